	.target	sm_80

	.elftype	@"ET_EXEC"


//--------------------- .note.nv.tkinfo           --------------------------
	.section	.note.nv.tkinfo,"",@"SHT_NOTE"
	.sectionflags	@"SHF_NOTE_NV_TKINFO"
	.tkinfo
        /*0018*/ 	.word	0x00000002
        /*0030*/ 	.string	""
        /*0030*/ 	.string	"ptxas"
        /*0030*/ 	.string	"Cuda compilation tools, release 13.0, V13.0.88"
        /*0030*/ 	.string	"Build cuda_13.0.r13.0/compiler.36424714_0"
        /*0030*/ 	.string	"-arch sm_80 -m 64 "



//--------------------- .note.nv.cuinfo           --------------------------
	.section	.note.nv.cuinfo,"",@"SHT_NOTE"
	.sectionflags	@"SHF_NOTE_NV_CUINFO"
        /*0018*/ 	.short	0x0002
        /*001a*/ 	.short	0x0050
        /*001c*/ 	.short	0x0082
	.zero		2


//--------------------- .nv.info                  --------------------------
	.section	.nv.info,"",@"SHT_CUDA_INFO"
	.align	4


	//----- nvinfo : EIATTR_REGCOUNT
	.align		4
        /*0000*/ 	.byte	0x04, 0x2f
        /*0002*/ 	.short	(.L_12 - .L_11)
	.align		4
.L_11:
        /*0004*/ 	.word	index@(_ZN7cutlass13device_kernelIN5flash19enable_sm80_to_sm89INS1_16FlashAttnFwdSm80INS1_25CollectiveMainloopFwdSm80ILi8ELi1ELb0EN4cute5tupleIJNS5_1CILi128EEENS7_ILi48EEENS7_ILi256EEEEEELi256ENS_10bfloat16_tEfNS_4arch4Sm80ELb1ELb0ELb0ELb1ELb0ELb1ELb1ELb0EEENS1_21CollectiveEpilogueFwdINS6_IJS8_SA_S9_EEENS6_IJNS7_ILi1EEESI_SI_EEESC_SE_Li256ELb1ELb1ELb0ELb0EEENS1_19SingleTileSchedulerILb1ELb0ELb1ELi128EEEEEEEEEvNT_6ParamsE)
        /*0008*/ 	.word	0x000000fd


	//----- nvinfo : EIATTR_FRAME_SIZE
	.align		4
.L_12:
        /*000c*/ 	.byte	0x04, 0x11
        /*000e*/ 	.short	(.L_14 - .L_13)
	.align		4
.L_13:
        /*0010*/ 	.word	index@(_ZN7cutlass13device_kernelIN5flash19enable_sm80_to_sm89INS1_16FlashAttnFwdSm80INS1_25CollectiveMainloopFwdSm80ILi8ELi1ELb0EN4cute5tupleIJNS5_1CILi128EEENS7_ILi48EEENS7_ILi256EEEEEELi256ENS_10bfloat16_tEfNS_4arch4Sm80ELb1ELb0ELb0ELb1ELb0ELb1ELb1ELb0EEENS1_21CollectiveEpilogueFwdINS6_IJS8_SA_S9_EEENS6_IJNS7_ILi1EEESI_SI_EEESC_SE_Li256ELb1ELb1ELb0ELb0EEENS1_19SingleTileSchedulerILb1ELb0ELb1ELi128EEEEEEEEEvNT_6ParamsE)
        /*0014*/ 	.word	0x00000000


	//----- nvinfo : EIATTR_REGCOUNT
	.align		4
.L_14:
        /*0018*/ 	.byte	0x04, 0x2f
        /*001a*/ 	.short	(.L_16 - .L_15)
	.align		4
.L_15:
        /*001c*/ 	.word	index@(_ZN7cutlass13device_kernelIN5flash19enable_sm80_to_sm89INS1_16FlashAttnFwdSm80INS1_25CollectiveMainloopFwdSm80ILi8ELi1ELb0EN4cute5tupleIJNS5_1CILi128EEENS7_ILi96EEENS7_ILi256EEEEEELi256ENS_10bfloat16_tEfNS_4arch4Sm80ELb1ELb0ELb0ELb1ELb0ELb0ELb1ELb0EEENS1_21CollectiveEpilogueFwdINS6_IJS8_SA_S9_EEENS6_IJNS7_ILi1EEESI_SI_EEESC_SE_Li256ELb1ELb1ELb0ELb0EEENS1_19SingleTileSchedulerILb1ELb0ELb1ELi128EEEEEEEEEvNT_6ParamsE)
        /*0020*/ 	.word	0x000000ff


	//----- nvinfo : EIATTR_FRAME_SIZE
	.align		4
.L_16:
        /*0024*/ 	.byte	0x04, 0x11
        /*0026*/ 	.short	(.L_18 - .L_17)
	.align		4
.L_17:
        /*0028*/ 	.word	index@(_ZN7cutlass13device_kernelIN5flash19enable_sm80_to_sm89INS1_16FlashAttnFwdSm80INS1_25CollectiveMainloopFwdSm80ILi8ELi1ELb0EN4cute5tupleIJNS5_1CILi128EEENS7_ILi96EEENS7_ILi256EEEEEELi256ENS_10bfloat16_tEfNS_4arch4Sm80ELb1ELb0ELb0ELb1ELb0ELb0ELb1ELb0EEENS1_21CollectiveEpilogueFwdINS6_IJS8_SA_S9_EEENS6_IJNS7_ILi1EEESI_SI_EEESC_SE_Li256ELb1ELb1ELb0ELb0EEENS1_19SingleTileSchedulerILb1ELb0ELb1ELi128EEEEEEEEEvNT_6ParamsE)
        /*002c*/ 	.word	0x00000068


	//----- nvinfo : EIATTR_REGCOUNT
	.align		4
.L_18:
        /*0030*/ 	.byte	0x04, 0x2f
        /*0032*/ 	.short	(.L_20 - .L_19)
	.align		4
.L_19:
        /*0034*/ 	.word	index@(_ZN7cutlass13device_kernelIN5flash19enable_sm80_to_sm89INS1_16FlashAttnFwdSm80INS1_25CollectiveMainloopFwdSm80ILi8ELi1ELb0EN4cute5tupleIJNS5_1CILi128EEENS7_ILi96EEENS7_ILi256EEEEEELi256ENS_10bfloat16_tEfNS_4arch4Sm80ELb1ELb0ELb0ELb0ELb0ELb0ELb1ELb0EEENS1_21CollectiveEpilogueFwdINS6_IJS8_SA_S9_EEENS6_IJNS7_ILi1EEESI_SI_EEESC_SE_Li256ELb0ELb1ELb0ELb0EEENS1_30DynamicPersistentTileSchedulerILi256ELi256ELb0ELb1ELb0EEEEEEEEEvNT_6ParamsE)
        /*0038*/ 	.word	0x000000ff


	//----- nvinfo : EIATTR_FRAME_SIZE
	.align		4
.L_20:
        /*003c*/ 	.byte	0x04, 0x11
        /*003e*/ 	.short	(.L_22 - .L_21)
	.align		4
.L_21:
        /*0040*/ 	.word	index@($__internal_11_$__cuda_sm70_shflsync_idx_p)
        /*0044*/ 	.word	0x00000000


	//----- nvinfo : EIATTR_FRAME_SIZE
	.align		4
.L_22:
        /*0048*/ 	.byte	0x04, 0x11
        /*004a*/ 	.short	(.L_24 - .L_23)
	.align		4
.L_23:
        /*004c*/ 	.word	index@($__internal_10_$__cuda_sm70_shflsync_bfly_p)
        /*0050*/ 	.word	0x00000000


	//----- nvinfo : EIATTR_FRAME_SIZE
	.align		4
.L_24:
        /*0054*/ 	.byte	0x04, 0x11
        /*0056*/ 	.short	(.L_26 - .L_25)
	.align		4
.L_25:
        /*0058*/ 	.word	index@(_ZN7cutlass13device_kernelIN5flash19enable_sm80_to_sm89INS1_16FlashAttnFwdSm80INS1_25CollectiveMainloopFwdSm80ILi8ELi1ELb0EN4cute5tupleIJNS5_1CILi128EEENS7_ILi96EEENS7_ILi256EEEEEELi256ENS_10bfloat16_tEfNS_4arch4Sm80ELb1ELb0ELb0ELb0ELb0ELb0ELb1ELb0EEENS1_21CollectiveEpilogueFwdINS6_IJS8_SA_S9_EEENS6_IJNS7_ILi1EEESI_SI_EEESC_SE_Li256ELb0ELb1ELb0ELb0EEENS1_30DynamicPersistentTileSchedulerILi256ELi256ELb0ELb1ELb0EEEEEEEEEvNT_6ParamsE)
        /*005c*/ 	.word	0x000000a8


	//----- nvinfo : EIATTR_REGCOUNT
	.align		4
.L_26:
        /*0060*/ 	.byte	0x04, 0x2f
        /*0062*/ 	.short	(.L_28 - .L_27)
	.align		4
.L_27:
        /*0064*/ 	.word	index@(_ZN7cutlass13device_kernelIN5flash19enable_sm80_to_sm89INS1_16FlashAttnFwdSm80INS1_25CollectiveMainloopFwdSm80ILi8ELi1ELb0EN4cute5tupleIJNS5_1CILi128EEENS7_ILi48EEENS7_ILi256EEEEEELi256ENS_10bfloat16_tEfNS_4arch4Sm80ELb0ELb1ELb0ELb1ELb0ELb1ELb1ELb0EEENS1_21CollectiveEpilogueFwdINS6_IJS8_SA_S9_EEENS6_IJNS7_ILi1EEESI_SI_EEESC_SE_Li256ELb1ELb1ELb0ELb0EEENS1_19SingleTileSchedulerILb1ELb0ELb1ELi128EEEEEEEEEvNT_6ParamsE)
        /*0068*/ 	.word	0x000000ff


	//----- nvinfo : EIATTR_FRAME_SIZE
	.align		4
.L_28:
        /*006c*/ 	.byte	0x04, 0x11
        /*006e*/ 	.short	(.L_30 - .L_29)
	.align		4
.L_29:
        /*0070*/ 	.word	index@($__internal_9_$__cuda_sm70_shflsync_idx_p)
        /*0074*/ 	.word	0x00000000


	//----- nvinfo : EIATTR_FRAME_SIZE
	.align		4
.L_30:
        /*0078*/ 	.byte	0x04, 0x11
        /*007a*/ 	.short	(.L_32 - .L_31)
	.align		4
.L_31:
        /*007c*/ 	.word	index@($__internal_8_$__cuda_sm70_shflsync_bfly_p)
        /*0080*/ 	.word	0x00000000


	//----- nvinfo : EIATTR_FRAME_SIZE
	.align		4
.L_32:
        /*0084*/ 	.byte	0x04, 0x11
        /*0086*/ 	.short	(.L_34 - .L_33)
	.align		4
.L_33:
        /*0088*/ 	.word	index@($_ZN7cutlass13device_kernelIN5flash19enable_sm80_to_sm89INS1_16FlashAttnFwdSm80INS1_25CollectiveMainloopFwdSm80ILi8ELi1ELb0EN4cute5tupleIJNS5_1CILi128EEENS7_ILi48EEENS7_ILi256EEEEEELi256ENS_10bfloat16_tEfNS_4arch4Sm80ELb0ELb1ELb0ELb1ELb0ELb1ELb1ELb0EEENS1_21CollectiveEpilogueFwdINS6_IJS8_SA_S9_EEENS6_IJNS7_ILi1EEESI_SI_EEESC_SE_Li256ELb1ELb1ELb0ELb0EEENS1_19SingleTileSchedulerILb1ELb0ELb1ELi128EEEEEEEEEvNT_6ParamsE$_ZZN5flash25CollectiveMainloopFwdSm80ILi8ELi1ELb0EN4cute5tupleIJNS1_1CILi128EEENS3_ILi48EEENS3_ILi256EEEEEELi256EN7cutlass10bfloat16_tEfNS8_4arch4Sm80ELb0ELb1ELb0ELb1ELb0ELb1ELb1ELb0EE3mmaINS_16FlashAttnFwdSm80ISC_NS_21CollectiveEpilogueFwdINS2_IJS4_S6_S5_EEENS2_IJNS3_ILi1EEESH_SH_EEES9_SB_Li256ELb1ELb1ELb0ELb0EEENS_19SingleTileSchedulerILb1ELb0ELb1ELi128EEEE13SharedStorageENS1_6TensorINS1_11ArrayEngineIfLm128EEENS1_6LayoutINS2_IJNS2_IJNS3_ILi2EEESS_EEESH_NS3_ILi32EEEEEENS2_IJNS2_IJSH_SS_EEENS3_ILi0EEENS3_ILi4EEEEEEEEEENS_7SoftmaxILi2ELi0EEEEEbRKNSC_6ParamsERT0_RT1_iRKNS_16SeqlenInfoQKNewKILb1ELb1EEENS2_IJiiiiEEERT_ENKUlvE_clEv)
        /*008c*/ 	.word	0x00000000


	//----- nvinfo : EIATTR_FRAME_SIZE
	.align		4
.L_34:
        /*0090*/ 	.byte	0x04, 0x11
        /*0092*/ 	.short	(.L_36 - .L_35)
	.align		4
.L_35:
        /*0094*/ 	.word	index@(_ZN7cutlass13device_kernelIN5flash19enable_sm80_to_sm89INS1_16FlashAttnFwdSm80INS1_25CollectiveMainloopFwdSm80ILi8ELi1ELb0EN4cute5tupleIJNS5_1CILi128EEENS7_ILi48EEENS7_ILi256EEEEEELi256ENS_10bfloat16_tEfNS_4arch4Sm80ELb0ELb1ELb0ELb1ELb0ELb1ELb1ELb0EEENS1_21CollectiveEpilogueFwdINS6_IJS8_SA_S9_EEENS6_IJNS7_ILi1EEESI_SI_EEESC_SE_Li256ELb1ELb1ELb0ELb0EEENS1_19SingleTileSchedulerILb1ELb0ELb1ELi128EEEEEEEEEvNT_6ParamsE)
        /*0098*/ 	.word	0x00000070


	//----- nvinfo : EIATTR_REGCOUNT
	.align		4
.L_36:
        /*009c*/ 	.byte	0x04, 0x2f
        /*009e*/ 	.short	(.L_38 - .L_37)
	.align		4
.L_37:
        /*00a0*/ 	.word	index@(_ZN7cutlass13device_kernelIN5flash19enable_sm80_to_sm89INS1_16FlashAttnFwdSm80INS1_25CollectiveMainloopFwdSm80ILi8ELi1ELb0EN4cute5tupleIJNS5_1CILi128EEENS7_ILi64EEENS7_ILi256EEEEEELi256ENS_10bfloat16_tEfNS_4arch4Sm80ELb0ELb1ELb0ELb1ELb0ELb0ELb1ELb0EEENS1_21CollectiveEpilogueFwdINS6_IJS8_SA_S9_EEENS6_IJNS7_ILi1EEESI_SI_EEESC_SE_Li256ELb1ELb1ELb0ELb0EEENS1_19SingleTileSchedulerILb1ELb0ELb1ELi128EEEEEEEEEvNT_6ParamsE)
        /*00a4*/ 	.word	0x000000ff


	//----- nvinfo : EIATTR_FRAME_SIZE
	.align		4
.L_38:
        /*00a8*/ 	.byte	0x04, 0x11
        /*00aa*/ 	.short	(.L_40 - .L_39)
	.align		4
.L_39:
        /*00ac*/ 	.word	index@(_ZN7cutlass13device_kernelIN5flash19enable_sm80_to_sm89INS1_16FlashAttnFwdSm80INS1_25CollectiveMainloopFwdSm80ILi8ELi1ELb0EN4cute5tupleIJNS5_1CILi128EEENS7_ILi64EEENS7_ILi256EEEEEELi256ENS_10bfloat16_tEfNS_4arch4Sm80ELb0ELb1ELb0ELb1ELb0ELb0ELb1ELb0EEENS1_21CollectiveEpilogueFwdINS6_IJS8_SA_S9_EEENS6_IJNS7_ILi1EEESI_SI_EEESC_SE_Li256ELb1ELb1ELb0ELb0EEENS1_19SingleTileSchedulerILb1ELb0ELb1ELi128EEEEEEEEEvNT_6ParamsE)
        /*00b0*/ 	.word	0x00000018


	//----- nvinfo : EIATTR_REGCOUNT
	.align		4
.L_40:
        /*00b4*/ 	.byte	0x04, 0x2f
        /*00b6*/ 	.short	(.L_42 - .L_41)
	.align		4
.L_41:
        /*00b8*/ 	.word	index@(_ZN7cutlass13device_kernelIN5flash19enable_sm80_to_sm89INS1_16FlashAttnFwdSm80INS1_25CollectiveMainloopFwdSm80ILi8ELi1ELb0EN4cute5tupleIJNS5_1CILi128EEENS7_ILi64EEENS7_ILi256EEEEEELi256ENS_10bfloat16_tEfNS_4arch4Sm80ELb0ELb1ELb0ELb0ELb0ELb0ELb1ELb0EEENS1_21CollectiveEpilogueFwdINS6_IJS8_SA_S9_EEENS6_IJNS7_ILi1EEESI_SI_EEESC_SE_Li256ELb0ELb1ELb0ELb0EEENS1_19SingleTileSchedulerILb0ELb0ELb1ELi128EEEEEEEEEvNT_6ParamsE)
        /*00bc*/ 	.word	0x000000ff


	//----- nvinfo : EIATTR_FRAME_SIZE
	.align		4
.L_42:
        /*00c0*/ 	.byte	0x04, 0x11
        /*00c2*/ 	.short	(.L_44 - .L_43)
	.align		4
.L_43:
        /*00c4*/ 	.word	index@(_ZN7cutlass13device_kernelIN5flash19enable_sm80_to_sm89INS1_16FlashAttnFwdSm80INS1_25CollectiveMainloopFwdSm80ILi8ELi1ELb0EN4cute5tupleIJNS5_1CILi128EEENS7_ILi64EEENS7_ILi256EEEEEELi256ENS_10bfloat16_tEfNS_4arch4Sm80ELb0ELb1ELb0ELb0ELb0ELb0ELb1ELb0EEENS1_21CollectiveEpilogueFwdINS6_IJS8_SA_S9_EEENS6_IJNS7_ILi1EEESI_SI_EEESC_SE_Li256ELb0ELb1ELb0ELb0EEENS1_19SingleTileSchedulerILb0ELb0ELb1ELi128EEEEEEEEEvNT_6ParamsE)
        /*00c8*/ 	.word	0x00000040


	//----- nvinfo : EIATTR_REGCOUNT
	.align		4
.L_44:
        /*00cc*/ 	.byte	0x04, 0x2f
        /*00ce*/ 	.short	(.L_46 - .L_45)
	.align		4
.L_45:
        /*00d0*/ 	.word	index@(_ZN7cutlass13device_kernelIN5flash19enable_sm80_to_sm89INS1_16FlashAttnFwdSm80INS1_25CollectiveMainloopFwdSm80ILi8ELi1ELb0EN4cute5tupleIJNS5_1CILi128EEENS7_ILi48EEENS7_ILi256EEEEEELi256ENS_10bfloat16_tEfNS_4arch4Sm80ELb0ELb0ELb0ELb1ELb0ELb1ELb1ELb0EEENS1_21CollectiveEpilogueFwdINS6_IJS8_SA_S9_EEENS6_IJNS7_ILi1EEESI_SI_EEESC_SE_Li256ELb1ELb1ELb0ELb0EEENS1_19SingleTileSchedulerILb1ELb0ELb1ELi128EEEEEEEEEvNT_6ParamsE)
        /*00d4*/ 	.word	0x000000fe


	//----- nvinfo : EIATTR_FRAME_SIZE
	.align		4
.L_46:
        /*00d8*/ 	.byte	0x04, 0x11
        /*00da*/ 	.short	(.L_48 - .L_47)
	.align		4
.L_47:
        /*00dc*/ 	.word	index@(_ZN7cutlass13device_kernelIN5flash19enable_sm80_to_sm89INS1_16FlashAttnFwdSm80INS1_25CollectiveMainloopFwdSm80ILi8ELi1ELb0EN4cute5tupleIJNS5_1CILi128EEENS7_ILi48EEENS7_ILi256EEEEEELi256ENS_10bfloat16_tEfNS_4arch4Sm80ELb0ELb0ELb0ELb1ELb0ELb1ELb1ELb0EEENS1_21CollectiveEpilogueFwdINS6_IJS8_SA_S9_EEENS6_IJNS7_ILi1EEESI_SI_EEESC_SE_Li256ELb1ELb1ELb0ELb0EEENS1_19SingleTileSchedulerILb1ELb0ELb1ELi128EEEEEEEEEvNT_6ParamsE)
        /*00e0*/ 	.word	0x00000000


	//----- nvinfo : EIATTR_REGCOUNT
	.align		4
.L_48:
        /*00e4*/ 	.byte	0x04, 0x2f
        /*00e6*/ 	.short	(.L_50 - .L_49)
	.align		4
.L_49:
        /*00e8*/ 	.word	index@(_ZN7cutlass13device_kernelIN5flash19enable_sm80_to_sm89INS1_16FlashAttnFwdSm80INS1_25CollectiveMainloopFwdSm80ILi8ELi1ELb0EN4cute5tupleIJNS5_1CILi128EEENS7_ILi96EEENS7_ILi256EEEEEELi256ENS_10bfloat16_tEfNS_4arch4Sm80ELb0ELb0ELb0ELb1ELb0ELb0ELb1ELb0EEENS1_21CollectiveEpilogueFwdINS6_IJS8_SA_S9_EEENS6_IJNS7_ILi1EEESI_SI_EEESC_SE_Li256ELb1ELb1ELb0ELb0EEENS1_19SingleTileSchedulerILb1ELb0ELb1ELi128EEEEEEEEEvNT_6ParamsE)
        /*00ec*/ 	.word	0x000000ff


	//----- nvinfo : EIATTR_FRAME_SIZE
	.align		4
.L_50:
        /*00f0*/ 	.byte	0x04, 0x11
        /*00f2*/ 	.short	(.L_52 - .L_51)
	.align		4
.L_51:
        /*00f4*/ 	.word	index@(_ZN7cutlass13device_kernelIN5flash19enable_sm80_to_sm89INS1_16FlashAttnFwdSm80INS1_25CollectiveMainloopFwdSm80ILi8ELi1ELb0EN4cute5tupleIJNS5_1CILi128EEENS7_ILi96EEENS7_ILi256EEEEEELi256ENS_10bfloat16_tEfNS_4arch4Sm80ELb0ELb0ELb0ELb1ELb0ELb0ELb1ELb0EEENS1_21CollectiveEpilogueFwdINS6_IJS8_SA_S9_EEENS6_IJNS7_ILi1EEESI_SI_EEESC_SE_Li256ELb1ELb1ELb0ELb0EEENS1_19SingleTileSchedulerILb1ELb0ELb1ELi128EEEEEEEEEvNT_6ParamsE)
        /*00f8*/ 	.word	0x00000058


	//----- nvinfo : EIATTR_REGCOUNT
	.align		4
.L_52:
        /*00fc*/ 	.byte	0x04, 0x2f
        /*00fe*/ 	.short	(.L_54 - .L_53)
	.align		4
.L_53:
        /*0100*/ 	.word	index@(_ZN7cutlass13device_kernelIN5flash19enable_sm80_to_sm89INS1_16FlashAttnFwdSm80INS1_25CollectiveMainloopFwdSm80ILi8ELi1ELb0EN4cute5tupleIJNS5_1CILi128EEENS7_ILi96EEENS7_ILi256EEEEEELi256ENS_10bfloat16_tEfNS_4arch4Sm80ELb0ELb0ELb0ELb0ELb0ELb0ELb1ELb0EEENS1_21CollectiveEpilogueFwdINS6_IJS8_SA_S9_EEENS6_IJNS7_ILi1EEESI_SI_EEESC_SE_Li256ELb0ELb1ELb0ELb0EEENS1_19SingleTileSchedulerILb0ELb0ELb1ELi128EEEEEEEEEvNT_6ParamsE)
        /*0104*/ 	.word	0x000000ff


	//----- nvinfo : EIATTR_FRAME_SIZE
	.align		4
.L_54:
        /*0108*/ 	.byte	0x04, 0x11
        /*010a*/ 	.short	(.L_56 - .L_55)
	.align		4
.L_55:
        /*010c*/ 	.word	index@(_ZN7cutlass13device_kernelIN5flash19enable_sm80_to_sm89INS1_16FlashAttnFwdSm80INS1_25CollectiveMainloopFwdSm80ILi8ELi1ELb0EN4cute5tupleIJNS5_1CILi128EEENS7_ILi96EEENS7_ILi256EEEEEELi256ENS_10bfloat16_tEfNS_4arch4Sm80ELb0ELb0ELb0ELb0ELb0ELb0ELb1ELb0EEENS1_21CollectiveEpilogueFwdINS6_IJS8_SA_S9_EEENS6_IJNS7_ILi1EEESI_SI_EEESC_SE_Li256ELb0ELb1ELb0ELb0EEENS1_19SingleTileSchedulerILb0ELb0ELb1ELi128EEEEEEEEEvNT_6ParamsE)
        /*0110*/ 	.word	0x00000068


	//----- nvinfo : EIATTR_REGCOUNT
	.align		4
.L_56:
        /*0114*/ 	.byte	0x04, 0x2f
        /*0116*/ 	.short	(.L_58 - .L_57)
	.align		4
.L_57:
        /*0118*/ 	.word	index@(_ZN7cutlass13device_kernelIN5flash19enable_sm80_to_sm89INS1_16FlashAttnFwdSm80INS1_25CollectiveMainloopFwdSm80ILi8ELi1ELb0EN4cute5tupleIJNS5_1CILi128EEENS7_ILi32EEENS7_ILi256EEEEEELi256ENS_10bfloat16_tEfNS_4arch4Sm80ELb1ELb0ELb0ELb1ELb0ELb1ELb1ELb0EEENS1_21CollectiveEpilogueFwdINS6_IJS8_SA_S9_EEENS6_IJNS7_ILi1EEESI_SI_EEESC_SE_Li256ELb1ELb1ELb0ELb0EEENS1_19SingleTileSchedulerILb1ELb0ELb1ELi128EEEEEEEEEvNT_6ParamsE)
        /*011c*/ 	.word	0x000000fb


	//----- nvinfo : EIATTR_FRAME_SIZE
	.align		4
.L_58:
        /*0120*/ 	.byte	0x04, 0x11
        /*0122*/ 	.short	(.L_60 - .L_59)
	.align		4
.L_59:
        /*0124*/ 	.word	index@(_ZN7cutlass13device_kernelIN5flash19enable_sm80_to_sm89INS1_16FlashAttnFwdSm80INS1_25CollectiveMainloopFwdSm80ILi8ELi1ELb0EN4cute5tupleIJNS5_1CILi128EEENS7_ILi32EEENS7_ILi256EEEEEELi256ENS_10bfloat16_tEfNS_4arch4Sm80ELb1ELb0ELb0ELb1ELb0ELb1ELb1ELb0EEENS1_21CollectiveEpilogueFwdINS6_IJS8_SA_S9_EEENS6_IJNS7_ILi1EEESI_SI_EEESC_SE_Li256ELb1ELb1ELb0ELb0EEENS1_19SingleTileSchedulerILb1ELb0ELb1ELi128EEEEEEEEEvNT_6ParamsE)
        /*0128*/ 	.word	0x00000000


	//----- nvinfo : EIATTR_REGCOUNT
	.align		4
.L_60:
        /*012c*/ 	.byte	0x04, 0x2f
        /*012e*/ 	.short	(.L_62 - .L_61)
	.align		4
.L_61:
        /*0130*/ 	.word	index@(_ZN7cutlass13device_kernelIN5flash19enable_sm80_to_sm89INS1_16FlashAttnFwdSm80INS1_25CollectiveMainloopFwdSm80ILi8ELi1ELb1EN4cute5tupleIJNS5_1CILi128EEENS7_ILi64EEENS7_ILi256EEEEEELi256ENS_10bfloat16_tEfNS_4arch4Sm80ELb1ELb0ELb0ELb1ELb0ELb0ELb1ELb0EEENS1_21CollectiveEpilogueFwdINS6_IJS8_SA_S9_EEENS6_IJNS7_ILi1EEESI_SI_EEESC_SE_Li256ELb1ELb1ELb0ELb0EEENS1_19SingleTileSchedulerILb1ELb0ELb1ELi128EEEEEEEEEvNT_6ParamsE)
        /*0134*/ 	.word	0x000000ff


	//----- nvinfo : EIATTR_FRAME_SIZE
	.align		4
.L_62:
        /*0138*/ 	.byte	0x04, 0x11
        /*013a*/ 	.short	(.L_64 - .L_63)
	.align		4
.L_63:
        /*013c*/ 	.word	index@(_ZN7cutlass13device_kernelIN5flash19enable_sm80_to_sm89INS1_16FlashAttnFwdSm80INS1_25CollectiveMainloopFwdSm80ILi8ELi1ELb1EN4cute5tupleIJNS5_1CILi128EEENS7_ILi64EEENS7_ILi256EEEEEELi256ENS_10bfloat16_tEfNS_4arch4Sm80ELb1ELb0ELb0ELb1ELb0ELb0ELb1ELb0EEENS1_21CollectiveEpilogueFwdINS6_IJS8_SA_S9_EEENS6_IJNS7_ILi1EEESI_SI_EEESC_SE_Li256ELb1ELb1ELb0ELb0EEENS1_19SingleTileSchedulerILb1ELb0ELb1ELi128EEEEEEEEEvNT_6ParamsE)
        /*0140*/ 	.word	0x00000130


	//----- nvinfo : EIATTR_REGCOUNT
	.align		4
.L_64:
        /*0144*/ 	.byte	0x04, 0x2f
        /*0146*/ 	.short	(.L_66 - .L_65)
	.align		4
.L_65:
        /*0148*/ 	.word	index@(_ZN7cutlass13device_kernelIN5flash19enable_sm80_to_sm89INS1_16FlashAttnFwdSm80INS1_25CollectiveMainloopFwdSm80ILi8ELi1ELb1EN4cute5tupleIJNS5_1CILi128EEENS7_ILi64EEENS7_ILi256EEEEEELi256ENS_10bfloat16_tEfNS_4arch4Sm80ELb1ELb0ELb0ELb0ELb0ELb0ELb1ELb0EEENS1_21CollectiveEpilogueFwdINS6_IJS8_SA_S9_EEENS6_IJNS7_ILi1EEESI_SI_EEESC_SE_Li256ELb0ELb1ELb0ELb0EEENS1_30DynamicPersistentTileSchedulerILi256ELi256ELb0ELb1ELb0EEEEEEEEEvNT_6ParamsE)
        /*014c*/ 	.word	0x000000ff


	//----- nvinfo : EIATTR_FRAME_SIZE
	.align		4
.L_66:
        /*0150*/ 	.byte	0x04, 0x11
        /*0152*/ 	.short	(.L_68 - .L_67)
	.align		4
.L_67:
        /*0154*/ 	.word	index@($__internal_7_$__cuda_sm70_shflsync_idx_p)
        /*0158*/ 	.word	0x00000000


	//----- nvinfo : EIATTR_FRAME_SIZE
	.align		4
.L_68:
        /*015c*/ 	.byte	0x04, 0x11
        /*015e*/ 	.short	(.L_70 - .L_69)
	.align		4
.L_69:
        /*0160*/ 	.word	index@($__internal_6_$__cuda_sm70_shflsync_bfly_p)
        /*0164*/ 	.word	0x00000000


	//----- nvinfo : EIATTR_FRAME_SIZE
	.align		4
.L_70:
        /*0168*/ 	.byte	0x04, 0x11
        /*016a*/ 	.short	(.L_72 - .L_71)
	.align		4
.L_71:
        /*016c*/ 	.word	index@(_ZN7cutlass13device_kernelIN5flash19enable_sm80_to_sm89INS1_16FlashAttnFwdSm80INS1_25CollectiveMainloopFwdSm80ILi8ELi1ELb1EN4cute5tupleIJNS5_1CILi128EEENS7_ILi64EEENS7_ILi256EEEEEELi256ENS_10bfloat16_tEfNS_4arch4Sm80ELb1ELb0ELb0ELb0ELb0ELb0ELb1ELb0EEENS1_21CollectiveEpilogueFwdINS6_IJS8_SA_S9_EEENS6_IJNS7_ILi1EEESI_SI_EEESC_SE_Li256ELb0ELb1ELb0ELb0EEENS1_30DynamicPersistentTileSchedulerILi256ELi256ELb0ELb1ELb0EEEEEEEEEvNT_6ParamsE)
        /*0170*/ 	.word	0x00000158


	//----- nvinfo : EIATTR_REGCOUNT
	.align		4
.L_72:
        /*0174*/ 	.byte	0x04, 0x2f
        /*0176*/ 	.short	(.L_74 - .L_73)
	.align		4
.L_73:
        /*0178*/ 	.word	index@(_ZN7cutlass13device_kernelIN5flash19enable_sm80_to_sm89INS1_16FlashAttnFwdSm80INS1_25CollectiveMainloopFwdSm80ILi8ELi1ELb0EN4cute5tupleIJNS5_1CILi128EEENS7_ILi32EEENS7_ILi256EEEEEELi256ENS_10bfloat16_tEfNS_4arch4Sm80ELb0ELb1ELb0ELb1ELb0ELb1ELb1ELb0EEENS1_21CollectiveEpilogueFwdINS6_IJS8_SA_S9_EEENS6_IJNS7_ILi1EEESI_SI_EEESC_SE_Li256ELb1ELb1ELb0ELb0EEENS1_19SingleTileSchedulerILb1ELb0ELb1ELi128EEEEEEEEEvNT_6ParamsE)
        /*017c*/ 	.word	0x000000f5


	//----- nvinfo : EIATTR_FRAME_SIZE
	.align		4
.L_74:
        /*0180*/ 	.byte	0x04, 0x11
        /*0182*/ 	.short	(.L_76 - .L_75)
	.align		4
.L_75:
        /*0184*/ 	.word	index@(_ZN7cutlass13device_kernelIN5flash19enable_sm80_to_sm89INS1_16FlashAttnFwdSm80INS1_25CollectiveMainloopFwdSm80ILi8ELi1ELb0EN4cute5tupleIJNS5_1CILi128EEENS7_ILi32EEENS7_ILi256EEEEEELi256ENS_10bfloat16_tEfNS_4arch4Sm80ELb0ELb1ELb0ELb1ELb0ELb1ELb1ELb0EEENS1_21CollectiveEpilogueFwdINS6_IJS8_SA_S9_EEENS6_IJNS7_ILi1EEESI_SI_EEESC_SE_Li256ELb1ELb1ELb0ELb0EEENS1_19SingleTileSchedulerILb1ELb0ELb1ELi128EEEEEEEEEvNT_6ParamsE)
        /*0188*/ 	.word	0x00000000


	//----- nvinfo : EIATTR_REGCOUNT
	.align		4
.L_76:
        /*018c*/ 	.byte	0x04, 0x2f
        /*018e*/ 	.short	(.L_78 - .L_77)
	.align		4
.L_77:
        /*0190*/ 	.word	index@(_ZN7cutlass13device_kernelIN5flash19enable_sm80_to_sm89INS1_16FlashAttnFwdSm80INS1_25CollectiveMainloopFwdSm80ILi8ELi1ELb1EN4cute5tupleIJNS5_1CILi128EEENS7_ILi48EEENS7_ILi256EEEEEELi256ENS_10bfloat16_tEfNS_4arch4Sm80ELb0ELb1ELb0ELb1ELb0ELb0ELb1ELb0EEENS1_21CollectiveEpilogueFwdINS6_IJS8_SA_S9_EEENS6_IJNS7_ILi1EEESI_SI_EEESC_SE_Li256ELb1ELb1ELb0ELb0EEENS1_19SingleTileSchedulerILb1ELb0ELb1ELi128EEEEEEEEEvNT_6ParamsE)
        /*0194*/ 	.word	0x000000ff


	//----- nvinfo : EIATTR_FRAME_SIZE
	.align		4
.L_78:
        /*0198*/ 	.byte	0x04, 0x11
        /*019a*/ 	.short	(.L_80 - .L_79)
	.align		4
.L_79:
        /*019c*/ 	.word	index@(_ZN7cutlass13device_kernelIN5flash19enable_sm80_to_sm89INS1_16FlashAttnFwdSm80INS1_25CollectiveMainloopFwdSm80ILi8ELi1ELb1EN4cute5tupleIJNS5_1CILi128EEENS7_ILi48EEENS7_ILi256EEEEEELi256ENS_10bfloat16_tEfNS_4arch4Sm80ELb0ELb1ELb0ELb1ELb0ELb0ELb1ELb0EEENS1_21CollectiveEpilogueFwdINS6_IJS8_SA_S9_EEENS6_IJNS7_ILi1EEESI_SI_EEESC_SE_Li256ELb1ELb1ELb0ELb0EEENS1_19SingleTileSchedulerILb1ELb0ELb1ELi128EEEEEEEEEvNT_6ParamsE)
        /*01a0*/ 	.word	0x00000098


	//----- nvinfo : EIATTR_REGCOUNT
	.align		4
.L_80:
        /*01a4*/ 	.byte	0x04, 0x2f
        /*01a6*/ 	.short	(.L_82 - .L_81)
	.align		4
.L_81:
        /*01a8*/ 	.word	index@(_ZN7cutlass13device_kernelIN5flash19enable_sm80_to_sm89INS1_16FlashAttnFwdSm80INS1_25CollectiveMainloopFwdSm80ILi8ELi1ELb1EN4cute5tupleIJNS5_1CILi128EEENS7_ILi48EEENS7_ILi256EEEEEELi256ENS_10bfloat16_tEfNS_4arch4Sm80ELb0ELb1ELb0ELb0ELb0ELb0ELb1ELb0EEENS1_21CollectiveEpilogueFwdINS6_IJS8_SA_S9_EEENS6_IJNS7_ILi1EEESI_SI_EEESC_SE_Li256ELb0ELb1ELb0ELb0EEENS1_19SingleTileSchedulerILb0ELb0ELb1ELi128EEEEEEEEEvNT_6ParamsE)
        /*01ac*/ 	.word	0x000000ff


	//----- nvinfo : EIATTR_FRAME_SIZE
	.align		4
.L_82:
        /*01b0*/ 	.byte	0x04, 0x11
        /*01b2*/ 	.short	(.L_84 - .L_83)
	.align		4
.L_83:
        /*01b4*/ 	.word	index@(_ZN7cutlass13device_kernelIN5flash19enable_sm80_to_sm89INS1_16FlashAttnFwdSm80INS1_25CollectiveMainloopFwdSm80ILi8ELi1ELb1EN4cute5tupleIJNS5_1CILi128EEENS7_ILi48EEENS7_ILi256EEEEEELi256ENS_10bfloat16_tEfNS_4arch4Sm80ELb0ELb1ELb0ELb0ELb0ELb0ELb1ELb0EEENS1_21CollectiveEpilogueFwdINS6_IJS8_SA_S9_EEENS6_IJNS7_ILi1EEESI_SI_EEESC_SE_Li256ELb0ELb1ELb0ELb0EEENS1_19SingleTileSchedulerILb0ELb0ELb1ELi128EEEEEEEEEvNT_6ParamsE)
        /*01b8*/ 	.word	0x00000098


	//----- nvinfo : EIATTR_REGCOUNT
	.align		4
.L_84:
        /*01bc*/ 	.byte	0x04, 0x2f
        /*01be*/ 	.short	(.L_86 - .L_85)
	.align		4
.L_85:
        /*01c0*/ 	.word	index@(_ZN7cutlass13device_kernelIN5flash19enable_sm80_to_sm89INS1_16FlashAttnFwdSm80INS1_25CollectiveMainloopFwdSm80ILi8ELi1ELb0EN4cute5tupleIJNS5_1CILi128EEENS7_ILi32EEENS7_ILi256EEEEEELi256ENS_10bfloat16_tEfNS_4arch4Sm80ELb0ELb0ELb0ELb1ELb0ELb1ELb1ELb0EEENS1_21CollectiveEpilogueFwdINS6_IJS8_SA_S9_EEENS6_IJNS7_ILi1EEESI_SI_EEESC_SE_Li256ELb1ELb1ELb0ELb0EEENS1_19SingleTileSchedulerILb1ELb0ELb1ELi128EEEEEEEEEvNT_6ParamsE)
        /*01c4*/ 	.word	0x000000fc


	//----- nvinfo : EIATTR_FRAME_SIZE
	.align		4
.L_86:
        /*01c8*/ 	.byte	0x04, 0x11
        /*01ca*/ 	.short	(.L_88 - .L_87)
	.align		4
.L_87:
        /*01cc*/ 	.word	index@(_ZN7cutlass13device_kernelIN5flash19enable_sm80_to_sm89INS1_16FlashAttnFwdSm80INS1_25CollectiveMainloopFwdSm80ILi8ELi1ELb0EN4cute5tupleIJNS5_1CILi128EEENS7_ILi32EEENS7_ILi256EEEEEELi256ENS_10bfloat16_tEfNS_4arch4Sm80ELb0ELb0ELb0ELb1ELb0ELb1ELb1ELb0EEENS1_21CollectiveEpilogueFwdINS6_IJS8_SA_S9_EEENS6_IJNS7_ILi1EEESI_SI_EEESC_SE_Li256ELb1ELb1ELb0ELb0EEENS1_19SingleTileSchedulerILb1ELb0ELb1ELi128EEEEEEEEEvNT_6ParamsE)
        /*01d0*/ 	.word	0x00000000


	//----- nvinfo : EIATTR_REGCOUNT
	.align		4
.L_88:
        /*01d4*/ 	.byte	0x04, 0x2f
        /*01d6*/ 	.short	(.L_90 - .L_89)
	.align		4
.L_89:
        /*01d8*/ 	.word	index@(_ZN7cutlass13device_kernelIN5flash19enable_sm80_to_sm89INS1_16FlashAttnFwdSm80INS1_25CollectiveMainloopFwdSm80ILi8ELi1ELb1EN4cute5tupleIJNS5_1CILi128EEENS7_ILi64EEENS7_ILi256EEEEEELi256ENS_10bfloat16_tEfNS_4arch4Sm80ELb0ELb0ELb0ELb1ELb0ELb0ELb1ELb0EEENS1_21CollectiveEpilogueFwdINS6_IJS8_SA_S9_EEENS6_IJNS7_ILi1EEESI_SI_EEESC_SE_Li256ELb1ELb1ELb0ELb0EEENS1_19SingleTileSchedulerILb1ELb0ELb1ELi128EEEEEEEEEvNT_6ParamsE)
        /*01dc*/ 	.word	0x000000ff


	//----- nvinfo : EIATTR_FRAME_SIZE
	.align		4
.L_90:
        /*01e0*/ 	.byte	0x04, 0x11
        /*01e2*/ 	.short	(.L_92 - .L_91)
	.align		4
.L_91:
        /*01e4*/ 	.word	index@(_ZN7cutlass13device_kernelIN5flash19enable_sm80_to_sm89INS1_16FlashAttnFwdSm80INS1_25CollectiveMainloopFwdSm80ILi8ELi1ELb1EN4cute5tupleIJNS5_1CILi128EEENS7_ILi64EEENS7_ILi256EEEEEELi256ENS_10bfloat16_tEfNS_4arch4Sm80ELb0ELb0ELb0ELb1ELb0ELb0ELb1ELb0EEENS1_21CollectiveEpilogueFwdINS6_IJS8_SA_S9_EEENS6_IJNS7_ILi1EEESI_SI_EEESC_SE_Li256ELb1ELb1ELb0ELb0EEENS1_19SingleTileSchedulerILb1ELb0ELb1ELi128EEEEEEEEEvNT_6ParamsE)
        /*01e8*/ 	.word	0x000000c8


	//----- nvinfo : EIATTR_REGCOUNT
	.align		4
.L_92:
        /*01ec*/ 	.byte	0x04, 0x2f
        /*01ee*/ 	.short	(.L_94 - .L_93)
	.align		4
.L_93:
        /*01f0*/ 	.word	index@(_ZN7cutlass13device_kernelIN5flash19enable_sm80_to_sm89INS1_16FlashAttnFwdSm80INS1_25CollectiveMainloopFwdSm80ILi8ELi1ELb1EN4cute5tupleIJNS5_1CILi128EEENS7_ILi64EEENS7_ILi256EEEEEELi256ENS_10bfloat16_tEfNS_4arch4Sm80ELb0ELb0ELb0ELb0ELb0ELb0ELb1ELb0EEENS1_21CollectiveEpilogueFwdINS6_IJS8_SA_S9_EEENS6_IJNS7_ILi1EEESI_SI_EEESC_SE_Li256ELb0ELb1ELb0ELb0EEENS1_19SingleTileSchedulerILb0ELb0ELb1ELi128EEEEEEEEEvNT_6ParamsE)
        /*01f4*/ 	.word	0x000000ff


	//----- nvinfo : EIATTR_FRAME_SIZE
	.align		4
.L_94:
        /*01f8*/ 	.byte	0x04, 0x11
        /*01fa*/ 	.short	(.L_96 - .L_95)
	.align		4
.L_95:
        /*01fc*/ 	.word	index@(_ZN7cutlass13device_kernelIN5flash19enable_sm80_to_sm89INS1_16FlashAttnFwdSm80INS1_25CollectiveMainloopFwdSm80ILi8ELi1ELb1EN4cute5tupleIJNS5_1CILi128EEENS7_ILi64EEENS7_ILi256EEEEEELi256ENS_10bfloat16_tEfNS_4arch4Sm80ELb0ELb0ELb0ELb0ELb0ELb0ELb1ELb0EEENS1_21CollectiveEpilogueFwdINS6_IJS8_SA_S9_EEENS6_IJNS7_ILi1EEESI_SI_EEESC_SE_Li256ELb0ELb1ELb0ELb0EEENS1_19SingleTileSchedulerILb0ELb0ELb1ELi128EEEEEEEEEvNT_6ParamsE)
        /*0200*/ 	.word	0x000000e8


	//----- nvinfo : EIATTR_REGCOUNT
	.align		4
.L_96:
        /*0204*/ 	.byte	0x04, 0x2f
        /*0206*/ 	.short	(.L_98 - .L_97)
	.align		4
.L_97:
        /*0208*/ 	.word	index@(_ZN7cutlass13device_kernelIN5flash19enable_sm80_to_sm89INS1_16FlashAttnFwdSm80INS1_25CollectiveMainloopFwdSm80ILi8ELi1ELb0EN4cute5tupleIJNS5_1CILi128EEENS7_ILi48EEENS7_ILi256EEEEEELi256ENS_10bfloat16_tEfNS_4arch4Sm80ELb1ELb0ELb1ELb1ELb0ELb1ELb1ELb0EEENS1_21CollectiveEpilogueFwdINS6_IJS8_SA_S9_EEENS6_IJNS7_ILi1EEESI_SI_EEESC_SE_Li256ELb1ELb1ELb0ELb0EEENS1_19SingleTileSchedulerILb1ELb0ELb1ELi128EEEEEEEEEvNT_6ParamsE)
        /*020c*/ 	.word	0x000000fc


	//----- nvinfo : EIATTR_FRAME_SIZE
	.align		4
.L_98:
        /*0210*/ 	.byte	0x04, 0x11
        /*0212*/ 	.short	(.L_100 - .L_99)
	.align		4
.L_99:
        /*0214*/ 	.word	index@(_ZN7cutlass13device_kernelIN5flash19enable_sm80_to_sm89INS1_16FlashAttnFwdSm80INS1_25CollectiveMainloopFwdSm80ILi8ELi1ELb0EN4cute5tupleIJNS5_1CILi128EEENS7_ILi48EEENS7_ILi256EEEEEELi256ENS_10bfloat16_tEfNS_4arch4Sm80ELb1ELb0ELb1ELb1ELb0ELb1ELb1ELb0EEENS1_21CollectiveEpilogueFwdINS6_IJS8_SA_S9_EEENS6_IJNS7_ILi1EEESI_SI_EEESC_SE_Li256ELb1ELb1ELb0ELb0EEENS1_19SingleTileSchedulerILb1ELb0ELb1ELi128EEEEEEEEEvNT_6ParamsE)
        /*0218*/ 	.word	0x00000000


	//----- nvinfo : EIATTR_REGCOUNT
	.align		4
.L_100:
        /*021c*/ 	.byte	0x04, 0x2f
        /*021e*/ 	.short	(.L_102 - .L_101)
	.align		4
.L_101:
        /*0220*/ 	.word	index@(_ZN7cutlass13device_kernelIN5flash19enable_sm80_to_sm89INS1_16FlashAttnFwdSm80INS1_25CollectiveMainloopFwdSm80ILi8ELi1ELb0EN4cute5tupleIJNS5_1CILi128EEENS7_ILi96EEENS7_ILi256EEEEEELi256ENS_10bfloat16_tEfNS_4arch4Sm80ELb1ELb0ELb1ELb1ELb0ELb0ELb1ELb0EEENS1_21CollectiveEpilogueFwdINS6_IJS8_SA_S9_EEENS6_IJNS7_ILi1EEESI_SI_EEESC_SE_Li256ELb1ELb1ELb0ELb0EEENS1_19SingleTileSchedulerILb1ELb0ELb1ELi128EEEEEEEEEvNT_6ParamsE)
        /*0224*/ 	.word	0x000000ff


	//----- nvinfo : EIATTR_FRAME_SIZE
	.align		4
.L_102:
        /*0228*/ 	.byte	0x04, 0x11
        /*022a*/ 	.short	(.L_104 - .L_103)
	.align		4
.L_103:
        /*022c*/ 	.word	index@(_ZN7cutlass13device_kernelIN5flash19enable_sm80_to_sm89INS1_16FlashAttnFwdSm80INS1_25CollectiveMainloopFwdSm80ILi8ELi1ELb0EN4cute5tupleIJNS5_1CILi128EEENS7_ILi96EEENS7_ILi256EEEEEELi256ENS_10bfloat16_tEfNS_4arch4Sm80ELb1ELb0ELb1ELb1ELb0ELb0ELb1ELb0EEENS1_21CollectiveEpilogueFwdINS6_IJS8_SA_S9_EEENS6_IJNS7_ILi1EEESI_SI_EEESC_SE_Li256ELb1ELb1ELb0ELb0EEENS1_19SingleTileSchedulerILb1ELb0ELb1ELi128EEEEEEEEEvNT_6ParamsE)
        /*0230*/ 	.word	0x00000050


	//----- nvinfo : EIATTR_REGCOUNT
	.align		4
.L_104:
        /*0234*/ 	.byte	0x04, 0x2f
        /*0236*/ 	.short	(.L_106 - .L_105)
	.align		4
.L_105:
        /*0238*/ 	.word	index@(_ZN7cutlass13device_kernelIN5flash19enable_sm80_to_sm89INS1_16FlashAttnFwdSm80INS1_25CollectiveMainloopFwdSm80ILi8ELi1ELb0EN4cute5tupleIJNS5_1CILi128EEENS7_ILi96EEENS7_ILi256EEEEEELi256ENS_10bfloat16_tEfNS_4arch4Sm80ELb1ELb0ELb1ELb0ELb0ELb0ELb1ELb0EEENS1_21CollectiveEpilogueFwdINS6_IJS8_SA_S9_EEENS6_IJNS7_ILi1EEESI_SI_EEESC_SE_Li256ELb0ELb1ELb0ELb0EEENS1_30DynamicPersistentTileSchedulerILi256ELi256ELb0ELb1ELb0EEEEEEEEEvNT_6ParamsE)
        /*023c*/ 	.word	0x000000ff


	//----- nvinfo : EIATTR_FRAME_SIZE
	.align		4
.L_106:
        /*0240*/ 	.byte	0x04, 0x11
        /*0242*/ 	.short	(.L_108 - .L_107)
	.align		4
.L_107:
        /*0244*/ 	.word	index@($__internal_5_$__cuda_sm70_shflsync_idx_p)
        /*0248*/ 	.word	0x00000000


	//----- nvinfo : EIATTR_FRAME_SIZE
	.align		4
.L_108:
        /*024c*/ 	.byte	0x04, 0x11
        /*024e*/ 	.short	(.L_110 - .L_109)
	.align		4
.L_109:
        /*0250*/ 	.word	index@($__internal_4_$__cuda_sm70_shflsync_bfly_p)
        /*0254*/ 	.word	0x00000000


	//----- nvinfo : EIATTR_FRAME_SIZE
	.align		4
.L_110:
        /*0258*/ 	.byte	0x04, 0x11
        /*025a*/ 	.short	(.L_112 - .L_111)
	.align		4
.L_111:
        /*025c*/ 	.word	index@(_ZN7cutlass13device_kernelIN5flash19enable_sm80_to_sm89INS1_16FlashAttnFwdSm80INS1_25CollectiveMainloopFwdSm80ILi8ELi1ELb0EN4cute5tupleIJNS5_1CILi128EEENS7_ILi96EEENS7_ILi256EEEEEELi256ENS_10bfloat16_tEfNS_4arch4Sm80ELb1ELb0ELb1ELb0ELb0ELb0ELb1ELb0EEENS1_21CollectiveEpilogueFwdINS6_IJS8_SA_S9_EEENS6_IJNS7_ILi1EEESI_SI_EEESC_SE_Li256ELb0ELb1ELb0ELb0EEENS1_30DynamicPersistentTileSchedulerILi256ELi256ELb0ELb1ELb0EEEEEEEEEvNT_6ParamsE)
        /*0260*/ 	.word	0x000000a8


	//----- nvinfo : EIATTR_REGCOUNT
	.align		4
.L_112:
        /*0264*/ 	.byte	0x04, 0x2f
        /*0266*/ 	.short	(.L_114 - .L_113)
	.align		4
.L_113:
        /*0268*/ 	.word	index@(_ZN7cutlass13device_kernelIN5flash19enable_sm80_to_sm89INS1_16FlashAttnFwdSm80INS1_25CollectiveMainloopFwdSm80ILi8ELi1ELb0EN4cute5tupleIJNS5_1CILi128EEENS7_ILi48EEENS7_ILi256EEEEEELi256ENS_10bfloat16_tEfNS_4arch4Sm80ELb0ELb1ELb1ELb1ELb0ELb1ELb1ELb0EEENS1_21CollectiveEpilogueFwdINS6_IJS8_SA_S9_EEENS6_IJNS7_ILi1EEESI_SI_EEESC_SE_Li256ELb1ELb1ELb0ELb0EEENS1_19SingleTileSchedulerILb1ELb0ELb1ELi128EEEEEEEEEvNT_6ParamsE)
        /*026c*/ 	.word	0x000000ff


	//----- nvinfo : EIATTR_FRAME_SIZE
	.align		4
.L_114:
        /*0270*/ 	.byte	0x04, 0x11
        /*0272*/ 	.short	(.L_116 - .L_115)
	.align		4
.L_115:
        /*0274*/ 	.word	index@($__internal_3_$__cuda_sm70_shflsync_idx_p)
        /*0278*/ 	.word	0x00000000


	//----- nvinfo : EIATTR_FRAME_SIZE
	.align		4
.L_116:
        /*027c*/ 	.byte	0x04, 0x11
        /*027e*/ 	.short	(.L_118 - .L_117)
	.align		4
.L_117:
        /*0280*/ 	.word	index@($__internal_2_$__cuda_sm70_shflsync_bfly_p)
        /*0284*/ 	.word	0x00000000


	//----- nvinfo : EIATTR_FRAME_SIZE
	.align		4
.L_118:
        /*0288*/ 	.byte	0x04, 0x11
        /*028a*/ 	.short	(.L_120 - .L_119)
	.align		4
.L_119:
        /*028c*/ 	.word	index@($_ZN7cutlass13device_kernelIN5flash19enable_sm80_to_sm89INS1_16FlashAttnFwdSm80INS1_25CollectiveMainloopFwdSm80ILi8ELi1ELb0EN4cute5tupleIJNS5_1CILi128EEENS7_ILi48EEENS7_ILi256EEEEEELi256ENS_10bfloat16_tEfNS_4arch4Sm80ELb0ELb1ELb1ELb1ELb0ELb1ELb1ELb0EEENS1_21CollectiveEpilogueFwdINS6_IJS8_SA_S9_EEENS6_IJNS7_ILi1EEESI_SI_EEESC_SE_Li256ELb1ELb1ELb0ELb0EEENS1_19SingleTileSchedulerILb1ELb0ELb1ELi128EEEEEEEEEvNT_6ParamsE$_ZZN5flash25CollectiveMainloopFwdSm80ILi8ELi1ELb0EN4cute5tupleIJNS1_1CILi128EEENS3_ILi48EEENS3_ILi256EEEEEELi256EN7cutlass10bfloat16_tEfNS8_4arch4Sm80ELb0ELb1ELb1ELb1ELb0ELb1ELb1ELb0EE3mmaINS_16FlashAttnFwdSm80ISC_NS_21CollectiveEpilogueFwdINS2_IJS4_S6_S5_EEENS2_IJNS3_ILi1EEESH_SH_EEES9_SB_Li256ELb1ELb1ELb0ELb0EEENS_19SingleTileSchedulerILb1ELb0ELb1ELi128EEEE13SharedStorageENS1_6TensorINS1_11ArrayEngineIfLm128EEENS1_6LayoutINS2_IJNS2_IJNS3_ILi2EEESS_EEESH_NS3_ILi32EEEEEENS2_IJNS2_IJSH_SS_EEENS3_ILi0EEENS3_ILi4EEEEEEEEEENS_7SoftmaxILi2ELi0EEEEEbRKNSC_6ParamsERT0_RT1_iRKNS_16SeqlenInfoQKNewKILb1ELb1EEENS2_IJiiiiEEERT_ENKUlvE_clEv)
        /*0290*/ 	.word	0x00000000


	//----- nvinfo : EIATTR_FRAME_SIZE
	.align		4
.L_120:
        /*0294*/ 	.byte	0x04, 0x11
        /*0296*/ 	.short	(.L_122 - .L_121)
	.align		4
.L_121:
        /*0298*/ 	.word	index@(_ZN7cutlass13device_kernelIN5flash19enable_sm80_to_sm89INS1_16FlashAttnFwdSm80INS1_25CollectiveMainloopFwdSm80ILi8ELi1ELb0EN4cute5tupleIJNS5_1CILi128EEENS7_ILi48EEENS7_ILi256EEEEEELi256ENS_10bfloat16_tEfNS_4arch4Sm80ELb0ELb1ELb1ELb1ELb0ELb1ELb1ELb0EEENS1_21CollectiveEpilogueFwdINS6_IJS8_SA_S9_EEENS6_IJNS7_ILi1EEESI_SI_EEESC_SE_Li256ELb1ELb1ELb0ELb0EEENS1_19SingleTileSchedulerILb1ELb0ELb1ELi128EEEEEEEEEvNT_6ParamsE)
        /*029c*/ 	.word	0x00000070


	//----- nvinfo : EIATTR_REGCOUNT
	.align		4
.L_122:
        /*02a0*/ 	.byte	0x04, 0x2f
        /*02a2*/ 	.short	(.L_124 - .L_123)
	.align		4
.L_123:
        /*02a4*/ 	.word	index@(_ZN7cutlass13device_kernelIN5flash19enable_sm80_to_sm89INS1_16FlashAttnFwdSm80INS1_25CollectiveMainloopFwdSm80ILi8ELi1ELb0EN4cute5tupleIJNS5_1CILi128EEENS7_ILi64EEENS7_ILi256EEEEEELi256ENS_10bfloat16_tEfNS_4arch4Sm80ELb0ELb1ELb1ELb1ELb0ELb0ELb1ELb0EEENS1_21CollectiveEpilogueFwdINS6_IJS8_SA_S9_EEENS6_IJNS7_ILi1EEESI_SI_EEESC_SE_Li256ELb1ELb1ELb0ELb0EEENS1_19SingleTileSchedulerILb1ELb0ELb1ELi128EEEEEEEEEvNT_6ParamsE)
        /*02a8*/ 	.word	0x000000ff


	//----- nvinfo : EIATTR_FRAME_SIZE
	.align		4
.L_124:
        /*02ac*/ 	.byte	0x04, 0x11
        /*02ae*/ 	.short	(.L_126 - .L_125)
	.align		4
.L_125:
        /*02b0*/ 	.word	index@(_ZN7cutlass13device_kernelIN5flash19enable_sm80_to_sm89INS1_16FlashAttnFwdSm80INS1_25CollectiveMainloopFwdSm80ILi8ELi1ELb0EN4cute5tupleIJNS5_1CILi128EEENS7_ILi64EEENS7_ILi256EEEEEELi256ENS_10bfloat16_tEfNS_4arch4Sm80ELb0ELb1ELb1ELb1ELb0ELb0ELb1ELb0EEENS1_21CollectiveEpilogueFwdINS6_IJS8_SA_S9_EEENS6_IJNS7_ILi1EEESI_SI_EEESC_SE_Li256ELb1ELb1ELb0ELb0EEENS1_19SingleTileSchedulerILb1ELb0ELb1ELi128EEEEEEEEEvNT_6ParamsE)
        /*02b4*/ 	.word	0x00000090


	//----- nvinfo : EIATTR_REGCOUNT
	.align		4
.L_126:
        /*02b8*/ 	.byte	0x04, 0x2f
        /*02ba*/ 	.short	(.L_128 - .L_127)
	.align		4
.L_127:
        /*02bc*/ 	.word	index@(_ZN7cutlass13device_kernelIN5flash19enable_sm80_to_sm89INS1_16FlashAttnFwdSm80INS1_25CollectiveMainloopFwdSm80ILi8ELi1ELb0EN4cute5tupleIJNS5_1CILi128EEENS7_ILi64EEENS7_ILi256EEEEEELi256ENS_10bfloat16_tEfNS_4arch4Sm80ELb0ELb1ELb1ELb0ELb0ELb0ELb1ELb0EEENS1_21CollectiveEpilogueFwdINS6_IJS8_SA_S9_EEENS6_IJNS7_ILi1EEESI_SI_EEESC_SE_Li256ELb0ELb1ELb0ELb0EEENS1_19SingleTileSchedulerILb0ELb0ELb1ELi128EEEEEEEEEvNT_6ParamsE)
        /*02c0*/ 	.word	0x000000ff


	//----- nvinfo : EIATTR_FRAME_SIZE
	.align		4
.L_128:
        /*02c4*/ 	.byte	0x04, 0x11
        /*02c6*/ 	.short	(.L_130 - .L_129)
	.align		4
.L_129:
        /*02c8*/ 	.word	index@(_ZN7cutlass13device_kernelIN5flash19enable_sm80_to_sm89INS1_16FlashAttnFwdSm80INS1_25CollectiveMainloopFwdSm80ILi8ELi1ELb0EN4cute5tupleIJNS5_1CILi128EEENS7_ILi64EEENS7_ILi256EEEEEELi256ENS_10bfloat16_tEfNS_4arch4Sm80ELb0ELb1ELb1ELb0ELb0ELb0ELb1ELb0EEENS1_21CollectiveEpilogueFwdINS6_IJS8_SA_S9_EEENS6_IJNS7_ILi1EEESI_SI_EEESC_SE_Li256ELb0ELb1ELb0ELb0EEENS1_19SingleTileSchedulerILb0ELb0ELb1ELi128EEEEEEEEEvNT_6ParamsE)
        /*02cc*/ 	.word	0x00000078


	//----- nvinfo : EIATTR_REGCOUNT
	.align		4
.L_130:
        /*02d0*/ 	.byte	0x04, 0x2f
        /*02d2*/ 	.short	(.L_132 - .L_131)
	.align		4
.L_131:
        /*02d4*/ 	.word	index@(_ZN7cutlass13device_kernelIN5flash19enable_sm80_to_sm89INS1_16FlashAttnFwdSm80INS1_25CollectiveMainloopFwdSm80ILi8ELi1ELb0EN4cute5tupleIJNS5_1CILi128EEENS7_ILi48EEENS7_ILi256EEEEEELi256ENS_10bfloat16_tEfNS_4arch4Sm80ELb0ELb0ELb1ELb1ELb0ELb1ELb1ELb0EEENS1_21CollectiveEpilogueFwdINS6_IJS8_SA_S9_EEENS6_IJNS7_ILi1EEESI_SI_EEESC_SE_Li256ELb1ELb1ELb0ELb0EEENS1_19SingleTileSchedulerILb1ELb0ELb1ELi128EEEEEEEEEvNT_6ParamsE)
        /*02d8*/ 	.word	0x000000ff


	//----- nvinfo : EIATTR_FRAME_SIZE
	.align		4
.L_132:
        /*02dc*/ 	.byte	0x04, 0x11
        /*02de*/ 	.short	(.L_134 - .L_133)
	.align		4
.L_133:
        /*02e0*/ 	.word	index@(_ZN7cutlass13device_kernelIN5flash19enable_sm80_to_sm89INS1_16FlashAttnFwdSm80INS1_25CollectiveMainloopFwdSm80ILi8ELi1ELb0EN4cute5tupleIJNS5_1CILi128EEENS7_ILi48EEENS7_ILi256EEEEEELi256ENS_10bfloat16_tEfNS_4arch4Sm80ELb0ELb0ELb1ELb1ELb0ELb1ELb1ELb0EEENS1_21CollectiveEpilogueFwdINS6_IJS8_SA_S9_EEENS6_IJNS7_ILi1EEESI_SI_EEESC_SE_Li256ELb1ELb1ELb0ELb0EEENS1_19SingleTileSchedulerILb1ELb0ELb1ELi128EEEEEEEEEvNT_6ParamsE)
        /*02e4*/ 	.word	0x00000000


	//----- nvinfo : EIATTR_REGCOUNT
	.align		4
.L_134:
        /*02e8*/ 	.byte	0x04, 0x2f
        /*02ea*/ 	.short	(.L_136 - .L_135)
	.align		4
.L_135:
        /*02ec*/ 	.word	index@(_ZN7cutlass13device_kernelIN5flash19enable_sm80_to_sm89INS1_16FlashAttnFwdSm80INS1_25CollectiveMainloopFwdSm80ILi8ELi1ELb0EN4cute5tupleIJNS5_1CILi128EEENS7_ILi96EEENS7_ILi256EEEEEELi256ENS_10bfloat16_tEfNS_4arch4Sm80ELb0ELb0ELb1ELb1ELb0ELb0ELb1ELb0EEENS1_21CollectiveEpilogueFwdINS6_IJS8_SA_S9_EEENS6_IJNS7_ILi1EEESI_SI_EEESC_SE_Li256ELb1ELb1ELb0ELb0EEENS1_19SingleTileSchedulerILb1ELb0ELb1ELi128EEEEEEEEEvNT_6ParamsE)
        /*02f0*/ 	.word	0x000000ff


	//----- nvinfo : EIATTR_FRAME_SIZE
	.align		4
.L_136:
        /*02f4*/ 	.byte	0x04, 0x11
        /*02f6*/ 	.short	(.L_138 - .L_137)
	.align		4
.L_137:
        /*02f8*/ 	.word	index@(_ZN7cutlass13device_kernelIN5flash19enable_sm80_to_sm89INS1_16FlashAttnFwdSm80INS1_25CollectiveMainloopFwdSm80ILi8ELi1ELb0EN4cute5tupleIJNS5_1CILi128EEENS7_ILi96EEENS7_ILi256EEEEEELi256ENS_10bfloat16_tEfNS_4arch4Sm80ELb0ELb0ELb1ELb1ELb0ELb0ELb1ELb0EEENS1_21CollectiveEpilogueFwdINS6_IJS8_SA_S9_EEENS6_IJNS7_ILi1EEESI_SI_EEESC_SE_Li256ELb1ELb1ELb0ELb0EEENS1_19SingleTileSchedulerILb1ELb0ELb1ELi128EEEEEEEEEvNT_6ParamsE)
        /*02fc*/ 	.word	0x00000058


	//----- nvinfo : EIATTR_REGCOUNT
	.align		4
.L_138:
        /*0300*/ 	.byte	0x04, 0x2f
        /*0302*/ 	.short	(.L_140 - .L_139)
	.align		4
.L_139:
        /*0304*/ 	.word	index@(_ZN7cutlass13device_kernelIN5flash19enable_sm80_to_sm89INS1_16FlashAttnFwdSm80INS1_25CollectiveMainloopFwdSm80ILi8ELi1ELb0EN4cute5tupleIJNS5_1CILi128EEENS7_ILi96EEENS7_ILi256EEEEEELi256ENS_10bfloat16_tEfNS_4arch4Sm80ELb0ELb0ELb1ELb0ELb0ELb0ELb1ELb0EEENS1_21CollectiveEpilogueFwdINS6_IJS8_SA_S9_EEENS6_IJNS7_ILi1EEESI_SI_EEESC_SE_Li256ELb0ELb1ELb0ELb0EEENS1_19SingleTileSchedulerILb0ELb0ELb1ELi128EEEEEEEEEvNT_6ParamsE)
        /*0308*/ 	.word	0x000000ff


	//----- nvinfo : EIATTR_FRAME_SIZE
	.align		4
.L_140:
        /*030c*/ 	.byte	0x04, 0x11
        /*030e*/ 	.short	(.L_142 - .L_141)
	.align		4
.L_141:
        /*0310*/ 	.word	index@(_ZN7cutlass13device_kernelIN5flash19enable_sm80_to_sm89INS1_16FlashAttnFwdSm80INS1_25CollectiveMainloopFwdSm80ILi8ELi1ELb0EN4cute5tupleIJNS5_1CILi128EEENS7_ILi96EEENS7_ILi256EEEEEELi256ENS_10bfloat16_tEfNS_4arch4Sm80ELb0ELb0ELb1ELb0ELb0ELb0ELb1ELb0EEENS1_21CollectiveEpilogueFwdINS6_IJS8_SA_S9_EEENS6_IJNS7_ILi1EEESI_SI_EEESC_SE_Li256ELb0ELb1ELb0ELb0EEENS1_19SingleTileSchedulerILb0ELb0ELb1ELi128EEEEEEEEEvNT_6ParamsE)
        /*0314*/ 	.word	0x00000068


	//----- nvinfo : EIATTR_REGCOUNT
	.align		4
.L_142:
        /*0318*/ 	.byte	0x04, 0x2f
        /*031a*/ 	.short	(.L_144 - .L_143)
	.align		4
.L_143:
        /*031c*/ 	.word	index@(_ZN7cutlass13device_kernelIN5flash19enable_sm80_to_sm89INS1_16FlashAttnFwdSm80INS1_25CollectiveMainloopFwdSm80ILi8ELi1ELb0EN4cute5tupleIJNS5_1CILi128EEENS7_ILi32EEENS7_ILi256EEEEEELi256ENS_10bfloat16_tEfNS_4arch4Sm80ELb1ELb0ELb1ELb1ELb0ELb1ELb1ELb0EEENS1_21CollectiveEpilogueFwdINS6_IJS8_SA_S9_EEENS6_IJNS7_ILi1EEESI_SI_EEESC_SE_Li256ELb1ELb1ELb0ELb0EEENS1_19SingleTileSchedulerILb1ELb0ELb1ELi128EEEEEEEEEvNT_6ParamsE)
        /*0320*/ 	.word	0x000000fb


	//----- nvinfo : EIATTR_FRAME_SIZE
	.align		4
.L_144:
        /*0324*/ 	.byte	0x04, 0x11
        /*0326*/ 	.short	(.L_146 - .L_145)
	.align		4
.L_145:
        /*0328*/ 	.word	index@(_ZN7cutlass13device_kernelIN5flash19enable_sm80_to_sm89INS1_16FlashAttnFwdSm80INS1_25CollectiveMainloopFwdSm80ILi8ELi1ELb0EN4cute5tupleIJNS5_1CILi128EEENS7_ILi32EEENS7_ILi256EEEEEELi256ENS_10bfloat16_tEfNS_4arch4Sm80ELb1ELb0ELb1ELb1ELb0ELb1ELb1ELb0EEENS1_21CollectiveEpilogueFwdINS6_IJS8_SA_S9_EEENS6_IJNS7_ILi1EEESI_SI_EEESC_SE_Li256ELb1ELb1ELb0ELb0EEENS1_19SingleTileSchedulerILb1ELb0ELb1ELi128EEEEEEEEEvNT_6ParamsE)
        /*032c*/ 	.word	0x00000000


	//----- nvinfo : EIATTR_REGCOUNT
	.align		4
.L_146:
        /*0330*/ 	.byte	0x04, 0x2f
        /*0332*/ 	.short	(.L_148 - .L_147)
	.align		4
.L_147:
        /*0334*/ 	.word	index@(_ZN7cutlass13device_kernelIN5flash19enable_sm80_to_sm89INS1_16FlashAttnFwdSm80INS1_25CollectiveMainloopFwdSm80ILi8ELi1ELb1EN4cute5tupleIJNS5_1CILi128EEENS7_ILi64EEENS7_ILi256EEEEEELi256ENS_10bfloat16_tEfNS_4arch4Sm80ELb1ELb0ELb1ELb1ELb0ELb0ELb1ELb0EEENS1_21CollectiveEpilogueFwdINS6_IJS8_SA_S9_EEENS6_IJNS7_ILi1EEESI_SI_EEESC_SE_Li256ELb1ELb1ELb0ELb0EEENS1_19SingleTileSchedulerILb1ELb0ELb1ELi128EEEEEEEEEvNT_6ParamsE)
        /*0338*/ 	.word	0x000000ff


	//----- nvinfo : EIATTR_FRAME_SIZE
	.align		4
.L_148:
        /*033c*/ 	.byte	0x04, 0x11
        /*033e*/ 	.short	(.L_150 - .L_149)
	.align		4
.L_149:
        /*0340*/ 	.word	index@(_ZN7cutlass13device_kernelIN5flash19enable_sm80_to_sm89INS1_16FlashAttnFwdSm80INS1_25CollectiveMainloopFwdSm80ILi8ELi1ELb1EN4cute5tupleIJNS5_1CILi128EEENS7_ILi64EEENS7_ILi256EEEEEELi256ENS_10bfloat16_tEfNS_4arch4Sm80ELb1ELb0ELb1ELb1ELb0ELb0ELb1ELb0EEENS1_21CollectiveEpilogueFwdINS6_IJS8_SA_S9_EEENS6_IJNS7_ILi1EEESI_SI_EEESC_SE_Li256ELb1ELb1ELb0ELb0EEENS1_19SingleTileSchedulerILb1ELb0ELb1ELi128EEEEEEEEEvNT_6ParamsE)
        /*0344*/ 	.word	0x00000130


	//----- nvinfo : EIATTR_REGCOUNT
	.align		4
.L_150:
        /*0348*/ 	.byte	0x04, 0x2f
        /*034a*/ 	.short	(.L_152 - .L_151)
	.align		4
.L_151:
        /*034c*/ 	.word	index@(_ZN7cutlass13device_kernelIN5flash19enable_sm80_to_sm89INS1_16FlashAttnFwdSm80INS1_25CollectiveMainloopFwdSm80ILi8ELi1ELb1EN4cute5tupleIJNS5_1CILi128EEENS7_ILi64EEENS7_ILi256EEEEEELi256ENS_10bfloat16_tEfNS_4arch4Sm80ELb1ELb0ELb1ELb0ELb0ELb0ELb1ELb0EEENS1_21CollectiveEpilogueFwdINS6_IJS8_SA_S9_EEENS6_IJNS7_ILi1EEESI_SI_EEESC_SE_Li256ELb0ELb1ELb0ELb0EEENS1_30DynamicPersistentTileSchedulerILi256ELi256ELb0ELb1ELb0EEEEEEEEEvNT_6ParamsE)
        /*0350*/ 	.word	0x000000ff


	//----- nvinfo : EIATTR_FRAME_SIZE
	.align		4
.L_152:
        /*0354*/ 	.byte	0x04, 0x11
        /*0356*/ 	.short	(.L_154 - .L_153)
	.align		4
.L_153:
        /*0358*/ 	.word	index@($__internal_1_$__cuda_sm70_shflsync_idx_p)
        /*035c*/ 	.word	0x00000000


	//----- nvinfo : EIATTR_FRAME_SIZE
	.align		4
.L_154:
        /*0360*/ 	.byte	0x04, 0x11
        /*0362*/ 	.short	(.L_156 - .L_155)
	.align		4
.L_155:
        /*0364*/ 	.word	index@($__internal_0_$__cuda_sm70_shflsync_bfly_p)
        /*0368*/ 	.word	0x00000000


	//----- nvinfo : EIATTR_FRAME_SIZE
	.align		4
.L_156:
        /*036c*/ 	.byte	0x04, 0x11
        /*036e*/ 	.short	(.L_158 - .L_157)
	.align		4
.L_157:
        /*0370*/ 	.word	index@(_ZN7cutlass13device_kernelIN5flash19enable_sm80_to_sm89INS1_16FlashAttnFwdSm80INS1_25CollectiveMainloopFwdSm80ILi8ELi1ELb1EN4cute5tupleIJNS5_1CILi128EEENS7_ILi64EEENS7_ILi256EEEEEELi256ENS_10bfloat16_tEfNS_4arch4Sm80ELb1ELb0ELb1ELb0ELb0ELb0ELb1ELb0EEENS1_21CollectiveEpilogueFwdINS6_IJS8_SA_S9_EEENS6_IJNS7_ILi1EEESI_SI_EEESC_SE_Li256ELb0ELb1ELb0ELb0EEENS1_30DynamicPersistentTileSchedulerILi256ELi256ELb0ELb1ELb0EEEEEEEEEvNT_6ParamsE)
        /*0374*/ 	.word	0x00000140


	//----- nvinfo : EIATTR_REGCOUNT
	.align		4
.L_158:
        /*0378*/ 	.byte	0x04, 0x2f
        /*037a*/ 	.short	(.L_160 - .L_159)
	.align		4
.L_159:
        /*037c*/ 	.word	index@(_ZN7cutlass13device_kernelIN5flash19enable_sm80_to_sm89INS1_16FlashAttnFwdSm80INS1_25CollectiveMainloopFwdSm80ILi8ELi1ELb0EN4cute5tupleIJNS5_1CILi128EEENS7_ILi32EEENS7_ILi256EEEEEELi256ENS_10bfloat16_tEfNS_4arch4Sm80ELb0ELb1ELb1ELb1ELb0ELb1ELb1ELb0EEENS1_21CollectiveEpilogueFwdINS6_IJS8_SA_S9_EEENS6_IJNS7_ILi1EEESI_SI_EEESC_SE_Li256ELb1ELb1ELb0ELb0EEENS1_19SingleTileSchedulerILb1ELb0ELb1ELi128EEEEEEEEEvNT_6ParamsE)
        /*0380*/ 	.word	0x000000f5


	//----- nvinfo : EIATTR_FRAME_SIZE
	.align		4
.L_160:
        /*0384*/ 	.byte	0x04, 0x11
        /*0386*/ 	.short	(.L_162 - .L_161)
	.align		4
.L_161:
        /*0388*/ 	.word	index@(_ZN7cutlass13device_kernelIN5flash19enable_sm80_to_sm89INS1_16FlashAttnFwdSm80INS1_25CollectiveMainloopFwdSm80ILi8ELi1ELb0EN4cute5tupleIJNS5_1CILi128EEENS7_ILi32EEENS7_ILi256EEEEEELi256ENS_10bfloat16_tEfNS_4arch4Sm80ELb0ELb1ELb1ELb1ELb0ELb1ELb1ELb0EEENS1_21CollectiveEpilogueFwdINS6_IJS8_SA_S9_EEENS6_IJNS7_ILi1EEESI_SI_EEESC_SE_Li256ELb1ELb1ELb0ELb0EEENS1_19SingleTileSchedulerILb1ELb0ELb1ELi128EEEEEEEEEvNT_6ParamsE)
        /*038c*/ 	.word	0x00000000


	//----- nvinfo : EIATTR_REGCOUNT
	.align		4
.L_162:
        /*0390*/ 	.byte	0x04, 0x2f
        /*0392*/ 	.short	(.L_164 - .L_163)
	.align		4
.L_163:
        /*0394*/ 	.word	index@(_ZN7cutlass13device_kernelIN5flash19enable_sm80_to_sm89INS1_16FlashAttnFwdSm80INS1_25CollectiveMainloopFwdSm80ILi8ELi1ELb1EN4cute5tupleIJNS5_1CILi128EEENS7_ILi48EEENS7_ILi256EEEEEELi256ENS_10bfloat16_tEfNS_4arch4Sm80ELb0ELb1ELb1ELb1ELb0ELb0ELb1ELb0EEENS1_21CollectiveEpilogueFwdINS6_IJS8_SA_S9_EEENS6_IJNS7_ILi1EEESI_SI_EEESC_SE_Li256ELb1ELb1ELb0ELb0EEENS1_19SingleTileSchedulerILb1ELb0ELb1ELi128EEEEEEEEEvNT_6ParamsE)
        /*0398*/ 	.word	0x000000ff


	//----- nvinfo : EIATTR_FRAME_SIZE
	.align		4
.L_164:
        /*039c*/ 	.byte	0x04, 0x11
        /*039e*/ 	.short	(.L_166 - .L_165)
	.align		4
.L_165:
        /*03a0*/ 	.word	index@(_ZN7cutlass13device_kernelIN5flash19enable_sm80_to_sm89INS1_16FlashAttnFwdSm80INS1_25CollectiveMainloopFwdSm80ILi8ELi1ELb1EN4cute5tupleIJNS5_1CILi128EEENS7_ILi48EEENS7_ILi256EEEEEELi256ENS_10bfloat16_tEfNS_4arch4Sm80ELb0ELb1ELb1ELb1ELb0ELb0ELb1ELb0EEENS1_21CollectiveEpilogueFwdINS6_IJS8_SA_S9_EEENS6_IJNS7_ILi1EEESI_SI_EEESC_SE_Li256ELb1ELb1ELb0ELb0EEENS1_19SingleTileSchedulerILb1ELb0ELb1ELi128EEEEEEEEEvNT_6ParamsE)
        /*03a4*/ 	.word	0x000000a0


	//----- nvinfo : EIATTR_REGCOUNT
	.align		4
.L_166:
        /*03a8*/ 	.byte	0x04, 0x2f
        /*03aa*/ 	.short	(.L_168 - .L_167)
	.align		4
.L_167:
        /*03ac*/ 	.word	index@(_ZN7cutlass13device_kernelIN5flash19enable_sm80_to_sm89INS1_16FlashAttnFwdSm80INS1_25CollectiveMainloopFwdSm80ILi8ELi1ELb1EN4cute5tupleIJNS5_1CILi128EEENS7_ILi48EEENS7_ILi256EEEEEELi256ENS_10bfloat16_tEfNS_4arch4Sm80ELb0ELb1ELb1ELb0ELb0ELb0ELb1ELb0EEENS1_21CollectiveEpilogueFwdINS6_IJS8_SA_S9_EEENS6_IJNS7_ILi1EEESI_SI_EEESC_SE_Li256ELb0ELb1ELb0ELb0EEENS1_19SingleTileSchedulerILb0ELb0ELb1ELi128EEEEEEEEEvNT_6ParamsE)
        /*03b0*/ 	.word	0x000000ff


	//----- nvinfo : EIATTR_FRAME_SIZE
	.align		4
.L_168:
        /*03b4*/ 	.byte	0x04, 0x11
        /*03b6*/ 	.short	(.L_170 - .L_169)
	.align		4
.L_169:
        /*03b8*/ 	.word	index@(_ZN7cutlass13device_kernelIN5flash19enable_sm80_to_sm89INS1_16FlashAttnFwdSm80INS1_25CollectiveMainloopFwdSm80ILi8ELi1ELb1EN4cute5tupleIJNS5_1CILi128EEENS7_ILi48EEENS7_ILi256EEEEEELi256ENS_10bfloat16_tEfNS_4arch4Sm80ELb0ELb1ELb1ELb0ELb0ELb0ELb1ELb0EEENS1_21CollectiveEpilogueFwdINS6_IJS8_SA_S9_EEENS6_IJNS7_ILi1EEESI_SI_EEESC_SE_Li256ELb0ELb1ELb0ELb0EEENS1_19SingleTileSchedulerILb0ELb0ELb1ELi128EEEEEEEEEvNT_6ParamsE)
        /*03bc*/ 	.word	0x000000a0


	//----- nvinfo : EIATTR_REGCOUNT
	.align		4
.L_170:
        /*03c0*/ 	.byte	0x04, 0x2f
        /*03c2*/ 	.short	(.L_172 - .L_171)
	.align		4
.L_171:
        /*03c4*/ 	.word	index@(_ZN7cutlass13device_kernelIN5flash19enable_sm80_to_sm89INS1_16FlashAttnFwdSm80INS1_25CollectiveMainloopFwdSm80ILi8ELi1ELb0EN4cute5tupleIJNS5_1CILi128EEENS7_ILi32EEENS7_ILi256EEEEEELi256ENS_10bfloat16_tEfNS_4arch4Sm80ELb0ELb0ELb1ELb1ELb0ELb1ELb1ELb0EEENS1_21CollectiveEpilogueFwdINS6_IJS8_SA_S9_EEENS6_IJNS7_ILi1EEESI_SI_EEESC_SE_Li256ELb1ELb1ELb0ELb0EEENS1_19SingleTileSchedulerILb1ELb0ELb1ELi128EEEEEEEEEvNT_6ParamsE)
        /*03c8*/ 	.word	0x000000ff


	//----- nvinfo : EIATTR_FRAME_SIZE
	.align		4
.L_172:
        /*03cc*/ 	.byte	0x04, 0x11
        /*03ce*/ 	.short	(.L_174 - .L_173)
	.align		4
.L_173:
        /*03d0*/ 	.word	index@(_ZN7cutlass13device_kernelIN5flash19enable_sm80_to_sm89INS1_16FlashAttnFwdSm80INS1_25CollectiveMainloopFwdSm80ILi8ELi1ELb0EN4cute5tupleIJNS5_1CILi128EEENS7_ILi32EEENS7_ILi256EEEEEELi256ENS_10bfloat16_tEfNS_4arch4Sm80ELb0ELb0ELb1ELb1ELb0ELb1ELb1ELb0EEENS1_21CollectiveEpilogueFwdINS6_IJS8_SA_S9_EEENS6_IJNS7_ILi1EEESI_SI_EEESC_SE_Li256ELb1ELb1ELb0ELb0EEENS1_19SingleTileSchedulerILb1ELb0ELb1ELi128EEEEEEEEEvNT_6ParamsE)
        /*03d4*/ 	.word	0x00000000


	//----- nvinfo : EIATTR_REGCOUNT
	.align		4
.L_174:
        /*03d8*/ 	.byte	0x04, 0x2f
        /*03da*/ 	.short	(.L_176 - .L_175)
	.align		4
.L_175:
        /*03dc*/ 	.word	index@(_ZN7cutlass13device_kernelIN5flash19enable_sm80_to_sm89INS1_16FlashAttnFwdSm80INS1_25CollectiveMainloopFwdSm80ILi8ELi1ELb1EN4cute5tupleIJNS5_1CILi128EEENS7_ILi64EEENS7_ILi256EEEEEELi256ENS_10bfloat16_tEfNS_4arch4Sm80ELb0ELb0ELb1ELb1ELb0ELb0ELb1ELb0EEENS1_21CollectiveEpilogueFwdINS6_IJS8_SA_S9_EEENS6_IJNS7_ILi1EEESI_SI_EEESC_SE_Li256ELb1ELb1ELb0ELb0EEENS1_19SingleTileSchedulerILb1ELb0ELb1ELi128EEEEEEEEEvNT_6ParamsE)
        /*03e0*/ 	.word	0x000000ff


	//----- nvinfo : EIATTR_FRAME_SIZE
	.align		4
.L_176:
        /*03e4*/ 	.byte	0x04, 0x11
        /*03e6*/ 	.short	(.L_178 - .L_177)
	.align		4
.L_177:
        /*03e8*/ 	.word	index@(_ZN7cutlass13device_kernelIN5flash19enable_sm80_to_sm89INS1_16FlashAttnFwdSm80INS1_25CollectiveMainloopFwdSm80ILi8ELi1ELb1EN4cute5tupleIJNS5_1CILi128EEENS7_ILi64EEENS7_ILi256EEEEEELi256ENS_10bfloat16_tEfNS_4arch4Sm80ELb0ELb0ELb1ELb1ELb0ELb0ELb1ELb0EEENS1_21CollectiveEpilogueFwdINS6_IJS8_SA_S9_EEENS6_IJNS7_ILi1EEESI_SI_EEESC_SE_Li256ELb1ELb1ELb0ELb0EEENS1_19SingleTileSchedulerILb1ELb0ELb1ELi128EEEEEEEEEvNT_6ParamsE)
        /*03ec*/ 	.word	0x00000110


	//----- nvinfo : EIATTR_REGCOUNT
	.align		4
.L_178:
        /*03f0*/ 	.byte	0x04, 0x2f
        /*03f2*/ 	.short	(.L_180 - .L_179)
	.align		4
.L_179:
        /*03f4*/ 	.word	index@(_ZN7cutlass13device_kernelIN5flash19enable_sm80_to_sm89INS1_16FlashAttnFwdSm80INS1_25CollectiveMainloopFwdSm80ILi8ELi1ELb1EN4cute5tupleIJNS5_1CILi128EEENS7_ILi64EEENS7_ILi256EEEEEELi256ENS_10bfloat16_tEfNS_4arch4Sm80ELb0ELb0ELb1ELb0ELb0ELb0ELb1ELb0EEENS1_21CollectiveEpilogueFwdINS6_IJS8_SA_S9_EEENS6_IJNS7_ILi1EEESI_SI_EEESC_SE_Li256ELb0ELb1ELb0ELb0EEENS1_19SingleTileSchedulerILb0ELb0ELb1ELi128EEEEEEEEEvNT_6ParamsE)
        /*03f8*/ 	.word	0x000000ff


	//----- nvinfo : EIATTR_FRAME_SIZE
	.align		4
.L_180:
        /*03fc*/ 	.byte	0x04, 0x11
        /*03fe*/ 	.short	(.L_182 - .L_181)
	.align		4
.L_181:
        /*0400*/ 	.word	index@(_ZN7cutlass13device_kernelIN5flash19enable_sm80_to_sm89INS1_16FlashAttnFwdSm80INS1_25CollectiveMainloopFwdSm80ILi8ELi1ELb1EN4cute5tupleIJNS5_1CILi128EEENS7_ILi64EEENS7_ILi256EEEEEELi256ENS_10bfloat16_tEfNS_4arch4Sm80ELb0ELb0ELb1ELb0ELb0ELb0ELb1ELb0EEENS1_21CollectiveEpilogueFwdINS6_IJS8_SA_S9_EEENS6_IJNS7_ILi1EEESI_SI_EEESC_SE_Li256ELb0ELb1ELb0ELb0EEENS1_19SingleTileSchedulerILb0ELb0ELb1ELi128EEEEEEEEEvNT_6ParamsE)
        /*0404*/ 	.word	0x00000130


	//----- nvinfo : EIATTR_MIN_STACK_SIZE
	.align		4
.L_182:
        /*0408*/ 	.byte	0x04, 0x12
        /*040a*/ 	.short	(.L_184 - .L_183)
	.align		4
.L_183:
        /*040c*/ 	.word	index@(_ZN7cutlass13device_kernelIN5flash19enable_sm80_to_sm89INS1_16FlashAttnFwdSm80INS1_25CollectiveMainloopFwdSm80ILi8ELi1ELb1EN4cute5tupleIJNS5_1CILi128EEENS7_ILi64EEENS7_ILi256EEEEEELi256ENS_10bfloat16_tEfNS_4arch4Sm80ELb0ELb0ELb1ELb0ELb0ELb0ELb1ELb0EEENS1_21CollectiveEpilogueFwdINS6_IJS8_SA_S9_EEENS6_IJNS7_ILi1EEESI_SI_EEESC_SE_Li256ELb0ELb1ELb0ELb0EEENS1_19SingleTileSchedulerILb0ELb0ELb1ELi128EEEEEEEEEvNT_6ParamsE)
        /*0410*/ 	.word	0x00000130


	//----- nvinfo : EIATTR_MIN_STACK_SIZE
	.align		4
.L_184:
        /*0414*/ 	.byte	0x04, 0x12
        /*0416*/ 	.short	(.L_186 - .L_185)
	.align		4
.L_185:
        /*0418*/ 	.word	index@(_ZN7cutlass13device_kernelIN5flash19enable_sm80_to_sm89INS1_16FlashAttnFwdSm80INS1_25CollectiveMainloopFwdSm80ILi8ELi1ELb1EN4cute5tupleIJNS5_1CILi128EEENS7_ILi64EEENS7_ILi256EEEEEELi256ENS_10bfloat16_tEfNS_4arch4Sm80ELb0ELb0ELb1ELb1ELb0ELb0ELb1ELb0EEENS1_21CollectiveEpilogueFwdINS6_IJS8_SA_S9_EEENS6_IJNS7_ILi1EEESI_SI_EEESC_SE_Li256ELb1ELb1ELb0ELb0EEENS1_19SingleTileSchedulerILb1ELb0ELb1ELi128EEEEEEEEEvNT_6ParamsE)
        /*041c*/ 	.word	0x00000110


	//----- nvinfo : EIATTR_MIN_STACK_SIZE
	.align		4
.L_186:
        /*0420*/ 	.byte	0x04, 0x12
        /*0422*/ 	.short	(.L_188 - .L_187)
	.align		4
.L_187:
        /*0424*/ 	.word	index@(_ZN7cutlass13device_kernelIN5flash19enable_sm80_to_sm89INS1_16FlashAttnFwdSm80INS1_25CollectiveMainloopFwdSm80ILi8ELi1ELb0EN4cute5tupleIJNS5_1CILi128EEENS7_ILi32EEENS7_ILi256EEEEEELi256ENS_10bfloat16_tEfNS_4arch4Sm80ELb0ELb0ELb1ELb1ELb0ELb1ELb1ELb0EEENS1_21CollectiveEpilogueFwdINS6_IJS8_SA_S9_EEENS6_IJNS7_ILi1EEESI_SI_EEESC_SE_Li256ELb1ELb1ELb0ELb0EEENS1_19SingleTileSchedulerILb1ELb0ELb1ELi128EEEEEEEEEvNT_6ParamsE)
        /*0428*/ 	.word	0x00000000


	//----- nvinfo : EIATTR_MIN_STACK_SIZE
	.align		4
.L_188:
        /*042c*/ 	.byte	0x04, 0x12
        /*042e*/ 	.short	(.L_190 - .L_189)
	.align		4
.L_189:
        /*0430*/ 	.word	index@(_ZN7cutlass13device_kernelIN5flash19enable_sm80_to_sm89INS1_16FlashAttnFwdSm80INS1_25CollectiveMainloopFwdSm80ILi8ELi1ELb1EN4cute5tupleIJNS5_1CILi128EEENS7_ILi48EEENS7_ILi256EEEEEELi256ENS_10bfloat16_tEfNS_4arch4Sm80ELb0ELb1ELb1ELb0ELb0ELb0ELb1ELb0EEENS1_21CollectiveEpilogueFwdINS6_IJS8_SA_S9_EEENS6_IJNS7_ILi1EEESI_SI_EEESC_SE_Li256ELb0ELb1ELb0ELb0EEENS1_19SingleTileSchedulerILb0ELb0ELb1ELi128EEEEEEEEEvNT_6ParamsE)
        /*0434*/ 	.word	0x000000a0


	//----- nvinfo : EIATTR_MIN_STACK_SIZE
	.align		4
.L_190:
        /*0438*/ 	.byte	0x04, 0x12
        /*043a*/ 	.short	(.L_192 - .L_191)
	.align		4
.L_191:
        /*043c*/ 	.word	index@(_ZN7cutlass13device_kernelIN5flash19enable_sm80_to_sm89INS1_16FlashAttnFwdSm80INS1_25CollectiveMainloopFwdSm80ILi8ELi1ELb1EN4cute5tupleIJNS5_1CILi128EEENS7_ILi48EEENS7_ILi256EEEEEELi256ENS_10bfloat16_tEfNS_4arch4Sm80ELb0ELb1ELb1ELb1ELb0ELb0ELb1ELb0EEENS1_21CollectiveEpilogueFwdINS6_IJS8_SA_S9_EEENS6_IJNS7_ILi1EEESI_SI_EEESC_SE_Li256ELb1ELb1ELb0ELb0EEENS1_19SingleTileSchedulerILb1ELb0ELb1ELi128EEEEEEEEEvNT_6ParamsE)
        /*0440*/ 	.word	0x000000a0


	//----- nvinfo : EIATTR_MIN_STACK_SIZE
	.align		4
.L_192:
        /*0444*/ 	.byte	0x04, 0x12
        /*0446*/ 	.short	(.L_194 - .L_193)
	.align		4
.L_193:
        /*0448*/ 	.word	index@(_ZN7cutlass13device_kernelIN5flash19enable_sm80_to_sm89INS1_16FlashAttnFwdSm80INS1_25CollectiveMainloopFwdSm80ILi8ELi1ELb0EN4cute5tupleIJNS5_1CILi128EEENS7_ILi32EEENS7_ILi256EEEEEELi256ENS_10bfloat16_tEfNS_4arch4Sm80ELb0ELb1ELb1ELb1ELb0ELb1ELb1ELb0EEENS1_21CollectiveEpilogueFwdINS6_IJS8_SA_S9_EEENS6_IJNS7_ILi1EEESI_SI_EEESC_SE_Li256ELb1ELb1ELb0ELb0EEENS1_19SingleTileSchedulerILb1ELb0ELb1ELi128EEEEEEEEEvNT_6ParamsE)
        /*044c*/ 	.word	0x00000000


	//----- nvinfo : EIATTR_MIN_STACK_SIZE
	.align		4
.L_194:
        /*0450*/ 	.byte	0x04, 0x12
        /*0452*/ 	.short	(.L_196 - .L_195)
	.align		4
.L_195:
        /*0454*/ 	.word	index@(_ZN7cutlass13device_kernelIN5flash19enable_sm80_to_sm89INS1_16FlashAttnFwdSm80INS1_25CollectiveMainloopFwdSm80ILi8ELi1ELb1EN4cute5tupleIJNS5_1CILi128EEENS7_ILi64EEENS7_ILi256EEEEEELi256ENS_10bfloat16_tEfNS_4arch4Sm80ELb1ELb0ELb1ELb0ELb0ELb0ELb1ELb0EEENS1_21CollectiveEpilogueFwdINS6_IJS8_SA_S9_EEENS6_IJNS7_ILi1EEESI_SI_EEESC_SE_Li256ELb0ELb1ELb0ELb0EEENS1_30DynamicPersistentTileSchedulerILi256ELi256ELb0ELb1ELb0EEEEEEEEEvNT_6ParamsE)
        /*0458*/ 	.word	0x00000140


	//----- nvinfo : EIATTR_MIN_STACK_SIZE
	.align		4
.L_196:
        /*045c*/ 	.byte	0x04, 0x12
        /*045e*/ 	.short	(.L_198 - .L_197)
	.align		4
.L_197:
        /*0460*/ 	.word	index@(_ZN7cutlass13device_kernelIN5flash19enable_sm80_to_sm89INS1_16FlashAttnFwdSm80INS1_25CollectiveMainloopFwdSm80ILi8ELi1ELb1EN4cute5tupleIJNS5_1CILi128EEENS7_ILi64EEENS7_ILi256EEEEEELi256ENS_10bfloat16_tEfNS_4arch4Sm80ELb1ELb0ELb1ELb1ELb0ELb0ELb1ELb0EEENS1_21CollectiveEpilogueFwdINS6_IJS8_SA_S9_EEENS6_IJNS7_ILi1EEESI_SI_EEESC_SE_Li256ELb1ELb1ELb0ELb0EEENS1_19SingleTileSchedulerILb1ELb0ELb1ELi128EEEEEEEEEvNT_6ParamsE)
        /*0464*/ 	.word	0x00000130


	//----- nvinfo : EIATTR_MIN_STACK_SIZE
	.align		4
.L_198:
        /*0468*/ 	.byte	0x04, 0x12
        /*046a*/ 	.short	(.L_200 - .L_199)
	.align		4
.L_199:
        /*046c*/ 	.word	index@(_ZN7cutlass13device_kernelIN5flash19enable_sm80_to_sm89INS1_16FlashAttnFwdSm80INS1_25CollectiveMainloopFwdSm80ILi8ELi1ELb0EN4cute5tupleIJNS5_1CILi128EEENS7_ILi32EEENS7_ILi256EEEEEELi256ENS_10bfloat16_tEfNS_4arch4Sm80ELb1ELb0ELb1ELb1ELb0ELb1ELb1ELb0EEENS1_21CollectiveEpilogueFwdINS6_IJS8_SA_S9_EEENS6_IJNS7_ILi1EEESI_SI_EEESC_SE_Li256ELb1ELb1ELb0ELb0EEENS1_19SingleTileSchedulerILb1ELb0ELb1ELi128EEEEEEEEEvNT_6ParamsE)
        /*0470*/ 	.word	0x00000000


	//----- nvinfo : EIATTR_MIN_STACK_SIZE
	.align		4
.L_200:
        /*0474*/ 	.byte	0x04, 0x12
        /*0476*/ 	.short	(.L_202 - .L_201)
	.align		4
.L_201:
        /*0478*/ 	.word	index@(_ZN7cutlass13device_kernelIN5flash19enable_sm80_to_sm89INS1_16FlashAttnFwdSm80INS1_25CollectiveMainloopFwdSm80ILi8ELi1ELb0EN4cute5tupleIJNS5_1CILi128EEENS7_ILi96EEENS7_ILi256EEEEEELi256ENS_10bfloat16_tEfNS_4arch4Sm80ELb0ELb0ELb1ELb0ELb0ELb0ELb1ELb0EEENS1_21CollectiveEpilogueFwdINS6_IJS8_SA_S9_EEENS6_IJNS7_ILi1EEESI_SI_EEESC_SE_Li256ELb0ELb1ELb0ELb0EEENS1_19SingleTileSchedulerILb0ELb0ELb1ELi128EEEEEEEEEvNT_6ParamsE)
        /*047c*/ 	.word	0x00000068


	//----- nvinfo : EIATTR_MIN_STACK_SIZE
	.align		4
.L_202:
        /*0480*/ 	.byte	0x04, 0x12
        /*0482*/ 	.short	(.L_204 - .L_203)
	.align		4
.L_203:
        /*0484*/ 	.word	index@(_ZN7cutlass13device_kernelIN5flash19enable_sm80_to_sm89INS1_16FlashAttnFwdSm80INS1_25CollectiveMainloopFwdSm80ILi8ELi1ELb0EN4cute5tupleIJNS5_1CILi128EEENS7_ILi96EEENS7_ILi256EEEEEELi256ENS_10bfloat16_tEfNS_4arch4Sm80ELb0ELb0ELb1ELb1ELb0ELb0ELb1ELb0EEENS1_21CollectiveEpilogueFwdINS6_IJS8_SA_S9_EEENS6_IJNS7_ILi1EEESI_SI_EEESC_SE_Li256ELb1ELb1ELb0ELb0EEENS1_19SingleTileSchedulerILb1ELb0ELb1ELi128EEEEEEEEEvNT_6ParamsE)
        /*0488*/ 	.word	0x00000058


	//----- nvinfo : EIATTR_MIN_STACK_SIZE
	.align		4
.L_204:
        /*048c*/ 	.byte	0x04, 0x12
        /*048e*/ 	.short	(.L_206 - .L_205)
	.align		4
.L_205:
        /*0490*/ 	.word	index@(_ZN7cutlass13device_kernelIN5flash19enable_sm80_to_sm89INS1_16FlashAttnFwdSm80INS1_25CollectiveMainloopFwdSm80ILi8ELi1ELb0EN4cute5tupleIJNS5_1CILi128EEENS7_ILi48EEENS7_ILi256EEEEEELi256ENS_10bfloat16_tEfNS_4arch4Sm80ELb0ELb0ELb1ELb1ELb0ELb1ELb1ELb0EEENS1_21CollectiveEpilogueFwdINS6_IJS8_SA_S9_EEENS6_IJNS7_ILi1EEESI_SI_EEESC_SE_Li256ELb1ELb1ELb0ELb0EEENS1_19SingleTileSchedulerILb1ELb0ELb1ELi128EEEEEEEEEvNT_6ParamsE)
        /*0494*/ 	.word	0x00000000


	//----- nvinfo : EIATTR_MIN_STACK_SIZE
	.align		4
.L_206:
        /*0498*/ 	.byte	0x04, 0x12
        /*049a*/ 	.short	(.L_208 - .L_207)
	.align		4
.L_207:
        /*049c*/ 	.word	index@(_ZN7cutlass13device_kernelIN5flash19enable_sm80_to_sm89INS1_16FlashAttnFwdSm80INS1_25CollectiveMainloopFwdSm80ILi8ELi1ELb0EN4cute5tupleIJNS5_1CILi128EEENS7_ILi64EEENS7_ILi256EEEEEELi256ENS_10bfloat16_tEfNS_4arch4Sm80ELb0ELb1ELb1ELb0ELb0ELb0ELb1ELb0EEENS1_21CollectiveEpilogueFwdINS6_IJS8_SA_S9_EEENS6_IJNS7_ILi1EEESI_SI_EEESC_SE_Li256ELb0ELb1ELb0ELb0EEENS1_19SingleTileSchedulerILb0ELb0ELb1ELi128EEEEEEEEEvNT_6ParamsE)
        /*04a0*/ 	.word	0x00000078


	//----- nvinfo : EIATTR_MIN_STACK_SIZE
	.align		4
.L_208:
        /*04a4*/ 	.byte	0x04, 0x12
        /*04a6*/ 	.short	(.L_210 - .L_209)
	.align		4
.L_209:
        /*04a8*/ 	.word	index@(_ZN7cutlass13device_kernelIN5flash19enable_sm80_to_sm89INS1_16FlashAttnFwdSm80INS1_25CollectiveMainloopFwdSm80ILi8ELi1ELb0EN4cute5tupleIJNS5_1CILi128EEENS7_ILi64EEENS7_ILi256EEEEEELi256ENS_10bfloat16_tEfNS_4arch4Sm80ELb0ELb1ELb1ELb1ELb0ELb0ELb1ELb0EEENS1_21CollectiveEpilogueFwdINS6_IJS8_SA_S9_EEENS6_IJNS7_ILi1EEESI_SI_EEESC_SE_Li256ELb1ELb1ELb0ELb0EEENS1_19SingleTileSchedulerILb1ELb0ELb1ELi128EEEEEEEEEvNT_6ParamsE)
        /*04ac*/ 	.word	0x00000090


	//----- nvinfo : EIATTR_MIN_STACK_SIZE
	.align		4
.L_210:
        /*04b0*/ 	.byte	0x04, 0x12
        /*04b2*/ 	.short	(.L_212 - .L_211)
	.align		4
.L_211:
        /*04b4*/ 	.word	index@(_ZN7cutlass13device_kernelIN5flash19enable_sm80_to_sm89INS1_16FlashAttnFwdSm80INS1_25CollectiveMainloopFwdSm80ILi8ELi1ELb0EN4cute5tupleIJNS5_1CILi128EEENS7_ILi48EEENS7_ILi256EEEEEELi256ENS_10bfloat16_tEfNS_4arch4Sm80ELb0ELb1ELb1ELb1ELb0ELb1ELb1ELb0EEENS1_21CollectiveEpilogueFwdINS6_IJS8_SA_S9_EEENS6_IJNS7_ILi1EEESI_SI_EEESC_SE_Li256ELb1ELb1ELb0ELb0EEENS1_19SingleTileSchedulerILb1ELb0ELb1ELi128EEEEEEEEEvNT_6ParamsE)
        /*04b8*/ 	.word	0x00000070


	//----- nvinfo : EIATTR_MIN_STACK_SIZE
	.align		4
.L_212:
        /*04bc*/ 	.byte	0x04, 0x12
        /*04be*/ 	.short	(.L_214 - .L_213)
	.align		4
.L_213:
        /*04c0*/ 	.word	index@(_ZN7cutlass13device_kernelIN5flash19enable_sm80_to_sm89INS1_16FlashAttnFwdSm80INS1_25CollectiveMainloopFwdSm80ILi8ELi1ELb0EN4cute5tupleIJNS5_1CILi128EEENS7_ILi96EEENS7_ILi256EEEEEELi256ENS_10bfloat16_tEfNS_4arch4Sm80ELb1ELb0ELb1ELb0ELb0ELb0ELb1ELb0EEENS1_21CollectiveEpilogueFwdINS6_IJS8_SA_S9_EEENS6_IJNS7_ILi1EEESI_SI_EEESC_SE_Li256ELb0ELb1ELb0ELb0EEENS1_30DynamicPersistentTileSchedulerILi256ELi256ELb0ELb1ELb0EEEEEEEEEvNT_6ParamsE)
        /*04c4*/ 	.word	0x000000a8


	//----- nvinfo : EIATTR_MIN_STACK_SIZE
	.align		4
.L_214:
        /*04c8*/ 	.byte	0x04, 0x12
        /*04ca*/ 	.short	(.L_216 - .L_215)
	.align		4
.L_215:
        /*04cc*/ 	.word	index@(_ZN7cutlass13device_kernelIN5flash19enable_sm80_to_sm89INS1_16FlashAttnFwdSm80INS1_25CollectiveMainloopFwdSm80ILi8ELi1ELb0EN4cute5tupleIJNS5_1CILi128EEENS7_ILi96EEENS7_ILi256EEEEEELi256ENS_10bfloat16_tEfNS_4arch4Sm80ELb1ELb0ELb1ELb1ELb0ELb0ELb1ELb0EEENS1_21CollectiveEpilogueFwdINS6_IJS8_SA_S9_EEENS6_IJNS7_ILi1EEESI_SI_EEESC_SE_Li256ELb1ELb1ELb0ELb0EEENS1_19SingleTileSchedulerILb1ELb0ELb1ELi128EEEEEEEEEvNT_6ParamsE)
        /*04d0*/ 	.word	0x00000050


	//----- nvinfo : EIATTR_MIN_STACK_SIZE
	.align		4
.L_216:
        /*04d4*/ 	.byte	0x04, 0x12
        /*04d6*/ 	.short	(.L_218 - .L_217)
	.align		4
.L_217:
        /*04d8*/ 	.word	index@(_ZN7cutlass13device_kernelIN5flash19enable_sm80_to_sm89INS1_16FlashAttnFwdSm80INS1_25CollectiveMainloopFwdSm80ILi8ELi1ELb0EN4cute5tupleIJNS5_1CILi128EEENS7_ILi48EEENS7_ILi256EEEEEELi256ENS_10bfloat16_tEfNS_4arch4Sm80ELb1ELb0ELb1ELb1ELb0ELb1ELb1ELb0EEENS1_21CollectiveEpilogueFwdINS6_IJS8_SA_S9_EEENS6_IJNS7_ILi1EEESI_SI_EEESC_SE_Li256ELb1ELb1ELb0ELb0EEENS1_19SingleTileSchedulerILb1ELb0ELb1ELi128EEEEEEEEEvNT_6ParamsE)
        /*04dc*/ 	.word	0x00000000


	//----- nvinfo : EIATTR_MIN_STACK_SIZE
	.align		4
.L_218:
        /*04e0*/ 	.byte	0x04, 0x12
        /*04e2*/ 	.short	(.L_220 - .L_219)
	.align		4
.L_219:
        /*04e4*/ 	.word	index@(_ZN7cutlass13device_kernelIN5flash19enable_sm80_to_sm89INS1_16FlashAttnFwdSm80INS1_25CollectiveMainloopFwdSm80ILi8ELi1ELb1EN4cute5tupleIJNS5_1CILi128EEENS7_ILi64EEENS7_ILi256EEEEEELi256ENS_10bfloat16_tEfNS_4arch4Sm80ELb0ELb0ELb0ELb0ELb0ELb0ELb1ELb0EEENS1_21CollectiveEpilogueFwdINS6_IJS8_SA_S9_EEENS6_IJNS7_ILi1EEESI_SI_EEESC_SE_Li256ELb0ELb1ELb0ELb0EEENS1_19SingleTileSchedulerILb0ELb0ELb1ELi128EEEEEEEEEvNT_6ParamsE)
        /*04e8*/ 	.word	0x000000e8


	//----- nvinfo : EIATTR_MIN_STACK_SIZE
	.align		4
.L_220:
        /*04ec*/ 	.byte	0x04, 0x12
        /*04ee*/ 	.short	(.L_222 - .L_221)
	.align		4
.L_221:
        /*04f0*/ 	.word	index@(_ZN7cutlass13device_kernelIN5flash19enable_sm80_to_sm89INS1_16FlashAttnFwdSm80INS1_25CollectiveMainloopFwdSm80ILi8ELi1ELb1EN4cute5tupleIJNS5_1CILi128EEENS7_ILi64EEENS7_ILi256EEEEEELi256ENS_10bfloat16_tEfNS_4arch4Sm80ELb0ELb0ELb0ELb1ELb0ELb0ELb1ELb0EEENS1_21CollectiveEpilogueFwdINS6_IJS8_SA_S9_EEENS6_IJNS7_ILi1EEESI_SI_EEESC_SE_Li256ELb1ELb1ELb0ELb0EEENS1_19SingleTileSchedulerILb1ELb0ELb1ELi128EEEEEEEEEvNT_6ParamsE)
        /*04f4*/ 	.word	0x000000c8


	//----- nvinfo : EIATTR_MIN_STACK_SIZE
	.align		4
.L_222:
        /*04f8*/ 	.byte	0x04, 0x12
        /*04fa*/ 	.short	(.L_224 - .L_223)
	.align		4
.L_223:
        /*04fc*/ 	.word	index@(_ZN7cutlass13device_kernelIN5flash19enable_sm80_to_sm89INS1_16FlashAttnFwdSm80INS1_25CollectiveMainloopFwdSm80ILi8ELi1ELb0EN4cute5tupleIJNS5_1CILi128EEENS7_ILi32EEENS7_ILi256EEEEEELi256ENS_10bfloat16_tEfNS_4arch4Sm80ELb0ELb0ELb0ELb1ELb0ELb1ELb1ELb0EEENS1_21CollectiveEpilogueFwdINS6_IJS8_SA_S9_EEENS6_IJNS7_ILi1EEESI_SI_EEESC_SE_Li256ELb1ELb1ELb0ELb0EEENS1_19SingleTileSchedulerILb1ELb0ELb1ELi128EEEEEEEEEvNT_6ParamsE)
        /*0500*/ 	.word	0x00000000


	//----- nvinfo : EIATTR_MIN_STACK_SIZE
	.align		4
.L_224:
        /*0504*/ 	.byte	0x04, 0x12
        /*0506*/ 	.short	(.L_226 - .L_225)
	.align		4
.L_225:
        /*0508*/ 	.word	index@(_ZN7cutlass13device_kernelIN5flash19enable_sm80_to_sm89INS1_16FlashAttnFwdSm80INS1_25CollectiveMainloopFwdSm80ILi8ELi1ELb1EN4cute5tupleIJNS5_1CILi128EEENS7_ILi48EEENS7_ILi256EEEEEELi256ENS_10bfloat16_tEfNS_4arch4Sm80ELb0ELb1ELb0ELb0ELb0ELb0ELb1ELb0EEENS1_21CollectiveEpilogueFwdINS6_IJS8_SA_S9_EEENS6_IJNS7_ILi1EEESI_SI_EEESC_SE_Li256ELb0ELb1ELb0ELb0EEENS1_19SingleTileSchedulerILb0ELb0ELb1ELi128EEEEEEEEEvNT_6ParamsE)
        /*050c*/ 	.word	0x00000098


	//----- nvinfo : EIATTR_MIN_STACK_SIZE
	.align		4
.L_226:
        /*0510*/ 	.byte	0x04, 0x12
        /*0512*/ 	.short	(.L_228 - .L_227)
	.align		4
.L_227:
        /*0514*/ 	.word	index@(_ZN7cutlass13device_kernelIN5flash19enable_sm80_to_sm89INS1_16FlashAttnFwdSm80INS1_25CollectiveMainloopFwdSm80ILi8ELi1ELb1EN4cute5tupleIJNS5_1CILi128EEENS7_ILi48EEENS7_ILi256EEEEEELi256ENS_10bfloat16_tEfNS_4arch4Sm80ELb0ELb1ELb0ELb1ELb0ELb0ELb1ELb0EEENS1_21CollectiveEpilogueFwdINS6_IJS8_SA_S9_EEENS6_IJNS7_ILi1EEESI_SI_EEESC_SE_Li256ELb1ELb1ELb0ELb0EEENS1_19SingleTileSchedulerILb1ELb0ELb1ELi128EEEEEEEEEvNT_6ParamsE)
        /*0518*/ 	.word	0x00000098


	//----- nvinfo : EIATTR_MIN_STACK_SIZE
	.align		4
.L_228:
        /*051c*/ 	.byte	0x04, 0x12
        /*051e*/ 	.short	(.L_230 - .L_229)
	.align		4
.L_229:
        /*0520*/ 	.word	index@(_ZN7cutlass13device_kernelIN5flash19enable_sm80_to_sm89INS1_16FlashAttnFwdSm80INS1_25CollectiveMainloopFwdSm80ILi8ELi1ELb0EN4cute5tupleIJNS5_1CILi128EEENS7_ILi32EEENS7_ILi256EEEEEELi256ENS_10bfloat16_tEfNS_4arch4Sm80ELb0ELb1ELb0ELb1ELb0ELb1ELb1ELb0EEENS1_21CollectiveEpilogueFwdINS6_IJS8_SA_S9_EEENS6_IJNS7_ILi1EEESI_SI_EEESC_SE_Li256ELb1ELb1ELb0ELb0EEENS1_19SingleTileSchedulerILb1ELb0ELb1ELi128EEEEEEEEEvNT_6ParamsE)
        /*0524*/ 	.word	0x00000000


	//----- nvinfo : EIATTR_MIN_STACK_SIZE
	.align		4
.L_230:
        /*0528*/ 	.byte	0x04, 0x12
        /*052a*/ 	.short	(.L_232 - .L_231)
	.align		4
.L_231:
        /*052c*/ 	.word	index@(_ZN7cutlass13device_kernelIN5flash19enable_sm80_to_sm89INS1_16FlashAttnFwdSm80INS1_25CollectiveMainloopFwdSm80ILi8ELi1ELb1EN4cute5tupleIJNS5_1CILi128EEENS7_ILi64EEENS7_ILi256EEEEEELi256ENS_10bfloat16_tEfNS_4arch4Sm80ELb1ELb0ELb0ELb0ELb0ELb0ELb1ELb0EEENS1_21CollectiveEpilogueFwdINS6_IJS8_SA_S9_EEENS6_IJNS7_ILi1EEESI_SI_EEESC_SE_Li256ELb0ELb1ELb0ELb0EEENS1_30DynamicPersistentTileSchedulerILi256ELi256ELb0ELb1ELb0EEEEEEEEEvNT_6ParamsE)
        /*0530*/ 	.word	0x00000158


	//----- nvinfo : EIATTR_MIN_STACK_SIZE
	.align		4
.L_232:
        /*0534*/ 	.byte	0x04, 0x12
        /*0536*/ 	.short	(.L_234 - .L_233)
	.align		4
.L_233:
        /*0538*/ 	.word	index@(_ZN7cutlass13device_kernelIN5flash19enable_sm80_to_sm89INS1_16FlashAttnFwdSm80INS1_25CollectiveMainloopFwdSm80ILi8ELi1ELb1EN4cute5tupleIJNS5_1CILi128EEENS7_ILi64EEENS7_ILi256EEEEEELi256ENS_10bfloat16_tEfNS_4arch4Sm80ELb1ELb0ELb0ELb1ELb0ELb0ELb1ELb0EEENS1_21CollectiveEpilogueFwdINS6_IJS8_SA_S9_EEENS6_IJNS7_ILi1EEESI_SI_EEESC_SE_Li256ELb1ELb1ELb0ELb0EEENS1_19SingleTileSchedulerILb1ELb0ELb1ELi128EEEEEEEEEvNT_6ParamsE)
        /*053c*/ 	.word	0x00000130


	//----- nvinfo : EIATTR_MIN_STACK_SIZE
	.align		4
.L_234:
        /*0540*/ 	.byte	0x04, 0x12
        /*0542*/ 	.short	(.L_236 - .L_235)
	.align		4
.L_235:
        /*0544*/ 	.word	index@(_ZN7cutlass13device_kernelIN5flash19enable_sm80_to_sm89INS1_16FlashAttnFwdSm80INS1_25CollectiveMainloopFwdSm80ILi8ELi1ELb0EN4cute5tupleIJNS5_1CILi128EEENS7_ILi32EEENS7_ILi256EEEEEELi256ENS_10bfloat16_tEfNS_4arch4Sm80ELb1ELb0ELb0ELb1ELb0ELb1ELb1ELb0EEENS1_21CollectiveEpilogueFwdINS6_IJS8_SA_S9_EEENS6_IJNS7_ILi1EEESI_SI_EEESC_SE_Li256ELb1ELb1ELb0ELb0EEENS1_19SingleTileSchedulerILb1ELb0ELb1ELi128EEEEEEEEEvNT_6ParamsE)
        /*0548*/ 	.word	0x00000000


	//----- nvinfo : EIATTR_MIN_STACK_SIZE
	.align		4
.L_236:
        /*054c*/ 	.byte	0x04, 0x12
        /*054e*/ 	.short	(.L_238 - .L_237)
	.align		4
.L_237:
        /*0550*/ 	.word	index@(_ZN7cutlass13device_kernelIN5flash19enable_sm80_to_sm89INS1_16FlashAttnFwdSm80INS1_25CollectiveMainloopFwdSm80ILi8ELi1ELb0EN4cute5tupleIJNS5_1CILi128EEENS7_ILi96EEENS7_ILi256EEEEEELi256ENS_10bfloat16_tEfNS_4arch4Sm80ELb0ELb0ELb0ELb0ELb0ELb0ELb1ELb0EEENS1_21CollectiveEpilogueFwdINS6_IJS8_SA_S9_EEENS6_IJNS7_ILi1EEESI_SI_EEESC_SE_Li256ELb0ELb1ELb0ELb0EEENS1_19SingleTileSchedulerILb0ELb0ELb1ELi128EEEEEEEEEvNT_6ParamsE)
        /*0554*/ 	.word	0x00000068


	//----- nvinfo : EIATTR_MIN_STACK_SIZE
	.align		4
.L_238:
        /*0558*/ 	.byte	0x04, 0x12
        /*055a*/ 	.short	(.L_240 - .L_239)
	.align		4
.L_239:
        /*055c*/ 	.word	index@(_ZN7cutlass13device_kernelIN5flash19enable_sm80_to_sm89INS1_16FlashAttnFwdSm80INS1_25CollectiveMainloopFwdSm80ILi8ELi1ELb0EN4cute5tupleIJNS5_1CILi128EEENS7_ILi96EEENS7_ILi256EEEEEELi256ENS_10bfloat16_tEfNS_4arch4Sm80ELb0ELb0ELb0ELb1ELb0ELb0ELb1ELb0EEENS1_21CollectiveEpilogueFwdINS6_IJS8_SA_S9_EEENS6_IJNS7_ILi1EEESI_SI_EEESC_SE_Li256ELb1ELb1ELb0ELb0EEENS1_19SingleTileSchedulerILb1ELb0ELb1ELi128EEEEEEEEEvNT_6ParamsE)
        /*0560*/ 	.word	0x00000058


	//----- nvinfo : EIATTR_MIN_STACK_SIZE
	.align		4
.L_240:
        /*0564*/ 	.byte	0x04, 0x12
        /*0566*/ 	.short	(.L_242 - .L_241)
	.align		4
.L_241:
        /*0568*/ 	.word	index@(_ZN7cutlass13device_kernelIN5flash19enable_sm80_to_sm89INS1_16FlashAttnFwdSm80INS1_25CollectiveMainloopFwdSm80ILi8ELi1ELb0EN4cute5tupleIJNS5_1CILi128EEENS7_ILi48EEENS7_ILi256EEEEEELi256ENS_10bfloat16_tEfNS_4arch4Sm80ELb0ELb0ELb0ELb1ELb0ELb1ELb1ELb0EEENS1_21CollectiveEpilogueFwdINS6_IJS8_SA_S9_EEENS6_IJNS7_ILi1EEESI_SI_EEESC_SE_Li256ELb1ELb1ELb0ELb0EEENS1_19SingleTileSchedulerILb1ELb0ELb1ELi128EEEEEEEEEvNT_6ParamsE)
        /*056c*/ 	.word	0x00000000


	//----- nvinfo : EIATTR_MIN_STACK_SIZE
	.align		4
.L_242:
        /*0570*/ 	.byte	0x04, 0x12
        /*0572*/ 	.short	(.L_244 - .L_243)
	.align		4
.L_243:
        /*0574*/ 	.word	index@(_ZN7cutlass13device_kernelIN5flash19enable_sm80_to_sm89INS1_16FlashAttnFwdSm80INS1_25CollectiveMainloopFwdSm80ILi8ELi1ELb0EN4cute5tupleIJNS5_1CILi128EEENS7_ILi64EEENS7_ILi256EEEEEELi256ENS_10bfloat16_tEfNS_4arch4Sm80ELb0ELb1ELb0ELb0ELb0ELb0ELb1ELb0EEENS1_21CollectiveEpilogueFwdINS6_IJS8_SA_S9_EEENS6_IJNS7_ILi1EEESI_SI_EEESC_SE_Li256ELb0ELb1ELb0ELb0EEENS1_19SingleTileSchedulerILb0ELb0ELb1ELi128EEEEEEEEEvNT_6ParamsE)
        /*0578*/ 	.word	0x00000040


	//----- nvinfo : EIATTR_MIN_STACK_SIZE
	.align		4
.L_244:
        /*057c*/ 	.byte	0x04, 0x12
        /*057e*/ 	.short	(.L_246 - .L_245)
	.align		4
.L_245:
        /*0580*/ 	.word	index@(_ZN7cutlass13device_kernelIN5flash19enable_sm80_to_sm89INS1_16FlashAttnFwdSm80INS1_25CollectiveMainloopFwdSm80ILi8ELi1ELb0EN4cute5tupleIJNS5_1CILi128EEENS7_ILi64EEENS7_ILi256EEEEEELi256ENS_10bfloat16_tEfNS_4arch4Sm80ELb0ELb1ELb0ELb1ELb0ELb0ELb1ELb0EEENS1_21CollectiveEpilogueFwdINS6_IJS8_SA_S9_EEENS6_IJNS7_ILi1EEESI_SI_EEESC_SE_Li256ELb1ELb1ELb0ELb0EEENS1_19SingleTileSchedulerILb1ELb0ELb1ELi128EEEEEEEEEvNT_6ParamsE)
        /*0584*/ 	.word	0x00000018


	//----- nvinfo : EIATTR_MIN_STACK_SIZE
	.align		4
.L_246:
        /*0588*/ 	.byte	0x04, 0x12
        /*058a*/ 	.short	(.L_248 - .L_247)
	.align		4
.L_247:
        /*058c*/ 	.word	index@(_ZN7cutlass13device_kernelIN5flash19enable_sm80_to_sm89INS1_16FlashAttnFwdSm80INS1_25CollectiveMainloopFwdSm80ILi8ELi1ELb0EN4cute5tupleIJNS5_1CILi128EEENS7_ILi48EEENS7_ILi256EEEEEELi256ENS_10bfloat16_tEfNS_4arch4Sm80ELb0ELb1ELb0ELb1ELb0ELb1ELb1ELb0EEENS1_21CollectiveEpilogueFwdINS6_IJS8_SA_S9_EEENS6_IJNS7_ILi1EEESI_SI_EEESC_SE_Li256ELb1ELb1ELb0ELb0EEENS1_19SingleTileSchedulerILb1ELb0ELb1ELi128EEEEEEEEEvNT_6ParamsE)
        /*0590*/ 	.word	0x00000070


	//----- nvinfo : EIATTR_MIN_STACK_SIZE
	.align		4
.L_248:
        /*0594*/ 	.byte	0x04, 0x12
        /*0596*/ 	.short	(.L_250 - .L_249)
	.align		4
.L_249:
        /*0598*/ 	.word	index@(_ZN7cutlass13device_kernelIN5flash19enable_sm80_to_sm89INS1_16FlashAttnFwdSm80INS1_25CollectiveMainloopFwdSm80ILi8ELi1ELb0EN4cute5tupleIJNS5_1CILi128EEENS7_ILi96EEENS7_ILi256EEEEEELi256ENS_10bfloat16_tEfNS_4arch4Sm80ELb1ELb0ELb0ELb0ELb0ELb0ELb1ELb0EEENS1_21CollectiveEpilogueFwdINS6_IJS8_SA_S9_EEENS6_IJNS7_ILi1EEESI_SI_EEESC_SE_Li256ELb0ELb1ELb0ELb0EEENS1_30DynamicPersistentTileSchedulerILi256ELi256ELb0ELb1ELb0EEEEEEEEEvNT_6ParamsE)
        /*059c*/ 	.word	0x000000a8


	//----- nvinfo : EIATTR_MIN_STACK_SIZE
	.align		4
.L_250:
        /*05a0*/ 	.byte	0x04, 0x12
        /*05a2*/ 	.short	(.L_252 - .L_251)
	.align		4
.L_251:
        /*05a4*/ 	.word	index@(_ZN7cutlass13device_kernelIN5flash19enable_sm80_to_sm89INS1_16FlashAttnFwdSm80INS1_25CollectiveMainloopFwdSm80ILi8ELi1ELb0EN4cute5tupleIJNS5_1CILi128EEENS7_ILi96EEENS7_ILi256EEEEEELi256ENS_10bfloat16_tEfNS_4arch4Sm80ELb1ELb0ELb0ELb1ELb0ELb0ELb1ELb0EEENS1_21CollectiveEpilogueFwdINS6_IJS8_SA_S9_EEENS6_IJNS7_ILi1EEESI_SI_EEESC_SE_Li256ELb1ELb1ELb0ELb0EEENS1_19SingleTileSchedulerILb1ELb0ELb1ELi128EEEEEEEEEvNT_6ParamsE)
        /*05a8*/ 	.word	0x00000068


	//----- nvinfo : EIATTR_MIN_STACK_SIZE
	.align		4
.L_252:
        /*05ac*/ 	.byte	0x04, 0x12
        /*05ae*/ 	.short	(.L_254 - .L_253)
	.align		4
.L_253:
        /*05b0*/ 	.word	index@(_ZN7cutlass13device_kernelIN5flash19enable_sm80_to_sm89INS1_16FlashAttnFwdSm80INS1_25CollectiveMainloopFwdSm80ILi8ELi1ELb0EN4cute5tupleIJNS5_1CILi128EEENS7_ILi48EEENS7_ILi256EEEEEELi256ENS_10bfloat16_tEfNS_4arch4Sm80ELb1ELb0ELb0ELb1ELb0ELb1ELb1ELb0EEENS1_21CollectiveEpilogueFwdINS6_IJS8_SA_S9_EEENS6_IJNS7_ILi1EEESI_SI_EEESC_SE_Li256ELb1ELb1ELb0ELb0EEENS1_19SingleTileSchedulerILb1ELb0ELb1ELi128EEEEEEEEEvNT_6ParamsE)
        /*05b4*/ 	.word	0x00000000
.L_254:


//--------------------- .nv.info._ZN7cutlass13device_kernelIN5flash19enable_sm80_to_sm89INS1_16FlashAttnFwdSm80INS1_25CollectiveMainloopFwdSm80ILi8ELi1ELb1EN4cute5tupleIJNS5_1CILi128EEENS7_ILi64EEENS7_ILi256EEEEEELi256ENS_10bfloat16_tEfNS_4arch4Sm80ELb0ELb0ELb1ELb0ELb0ELb0ELb1ELb0EEENS1_21CollectiveEpilogueFwdINS6_IJS8_SA_S9_EEENS6_IJNS7_ILi1EEESI_SI_EEESC_SE_Li256ELb0ELb1ELb0ELb0EEENS1_19SingleTileSchedulerILb0ELb0ELb1ELi128EEEEEEEEEvNT_6ParamsE --------------------------
	.section	.nv.info._ZN7cutlass13device_kernelIN5flash19enable_sm80_to_sm89INS1_16FlashAttnFwdSm80INS1_25CollectiveMainloopFwdSm80ILi8ELi1ELb1EN4cute5tupleIJNS5_1CILi128EEENS7_ILi64EEENS7_ILi256EEEEEELi256ENS_10bfloat16_tEfNS_4arch4Sm80ELb0ELb0ELb1ELb0ELb0ELb0ELb1ELb0EEENS1_21CollectiveEpilogueFwdINS6_IJS8_SA_S9_EEENS6_IJNS7_ILi1EEESI_SI_EEESC_SE_Li256ELb0ELb1ELb0ELb0EEENS1_19SingleTileSchedulerILb0ELb0ELb1ELi128EEEEEEEEEvNT_6ParamsE,"",@"SHT_CUDA_INFO"
	.sectionflags	@""
	.align	4


	//----- nvinfo : EIATTR_CUDA_API_VERSION
	.align		4
        /*0000*/ 	.byte	0x04, 0x37
        /*0002*/ 	.short	(.L_256 - .L_255)
.L_255:
        /*0004*/ 	.word	0x00000082


	//----- nvinfo : EIATTR_SW2861232_WAR
	.align		4
.L_256:
        /*0008*/ 	.byte	0x01, 0x35
	.zero		2


	//----- nvinfo : EIATTR_PARAM_CBANK
	.align		4
        /*000c*/ 	.byte	0x04, 0x0a
        /*000e*/ 	.short	(.L_258 - .L_257)
	.align		4
.L_257:
        /*0010*/ 	.word	index@(.nv.constant0._ZN7cutlass13device_kernelIN5flash19enable_sm80_to_sm89INS1_16FlashAttnFwdSm80INS1_25CollectiveMainloopFwdSm80ILi8ELi1ELb1EN4cute5tupleIJNS5_1CILi128EEENS7_ILi64EEENS7_ILi256EEEEEELi256ENS_10bfloat16_tEfNS_4arch4Sm80ELb0ELb0ELb1ELb0ELb0ELb0ELb1ELb0EEENS1_21CollectiveEpilogueFwdINS6_IJS8_SA_S9_EEENS6_IJNS7_ILi1EEESI_SI_EEESC_SE_Li256ELb0ELb1ELb0ELb0EEENS1_19SingleTileSchedulerILb0ELb0ELb1ELi128EEEEEEEEEvNT_6ParamsE)
        /*0014*/ 	.short	0x0160
        /*0016*/ 	.short	0x0418


	//----- nvinfo : EIATTR_CBANK_PARAM_SIZE
	.align		4
.L_258:
        /*0018*/ 	.byte	0x03, 0x19
        /*001a*/ 	.short	0x0418


	//----- nvinfo : EIATTR_KPARAM_INFO
	.align		4
        /*001c*/ 	.byte	0x04, 0x17
        /*001e*/ 	.short	(.L_260 - .L_259)
.L_259:
        /*0020*/ 	.word	0x00000000
        /*0024*/ 	.short	0x0000
        /*0026*/ 	.short	0x0000
        /*0028*/ 	.byte	0x00, 0xf0, 0x61, 0x10


	//----- nvinfo : EIATTR_MAXREG_COUNT
	.align		4
.L_260:
        /*002c*/ 	.byte	0x03, 0x1b
        /*002e*/ 	.short	0x00ff


	//----- nvinfo : EIATTR_NUM_BARRIERS
	.align		4
        /*0030*/ 	.byte	0x02, 0x4c
        /*0032*/ 	.byte	0x02
	.zero		1


	//----- nvinfo : EIATTR_ANNOTATIONS
	.align		4
        /*0034*/ 	.byte	0x04, 0x55
        /*0036*/ 	.short	(.L_262 - .L_261)


	//   ....[0]....
.L_261:
        /*0038*/ 	.word	0x00000001
        /*003c*/ 	.byte	0x30, 0x02, 0x00, 0x00, 0x01, 0x00, 0x00, 0x00, 0x30, 0x04, 0x00, 0x00, 0x01, 0x00, 0x00, 0x00
        /* <DEDUP_REMOVED lines=73> */
        /*04dc*/ 	.byte	0xd0, 0xa1, 0x00, 0x00, 0x01, 0x00, 0x00, 0x00, 0xf0, 0xa1, 0x00, 0x00


	//----- nvinfo : EIATTR_MERCURY_ISA_VERSION
	.align		4
.L_262:
        /*04e8*/ 	.byte	0x03, 0x5f
        /*04ea*/ 	.short	0x0000


	//----- nvinfo : EIATTR_COOP_GROUP_MASK_REGIDS
	.align		4
        /*04ec*/ 	.byte	0x04, 0x29
        /*04ee*/ 	.short	(.L_264 - .L_263)


	//   ....[0]....
.L_263:
        /*04f0*/ 	.word	0xffffffff


	//   ....[1]....
        /*04f4*/ 	.word	0xffffffff


	//   ....[2]....
        /*04f8*/ 	.word	0xffffffff


	//   ....[3]....
        /*04fc*/ 	.word	0xffffffff


	//   ....[4]....
        /*0500*/ 	.word	0xffffffff


	//   ....[5]....
        /*0504*/ 	.word	0xffffffff


	//   ....[6]....
        /*0508*/ 	.word	0xffffffff


	//   ....[7]....
        /*050c*/ 	.word	0xffffffff


	//   ....[8]....
        /*0510*/ 	.word	0xffffffff


	//   ....[9]....
        /*0514*/ 	.word	0xffffffff


	//   ....[10]....
        /*0518*/ 	.word	0xffffffff


	//   ....[11]....
        /*051c*/ 	.word	0xffffffff


	//   ....[12]....
        /*0520*/ 	.word	0xffffffff


	//   ....[13]....
        /*0524*/ 	.word	0xffffffff


	//   ....[14]....
        /*0528*/ 	.word	0xffffffff


	//   ....[15]....
        /*052c*/ 	.word	0xffffffff


	//   ....[16]....
        /*0530*/ 	.word	0xffffffff


	//   ....[17]....
        /*0534*/ 	.word	0xffffffff


	//   ....[18]....
        /*0538*/ 	.word	0xffffffff


	//   ....[19]....
        /*053c*/ 	.word	0xffffffff


	//   ....[20]....
        /*0540*/ 	.word	0xffffffff


	//   ....[21]....
        /*0544*/ 	.word	0xffffffff


	//   ....[22]....
        /*0548*/ 	.word	0xffffffff


	//   ....[23]....
        /*054c*/ 	.word	0xffffffff


	//   ....[24]....
        /*0550*/ 	.word	0xffffffff


	//   ....[25]....
        /*0554*/ 	.word	0xffffffff


	//   ....[26]....
        /*0558*/ 	.word	0xffffffff


	//   ....[27]....
        /*055c*/ 	.word	0xffffffff


	//   ....[28]....
        /*0560*/ 	.word	0xffffffff


	//   ....[29]....
        /*0564*/ 	.word	0xffffffff


	//   ....[30]....
        /*0568*/ 	.word	0xffffffff


	//   ....[31]....
        /*056c*/ 	.word	0xffffffff


	//----- nvinfo : EIATTR_COOP_GROUP_INSTR_OFFSETS
	.align		4
.L_264:
        /*0570*/ 	.byte	0x04, 0x28
        /*0572*/ 	.short	(.L_266 - .L_265)


	//   ....[0]....
.L_265:
        /*0574*/ 	.word	0x00000480


	//   ....[1]....
        /*0578*/ 	.word	0x000004d0


	//   ....[2]....
        /*057c*/ 	.word	0x00000570


	//   ....[3]....
        /*0580*/ 	.word	0x000005a0


	//   ....[4]....
        /*0584*/ 	.word	0x000007c0


	//   ....[5]....
        /*0588*/ 	.word	0x00000850


	//   ....[6]....
        /*058c*/ 	.word	0x00000a50


	//   ....[7]....
        /*0590*/ 	.word	0x00000a60


	//   ....[8]....
        /*0594*/ 	.word	0x00003060


	//   ....[9]....
        /*0598*/ 	.word	0x000030f0


	//   ....[10]....
        /*059c*/ 	.word	0x00003100


	//   ....[11]....
        /*05a0*/ 	.word	0x00003130


	//   ....[12]....
        /*05a4*/ 	.word	0x00006650


	//   ....[13]....
        /*05a8*/ 	.word	0x00006690


	//   ....[14]....
        /*05ac*/ 	.word	0x000066c0


	//   ....[15]....
        /*05b0*/ 	.word	0x00006710


	//   ....[16]....
        /*05b4*/ 	.word	0x000089f0


	//   ....[17]....
        /*05b8*/ 	.word	0x00008a00


	//   ....[18]....
        /*05bc*/ 	.word	0x00008a50


	//   ....[19]....
        /*05c0*/ 	.word	0x00008a70


	//   ....[20]....
        /*05c4*/ 	.word	0x0000a270


	//   ....[21]....
        /*05c8*/ 	.word	0x0000a280


	//   ....[22]....
        /*05cc*/ 	.word	0x0000a2a0


	//   ....[23]....
        /*05d0*/ 	.word	0x0000a2b0


	//   ....[24]....
        /*05d4*/ 	.word	0x0000a3d0


	//   ....[25]....
        /*05d8*/ 	.word	0x0000a400


	//   ....[26]....
        /*05dc*/ 	.word	0x0000a5d0


	//   ....[27]....
        /*05e0*/ 	.word	0x0000a600


	//   ....[28]....
        /*05e4*/ 	.word	0x0000a790


	//   ....[29]....
        /*05e8*/ 	.word	0x0000a7c0


	//   ....[30]....
        /*05ec*/ 	.word	0x0000a950


	//   ....[31]....
        /*05f0*/ 	.word	0x0000a970


	//----- nvinfo : EIATTR_EXIT_INSTR_OFFSETS
	.align		4
.L_266:
        /*05f4*/ 	.byte	0x04, 0x1c
        /*05f6*/ 	.short	(.L_268 - .L_267)


	//   ....[0]....
.L_267:
        /*05f8*/ 	.word	0x00000040


	//   ....[1]....
        /*05fc*/ 	.word	0x0000a980


	//   ....[2]....
        /*0600*/ 	.word	0x0000aa90


	//   ....[3]....
        /*0604*/ 	.word	0x0000aaf0


	//----- nvinfo : EIATTR_CTAIDZ_USED
	.align		4
.L_268:
        /*0608*/ 	.byte	0x01, 0x04
	.zero		2


	//----- nvinfo : EIATTR_MAX_THREADS
	.align		4
        /*060c*/ 	.byte	0x04, 0x05
        /*060e*/ 	.short	(.L_270 - .L_269)
.L_269:
        /*0610*/ 	.word	0x00000100
        /*0614*/ 	.word	0x00000001
        /*0618*/ 	.word	0x00000001


	//----- nvinfo : EIATTR_CRS_STACK_SIZE
	.align		4
.L_270:
        /*061c*/ 	.byte	0x04, 0x1e
        /*061e*/ 	.short	(.L_272 - .L_271)
.L_271:
        /*0620*/ 	.word	0x00000000
.L_272:


//--------------------- .nv.info._ZN7cutlass13device_kernelIN5flash19enable_sm80_to_sm89INS1_16FlashAttnFwdSm80INS1_25CollectiveMainloopFwdSm80ILi8ELi1ELb1EN4cute5tupleIJNS5_1CILi128EEENS7_ILi64EEENS7_ILi256EEEEEELi256ENS_10bfloat16_tEfNS_4arch4Sm80ELb0ELb0ELb1ELb1ELb0ELb0ELb1ELb0EEENS1_21CollectiveEpilogueFwdINS6_IJS8_SA_S9_EEENS6_IJNS7_ILi1EEESI_SI_EEESC_SE_Li256ELb1ELb1ELb0ELb0EEENS1_19SingleTileSchedulerILb1ELb0ELb1ELi128EEEEEEEEEvNT_6ParamsE --------------------------
	.section	.nv.info._ZN7cutlass13device_kernelIN5flash19enable_sm80_to_sm89INS1_16FlashAttnFwdSm80INS1_25CollectiveMainloopFwdSm80ILi8ELi1ELb1EN4cute5tupleIJNS5_1CILi128EEENS7_ILi64EEENS7_ILi256EEEEEELi256ENS_10bfloat16_tEfNS_4arch4Sm80ELb0ELb0ELb1ELb1ELb0ELb0ELb1ELb0EEENS1_21CollectiveEpilogueFwdINS6_IJS8_SA_S9_EEENS6_IJNS7_ILi1EEESI_SI_EEESC_SE_Li256ELb1ELb1ELb0ELb0EEENS1_19SingleTileSchedulerILb1ELb0ELb1ELi128EEEEEEEEEvNT_6ParamsE,"",@"SHT_CUDA_INFO"
	.sectionflags	@""
	.align	4


	//----- nvinfo : EIATTR_CUDA_API_VERSION
	.align		4
        /*0000*/ 	.byte	0x04, 0x37
        /*0002*/ 	.short	(.L_274 - .L_273)
.L_273:
        /*0004*/ 	.word	0x00000082


	//----- nvinfo : EIATTR_SW2861232_WAR
	.align		4
.L_274:
        /*0008*/ 	.byte	0x01, 0x35
	.zero		2


	//----- nvinfo : EIATTR_PARAM_CBANK
	.align		4
        /*000c*/ 	.byte	0x04, 0x0a
        /*000e*/ 	.short	(.L_276 - .L_275)
	.align		4
.L_275:
        /*0010*/ 	.word	index@(.nv.constant0._ZN7cutlass13device_kernelIN5flash19enable_sm80_to_sm89INS1_16FlashAttnFwdSm80INS1_25CollectiveMainloopFwdSm80ILi8ELi1ELb1EN4cute5tupleIJNS5_1CILi128EEENS7_ILi64EEENS7_ILi256EEEEEELi256ENS_10bfloat16_tEfNS_4arch4Sm80ELb0ELb0ELb1ELb1ELb0ELb0ELb1ELb0EEENS1_21CollectiveEpilogueFwdINS6_IJS8_SA_S9_EEENS6_IJNS7_ILi1EEESI_SI_EEESC_SE_Li256ELb1ELb1ELb0ELb0EEENS1_19SingleTileSchedulerILb1ELb0ELb1ELi128EEEEEEEEEvNT_6ParamsE)
        /*0014*/ 	.short	0x0160
        /*0016*/ 	.short	0x0418


	//----- nvinfo : EIATTR_CBANK_PARAM_SIZE
	.align		4
.L_276:
        /*0018*/ 	.byte	0x03, 0x19
        /*001a*/ 	.short	0x0418


	//----- nvinfo : EIATTR_KPARAM_INFO
	.align		4
        /*001c*/ 	.byte	0x04, 0x17
        /*001e*/ 	.short	(.L_278 - .L_277)
.L_277:
        /*0020*/ 	.word	0x00000000
        /*0024*/ 	.short	0x0000
        /*0026*/ 	.short	0x0000
        /*0028*/ 	.byte	0x00, 0xf0, 0x61, 0x10


	//----- nvinfo : EIATTR_MAXREG_COUNT
	.align		4
.L_278:
        /*002c*/ 	.byte	0x03, 0x1b
        /*002e*/ 	.short	0x00ff


	//----- nvinfo : EIATTR_NUM_BARRIERS
	.align		4
        /*0030*/ 	.byte	0x02, 0x4c
        /*0032*/ 	.byte	0x02
	.zero		1


	//----- nvinfo : EIATTR_ANNOTATIONS
	.align		4
        /*0034*/ 	.byte	0x04, 0x55
        /*0036*/ 	.short	(.L_280 - .L_279)


	//   ....[0]....
.L_279:
        /* <DEDUP_REMOVED lines=72> */
        /*04ac*/ 	.byte	0x90, 0xba, 0x00, 0x00


	//----- nvinfo : EIATTR_MERCURY_ISA_VERSION
	.align		4
.L_280:
        /*04b0*/ 	.byte	0x03, 0x5f
        /*04b2*/ 	.short	0x0000


	//----- nvinfo : EIATTR_COOP_GROUP_MASK_REGIDS
	.align		4
        /*04b4*/ 	.byte	0x04, 0x29
        /*04b6*/ 	.short	(.L_282 - .L_281)


	//   ....[0]....
.L_281:
        /*04b8*/ 	.word	0xffffffff


	//   ....[1]....
        /*04bc*/ 	.word	0xffffffff


	//   ....[2]....
        /*04c0*/ 	.word	0xffffffff


	//   ....[3]....
        /*04c4*/ 	.word	0xffffffff


	//   ....[4]....
        /*04c8*/ 	.word	0xffffffff


	//   ....[5]....
        /*04cc*/ 	.word	0xffffffff


	//   ....[6]....
        /*04d0*/ 	.word	0xffffffff


	//   ....[7]....
        /*04d4*/ 	.word	0xffffffff


	//   ....[8]....
        /*04d8*/ 	.word	0xffffffff


	//   ....[9]....
        /*04dc*/ 	.word	0xffffffff


	//   ....[10]....
        /*04e0*/ 	.word	0xffffffff


	//   ....[11]....
        /*04e4*/ 	.word	0xffffffff


	//   ....[12]....
        /*04e8*/ 	.word	0xffffffff


	//   ....[13]....
        /*04ec*/ 	.word	0xffffffff


	//   ....[14]....
        /*04f0*/ 	.word	0xffffffff


	//   ....[15]....
        /*04f4*/ 	.word	0xffffffff


	//   ....[16]....
        /*04f8*/ 	.word	0xffffffff


	//   ....[17]....
        /*04fc*/ 	.word	0xffffffff


	//   ....[18]....
        /*0500*/ 	.word	0xffffffff


	//   ....[19]....
        /*0504*/ 	.word	0xffffffff


	//   ....[20]....
        /*0508*/ 	.word	0xffffffff


	//   ....[21]....
        /*050c*/ 	.word	0xffffffff


	//   ....[22]....
        /*0510*/ 	.word	0xffffffff


	//   ....[23]....
        /*0514*/ 	.word	0xffffffff


	//   ....[24]....
        /*0518*/ 	.word	0xffffffff


	//   ....[25]....
        /*051c*/ 	.word	0xffffffff


	//   ....[26]....
        /*0520*/ 	.word	0xffffffff


	//   ....[27]....
        /*0524*/ 	.word	0xffffffff


	//   ....[28]....
        /*0528*/ 	.word	0xffffffff


	//   ....[29]....
        /*052c*/ 	.word	0xffffffff


	//   ....[30]....
        /*0530*/ 	.word	0xffffffff


	//   ....[31]....
        /*0534*/ 	.word	0xffffffff


	//   ....[32]....
        /*0538*/ 	.word	0xffffffff


	//   ....[33]....
        /*053c*/ 	.word	0xffffffff


	//   ....[34]....
        /*0540*/ 	.word	0xffffffff


	//   ....[35]....
        /*0544*/ 	.word	0xffffffff


	//   ....[36]....
        /*0548*/ 	.word	0xffffffff


	//   ....[37]....
        /*054c*/ 	.word	0xffffffff


	//   ....[38]....
        /*0550*/ 	.word	0xffffffff


	//   ....[39]....
        /*0554*/ 	.word	0xffffffff


	//   ....[40]....
        /*0558*/ 	.word	0xffffffff


	//----- nvinfo : EIATTR_COOP_GROUP_INSTR_OFFSETS
	.align		4
.L_282:
        /*055c*/ 	.byte	0x04, 0x28
        /*055e*/ 	.short	(.L_284 - .L_283)


	//   ....[0]....
.L_283:
        /*0560*/ 	.word	0x00000090


	//   ....[1]....
        /*0564*/ 	.word	0x00000e90


	//   ....[2]....
        /*0568*/ 	.word	0x00000ec0


	//   ....[3]....
        /*056c*/ 	.word	0x00001010


	//   ....[4]....
        /*0570*/ 	.word	0x00001070


	//   ....[5]....
        /*0574*/ 	.word	0x00001210


	//   ....[6]....
        /*0578*/ 	.word	0x00001240


	//   ....[7]....
        /*057c*/ 	.word	0x000012a0


	//   ....[8]....
        /*0580*/ 	.word	0x000012b0


	//   ....[9]....
        /*0584*/ 	.word	0x00003630


	//   ....[10]....
        /*0588*/ 	.word	0x000036e0


	//   ....[11]....
        /*058c*/ 	.word	0x000036f0


	//   ....[12]....
        /*0590*/ 	.word	0x00003730


	//   ....[13]....
        /*0594*/ 	.word	0x00007360


	//   ....[14]....
        /*0598*/ 	.word	0x000073a0


	//   ....[15]....
        /*059c*/ 	.word	0x000073d0


	//   ....[16]....
        /*05a0*/ 	.word	0x00007420


	//   ....[17]....
        /*05a4*/ 	.word	0x00009630


	//   ....[18]....
        /*05a8*/ 	.word	0x00009640


	//   ....[19]....
        /*05ac*/ 	.word	0x00009670


	//   ....[20]....
        /*05b0*/ 	.word	0x00009690


	//   ....[21]....
        /*05b4*/ 	.word	0x0000b010


	//   ....[22]....
        /*05b8*/ 	.word	0x0000b050


	//   ....[23]....
        /*05bc*/ 	.word	0x0000b080


	//   ....[24]....
        /*05c0*/ 	.word	0x0000b0a0


	//   ....[25]....
        /*05c4*/ 	.word	0x0000b2c0


	//   ....[26]....
        /*05c8*/ 	.word	0x0000b2d0


	//   ....[27]....
        /*05cc*/ 	.word	0x0000b4d0


	//   ....[28]....
        /*05d0*/ 	.word	0x0000b500


	//   ....[29]....
        /*05d4*/ 	.word	0x0000b6c0


	//   ....[30]....
        /*05d8*/ 	.word	0x0000b6f0


	//   ....[31]....
        /*05dc*/ 	.word	0x0000b8b0


	//   ....[32]....
        /*05e0*/ 	.word	0x0000b8d0


	//   ....[33]....
        /*05e4*/ 	.word	0x0000c140


	//   ....[34]....
        /*05e8*/ 	.word	0x0000c160


	//   ....[35]....
        /*05ec*/ 	.word	0x0000c320


	//   ....[36]....
        /*05f0*/ 	.word	0x0000c350


	//   ....[37]....
        /*05f4*/ 	.word	0x0000c4e0


	//   ....[38]....
        /*05f8*/ 	.word	0x0000c510


	//   ....[39]....
        /*05fc*/ 	.word	0x0000c6a0


	//   ....[40]....
        /*0600*/ 	.word	0x0000c6c0


	//----- nvinfo : EIATTR_EXIT_INSTR_OFFSETS
	.align		4
.L_284:
        /*0604*/ 	.byte	0x04, 0x1c
        /*0606*/ 	.short	(.L_286 - .L_285)


	//   ....[0]....
.L_285:
        /*0608*/ 	.word	0x00000350


	//   ....[1]....
        /*060c*/ 	.word	0x0000b8e0


	//   ....[2]....
        /*0610*/ 	.word	0x0000ba20


	//   ....[3]....
        /*0614*/ 	.word	0x0000ba80


	//   ....[4]....
        /*0618*/ 	.word	0x0000c6d0


	//   ....[5]....
        /*061c*/ 	.word	0x0000c7e0


	//   ....[6]....
        /*0620*/ 	.word	0x0000c840


	//----- nvinfo : EIATTR_CTAIDZ_USED
	.align		4
.L_286:
        /*0624*/ 	.byte	0x01, 0x04
	.zero		2


	//----- nvinfo : EIATTR_MAX_THREADS
	.align		4
        /*0628*/ 	.byte	0x04, 0x05
        /*062a*/ 	.short	(.L_288 - .L_287)
.L_287:
        /*062c*/ 	.word	0x00000100
        /*0630*/ 	.word	0x00000001
        /*0634*/ 	.word	0x00000001


	//----- nvinfo : EIATTR_CRS_STACK_SIZE
	.align		4
.L_288:
        /*0638*/ 	.byte	0x04, 0x1e
        /*063a*/ 	.short	(.L_290 - .L_289)
.L_289:
        /*063c*/ 	.word	0x00000000
.L_290:


//--------------------- .nv.info._ZN7cutlass13device_kernelIN5flash19enable_sm80_to_sm89INS1_16FlashAttnFwdSm80INS1_25CollectiveMainloopFwdSm80ILi8ELi1ELb0EN4cute5tupleIJNS5_1CILi128EEENS7_ILi32EEENS7_ILi256EEEEEELi256ENS_10bfloat16_tEfNS_4arch4Sm80ELb0ELb0ELb1ELb1ELb0ELb1ELb1ELb0EEENS1_21CollectiveEpilogueFwdINS6_IJS8_SA_S9_EEENS6_IJNS7_ILi1EEESI_SI_EEESC_SE_Li256ELb1ELb1ELb0ELb0EEENS1_19SingleTileSchedulerILb1ELb0ELb1ELi128EEEEEEEEEvNT_6ParamsE --------------------------
	.section	.nv.info._ZN7cutlass13device_kernelIN5flash19enable_sm80_to_sm89INS1_16FlashAttnFwdSm80INS1_25CollectiveMainloopFwdSm80ILi8ELi1ELb0EN4cute5tupleIJNS5_1CILi128EEENS7_ILi32EEENS7_ILi256EEEEEELi256ENS_10bfloat16_tEfNS_4arch4Sm80ELb0ELb0ELb1ELb1ELb0ELb1ELb1ELb0EEENS1_21CollectiveEpilogueFwdINS6_IJS8_SA_S9_EEENS6_IJNS7_ILi1EEESI_SI_EEESC_SE_Li256ELb1ELb1ELb0ELb0EEENS1_19SingleTileSchedulerILb1ELb0ELb1ELi128EEEEEEEEEvNT_6ParamsE,"",@"SHT_CUDA_INFO"
	.sectionflags	@""
	.align	4


	//----- nvinfo : EIATTR_CUDA_API_VERSION
	.align		4
        /*0000*/ 	.byte	0x04, 0x37
        /*0002*/ 	.short	(.L_292 - .L_291)
.L_291:
        /*0004*/ 	.word	0x00000082


	//----- nvinfo : EIATTR_SW2861232_WAR
	.align		4
.L_292:
        /*0008*/ 	.byte	0x01, 0x35
	.zero		2


	//----- nvinfo : EIATTR_PARAM_CBANK
	.align		4
        /*000c*/ 	.byte	0x04, 0x0a
        /*000e*/ 	.short	(.L_294 - .L_293)
	.align		4
.L_293:
        /*0010*/ 	.word	index@(.nv.constant0._ZN7cutlass13device_kernelIN5flash19enable_sm80_to_sm89INS1_16FlashAttnFwdSm80INS1_25CollectiveMainloopFwdSm80ILi8ELi1ELb0EN4cute5tupleIJNS5_1CILi128EEENS7_ILi32EEENS7_ILi256EEEEEELi256ENS_10bfloat16_tEfNS_4arch4Sm80ELb0ELb0ELb1ELb1ELb0ELb1ELb1ELb0EEENS1_21CollectiveEpilogueFwdINS6_IJS8_SA_S9_EEENS6_IJNS7_ILi1EEESI_SI_EEESC_SE_Li256ELb1ELb1ELb0ELb0EEENS1_19SingleTileSchedulerILb1ELb0ELb1ELi128EEEEEEEEEvNT_6ParamsE)
        /*0014*/ 	.short	0x0160
        /*0016*/ 	.short	0x0418


	//----- nvinfo : EIATTR_CBANK_PARAM_SIZE
	.align		4
.L_294:
        /*0018*/ 	.byte	0x03, 0x19
        /*001a*/ 	.short	0x0418


	//----- nvinfo : EIATTR_KPARAM_INFO
	.align		4
        /*001c*/ 	.byte	0x04, 0x17
        /*001e*/ 	.short	(.L_296 - .L_295)
.L_295:
        /*0020*/ 	.word	0x00000000
        /*0024*/ 	.short	0x0000
        /*0026*/ 	.short	0x0000
        /*0028*/ 	.byte	0x00, 0xf0, 0x61, 0x10


	//----- nvinfo : EIATTR_MAXREG_COUNT
	.align		4
.L_296:
        /*002c*/ 	.byte	0x03, 0x1b
        /*002e*/ 	.short	0x00ff


	//----- nvinfo : EIATTR_NUM_BARRIERS
	.align		4
        /*0030*/ 	.byte	0x02, 0x4c
        /*0032*/ 	.byte	0x02
	.zero		1


	//----- nvinfo : EIATTR_MERCURY_ISA_VERSION
	.align		4
        /*0034*/ 	.byte	0x03, 0x5f
        /*0036*/ 	.short	0x0000


	//----- nvinfo : EIATTR_COOP_GROUP_MASK_REGIDS
	.align		4
        /*0038*/ 	.byte	0x04, 0x29
        /*003a*/ 	.short	(.L_298 - .L_297)


	//   ....[0]....
.L_297:
        /*003c*/ 	.word	0xffffffff


	//   ....[1]....
        /*0040*/ 	.word	0xffffffff


	//   ....[2]....
        /*0044*/ 	.word	0xffffffff


	//   ....[3]....
        /*0048*/ 	.word	0xffffffff


	//   ....[4]....
        /*004c*/ 	.word	0xffffffff


	//   ....[5]....
        /*0050*/ 	.word	0xffffffff


	//   ....[6]....
        /*0054*/ 	.word	0xffffffff


	//   ....[7]....
        /*0058*/ 	.word	0xffffffff


	//   ....[8]....
        /*005c*/ 	.word	0xffffffff


	//   ....[9]....
        /*0060*/ 	.word	0xffffffff


	//   ....[10]....
        /*0064*/ 	.word	0xffffffff


	//   ....[11]....
        /*0068*/ 	.word	0xffffffff


	//   ....[12]....
        /*006c*/ 	.word	0xffffffff


	//   ....[13]....
        /*0070*/ 	.word	0xffffffff


	//   ....[14]....
        /*0074*/ 	.word	0xffffffff


	//   ....[15]....
        /*0078*/ 	.word	0xffffffff


	//   ....[16]....
        /*007c*/ 	.word	0xffffffff


	//   ....[17]....
        /*0080*/ 	.word	0xffffffff


	//   ....[18]....
        /*0084*/ 	.word	0xffffffff


	//   ....[19]....
        /*0088*/ 	.word	0xffffffff


	//   ....[20]....
        /*008c*/ 	.word	0xffffffff


	//   ....[21]....
        /*0090*/ 	.word	0xffffffff


	//   ....[22]....
        /*0094*/ 	.word	0xffffffff


	//   ....[23]....
        /*0098*/ 	.word	0xffffffff


	//   ....[24]....
        /*009c*/ 	.word	0xffffffff


	//   ....[25]....
        /*00a0*/ 	.word	0xffffffff


	//   ....[26]....
        /*00a4*/ 	.word	0xffffffff


	//   ....[27]....
        /*00a8*/ 	.word	0xffffffff


	//   ....[28]....
        /*00ac*/ 	.word	0xffffffff


	//   ....[29]....
        /*00b0*/ 	.word	0xffffffff


	//   ....[30]....
        /*00b4*/ 	.word	0xffffffff


	//   ....[31]....
        /*00b8*/ 	.word	0xffffffff


	//   ....[32]....
        /*00bc*/ 	.word	0xffffffff


	//   ....[33]....
        /*00c0*/ 	.word	0xffffffff


	//   ....[34]....
        /*00c4*/ 	.word	0xffffffff


	//   ....[35]....
        /*00c8*/ 	.word	0xffffffff


	//   ....[36]....
        /*00cc*/ 	.word	0xffffffff


	//   ....[37]....
        /*00d0*/ 	.word	0xffffffff


	//   ....[38]....
        /*00d4*/ 	.word	0xffffffff


	//   ....[39]....
        /*00d8*/ 	.word	0xffffffff


	//   ....[40]....
        /*00dc*/ 	.word	0xffffffff


	//----- nvinfo : EIATTR_COOP_GROUP_INSTR_OFFSETS
	.align		4
.L_298:
        /*00e0*/ 	.byte	0x04, 0x28
        /*00e2*/ 	.short	(.L_300 - .L_299)


	//   ....[0]....
.L_299:
        /*00e4*/ 	.word	0x00000080


	//   ....[1]....
        /*00e8*/ 	.word	0x00004c70


	//   ....[2]....
        /*00ec*/ 	.word	0x00004cb0


	//   ....[3]....
        /*00f0*/ 	.word	0x00005210


	//   ....[4]....
        /*00f4*/ 	.word	0x00005240


	//   ....[5]....
        /*00f8*/ 	.word	0x000054a0


	//   ....[6]....
        /*00fc*/ 	.word	0x000054d0


	//   ....[7]....
        /*0100*/ 	.word	0x000056e0


	//   ....[8]....
        /*0104*/ 	.word	0x00005710


	//   ....[9]....
        /*0108*/ 	.word	0x0000d650


	//   ....[10]....
        /*010c*/ 	.word	0x0000d6f0


	//   ....[11]....
        /*0110*/ 	.word	0x0000d700


	//   ....[12]....
        /*0114*/ 	.word	0x0000d7a0


	//   ....[13]....
        /*0118*/ 	.word	0x0000ee40


	//   ....[14]....
        /*011c*/ 	.word	0x0000ee50


	//   ....[15]....
        /*0120*/ 	.word	0x0000ee90


	//   ....[16]....
        /*0124*/ 	.word	0x0000eed0


	//   ....[17]....
        /*0128*/ 	.word	0x000101d0


	//   ....[18]....
        /*012c*/ 	.word	0x00010200


	//   ....[19]....
        /*0130*/ 	.word	0x00010260


	//   ....[20]....
        /*0134*/ 	.word	0x00010270


	//   ....[21]....
        /*0138*/ 	.word	0x00011b80


	//   ....[22]....
        /*013c*/ 	.word	0x00011bc0


	//   ....[23]....
        /*0140*/ 	.word	0x00011c00


	//   ....[24]....
        /*0144*/ 	.word	0x00011c40


	//   ....[25]....
        /*0148*/ 	.word	0x00011e60


	//   ....[26]....
        /*014c*/ 	.word	0x00011e70


	//   ....[27]....
        /*0150*/ 	.word	0x00012070


	//   ....[28]....
        /*0154*/ 	.word	0x000120a0


	//   ....[29]....
        /*0158*/ 	.word	0x00012260


	//   ....[30]....
        /*015c*/ 	.word	0x00012290


	//   ....[31]....
        /*0160*/ 	.word	0x00012450


	//   ....[32]....
        /*0164*/ 	.word	0x00012470


	//   ....[33]....
        /*0168*/ 	.word	0x00012ce0


	//   ....[34]....
        /*016c*/ 	.word	0x00012d00


	//   ....[35]....
        /*0170*/ 	.word	0x00012e90


	//   ....[36]....
        /*0174*/ 	.word	0x00012ec0


	//   ....[37]....
        /*0178*/ 	.word	0x00013050


	//   ....[38]....
        /*017c*/ 	.word	0x00013080


	//   ....[39]....
        /*0180*/ 	.word	0x00013210


	//   ....[40]....
        /*0184*/ 	.word	0x00013230


	//----- nvinfo : EIATTR_EXIT_INSTR_OFFSETS
	.align		4
.L_300:
        /*0188*/ 	.byte	0x04, 0x1c
        /*018a*/ 	.short	(.L_302 - .L_301)


	//   ....[0]....
.L_301:
        /*018c*/ 	.word	0x00000310


	//   ....[1]....
        /*0190*/ 	.word	0x00012480


	//   ....[2]....
        /*0194*/ 	.word	0x000125c0


	//   ....[3]....
        /*0198*/ 	.word	0x00012620


	//   ....[4]....
        /*019c*/ 	.word	0x00013240


	//   ....[5]....
        /*01a0*/ 	.word	0x00013350


	//   ....[6]....
        /*01a4*/ 	.word	0x000133b0


	//----- nvinfo : EIATTR_CTAIDZ_USED
	.align		4
.L_302:
        /*01a8*/ 	.byte	0x01, 0x04
	.zero		2


	//----- nvinfo : EIATTR_MAX_THREADS
	.align		4
        /*01ac*/ 	.byte	0x04, 0x05
        /*01ae*/ 	.short	(.L_304 - .L_303)
.L_303:
        /*01b0*/ 	.word	0x00000100
        /*01b4*/ 	.word	0x00000001
        /*01b8*/ 	.word	0x00000001


	//----- nvinfo : EIATTR_CRS_STACK_SIZE
	.align		4
.L_304:
        /*01bc*/ 	.byte	0x04, 0x1e
        /*01be*/ 	.short	(.L_306 - .L_305)
.L_305:
        /*01c0*/ 	.word	0x00000000
.L_306:


//--------------------- .nv.info._ZN7cutlass13device_kernelIN5flash19enable_sm80_to_sm89INS1_16FlashAttnFwdSm80INS1_25CollectiveMainloopFwdSm80ILi8ELi1ELb1EN4cute5tupleIJNS5_1CILi128EEENS7_ILi48EEENS7_ILi256EEEEEELi256ENS_10bfloat16_tEfNS_4arch4Sm80ELb0ELb1ELb1ELb0ELb0ELb0ELb1ELb0EEENS1_21CollectiveEpilogueFwdINS6_IJS8_SA_S9_EEENS6_IJNS7_ILi1EEESI_SI_EEESC_SE_Li256ELb0ELb1ELb0ELb0EEENS1_19SingleTileSchedulerILb0ELb0ELb1ELi128EEEEEEEEEvNT_6ParamsE --------------------------
	.section	.nv.info._ZN7cutlass13device_kernelIN5flash19enable_sm80_to_sm89INS1_16FlashAttnFwdSm80INS1_25CollectiveMainloopFwdSm80ILi8ELi1ELb1EN4cute5tupleIJNS5_1CILi128EEENS7_ILi48EEENS7_ILi256EEEEEELi256ENS_10bfloat16_tEfNS_4arch4Sm80ELb0ELb1ELb1ELb0ELb0ELb0ELb1ELb0EEENS1_21CollectiveEpilogueFwdINS6_IJS8_SA_S9_EEENS6_IJNS7_ILi1EEESI_SI_EEESC_SE_Li256ELb0ELb1ELb0ELb0EEENS1_19SingleTileSchedulerILb0ELb0ELb1ELi128EEEEEEEEEvNT_6ParamsE,"",@"SHT_CUDA_INFO"
	.sectionflags	@""
	.align	4


	//----- nvinfo : EIATTR_CUDA_API_VERSION
	.align		4
        /*0000*/ 	.byte	0x04, 0x37
        /*0002*/ 	.short	(.L_308 - .L_307)
.L_307:
        /*0004*/ 	.word	0x00000082


	//----- nvinfo : EIATTR_SW2861232_WAR
	.align		4
.L_308:
        /*0008*/ 	.byte	0x01, 0x35
	.zero		2


	//----- nvinfo : EIATTR_PARAM_CBANK
	.align		4
        /*000c*/ 	.byte	0x04, 0x0a
        /*000e*/ 	.short	(.L_310 - .L_309)
	.align		4
.L_309:
        /*0010*/ 	.word	index@(.nv.constant0._ZN7cutlass13device_kernelIN5flash19enable_sm80_to_sm89INS1_16FlashAttnFwdSm80INS1_25CollectiveMainloopFwdSm80ILi8ELi1ELb1EN4cute5tupleIJNS5_1CILi128EEENS7_ILi48EEENS7_ILi256EEEEEELi256ENS_10bfloat16_tEfNS_4arch4Sm80ELb0ELb1ELb1ELb0ELb0ELb0ELb1ELb0EEENS1_21CollectiveEpilogueFwdINS6_IJS8_SA_S9_EEENS6_IJNS7_ILi1EEESI_SI_EEESC_SE_Li256ELb0ELb1ELb0ELb0EEENS1_19SingleTileSchedulerILb0ELb0ELb1ELi128EEEEEEEEEvNT_6ParamsE)
        /*0014*/ 	.short	0x0160
        /*0016*/ 	.short	0x0418


	//----- nvinfo : EIATTR_CBANK_PARAM_SIZE
	.align		4
.L_310:
        /*0018*/ 	.byte	0x03, 0x19
        /*001a*/ 	.short	0x0418


	//----- nvinfo : EIATTR_KPARAM_INFO
	.align		4
        /*001c*/ 	.byte	0x04, 0x17
        /*001e*/ 	.short	(.L_312 - .L_311)
.L_311:
        /*0020*/ 	.word	0x00000000
        /*0024*/ 	.short	0x0000
        /*0026*/ 	.short	0x0000
        /*0028*/ 	.byte	0x00, 0xf0, 0x61, 0x10


	//----- nvinfo : EIATTR_MAXREG_COUNT
	.align		4
.L_312:
        /*002c*/ 	.byte	0x03, 0x1b
        /*002e*/ 	.short	0x00ff


	//----- nvinfo : EIATTR_NUM_BARRIERS
	.align		4
        /*0030*/ 	.byte	0x02, 0x4c
        /*0032*/ 	.byte	0x02
	.zero		1


	//----- nvinfo : EIATTR_ANNOTATIONS
	.align		4
        /*0034*/ 	.byte	0x04, 0x55
        /*0036*/ 	.short	(.L_314 - .L_313)


	//   ....[0]....
.L_313:
        /* <DEDUP_REMOVED lines=82> */


	//----- nvinfo : EIATTR_MERCURY_ISA_VERSION
	.align		4
.L_314:
        /*0548*/ 	.byte	0x03, 0x5f
        /*054a*/ 	.short	0x0000


	//----- nvinfo : EIATTR_INT_WARP_WIDE_INSTR_OFFSETS
	.align		4
        /*054c*/ 	.byte	0x04, 0x31
        /*054e*/ 	.short	(.L_316 - .L_315)


	//   ....[0]....
.L_315:
        /*0550*/ 	.word	0x00006eb0


	//   ....[1]....
        /*0554*/ 	.word	0x0000b0e0


	//   ....[2]....
        /*0558*/ 	.word	0x0000e4b0


	//----- nvinfo : EIATTR_COOP_GROUP_MASK_REGIDS
	.align		4
.L_316:
        /*055c*/ 	.byte	0x04, 0x29
        /*055e*/ 	.short	(.L_318 - .L_317)


	//   ....[0]....
.L_317:
        /*0560*/ 	.word	0xffffffff


	//   ....[1]....
        /*0564*/ 	.word	0xffffffff


	//   ....[2]....
        /*0568*/ 	.word	0xffffffff


	//   ....[3]....
        /*056c*/ 	.word	0xffffffff


	//   ....[4]....
        /*0570*/ 	.word	0xffffffff


	//   ....[5]....
        /*0574*/ 	.word	0xffffffff


	//   ....[6]....
        /*0578*/ 	.word	0xffffffff


	//   ....[7]....
        /*057c*/ 	.word	0xffffffff


	//   ....[8]....
        /*0580*/ 	.word	0xffffffff


	//   ....[9]....
        /*0584*/ 	.word	0xffffffff


	//   ....[10]....
        /*0588*/ 	.word	0xffffffff


	//   ....[11]....
        /*058c*/ 	.word	0xffffffff


	//   ....[12]....
        /*0590*/ 	.word	0xffffffff


	//   ....[13]....
        /*0594*/ 	.word	0xffffffff


	//   ....[14]....
        /*0598*/ 	.word	0xffffffff


	//   ....[15]....
        /*059c*/ 	.word	0xffffffff


	//   ....[16]....
        /*05a0*/ 	.word	0xffffffff


	//   ....[17]....
        /*05a4*/ 	.word	0xffffffff


	//   ....[18]....
        /*05a8*/ 	.word	0xffffffff


	//   ....[19]....
        /*05ac*/ 	.word	0xffffffff


	//   ....[20]....
        /*05b0*/ 	.word	0xffffffff


	//   ....[21]....
        /*05b4*/ 	.word	0xffffffff


	//   ....[22]....
        /*05b8*/ 	.word	0xffffffff


	//   ....[23]....
        /*05bc*/ 	.word	0xffffffff


	//   ....[24]....
        /*05c0*/ 	.word	0xffffffff


	//   ....[25]....
        /*05c4*/ 	.word	0xffffffff


	//   ....[26]....
        /*05c8*/ 	.word	0xffffffff


	//   ....[27]....
        /*05cc*/ 	.word	0xffffffff


	//   ....[28]....
        /*05d0*/ 	.word	0xffffffff


	//   ....[29]....
        /*05d4*/ 	.word	0xffffffff


	//   ....[30]....
        /*05d8*/ 	.word	0xffffffff


	//   ....[31]....
        /*05dc*/ 	.word	0xffffffff


	//   ....[32]....
        /*05e0*/ 	.word	0xffffffff


	//   ....[33]....
        /*05e4*/ 	.word	0xffffffff


	//   ....[34]....
        /*05e8*/ 	.word	0xffffffff


	//   ....[35]....
        /*05ec*/ 	.word	0xffffffff


	//   ....[36]....
        /*05f0*/ 	.word	0xffffffff


	//   ....[37]....
        /*05f4*/ 	.word	0xffffffff


	//   ....[38]....
        /*05f8*/ 	.word	0xffffffff


	//   ....[39]....
        /*05fc*/ 	.word	0xffffffff


	//   ....[40]....
        /*0600*/ 	.word	0xffffffff


	//   ....[41]....
        /*0604*/ 	.word	0xffffffff


	//   ....[42]....
        /*0608*/ 	.word	0xffffffff


	//   ....[43]....
        /*060c*/ 	.word	0xffffffff


	//   ....[44]....
        /*0610*/ 	.word	0xffffffff


	//   ....[45]....
        /*0614*/ 	.word	0xffffffff


	//   ....[46]....
        /*0618*/ 	.word	0xffffffff


	//   ....[47]....
        /*061c*/ 	.word	0xffffffff


	//   ....[48]....
        /*0620*/ 	.word	0xffffffff


	//   ....[49]....
        /*0624*/ 	.word	0xffffffff


	//   ....[50]....
        /*0628*/ 	.word	0xffffffff


	//   ....[51]....
        /*062c*/ 	.word	0xffffffff


	//   ....[52]....
        /*0630*/ 	.word	0xffffffff


	//   ....[53]....
        /*0634*/ 	.word	0xffffffff


	//----- nvinfo : EIATTR_COOP_GROUP_INSTR_OFFSETS
	.align		4
.L_318:
        /*0638*/ 	.byte	0x04, 0x28
        /*063a*/ 	.short	(.L_320 - .L_319)


	//   ....[0]....
.L_319:
        /*063c*/ 	.word	0x00000f60


	//   ....[1]....
        /*0640*/ 	.word	0x00000f90


	//   ....[2]....
        /*0644*/ 	.word	0x00001190


	//   ....[3]....
        /*0648*/ 	.word	0x000011f0


	//   ....[4]....
        /*064c*/ 	.word	0x00001290


	//   ....[5]....
        /*0650*/ 	.word	0x00001300


	//   ....[6]....
        /*0654*/ 	.word	0x00001330


	//   ....[7]....
        /*0658*/ 	.word	0x000013d0


	//   ....[8]....
        /*065c*/ 	.word	0x00003130


	//   ....[9]....
        /*0660*/ 	.word	0x00003940


	//   ....[10]....
        /*0664*/ 	.word	0x00004120


	//   ....[11]....
        /*0668*/ 	.word	0x000041a0


	//   ....[12]....
        /*066c*/ 	.word	0x000041e0


	//   ....[13]....
        /*0670*/ 	.word	0x00004210


	//   ....[14]....
        /*0674*/ 	.word	0x00007290


	//   ....[15]....
        /*0678*/ 	.word	0x000074c0


	//   ....[16]....
        /*067c*/ 	.word	0x00007c80


	//   ....[17]....
        /*0680*/ 	.word	0x00007ca0


	//   ....[18]....
        /*0684*/ 	.word	0x000086c0


	//   ....[19]....
        /*0688*/ 	.word	0x000086e0


	//   ....[20]....
        /*068c*/ 	.word	0x0000b4f0


	//   ....[21]....
        /*0690*/ 	.word	0x0000b510


	//   ....[22]....
        /*0694*/ 	.word	0x0000bb60


	//   ....[23]....
        /*0698*/ 	.word	0x0000bb80


	//   ....[24]....
        /*069c*/ 	.word	0x0000e700


	//   ....[25]....
        /*06a0*/ 	.word	0x0000e920


	//   ....[26]....
        /*06a4*/ 	.word	0x0000f0d0


	//   ....[27]....
        /*06a8*/ 	.word	0x0000f0f0


	//   ....[28]....
        /*06ac*/ 	.word	0x0000fb50


	//   ....[29]....
        /*06b0*/ 	.word	0x0000fb70


	//   ....[30]....
        /*06b4*/ 	.word	0x00010e00


	//   ....[31]....
        /*06b8*/ 	.word	0x00010e10


	//   ....[32]....
        /*06bc*/ 	.word	0x00010e40


	//   ....[33]....
        /*06c0*/ 	.word	0x00010e50


	//   ....[34]....
        /*06c4*/ 	.word	0x000127f0


	//   ....[35]....
        /*06c8*/ 	.word	0x00012800


	//   ....[36]....
        /*06cc*/ 	.word	0x00012820


	//   ....[37]....
        /*06d0*/ 	.word	0x00012830


	//   ....[38]....
        /*06d4*/ 	.word	0x00012840


	//   ....[39]....
        /*06d8*/ 	.word	0x00012850


	//   ....[40]....
        /*06dc*/ 	.word	0x00012b30


	//   ....[41]....
        /*06e0*/ 	.word	0x00012b60


	//   ....[42]....
        /*06e4*/ 	.word	0x00012d20


	//   ....[43]....
        /*06e8*/ 	.word	0x00012d50


	//   ....[44]....
        /*06ec*/ 	.word	0x00012f10


	//   ....[45]....
        /*06f0*/ 	.word	0x00012f30


	//   ....[46]....
        /*06f4*/ 	.word	0x00013630


	//   ....[47]....
        /*06f8*/ 	.word	0x00013650


	//   ....[48]....
        /*06fc*/ 	.word	0x00013800


	//   ....[49]....
        /*0700*/ 	.word	0x00013830


	//   ....[50]....
        /*0704*/ 	.word	0x000139c0


	//   ....[51]....
        /*0708*/ 	.word	0x000139f0


	//   ....[52]....
        /*070c*/ 	.word	0x00013b80


	//   ....[53]....
        /*0710*/ 	.word	0x00013ba0


	//----- nvinfo : EIATTR_EXIT_INSTR_OFFSETS
	.align		4
.L_320:
        /*0714*/ 	.byte	0x04, 0x1c
        /*0716*/ 	.short	(.L_322 - .L_321)


	//   ....[0]....
.L_321:
        /*0718*/ 	.word	0x00000040


	//   ....[1]....
        /*071c*/ 	.word	0x00012f40


	//   ....[2]....
        /*0720*/ 	.word	0x00013080


	//   ....[3]....
        /*0724*/ 	.word	0x000130e0


	//   ....[4]....
        /*0728*/ 	.word	0x00013bb0


	//   ....[5]....
        /*072c*/ 	.word	0x00013cc0


	//   ....[6]....
        /*0730*/ 	.word	0x00013d20


	//----- nvinfo : EIATTR_CTAIDZ_USED
	.align		4
.L_322:
        /*0734*/ 	.byte	0x01, 0x04
	.zero		2


	//----- nvinfo : EIATTR_MAX_THREADS
	.align		4
        /*0738*/ 	.byte	0x04, 0x05
        /*073a*/ 	.short	(.L_324 - .L_323)
.L_323:
        /*073c*/ 	.word	0x00000100
        /*0740*/ 	.word	0x00000001
        /*0744*/ 	.word	0x00000001


	//----- nvinfo : EIATTR_CRS_STACK_SIZE
	.align		4
.L_324:
        /*0748*/ 	.byte	0x04, 0x1e
        /*074a*/ 	.short	(.L_326 - .L_325)
.L_325:
        /*074c*/ 	.word	0x00000000
.L_326:


//--------------------- .nv.info._ZN7cutlass13device_kernelIN5flash19enable_sm80_to_sm89INS1_16FlashAttnFwdSm80INS1_25CollectiveMainloopFwdSm80ILi8ELi1ELb1EN4cute5tupleIJNS5_1CILi128EEENS7_ILi48EEENS7_ILi256EEEEEELi256ENS_10bfloat16_tEfNS_4arch4Sm80ELb0ELb1ELb1ELb1ELb0ELb0ELb1ELb0EEENS1_21CollectiveEpilogueFwdINS6_IJS8_SA_S9_EEENS6_IJNS7_ILi1EEESI_SI_EEESC_SE_Li256ELb1ELb1ELb0ELb0EEENS1_19SingleTileSchedulerILb1ELb0ELb1ELi128EEEEEEEEEvNT_6ParamsE --------------------------
	.section	.nv.info._ZN7cutlass13device_kernelIN5flash19enable_sm80_to_sm89INS1_16FlashAttnFwdSm80INS1_25CollectiveMainloopFwdSm80ILi8ELi1ELb1EN4cute5tupleIJNS5_1CILi128EEENS7_ILi48EEENS7_ILi256EEEEEELi256ENS_10bfloat16_tEfNS_4arch4Sm80ELb0ELb1ELb1ELb1ELb0ELb0ELb1ELb0EEENS1_21CollectiveEpilogueFwdINS6_IJS8_SA_S9_EEENS6_IJNS7_ILi1EEESI_SI_EEESC_SE_Li256ELb1ELb1ELb0ELb0EEENS1_19SingleTileSchedulerILb1ELb0ELb1ELi128EEEEEEEEEvNT_6ParamsE,"",@"SHT_CUDA_INFO"
	.sectionflags	@""
	.align	4


	//----- nvinfo : EIATTR_CUDA_API_VERSION
	.align		4
        /*0000*/ 	.byte	0x04, 0x37
        /*0002*/ 	.short	(.L_328 - .L_327)
.L_327:
        /*0004*/ 	.word	0x00000082


	//----- nvinfo : EIATTR_SW2861232_WAR
	.align		4
.L_328:
        /*0008*/ 	.byte	0x01, 0x35
	.zero		2


	//----- nvinfo : EIATTR_PARAM_CBANK
	.align		4
        /*000c*/ 	.byte	0x04, 0x0a
        /*000e*/ 	.short	(.L_330 - .L_329)
	.align		4
.L_329:
        /*0010*/ 	.word	index@(.nv.constant0._ZN7cutlass13device_kernelIN5flash19enable_sm80_to_sm89INS1_16FlashAttnFwdSm80INS1_25CollectiveMainloopFwdSm80ILi8ELi1ELb1EN4cute5tupleIJNS5_1CILi128EEENS7_ILi48EEENS7_ILi256EEEEEELi256ENS_10bfloat16_tEfNS_4arch4Sm80ELb0ELb1ELb1ELb1ELb0ELb0ELb1ELb0EEENS1_21CollectiveEpilogueFwdINS6_IJS8_SA_S9_EEENS6_IJNS7_ILi1EEESI_SI_EEESC_SE_Li256ELb1ELb1ELb0ELb0EEENS1_19SingleTileSchedulerILb1ELb0ELb1ELi128EEEEEEEEEvNT_6ParamsE)
        /*0014*/ 	.short	0x0160
        /*0016*/ 	.short	0x0418


	//----- nvinfo : EIATTR_CBANK_PARAM_SIZE
	.align		4
.L_330:
        /*0018*/ 	.byte	0x03, 0x19
        /*001a*/ 	.short	0x0418


	//----- nvinfo : EIATTR_KPARAM_INFO
	.align		4
        /*001c*/ 	.byte	0x04, 0x17
        /*001e*/ 	.short	(.L_332 - .L_331)
.L_331:
        /*0020*/ 	.word	0x00000000
        /*0024*/ 	.short	0x0000
        /*0026*/ 	.short	0x0000
        /*0028*/ 	.byte	0x00, 0xf0, 0x61, 0x10


	//----- nvinfo : EIATTR_MAXREG_COUNT
	.align		4
.L_332:
        /*002c*/ 	.byte	0x03, 0x1b
        /*002e*/ 	.short	0x00ff


	//----- nvinfo : EIATTR_NUM_BARRIERS
	.align		4
        /*0030*/ 	.byte	0x02, 0x4c
        /*0032*/ 	.byte	0x02
	.zero		1


	//----- nvinfo : EIATTR_ANNOTATIONS
	.align		4
        /*0034*/ 	.byte	0x04, 0x55
        /*0036*/ 	.short	(.L_334 - .L_333)


	//   ....[0]....
.L_333:
        /* <DEDUP_REMOVED lines=82> */


	//----- nvinfo : EIATTR_MERCURY_ISA_VERSION
	.align		4
.L_334:
        /*0548*/ 	.byte	0x03, 0x5f
        /*054a*/ 	.short	0x0000


	//----- nvinfo : EIATTR_INT_WARP_WIDE_INSTR_OFFSETS
	.align		4
        /*054c*/ 	.byte	0x04, 0x31
        /*054e*/ 	.short	(.L_336 - .L_335)


	//   ....[0]....
.L_335:
        /*0550*/ 	.word	0x000078f0


	//   ....[1]....
        /*0554*/ 	.word	0x0000bb00


	//   ....[2]....
        /*0558*/ 	.word	0x0000eed0


	//----- nvinfo : EIATTR_COOP_GROUP_MASK_REGIDS
	.align		4
.L_336:
        /*055c*/ 	.byte	0x04, 0x29
        /*055e*/ 	.short	(.L_338 - .L_337)


	//   ....[0]....
.L_337:
        /*0560*/ 	.word	0xffffffff


	//   ....[1]....
        /*0564*/ 	.word	0xffffffff


	//   ....[2]....
        /*0568*/ 	.word	0xffffffff


	//   ....[3]....
        /*056c*/ 	.word	0xffffffff


	//   ....[4]....
        /*0570*/ 	.word	0xffffffff


	//   ....[5]....
        /*0574*/ 	.word	0xffffffff


	//   ....[6]....
        /*0578*/ 	.word	0xffffffff


	//   ....[7]....
        /*057c*/ 	.word	0xffffffff


	//   ....[8]....
        /*0580*/ 	.word	0xffffffff


	//   ....[9]....
        /*0584*/ 	.word	0xffffffff


	//   ....[10]....
        /*0588*/ 	.word	0xffffffff


	//   ....[11]....
        /*058c*/ 	.word	0xffffffff


	//   ....[12]....
        /*0590*/ 	.word	0xffffffff


	//   ....[13]....
        /*0594*/ 	.word	0xffffffff


	//   ....[14]....
        /*0598*/ 	.word	0xffffffff


	//   ....[15]....
        /*059c*/ 	.word	0xffffffff


	//   ....[16]....
        /*05a0*/ 	.word	0xffffffff


	//   ....[17]....
        /*05a4*/ 	.word	0xffffffff


	//   ....[18]....
        /*05a8*/ 	.word	0xffffffff


	//   ....[19]....
        /*05ac*/ 	.word	0xffffffff


	//   ....[20]....
        /*05b0*/ 	.word	0xffffffff


	//   ....[21]....
        /*05b4*/ 	.word	0xffffffff


	//   ....[22]....
        /*05b8*/ 	.word	0xffffffff


	//   ....[23]....
        /*05bc*/ 	.word	0xffffffff


	//   ....[24]....
        /*05c0*/ 	.word	0xffffffff


	//   ....[25]....
        /*05c4*/ 	.word	0xffffffff


	//   ....[26]....
        /*05c8*/ 	.word	0xffffffff


	//   ....[27]....
        /*05cc*/ 	.word	0xffffffff


	//   ....[28]....
        /*05d0*/ 	.word	0xffffffff


	//   ....[29]....
        /*05d4*/ 	.word	0xffffffff


	//   ....[30]....
        /*05d8*/ 	.word	0xffffffff


	//   ....[31]....
        /*05dc*/ 	.word	0xffffffff


	//   ....[32]....
        /*05e0*/ 	.word	0xffffffff


	//   ....[33]....
        /*05e4*/ 	.word	0xffffffff


	//   ....[34]....
        /*05e8*/ 	.word	0xffffffff


	//   ....[35]....
        /*05ec*/ 	.word	0xffffffff


	//   ....[36]....
        /*05f0*/ 	.word	0xffffffff


	//   ....[37]....
        /*05f4*/ 	.word	0xffffffff


	//   ....[38]....
        /*05f8*/ 	.word	0xffffffff


	//   ....[39]....
        /*05fc*/ 	.word	0xffffffff


	//   ....[40]....
        /*0600*/ 	.word	0xffffffff


	//   ....[41]....
        /*0604*/ 	.word	0xffffffff


	//   ....[42]....
        /*0608*/ 	.word	0xffffffff


	//   ....[43]....
        /*060c*/ 	.word	0xffffffff


	//   ....[44]....
        /*0610*/ 	.word	0xffffffff


	//   ....[45]....
        /*0614*/ 	.word	0xffffffff


	//   ....[46]....
        /*0618*/ 	.word	0xffffffff


	//   ....[47]....
        /*061c*/ 	.word	0xffffffff


	//   ....[48]....
        /*0620*/ 	.word	0xffffffff


	//   ....[49]....
        /*0624*/ 	.word	0xffffffff


	//   ....[50]....
        /*0628*/ 	.word	0xffffffff


	//   ....[51]....
        /*062c*/ 	.word	0xffffffff


	//   ....[52]....
        /*0630*/ 	.word	0xffffffff


	//   ....[53]....
        /*0634*/ 	.word	0xffffffff


	//   ....[54]....
        /*0638*/ 	.word	0xffffffff


	//----- nvinfo : EIATTR_COOP_GROUP_INSTR_OFFSETS
	.align		4
.L_338:
        /*063c*/ 	.byte	0x04, 0x28
        /*063e*/ 	.short	(.L_340 - .L_339)


	//   ....[0]....
.L_339:
        /*0640*/ 	.word	0x000000a0


	//   ....[1]....
        /*0644*/ 	.word	0x00001830


	//   ....[2]....
        /*0648*/ 	.word	0x00001860


	//   ....[3]....
        /*064c*/ 	.word	0x000018b0


	//   ....[4]....
        /*0650*/ 	.word	0x00001910


	//   ....[5]....
        /*0654*/ 	.word	0x00001d00


	//   ....[6]....
        /*0658*/ 	.word	0x00001d40


	//   ....[7]....
        /*065c*/ 	.word	0x00001e70


	//   ....[8]....
        /*0660*/ 	.word	0x00001ea0


	//   ....[9]....
        /*0664*/ 	.word	0x00003ae0


	//   ....[10]....
        /*0668*/ 	.word	0x00004310


	//   ....[11]....
        /*066c*/ 	.word	0x00004b40


	//   ....[12]....
        /*0670*/ 	.word	0x00004bc0


	//   ....[13]....
        /*0674*/ 	.word	0x00004c00


	//   ....[14]....
        /*0678*/ 	.word	0x00004c30


	//   ....[15]....
        /*067c*/ 	.word	0x00007ce0


	//   ....[16]....
        /*0680*/ 	.word	0x00007f00


	//   ....[17]....
        /*0684*/ 	.word	0x000086c0


	//   ....[18]....
        /*0688*/ 	.word	0x000086e0


	//   ....[19]....
        /*068c*/ 	.word	0x00009100


	//   ....[20]....
        /*0690*/ 	.word	0x00009120


	//   ....[21]....
        /*0694*/ 	.word	0x0000bf10


	//   ....[22]....
        /*0698*/ 	.word	0x0000bf30


	//   ....[23]....
        /*069c*/ 	.word	0x0000c580


	//   ....[24]....
        /*06a0*/ 	.word	0x0000c5a0


	//   ....[25]....
        /*06a4*/ 	.word	0x0000f130


	//   ....[26]....
        /*06a8*/ 	.word	0x0000f340


	//   ....[27]....
        /*06ac*/ 	.word	0x0000faf0


	//   ....[28]....
        /*06b0*/ 	.word	0x0000fb10


	//   ....[29]....
        /*06b4*/ 	.word	0x00010570


	//   ....[30]....
        /*06b8*/ 	.word	0x00010590


	//   ....[31]....
        /*06bc*/ 	.word	0x00011830


	//   ....[32]....
        /*06c0*/ 	.word	0x00011840


	//   ....[33]....
        /*06c4*/ 	.word	0x00011870


	//   ....[34]....
        /*06c8*/ 	.word	0x00011880


	//   ....[35]....
        /*06cc*/ 	.word	0x00013310


	//   ....[36]....
        /*06d0*/ 	.word	0x00013370


	//   ....[37]....
        /*06d4*/ 	.word	0x000133a0


	//   ....[38]....
        /*06d8*/ 	.word	0x000133d0


	//   ....[39]....
        /*06dc*/ 	.word	0x00013600


	//   ....[40]....
        /*06e0*/ 	.word	0x00013610


	//   ....[41]....
        /*06e4*/ 	.word	0x00013810


	//   ....[42]....
        /*06e8*/ 	.word	0x00013840


	//   ....[43]....
        /*06ec*/ 	.word	0x00013a00


	//   ....[44]....
        /*06f0*/ 	.word	0x00013a30


	//   ....[45]....
        /*06f4*/ 	.word	0x00013bf0


	//   ....[46]....
        /*06f8*/ 	.word	0x00013c10


	//   ....[47]....
        /*06fc*/ 	.word	0x000145e0


	//   ....[48]....
        /*0700*/ 	.word	0x00014600


	//   ....[49]....
        /*0704*/ 	.word	0x000147c0


	//   ....[50]....
        /*0708*/ 	.word	0x000147f0


	//   ....[51]....
        /*070c*/ 	.word	0x00014980


	//   ....[52]....
        /*0710*/ 	.word	0x000149b0


	//   ....[53]....
        /*0714*/ 	.word	0x00014b40


	//   ....[54]....
        /*0718*/ 	.word	0x00014b60


	//----- nvinfo : EIATTR_EXIT_INSTR_OFFSETS
	.align		4
.L_340:
        /*071c*/ 	.byte	0x04, 0x1c
        /*071e*/ 	.short	(.L_342 - .L_341)


	//   ....[0]....
.L_341:
        /*0720*/ 	.word	0x00000450


	//   ....[1]....
        /*0724*/ 	.word	0x00013c20


	//   ....[2]....
        /*0728*/ 	.word	0x00013d60


	//   ....[3]....
        /*072c*/ 	.word	0x00013dc0


	//   ....[4]....
        /*0730*/ 	.word	0x00014b70


	//   ....[5]....
        /*0734*/ 	.word	0x00014c80


	//   ....[6]....
        /*0738*/ 	.word	0x00014ce0


	//----- nvinfo : EIATTR_CTAIDZ_USED
	.align		4
.L_342:
        /*073c*/ 	.byte	0x01, 0x04
	.zero		2


	//----- nvinfo : EIATTR_MAX_THREADS
	.align		4
        /*0740*/ 	.byte	0x04, 0x05
        /*0742*/ 	.short	(.L_344 - .L_343)
.L_343:
        /*0744*/ 	.word	0x00000100
        /*0748*/ 	.word	0x00000001
        /*074c*/ 	.word	0x00000001


	//----- nvinfo : EIATTR_CRS_STACK_SIZE
	.align		4
.L_344:
        /*0750*/ 	.byte	0x04, 0x1e
        /*0752*/ 	.short	(.L_346 - .L_345)
.L_345:
        /*0754*/ 	.word	0x00000000
.L_346:


//--------------------- .nv.info._ZN7cutlass13device_kernelIN5flash19enable_sm80_to_sm89INS1_16FlashAttnFwdSm80INS1_25CollectiveMainloopFwdSm80ILi8ELi1ELb0EN4cute5tupleIJNS5_1CILi128EEENS7_ILi32EEENS7_ILi256EEEEEELi256ENS_10bfloat16_tEfNS_4arch4Sm80ELb0ELb1ELb1ELb1ELb0ELb1ELb1ELb0EEENS1_21CollectiveEpilogueFwdINS6_IJS8_SA_S9_EEENS6_IJNS7_ILi1EEESI_SI_EEESC_SE_Li256ELb1ELb1ELb0ELb0EEENS1_19SingleTileSchedulerILb1ELb0ELb1ELi128EEEEEEEEEvNT_6ParamsE --------------------------
	.section	.nv.info._ZN7cutlass13device_kernelIN5flash19enable_sm80_to_sm89INS1_16FlashAttnFwdSm80INS1_25CollectiveMainloopFwdSm80ILi8ELi1ELb0EN4cute5tupleIJNS5_1CILi128EEENS7_ILi32EEENS7_ILi256EEEEEELi256ENS_10bfloat16_tEfNS_4arch4Sm80ELb0ELb1ELb1ELb1ELb0ELb1ELb1ELb0EEENS1_21CollectiveEpilogueFwdINS6_IJS8_SA_S9_EEENS6_IJNS7_ILi1EEESI_SI_EEESC_SE_Li256ELb1ELb1ELb0ELb0EEENS1_19SingleTileSchedulerILb1ELb0ELb1ELi128EEEEEEEEEvNT_6ParamsE,"",@"SHT_CUDA_INFO"
	.sectionflags	@""
	.align	4


	//----- nvinfo : EIATTR_CUDA_API_VERSION
	.align		4
        /*0000*/ 	.byte	0x04, 0x37
        /*0002*/ 	.short	(.L_348 - .L_347)
.L_347:
        /*0004*/ 	.word	0x00000082


	//----- nvinfo : EIATTR_SW2861232_WAR
	.align		4
.L_348:
        /*0008*/ 	.byte	0x01, 0x35
	.zero		2


	//----- nvinfo : EIATTR_PARAM_CBANK
	.align		4
        /*000c*/ 	.byte	0x04, 0x0a
        /*000e*/ 	.short	(.L_350 - .L_349)
	.align		4
.L_349:
        /*0010*/ 	.word	index@(.nv.constant0._ZN7cutlass13device_kernelIN5flash19enable_sm80_to_sm89INS1_16FlashAttnFwdSm80INS1_25CollectiveMainloopFwdSm80ILi8ELi1ELb0EN4cute5tupleIJNS5_1CILi128EEENS7_ILi32EEENS7_ILi256EEEEEELi256ENS_10bfloat16_tEfNS_4arch4Sm80ELb0ELb1ELb1ELb1ELb0ELb1ELb1ELb0EEENS1_21CollectiveEpilogueFwdINS6_IJS8_SA_S9_EEENS6_IJNS7_ILi1EEESI_SI_EEESC_SE_Li256ELb1ELb1ELb0ELb0EEENS1_19SingleTileSchedulerILb1ELb0ELb1ELi128EEEEEEEEEvNT_6ParamsE)
        /*0014*/ 	.short	0x0160
        /*0016*/ 	.short	0x0418


	//----- nvinfo : EIATTR_CBANK_PARAM_SIZE
	.align		4
.L_350:
        /*0018*/ 	.byte	0x03, 0x19
        /*001a*/ 	.short	0x0418


	//----- nvinfo : EIATTR_KPARAM_INFO
	.align		4
        /*001c*/ 	.byte	0x04, 0x17
        /*001e*/ 	.short	(.L_352 - .L_351)
.L_351:
        /*0020*/ 	.word	0x00000000
        /*0024*/ 	.short	0x0000
        /*0026*/ 	.short	0x0000
        /*0028*/ 	.byte	0x00, 0xf0, 0x61, 0x10


	//----- nvinfo : EIATTR_MAXREG_COUNT
	.align		4
.L_352:
        /*002c*/ 	.byte	0x03, 0x1b
        /*002e*/ 	.short	0x00ff


	//----- nvinfo : EIATTR_NUM_BARRIERS
	.align		4
        /*0030*/ 	.byte	0x02, 0x4c
        /*0032*/ 	.byte	0x02
	.zero		1


	//----- nvinfo : EIATTR_MERCURY_ISA_VERSION
	.align		4
        /*0034*/ 	.byte	0x03, 0x5f
        /*0036*/ 	.short	0x0000


	//----- nvinfo : EIATTR_INT_WARP_WIDE_INSTR_OFFSETS
	.align		4
        /*0038*/ 	.byte	0x04, 0x31
        /*003a*/ 	.short	(.L_354 - .L_353)


	//   ....[0]....
.L_353:
        /*003c*/ 	.word	0x00006880


	//----- nvinfo : EIATTR_COOP_GROUP_MASK_REGIDS
	.align		4
.L_354:
        /*0040*/ 	.byte	0x04, 0x29
        /*0042*/ 	.short	(.L_356 - .L_355)


	//   ....[0]....
.L_355:
        /*0044*/ 	.word	0xffffffff


	//   ....[1]....
        /*0048*/ 	.word	0xffffffff


	//   ....[2]....
        /*004c*/ 	.word	0xffffffff


	//   ....[3]....
        /*0050*/ 	.word	0xffffffff


	//   ....[4]....
        /*0054*/ 	.word	0xffffffff


	//   ....[5]....
        /*0058*/ 	.word	0xffffffff


	//   ....[6]....
        /*005c*/ 	.word	0xffffffff


	//   ....[7]....
        /*0060*/ 	.word	0xffffffff


	//   ....[8]....
        /*0064*/ 	.word	0xffffffff


	//   ....[9]....
        /*0068*/ 	.word	0xffffffff


	//   ....[10]....
        /*006c*/ 	.word	0xffffffff


	//   ....[11]....
        /*0070*/ 	.word	0xffffffff


	//   ....[12]....
        /*0074*/ 	.word	0xffffffff


	//   ....[13]....
        /*0078*/ 	.word	0xffffffff


	//   ....[14]....
        /*007c*/ 	.word	0xffffffff


	//   ....[15]....
        /*0080*/ 	.word	0xffffffff


	//   ....[16]....
        /*0084*/ 	.word	0xffffffff


	//   ....[17]....
        /*0088*/ 	.word	0xffffffff


	//   ....[18]....
        /*008c*/ 	.word	0xffffffff


	//   ....[19]....
        /*0090*/ 	.word	0xffffffff


	//   ....[20]....
        /*0094*/ 	.word	0xffffffff


	//   ....[21]....
        /*0098*/ 	.word	0xffffffff


	//   ....[22]....
        /*009c*/ 	.word	0xffffffff


	//   ....[23]....
        /*00a0*/ 	.word	0xffffffff


	//   ....[24]....
        /*00a4*/ 	.word	0xffffffff


	//   ....[25]....
        /*00a8*/ 	.word	0xffffffff


	//   ....[26]....
        /*00ac*/ 	.word	0xffffffff


	//   ....[27]....
        /*00b0*/ 	.word	0xffffffff


	//   ....[28]....
        /*00b4*/ 	.word	0xffffffff


	//   ....[29]....
        /*00b8*/ 	.word	0xffffffff


	//   ....[30]....
        /*00bc*/ 	.word	0xffffffff


	//   ....[31]....
        /*00c0*/ 	.word	0xffffffff


	//   ....[32]....
        /*00c4*/ 	.word	0xffffffff


	//   ....[33]....
        /*00c8*/ 	.word	0xffffffff


	//   ....[34]....
        /*00cc*/ 	.word	0xffffffff


	//   ....[35]....
        /*00d0*/ 	.word	0xffffffff


	//   ....[36]....
        /*00d4*/ 	.word	0xffffffff


	//   ....[37]....
        /*00d8*/ 	.word	0xffffffff


	//   ....[38]....
        /*00dc*/ 	.word	0xffffffff


	//   ....[39]....
        /*00e0*/ 	.word	0xffffffff


	//   ....[40]....
        /*00e4*/ 	.word	0xffffffff


	//   ....[41]....
        /*00e8*/ 	.word	0xffffffff


	//   ....[42]....
        /*00ec*/ 	.word	0xffffffff


	//   ....[43]....
        /*00f0*/ 	.word	0xffffffff


	//   ....[44]....
        /*00f4*/ 	.word	0xffffffff


	//   ....[45]....
        /*00f8*/ 	.word	0xffffffff


	//   ....[46]....
        /*00fc*/ 	.word	0xffffffff


	//   ....[47]....
        /*0100*/ 	.word	0xffffffff


	//   ....[48]....
        /*0104*/ 	.word	0xffffffff


	//   ....[49]....
        /*0108*/ 	.word	0xffffffff


	//   ....[50]....
        /*010c*/ 	.word	0xffffffff


	//   ....[51]....
        /*0110*/ 	.word	0xffffffff


	//   ....[52]....
        /*0114*/ 	.word	0xffffffff


	//   ....[53]....
        /*0118*/ 	.word	0xffffffff


	//   ....[54]....
        /*011c*/ 	.word	0xffffffff


	//   ....[55]....
        /*0120*/ 	.word	0xffffffff


	//   ....[56]....
        /*0124*/ 	.word	0xffffffff


	//   ....[57]....
        /*0128*/ 	.word	0xffffffff


	//   ....[58]....
        /*012c*/ 	.word	0xffffffff


	//   ....[59]....
        /*0130*/ 	.word	0xffffffff


	//   ....[60]....
        /*0134*/ 	.word	0xffffffff


	//   ....[61]....
        /*0138*/ 	.word	0xffffffff


	//   ....[62]....
        /*013c*/ 	.word	0xffffffff


	//   ....[63]....
        /*0140*/ 	.word	0xffffffff


	//   ....[64]....
        /*0144*/ 	.word	0xffffffff


	//   ....[65]....
        /*0148*/ 	.word	0xffffffff


	//   ....[66]....
        /*014c*/ 	.word	0xffffffff


	//   ....[67]....
        /*0150*/ 	.word	0xffffffff


	//   ....[68]....
        /*0154*/ 	.word	0xffffffff


	//   ....[69]....
        /*0158*/ 	.word	0xffffffff


	//   ....[70]....
        /*015c*/ 	.word	0xffffffff


	//   ....[71]....
        /*0160*/ 	.word	0xffffffff


	//   ....[72]....
        /*0164*/ 	.word	0xffffffff


	//   ....[73]....
        /*0168*/ 	.word	0xffffffff


	//   ....[74]....
        /*016c*/ 	.word	0xffffffff


	//   ....[75]....
        /*0170*/ 	.word	0xffffffff


	//   ....[76]....
        /*0174*/ 	.word	0xffffffff


	//   ....[77]....
        /*0178*/ 	.word	0xffffffff


	//   ....[78]....
        /*017c*/ 	.word	0xffffffff


	//   ....[79]....
        /*0180*/ 	.word	0xffffffff


	//   ....[80]....
        /*0184*/ 	.word	0xffffffff


	//   ....[81]....
        /*0188*/ 	.word	0xffffffff


	//   ....[82]....
        /*018c*/ 	.word	0xffffffff


	//   ....[83]....
        /*0190*/ 	.word	0xffffffff


	//   ....[84]....
        /*0194*/ 	.word	0xffffffff


	//   ....[85]....
        /*0198*/ 	.word	0xffffffff


	//   ....[86]....
        /*019c*/ 	.word	0xffffffff


	//----- nvinfo : EIATTR_COOP_GROUP_INSTR_OFFSETS
	.align		4
.L_356:
        /*01a0*/ 	.byte	0x04, 0x28
        /*01a2*/ 	.short	(.L_358 - .L_357)


	//   ....[0]....
.L_357:
        /*01a4*/ 	.word	0x00000090


	//   ....[1]....
        /*01a8*/ 	.word	0x00005d60


	//   ....[2]....
        /*01ac*/ 	.word	0x00005d90


	//   ....[3]....
        /*01b0*/ 	.word	0x00005f70


	//   ....[4]....
        /*01b4*/ 	.word	0x00005fd0


	//   ....[5]....
        /*01b8*/ 	.word	0x000063c0


	//   ....[6]....
        /*01bc*/ 	.word	0x000063f0


	//   ....[7]....
        /*01c0*/ 	.word	0x000065a0


	//   ....[8]....
        /*01c4*/ 	.word	0x000065e0


	//   ....[9]....
        /*01c8*/ 	.word	0x00006c20


	//   ....[10]....
        /*01cc*/ 	.word	0x00006c70


	//   ....[11]....
        /*01d0*/ 	.word	0x00006cc0


	//   ....[12]....
        /*01d4*/ 	.word	0x00006cf0


	//   ....[13]....
        /*01d8*/ 	.word	0x00006fc0


	//   ....[14]....
        /*01dc*/ 	.word	0x00007180


	//   ....[15]....
        /*01e0*/ 	.word	0x000071c0


	//   ....[16]....
        /*01e4*/ 	.word	0x00007200


	//   ....[17]....
        /*01e8*/ 	.word	0x00007530


	//   ....[18]....
        /*01ec*/ 	.word	0x000076f0


	//   ....[19]....
        /*01f0*/ 	.word	0x00007730


	//   ....[20]....
        /*01f4*/ 	.word	0x00007770


	//   ....[21]....
        /*01f8*/ 	.word	0x00007ac0


	//   ....[22]....
        /*01fc*/ 	.word	0x00007c80


	//   ....[23]....
        /*0200*/ 	.word	0x00007cc0


	//   ....[24]....
        /*0204*/ 	.word	0x00007d00


	//   ....[25]....
        /*0208*/ 	.word	0x0000b720


	//   ....[26]....
        /*020c*/ 	.word	0x0000b780


	//   ....[27]....
        /*0210*/ 	.word	0x0000b7c0


	//   ....[28]....
        /*0214*/ 	.word	0x0000b7d0


	//   ....[29]....
        /*0218*/ 	.word	0x0000b9b0


	//   ....[30]....
        /*021c*/ 	.word	0x0000bb70


	//   ....[31]....
        /*0220*/ 	.word	0x0000bbb0


	//   ....[32]....
        /*0224*/ 	.word	0x0000bbf0


	//   ....[33]....
        /*0228*/ 	.word	0x0000be30


	//   ....[34]....
        /*022c*/ 	.word	0x0000bff0


	//   ....[35]....
        /*0230*/ 	.word	0x0000c030


	//   ....[36]....
        /*0234*/ 	.word	0x0000c070


	//   ....[37]....
        /*0238*/ 	.word	0x0000c2d0


	//   ....[38]....
        /*023c*/ 	.word	0x0000c490


	//   ....[39]....
        /*0240*/ 	.word	0x0000c4d0


	//   ....[40]....
        /*0244*/ 	.word	0x0000c510


	//   ....[41]....
        /*0248*/ 	.word	0x00011470


	//   ....[42]....
        /*024c*/ 	.word	0x000118b0


	//   ....[43]....
        /*0250*/ 	.word	0x00011e60


	//   ....[44]....
        /*0254*/ 	.word	0x00012000


	//   ....[45]....
        /*0258*/ 	.word	0x00012010


	//   ....[46]....
        /*025c*/ 	.word	0x000120d0


	//   ....[47]....
        /*0260*/ 	.word	0x00013130


	//   ....[48]....
        /*0264*/ 	.word	0x00013b70


	//   ....[49]....
        /*0268*/ 	.word	0x000140a0


	//   ....[50]....
        /*026c*/ 	.word	0x000142e0


	//   ....[51]....
        /*0270*/ 	.word	0x00014300


	//   ....[52]....
        /*0274*/ 	.word	0x00014370


	//   ....[53]....
        /*0278*/ 	.word	0x00016570


	//   ....[54]....
        /*027c*/ 	.word	0x000165a0


	//   ....[55]....
        /*0280*/ 	.word	0x000165c0


	//   ....[56]....
        /*0284*/ 	.word	0x000165f0


	//   ....[57]....
        /*0288*/ 	.word	0x00018690


	//   ....[58]....
        /*028c*/ 	.word	0x00018960


	//   ....[59]....
        /*0290*/ 	.word	0x00018e90


	//   ....[60]....
        /*0294*/ 	.word	0x000190d0


	//   ....[61]....
        /*0298*/ 	.word	0x00019100


	//   ....[62]....
        /*029c*/ 	.word	0x00019170


	//   ....[63]....
        /*02a0*/ 	.word	0x0001a380


	//   ....[64]....
        /*02a4*/ 	.word	0x0001a3b0


	//   ....[65]....
        /*02a8*/ 	.word	0x0001a400


	//   ....[66]....
        /*02ac*/ 	.word	0x0001a410


	//   ....[67]....
        /*02b0*/ 	.word	0x0001be80


	//   ....[68]....
        /*02b4*/ 	.word	0x0001bec0


	//   ....[69]....
        /*02b8*/ 	.word	0x0001bef0


	//   ....[70]....
        /*02bc*/ 	.word	0x0001bf20


	//   ....[71]....
        /*02c0*/ 	.word	0x0001c160


	//   ....[72]....
        /*02c4*/ 	.word	0x0001c170


	//   ....[73]....
        /*02c8*/ 	.word	0x0001c370


	//   ....[74]....
        /*02cc*/ 	.word	0x0001c3a0


	//   ....[75]....
        /*02d0*/ 	.word	0x0001c560


	//   ....[76]....
        /*02d4*/ 	.word	0x0001c590


	//   ....[77]....
        /*02d8*/ 	.word	0x0001c750


	//   ....[78]....
        /*02dc*/ 	.word	0x0001c770


	//   ....[79]....
        /*02e0*/ 	.word	0x0001d120


	//   ....[80]....
        /*02e4*/ 	.word	0x0001d140


	//   ....[81]....
        /*02e8*/ 	.word	0x0001d2d0


	//   ....[82]....
        /*02ec*/ 	.word	0x0001d300


	//   ....[83]....
        /*02f0*/ 	.word	0x0001d490


	//   ....[84]....
        /*02f4*/ 	.word	0x0001d4c0


	//   ....[85]....
        /*02f8*/ 	.word	0x0001d650


	//   ....[86]....
        /*02fc*/ 	.word	0x0001d670


	//----- nvinfo : EIATTR_EXIT_INSTR_OFFSETS
	.align		4
.L_358:
        /*0300*/ 	.byte	0x04, 0x1c
        /*0302*/ 	.short	(.L_360 - .L_359)


	//   ....[0]....
.L_359:
        /*0304*/ 	.word	0x00000440


	//   ....[1]....
        /*0308*/ 	.word	0x0001c780


	//   ....[2]....
        /*030c*/ 	.word	0x0001c8c0


	//   ....[3]....
        /*0310*/ 	.word	0x0001c920


	//   ....[4]....
        /*0314*/ 	.word	0x0001d680


	//   ....[5]....
        /*0318*/ 	.word	0x0001d790


	//   ....[6]....
        /*031c*/ 	.word	0x0001d7f0


	//----- nvinfo : EIATTR_CTAIDZ_USED
	.align		4
.L_360:
        /*0320*/ 	.byte	0x01, 0x04
	.zero		2


	//----- nvinfo : EIATTR_MAX_THREADS
	.align		4
        /*0324*/ 	.byte	0x04, 0x05
        /*0326*/ 	.short	(.L_362 - .L_361)
.L_361:
        /*0328*/ 	.word	0x00000100
        /*032c*/ 	.word	0x00000001
        /*0330*/ 	.word	0x00000001


	//----- nvinfo : EIATTR_CRS_STACK_SIZE
	.align		4
.L_362:
        /*0334*/ 	.byte	0x04, 0x1e
        /*0336*/ 	.short	(.L_364 - .L_363)
.L_363:
        /*0338*/ 	.word	0x00000000
.L_364:


//--------------------- .nv.info._ZN7cutlass13device_kernelIN5flash19enable_sm80_to_sm89INS1_16FlashAttnFwdSm80INS1_25CollectiveMainloopFwdSm80ILi8ELi1ELb1EN4cute5tupleIJNS5_1CILi128EEENS7_ILi64EEENS7_ILi256EEEEEELi256ENS_10bfloat16_tEfNS_4arch4Sm80ELb1ELb0ELb1ELb0ELb0ELb0ELb1ELb0EEENS1_21CollectiveEpilogueFwdINS6_IJS8_SA_S9_EEENS6_IJNS7_ILi1EEESI_SI_EEESC_SE_Li256ELb0ELb1ELb0ELb0EEENS1_30DynamicPersistentTileSchedulerILi256ELi256ELb0ELb1ELb0EEEEEEEEEvNT_6ParamsE --------------------------
	.section	.nv.info._ZN7cutlass13device_kernelIN5flash19enable_sm80_to_sm89INS1_16FlashAttnFwdSm80INS1_25CollectiveMainloopFwdSm80ILi8ELi1ELb1EN4cute5tupleIJNS5_1CILi128EEENS7_ILi64EEENS7_ILi256EEEEEELi256ENS_10bfloat16_tEfNS_4arch4Sm80ELb1ELb0ELb1ELb0ELb0ELb0ELb1ELb0EEENS1_21CollectiveEpilogueFwdINS6_IJS8_SA_S9_EEENS6_IJNS7_ILi1EEESI_SI_EEESC_SE_Li256ELb0ELb1ELb0ELb0EEENS1_30DynamicPersistentTileSchedulerILi256ELi256ELb0ELb1ELb0EEEEEEEEEvNT_6ParamsE,"",@"SHT_CUDA_INFO"
	.sectionflags	@""
	.align	4


	//----- nvinfo : EIATTR_CUDA_API_VERSION
	.align		4
        /*0000*/ 	.byte	0x04, 0x37
        /*0002*/ 	.short	(.L_366 - .L_365)
.L_365:
        /*0004*/ 	.word	0x00000082


	//----- nvinfo : EIATTR_SW2861232_WAR
	.align		4
.L_366:
        /*0008*/ 	.byte	0x01, 0x35
	.zero		2


	//----- nvinfo : EIATTR_PARAM_CBANK
	.align		4
        /*000c*/ 	.byte	0x04, 0x0a
        /*000e*/ 	.short	(.L_368 - .L_367)
	.align		4
.L_367:
        /*0010*/ 	.word	index@(.nv.constant0._ZN7cutlass13device_kernelIN5flash19enable_sm80_to_sm89INS1_16FlashAttnFwdSm80INS1_25CollectiveMainloopFwdSm80ILi8ELi1ELb1EN4cute5tupleIJNS5_1CILi128EEENS7_ILi64EEENS7_ILi256EEEEEELi256ENS_10bfloat16_tEfNS_4arch4Sm80ELb1ELb0ELb1ELb0ELb0ELb0ELb1ELb0EEENS1_21CollectiveEpilogueFwdINS6_IJS8_SA_S9_EEENS6_IJNS7_ILi1EEESI_SI_EEESC_SE_Li256ELb0ELb1ELb0ELb0EEENS1_30DynamicPersistentTileSchedulerILi256ELi256ELb0ELb1ELb0EEEEEEEEEvNT_6ParamsE)
        /*0014*/ 	.short	0x0160
        /*0016*/ 	.short	0x0428


	//----- nvinfo : EIATTR_CBANK_PARAM_SIZE
	.align		4
.L_368:
        /*0018*/ 	.byte	0x03, 0x19
        /*001a*/ 	.short	0x0428


	//----- nvinfo : EIATTR_KPARAM_INFO
	.align		4
        /*001c*/ 	.byte	0x04, 0x17
        /*001e*/ 	.short	(.L_370 - .L_369)
.L_369:
        /*0020*/ 	.word	0x00000000
        /*0024*/ 	.short	0x0000
        /*0026*/ 	.short	0x0000
        /*0028*/ 	.byte	0x00, 0xf0, 0xa1, 0x10


	//----- nvinfo : EIATTR_MAXREG_COUNT
	.align		4
.L_370:
        /*002c*/ 	.byte	0x03, 0x1b
        /*002e*/ 	.short	0x00ff


	//----- nvinfo : EIATTR_NUM_BARRIERS
	.align		4
        /*0030*/ 	.byte	0x02, 0x4c
        /*0032*/ 	.byte	0x06
	.zero		1


	//----- nvinfo : EIATTR_ANNOTATIONS
	.align		4
        /*0034*/ 	.byte	0x04, 0x55
        /*0036*/ 	.short	(.L_372 - .L_371)


	//   ....[0]....
.L_371:
        /* <DEDUP_REMOVED lines=143> */


	//----- nvinfo : EIATTR_MERCURY_ISA_VERSION
	.align		4
.L_372:
        /*0910*/ 	.byte	0x03, 0x5f
        /*0912*/ 	.short	0x0000


	//----- nvinfo : EIATTR_INT_WARP_WIDE_INSTR_OFFSETS
	.align		4
        /*0914*/ 	.byte	0x04, 0x31
        /*0916*/ 	.short	(.L_374 - .L_373)


	//   ....[0]....
.L_373:
        /*0918*/ 	.word	0x0000e6d0


	//   ....[1]....
        /*091c*/ 	.word	0x0000e750


	//----- nvinfo : EIATTR_COOP_GROUP_MASK_REGIDS
	.align		4
.L_374:
        /*0920*/ 	.byte	0x04, 0x29
        /*0922*/ 	.short	(.L_376 - .L_375)


	//   ....[0]....
.L_375:
        /*0924*/ 	.word	0xffffffff


	//   ....[1]....
        /*0928*/ 	.word	0xffffffff


	//   ....[2]....
        /*092c*/ 	.word	0xffffffff


	//   ....[3]....
        /*0930*/ 	.word	0xffffffff


	//   ....[4]....
        /*0934*/ 	.word	0xffffffff


	//   ....[5]....
        /*0938*/ 	.word	0xffffffff


	//   ....[6]....
        /*093c*/ 	.word	0xffffffff


	//   ....[7]....
        /*0940*/ 	.word	0xffffffff


	//   ....[8]....
        /*0944*/ 	.word	0xffffffff


	//   ....[9]....
        /*0948*/ 	.word	0xffffffff


	//   ....[10]....
        /*094c*/ 	.word	0xffffffff


	//   ....[11]....
        /*0950*/ 	.word	0xffffffff


	//   ....[12]....
        /*0954*/ 	.word	0xffffffff


	//   ....[13]....
        /*0958*/ 	.word	0xffffffff


	//   ....[14]....
        /*095c*/ 	.word	0xffffffff


	//   ....[15]....
        /*0960*/ 	.word	0xffffffff


	//   ....[16]....
        /*0964*/ 	.word	0xffffffff


	//   ....[17]....
        /*0968*/ 	.word	0xffffffff


	//   ....[18]....
        /*096c*/ 	.word	0xffffffff


	//   ....[19]....
        /*0970*/ 	.word	0xffffffff


	//   ....[20]....
        /*0974*/ 	.word	0xffffffff


	//   ....[21]....
        /*0978*/ 	.word	0xffffffff


	//   ....[22]....
        /*097c*/ 	.word	0xffffffff


	//   ....[23]....
        /*0980*/ 	.word	0xffffffff


	//   ....[24]....
        /*0984*/ 	.word	0xffffffff


	//   ....[25]....
        /*0988*/ 	.word	0xffffffff


	//   ....[26]....
        /*098c*/ 	.word	0xffffffff


	//   ....[27]....
        /*0990*/ 	.word	0xffffffff


	//   ....[28]....
        /*0994*/ 	.word	0xffffffff


	//   ....[29]....
        /*0998*/ 	.word	0xffffffff


	//   ....[30]....
        /*099c*/ 	.word	0xffffffff


	//   ....[31]....
        /*09a0*/ 	.word	0xffffffff


	//   ....[32]....
        /*09a4*/ 	.word	0xffffffff


	//   ....[33]....
        /*09a8*/ 	.word	0xffffffff


	//   ....[34]....
        /*09ac*/ 	.word	0xffffffff


	//   ....[35]....
        /*09b0*/ 	.word	0xffffffff


	//   ....[36]....
        /*09b4*/ 	.word	0xffffffff


	//   ....[37]....
        /*09b8*/ 	.word	0xffffffff


	//   ....[38]....
        /*09bc*/ 	.word	0xffffffff


	//   ....[39]....
        /*09c0*/ 	.word	0xffffffff


	//   ....[40]....
        /*09c4*/ 	.word	0xffffffff


	//   ....[41]....
        /*09c8*/ 	.word	0xffffffff


	//   ....[42]....
        /*09cc*/ 	.word	0xffffffff


	//   ....[43]....
        /*09d0*/ 	.word	0xffffffff


	//   ....[44]....
        /*09d4*/ 	.word	0xffffffff


	//   ....[45]....
        /*09d8*/ 	.word	0xffffffff


	//   ....[46]....
        /*09dc*/ 	.word	0xffffffff


	//   ....[47]....
        /*09e0*/ 	.word	0xffffffff


	//   ....[48]....
        /*09e4*/ 	.word	0xffffffff


	//   ....[49]....
        /*09e8*/ 	.word	0xffffffff


	//   ....[50]....
        /*09ec*/ 	.word	0xffffffff


	//   ....[51]....
        /*09f0*/ 	.word	0xffffffff


	//   ....[52]....
        /*09f4*/ 	.word	0xffffffff


	//   ....[53]....
        /*09f8*/ 	.word	0xffffffff


	//   ....[54]....
        /*09fc*/ 	.word	0xffffffff


	//   ....[55]....
        /*0a00*/ 	.word	0xffffffff


	//   ....[56]....
        /*0a04*/ 	.word	0xffffffff


	//   ....[57]....
        /*0a08*/ 	.word	0xffffffff


	//   ....[58]....
        /*0a0c*/ 	.word	0xffffffff


	//   ....[59]....
        /*0a10*/ 	.word	0xffffffff


	//   ....[60]....
        /*0a14*/ 	.word	0xffffffff


	//   ....[61]....
        /*0a18*/ 	.word	0xffffffff


	//   ....[62]....
        /*0a1c*/ 	.word	0xffffffff


	//   ....[63]....
        /*0a20*/ 	.word	0xffffffff


	//----- nvinfo : EIATTR_COOP_GROUP_INSTR_OFFSETS
	.align		4
.L_376:
        /*0a24*/ 	.byte	0x04, 0x28
        /*0a26*/ 	.short	(.L_378 - .L_377)


	//   ....[0]....
.L_377:
        /*0a28*/ 	.word	0x00000050


	//   ....[1]....
        /*0a2c*/ 	.word	0x00001bc0


	//   ....[2]....
        /*0a30*/ 	.word	0x00001be0


	//   ....[3]....
        /*0a34*/ 	.word	0x00001c00


	//   ....[4]....
        /*0a38*/ 	.word	0x00001c40


	//   ....[5]....
        /*0a3c*/ 	.word	0x00001dd0


	//   ....[6]....
        /*0a40*/ 	.word	0x00001df0


	//   ....[7]....
        /*0a44*/ 	.word	0x00001ec0


	//   ....[8]....
        /*0a48*/ 	.word	0x00001ee0


	//   ....[9]....
        /*0a4c*/ 	.word	0x00003aa0


	//   ....[10]....
        /*0a50*/ 	.word	0x00003ab0


	//   ....[11]....
        /*0a54*/ 	.word	0x00004050


	//   ....[12]....
        /*0a58*/ 	.word	0x000041c0


	//   ....[13]....
        /*0a5c*/ 	.word	0x000041d0


	//   ....[14]....
        /*0a60*/ 	.word	0x00004200


	//   ....[15]....
        /*0a64*/ 	.word	0x00007300


	//   ....[16]....
        /*0a68*/ 	.word	0x00007320


	//   ....[17]....
        /*0a6c*/ 	.word	0x00007a50


	//   ....[18]....
        /*0a70*/ 	.word	0x00007bd0


	//   ....[19]....
        /*0a74*/ 	.word	0x00007c10


	//   ....[20]....
        /*0a78*/ 	.word	0x00007d20


	//   ....[21]....
        /*0a7c*/ 	.word	0x0000b7b0


	//   ....[22]....
        /*0a80*/ 	.word	0x0000b7f0


	//   ....[23]....
        /*0a84*/ 	.word	0x0000b810


	//   ....[24]....
        /*0a88*/ 	.word	0x0000b830


	//   ....[25]....
        /*0a8c*/ 	.word	0x0000dc80


	//   ....[26]....
        /*0a90*/ 	.word	0x0000dcd0


	//   ....[27]....
        /*0a94*/ 	.word	0x0000dcf0


	//   ....[28]....
        /*0a98*/ 	.word	0x0000dd10


	//   ....[29]....
        /*0a9c*/ 	.word	0x0000f130


	//   ....[30]....
        /*0aa0*/ 	.word	0x0000f520


	//   ....[31]....
        /*0aa4*/ 	.word	0x0000f540


	//   ....[32]....
        /*0aa8*/ 	.word	0x0000f560


	//   ....[33]....
        /*0aac*/ 	.word	0x0000f570


	//   ....[34]....
        /*0ab0*/ 	.word	0x0000f710


	//   ....[35]....
        /*0ab4*/ 	.word	0x0000f730


	//   ....[36]....
        /*0ab8*/ 	.word	0x0000f970


	//   ....[37]....
        /*0abc*/ 	.word	0x0000f9a0


	//   ....[38]....
        /*0ac0*/ 	.word	0x0000fae0


	//   ....[39]....
        /*0ac4*/ 	.word	0x0000fb10


	//   ....[40]....
        /*0ac8*/ 	.word	0x0000fc40


	//   ....[41]....
        /*0acc*/ 	.word	0x0000fc50


	//   ....[42]....
        /*0ad0*/ 	.word	0x00010260


	//   ....[43]....
        /*0ad4*/ 	.word	0x00010280


	//   ....[44]....
        /*0ad8*/ 	.word	0x00010470


	//   ....[45]....
        /*0adc*/ 	.word	0x00010480


	//   ....[46]....
        /*0ae0*/ 	.word	0x00010660


	//   ....[47]....
        /*0ae4*/ 	.word	0x00010680


	//   ....[48]....
        /*0ae8*/ 	.word	0x00010860


	//   ....[49]....
        /*0aec*/ 	.word	0x00010870


	//   ....[50]....
        /*0af0*/ 	.word	0x00010ac0


	//   ....[51]....
        /*0af4*/ 	.word	0x00010bc0


	//   ....[52]....
        /*0af8*/ 	.word	0x00010c20


	//   ....[53]....
        /*0afc*/ 	.word	0x00010c70


	//   ....[54]....
        /*0b00*/ 	.word	0x00010cc0


	//   ....[55]....
        /*0b04*/ 	.word	0x00010d30


	//   ....[56]....
        /*0b08*/ 	.word	0x00010da0


	//   ....[57]....
        /*0b0c*/ 	.word	0x00010e00


	//   ....[58]....
        /*0b10*/ 	.word	0x00010e60


	//   ....[59]....
        /*0b14*/ 	.word	0x00010ec0


	//   ....[60]....
        /*0b18*/ 	.word	0x00010f30


	//   ....[61]....
        /*0b1c*/ 	.word	0x00010f90


	//   ....[62]....
        /*0b20*/ 	.word	0x00010ff0


	//   ....[63]....
        /*0b24*/ 	.word	0x00011050


	//----- nvinfo : EIATTR_EXIT_INSTR_OFFSETS
	.align		4
.L_378:
        /*0b28*/ 	.byte	0x04, 0x1c
        /*0b2a*/ 	.short	(.L_380 - .L_379)


	//   ....[0]....
.L_379:
        /*0b2c*/ 	.word	0x000000a0


	//   ....[1]....
        /*0b30*/ 	.word	0x00010b80


	//----- nvinfo : EIATTR_MAX_THREADS
	.align		4
.L_380:
        /*0b34*/ 	.byte	0x04, 0x05
        /*0b36*/ 	.short	(.L_382 - .L_381)
.L_381:
        /*0b38*/ 	.word	0x00000100
        /*0b3c*/ 	.word	0x00000001
        /*0b40*/ 	.word	0x00000001


	//----- nvinfo : EIATTR_CRS_STACK_SIZE
	.align		4
.L_382:
        /*0b44*/ 	.byte	0x04, 0x1e
        /*0b46*/ 	.short	(.L_384 - .L_383)
.L_383:
        /*0b48*/ 	.word	0x00000000
.L_384:


//--------------------- .nv.info._ZN7cutlass13device_kernelIN5flash19enable_sm80_to_sm89INS1_16FlashAttnFwdSm80INS1_25CollectiveMainloopFwdSm80ILi8ELi1ELb1EN4cute5tupleIJNS5_1CILi128EEENS7_ILi64EEENS7_ILi256EEEEEELi256ENS_10bfloat16_tEfNS_4arch4Sm80ELb1ELb0ELb1ELb1ELb0ELb0ELb1ELb0EEENS1_21CollectiveEpilogueFwdINS6_IJS8_SA_S9_EEENS6_IJNS7_ILi1EEESI_SI_EEESC_SE_Li256ELb1ELb1ELb0ELb0EEENS1_19SingleTileSchedulerILb1ELb0ELb1ELi128EEEEEEEEEvNT_6ParamsE --------------------------
	.section	.nv.info._ZN7cutlass13device_kernelIN5flash19enable_sm80_to_sm89INS1_16FlashAttnFwdSm80INS1_25CollectiveMainloopFwdSm80ILi8ELi1ELb1EN4cute5tupleIJNS5_1CILi128EEENS7_ILi64EEENS7_ILi256EEEEEELi256ENS_10bfloat16_tEfNS_4arch4Sm80ELb1ELb0ELb1ELb1ELb0ELb0ELb1ELb0EEENS1_21CollectiveEpilogueFwdINS6_IJS8_SA_S9_EEENS6_IJNS7_ILi1EEESI_SI_EEESC_SE_Li256ELb1ELb1ELb0ELb0EEENS1_19SingleTileSchedulerILb1ELb0ELb1ELi128EEEEEEEEEvNT_6ParamsE,"",@"SHT_CUDA_INFO"
	.sectionflags	@""
	.align	4


	//----- nvinfo : EIATTR_CUDA_API_VERSION
	.align		4
        /*0000*/ 	.byte	0x04, 0x37
        /*0002*/ 	.short	(.L_386 - .L_385)
.L_385:
        /*0004*/ 	.word	0x00000082


	//----- nvinfo : EIATTR_SW2861232_WAR
	.align		4
.L_386:
        /*0008*/ 	.byte	0x01, 0x35
	.zero		2


	//----- nvinfo : EIATTR_PARAM_CBANK
	.align		4
        /*000c*/ 	.byte	0x04, 0x0a
        /*000e*/ 	.short	(.L_388 - .L_387)
	.align		4
.L_387:
        /*0010*/ 	.word	index@(.nv.constant0._ZN7cutlass13device_kernelIN5flash19enable_sm80_to_sm89INS1_16FlashAttnFwdSm80INS1_25CollectiveMainloopFwdSm80ILi8ELi1ELb1EN4cute5tupleIJNS5_1CILi128EEENS7_ILi64EEENS7_ILi256EEEEEELi256ENS_10bfloat16_tEfNS_4arch4Sm80ELb1ELb0ELb1ELb1ELb0ELb0ELb1ELb0EEENS1_21CollectiveEpilogueFwdINS6_IJS8_SA_S9_EEENS6_IJNS7_ILi1EEESI_SI_EEESC_SE_Li256ELb1ELb1ELb0ELb0EEENS1_19SingleTileSchedulerILb1ELb0ELb1ELi128EEEEEEEEEvNT_6ParamsE)
        /*0014*/ 	.short	0x0160
        /*0016*/ 	.short	0x0418


	//----- nvinfo : EIATTR_CBANK_PARAM_SIZE
	.align		4
.L_388:
        /*0018*/ 	.byte	0x03, 0x19
        /*001a*/ 	.short	0x0418


	//----- nvinfo : EIATTR_KPARAM_INFO
	.align		4
        /*001c*/ 	.byte	0x04, 0x17
        /*001e*/ 	.short	(.L_390 - .L_389)
.L_389:
        /*0020*/ 	.word	0x00000000
        /*0024*/ 	.short	0x0000
        /*0026*/ 	.short	0x0000
        /*0028*/ 	.byte	0x00, 0xf0, 0x61, 0x10


	//----- nvinfo : EIATTR_MAXREG_COUNT
	.align		4
.L_390:
        /*002c*/ 	.byte	0x03, 0x1b
        /*002e*/ 	.short	0x00ff


	//----- nvinfo : EIATTR_NUM_BARRIERS
	.align		4
        /*0030*/ 	.byte	0x02, 0x4c
        /*0032*/ 	.byte	0x02
	.zero		1


	//----- nvinfo : EIATTR_ANNOTATIONS
	.align		4
        /*0034*/ 	.byte	0x04, 0x55
        /*0036*/ 	.short	(.L_392 - .L_391)


	//   ....[0]....
.L_391:
        /* <DEDUP_REMOVED lines=96> */


	//----- nvinfo : EIATTR_MERCURY_ISA_VERSION
	.align		4
.L_392:
        /*0628*/ 	.byte	0x03, 0x5f
        /*062a*/ 	.short	0x0000


	//----- nvinfo : EIATTR_COOP_GROUP_MASK_REGIDS
	.align		4
        /*062c*/ 	.byte	0x04, 0x29
        /*062e*/ 	.short	(.L_394 - .L_393)


	//   ....[0]....
.L_393:
        /*0630*/ 	.word	0xffffffff


	//   ....[1]....
        /*0634*/ 	.word	0xffffffff


	//   ....[2]....
        /*0638*/ 	.word	0xffffffff


	//   ....[3]....
        /*063c*/ 	.word	0xffffffff


	//   ....[4]....
        /*0640*/ 	.word	0xffffffff


	//   ....[5]....
        /*0644*/ 	.word	0xffffffff


	//   ....[6]....
        /*0648*/ 	.word	0xffffffff


	//   ....[7]....
        /*064c*/ 	.word	0xffffffff


	//   ....[8]....
        /*0650*/ 	.word	0xffffffff


	//   ....[9]....
        /*0654*/ 	.word	0xffffffff


	//   ....[10]....
        /*0658*/ 	.word	0xffffffff


	//   ....[11]....
        /*065c*/ 	.word	0xffffffff


	//   ....[12]....
        /*0660*/ 	.word	0xffffffff


	//   ....[13]....
        /*0664*/ 	.word	0xffffffff


	//   ....[14]....
        /*0668*/ 	.word	0xffffffff


	//   ....[15]....
        /*066c*/ 	.word	0xffffffff


	//   ....[16]....
        /*0670*/ 	.word	0xffffffff


	//   ....[17]....
        /*0674*/ 	.word	0xffffffff


	//   ....[18]....
        /*0678*/ 	.word	0xffffffff


	//   ....[19]....
        /*067c*/ 	.word	0xffffffff


	//   ....[20]....
        /*0680*/ 	.word	0xffffffff


	//   ....[21]....
        /*0684*/ 	.word	0xffffffff


	//   ....[22]....
        /*0688*/ 	.word	0xffffffff


	//   ....[23]....
        /*068c*/ 	.word	0xffffffff


	//   ....[24]....
        /*0690*/ 	.word	0xffffffff


	//   ....[25]....
        /*0694*/ 	.word	0xffffffff


	//   ....[26]....
        /*0698*/ 	.word	0xffffffff


	//   ....[27]....
        /*069c*/ 	.word	0xffffffff


	//   ....[28]....
        /*06a0*/ 	.word	0xffffffff


	//   ....[29]....
        /*06a4*/ 	.word	0xffffffff


	//   ....[30]....
        /*06a8*/ 	.word	0xffffffff


	//   ....[31]....
        /*06ac*/ 	.word	0xffffffff


	//   ....[32]....
        /*06b0*/ 	.word	0xffffffff


	//   ....[33]....
        /*06b4*/ 	.word	0xffffffff


	//   ....[34]....
        /*06b8*/ 	.word	0xffffffff


	//   ....[35]....
        /*06bc*/ 	.word	0xffffffff


	//   ....[36]....
        /*06c0*/ 	.word	0xffffffff


	//   ....[37]....
        /*06c4*/ 	.word	0xffffffff


	//   ....[38]....
        /*06c8*/ 	.word	0xffffffff


	//   ....[39]....
        /*06cc*/ 	.word	0xffffffff


	//   ....[40]....
        /*06d0*/ 	.word	0xffffffff


	//   ....[41]....
        /*06d4*/ 	.word	0xffffffff


	//   ....[42]....
        /*06d8*/ 	.word	0xffffffff


	//   ....[43]....
        /*06dc*/ 	.word	0xffffffff


	//   ....[44]....
        /*06e0*/ 	.word	0xffffffff


	//   ....[45]....
        /*06e4*/ 	.word	0xffffffff


	//   ....[46]....
        /*06e8*/ 	.word	0xffffffff


	//   ....[47]....
        /*06ec*/ 	.word	0xffffffff


	//   ....[48]....
        /*06f0*/ 	.word	0xffffffff


	//----- nvinfo : EIATTR_COOP_GROUP_INSTR_OFFSETS
	.align		4
.L_394:
        /*06f4*/ 	.byte	0x04, 0x28
        /*06f6*/ 	.short	(.L_396 - .L_395)


	//   ....[0]....
.L_395:
        /*06f8*/ 	.word	0x00000090


	//   ....[1]....
        /*06fc*/ 	.word	0x00001160


	//   ....[2]....
        /*0700*/ 	.word	0x000011a0


	//   ....[3]....
        /*0704*/ 	.word	0x000012f0


	//   ....[4]....
        /*0708*/ 	.word	0x00001320


	//   ....[5]....
        /*070c*/ 	.word	0x00001470


	//   ....[6]....
        /*0710*/ 	.word	0x000014a0


	//   ....[7]....
        /*0714*/ 	.word	0x00001610


	//   ....[8]....
        /*0718*/ 	.word	0x00001670


	//   ....[9]....
        /*071c*/ 	.word	0x000031f0


	//   ....[10]....
        /*0720*/ 	.word	0x00003220


	//   ....[11]....
        /*0724*/ 	.word	0x00003a80


	//   ....[12]....
        /*0728*/ 	.word	0x00003be0


	//   ....[13]....
        /*072c*/ 	.word	0x00003c00


	//   ....[14]....
        /*0730*/ 	.word	0x00003c60


	//   ....[15]....
        /*0734*/ 	.word	0x000077d0


	//   ....[16]....
        /*0738*/ 	.word	0x000077f0


	//   ....[17]....
        /*073c*/ 	.word	0x00007dc0


	//   ....[18]....
        /*0740*/ 	.word	0x00007ef0


	//   ....[19]....
        /*0744*/ 	.word	0x00007fa0


	//   ....[20]....
        /*0748*/ 	.word	0x00007fc0


	//   ....[21]....
        /*074c*/ 	.word	0x0000bae0


	//   ....[22]....
        /*0750*/ 	.word	0x0000bb30


	//   ....[23]....
        /*0754*/ 	.word	0x0000c320


	//   ....[24]....
        /*0758*/ 	.word	0x0000c340


	//   ....[25]....
        /*075c*/ 	.word	0x0000de00


	//   ....[26]....
        /*0760*/ 	.word	0x0000de10


	//   ....[27]....
        /*0764*/ 	.word	0x0000de40


	//   ....[28]....
        /*0768*/ 	.word	0x0000de60


	//   ....[29]....
        /*076c*/ 	.word	0x0000f7e0


	//   ....[30]....
        /*0770*/ 	.word	0x0000f820


	//   ....[31]....
        /*0774*/ 	.word	0x0000f850


	//   ....[32]....
        /*0778*/ 	.word	0x0000f870


	//   ....[33]....
        /*077c*/ 	.word	0x0000fa90


	//   ....[34]....
        /*0780*/ 	.word	0x0000faa0


	//   ....[35]....
        /*0784*/ 	.word	0x0000fca0


	//   ....[36]....
        /*0788*/ 	.word	0x0000fcd0


	//   ....[37]....
        /*078c*/ 	.word	0x0000fe90


	//   ....[38]....
        /*0790*/ 	.word	0x0000fec0


	//   ....[39]....
        /*0794*/ 	.word	0x00010080


	//   ....[40]....
        /*0798*/ 	.word	0x000100a0


	//   ....[41]....
        /*079c*/ 	.word	0x00010910


	//   ....[42]....
        /*07a0*/ 	.word	0x00010930


	//   ....[43]....
        /*07a4*/ 	.word	0x00010af0


	//   ....[44]....
        /*07a8*/ 	.word	0x00010b20


	//   ....[45]....
        /*07ac*/ 	.word	0x00010cb0


	//   ....[46]....
        /*07b0*/ 	.word	0x00010ce0


	//   ....[47]....
        /*07b4*/ 	.word	0x00010e70


	//   ....[48]....
        /*07b8*/ 	.word	0x00010e90


	//----- nvinfo : EIATTR_EXIT_INSTR_OFFSETS
	.align		4
.L_396:
        /*07bc*/ 	.byte	0x04, 0x1c
        /*07be*/ 	.short	(.L_398 - .L_397)


	//   ....[0]....
.L_397:
        /*07c0*/ 	.word	0x00000350


	//   ....[1]....
        /*07c4*/ 	.word	0x000100b0


	//   ....[2]....
        /*07c8*/ 	.word	0x000101f0


	//   ....[3]....
        /*07cc*/ 	.word	0x00010250


	//   ....[4]....
        /*07d0*/ 	.word	0x00010ea0


	//   ....[5]....
        /*07d4*/ 	.word	0x00010fb0


	//   ....[6]....
        /*07d8*/ 	.word	0x00011010


	//----- nvinfo : EIATTR_CTAIDZ_USED
	.align		4
.L_398:
        /*07dc*/ 	.byte	0x01, 0x04
	.zero		2


	//----- nvinfo : EIATTR_MAX_THREADS
	.align		4
        /*07e0*/ 	.byte	0x04, 0x05
        /*07e2*/ 	.short	(.L_400 - .L_399)
.L_399:
        /*07e4*/ 	.word	0x00000100
        /*07e8*/ 	.word	0x00000001
        /*07ec*/ 	.word	0x00000001


	//----- nvinfo : EIATTR_CRS_STACK_SIZE
	.align		4
.L_400:
        /*07f0*/ 	.byte	0x04, 0x1e
        /*07f2*/ 	.short	(.L_402 - .L_401)
.L_401:
        /*07f4*/ 	.word	0x00000000
.L_402:


//--------------------- .nv.info._ZN7cutlass13device_kernelIN5flash19enable_sm80_to_sm89INS1_16FlashAttnFwdSm80INS1_25CollectiveMainloopFwdSm80ILi8ELi1ELb0EN4cute5tupleIJNS5_1CILi128EEENS7_ILi32EEENS7_ILi256EEEEEELi256ENS_10bfloat16_tEfNS_4arch4Sm80ELb1ELb0ELb1ELb1ELb0ELb1ELb1ELb0EEENS1_21CollectiveEpilogueFwdINS6_IJS8_SA_S9_EEENS6_IJNS7_ILi1EEESI_SI_EEESC_SE_Li256ELb1ELb1ELb0ELb0EEENS1_19SingleTileSchedulerILb1ELb0ELb1ELi128EEEEEEEEEvNT_6ParamsE --------------------------
	.section	.nv.info._ZN7cutlass13device_kernelIN5flash19enable_sm80_to_sm89INS1_16FlashAttnFwdSm80INS1_25CollectiveMainloopFwdSm80ILi8ELi1ELb0EN4cute5tupleIJNS5_1CILi128EEENS7_ILi32EEENS7_ILi256EEEEEELi256ENS_10bfloat16_tEfNS_4arch4Sm80ELb1ELb0ELb1ELb1ELb0ELb1ELb1ELb0EEENS1_21CollectiveEpilogueFwdINS6_IJS8_SA_S9_EEENS6_IJNS7_ILi1EEESI_SI_EEESC_SE_Li256ELb1ELb1ELb0ELb0EEENS1_19SingleTileSchedulerILb1ELb0ELb1ELi128EEEEEEEEEvNT_6ParamsE,"",@"SHT_CUDA_INFO"
	.sectionflags	@""
	.align	4


	//----- nvinfo : EIATTR_CUDA_API_VERSION
	.align		4
        /*0000*/ 	.byte	0x04, 0x37
        /*0002*/ 	.short	(.L_404 - .L_403)
.L_403:
        /*0004*/ 	.word	0x00000082


	//----- nvinfo : EIATTR_SW2861232_WAR
	.align		4
.L_404:
        /*0008*/ 	.byte	0x01, 0x35
	.zero		2


	//----- nvinfo : EIATTR_PARAM_CBANK
	.align		4
        /*000c*/ 	.byte	0x04, 0x0a
        /*000e*/ 	.short	(.L_406 - .L_405)
	.align		4
.L_405:
        /*0010*/ 	.word	index@(.nv.constant0._ZN7cutlass13device_kernelIN5flash19enable_sm80_to_sm89INS1_16FlashAttnFwdSm80INS1_25CollectiveMainloopFwdSm80ILi8ELi1ELb0EN4cute5tupleIJNS5_1CILi128EEENS7_ILi32EEENS7_ILi256EEEEEELi256ENS_10bfloat16_tEfNS_4arch4Sm80ELb1ELb0ELb1ELb1ELb0ELb1ELb1ELb0EEENS1_21CollectiveEpilogueFwdINS6_IJS8_SA_S9_EEENS6_IJNS7_ILi1EEESI_SI_EEESC_SE_Li256ELb1ELb1ELb0ELb0EEENS1_19SingleTileSchedulerILb1ELb0ELb1ELi128EEEEEEEEEvNT_6ParamsE)
        /*0014*/ 	.short	0x0160
        /*0016*/ 	.short	0x0418


	//----- nvinfo : EIATTR_CBANK_PARAM_SIZE
	.align		4
.L_406:
        /*0018*/ 	.byte	0x03, 0x19
        /*001a*/ 	.short	0x0418


	//----- nvinfo : EIATTR_KPARAM_INFO
	.align		4
        /*001c*/ 	.byte	0x04, 0x17
        /*001e*/ 	.short	(.L_408 - .L_407)
.L_407:
        /*0020*/ 	.word	0x00000000
        /*0024*/ 	.short	0x0000
        /*0026*/ 	.short	0x0000
        /*0028*/ 	.byte	0x00, 0xf0, 0x61, 0x10


	//----- nvinfo : EIATTR_MAXREG_COUNT
	.align		4
.L_408:
        /*002c*/ 	.byte	0x03, 0x1b
        /*002e*/ 	.short	0x00ff


	//----- nvinfo : EIATTR_NUM_BARRIERS
	.align		4
        /*0030*/ 	.byte	0x02, 0x4c
        /*0032*/ 	.byte	0x02
	.zero		1


	//----- nvinfo : EIATTR_MERCURY_ISA_VERSION
	.align		4
        /*0034*/ 	.byte	0x03, 0x5f
        /*0036*/ 	.short	0x0000


	//----- nvinfo : EIATTR_COOP_GROUP_MASK_REGIDS
	.align		4
        /*0038*/ 	.byte	0x04, 0x29
        /*003a*/ 	.short	(.L_410 - .L_409)


	//   ....[0]....
.L_409:
        /*003c*/ 	.word	0xffffffff


	//   ....[1]....
        /*0040*/ 	.word	0xffffffff


	//   ....[2]....
        /*0044*/ 	.word	0xffffffff


	//   ....[3]....
        /*0048*/ 	.word	0xffffffff


	//   ....[4]....
        /*004c*/ 	.word	0xffffffff


	//   ....[5]....
        /*0050*/ 	.word	0xffffffff


	//   ....[6]....
        /*0054*/ 	.word	0xffffffff


	//   ....[7]....
        /*0058*/ 	.word	0xffffffff


	//   ....[8]....
        /*005c*/ 	.word	0xffffffff


	//   ....[9]....
        /*0060*/ 	.word	0xffffffff


	//   ....[10]....
        /*0064*/ 	.word	0xffffffff


	//   ....[11]....
        /*0068*/ 	.word	0xffffffff


	//   ....[12]....
        /*006c*/ 	.word	0xffffffff


	//   ....[13]....
        /*0070*/ 	.word	0xffffffff


	//   ....[14]....
        /*0074*/ 	.word	0xffffffff


	//   ....[15]....
        /*0078*/ 	.word	0xffffffff


	//   ....[16]....
        /*007c*/ 	.word	0xffffffff


	//   ....[17]....
        /*0080*/ 	.word	0xffffffff


	//   ....[18]....
        /*0084*/ 	.word	0xffffffff


	//   ....[19]....
        /*0088*/ 	.word	0xffffffff


	//   ....[20]....
        /*008c*/ 	.word	0xffffffff


	//   ....[21]....
        /*0090*/ 	.word	0xffffffff


	//   ....[22]....
        /*0094*/ 	.word	0xffffffff


	//   ....[23]....
        /*0098*/ 	.word	0xffffffff


	//   ....[24]....
        /*009c*/ 	.word	0xffffffff


	//   ....[25]....
        /*00a0*/ 	.word	0xffffffff


	//   ....[26]....
        /*00a4*/ 	.word	0xffffffff


	//   ....[27]....
        /*00a8*/ 	.word	0xffffffff


	//   ....[28]....
        /*00ac*/ 	.word	0xffffffff


	//   ....[29]....
        /*00b0*/ 	.word	0xffffffff


	//   ....[30]....
        /*00b4*/ 	.word	0xffffffff


	//   ....[31]....
        /*00b8*/ 	.word	0xffffffff


	//   ....[32]....
        /*00bc*/ 	.word	0xffffffff


	//   ....[33]....
        /*00c0*/ 	.word	0xffffffff


	//   ....[34]....
        /*00c4*/ 	.word	0xffffffff


	//   ....[35]....
        /*00c8*/ 	.word	0xffffffff


	//   ....[36]....
        /*00cc*/ 	.word	0xffffffff


	//   ....[37]....
        /*00d0*/ 	.word	0xffffffff


	//   ....[38]....
        /*00d4*/ 	.word	0xffffffff


	//   ....[39]....
        /*00d8*/ 	.word	0xffffffff


	//   ....[40]....
        /*00dc*/ 	.word	0xffffffff


	//   ....[41]....
        /*00e0*/ 	.word	0xffffffff


	//   ....[42]....
        /*00e4*/ 	.word	0xffffffff


	//   ....[43]....
        /*00e8*/ 	.word	0xffffffff


	//   ....[44]....
        /*00ec*/ 	.word	0xffffffff


	//   ....[45]....
        /*00f0*/ 	.word	0xffffffff


	//   ....[46]....
        /*00f4*/ 	.word	0xffffffff


	//   ....[47]....
        /*00f8*/ 	.word	0xffffffff


	//   ....[48]....
        /*00fc*/ 	.word	0xffffffff


	//   ....[49]....
        /*0100*/ 	.word	0xffffffff


	//   ....[50]....
        /*0104*/ 	.word	0xffffffff


	//   ....[51]....
        /*0108*/ 	.word	0xffffffff


	//   ....[52]....
        /*010c*/ 	.word	0xffffffff


	//   ....[53]....
        /*0110*/ 	.word	0xffffffff


	//   ....[54]....
        /*0114*/ 	.word	0xffffffff


	//   ....[55]....
        /*0118*/ 	.word	0xffffffff


	//   ....[56]....
        /*011c*/ 	.word	0xffffffff


	//   ....[57]....
        /*0120*/ 	.word	0xffffffff


	//   ....[58]....
        /*0124*/ 	.word	0xffffffff


	//   ....[59]....
        /*0128*/ 	.word	0xffffffff


	//   ....[60]....
        /*012c*/ 	.word	0xffffffff


	//   ....[61]....
        /*0130*/ 	.word	0xffffffff


	//   ....[62]....
        /*0134*/ 	.word	0xffffffff


	//   ....[63]....
        /*0138*/ 	.word	0xffffffff


	//   ....[64]....
        /*013c*/ 	.word	0xffffffff


	//   ....[65]....
        /*0140*/ 	.word	0xffffffff


	//   ....[66]....
        /*0144*/ 	.word	0xffffffff


	//   ....[67]....
        /*0148*/ 	.word	0xffffffff


	//   ....[68]....
        /*014c*/ 	.word	0xffffffff


	//   ....[69]....
        /*0150*/ 	.word	0xffffffff


	//   ....[70]....
        /*0154*/ 	.word	0xffffffff


	//   ....[71]....
        /*0158*/ 	.word	0xffffffff


	//   ....[72]....
        /*015c*/ 	.word	0xffffffff


	//   ....[73]....
        /*0160*/ 	.word	0xffffffff


	//   ....[74]....
        /*0164*/ 	.word	0xffffffff


	//   ....[75]....
        /*0168*/ 	.word	0xffffffff


	//   ....[76]....
        /*016c*/ 	.word	0xffffffff


	//   ....[77]....
        /*0170*/ 	.word	0xffffffff


	//   ....[78]....
        /*0174*/ 	.word	0xffffffff


	//   ....[79]....
        /*0178*/ 	.word	0xffffffff


	//   ....[80]....
        /*017c*/ 	.word	0xffffffff


	//----- nvinfo : EIATTR_COOP_GROUP_INSTR_OFFSETS
	.align		4
.L_410:
        /*0180*/ 	.byte	0x04, 0x28
        /*0182*/ 	.short	(.L_412 - .L_411)


	//   ....[0]....
.L_411:
        /*0184*/ 	.word	0x00000060


	//   ....[1]....
        /*0188*/ 	.word	0x00004d70


	//   ....[2]....
        /*018c*/ 	.word	0x00004db0


	//   ....[3]....
        /*0190*/ 	.word	0x00005330


	//   ....[4]....
        /*0194*/ 	.word	0x00005340


	//   ....[5]....
        /*0198*/ 	.word	0x00005540


	//   ....[6]....
        /*019c*/ 	.word	0x00005570


	//   ....[7]....
        /*01a0*/ 	.word	0x00005780


	//   ....[8]....
        /*01a4*/ 	.word	0x000057a0


	//   ....[9]....
        /*01a8*/ 	.word	0x00005e50


	//   ....[10]....
        /*01ac*/ 	.word	0x00005e70


	//   ....[11]....
        /*01b0*/ 	.word	0x00005e90


	//   ....[12]....
        /*01b4*/ 	.word	0x00005ea0


	//   ....[13]....
        /*01b8*/ 	.word	0x00006190


	//   ....[14]....
        /*01bc*/ 	.word	0x00006200


	//   ....[15]....
        /*01c0*/ 	.word	0x00006250


	//   ....[16]....
        /*01c4*/ 	.word	0x000062a0


	//   ....[17]....
        /*01c8*/ 	.word	0x000066a0


	//   ....[18]....
        /*01cc*/ 	.word	0x00006740


	//   ....[19]....
        /*01d0*/ 	.word	0x000067c0


	//   ....[20]....
        /*01d4*/ 	.word	0x00006830


	//   ....[21]....
        /*01d8*/ 	.word	0x00006ba0


	//   ....[22]....
        /*01dc*/ 	.word	0x00006c00


	//   ....[23]....
        /*01e0*/ 	.word	0x00006c40


	//   ....[24]....
        /*01e4*/ 	.word	0x00006c80


	//   ....[25]....
        /*01e8*/ 	.word	0x0000a750


	//   ....[26]....
        /*01ec*/ 	.word	0x0000a770


	//   ....[27]....
        /*01f0*/ 	.word	0x0000a790


	//   ....[28]....
        /*01f4*/ 	.word	0x0000a7a0


	//   ....[29]....
        /*01f8*/ 	.word	0x0000a9a0


	//   ....[30]....
        /*01fc*/ 	.word	0x0000aa40


	//   ....[31]....
        /*0200*/ 	.word	0x0000aa90


	//   ....[32]....
        /*0204*/ 	.word	0x0000ab00


	//   ....[33]....
        /*0208*/ 	.word	0x0000ada0


	//   ....[34]....
        /*020c*/ 	.word	0x0000ae40


	//   ....[35]....
        /*0210*/ 	.word	0x0000aec0


	//   ....[36]....
        /*0214*/ 	.word	0x0000af30


	//   ....[37]....
        /*0218*/ 	.word	0x0000b1c0


	//   ....[38]....
        /*021c*/ 	.word	0x0000b260


	//   ....[39]....
        /*0220*/ 	.word	0x0000b2b0


	//   ....[40]....
        /*0224*/ 	.word	0x0000b300


	//   ....[41]....
        /*0228*/ 	.word	0x00010070


	//   ....[42]....
        /*022c*/ 	.word	0x00010090


	//   ....[43]....
        /*0230*/ 	.word	0x00010440


	//   ....[44]....
        /*0234*/ 	.word	0x00010560


	//   ....[45]....
        /*0238*/ 	.word	0x00010580


	//   ....[46]....
        /*023c*/ 	.word	0x00010600


	//   ....[47]....
        /*0240*/ 	.word	0x00011b60


	//   ....[48]....
        /*0244*/ 	.word	0x00011bb0


	//   ....[49]....
        /*0248*/ 	.word	0x00011ec0


	//   ....[50]....
        /*024c*/ 	.word	0x00012010


	//   ....[51]....
        /*0250*/ 	.word	0x00012040


	//   ....[52]....
        /*0254*/ 	.word	0x000120d0


	//   ....[53]....
        /*0258*/ 	.word	0x00013fe0


	//   ....[54]....
        /*025c*/ 	.word	0x00014010


	//   ....[55]....
        /*0260*/ 	.word	0x00014030


	//   ....[56]....
        /*0264*/ 	.word	0x00014050


	//   ....[57]....
        /*0268*/ 	.word	0x00015390


	//   ....[58]....
        /*026c*/ 	.word	0x000153c0


	//   ....[59]....
        /*0270*/ 	.word	0x00015410


	//   ....[60]....
        /*0274*/ 	.word	0x00015420


	//   ....[61]....
        /*0278*/ 	.word	0x00016d00


	//   ....[62]....
        /*027c*/ 	.word	0x00016d60


	//   ....[63]....
        /*0280*/ 	.word	0x00016db0


	//   ....[64]....
        /*0284*/ 	.word	0x00016df0


	//   ....[65]....
        /*0288*/ 	.word	0x00017010


	//   ....[66]....
        /*028c*/ 	.word	0x00017020


	//   ....[67]....
        /*0290*/ 	.word	0x00017220


	//   ....[68]....
        /*0294*/ 	.word	0x00017250


	//   ....[69]....
        /*0298*/ 	.word	0x00017410


	//   ....[70]....
        /*029c*/ 	.word	0x00017440


	//   ....[71]....
        /*02a0*/ 	.word	0x00017600


	//   ....[72]....
        /*02a4*/ 	.word	0x00017620


	//   ....[73]....
        /*02a8*/ 	.word	0x00017e80


	//   ....[74]....
        /*02ac*/ 	.word	0x00017ea0


	//   ....[75]....
        /*02b0*/ 	.word	0x00018030


	//   ....[76]....
        /*02b4*/ 	.word	0x00018060


	//   ....[77]....
        /*02b8*/ 	.word	0x000181f0


	//   ....[78]....
        /*02bc*/ 	.word	0x00018220


	//   ....[79]....
        /*02c0*/ 	.word	0x000183b0


	//   ....[80]....
        /*02c4*/ 	.word	0x000183d0


	//----- nvinfo : EIATTR_EXIT_INSTR_OFFSETS
	.align		4
.L_412:
        /*02c8*/ 	.byte	0x04, 0x1c
        /*02ca*/ 	.short	(.L_414 - .L_413)


	//   ....[0]....
.L_413:
        /*02cc*/ 	.word	0x00000330


	//   ....[1]....
        /*02d0*/ 	.word	0x00017630


	//   ....[2]....
        /*02d4*/ 	.word	0x00017770


	//   ....[3]....
        /*02d8*/ 	.word	0x000177d0


	//   ....[4]....
        /*02dc*/ 	.word	0x000183e0


	//   ....[5]....
        /*02e0*/ 	.word	0x000184f0


	//   ....[6]....
        /*02e4*/ 	.word	0x00018550


	//----- nvinfo : EIATTR_CTAIDZ_USED
	.align		4
.L_414:
        /*02e8*/ 	.byte	0x01, 0x04
	.zero		2


	//----- nvinfo : EIATTR_MAX_THREADS
	.align		4
        /*02ec*/ 	.byte	0x04, 0x05
        /*02ee*/ 	.short	(.L_416 - .L_415)
.L_415:
        /*02f0*/ 	.word	0x00000100
        /*02f4*/ 	.word	0x00000001
        /*02f8*/ 	.word	0x00000001


	//----- nvinfo : EIATTR_CRS_STACK_SIZE
	.align		4
.L_416:
        /*02fc*/ 	.byte	0x04, 0x1e
        /*02fe*/ 	.short	(.L_418 - .L_417)
.L_417:
        /*0300*/ 	.word	0x00000000
.L_418:


//--------------------- .nv.info._ZN7cutlass13device_kernelIN5flash19enable_sm80_to_sm89INS1_16FlashAttnFwdSm80INS1_25CollectiveMainloopFwdSm80ILi8ELi1ELb0EN4cute5tupleIJNS5_1CILi128EEENS7_ILi96EEENS7_ILi256EEEEEELi256ENS_10bfloat16_tEfNS_4arch4Sm80ELb0ELb0ELb1ELb0ELb0ELb0ELb1ELb0EEENS1_21CollectiveEpilogueFwdINS6_IJS8_SA_S9_EEENS6_IJNS7_ILi1EEESI_SI_EEESC_SE_Li256ELb0ELb1ELb0ELb0EEENS1_19SingleTileSchedulerILb0ELb0ELb1ELi128EEEEEEEEEvNT_6ParamsE --------------------------
	.section	.nv.info._ZN7cutlass13device_kernelIN5flash19enable_sm80_to_sm89INS1_16FlashAttnFwdSm80INS1_25CollectiveMainloopFwdSm80ILi8ELi1ELb0EN4cute5tupleIJNS5_1CILi128EEENS7_ILi96EEENS7_ILi256EEEEEELi256ENS_10bfloat16_tEfNS_4arch4Sm80ELb0ELb0ELb1ELb0ELb0ELb0ELb1ELb0EEENS1_21CollectiveEpilogueFwdINS6_IJS8_SA_S9_EEENS6_IJNS7_ILi1EEESI_SI_EEESC_SE_Li256ELb0ELb1ELb0ELb0EEENS1_19SingleTileSchedulerILb0ELb0ELb1ELi128EEEEEEEEEvNT_6ParamsE,"",@"SHT_CUDA_INFO"
	.sectionflags	@""
	.align	4


	//----- nvinfo : EIATTR_CUDA_API_VERSION
	.align		4
        /*0000*/ 	.byte	0x04, 0x37
        /*0002*/ 	.short	(.L_420 - .L_419)
.L_419:
        /*0004*/ 	.word	0x00000082


	//----- nvinfo : EIATTR_SW2861232_WAR
	.align		4
.L_420:
        /*0008*/ 	.byte	0x01, 0x35
	.zero		2


	//----- nvinfo : EIATTR_PARAM_CBANK
	.align		4
        /*000c*/ 	.byte	0x04, 0x0a
        /*000e*/ 	.short	(.L_422 - .L_421)
	.align		4
.L_421:
        /*0010*/ 	.word	index@(.nv.constant0._ZN7cutlass13device_kernelIN5flash19enable_sm80_to_sm89INS1_16FlashAttnFwdSm80INS1_25CollectiveMainloopFwdSm80ILi8ELi1ELb0EN4cute5tupleIJNS5_1CILi128EEENS7_ILi96EEENS7_ILi256EEEEEELi256ENS_10bfloat16_tEfNS_4arch4Sm80ELb0ELb0ELb1ELb0ELb0ELb0ELb1ELb0EEENS1_21CollectiveEpilogueFwdINS6_IJS8_SA_S9_EEENS6_IJNS7_ILi1EEESI_SI_EEESC_SE_Li256ELb0ELb1ELb0ELb0EEENS1_19SingleTileSchedulerILb0ELb0ELb1ELi128EEEEEEEEEvNT_6ParamsE)
        /*0014*/ 	.short	0x0160
        /*0016*/ 	.short	0x0418


	//----- nvinfo : EIATTR_CBANK_PARAM_SIZE
	.align		4
.L_422:
        /*0018*/ 	.byte	0x03, 0x19
        /*001a*/ 	.short	0x0418


	//----- nvinfo : EIATTR_KPARAM_INFO
	.align		4
        /*001c*/ 	.byte	0x04, 0x17
        /*001e*/ 	.short	(.L_424 - .L_423)
.L_423:
        /*0020*/ 	.word	0x00000000
        /*0024*/ 	.short	0x0000
        /*0026*/ 	.short	0x0000
        /*0028*/ 	.byte	0x00, 0xf0, 0x61, 0x10


	//----- nvinfo : EIATTR_MAXREG_COUNT
	.align		4
.L_424:
        /*002c*/ 	.byte	0x03, 0x1b
        /*002e*/ 	.short	0x00ff


	//----- nvinfo : EIATTR_NUM_BARRIERS
	.align		4
        /*0030*/ 	.byte	0x02, 0x4c
        /*0032*/ 	.byte	0x02
	.zero		1


	//----- nvinfo : EIATTR_ANNOTATIONS
	.align		4
        /*0034*/ 	.byte	0x04, 0x55
        /*0036*/ 	.short	(.L_426 - .L_425)


	//   ....[0]....
.L_425:
        /* <DEDUP_REMOVED lines=26> */


	//----- nvinfo : EIATTR_MERCURY_ISA_VERSION
	.align		4
.L_426:
        /*01c8*/ 	.byte	0x03, 0x5f
        /*01ca*/ 	.short	0x0000


	//----- nvinfo : EIATTR_COOP_GROUP_MASK_REGIDS
	.align		4
        /*01cc*/ 	.byte	0x04, 0x29
        /*01ce*/ 	.short	(.L_428 - .L_427)


	//   ....[0]....
.L_427:
        /*01d0*/ 	.word	0xffffffff


	//   ....[1]....
        /*01d4*/ 	.word	0xffffffff


	//   ....[2]....
        /*01d8*/ 	.word	0xffffffff


	//   ....[3]....
        /*01dc*/ 	.word	0xffffffff


	//   ....[4]....
        /*01e0*/ 	.word	0xffffffff


	//   ....[5]....
        /*01e4*/ 	.word	0xffffffff


	//   ....[6]....
        /*01e8*/ 	.word	0xffffffff


	//   ....[7]....
        /*01ec*/ 	.word	0xffffffff


	//   ....[8]....
        /*01f0*/ 	.word	0xffffffff


	//   ....[9]....
        /*01f4*/ 	.word	0xffffffff


	//   ....[10]....
        /*01f8*/ 	.word	0xffffffff


	//   ....[11]....
        /*01fc*/ 	.word	0xffffffff


	//   ....[12]....
        /*0200*/ 	.word	0xffffffff


	//   ....[13]....
        /*0204*/ 	.word	0xffffffff


	//   ....[14]....
        /*0208*/ 	.word	0xffffffff


	//   ....[15]....
        /*020c*/ 	.word	0xffffffff


	//   ....[16]....
        /*0210*/ 	.word	0xffffffff


	//   ....[17]....
        /*0214*/ 	.word	0xffffffff


	//   ....[18]....
        /*0218*/ 	.word	0xffffffff


	//   ....[19]....
        /*021c*/ 	.word	0xffffffff


	//   ....[20]....
        /*0220*/ 	.word	0xffffffff


	//   ....[21]....
        /*0224*/ 	.word	0xffffffff


	//   ....[22]....
        /*0228*/ 	.word	0xffffffff


	//   ....[23]....
        /*022c*/ 	.word	0xffffffff


	//   ....[24]....
        /*0230*/ 	.word	0xffffffff


	//   ....[25]....
        /*0234*/ 	.word	0xffffffff


	//   ....[26]....
        /*0238*/ 	.word	0xffffffff


	//   ....[27]....
        /*023c*/ 	.word	0xffffffff


	//   ....[28]....
        /*0240*/ 	.word	0xffffffff


	//   ....[29]....
        /*0244*/ 	.word	0xffffffff


	//   ....[30]....
        /*0248*/ 	.word	0xffffffff


	//   ....[31]....
        /*024c*/ 	.word	0xffffffff


	//----- nvinfo : EIATTR_COOP_GROUP_INSTR_OFFSETS
	.align		4
.L_428:
        /*0250*/ 	.byte	0x04, 0x28
        /*0252*/ 	.short	(.L_430 - .L_429)


	//   ....[0]....
.L_429:
        /*0254*/ 	.word	0x000003f0


	//   ....[1]....
        /*0258*/ 	.word	0x00000420


	//   ....[2]....
        /*025c*/ 	.word	0x00000450


	//   ....[3]....
        /*0260*/ 	.word	0x00000480


	//   ....[4]....
        /*0264*/ 	.word	0x00000730


	//   ....[5]....
        /*0268*/ 	.word	0x00000770


	//   ....[6]....
        /*026c*/ 	.word	0x00000940


	//   ....[7]....
        /*0270*/ 	.word	0x00000a10


	//   ....[8]....
        /*0274*/ 	.word	0x00003db0


	//   ....[9]....
        /*0278*/ 	.word	0x00003e70


	//   ....[10]....
        /*027c*/ 	.word	0x00003ec0


	//   ....[11]....
        /*0280*/ 	.word	0x00003f40


	//   ....[12]....
        /*0284*/ 	.word	0x00009060


	//   ....[13]....
        /*0288*/ 	.word	0x000090e0


	//   ....[14]....
        /*028c*/ 	.word	0x00009110


	//   ....[15]....
        /*0290*/ 	.word	0x000091f0


	//   ....[16]....
        /*0294*/ 	.word	0x0000bf70


	//   ....[17]....
        /*0298*/ 	.word	0x0000bf80


	//   ....[18]....
        /*029c*/ 	.word	0x0000bfd0


	//   ....[19]....
        /*02a0*/ 	.word	0x0000bff0


	//   ....[20]....
        /*02a4*/ 	.word	0x0000d7f0


	//   ....[21]....
        /*02a8*/ 	.word	0x0000d800


	//   ....[22]....
        /*02ac*/ 	.word	0x0000d820


	//   ....[23]....
        /*02b0*/ 	.word	0x0000d830


	//   ....[24]....
        /*02b4*/ 	.word	0x0000d950


	//   ....[25]....
        /*02b8*/ 	.word	0x0000d980


	//   ....[26]....
        /*02bc*/ 	.word	0x0000db50


	//   ....[27]....
        /*02c0*/ 	.word	0x0000db80


	//   ....[28]....
        /*02c4*/ 	.word	0x0000dd10


	//   ....[29]....
        /*02c8*/ 	.word	0x0000dd40


	//   ....[30]....
        /*02cc*/ 	.word	0x0000ded0


	//   ....[31]....
        /*02d0*/ 	.word	0x0000def0


	//----- nvinfo : EIATTR_EXIT_INSTR_OFFSETS
	.align		4
.L_430:
        /*02d4*/ 	.byte	0x04, 0x1c
        /*02d6*/ 	.short	(.L_432 - .L_431)


	//   ....[0]....
.L_431:
        /*02d8*/ 	.word	0x00000040


	//   ....[1]....
        /*02dc*/ 	.word	0x0000df00


	//   ....[2]....
        /*02e0*/ 	.word	0x0000e010


	//   ....[3]....
        /*02e4*/ 	.word	0x0000e070


	//----- nvinfo : EIATTR_CTAIDZ_USED
	.align		4
.L_432:
        /*02e8*/ 	.byte	0x01, 0x04
	.zero		2


	//----- nvinfo : EIATTR_MAX_THREADS
	.align		4
        /*02ec*/ 	.byte	0x04, 0x05
        /*02ee*/ 	.short	(.L_434 - .L_433)
.L_433:
        /*02f0*/ 	.word	0x00000100
        /*02f4*/ 	.word	0x00000001
        /*02f8*/ 	.word	0x00000001


	//----- nvinfo : EIATTR_CRS_STACK_SIZE
	.align		4
.L_434:
        /*02fc*/ 	.byte	0x04, 0x1e
        /*02fe*/ 	.short	(.L_436 - .L_435)
.L_435:
        /*0300*/ 	.word	0x00000000
.L_436:


//--------------------- .nv.info._ZN7cutlass13device_kernelIN5flash19enable_sm80_to_sm89INS1_16FlashAttnFwdSm80INS1_25CollectiveMainloopFwdSm80ILi8ELi1ELb0EN4cute5tupleIJNS5_1CILi128EEENS7_ILi96EEENS7_ILi256EEEEEELi256ENS_10bfloat16_tEfNS_4arch4Sm80ELb0ELb0ELb1ELb1ELb0ELb0ELb1ELb0EEENS1_21CollectiveEpilogueFwdINS6_IJS8_SA_S9_EEENS6_IJNS7_ILi1EEESI_SI_EEESC_SE_Li256ELb1ELb1ELb0ELb0EEENS1_19SingleTileSchedulerILb1ELb0ELb1ELi128EEEEEEEEEvNT_6ParamsE --------------------------
	.section	.nv.info._ZN7cutlass13device_kernelIN5flash19enable_sm80_to_sm89INS1_16FlashAttnFwdSm80INS1_25CollectiveMainloopFwdSm80ILi8ELi1ELb0EN4cute5tupleIJNS5_1CILi128EEENS7_ILi96EEENS7_ILi256EEEEEELi256ENS_10bfloat16_tEfNS_4arch4Sm80ELb0ELb0ELb1ELb1ELb0ELb0ELb1ELb0EEENS1_21CollectiveEpilogueFwdINS6_IJS8_SA_S9_EEENS6_IJNS7_ILi1EEESI_SI_EEESC_SE_Li256ELb1ELb1ELb0ELb0EEENS1_19SingleTileSchedulerILb1ELb0ELb1ELi128EEEEEEEEEvNT_6ParamsE,"",@"SHT_CUDA_INFO"
	.sectionflags	@""
	.align	4


	//----- nvinfo : EIATTR_CUDA_API_VERSION
	.align		4
        /*0000*/ 	.byte	0x04, 0x37
        /*0002*/ 	.short	(.L_438 - .L_437)
.L_437:
        /*0004*/ 	.word	0x00000082


	//----- nvinfo : EIATTR_SW2861232_WAR
	.align		4
.L_438:
        /*0008*/ 	.byte	0x01, 0x35
	.zero		2


	//----- nvinfo : EIATTR_PARAM_CBANK
	.align		4
        /*000c*/ 	.byte	0x04, 0x0a
        /*000e*/ 	.short	(.L_440 - .L_439)
	.align		4
.L_439:
        /*0010*/ 	.word	index@(.nv.constant0._ZN7cutlass13device_kernelIN5flash19enable_sm80_to_sm89INS1_16FlashAttnFwdSm80INS1_25CollectiveMainloopFwdSm80ILi8ELi1ELb0EN4cute5tupleIJNS5_1CILi128EEENS7_ILi96EEENS7_ILi256EEEEEELi256ENS_10bfloat16_tEfNS_4arch4Sm80ELb0ELb0ELb1ELb1ELb0ELb0ELb1ELb0EEENS1_21CollectiveEpilogueFwdINS6_IJS8_SA_S9_EEENS6_IJNS7_ILi1EEESI_SI_EEESC_SE_Li256ELb1ELb1ELb0ELb0EEENS1_19SingleTileSchedulerILb1ELb0ELb1ELi128EEEEEEEEEvNT_6ParamsE)
        /*0014*/ 	.short	0x0160
        /*0016*/ 	.short	0x0418


	//----- nvinfo : EIATTR_CBANK_PARAM_SIZE
	.align		4
.L_440:
        /*0018*/ 	.byte	0x03, 0x19
        /*001a*/ 	.short	0x0418


	//----- nvinfo : EIATTR_KPARAM_INFO
	.align		4
        /*001c*/ 	.byte	0x04, 0x17
        /*001e*/ 	.short	(.L_442 - .L_441)
.L_441:
        /*0020*/ 	.word	0x00000000
        /*0024*/ 	.short	0x0000
        /*0026*/ 	.short	0x0000
        /*0028*/ 	.byte	0x00, 0xf0, 0x61, 0x10


	//----- nvinfo : EIATTR_MAXREG_COUNT
	.align		4
.L_442:
        /*002c*/ 	.byte	0x03, 0x1b
        /*002e*/ 	.short	0x00ff


	//----- nvinfo : EIATTR_NUM_BARRIERS
	.align		4
        /*0030*/ 	.byte	0x02, 0x4c
        /*0032*/ 	.byte	0x02
	.zero		1


	//----- nvinfo : EIATTR_ANNOTATIONS
	.align		4
        /*0034*/ 	.byte	0x04, 0x55
        /*0036*/ 	.short	(.L_444 - .L_443)


	//   ....[0]....
.L_443:
        /* <DEDUP_REMOVED lines=22> */


	//----- nvinfo : EIATTR_MERCURY_ISA_VERSION
	.align		4
.L_444:
        /*0180*/ 	.byte	0x03, 0x5f
        /*0182*/ 	.short	0x0000


	//----- nvinfo : EIATTR_COOP_GROUP_MASK_REGIDS
	.align		4
        /*0184*/ 	.byte	0x04, 0x29
        /*0186*/ 	.short	(.L_446 - .L_445)


	//   ....[0]....
.L_445:
        /*0188*/ 	.word	0xffffffff


	//   ....[1]....
        /*018c*/ 	.word	0xffffffff


	//   ....[2]....
        /*0190*/ 	.word	0xffffffff


	//   ....[3]....
        /*0194*/ 	.word	0xffffffff


	//   ....[4]....
        /*0198*/ 	.word	0xffffffff


	//   ....[5]....
        /*019c*/ 	.word	0xffffffff


	//   ....[6]....
        /*01a0*/ 	.word	0xffffffff


	//   ....[7]....
        /*01a4*/ 	.word	0xffffffff


	//   ....[8]....
        /*01a8*/ 	.word	0xffffffff


	//   ....[9]....
        /*01ac*/ 	.word	0xffffffff


	//   ....[10]....
        /*01b0*/ 	.word	0xffffffff


	//   ....[11]....
        /*01b4*/ 	.word	0xffffffff


	//   ....[12]....
        /*01b8*/ 	.word	0xffffffff


	//   ....[13]....
        /*01bc*/ 	.word	0xffffffff


	//   ....[14]....
        /*01c0*/ 	.word	0xffffffff


	//   ....[15]....
        /*01c4*/ 	.word	0xffffffff


	//   ....[16]....
        /*01c8*/ 	.word	0xffffffff


	//   ....[17]....
        /*01cc*/ 	.word	0xffffffff


	//   ....[18]....
        /*01d0*/ 	.word	0xffffffff


	//   ....[19]....
        /*01d4*/ 	.word	0xffffffff


	//   ....[20]....
        /*01d8*/ 	.word	0xffffffff


	//   ....[21]....
        /*01dc*/ 	.word	0xffffffff


	//   ....[22]....
        /*01e0*/ 	.word	0xffffffff


	//   ....[23]....
        /*01e4*/ 	.word	0xffffffff


	//   ....[24]....
        /*01e8*/ 	.word	0xffffffff


	//   ....[25]....
        /*01ec*/ 	.word	0xffffffff


	//   ....[26]....
        /*01f0*/ 	.word	0xffffffff


	//   ....[27]....
        /*01f4*/ 	.word	0xffffffff


	//   ....[28]....
        /*01f8*/ 	.word	0xffffffff


	//   ....[29]....
        /*01fc*/ 	.word	0xffffffff


	//   ....[30]....
        /*0200*/ 	.word	0xffffffff


	//   ....[31]....
        /*0204*/ 	.word	0xffffffff


	//   ....[32]....
        /*0208*/ 	.word	0xffffffff


	//   ....[33]....
        /*020c*/ 	.word	0xffffffff


	//   ....[34]....
        /*0210*/ 	.word	0xffffffff


	//   ....[35]....
        /*0214*/ 	.word	0xffffffff


	//   ....[36]....
        /*0218*/ 	.word	0xffffffff


	//   ....[37]....
        /*021c*/ 	.word	0xffffffff


	//   ....[38]....
        /*0220*/ 	.word	0xffffffff


	//   ....[39]....
        /*0224*/ 	.word	0xffffffff


	//   ....[40]....
        /*0228*/ 	.word	0xffffffff


	//----- nvinfo : EIATTR_COOP_GROUP_INSTR_OFFSETS
	.align		4
.L_446:
        /*022c*/ 	.byte	0x04, 0x28
        /*022e*/ 	.short	(.L_448 - .L_447)


	//   ....[0]....
.L_447:
        /*0230*/ 	.word	0x00000090


	//   ....[1]....
        /*0234*/ 	.word	0x000010a0


	//   ....[2]....
        /*0238*/ 	.word	0x000010e0


	//   ....[3]....
        /*023c*/ 	.word	0x00001500


	//   ....[4]....
        /*0240*/ 	.word	0x00001530


	//   ....[5]....
        /*0244*/ 	.word	0x000017d0


	//   ....[6]....
        /*0248*/ 	.word	0x00001800


	//   ....[7]....
        /*024c*/ 	.word	0x000019e0


	//   ....[8]....
        /*0250*/ 	.word	0x00001a20


	//   ....[9]....
        /*0254*/ 	.word	0x00004ad0


	//   ....[10]....
        /*0258*/ 	.word	0x00004ba0


	//   ....[11]....
        /*025c*/ 	.word	0x00004bb0


	//   ....[12]....
        /*0260*/ 	.word	0x00004c00


	//   ....[13]....
        /*0264*/ 	.word	0x00009ed0


	//   ....[14]....
        /*0268*/ 	.word	0x00009f50


	//   ....[15]....
        /*026c*/ 	.word	0x00009f80


	//   ....[16]....
        /*0270*/ 	.word	0x0000a060


	//   ....[17]....
        /*0274*/ 	.word	0x0000cd30


	//   ....[18]....
        /*0278*/ 	.word	0x0000cd40


	//   ....[19]....
        /*027c*/ 	.word	0x0000cd70


	//   ....[20]....
        /*0280*/ 	.word	0x0000cd90


	//   ....[21]....
        /*0284*/ 	.word	0x0000e720


	//   ....[22]....
        /*0288*/ 	.word	0x0000e750


	//   ....[23]....
        /*028c*/ 	.word	0x0000e770


	//   ....[24]....
        /*0290*/ 	.word	0x0000e780


	//   ....[25]....
        /*0294*/ 	.word	0x0000e9a0


	//   ....[26]....
        /*0298*/ 	.word	0x0000e9b0


	//   ....[27]....
        /*029c*/ 	.word	0x0000ebb0


	//   ....[28]....
        /*02a0*/ 	.word	0x0000ebe0


	//   ....[29]....
        /*02a4*/ 	.word	0x0000eda0


	//   ....[30]....
        /*02a8*/ 	.word	0x0000edd0


	//   ....[31]....
        /*02ac*/ 	.word	0x0000ef90


	//   ....[32]....
        /*02b0*/ 	.word	0x0000efb0


	//   ....[33]....
        /*02b4*/ 	.word	0x0000f820


	//   ....[34]....
        /*02b8*/ 	.word	0x0000f840


	//   ....[35]....
        /*02bc*/ 	.word	0x0000fa00


	//   ....[36]....
        /*02c0*/ 	.word	0x0000fa30


	//   ....[37]....
        /*02c4*/ 	.word	0x0000fbc0


	//   ....[38]....
        /*02c8*/ 	.word	0x0000fbf0


	//   ....[39]....
        /*02cc*/ 	.word	0x0000fd80


	//   ....[40]....
        /*02d0*/ 	.word	0x0000fda0


	//----- nvinfo : EIATTR_EXIT_INSTR_OFFSETS
	.align		4
.L_448:
        /*02d4*/ 	.byte	0x04, 0x1c
        /*02d6*/ 	.short	(.L_450 - .L_449)


	//   ....[0]....
.L_449:
        /*02d8*/ 	.word	0x00000350


	//   ....[1]....
        /*02dc*/ 	.word	0x0000efc0


	//   ....[2]....
        /*02e0*/ 	.word	0x0000f100


	//   ....[3]....
        /*02e4*/ 	.word	0x0000f160


	//   ....[4]....
        /*02e8*/ 	.word	0x0000fdb0


	//   ....[5]....
        /*02ec*/ 	.word	0x0000fec0


	//   ....[6]....
        /*02f0*/ 	.word	0x0000ff20


	//----- nvinfo : EIATTR_CTAIDZ_USED
	.align		4
.L_450:
        /*02f4*/ 	.byte	0x01, 0x04
	.zero		2


	//----- nvinfo : EIATTR_MAX_THREADS
	.align		4
        /*02f8*/ 	.byte	0x04, 0x05
        /*02fa*/ 	.short	(.L_452 - .L_451)
.L_451:
        /*02fc*/ 	.word	0x00000100
        /*0300*/ 	.word	0x00000001
        /*0304*/ 	.word	0x00000001


	//----- nvinfo : EIATTR_CRS_STACK_SIZE
	.align		4
.L_452:
        /*0308*/ 	.byte	0x04, 0x1e
        /*030a*/ 	.short	(.L_454 - .L_453)
.L_453:
        /*030c*/ 	.word	0x00000000
.L_454:


//--------------------- .nv.info._ZN7cutlass13device_kernelIN5flash19enable_sm80_to_sm89INS1_16FlashAttnFwdSm80INS1_25CollectiveMainloopFwdSm80ILi8ELi1ELb0EN4cute5tupleIJNS5_1CILi128EEENS7_ILi48EEENS7_ILi256EEEEEELi256ENS_10bfloat16_tEfNS_4arch4Sm80ELb0ELb0ELb1ELb1ELb0ELb1ELb1ELb0EEENS1_21CollectiveEpilogueFwdINS6_IJS8_SA_S9_EEENS6_IJNS7_ILi1EEESI_SI_EEESC_SE_Li256ELb1ELb1ELb0ELb0EEENS1_19SingleTileSchedulerILb1ELb0ELb1ELi128EEEEEEEEEvNT_6ParamsE --------------------------
	.section	.nv.info._ZN7cutlass13device_kernelIN5flash19enable_sm80_to_sm89INS1_16FlashAttnFwdSm80INS1_25CollectiveMainloopFwdSm80ILi8ELi1ELb0EN4cute5tupleIJNS5_1CILi128EEENS7_ILi48EEENS7_ILi256EEEEEELi256ENS_10bfloat16_tEfNS_4arch4Sm80ELb0ELb0ELb1ELb1ELb0ELb1ELb1ELb0EEENS1_21CollectiveEpilogueFwdINS6_IJS8_SA_S9_EEENS6_IJNS7_ILi1EEESI_SI_EEESC_SE_Li256ELb1ELb1ELb0ELb0EEENS1_19SingleTileSchedulerILb1ELb0ELb1ELi128EEEEEEEEEvNT_6ParamsE,"",@"SHT_CUDA_INFO"
	.sectionflags	@""
	.align	4


	//----- nvinfo : EIATTR_CUDA_API_VERSION
	.align		4
        /*0000*/ 	.byte	0x04, 0x37
        /*0002*/ 	.short	(.L_456 - .L_455)
.L_455:
        /*0004*/ 	.word	0x00000082


	//----- nvinfo : EIATTR_SW2861232_WAR
	.align		4
.L_456:
        /*0008*/ 	.byte	0x01, 0x35
	.zero		2


	//----- nvinfo : EIATTR_PARAM_CBANK
	.align		4
        /*000c*/ 	.byte	0x04, 0x0a
        /*000e*/ 	.short	(.L_458 - .L_457)
	.align		4
.L_457:
        /*0010*/ 	.word	index@(.nv.constant0._ZN7cutlass13device_kernelIN5flash19enable_sm80_to_sm89INS1_16FlashAttnFwdSm80INS1_25CollectiveMainloopFwdSm80ILi8ELi1ELb0EN4cute5tupleIJNS5_1CILi128EEENS7_ILi48EEENS7_ILi256EEEEEELi256ENS_10bfloat16_tEfNS_4arch4Sm80ELb0ELb0ELb1ELb1ELb0ELb1ELb1ELb0EEENS1_21CollectiveEpilogueFwdINS6_IJS8_SA_S9_EEENS6_IJNS7_ILi1EEESI_SI_EEESC_SE_Li256ELb1ELb1ELb0ELb0EEENS1_19SingleTileSchedulerILb1ELb0ELb1ELi128EEEEEEEEEvNT_6ParamsE)
        /*0014*/ 	.short	0x0160
        /*0016*/ 	.short	0x0418


	//----- nvinfo : EIATTR_CBANK_PARAM_SIZE
	.align		4
.L_458:
        /*0018*/ 	.byte	0x03, 0x19
        /*001a*/ 	.short	0x0418


	//----- nvinfo : EIATTR_KPARAM_INFO
	.align		4
        /*001c*/ 	.byte	0x04, 0x17
        /*001e*/ 	.short	(.L_460 - .L_459)
.L_459:
        /*0020*/ 	.word	0x00000000
        /*0024*/ 	.short	0x0000
        /*0026*/ 	.short	0x0000
        /*0028*/ 	.byte	0x00, 0xf0, 0x61, 0x10


	//----- nvinfo : EIATTR_MAXREG_COUNT
	.align		4
.L_460:
        /*002c*/ 	.byte	0x03, 0x1b
        /*002e*/ 	.short	0x00ff


	//----- nvinfo : EIATTR_NUM_BARRIERS
	.align		4
        /*0030*/ 	.byte	0x02, 0x4c
        /*0032*/ 	.byte	0x02
	.zero		1


	//----- nvinfo : EIATTR_MERCURY_ISA_VERSION
	.align		4
        /*0034*/ 	.byte	0x03, 0x5f
        /*0036*/ 	.short	0x0000


	//----- nvinfo : EIATTR_INT_WARP_WIDE_INSTR_OFFSETS
	.align		4
        /*0038*/ 	.byte	0x04, 0x31
        /*003a*/ 	.short	(.L_462 - .L_461)


	//   ....[0]....
.L_461:
        /*003c*/ 	.word	0x00012230


	//----- nvinfo : EIATTR_COOP_GROUP_MASK_REGIDS
	.align		4
.L_462:
        /*0040*/ 	.byte	0x04, 0x29
        /*0042*/ 	.short	(.L_464 - .L_463)


	//   ....[0]....
.L_463:
        /*0044*/ 	.word	0xffffffff


	//   ....[1]....
        /*0048*/ 	.word	0xffffffff


	//   ....[2]....
        /*004c*/ 	.word	0xffffffff


	//   ....[3]....
        /*0050*/ 	.word	0xffffffff


	//   ....[4]....
        /*0054*/ 	.word	0xffffffff


	//   ....[5]....
        /*0058*/ 	.word	0xffffffff


	//   ....[6]....
        /*005c*/ 	.word	0xffffffff


	//   ....[7]....
        /*0060*/ 	.word	0xffffffff


	//   ....[8]....
        /*0064*/ 	.word	0xffffffff


	//   ....[9]....
        /*0068*/ 	.word	0xffffffff


	//   ....[10]....
        /*006c*/ 	.word	0xffffffff


	//   ....[11]....
        /*0070*/ 	.word	0xffffffff


	//   ....[12]....
        /*0074*/ 	.word	0xffffffff


	//   ....[13]....
        /*0078*/ 	.word	0xffffffff


	//   ....[14]....
        /*007c*/ 	.word	0xffffffff


	//   ....[15]....
        /*0080*/ 	.word	0xffffffff


	//   ....[16]....
        /*0084*/ 	.word	0xffffffff


	//   ....[17]....
        /*0088*/ 	.word	0xffffffff


	//   ....[18]....
        /*008c*/ 	.word	0xffffffff


	//   ....[19]....
        /*0090*/ 	.word	0xffffffff


	//   ....[20]....
        /*0094*/ 	.word	0xffffffff


	//   ....[21]....
        /*0098*/ 	.word	0xffffffff


	//   ....[22]....
        /*009c*/ 	.word	0xffffffff


	//   ....[23]....
        /*00a0*/ 	.word	0xffffffff


	//   ....[24]....
        /*00a4*/ 	.word	0xffffffff


	//   ....[25]....
        /*00a8*/ 	.word	0xffffffff


	//   ....[26]....
        /*00ac*/ 	.word	0xffffffff


	//   ....[27]....
        /*00b0*/ 	.word	0xffffffff


	//   ....[28]....
        /*00b4*/ 	.word	0xffffffff


	//   ....[29]....
        /*00b8*/ 	.word	0xffffffff


	//   ....[30]....
        /*00bc*/ 	.word	0xffffffff


	//   ....[31]....
        /*00c0*/ 	.word	0xffffffff


	//   ....[32]....
        /*00c4*/ 	.word	0xffffffff


	//   ....[33]....
        /*00c8*/ 	.word	0xffffffff


	//   ....[34]....
        /*00cc*/ 	.word	0xffffffff


	//   ....[35]....
        /*00d0*/ 	.word	0xffffffff


	//   ....[36]....
        /*00d4*/ 	.word	0xffffffff


	//   ....[37]....
        /*00d8*/ 	.word	0xffffffff


	//   ....[38]....
        /*00dc*/ 	.word	0xffffffff


	//   ....[39]....
        /*00e0*/ 	.word	0xffffffff


	//   ....[40]....
        /*00e4*/ 	.word	0xffffffff


	//----- nvinfo : EIATTR_COOP_GROUP_INSTR_OFFSETS
	.align		4
.L_464:
        /*00e8*/ 	.byte	0x04, 0x28
        /*00ea*/ 	.short	(.L_466 - .L_465)


	//   ....[0]....
.L_465:
        /*00ec*/ 	.word	0x00000080


	//   ....[1]....
        /*00f0*/ 	.word	0x00007b20


	//   ....[2]....
        /*00f4*/ 	.word	0x00007b60


	//   ....[3]....
        /*00f8*/ 	.word	0x00008150


	//   ....[4]....
        /*00fc*/ 	.word	0x00008180


	//   ....[5]....
        /*0100*/ 	.word	0x00008360


	//   ....[6]....
        /*0104*/ 	.word	0x00008390


	//   ....[7]....
        /*0108*/ 	.word	0x00008540


	//   ....[8]....
        /*010c*/ 	.word	0x00008580


	//   ....[9]....
        /*0110*/ 	.word	0x00011050


	//   ....[10]....
        /*0114*/ 	.word	0x00011090


	//   ....[11]....
        /*0118*/ 	.word	0x000110b0


	//   ....[12]....
        /*011c*/ 	.word	0x000110d0


	//   ....[13]....
        /*0120*/ 	.word	0x000136f0


	//   ....[14]....
        /*0124*/ 	.word	0x00013700


	//   ....[15]....
        /*0128*/ 	.word	0x00013730


	//   ....[16]....
        /*012c*/ 	.word	0x00013740


	//   ....[17]....
        /*0130*/ 	.word	0x00014e20


	//   ....[18]....
        /*0134*/ 	.word	0x00014e50


	//   ....[19]....
        /*0138*/ 	.word	0x00014ea0


	//   ....[20]....
        /*013c*/ 	.word	0x00014eb0


	//   ....[21]....
        /*0140*/ 	.word	0x000167c0


	//   ....[22]....
        /*0144*/ 	.word	0x00016810


	//   ....[23]....
        /*0148*/ 	.word	0x00016850


	//   ....[24]....
        /*014c*/ 	.word	0x00016890


	//   ....[25]....
        /*0150*/ 	.word	0x00016aa0


	//   ....[26]....
        /*0154*/ 	.word	0x00016ab0


	//   ....[27]....
        /*0158*/ 	.word	0x00016cb0


	//   ....[28]....
        /*015c*/ 	.word	0x00016ce0


	//   ....[29]....
        /*0160*/ 	.word	0x00016ea0


	//   ....[30]....
        /*0164*/ 	.word	0x00016ed0


	//   ....[31]....
        /*0168*/ 	.word	0x00017090


	//   ....[32]....
        /*016c*/ 	.word	0x000170b0


	//   ....[33]....
        /*0170*/ 	.word	0x00017920


	//   ....[34]....
        /*0174*/ 	.word	0x00017940


	//   ....[35]....
        /*0178*/ 	.word	0x00017ad0


	//   ....[36]....
        /*017c*/ 	.word	0x00017b00


	//   ....[37]....
        /*0180*/ 	.word	0x00017c90


	//   ....[38]....
        /*0184*/ 	.word	0x00017cc0


	//   ....[39]....
        /*0188*/ 	.word	0x00017e50


	//   ....[40]....
        /*018c*/ 	.word	0x00017e70


	//----- nvinfo : EIATTR_EXIT_INSTR_OFFSETS
	.align		4
.L_466:
        /*0190*/ 	.byte	0x04, 0x1c
        /*0192*/ 	.short	(.L_468 - .L_467)


	//   ....[0]....
.L_467:
        /*0194*/ 	.word	0x00000310


	//   ....[1]....
        /*0198*/ 	.word	0x000170c0


	//   ....[2]....
        /*019c*/ 	.word	0x00017200


	//   ....[3]....
        /*01a0*/ 	.word	0x00017260


	//   ....[4]....
        /*01a4*/ 	.word	0x00017e80


	//   ....[5]....
        /*01a8*/ 	.word	0x00017f90


	//   ....[6]....
        /*01ac*/ 	.word	0x00017ff0


	//----- nvinfo : EIATTR_CTAIDZ_USED
	.align		4
.L_468:
        /*01b0*/ 	.byte	0x01, 0x04
	.zero		2


	//----- nvinfo : EIATTR_MAX_THREADS
	.align		4
        /*01b4*/ 	.byte	0x04, 0x05
        /*01b6*/ 	.short	(.L_470 - .L_469)
.L_469:
        /*01b8*/ 	.word	0x00000100
        /*01bc*/ 	.word	0x00000001
        /*01c0*/ 	.word	0x00000001


	//----- nvinfo : EIATTR_CRS_STACK_SIZE
	.align		4
.L_470:
        /*01c4*/ 	.byte	0x04, 0x1e
        /*01c6*/ 	.short	(.L_472 - .L_471)
.L_471:
        /*01c8*/ 	.word	0x00000000
.L_472:


//--------------------- .nv.info._ZN7cutlass13device_kernelIN5flash19enable_sm80_to_sm89INS1_16FlashAttnFwdSm80INS1_25CollectiveMainloopFwdSm80ILi8ELi1ELb0EN4cute5tupleIJNS5_1CILi128EEENS7_ILi64EEENS7_ILi256EEEEEELi256ENS_10bfloat16_tEfNS_4arch4Sm80ELb0ELb1ELb1ELb0ELb0ELb0ELb1ELb0EEENS1_21CollectiveEpilogueFwdINS6_IJS8_SA_S9_EEENS6_IJNS7_ILi1EEESI_SI_EEESC_SE_Li256ELb0ELb1ELb0ELb0EEENS1_19SingleTileSchedulerILb0ELb0ELb1ELi128EEEEEEEEEvNT_6ParamsE --------------------------
	.section	.nv.info._ZN7cutlass13device_kernelIN5flash19enable_sm80_to_sm89INS1_16FlashAttnFwdSm80INS1_25CollectiveMainloopFwdSm80ILi8ELi1ELb0EN4cute5tupleIJNS5_1CILi128EEENS7_ILi64EEENS7_ILi256EEEEEELi256ENS_10bfloat16_tEfNS_4arch4Sm80ELb0ELb1ELb1ELb0ELb0ELb0ELb1ELb0EEENS1_21CollectiveEpilogueFwdINS6_IJS8_SA_S9_EEENS6_IJNS7_ILi1EEESI_SI_EEESC_SE_Li256ELb0ELb1ELb0ELb0EEENS1_19SingleTileSchedulerILb0ELb0ELb1ELi128EEEEEEEEEvNT_6ParamsE,"",@"SHT_CUDA_INFO"
	.sectionflags	@""
	.align	4


	//----- nvinfo : EIATTR_CUDA_API_VERSION
	.align		4
        /*0000*/ 	.byte	0x04, 0x37
        /*0002*/ 	.short	(.L_474 - .L_473)
.L_473:
        /*0004*/ 	.word	0x00000082


	//----- nvinfo : EIATTR_SW2861232_WAR
	.align		4
.L_474:
        /*0008*/ 	.byte	0x01, 0x35
	.zero		2


	//----- nvinfo : EIATTR_PARAM_CBANK
	.align		4
        /*000c*/ 	.byte	0x04, 0x0a
        /*000e*/ 	.short	(.L_476 - .L_475)
	.align		4
.L_475:
        /*0010*/ 	.word	index@(.nv.constant0._ZN7cutlass13device_kernelIN5flash19enable_sm80_to_sm89INS1_16FlashAttnFwdSm80INS1_25CollectiveMainloopFwdSm80ILi8ELi1ELb0EN4cute5tupleIJNS5_1CILi128EEENS7_ILi64EEENS7_ILi256EEEEEELi256ENS_10bfloat16_tEfNS_4arch4Sm80ELb0ELb1ELb1ELb0ELb0ELb0ELb1ELb0EEENS1_21CollectiveEpilogueFwdINS6_IJS8_SA_S9_EEENS6_IJNS7_ILi1EEESI_SI_EEESC_SE_Li256ELb0ELb1ELb0ELb0EEENS1_19SingleTileSchedulerILb0ELb0ELb1ELi128EEEEEEEEEvNT_6ParamsE)
        /*0014*/ 	.short	0x0160
        /*0016*/ 	.short	0x0418


	//----- nvinfo : EIATTR_CBANK_PARAM_SIZE
	.align		4
.L_476:
        /*0018*/ 	.byte	0x03, 0x19
        /*001a*/ 	.short	0x0418


	//----- nvinfo : EIATTR_KPARAM_INFO
	.align		4
        /*001c*/ 	.byte	0x04, 0x17
        /*001e*/ 	.short	(.L_478 - .L_477)
.L_477:
        /*0020*/ 	.word	0x00000000
        /*0024*/ 	.short	0x0000
        /*0026*/ 	.short	0x0000
        /*0028*/ 	.byte	0x00, 0xf0, 0x61, 0x10


	//----- nvinfo : EIATTR_MAXREG_COUNT
	.align		4
.L_478:
        /*002c*/ 	.byte	0x03, 0x1b
        /*002e*/ 	.short	0x00ff


	//----- nvinfo : EIATTR_NUM_BARRIERS
	.align		4
        /*0030*/ 	.byte	0x02, 0x4c
        /*0032*/ 	.byte	0x02
	.zero		1


	//----- nvinfo : EIATTR_ANNOTATIONS
	.align		4
        /*0034*/ 	.byte	0x04, 0x55
        /*0036*/ 	.short	(.L_480 - .L_479)


	//   ....[0]....
.L_479:
        /* <DEDUP_REMOVED lines=44> */


	//----- nvinfo : EIATTR_MERCURY_ISA_VERSION
	.align		4
.L_480:
        /*02e0*/ 	.byte	0x03, 0x5f
        /*02e2*/ 	.short	0x0000


	//----- nvinfo : EIATTR_COOP_GROUP_MASK_REGIDS
	.align		4
        /*02e4*/ 	.byte	0x04, 0x29
        /*02e6*/ 	.short	(.L_482 - .L_481)


	//   ....[0]....
.L_481:
        /*02e8*/ 	.word	0xffffffff


	//   ....[1]....
        /*02ec*/ 	.word	0xffffffff


	//   ....[2]....
        /*02f0*/ 	.word	0xffffffff


	//   ....[3]....
        /*02f4*/ 	.word	0xffffffff


	//   ....[4]....
        /*02f8*/ 	.word	0xffffffff


	//   ....[5]....
        /*02fc*/ 	.word	0xffffffff


	//   ....[6]....
        /*0300*/ 	.word	0xffffffff


	//   ....[7]....
        /*0304*/ 	.word	0xffffffff


	//   ....[8]....
        /*0308*/ 	.word	0xffffffff


	//   ....[9]....
        /*030c*/ 	.word	0xffffffff


	//   ....[10]....
        /*0310*/ 	.word	0xffffffff


	//   ....[11]....
        /*0314*/ 	.word	0xffffffff


	//   ....[12]....
        /*0318*/ 	.word	0xffffffff


	//   ....[13]....
        /*031c*/ 	.word	0xffffffff


	//   ....[14]....
        /*0320*/ 	.word	0xffffffff


	//   ....[15]....
        /*0324*/ 	.word	0xffffffff


	//   ....[16]....
        /*0328*/ 	.word	0xffffffff


	//   ....[17]....
        /*032c*/ 	.word	0xffffffff


	//   ....[18]....
        /*0330*/ 	.word	0xffffffff


	//   ....[19]....
        /*0334*/ 	.word	0xffffffff


	//   ....[20]....
        /*0338*/ 	.word	0xffffffff


	//   ....[21]....
        /*033c*/ 	.word	0xffffffff


	//   ....[22]....
        /*0340*/ 	.word	0xffffffff


	//   ....[23]....
        /*0344*/ 	.word	0xffffffff


	//   ....[24]....
        /*0348*/ 	.word	0xffffffff


	//   ....[25]....
        /*034c*/ 	.word	0xffffffff


	//   ....[26]....
        /*0350*/ 	.word	0xffffffff


	//   ....[27]....
        /*0354*/ 	.word	0xffffffff


	//   ....[28]....
        /*0358*/ 	.word	0xffffffff


	//   ....[29]....
        /*035c*/ 	.word	0xffffffff


	//   ....[30]....
        /*0360*/ 	.word	0xffffffff


	//   ....[31]....
        /*0364*/ 	.word	0xffffffff


	//   ....[32]....
        /*0368*/ 	.word	0xffffffff


	//   ....[33]....
        /*036c*/ 	.word	0xffffffff


	//   ....[34]....
        /*0370*/ 	.word	0xffffffff


	//   ....[35]....
        /*0374*/ 	.word	0xffffffff


	//   ....[36]....
        /*0378*/ 	.word	0xffffffff


	//   ....[37]....
        /*037c*/ 	.word	0xffffffff


	//   ....[38]....
        /*0380*/ 	.word	0xffffffff


	//   ....[39]....
        /*0384*/ 	.word	0xffffffff


	//   ....[40]....
        /*0388*/ 	.word	0xffffffff


	//   ....[41]....
        /*038c*/ 	.word	0xffffffff


	//   ....[42]....
        /*0390*/ 	.word	0xffffffff


	//   ....[43]....
        /*0394*/ 	.word	0xffffffff


	//   ....[44]....
        /*0398*/ 	.word	0xffffffff


	//   ....[45]....
        /*039c*/ 	.word	0xffffffff


	//   ....[46]....
        /*03a0*/ 	.word	0xffffffff


	//   ....[47]....
        /*03a4*/ 	.word	0xffffffff


	//   ....[48]....
        /*03a8*/ 	.word	0xffffffff


	//   ....[49]....
        /*03ac*/ 	.word	0xffffffff


	//   ....[50]....
        /*03b0*/ 	.word	0xffffffff


	//   ....[51]....
        /*03b4*/ 	.word	0xffffffff


	//   ....[52]....
        /*03b8*/ 	.word	0xffffffff


	//   ....[53]....
        /*03bc*/ 	.word	0xffffffff


	//----- nvinfo : EIATTR_COOP_GROUP_INSTR_OFFSETS
	.align		4
.L_482:
        /*03c0*/ 	.byte	0x04, 0x28
        /*03c2*/ 	.short	(.L_484 - .L_483)


	//   ....[0]....
.L_483:
        /*03c4*/ 	.word	0x00000c00


	//   ....[1]....
        /*03c8*/ 	.word	0x00000c30


	//   ....[2]....
        /*03cc*/ 	.word	0x00000c60


	//   ....[3]....
        /*03d0*/ 	.word	0x00000ca0


	//   ....[4]....
        /*03d4*/ 	.word	0x00000cc0


	//   ....[5]....
        /*03d8*/ 	.word	0x00000cf0


	//   ....[6]....
        /*03dc*/ 	.word	0x00000f10


	//   ....[7]....
        /*03e0*/ 	.word	0x00000f20


	//   ....[8]....
        /*03e4*/ 	.word	0x000030c0


	//   ....[9]....
        /*03e8*/ 	.word	0x00003350


	//   ....[10]....
        /*03ec*/ 	.word	0x00003c70


	//   ....[11]....
        /*03f0*/ 	.word	0x00003f10


	//   ....[12]....
        /*03f4*/ 	.word	0x00003f50


	//   ....[13]....
        /*03f8*/ 	.word	0x00003ff0


	//   ....[14]....
        /*03fc*/ 	.word	0x00007990


	//   ....[15]....
        /*0400*/ 	.word	0x00007b80


	//   ....[16]....
        /*0404*/ 	.word	0x00008480


	//   ....[17]....
        /*0408*/ 	.word	0x000085a0


	//   ....[18]....
        /*040c*/ 	.word	0x000085b0


	//   ....[19]....
        /*0410*/ 	.word	0x000085e0


	//   ....[20]....
        /*0414*/ 	.word	0x0000c210


	//   ....[21]....
        /*0418*/ 	.word	0x0000c280


	//   ....[22]....
        /*041c*/ 	.word	0x0000c2c0


	//   ....[23]....
        /*0420*/ 	.word	0x0000c330


	//   ....[24]....
        /*0424*/ 	.word	0x0000fa20


	//   ....[25]....
        /*0428*/ 	.word	0x0000fc00


	//   ....[26]....
        /*042c*/ 	.word	0x000104e0


	//   ....[27]....
        /*0430*/ 	.word	0x00010600


	//   ....[28]....
        /*0434*/ 	.word	0x00010640


	//   ....[29]....
        /*0438*/ 	.word	0x00010660


	//   ....[30]....
        /*043c*/ 	.word	0x00012300


	//   ....[31]....
        /*0440*/ 	.word	0x00012310


	//   ....[32]....
        /*0444*/ 	.word	0x00012340


	//   ....[33]....
        /*0448*/ 	.word	0x00012350


	//   ....[34]....
        /*044c*/ 	.word	0x00013cf0


	//   ....[35]....
        /*0450*/ 	.word	0x00013d00


	//   ....[36]....
        /*0454*/ 	.word	0x00013d20


	//   ....[37]....
        /*0458*/ 	.word	0x00013d30


	//   ....[38]....
        /*045c*/ 	.word	0x00013d40


	//   ....[39]....
        /*0460*/ 	.word	0x00013d50


	//   ....[40]....
        /*0464*/ 	.word	0x00014030


	//   ....[41]....
        /*0468*/ 	.word	0x00014060


	//   ....[42]....
        /*046c*/ 	.word	0x00014220


	//   ....[43]....
        /*0470*/ 	.word	0x00014250


	//   ....[44]....
        /*0474*/ 	.word	0x00014410


	//   ....[45]....
        /*0478*/ 	.word	0x00014430


	//   ....[46]....
        /*047c*/ 	.word	0x00014b30


	//   ....[47]....
        /*0480*/ 	.word	0x00014b50


	//   ....[48]....
        /*0484*/ 	.word	0x00014d00


	//   ....[49]....
        /*0488*/ 	.word	0x00014d30


	//   ....[50]....
        /*048c*/ 	.word	0x00014ec0


	//   ....[51]....
        /*0490*/ 	.word	0x00014ef0


	//   ....[52]....
        /*0494*/ 	.word	0x00015080


	//   ....[53]....
        /*0498*/ 	.word	0x000150a0


	//----- nvinfo : EIATTR_EXIT_INSTR_OFFSETS
	.align		4
.L_484:
        /*049c*/ 	.byte	0x04, 0x1c
        /*049e*/ 	.short	(.L_486 - .L_485)


	//   ....[0]....
.L_485:
        /*04a0*/ 	.word	0x00000040


	//   ....[1]....
        /*04a4*/ 	.word	0x00014440


	//   ....[2]....
        /*04a8*/ 	.word	0x00014580


	//   ....[3]....
        /*04ac*/ 	.word	0x000145e0


	//   ....[4]....
        /*04b0*/ 	.word	0x000150b0


	//   ....[5]....
        /*04b4*/ 	.word	0x000151c0


	//   ....[6]....
        /*04b8*/ 	.word	0x00015220


	//----- nvinfo : EIATTR_CTAIDZ_USED
	.align		4
.L_486:
        /*04bc*/ 	.byte	0x01, 0x04
	.zero		2


	//----- nvinfo : EIATTR_MAX_THREADS
	.align		4
        /*04c0*/ 	.byte	0x04, 0x05
        /*04c2*/ 	.short	(.L_488 - .L_487)
.L_487:
        /*04c4*/ 	.word	0x00000100
        /*04c8*/ 	.word	0x00000001
        /*04cc*/ 	.word	0x00000001


	//----- nvinfo : EIATTR_CRS_STACK_SIZE
	.align		4
.L_488:
        /*04d0*/ 	.byte	0x04, 0x1e
        /*04d2*/ 	.short	(.L_490 - .L_489)
.L_489:
        /*04d4*/ 	.word	0x00000000
.L_490:


//--------------------- .nv.info._ZN7cutlass13device_kernelIN5flash19enable_sm80_to_sm89INS1_16FlashAttnFwdSm80INS1_25CollectiveMainloopFwdSm80ILi8ELi1ELb0EN4cute5tupleIJNS5_1CILi128EEENS7_ILi64EEENS7_ILi256EEEEEELi256ENS_10bfloat16_tEfNS_4arch4Sm80ELb0ELb1ELb1ELb1ELb0ELb0ELb1ELb0EEENS1_21CollectiveEpilogueFwdINS6_IJS8_SA_S9_EEENS6_IJNS7_ILi1EEESI_SI_EEESC_SE_Li256ELb1ELb1ELb0ELb0EEENS1_19SingleTileSchedulerILb1ELb0ELb1ELi128EEEEEEEEEvNT_6ParamsE --------------------------
	.section	.nv.info._ZN7cutlass13device_kernelIN5flash19enable_sm80_to_sm89INS1_16FlashAttnFwdSm80INS1_25CollectiveMainloopFwdSm80ILi8ELi1ELb0EN4cute5tupleIJNS5_1CILi128EEENS7_ILi64EEENS7_ILi256EEEEEELi256ENS_10bfloat16_tEfNS_4arch4Sm80ELb0ELb1ELb1ELb1ELb0ELb0ELb1ELb0EEENS1_21CollectiveEpilogueFwdINS6_IJS8_SA_S9_EEENS6_IJNS7_ILi1EEESI_SI_EEESC_SE_Li256ELb1ELb1ELb0ELb0EEENS1_19SingleTileSchedulerILb1ELb0ELb1ELi128EEEEEEEEEvNT_6ParamsE,"",@"SHT_CUDA_INFO"
	.sectionflags	@""
	.align	4


	//----- nvinfo : EIATTR_CUDA_API_VERSION
	.align		4
        /*0000*/ 	.byte	0x04, 0x37
        /*0002*/ 	.short	(.L_492 - .L_491)
.L_491:
        /*0004*/ 	.word	0x00000082


	//----- nvinfo : EIATTR_SW2861232_WAR
	.align		4
.L_492:
        /*0008*/ 	.byte	0x01, 0x35
	.zero		2


	//----- nvinfo : EIATTR_PARAM_CBANK
	.align		4
        /*000c*/ 	.byte	0x04, 0x0a
        /*000e*/ 	.short	(.L_494 - .L_493)
	.align		4
.L_493:
        /*0010*/ 	.word	index@(.nv.constant0._ZN7cutlass13device_kernelIN5flash19enable_sm80_to_sm89INS1_16FlashAttnFwdSm80INS1_25CollectiveMainloopFwdSm80ILi8ELi1ELb0EN4cute5tupleIJNS5_1CILi128EEENS7_ILi64EEENS7_ILi256EEEEEELi256ENS_10bfloat16_tEfNS_4arch4Sm80ELb0ELb1ELb1ELb1ELb0ELb0ELb1ELb0EEENS1_21CollectiveEpilogueFwdINS6_IJS8_SA_S9_EEENS6_IJNS7_ILi1EEESI_SI_EEESC_SE_Li256ELb1ELb1ELb0ELb0EEENS1_19SingleTileSchedulerILb1ELb0ELb1ELi128EEEEEEEEEvNT_6ParamsE)
        /*0014*/ 	.short	0x0160
        /*0016*/ 	.short	0x0418


	//----- nvinfo : EIATTR_CBANK_PARAM_SIZE
	.align		4
.L_494:
        /*0018*/ 	.byte	0x03, 0x19
        /*001a*/ 	.short	0x0418


	//----- nvinfo : EIATTR_KPARAM_INFO
	.align		4
        /*001c*/ 	.byte	0x04, 0x17
        /*001e*/ 	.short	(.L_496 - .L_495)
.L_495:
        /*0020*/ 	.word	0x00000000
        /*0024*/ 	.short	0x0000
        /*0026*/ 	.short	0x0000
        /*0028*/ 	.byte	0x00, 0xf0, 0x61, 0x10


	//----- nvinfo : EIATTR_MAXREG_COUNT
	.align		4
.L_496:
        /*002c*/ 	.byte	0x03, 0x1b
        /*002e*/ 	.short	0x00ff


	//----- nvinfo : EIATTR_NUM_BARRIERS
	.align		4
        /*0030*/ 	.byte	0x02, 0x4c
        /*0032*/ 	.byte	0x02
	.zero		1


	//----- nvinfo : EIATTR_ANNOTATIONS
	.align		4
        /*0034*/ 	.byte	0x04, 0x55
        /*0036*/ 	.short	(.L_498 - .L_497)


	//   ....[0]....
.L_497:
        /* <DEDUP_REMOVED lines=53> */


	//----- nvinfo : EIATTR_MERCURY_ISA_VERSION
	.align		4
.L_498:
        /*0378*/ 	.byte	0x03, 0x5f
        /*037a*/ 	.short	0x0000


	//----- nvinfo : EIATTR_COOP_GROUP_MASK_REGIDS
	.align		4
        /*037c*/ 	.byte	0x04, 0x29
        /*037e*/ 	.short	(.L_500 - .L_499)


	//   ....[0]....
.L_499:
        /*0380*/ 	.word	0xffffffff


	//   ....[1]....
        /*0384*/ 	.word	0xffffffff


	//   ....[2]....
        /*0388*/ 	.word	0xffffffff


	//   ....[3]....
        /*038c*/ 	.word	0xffffffff


	//   ....[4]....
        /*0390*/ 	.word	0xffffffff


	//   ....[5]....
        /*0394*/ 	.word	0xffffffff


	//   ....[6]....
        /*0398*/ 	.word	0xffffffff


	//   ....[7]....
        /*039c*/ 	.word	0xffffffff


	//   ....[8]....
        /*03a0*/ 	.word	0xffffffff


	//   ....[9]....
        /*03a4*/ 	.word	0xffffffff


	//   ....[10]....
        /*03a8*/ 	.word	0xffffffff


	//   ....[11]....
        /*03ac*/ 	.word	0xffffffff


	//   ....[12]....
        /*03b0*/ 	.word	0xffffffff


	//   ....[13]....
        /*03b4*/ 	.word	0xffffffff


	//   ....[14]....
        /*03b8*/ 	.word	0xffffffff


	//   ....[15]....
        /*03bc*/ 	.word	0xffffffff


	//   ....[16]....
        /*03c0*/ 	.word	0xffffffff


	//   ....[17]....
        /*03c4*/ 	.word	0xffffffff


	//   ....[18]....
        /*03c8*/ 	.word	0xffffffff


	//   ....[19]....
        /*03cc*/ 	.word	0xffffffff


	//   ....[20]....
        /*03d0*/ 	.word	0xffffffff


	//   ....[21]....
        /*03d4*/ 	.word	0xffffffff


	//   ....[22]....
        /*03d8*/ 	.word	0xffffffff


	//   ....[23]....
        /*03dc*/ 	.word	0xffffffff


	//   ....[24]....
        /*03e0*/ 	.word	0xffffffff


	//   ....[25]....
        /*03e4*/ 	.word	0xffffffff


	//   ....[26]....
        /*03e8*/ 	.word	0xffffffff


	//   ....[27]....
        /*03ec*/ 	.word	0xffffffff


	//   ....[28]....
        /*03f0*/ 	.word	0xffffffff


	//   ....[29]....
        /*03f4*/ 	.word	0xffffffff


	//   ....[30]....
        /*03f8*/ 	.word	0xffffffff


	//   ....[31]....
        /*03fc*/ 	.word	0xffffffff


	//   ....[32]....
        /*0400*/ 	.word	0xffffffff


	//   ....[33]....
        /*0404*/ 	.word	0xffffffff


	//   ....[34]....
        /*0408*/ 	.word	0xffffffff


	//   ....[35]....
        /*040c*/ 	.word	0xffffffff


	//   ....[36]....
        /*0410*/ 	.word	0xffffffff


	//   ....[37]....
        /*0414*/ 	.word	0xffffffff


	//   ....[38]....
        /*0418*/ 	.word	0xffffffff


	//   ....[39]....
        /*041c*/ 	.word	0xffffffff


	//   ....[40]....
        /*0420*/ 	.word	0xffffffff


	//   ....[41]....
        /*0424*/ 	.word	0xffffffff


	//   ....[42]....
        /*0428*/ 	.word	0xffffffff


	//   ....[43]....
        /*042c*/ 	.word	0xffffffff


	//   ....[44]....
        /*0430*/ 	.word	0xffffffff


	//   ....[45]....
        /*0434*/ 	.word	0xffffffff


	//   ....[46]....
        /*0438*/ 	.word	0xffffffff


	//   ....[47]....
        /*043c*/ 	.word	0xffffffff


	//   ....[48]....
        /*0440*/ 	.word	0xffffffff


	//   ....[49]....
        /*0444*/ 	.word	0xffffffff


	//   ....[50]....
        /*0448*/ 	.word	0xffffffff


	//   ....[51]....
        /*044c*/ 	.word	0xffffffff


	//   ....[52]....
        /*0450*/ 	.word	0xffffffff


	//   ....[53]....
        /*0454*/ 	.word	0xffffffff


	//   ....[54]....
        /*0458*/ 	.word	0xffffffff


	//----- nvinfo : EIATTR_COOP_GROUP_INSTR_OFFSETS
	.align		4
.L_500:
        /*045c*/ 	.byte	0x04, 0x28
        /*045e*/ 	.short	(.L_502 - .L_501)


	//   ....[0]....
.L_501:
        /*0460*/ 	.word	0x00000090


	//   ....[1]....
        /*0464*/ 	.word	0x00001560


	//   ....[2]....
        /*0468*/ 	.word	0x000015d0


	//   ....[3]....
        /*046c*/ 	.word	0x000019a0


	//   ....[4]....
        /*0470*/ 	.word	0x000019e0


	//   ....[5]....
        /*0474*/ 	.word	0x00001c20


	//   ....[6]....
        /*0478*/ 	.word	0x00001c50


	//   ....[7]....
        /*047c*/ 	.word	0x00001e40


	//   ....[8]....
        /*0480*/ 	.word	0x00001e80


	//   ....[9]....
        /*0484*/ 	.word	0x00003cc0


	//   ....[10]....
        /*0488*/ 	.word	0x000043b0


	//   ....[11]....
        /*048c*/ 	.word	0x00004a80


	//   ....[12]....
        /*0490*/ 	.word	0x00004bd0


	//   ....[13]....
        /*0494*/ 	.word	0x00004be0


	//   ....[14]....
        /*0498*/ 	.word	0x00004c70


	//   ....[15]....
        /*049c*/ 	.word	0x00009910


	//   ....[16]....
        /*04a0*/ 	.word	0x00009af0


	//   ....[17]....
        /*04a4*/ 	.word	0x0000a570


	//   ....[18]....
        /*04a8*/ 	.word	0x0000a720


	//   ....[19]....
        /*04ac*/ 	.word	0x0000a760


	//   ....[20]....
        /*04b0*/ 	.word	0x0000a780


	//   ....[21]....
        /*04b4*/ 	.word	0x0000e770


	//   ....[22]....
        /*04b8*/ 	.word	0x0000e7e0


	//   ....[23]....
        /*04bc*/ 	.word	0x0000e830


	//   ....[24]....
        /*04c0*/ 	.word	0x0000e890


	//   ....[25]....
        /*04c4*/ 	.word	0x00012530


	//   ....[26]....
        /*04c8*/ 	.word	0x00012760


	//   ....[27]....
        /*04cc*/ 	.word	0x000131e0


	//   ....[28]....
        /*04d0*/ 	.word	0x00013390


	//   ....[29]....
        /*04d4*/ 	.word	0x000133d0


	//   ....[30]....
        /*04d8*/ 	.word	0x000133f0


	//   ....[31]....
        /*04dc*/ 	.word	0x00015000


	//   ....[32]....
        /*04e0*/ 	.word	0x00015030


	//   ....[33]....
        /*04e4*/ 	.word	0x00015060


	//   ....[34]....
        /*04e8*/ 	.word	0x00015070


	//   ....[35]....
        /*04ec*/ 	.word	0x00016a20


	//   ....[36]....
        /*04f0*/ 	.word	0x00016a50


	//   ....[37]....
        /*04f4*/ 	.word	0x00016a70


	//   ....[38]....
        /*04f8*/ 	.word	0x00016a80


	//   ....[39]....
        /*04fc*/ 	.word	0x00016ca0


	//   ....[40]....
        /*0500*/ 	.word	0x00016cb0


	//   ....[41]....
        /*0504*/ 	.word	0x00016eb0


	//   ....[42]....
        /*0508*/ 	.word	0x00016ee0


	//   ....[43]....
        /*050c*/ 	.word	0x000170a0


	//   ....[44]....
        /*0510*/ 	.word	0x000170d0


	//   ....[45]....
        /*0514*/ 	.word	0x00017290


	//   ....[46]....
        /*0518*/ 	.word	0x000172b0


	//   ....[47]....
        /*051c*/ 	.word	0x00017b20


	//   ....[48]....
        /*0520*/ 	.word	0x00017b40


	//   ....[49]....
        /*0524*/ 	.word	0x00017d00


	//   ....[50]....
        /*0528*/ 	.word	0x00017d30


	//   ....[51]....
        /*052c*/ 	.word	0x00017ec0


	//   ....[52]....
        /*0530*/ 	.word	0x00017ef0


	//   ....[53]....
        /*0534*/ 	.word	0x00018080


	//   ....[54]....
        /*0538*/ 	.word	0x000180a0


	//----- nvinfo : EIATTR_EXIT_INSTR_OFFSETS
	.align		4
.L_502:
        /*053c*/ 	.byte	0x04, 0x1c
        /*053e*/ 	.short	(.L_504 - .L_503)


	//   ....[0]....
.L_503:
        /*0540*/ 	.word	0x00000350


	//   ....[1]....
        /*0544*/ 	.word	0x000172c0


	//   ....[2]....
        /*0548*/ 	.word	0x00017400


	//   ....[3]....
        /*054c*/ 	.word	0x00017460


	//   ....[4]....
        /*0550*/ 	.word	0x000180b0


	//   ....[5]....
        /*0554*/ 	.word	0x000181c0


	//   ....[6]....
        /*0558*/ 	.word	0x00018220


	//----- nvinfo : EIATTR_CTAIDZ_USED
	.align		4
.L_504:
        /*055c*/ 	.byte	0x01, 0x04
	.zero		2


	//----- nvinfo : EIATTR_MAX_THREADS
	.align		4
        /*0560*/ 	.byte	0x04, 0x05
        /*0562*/ 	.short	(.L_506 - .L_505)
.L_505:
        /*0564*/ 	.word	0x00000100
        /*0568*/ 	.word	0x00000001
        /*056c*/ 	.word	0x00000001


	//----- nvinfo : EIATTR_CRS_STACK_SIZE
	.align		4
.L_506:
        /*0570*/ 	.byte	0x04, 0x1e
        /*0572*/ 	.short	(.L_508 - .L_507)
.L_507:
        /*0574*/ 	.word	0x00000000
.L_508:


//--------------------- .nv.info._ZN7cutlass13device_kernelIN5flash19enable_sm80_to_sm89INS1_16FlashAttnFwdSm80INS1_25CollectiveMainloopFwdSm80ILi8ELi1ELb0EN4cute5tupleIJNS5_1CILi128EEENS7_ILi48EEENS7_ILi256EEEEEELi256ENS_10bfloat16_tEfNS_4arch4Sm80ELb0ELb1ELb1ELb1ELb0ELb1ELb1ELb0EEENS1_21CollectiveEpilogueFwdINS6_IJS8_SA_S9_EEENS6_IJNS7_ILi1EEESI_SI_EEESC_SE_Li256ELb1ELb1ELb0ELb0EEENS1_19SingleTileSchedulerILb1ELb0ELb1ELi128EEEEEEEEEvNT_6ParamsE --------------------------
	.section	.nv.info._ZN7cutlass13device_kernelIN5flash19enable_sm80_to_sm89INS1_16FlashAttnFwdSm80INS1_25CollectiveMainloopFwdSm80ILi8ELi1ELb0EN4cute5tupleIJNS5_1CILi128EEENS7_ILi48EEENS7_ILi256EEEEEELi256ENS_10bfloat16_tEfNS_4arch4Sm80ELb0ELb1ELb1ELb1ELb0ELb1ELb1ELb0EEENS1_21CollectiveEpilogueFwdINS6_IJS8_SA_S9_EEENS6_IJNS7_ILi1EEESI_SI_EEESC_SE_Li256ELb1ELb1ELb0ELb0EEENS1_19SingleTileSchedulerILb1ELb0ELb1ELi128EEEEEEEEEvNT_6ParamsE,"",@"SHT_CUDA_INFO"
	.sectionflags	@""
	.align	4


	//----- nvinfo : EIATTR_CUDA_API_VERSION
	.align		4
        /*0000*/ 	.byte	0x04, 0x37
        /*0002*/ 	.short	(.L_510 - .L_509)
.L_509:
        /*0004*/ 	.word	0x00000082


	//----- nvinfo : EIATTR_SW2861232_WAR
	.align		4
.L_510:
        /*0008*/ 	.byte	0x01, 0x35
	.zero		2


	//----- nvinfo : EIATTR_PARAM_CBANK
	.align		4
        /*000c*/ 	.byte	0x04, 0x0a
        /*000e*/ 	.short	(.L_512 - .L_511)
	.align		4
.L_511:
        /*0010*/ 	.word	index@(.nv.constant0._ZN7cutlass13device_kernelIN5flash19enable_sm80_to_sm89INS1_16FlashAttnFwdSm80INS1_25CollectiveMainloopFwdSm80ILi8ELi1ELb0EN4cute5tupleIJNS5_1CILi128EEENS7_ILi48EEENS7_ILi256EEEEEELi256ENS_10bfloat16_tEfNS_4arch4Sm80ELb0ELb1ELb1ELb1ELb0ELb1ELb1ELb0EEENS1_21CollectiveEpilogueFwdINS6_IJS8_SA_S9_EEENS6_IJNS7_ILi1EEESI_SI_EEESC_SE_Li256ELb1ELb1ELb0ELb0EEENS1_19SingleTileSchedulerILb1ELb0ELb1ELi128EEEEEEEEEvNT_6ParamsE)
        /*0014*/ 	.short	0x0160
        /*0016*/ 	.short	0x0418


	//----- nvinfo : EIATTR_CBANK_PARAM_SIZE
	.align		4
.L_512:
        /*0018*/ 	.byte	0x03, 0x19
        /*001a*/ 	.short	0x0418


	//----- nvinfo : EIATTR_KPARAM_INFO
	.align		4
        /*001c*/ 	.byte	0x04, 0x17
        /*001e*/ 	.short	(.L_514 - .L_513)
.L_513:
        /*0020*/ 	.word	0x00000000
        /*0024*/ 	.short	0x0000
        /*0026*/ 	.short	0x0000
        /*0028*/ 	.byte	0x00, 0xf0, 0x61, 0x10


	//----- nvinfo : EIATTR_MAXREG_COUNT
	.align		4
.L_514:
        /*002c*/ 	.byte	0x03, 0x1b
        /*002e*/ 	.short	0x00ff


	//----- nvinfo : EIATTR_NUM_BARRIERS
	.align		4
        /*0030*/ 	.byte	0x02, 0x4c
        /*0032*/ 	.byte	0x02
	.zero		1


	//----- nvinfo : EIATTR_MERCURY_ISA_VERSION
	.align		4
        /*0034*/ 	.byte	0x03, 0x5f
        /*0036*/ 	.short	0x0000


	//----- nvinfo : EIATTR_COOP_GROUP_MASK_REGIDS
	.align		4
        /*0038*/ 	.byte	0x04, 0x29
        /*003a*/ 	.short	(.L_516 - .L_515)


	//   ....[0]....
.L_515:
        /*003c*/ 	.word	0xffffffff


	//   ....[1]....
        /*0040*/ 	.word	0xffffffff


	//   ....[2]....
        /*0044*/ 	.word	0xffffffff


	//   ....[3]....
        /*0048*/ 	.word	0xffffffff


	//   ....[4]....
        /*004c*/ 	.word	0xffffffff


	//   ....[5]....
        /*0050*/ 	.word	0xffffffff


	//   ....[6]....
        /*0054*/ 	.word	0xffffffff


	//   ....[7]....
        /*0058*/ 	.word	0xffffffff


	//   ....[8]....
        /*005c*/ 	.word	0xffffffff


	//   ....[9]....
        /*0060*/ 	.word	0xffffffff


	//   ....[10]....
        /*0064*/ 	.word	0xffffffff


	//   ....[11]....
        /*0068*/ 	.word	0xffffffff


	//   ....[12]....
        /*006c*/ 	.word	0xffffffff


	//   ....[13]....
        /*0070*/ 	.word	0xffffffff


	//   ....[14]....
        /*0074*/ 	.word	0xffffffff


	//   ....[15]....
        /*0078*/ 	.word	0xffffffff


	//   ....[16]....
        /*007c*/ 	.word	0xffffffff


	//   ....[17]....
        /*0080*/ 	.word	0xffffffff


	//   ....[18]....
        /*0084*/ 	.word	0xffffffff


	//   ....[19]....
        /*0088*/ 	.word	0xffffffff


	//   ....[20]....
        /*008c*/ 	.word	0xffffffff


	//   ....[21]....
        /*0090*/ 	.word	0xffffffff


	//   ....[22]....
        /*0094*/ 	.word	0xffffffff


	//   ....[23]....
        /*0098*/ 	.word	0xffffffff


	//   ....[24]....
        /*009c*/ 	.word	0xffffffff


	//   ....[25]....
        /*00a0*/ 	.word	0xffffffff


	//   ....[26]....
        /*00a4*/ 	.word	0xffffffff


	//   ....[27]....
        /*00a8*/ 	.word	0xffffffff


	//   ....[28]....
        /*00ac*/ 	.word	0xffffffff


	//   ....[29]....
        /*00b0*/ 	.word	0xffffffff


	//   ....[30]....
        /*00b4*/ 	.word	0xffffffff


	//   ....[31]....
        /*00b8*/ 	.word	0xffffffff


	//   ....[32]....
        /*00bc*/ 	.word	0xffffffff


	//   ....[33]....
        /*00c0*/ 	.word	0xffffffff


	//   ....[34]....
        /*00c4*/ 	.word	0xffffffff


	//   ....[35]....
        /*00c8*/ 	.word	0xffffffff


	//   ....[36]....
        /*00cc*/ 	.word	0xffffffff


	//   ....[37]....
        /*00d0*/ 	.word	0xffffffff


	//   ....[38]....
        /*00d4*/ 	.word	0xffffffff


	//   ....[39]....
        /*00d8*/ 	.word	0xffffffff


	//   ....[40]....
        /*00dc*/ 	.word	0xffffffff


	//   ....[41]....
        /*00e0*/ 	.word	0xffffffff


	//   ....[42]....
        /*00e4*/ 	.word	0xffffffff


	//   ....[43]....
        /*00e8*/ 	.word	0xffffffff


	//   ....[44]....
        /*00ec*/ 	.word	0xffffffff


	//   ....[45]....
        /*00f0*/ 	.word	0xffffffff


	//   ....[46]....
        /*00f4*/ 	.word	0xffffffff


	//   ....[47]....
        /*00f8*/ 	.word	0xffffffff


	//   ....[48]....
        /*00fc*/ 	.word	0xffffffff


	//   ....[49]....
        /*0100*/ 	.word	0xffffffff


	//   ....[50]....
        /*0104*/ 	.word	0xffffffff


	//   ....[51]....
        /*0108*/ 	.word	0xffffffff


	//   ....[52]....
        /*010c*/ 	.word	0xffffffff


	//   ....[53]....
        /*0110*/ 	.word	0xffffffff


	//   ....[54]....
        /*0114*/ 	.word	0xffffffff


	//   ....[55]....
        /*0118*/ 	.word	0xffffffff


	//   ....[56]....
        /*011c*/ 	.word	0xffffffff


	//   ....[57]....
        /*0120*/ 	.word	0xffffffff


	//   ....[58]....
        /*0124*/ 	.word	0xffffffff


	//   ....[59]....
        /*0128*/ 	.word	0xffffffff


	//   ....[60]....
        /*012c*/ 	.word	0xffffffff


	//   ....[61]....
        /*0130*/ 	.word	0xffffffff


	//   ....[62]....
        /*0134*/ 	.word	0xffffffff


	//   ....[63]....
        /*0138*/ 	.word	0xffffffff


	//   ....[64]....
        /*013c*/ 	.word	0xffffffff


	//   ....[65]....
        /*0140*/ 	.word	0xffffffff


	//   ....[66]....
        /*0144*/ 	.word	0xffffffff


	//   ....[67]....
        /*0148*/ 	.word	0xffffffff


	//   ....[68]....
        /*014c*/ 	.word	0xffffffff


	//   ....[69]....
        /*0150*/ 	.word	0xffffffff


	//   ....[70]....
        /*0154*/ 	.word	0xffffffff


	//   ....[71]....
        /*0158*/ 	.word	0xffffffff


	//   ....[72]....
        /*015c*/ 	.word	0xffffffff


	//   ....[73]....
        /*0160*/ 	.word	0xffffffff


	//   ....[74]....
        /*0164*/ 	.word	0xffffffff


	//   ....[75]....
        /*0168*/ 	.word	0xffffffff


	//   ....[76]....
        /*016c*/ 	.word	0xffffffff


	//   ....[77]....
        /*0170*/ 	.word	0xffffffff


	//   ....[78]....
        /*0174*/ 	.word	0xffffffff


	//   ....[79]....
        /*0178*/ 	.word	0xffffffff


	//   ....[80]....
        /*017c*/ 	.word	0xffffffff


	//   ....[81]....
        /*0180*/ 	.word	0xffffffff


	//   ....[82]....
        /*0184*/ 	.word	0xffffffff


	//   ....[83]....
        /*0188*/ 	.word	0xffffffff


	//   ....[84]....
        /*018c*/ 	.word	0xffffffff


	//   ....[85]....
        /*0190*/ 	.word	0xffffffff


	//   ....[86]....
        /*0194*/ 	.word	0xffffffff


	//   ....[87]....
        /*0198*/ 	.word	0xffffffff


	//   ....[88]....
        /*019c*/ 	.word	0xffffffff


	//   ....[89]....
        /*01a0*/ 	.word	0xffffffff


	//   ....[90]....
        /*01a4*/ 	.word	0xffffffff


	//   ....[91]....
        /*01a8*/ 	.word	0xffffffff


	//   ....[92]....
        /*01ac*/ 	.word	0xffffffff


	//   ....[93]....
        /*01b0*/ 	.word	0xffffffff


	//   ....[94]....
        /*01b4*/ 	.word	0xffffffff


	//   ....[95]....
        /*01b8*/ 	.word	0xffffffff


	//   ....[96]....
        /*01bc*/ 	.word	0xffffffff


	//   ....[97]....
        /*01c0*/ 	.word	0xffffffff


	//   ....[98]....
        /*01c4*/ 	.word	0xffffffff


	//   ....[99]....
        /*01c8*/ 	.word	0xffffffff


	//   ....[100]....
        /*01cc*/ 	.word	0xffffffff


	//   ....[101]....
        /*01d0*/ 	.word	0xffffffff


	//   ....[102]....
        /*01d4*/ 	.word	0xffffffff


	//   ....[103]....
        /*01d8*/ 	.word	0xffffffff


	//   ....[104]....
        /*01dc*/ 	.word	0xffffffff


	//   ....[105]....
        /*01e0*/ 	.word	0xffffffff


	//   ....[106]....
        /*01e4*/ 	.word	0xffffffff


	//   ....[107]....
        /*01e8*/ 	.word	0xffffffff


	//   ....[108]....
        /*01ec*/ 	.word	0xffffffff


	//   ....[109]....
        /*01f0*/ 	.word	0xffffffff


	//   ....[110]....
        /*01f4*/ 	.word	0xffffffff


	//   ....[111]....
        /*01f8*/ 	.word	0xffffffff


	//   ....[112]....
        /*01fc*/ 	.word	0xffffffff


	//   ....[113]....
        /*0200*/ 	.word	0xffffffff


	//   ....[114]....
        /*0204*/ 	.word	0xffffffff


	//   ....[115]....
        /*0208*/ 	.word	0xffffffff


	//   ....[116]....
        /*020c*/ 	.word	0xffffffff


	//   ....[117]....
        /*0210*/ 	.word	0xffffffff


	//   ....[118]....
        /*0214*/ 	.word	0xffffffff


	//   ....[119]....
        /*0218*/ 	.word	0xffffffff


	//   ....[120]....
        /*021c*/ 	.word	0xffffffff


	//   ....[121]....
        /*0220*/ 	.word	0xffffffff


	//   ....[122]....
        /*0224*/ 	.word	0xffffffff


	//   ....[123]....
        /*0228*/ 	.word	0xffffffff


	//   ....[124]....
        /*022c*/ 	.word	0xffffffff


	//   ....[125]....
        /*0230*/ 	.word	0xffffffff


	//   ....[126]....
        /*0234*/ 	.word	0xffffffff


	//   ....[127]....
        /*0238*/ 	.word	0xffffffff


	//   ....[128]....
        /*023c*/ 	.word	0xffffffff


	//   ....[129]....
        /*0240*/ 	.word	0xffffffff


	//   ....[130]....
        /*0244*/ 	.word	0xffffffff


	//   ....[131]....
        /*0248*/ 	.word	0xffffffff


	//   ....[132]....
        /*024c*/ 	.word	0xffffffff


	//   ....[133]....
        /*0250*/ 	.word	0xffffffff


	//   ....[134]....
        /*0254*/ 	.word	0xffffffff


	//   ....[135]....
        /*0258*/ 	.word	0xffffffff


	//   ....[136]....
        /*025c*/ 	.word	0xffffffff


	//   ....[137]....
        /*0260*/ 	.word	0xffffffff


	//   ....[138]....
        /*0264*/ 	.word	0xffffffff


	//----- nvinfo : EIATTR_COOP_GROUP_INSTR_OFFSETS
	.align		4
.L_516:
        /*0268*/ 	.byte	0x04, 0x28
        /*026a*/ 	.short	(.L_518 - .L_517)


	//   ....[0]....
.L_517:
        /*026c*/ 	.word	0x00000090


	//   ....[1]....
        /*0270*/ 	.word	0x00008a70


	//   ....[2]....
        /*0274*/ 	.word	0x00008a90


	//   ....[3]....
        /*0278*/ 	.word	0x00008cb0


	//   ....[4]....
        /*027c*/ 	.word	0x00008cc0


	//   ....[5]....
        /*0280*/ 	.word	0x00008eb0


	//   ....[6]....
        /*0284*/ 	.word	0x00008ed0


	//   ....[7]....
        /*0288*/ 	.word	0x000090c0


	//   ....[8]....
        /*028c*/ 	.word	0x000090d0


	//   ....[9]....
        /*0290*/ 	.word	0x0000ade0


	//   ....[10]....
        /*0294*/ 	.word	0x0000af90


	//   ....[11]....
        /*0298*/ 	.word	0x0000b840


	//   ....[12]....
        /*029c*/ 	.word	0x0000ba80


	//   ....[13]....
        /*02a0*/ 	.word	0x0000bba0


	//   ....[14]....
        /*02a4*/ 	.word	0x0000bc90


	//   ....[15]....
        /*02a8*/ 	.word	0x0000de00


	//   ....[16]....
        /*02ac*/ 	.word	0x0000dfc0


	//   ....[17]....
        /*02b0*/ 	.word	0x0000e6d0


	//   ....[18]....
        /*02b4*/ 	.word	0x0000e780


	//   ....[19]....
        /*02b8*/ 	.word	0x0000e970


	//   ....[20]....
        /*02bc*/ 	.word	0x0000ea90


	//   ....[21]....
        /*02c0*/ 	.word	0x000117a0


	//   ....[22]....
        /*02c4*/ 	.word	0x000117c0


	//   ....[23]....
        /*02c8*/ 	.word	0x00011800


	//   ....[24]....
        /*02cc*/ 	.word	0x00011810


	//   ....[25]....
        /*02d0*/ 	.word	0x00014600


	//   ....[26]....
        /*02d4*/ 	.word	0x000147c0


	//   ....[27]....
        /*02d8*/ 	.word	0x00014f80


	//   ....[28]....
        /*02dc*/ 	.word	0x00015140


	//   ....[29]....
        /*02e0*/ 	.word	0x00015150


	//   ....[30]....
        /*02e4*/ 	.word	0x000151c0


	//   ....[31]....
        /*02e8*/ 	.word	0x00016940


	//   ....[32]....
        /*02ec*/ 	.word	0x00016970


	//   ....[33]....
        /*02f0*/ 	.word	0x00016980


	//   ....[34]....
        /*02f4*/ 	.word	0x000169b0


	//   ....[35]....
        /*02f8*/ 	.word	0x00018300


	//   ....[36]....
        /*02fc*/ 	.word	0x00018340


	//   ....[37]....
        /*0300*/ 	.word	0x00018380


	//   ....[38]....
        /*0304*/ 	.word	0x000183c0


	//   ....[39]....
        /*0308*/ 	.word	0x000185e0


	//   ....[40]....
        /*030c*/ 	.word	0x000185f0


	//   ....[41]....
        /*0310*/ 	.word	0x000187f0


	//   ....[42]....
        /*0314*/ 	.word	0x00018820


	//   ....[43]....
        /*0318*/ 	.word	0x000189e0


	//   ....[44]....
        /*031c*/ 	.word	0x00018a10


	//   ....[45]....
        /*0320*/ 	.word	0x00018bd0


	//   ....[46]....
        /*0324*/ 	.word	0x00018bf0


	//   ....[47]....
        /*0328*/ 	.word	0x00019440


	//   ....[48]....
        /*032c*/ 	.word	0x00019460


	//   ....[49]....
        /*0330*/ 	.word	0x00019630


	//   ....[50]....
        /*0334*/ 	.word	0x00019640


	//   ....[51]....
        /*0338*/ 	.word	0x00019810


	//   ....[52]....
        /*033c*/ 	.word	0x00019830


	//   ....[53]....
        /*0340*/ 	.word	0x00019a00


	//   ....[54]....
        /*0344*/ 	.word	0x00019a10


	//   ....[55]....
        /*0348*/ 	.word	0x00019c20


	//   ....[56]....
        /*034c*/ 	.word	0x00019ca0


	//   ....[57]....
        /*0350*/ 	.word	0x00019d10


	//   ....[58]....
        /*0354*/ 	.word	0x00019d80


	//   ....[59]....
        /*0358*/ 	.word	0x00019df0


	//   ....[60]....
        /*035c*/ 	.word	0x00019e70


	//   ....[61]....
        /*0360*/ 	.word	0x00019ee0


	//   ....[62]....
        /*0364*/ 	.word	0x00019f50


	//   ....[63]....
        /*0368*/ 	.word	0x00019f90


	//   ....[64]....
        /*036c*/ 	.word	0x00019fd0


	//   ....[65]....
        /*0370*/ 	.word	0x0001a020


	//   ....[66]....
        /*0374*/ 	.word	0x0001a070


	//   ....[67]....
        /*0378*/ 	.word	0x0001a0e0


	//   ....[68]....
        /*037c*/ 	.word	0x0001a160


	//   ....[69]....
        /*0380*/ 	.word	0x0001a1e0


	//   ....[70]....
        /*0384*/ 	.word	0x0001a250


	//   ....[71]....
        /*0388*/ 	.word	0x0001a2d0


	//   ....[72]....
        /*038c*/ 	.word	0x0001a350


	//   ....[73]....
        /*0390*/ 	.word	0x0001a3d0


	//   ....[74]....
        /*0394*/ 	.word	0x0001a440


	//   ....[75]....
        /*0398*/ 	.word	0x0001a830


	//   ....[76]....
        /*039c*/ 	.word	0x0001a850


	//   ....[77]....
        /*03a0*/ 	.word	0x0001a860


	//   ....[78]....
        /*03a4*/ 	.word	0x0001a870


	//   ....[79]....
        /*03a8*/ 	.word	0x0001ae50


	//   ....[80]....
        /*03ac*/ 	.word	0x0001ae60


	//   ....[81]....
        /*03b0*/ 	.word	0x0001ae70


	//   ....[82]....
        /*03b4*/ 	.word	0x0001ae80


	//   ....[83]....
        /*03b8*/ 	.word	0x0001b400


	//   ....[84]....
        /*03bc*/ 	.word	0x0001b420


	//   ....[85]....
        /*03c0*/ 	.word	0x0001b440


	//   ....[86]....
        /*03c4*/ 	.word	0x0001b450


	//   ....[87]....
        /*03c8*/ 	.word	0x0001b9e0


	//   ....[88]....
        /*03cc*/ 	.word	0x0001ba40


	//   ....[89]....
        /*03d0*/ 	.word	0x0001ba60


	//   ....[90]....
        /*03d4*/ 	.word	0x0001ba70


	//   ....[91]....
        /*03d8*/ 	.word	0x0001f6c0


	//   ....[92]....
        /*03dc*/ 	.word	0x0001f6e0


	//   ....[93]....
        /*03e0*/ 	.word	0x0001f6f0


	//   ....[94]....
        /*03e4*/ 	.word	0x0001f700


	//   ....[95]....
        /*03e8*/ 	.word	0x0001fbc0


	//   ....[96]....
        /*03ec*/ 	.word	0x0001fbd0


	//   ....[97]....
        /*03f0*/ 	.word	0x0001fbe0


	//   ....[98]....
        /*03f4*/ 	.word	0x0001fbf0


	//   ....[99]....
        /*03f8*/ 	.word	0x00020040


	//   ....[100]....
        /*03fc*/ 	.word	0x00020060


	//   ....[101]....
        /*0400*/ 	.word	0x00020070


	//   ....[102]....
        /*0404*/ 	.word	0x00020080


	//   ....[103]....
        /*0408*/ 	.word	0x000204f0


	//   ....[104]....
        /*040c*/ 	.word	0x00020550


	//   ....[105]....
        /*0410*/ 	.word	0x00020570


	//   ....[106]....
        /*0414*/ 	.word	0x00020580


	//   ....[107]....
        /*0418*/ 	.word	0x000247a0


	//   ....[108]....
        /*041c*/ 	.word	0x00024820


	//   ....[109]....
        /*0420*/ 	.word	0x00024890


	//   ....[110]....
        /*0424*/ 	.word	0x00024900


	//   ....[111]....
        /*0428*/ 	.word	0x00024970


	//   ....[112]....
        /*042c*/ 	.word	0x000249e0


	//   ....[113]....
        /*0430*/ 	.word	0x00024a60


	//   ....[114]....
        /*0434*/ 	.word	0x00024ad0


	//   ....[115]....
        /*0438*/ 	.word	0x00024b40


	//   ....[116]....
        /*043c*/ 	.word	0x00024bc0


	//   ....[117]....
        /*0440*/ 	.word	0x00024c40


	//   ....[118]....
        /*0444*/ 	.word	0x00024cb0


	//   ....[119]....
        /*0448*/ 	.word	0x00024d20


	//   ....[120]....
        /*044c*/ 	.word	0x00024da0


	//   ....[121]....
        /*0450*/ 	.word	0x00024e20


	//   ....[122]....
        /*0454*/ 	.word	0x00024e90


	//   ....[123]....
        /*0458*/ 	.word	0x00024f00


	//   ....[124]....
        /*045c*/ 	.word	0x00024f80


	//   ....[125]....
        /*0460*/ 	.word	0x00024ff0


	//   ....[126]....
        /*0464*/ 	.word	0x00025060


	//   ....[127]....
        /*0468*/ 	.word	0x000250d0


	//   ....[128]....
        /*046c*/ 	.word	0x00025140


	//   ....[129]....
        /*0470*/ 	.word	0x000251c0


	//   ....[130]....
        /*0474*/ 	.word	0x00025230


	//   ....[131]....
        /*0478*/ 	.word	0x000252a0


	//   ....[132]....
        /*047c*/ 	.word	0x00025320


	//   ....[133]....
        /*0480*/ 	.word	0x00025390


	//   ....[134]....
        /*0484*/ 	.word	0x00025400


	//   ....[135]....
        /*0488*/ 	.word	0x00025470


	//   ....[136]....
        /*048c*/ 	.word	0x000254f0


	//   ....[137]....
        /*0490*/ 	.word	0x00025570


	//   ....[138]....
        /*0494*/ 	.word	0x000255e0


	//----- nvinfo : EIATTR_EXIT_INSTR_OFFSETS
	.align		4
.L_518:
        /*0498*/ 	.byte	0x04, 0x1c
        /*049a*/ 	.short	(.L_520 - .L_519)


	//   ....[0]....
.L_519:
        /*049c*/ 	.word	0x00000320


	//   ....[1]....
        /*04a0*/ 	.word	0x00018c00


	//   ....[2]....
        /*04a4*/ 	.word	0x00018d40


	//   ....[3]....
        /*04a8*/ 	.word	0x00018da0


	//   ....[4]....
        /*04ac*/ 	.word	0x00019a50


	//   ....[5]....
        /*04b0*/ 	.word	0x00019b60


	//   ....[6]....
        /*04b4*/ 	.word	0x00019bc0


	//----- nvinfo : EIATTR_CTAIDZ_USED
	.align		4
.L_520:
        /*04b8*/ 	.byte	0x01, 0x04
	.zero		2


	//----- nvinfo : EIATTR_MAX_THREADS
	.align		4
        /*04bc*/ 	.byte	0x04, 0x05
        /*04be*/ 	.short	(.L_522 - .L_521)
.L_521:
        /*04c0*/ 	.word	0x00000100
        /*04c4*/ 	.word	0x00000001
        /*04c8*/ 	.word	0x00000001


	//----- nvinfo : EIATTR_CRS_STACK_SIZE
	.align		4
.L_522:
        /*04cc*/ 	.byte	0x04, 0x1e
        /*04ce*/ 	.short	(.L_524 - .L_523)
.L_523:
        /*04d0*/ 	.word	0x00000000
.L_524:


//--------------------- .nv.info._ZN7cutlass13device_kernelIN5flash19enable_sm80_to_sm89INS1_16FlashAttnFwdSm80INS1_25CollectiveMainloopFwdSm80ILi8ELi1ELb0EN4cute5tupleIJNS5_1CILi128EEENS7_ILi96EEENS7_ILi256EEEEEELi256ENS_10bfloat16_tEfNS_4arch4Sm80ELb1ELb0ELb1ELb0ELb0ELb0ELb1ELb0EEENS1_21CollectiveEpilogueFwdINS6_IJS8_SA_S9_EEENS6_IJNS7_ILi1EEESI_SI_EEESC_SE_Li256ELb0ELb1ELb0ELb0EEENS1_30DynamicPersistentTileSchedulerILi256ELi256ELb0ELb1ELb0EEEEEEEEEvNT_6ParamsE --------------------------
	.section	.nv.info._ZN7cutlass13device_kernelIN5flash19enable_sm80_to_sm89INS1_16FlashAttnFwdSm80INS1_25CollectiveMainloopFwdSm80ILi8ELi1ELb0EN4cute5tupleIJNS5_1CILi128EEENS7_ILi96EEENS7_ILi256EEEEEELi256ENS_10bfloat16_tEfNS_4arch4Sm80ELb1ELb0ELb1ELb0ELb0ELb0ELb1ELb0EEENS1_21CollectiveEpilogueFwdINS6_IJS8_SA_S9_EEENS6_IJNS7_ILi1EEESI_SI_EEESC_SE_Li256ELb0ELb1ELb0ELb0EEENS1_30DynamicPersistentTileSchedulerILi256ELi256ELb0ELb1ELb0EEEEEEEEEvNT_6ParamsE,"",@"SHT_CUDA_INFO"
	.sectionflags	@""
	.align	4


	//----- nvinfo : EIATTR_CUDA_API_VERSION
	.align		4
        /*0000*/ 	.byte	0x04, 0x37
        /*0002*/ 	.short	(.L_526 - .L_525)
.L_525:
        /*0004*/ 	.word	0x00000082


	//----- nvinfo : EIATTR_SW2861232_WAR
	.align		4
.L_526:
        /*0008*/ 	.byte	0x01, 0x35
	.zero		2


	//----- nvinfo : EIATTR_PARAM_CBANK
	.align		4
        /*000c*/ 	.byte	0x04, 0x0a
        /*000e*/ 	.short	(.L_528 - .L_527)
	.align		4
.L_527:
        /*0010*/ 	.word	index@(.nv.constant0._ZN7cutlass13device_kernelIN5flash19enable_sm80_to_sm89INS1_16FlashAttnFwdSm80INS1_25CollectiveMainloopFwdSm80ILi8ELi1ELb0EN4cute5tupleIJNS5_1CILi128EEENS7_ILi96EEENS7_ILi256EEEEEELi256ENS_10bfloat16_tEfNS_4arch4Sm80ELb1ELb0ELb1ELb0ELb0ELb0ELb1ELb0EEENS1_21CollectiveEpilogueFwdINS6_IJS8_SA_S9_EEENS6_IJNS7_ILi1EEESI_SI_EEESC_SE_Li256ELb0ELb1ELb0ELb0EEENS1_30DynamicPersistentTileSchedulerILi256ELi256ELb0ELb1ELb0EEEEEEEEEvNT_6ParamsE)
        /*0014*/ 	.short	0x0160
        /*0016*/ 	.short	0x0428


	//----- nvinfo : EIATTR_CBANK_PARAM_SIZE
	.align		4
.L_528:
        /*0018*/ 	.byte	0x03, 0x19
        /*001a*/ 	.short	0x0428


	//----- nvinfo : EIATTR_KPARAM_INFO
	.align		4
        /*001c*/ 	.byte	0x04, 0x17
        /*001e*/ 	.short	(.L_530 - .L_529)
.L_529:
        /*0020*/ 	.word	0x00000000
        /*0024*/ 	.short	0x0000
        /*0026*/ 	.short	0x0000
        /*0028*/ 	.byte	0x00, 0xf0, 0xa1, 0x10


	//----- nvinfo : EIATTR_MAXREG_COUNT
	.align		4
.L_530:
        /*002c*/ 	.byte	0x03, 0x1b
        /*002e*/ 	.short	0x00ff


	//----- nvinfo : EIATTR_NUM_BARRIERS
	.align		4
        /*0030*/ 	.byte	0x02, 0x4c
        /*0032*/ 	.byte	0x06
	.zero		1


	//----- nvinfo : EIATTR_ANNOTATIONS
	.align		4
        /*0034*/ 	.byte	0x04, 0x55
        /*0036*/ 	.short	(.L_532 - .L_531)


	//   ....[0]....
.L_531:
        /* <DEDUP_REMOVED lines=90> */


	//----- nvinfo : EIATTR_MERCURY_ISA_VERSION
	.align		4
.L_532:
        /*05c0*/ 	.byte	0x03, 0x5f
        /*05c2*/ 	.short	0x0000


	//----- nvinfo : EIATTR_INT_WARP_WIDE_INSTR_OFFSETS
	.align		4
        /*05c4*/ 	.byte	0x04, 0x31
        /*05c6*/ 	.short	(.L_534 - .L_533)


	//   ....[0]....
.L_533:
        /*05c8*/ 	.word	0x00012c90


	//   ....[1]....
        /*05cc*/ 	.word	0x00012d10


	//----- nvinfo : EIATTR_COOP_GROUP_MASK_REGIDS
	.align		4
.L_534:
        /*05d0*/ 	.byte	0x04, 0x29
        /*05d2*/ 	.short	(.L_536 - .L_535)


	//   ....[0]....
.L_535:
        /*05d4*/ 	.word	0xffffffff


	//   ....[1]....
        /*05d8*/ 	.word	0xffffffff


	//   ....[2]....
        /*05dc*/ 	.word	0xffffffff


	//   ....[3]....
        /*05e0*/ 	.word	0xffffffff


	//   ....[4]....
        /*05e4*/ 	.word	0xffffffff


	//   ....[5]....
        /*05e8*/ 	.word	0xffffffff


	//   ....[6]....
        /*05ec*/ 	.word	0xffffffff


	//   ....[7]....
        /*05f0*/ 	.word	0xffffffff


	//   ....[8]....
        /*05f4*/ 	.word	0xffffffff


	//   ....[9]....
        /*05f8*/ 	.word	0xffffffff


	//   ....[10]....
        /*05fc*/ 	.word	0xffffffff


	//   ....[11]....
        /*0600*/ 	.word	0xffffffff


	//   ....[12]....
        /*0604*/ 	.word	0xffffffff


	//   ....[13]....
        /*0608*/ 	.word	0xffffffff


	//   ....[14]....
        /*060c*/ 	.word	0xffffffff


	//   ....[15]....
        /*0610*/ 	.word	0xffffffff


	//   ....[16]....
        /*0614*/ 	.word	0xffffffff


	//   ....[17]....
        /*0618*/ 	.word	0xffffffff


	//   ....[18]....
        /*061c*/ 	.word	0xffffffff


	//   ....[19]....
        /*0620*/ 	.word	0xffffffff


	//   ....[20]....
        /*0624*/ 	.word	0xffffffff


	//   ....[21]....
        /*0628*/ 	.word	0xffffffff


	//   ....[22]....
        /*062c*/ 	.word	0xffffffff


	//   ....[23]....
        /*0630*/ 	.word	0xffffffff


	//   ....[24]....
        /*0634*/ 	.word	0xffffffff


	//   ....[25]....
        /*0638*/ 	.word	0xffffffff


	//   ....[26]....
        /*063c*/ 	.word	0xffffffff


	//   ....[27]....
        /*0640*/ 	.word	0xffffffff


	//   ....[28]....
        /*0644*/ 	.word	0xffffffff


	//   ....[29]....
        /*0648*/ 	.word	0xffffffff


	//   ....[30]....
        /*064c*/ 	.word	0xffffffff


	//   ....[31]....
        /*0650*/ 	.word	0xffffffff


	//   ....[32]....
        /*0654*/ 	.word	0xffffffff


	//   ....[33]....
        /*0658*/ 	.word	0xffffffff


	//   ....[34]....
        /*065c*/ 	.word	0xffffffff


	//   ....[35]....
        /*0660*/ 	.word	0xffffffff


	//   ....[36]....
        /*0664*/ 	.word	0xffffffff


	//   ....[37]....
        /*0668*/ 	.word	0xffffffff


	//   ....[38]....
        /*066c*/ 	.word	0xffffffff


	//   ....[39]....
        /*0670*/ 	.word	0xffffffff


	//   ....[40]....
        /*0674*/ 	.word	0xffffffff


	//   ....[41]....
        /*0678*/ 	.word	0xffffffff


	//   ....[42]....
        /*067c*/ 	.word	0xffffffff


	//   ....[43]....
        /*0680*/ 	.word	0xffffffff


	//   ....[44]....
        /*0684*/ 	.word	0xffffffff


	//   ....[45]....
        /*0688*/ 	.word	0xffffffff


	//   ....[46]....
        /*068c*/ 	.word	0xffffffff


	//   ....[47]....
        /*0690*/ 	.word	0xffffffff


	//   ....[48]....
        /*0694*/ 	.word	0xffffffff


	//   ....[49]....
        /*0698*/ 	.word	0xffffffff


	//   ....[50]....
        /*069c*/ 	.word	0xffffffff


	//   ....[51]....
        /*06a0*/ 	.word	0xffffffff


	//   ....[52]....
        /*06a4*/ 	.word	0xffffffff


	//   ....[53]....
        /*06a8*/ 	.word	0xffffffff


	//   ....[54]....
        /*06ac*/ 	.word	0xffffffff


	//   ....[55]....
        /*06b0*/ 	.word	0xffffffff


	//   ....[56]....
        /*06b4*/ 	.word	0xffffffff


	//   ....[57]....
        /*06b8*/ 	.word	0xffffffff


	//   ....[58]....
        /*06bc*/ 	.word	0xffffffff


	//   ....[59]....
        /*06c0*/ 	.word	0xffffffff


	//   ....[60]....
        /*06c4*/ 	.word	0xffffffff


	//   ....[61]....
        /*06c8*/ 	.word	0xffffffff


	//   ....[62]....
        /*06cc*/ 	.word	0xffffffff


	//   ....[63]....
        /*06d0*/ 	.word	0xffffffff


	//   ....[64]....
        /*06d4*/ 	.word	0xffffffff


	//   ....[65]....
        /*06d8*/ 	.word	0xffffffff


	//   ....[66]....
        /*06dc*/ 	.word	0xffffffff


	//   ....[67]....
        /*06e0*/ 	.word	0xffffffff


	//   ....[68]....
        /*06e4*/ 	.word	0xffffffff


	//   ....[69]....
        /*06e8*/ 	.word	0xffffffff


	//   ....[70]....
        /*06ec*/ 	.word	0xffffffff


	//   ....[71]....
        /*06f0*/ 	.word	0xffffffff


	//   ....[72]....
        /*06f4*/ 	.word	0xffffffff


	//----- nvinfo : EIATTR_COOP_GROUP_INSTR_OFFSETS
	.align		4
.L_536:
        /*06f8*/ 	.byte	0x04, 0x28
        /*06fa*/ 	.short	(.L_538 - .L_537)


	//   ....[0]....
.L_537:
        /*06fc*/ 	.word	0x00000050


	//   ....[1]....
        /*0700*/ 	.word	0x00000060


	//   ....[2]....
        /*0704*/ 	.word	0x00001ac0


	//   ....[3]....
        /*0708*/ 	.word	0x00001ae0


	//   ....[4]....
        /*070c*/ 	.word	0x00001cd0


	//   ....[5]....
        /*0710*/ 	.word	0x00001ce0


	//   ....[6]....
        /*0714*/ 	.word	0x00001ec0


	//   ....[7]....
        /*0718*/ 	.word	0x00001ee0


	//   ....[8]....
        /*071c*/ 	.word	0x000020c0


	//   ....[9]....
        /*0720*/ 	.word	0x000020d0


	//   ....[10]....
        /*0724*/ 	.word	0x00004710


	//   ....[11]....
        /*0728*/ 	.word	0x00004740


	//   ....[12]....
        /*072c*/ 	.word	0x00004fe0


	//   ....[13]....
        /*0730*/ 	.word	0x00005110


	//   ....[14]....
        /*0734*/ 	.word	0x00005120


	//   ....[15]....
        /*0738*/ 	.word	0x00005170


	//   ....[16]....
        /*073c*/ 	.word	0x00008870


	//   ....[17]....
        /*0740*/ 	.word	0x000097f0


	//   ....[18]....
        /*0744*/ 	.word	0x0000a790


	//   ....[19]....
        /*0748*/ 	.word	0x0000a7a0


	//   ....[20]....
        /*074c*/ 	.word	0x0000a800


	//   ....[21]....
        /*0750*/ 	.word	0x0000a810


	//   ....[22]....
        /*0754*/ 	.word	0x0000f360


	//   ....[23]....
        /*0758*/ 	.word	0x0000f3b0


	//   ....[24]....
        /*075c*/ 	.word	0x0000f3d0


	//   ....[25]....
        /*0760*/ 	.word	0x0000f3f0


	//   ....[26]....
        /*0764*/ 	.word	0x00012240


	//   ....[27]....
        /*0768*/ 	.word	0x00012290


	//   ....[28]....
        /*076c*/ 	.word	0x000122b0


	//   ....[29]....
        /*0770*/ 	.word	0x000122d0


	//   ....[30]....
        /*0774*/ 	.word	0x000136e0


	//   ....[31]....
        /*0778*/ 	.word	0x00013a70


	//   ....[32]....
        /*077c*/ 	.word	0x00013aa0


	//   ....[33]....
        /*0780*/ 	.word	0x00013ac0


	//   ....[34]....
        /*0784*/ 	.word	0x00013af0


	//   ....[35]....
        /*0788*/ 	.word	0x00013d70


	//   ....[36]....
        /*078c*/ 	.word	0x00013d90


	//   ....[37]....
        /*0790*/ 	.word	0x00013f10


	//   ....[38]....
        /*0794*/ 	.word	0x00013f40


	//   ....[39]....
        /*0798*/ 	.word	0x00014080


	//   ....[40]....
        /*079c*/ 	.word	0x000140b0


	//   ....[41]....
        /*07a0*/ 	.word	0x000141e0


	//   ....[42]....
        /*07a4*/ 	.word	0x000141f0


	//   ....[43]....
        /*07a8*/ 	.word	0x00014800


	//   ....[44]....
        /*07ac*/ 	.word	0x00014820


	//   ....[45]....
        /*07b0*/ 	.word	0x00014a10


	//   ....[46]....
        /*07b4*/ 	.word	0x00014a20


	//   ....[47]....
        /*07b8*/ 	.word	0x00014c00


	//   ....[48]....
        /*07bc*/ 	.word	0x00014c20


	//   ....[49]....
        /*07c0*/ 	.word	0x00014e00


	//   ....[50]....
        /*07c4*/ 	.word	0x00014e10


	//   ....[51]....
        /*07c8*/ 	.word	0x00015050


	//   ....[52]....
        /*07cc*/ 	.word	0x00015160


	//   ....[53]....
        /*07d0*/ 	.word	0x000151d0


	//   ....[54]....
        /*07d4*/ 	.word	0x00015230


	//   ....[55]....
        /*07d8*/ 	.word	0x00015290


	//   ....[56]....
        /*07dc*/ 	.word	0x000152f0


	//   ....[57]....
        /*07e0*/ 	.word	0x00015360


	//   ....[58]....
        /*07e4*/ 	.word	0x000153c0


	//   ....[59]....
        /*07e8*/ 	.word	0x00015420


	//   ....[60]....
        /*07ec*/ 	.word	0x00015470


	//   ....[61]....
        /*07f0*/ 	.word	0x000154d0


	//   ....[62]....
        /*07f4*/ 	.word	0x00015520


	//   ....[63]....
        /*07f8*/ 	.word	0x00015570


	//   ....[64]....
        /*07fc*/ 	.word	0x000155e0


	//   ....[65]....
        /*0800*/ 	.word	0x00015650


	//   ....[66]....
        /*0804*/ 	.word	0x000156b0


	//   ....[67]....
        /*0808*/ 	.word	0x00015710


	//   ....[68]....
        /*080c*/ 	.word	0x00015770


	//   ....[69]....
        /*0810*/ 	.word	0x000157e0


	//   ....[70]....
        /*0814*/ 	.word	0x00015840


	//   ....[71]....
        /*0818*/ 	.word	0x000158a0


	//   ....[72]....
        /*081c*/ 	.word	0x00015900


	//----- nvinfo : EIATTR_EXIT_INSTR_OFFSETS
	.align		4
.L_538:
        /*0820*/ 	.byte	0x04, 0x1c
        /*0822*/ 	.short	(.L_540 - .L_539)


	//   ....[0]....
.L_539:
        /*0824*/ 	.word	0x000000b0


	//   ....[1]....
        /*0828*/ 	.word	0x00015110


	//----- nvinfo : EIATTR_MAX_THREADS
	.align		4
.L_540:
        /*082c*/ 	.byte	0x04, 0x05
        /*082e*/ 	.short	(.L_542 - .L_541)
.L_541:
        /*0830*/ 	.word	0x00000100
        /*0834*/ 	.word	0x00000001
        /*0838*/ 	.word	0x00000001


	//----- nvinfo : EIATTR_CRS_STACK_SIZE
	.align		4
.L_542:
        /*083c*/ 	.byte	0x04, 0x1e
        /*083e*/ 	.short	(.L_544 - .L_543)
.L_543:
        /*0840*/ 	.word	0x00000000
.L_544:


//--------------------- .nv.info._ZN7cutlass13device_kernelIN5flash19enable_sm80_to_sm89INS1_16FlashAttnFwdSm80INS1_25CollectiveMainloopFwdSm80ILi8ELi1ELb0EN4cute5tupleIJNS5_1CILi128EEENS7_ILi96EEENS7_ILi256EEEEEELi256ENS_10bfloat16_tEfNS_4arch4Sm80ELb1ELb0ELb1ELb1ELb0ELb0ELb1ELb0EEENS1_21CollectiveEpilogueFwdINS6_IJS8_SA_S9_EEENS6_IJNS7_ILi1EEESI_SI_EEESC_SE_Li256ELb1ELb1ELb0ELb0EEENS1_19SingleTileSchedulerILb1ELb0ELb1ELi128EEEEEEEEEvNT_6ParamsE --------------------------
	.section	.nv.info._ZN7cutlass13device_kernelIN5flash19enable_sm80_to_sm89INS1_16FlashAttnFwdSm80INS1_25CollectiveMainloopFwdSm80ILi8ELi1ELb0EN4cute5tupleIJNS5_1CILi128EEENS7_ILi96EEENS7_ILi256EEEEEELi256ENS_10bfloat16_tEfNS_4arch4Sm80ELb1ELb0ELb1ELb1ELb0ELb0ELb1ELb0EEENS1_21CollectiveEpilogueFwdINS6_IJS8_SA_S9_EEENS6_IJNS7_ILi1EEESI_SI_EEESC_SE_Li256ELb1ELb1ELb0ELb0EEENS1_19SingleTileSchedulerILb1ELb0ELb1ELi128EEEEEEEEEvNT_6ParamsE,"",@"SHT_CUDA_INFO"
	.sectionflags	@""
	.align	4


	//----- nvinfo : EIATTR_CUDA_API_VERSION
	.align		4
        /*0000*/ 	.byte	0x04, 0x37
        /*0002*/ 	.short	(.L_546 - .L_545)
.L_545:
        /*0004*/ 	.word	0x00000082


	//----- nvinfo : EIATTR_SW2861232_WAR
	.align		4
.L_546:
        /*0008*/ 	.byte	0x01, 0x35
	.zero		2


	//----- nvinfo : EIATTR_PARAM_CBANK
	.align		4
        /*000c*/ 	.byte	0x04, 0x0a
        /*000e*/ 	.short	(.L_548 - .L_547)
	.align		4
.L_547:
        /*0010*/ 	.word	index@(.nv.constant0._ZN7cutlass13device_kernelIN5flash19enable_sm80_to_sm89INS1_16FlashAttnFwdSm80INS1_25CollectiveMainloopFwdSm80ILi8ELi1ELb0EN4cute5tupleIJNS5_1CILi128EEENS7_ILi96EEENS7_ILi256EEEEEELi256ENS_10bfloat16_tEfNS_4arch4Sm80ELb1ELb0ELb1ELb1ELb0ELb0ELb1ELb0EEENS1_21CollectiveEpilogueFwdINS6_IJS8_SA_S9_EEENS6_IJNS7_ILi1EEESI_SI_EEESC_SE_Li256ELb1ELb1ELb0ELb0EEENS1_19SingleTileSchedulerILb1ELb0ELb1ELi128EEEEEEEEEvNT_6ParamsE)
        /*0014*/ 	.short	0x0160
        /*0016*/ 	.short	0x0418


	//----- nvinfo : EIATTR_CBANK_PARAM_SIZE
	.align		4
.L_548:
        /*0018*/ 	.byte	0x03, 0x19
        /*001a*/ 	.short	0x0418


	//----- nvinfo : EIATTR_KPARAM_INFO
	.align		4
        /*001c*/ 	.byte	0x04, 0x17
        /*001e*/ 	.short	(.L_550 - .L_549)
.L_549:
        /*0020*/ 	.word	0x00000000
        /*0024*/ 	.short	0x0000
        /*0026*/ 	.short	0x0000
        /*0028*/ 	.byte	0x00, 0xf0, 0x61, 0x10


	//----- nvinfo : EIATTR_MAXREG_COUNT
	.align		4
.L_550:
        /*002c*/ 	.byte	0x03, 0x1b
        /*002e*/ 	.short	0x00ff


	//----- nvinfo : EIATTR_NUM_BARRIERS
	.align		4
        /*0030*/ 	.byte	0x02, 0x4c
        /*0032*/ 	.byte	0x02
	.zero		1


	//----- nvinfo : EIATTR_ANNOTATIONS
	.align		4
        /*0034*/ 	.byte	0x04, 0x55
        /*0036*/ 	.short	(.L_552 - .L_551)


	//   ....[0]....
.L_551:
        /* <DEDUP_REMOVED lines=27> */


	//----- nvinfo : EIATTR_MERCURY_ISA_VERSION
	.align		4
.L_552:
        /*01d8*/ 	.byte	0x03, 0x5f
        /*01da*/ 	.short	0x0000


	//----- nvinfo : EIATTR_COOP_GROUP_MASK_REGIDS
	.align		4
        /*01dc*/ 	.byte	0x04, 0x29
        /*01de*/ 	.short	(.L_554 - .L_553)


	//   ....[0]....
.L_553:
        /*01e0*/ 	.word	0xffffffff


	//   ....[1]....
        /*01e4*/ 	.word	0xffffffff


	//   ....[2]....
        /*01e8*/ 	.word	0xffffffff


	//   ....[3]....
        /*01ec*/ 	.word	0xffffffff


	//   ....[4]....
        /*01f0*/ 	.word	0xffffffff


	//   ....[5]....
        /*01f4*/ 	.word	0xffffffff


	//   ....[6]....
        /*01f8*/ 	.word	0xffffffff


	//   ....[7]....
        /*01fc*/ 	.word	0xffffffff


	//   ....[8]....
        /*0200*/ 	.word	0xffffffff


	//   ....[9]....
        /*0204*/ 	.word	0xffffffff


	//   ....[10]....
        /*0208*/ 	.word	0xffffffff


	//   ....[11]....
        /*020c*/ 	.word	0xffffffff


	//   ....[12]....
        /*0210*/ 	.word	0xffffffff


	//   ....[13]....
        /*0214*/ 	.word	0xffffffff


	//   ....[14]....
        /*0218*/ 	.word	0xffffffff


	//   ....[15]....
        /*021c*/ 	.word	0xffffffff


	//   ....[16]....
        /*0220*/ 	.word	0xffffffff


	//   ....[17]....
        /*0224*/ 	.word	0xffffffff


	//   ....[18]....
        /*0228*/ 	.word	0xffffffff


	//   ....[19]....
        /*022c*/ 	.word	0xffffffff


	//   ....[20]....
        /*0230*/ 	.word	0xffffffff


	//   ....[21]....
        /*0234*/ 	.word	0xffffffff


	//   ....[22]....
        /*0238*/ 	.word	0xffffffff


	//   ....[23]....
        /*023c*/ 	.word	0xffffffff


	//   ....[24]....
        /*0240*/ 	.word	0xffffffff


	//   ....[25]....
        /*0244*/ 	.word	0xffffffff


	//   ....[26]....
        /*0248*/ 	.word	0xffffffff


	//   ....[27]....
        /*024c*/ 	.word	0xffffffff


	//   ....[28]....
        /*0250*/ 	.word	0xffffffff


	//   ....[29]....
        /*0254*/ 	.word	0xffffffff


	//   ....[30]....
        /*0258*/ 	.word	0xffffffff


	//   ....[31]....
        /*025c*/ 	.word	0xffffffff


	//   ....[32]....
        /*0260*/ 	.word	0xffffffff


	//   ....[33]....
        /*0264*/ 	.word	0xffffffff


	//   ....[34]....
        /*0268*/ 	.word	0xffffffff


	//   ....[35]....
        /*026c*/ 	.word	0xffffffff


	//   ....[36]....
        /*0270*/ 	.word	0xffffffff


	//   ....[37]....
        /*0274*/ 	.word	0xffffffff


	//   ....[38]....
        /*0278*/ 	.word	0xffffffff


	//   ....[39]....
        /*027c*/ 	.word	0xffffffff


	//   ....[40]....
        /*0280*/ 	.word	0xffffffff


	//   ....[41]....
        /*0284*/ 	.word	0xffffffff


	//   ....[42]....
        /*0288*/ 	.word	0xffffffff


	//   ....[43]....
        /*028c*/ 	.word	0xffffffff


	//   ....[44]....
        /*0290*/ 	.word	0xffffffff


	//   ....[45]....
        /*0294*/ 	.word	0xffffffff


	//   ....[46]....
        /*0298*/ 	.word	0xffffffff


	//   ....[47]....
        /*029c*/ 	.word	0xffffffff


	//   ....[48]....
        /*02a0*/ 	.word	0xffffffff


	//----- nvinfo : EIATTR_COOP_GROUP_INSTR_OFFSETS
	.align		4
.L_554:
        /*02a4*/ 	.byte	0x04, 0x28
        /*02a6*/ 	.short	(.L_556 - .L_555)


	//   ....[0]....
.L_555:
        /*02a8*/ 	.word	0x00000090


	//   ....[1]....
        /*02ac*/ 	.word	0x00001270


	//   ....[2]....
        /*02b0*/ 	.word	0x000012e0


	//   ....[3]....
        /*02b4*/ 	.word	0x000015e0


	//   ....[4]....
        /*02b8*/ 	.word	0x00001660


	//   ....[5]....
        /*02bc*/ 	.word	0x00001930


	//   ....[6]....
        /*02c0*/ 	.word	0x00001960


	//   ....[7]....
        /*02c4*/ 	.word	0x00001b50


	//   ....[8]....
        /*02c8*/ 	.word	0x00001b90


	//   ....[9]....
        /*02cc*/ 	.word	0x00004600


	//   ....[10]....
        /*02d0*/ 	.word	0x00004620


	//   ....[11]....
        /*02d4*/ 	.word	0x00004fc0


	//   ....[12]....
        /*02d8*/ 	.word	0x00005110


	//   ....[13]....
        /*02dc*/ 	.word	0x00005120


	//   ....[14]....
        /*02e0*/ 	.word	0x00005170


	//   ....[15]....
        /*02e4*/ 	.word	0x0000a270


	//   ....[16]....
        /*02e8*/ 	.word	0x0000a290


	//   ....[17]....
        /*02ec*/ 	.word	0x0000aed0


	//   ....[18]....
        /*02f0*/ 	.word	0x0000af70


	//   ....[19]....
        /*02f4*/ 	.word	0x0000afa0


	//   ....[20]....
        /*02f8*/ 	.word	0x0000afc0


	//   ....[21]....
        /*02fc*/ 	.word	0x0000ff00


	//   ....[22]....
        /*0300*/ 	.word	0x0000ff30


	//   ....[23]....
        /*0304*/ 	.word	0x0000ff50


	//   ....[24]....
        /*0308*/ 	.word	0x0000ff80


	//   ....[25]....
        /*030c*/ 	.word	0x00012ba0


	//   ....[26]....
        /*0310*/ 	.word	0x00012bb0


	//   ....[27]....
        /*0314*/ 	.word	0x00012be0


	//   ....[28]....
        /*0318*/ 	.word	0x00012c00


	//   ....[29]....
        /*031c*/ 	.word	0x00014590


	//   ....[30]....
        /*0320*/ 	.word	0x000145c0


	//   ....[31]....
        /*0324*/ 	.word	0x000145e0


	//   ....[32]....
        /*0328*/ 	.word	0x000145f0


	//   ....[33]....
        /*032c*/ 	.word	0x00014810


	//   ....[34]....
        /*0330*/ 	.word	0x00014820


	//   ....[35]....
        /*0334*/ 	.word	0x00014a20


	//   ....[36]....
        /*0338*/ 	.word	0x00014a50


	//   ....[37]....
        /*033c*/ 	.word	0x00014c10


	//   ....[38]....
        /*0340*/ 	.word	0x00014c40


	//   ....[39]....
        /*0344*/ 	.word	0x00014e00


	//   ....[40]....
        /*0348*/ 	.word	0x00014e20


	//   ....[41]....
        /*034c*/ 	.word	0x00015690


	//   ....[42]....
        /*0350*/ 	.word	0x000156b0


	//   ....[43]....
        /*0354*/ 	.word	0x00015870


	//   ....[44]....
        /*0358*/ 	.word	0x000158a0


	//   ....[45]....
        /*035c*/ 	.word	0x00015a30


	//   ....[46]....
        /*0360*/ 	.word	0x00015a60


	//   ....[47]....
        /*0364*/ 	.word	0x00015bf0


	//   ....[48]....
        /*0368*/ 	.word	0x00015c10


	//----- nvinfo : EIATTR_EXIT_INSTR_OFFSETS
	.align		4
.L_556:
        /*036c*/ 	.byte	0x04, 0x1c
        /*036e*/ 	.short	(.L_558 - .L_557)


	//   ....[0]....
.L_557:
        /*0370*/ 	.word	0x00000350


	//   ....[1]....
        /*0374*/ 	.word	0x00014e30


	//   ....[2]....
        /*0378*/ 	.word	0x00014f70


	//   ....[3]....
        /*037c*/ 	.word	0x00014fd0


	//   ....[4]....
        /*0380*/ 	.word	0x00015c20


	//   ....[5]....
        /*0384*/ 	.word	0x00015d30


	//   ....[6]....
        /*0388*/ 	.word	0x00015d90


	//----- nvinfo : EIATTR_CTAIDZ_USED
	.align		4
.L_558:
        /*038c*/ 	.byte	0x01, 0x04
	.zero		2


	//----- nvinfo : EIATTR_MAX_THREADS
	.align		4
        /*0390*/ 	.byte	0x04, 0x05
        /*0392*/ 	.short	(.L_560 - .L_559)
.L_559:
        /*0394*/ 	.word	0x00000100
        /*0398*/ 	.word	0x00000001
        /*039c*/ 	.word	0x00000001


	//----- nvinfo : EIATTR_CRS_STACK_SIZE
	.align		4
.L_560:
        /*03a0*/ 	.byte	0x04, 0x1e
        /*03a2*/ 	.short	(.L_562 - .L_561)
.L_561:
        /*03a4*/ 	.word	0x00000000
.L_562:


//--------------------- .nv.info._ZN7cutlass13device_kernelIN5flash19enable_sm80_to_sm89INS1_16FlashAttnFwdSm80INS1_25CollectiveMainloopFwdSm80ILi8ELi1ELb0EN4cute5tupleIJNS5_1CILi128EEENS7_ILi48EEENS7_ILi256EEEEEELi256ENS_10bfloat16_tEfNS_4arch4Sm80ELb1ELb0ELb1ELb1ELb0ELb1ELb1ELb0EEENS1_21CollectiveEpilogueFwdINS6_IJS8_SA_S9_EEENS6_IJNS7_ILi1EEESI_SI_EEESC_SE_Li256ELb1ELb1ELb0ELb0EEENS1_19SingleTileSchedulerILb1ELb0ELb1ELi128EEEEEEEEEvNT_6ParamsE --------------------------
	.section	.nv.info._ZN7cutlass13device_kernelIN5flash19enable_sm80_to_sm89INS1_16FlashAttnFwdSm80INS1_25CollectiveMainloopFwdSm80ILi8ELi1ELb0EN4cute5tupleIJNS5_1CILi128EEENS7_ILi48EEENS7_ILi256EEEEEELi256ENS_10bfloat16_tEfNS_4arch4Sm80ELb1ELb0ELb1ELb1ELb0ELb1ELb1ELb0EEENS1_21CollectiveEpilogueFwdINS6_IJS8_SA_S9_EEENS6_IJNS7_ILi1EEESI_SI_EEESC_SE_Li256ELb1ELb1ELb0ELb0EEENS1_19SingleTileSchedulerILb1ELb0ELb1ELi128EEEEEEEEEvNT_6ParamsE,"",@"SHT_CUDA_INFO"
	.sectionflags	@""
	.align	4


	//----- nvinfo : EIATTR_CUDA_API_VERSION
	.align		4
        /*0000*/ 	.byte	0x04, 0x37
        /*0002*/ 	.short	(.L_564 - .L_563)
.L_563:
        /*0004*/ 	.word	0x00000082


	//----- nvinfo : EIATTR_SW2861232_WAR
	.align		4
.L_564:
        /*0008*/ 	.byte	0x01, 0x35
	.zero		2


	//----- nvinfo : EIATTR_PARAM_CBANK
	.align		4
        /*000c*/ 	.byte	0x04, 0x0a
        /*000e*/ 	.short	(.L_566 - .L_565)
	.align		4
.L_565:
        /*0010*/ 	.word	index@(.nv.constant0._ZN7cutlass13device_kernelIN5flash19enable_sm80_to_sm89INS1_16FlashAttnFwdSm80INS1_25CollectiveMainloopFwdSm80ILi8ELi1ELb0EN4cute5tupleIJNS5_1CILi128EEENS7_ILi48EEENS7_ILi256EEEEEELi256ENS_10bfloat16_tEfNS_4arch4Sm80ELb1ELb0ELb1ELb1ELb0ELb1ELb1ELb0EEENS1_21CollectiveEpilogueFwdINS6_IJS8_SA_S9_EEENS6_IJNS7_ILi1EEESI_SI_EEESC_SE_Li256ELb1ELb1ELb0ELb0EEENS1_19SingleTileSchedulerILb1ELb0ELb1ELi128EEEEEEEEEvNT_6ParamsE)
        /*0014*/ 	.short	0x0160
        /*0016*/ 	.short	0x0418


	//----- nvinfo : EIATTR_CBANK_PARAM_SIZE
	.align		4
.L_566:
        /*0018*/ 	.byte	0x03, 0x19
        /*001a*/ 	.short	0x0418


	//----- nvinfo : EIATTR_KPARAM_INFO
	.align		4
        /*001c*/ 	.byte	0x04, 0x17
        /*001e*/ 	.short	(.L_568 - .L_567)
.L_567:
        /*0020*/ 	.word	0x00000000
        /*0024*/ 	.short	0x0000
        /*0026*/ 	.short	0x0000
        /*0028*/ 	.byte	0x00, 0xf0, 0x61, 0x10


	//----- nvinfo : EIATTR_MAXREG_COUNT
	.align		4
.L_568:
        /*002c*/ 	.byte	0x03, 0x1b
        /*002e*/ 	.short	0x00ff


	//----- nvinfo : EIATTR_NUM_BARRIERS
	.align		4
        /*0030*/ 	.byte	0x02, 0x4c
        /*0032*/ 	.byte	0x02
	.zero		1


	//----- nvinfo : EIATTR_MERCURY_ISA_VERSION
	.align		4
        /*0034*/ 	.byte	0x03, 0x5f
        /*0036*/ 	.short	0x0000


	//----- nvinfo : EIATTR_INT_WARP_WIDE_INSTR_OFFSETS
	.align		4
        /*0038*/ 	.byte	0x04, 0x31
        /*003a*/ 	.short	(.L_570 - .L_569)


	//   ....[0]....
.L_569:
        /*003c*/ 	.word	0x00016d70


	//   ....[1]....
        /*0040*/ 	.word	0x00019050


	//----- nvinfo : EIATTR_COOP_GROUP_MASK_REGIDS
	.align		4
.L_570:
        /*0044*/ 	.byte	0x04, 0x29
        /*0046*/ 	.short	(.L_572 - .L_571)


	//   ....[0]....
.L_571:
        /*0048*/ 	.word	0xffffffff


	//   ....[1]....
        /*004c*/ 	.word	0xffffffff


	//   ....[2]....
        /*0050*/ 	.word	0xffffffff


	//   ....[3]....
        /*0054*/ 	.word	0xffffffff


	//   ....[4]....
        /*0058*/ 	.word	0xffffffff


	//   ....[5]....
        /*005c*/ 	.word	0xffffffff


	//   ....[6]....
        /*0060*/ 	.word	0xffffffff


	//   ....[7]....
        /*0064*/ 	.word	0xffffffff


	//   ....[8]....
        /*0068*/ 	.word	0xffffffff


	//   ....[9]....
        /*006c*/ 	.word	0xffffffff


	//   ....[10]....
        /*0070*/ 	.word	0xffffffff


	//   ....[11]....
        /*0074*/ 	.word	0xffffffff


	//   ....[12]....
        /*0078*/ 	.word	0xffffffff


	//   ....[13]....
        /*007c*/ 	.word	0xffffffff


	//   ....[14]....
        /*0080*/ 	.word	0xffffffff


	//   ....[15]....
        /*0084*/ 	.word	0xffffffff


	//   ....[16]....
        /*0088*/ 	.word	0xffffffff


	//   ....[17]....
        /*008c*/ 	.word	0xffffffff


	//   ....[18]....
        /*0090*/ 	.word	0xffffffff


	//   ....[19]....
        /*0094*/ 	.word	0xffffffff


	//   ....[20]....
        /*0098*/ 	.word	0xffffffff


	//   ....[21]....
        /*009c*/ 	.word	0xffffffff


	//   ....[22]....
        /*00a0*/ 	.word	0xffffffff


	//   ....[23]....
        /*00a4*/ 	.word	0xffffffff


	//   ....[24]....
        /*00a8*/ 	.word	0xffffffff


	//   ....[25]....
        /*00ac*/ 	.word	0xffffffff


	//   ....[26]....
        /*00b0*/ 	.word	0xffffffff


	//   ....[27]....
        /*00b4*/ 	.word	0xffffffff


	//   ....[28]....
        /*00b8*/ 	.word	0xffffffff


	//   ....[29]....
        /*00bc*/ 	.word	0xffffffff


	//   ....[30]....
        /*00c0*/ 	.word	0xffffffff


	//   ....[31]....
        /*00c4*/ 	.word	0xffffffff


	//   ....[32]....
        /*00c8*/ 	.word	0xffffffff


	//   ....[33]....
        /*00cc*/ 	.word	0xffffffff


	//   ....[34]....
        /*00d0*/ 	.word	0xffffffff


	//   ....[35]....
        /*00d4*/ 	.word	0xffffffff


	//   ....[36]....
        /*00d8*/ 	.word	0xffffffff


	//   ....[37]....
        /*00dc*/ 	.word	0xffffffff


	//   ....[38]....
        /*00e0*/ 	.word	0xffffffff


	//   ....[39]....
        /*00e4*/ 	.word	0xffffffff


	//   ....[40]....
        /*00e8*/ 	.word	0xffffffff


	//   ....[41]....
        /*00ec*/ 	.word	0xffffffff


	//   ....[42]....
        /*00f0*/ 	.word	0xffffffff


	//   ....[43]....
        /*00f4*/ 	.word	0xffffffff


	//   ....[44]....
        /*00f8*/ 	.word	0xffffffff


	//   ....[45]....
        /*00fc*/ 	.word	0xffffffff


	//   ....[46]....
        /*0100*/ 	.word	0xffffffff


	//   ....[47]....
        /*0104*/ 	.word	0xffffffff


	//   ....[48]....
        /*0108*/ 	.word	0xffffffff


	//   ....[49]....
        /*010c*/ 	.word	0xffffffff


	//   ....[50]....
        /*0110*/ 	.word	0xffffffff


	//   ....[51]....
        /*0114*/ 	.word	0xffffffff


	//   ....[52]....
        /*0118*/ 	.word	0xffffffff


	//   ....[53]....
        /*011c*/ 	.word	0xffffffff


	//   ....[54]....
        /*0120*/ 	.word	0xffffffff


	//   ....[55]....
        /*0124*/ 	.word	0xffffffff


	//   ....[56]....
        /*0128*/ 	.word	0xffffffff


	//   ....[57]....
        /*012c*/ 	.word	0xffffffff


	//   ....[58]....
        /*0130*/ 	.word	0xffffffff


	//   ....[59]....
        /*0134*/ 	.word	0xffffffff


	//   ....[60]....
        /*0138*/ 	.word	0xffffffff


	//   ....[61]....
        /*013c*/ 	.word	0xffffffff


	//   ....[62]....
        /*0140*/ 	.word	0xffffffff


	//   ....[63]....
        /*0144*/ 	.word	0xffffffff


	//   ....[64]....
        /*0148*/ 	.word	0xffffffff


	//   ....[65]....
        /*014c*/ 	.word	0xffffffff


	//   ....[66]....
        /*0150*/ 	.word	0xffffffff


	//   ....[67]....
        /*0154*/ 	.word	0xffffffff


	//   ....[68]....
        /*0158*/ 	.word	0xffffffff


	//   ....[69]....
        /*015c*/ 	.word	0xffffffff


	//   ....[70]....
        /*0160*/ 	.word	0xffffffff


	//   ....[71]....
        /*0164*/ 	.word	0xffffffff


	//   ....[72]....
        /*0168*/ 	.word	0xffffffff


	//   ....[73]....
        /*016c*/ 	.word	0xffffffff


	//   ....[74]....
        /*0170*/ 	.word	0xffffffff


	//   ....[75]....
        /*0174*/ 	.word	0xffffffff


	//   ....[76]....
        /*0178*/ 	.word	0xffffffff


	//   ....[77]....
        /*017c*/ 	.word	0xffffffff


	//   ....[78]....
        /*0180*/ 	.word	0xffffffff


	//   ....[79]....
        /*0184*/ 	.word	0xffffffff


	//   ....[80]....
        /*0188*/ 	.word	0xffffffff


	//----- nvinfo : EIATTR_COOP_GROUP_INSTR_OFFSETS
	.align		4
.L_572:
        /*018c*/ 	.byte	0x04, 0x28
        /*018e*/ 	.short	(.L_574 - .L_573)


	//   ....[0]....
.L_573:
        /*0190*/ 	.word	0x00000070


	//   ....[1]....
        /*0194*/ 	.word	0x000082c0


	//   ....[2]....
        /*0198*/ 	.word	0x00008300


	//   ....[3]....
        /*019c*/ 	.word	0x00008790


	//   ....[4]....
        /*01a0*/ 	.word	0x00008860


	//   ....[5]....
        /*01a4*/ 	.word	0x00008ac0


	//   ....[6]....
        /*01a8*/ 	.word	0x00008af0


	//   ....[7]....
        /*01ac*/ 	.word	0x00008cf0


	//   ....[8]....
        /*01b0*/ 	.word	0x00008d30


	//   ....[9]....
        /*01b4*/ 	.word	0x000094a0


	//   ....[10]....
        /*01b8*/ 	.word	0x00009500


	//   ....[11]....
        /*01bc*/ 	.word	0x00009520


	//   ....[12]....
        /*01c0*/ 	.word	0x00009540


	//   ....[13]....
        /*01c4*/ 	.word	0x00009810


	//   ....[14]....
        /*01c8*/ 	.word	0x000099d0


	//   ....[15]....
        /*01cc*/ 	.word	0x00009a10


	//   ....[16]....
        /*01d0*/ 	.word	0x00009a50


	//   ....[17]....
        /*01d4*/ 	.word	0x00009d80


	//   ....[18]....
        /*01d8*/ 	.word	0x00009f40


	//   ....[19]....
        /*01dc*/ 	.word	0x00009f80


	//   ....[20]....
        /*01e0*/ 	.word	0x00009fc0


	//   ....[21]....
        /*01e4*/ 	.word	0x0000a310


	//   ....[22]....
        /*01e8*/ 	.word	0x0000a4d0


	//   ....[23]....
        /*01ec*/ 	.word	0x0000a510


	//   ....[24]....
        /*01f0*/ 	.word	0x0000a550


	//   ....[25]....
        /*01f4*/ 	.word	0x0000df60


	//   ....[26]....
        /*01f8*/ 	.word	0x0000dfc0


	//   ....[27]....
        /*01fc*/ 	.word	0x0000e010


	//   ....[28]....
        /*0200*/ 	.word	0x0000e020


	//   ....[29]....
        /*0204*/ 	.word	0x0000e200


	//   ....[30]....
        /*0208*/ 	.word	0x0000e3c0


	//   ....[31]....
        /*020c*/ 	.word	0x0000e400


	//   ....[32]....
        /*0210*/ 	.word	0x0000e440


	//   ....[33]....
        /*0214*/ 	.word	0x0000e680


	//   ....[34]....
        /*0218*/ 	.word	0x0000e840


	//   ....[35]....
        /*021c*/ 	.word	0x0000e880


	//   ....[36]....
        /*0220*/ 	.word	0x0000e8c0


	//   ....[37]....
        /*0224*/ 	.word	0x0000eb20


	//   ....[38]....
        /*0228*/ 	.word	0x0000ece0


	//   ....[39]....
        /*022c*/ 	.word	0x0000ed20


	//   ....[40]....
        /*0230*/ 	.word	0x0000ed60


	//   ....[41]....
        /*0234*/ 	.word	0x000142f0


	//   ....[42]....
        /*0238*/ 	.word	0x00014320


	//   ....[43]....
        /*023c*/ 	.word	0x00014b10


	//   ....[44]....
        /*0240*/ 	.word	0x00014b40


	//   ....[45]....
        /*0244*/ 	.word	0x00014b60


	//   ....[46]....
        /*0248*/ 	.word	0x00014b80


	//   ....[47]....
        /*024c*/ 	.word	0x00017010


	//   ....[48]....
        /*0250*/ 	.word	0x00017020


	//   ....[49]....
        /*0254*/ 	.word	0x000174e0


	//   ....[50]....
        /*0258*/ 	.word	0x000174f0


	//   ....[51]....
        /*025c*/ 	.word	0x00017510


	//   ....[52]....
        /*0260*/ 	.word	0x00017530


	//   ....[53]....
        /*0264*/ 	.word	0x0001a4e0


	//   ....[54]....
        /*0268*/ 	.word	0x0001a4f0


	//   ....[55]....
        /*026c*/ 	.word	0x0001a520


	//   ....[56]....
        /*0270*/ 	.word	0x0001a530


	//   ....[57]....
        /*0274*/ 	.word	0x0001bc30


	//   ....[58]....
        /*0278*/ 	.word	0x0001bc60


	//   ....[59]....
        /*027c*/ 	.word	0x0001bcb0


	//   ....[60]....
        /*0280*/ 	.word	0x0001bcc0


	//   ....[61]....
        /*0284*/ 	.word	0x0001d770


	//   ....[62]....
        /*0288*/ 	.word	0x0001d7c0


	//   ....[63]....
        /*028c*/ 	.word	0x0001d7f0


	//   ....[64]....
        /*0290*/ 	.word	0x0001d820


	//   ....[65]....
        /*0294*/ 	.word	0x0001da60


	//   ....[66]....
        /*0298*/ 	.word	0x0001da70


	//   ....[67]....
        /*029c*/ 	.word	0x0001dc70


	//   ....[68]....
        /*02a0*/ 	.word	0x0001dca0


	//   ....[69]....
        /*02a4*/ 	.word	0x0001de60


	//   ....[70]....
        /*02a8*/ 	.word	0x0001de90


	//   ....[71]....
        /*02ac*/ 	.word	0x0001e050


	//   ....[72]....
        /*02b0*/ 	.word	0x0001e070


	//   ....[73]....
        /*02b4*/ 	.word	0x0001ea80


	//   ....[74]....
        /*02b8*/ 	.word	0x0001eaa0


	//   ....[75]....
        /*02bc*/ 	.word	0x0001ec30


	//   ....[76]....
        /*02c0*/ 	.word	0x0001ec60


	//   ....[77]....
        /*02c4*/ 	.word	0x0001edf0


	//   ....[78]....
        /*02c8*/ 	.word	0x0001ee20


	//   ....[79]....
        /*02cc*/ 	.word	0x0001efb0


	//   ....[80]....
        /*02d0*/ 	.word	0x0001efd0


	//----- nvinfo : EIATTR_EXIT_INSTR_OFFSETS
	.align		4
.L_574:
        /*02d4*/ 	.byte	0x04, 0x1c
        /*02d6*/ 	.short	(.L_576 - .L_575)


	//   ....[0]....
.L_575:
        /*02d8*/ 	.word	0x000003a0


	//   ....[1]....
        /*02dc*/ 	.word	0x0001e080


	//   ....[2]....
        /*02e0*/ 	.word	0x0001e1c0


	//   ....[3]....
        /*02e4*/ 	.word	0x0001e220


	//   ....[4]....
        /*02e8*/ 	.word	0x0001efe0


	//   ....[5]....
        /*02ec*/ 	.word	0x0001f0f0


	//   ....[6]....
        /*02f0*/ 	.word	0x0001f150


	//----- nvinfo : EIATTR_CTAIDZ_USED
	.align		4
.L_576:
        /*02f4*/ 	.byte	0x01, 0x04
	.zero		2


	//----- nvinfo : EIATTR_MAX_THREADS
	.align		4
        /*02f8*/ 	.byte	0x04, 0x05
        /*02fa*/ 	.short	(.L_578 - .L_577)
.L_577:
        /*02fc*/ 	.word	0x00000100
        /*0300*/ 	.word	0x00000001
        /*0304*/ 	.word	0x00000001


	//----- nvinfo : EIATTR_CRS_STACK_SIZE
	.align		4
.L_578:
        /*0308*/ 	.byte	0x04, 0x1e
        /*030a*/ 	.short	(.L_580 - .L_579)
.L_579:
        /*030c*/ 	.word	0x00000000
.L_580:


//--------------------- .nv.info._ZN7cutlass13device_kernelIN5flash19enable_sm80_to_sm89INS1_16FlashAttnFwdSm80INS1_25CollectiveMainloopFwdSm80ILi8ELi1ELb1EN4cute5tupleIJNS5_1CILi128EEENS7_ILi64EEENS7_ILi256EEEEEELi256ENS_10bfloat16_tEfNS_4arch4Sm80ELb0ELb0ELb0ELb0ELb0ELb0ELb1ELb0EEENS1_21CollectiveEpilogueFwdINS6_IJS8_SA_S9_EEENS6_IJNS7_ILi1EEESI_SI_EEESC_SE_Li256ELb0ELb1ELb0ELb0EEENS1_19SingleTileSchedulerILb0ELb0ELb1ELi128EEEEEEEEEvNT_6ParamsE --------------------------
	.section	.nv.info._ZN7cutlass13device_kernelIN5flash19enable_sm80_to_sm89INS1_16FlashAttnFwdSm80INS1_25CollectiveMainloopFwdSm80ILi8ELi1ELb1EN4cute5tupleIJNS5_1CILi128EEENS7_ILi64EEENS7_ILi256EEEEEELi256ENS_10bfloat16_tEfNS_4arch4Sm80ELb0ELb0ELb0ELb0ELb0ELb0ELb1ELb0EEENS1_21CollectiveEpilogueFwdINS6_IJS8_SA_S9_EEENS6_IJNS7_ILi1EEESI_SI_EEESC_SE_Li256ELb0ELb1ELb0ELb0EEENS1_19SingleTileSchedulerILb0ELb0ELb1ELi128EEEEEEEEEvNT_6ParamsE,"",@"SHT_CUDA_INFO"
	.sectionflags	@""
	.align	4


	//----- nvinfo : EIATTR_CUDA_API_VERSION
	.align		4
        /*0000*/ 	.byte	0x04, 0x37
        /*0002*/ 	.short	(.L_582 - .L_581)
.L_581:
        /*0004*/ 	.word	0x00000082


	//----- nvinfo : EIATTR_SW2861232_WAR
	.align		4
.L_582:
        /*0008*/ 	.byte	0x01, 0x35
	.zero		2


	//----- nvinfo : EIATTR_PARAM_CBANK
	.align		4
        /*000c*/ 	.byte	0x04, 0x0a
        /*000e*/ 	.short	(.L_584 - .L_583)
	.align		4
.L_583:
        /*0010*/ 	.word	index@(.nv.constant0._ZN7cutlass13device_kernelIN5flash19enable_sm80_to_sm89INS1_16FlashAttnFwdSm80INS1_25CollectiveMainloopFwdSm80ILi8ELi1ELb1EN4cute5tupleIJNS5_1CILi128EEENS7_ILi64EEENS7_ILi256EEEEEELi256ENS_10bfloat16_tEfNS_4arch4Sm80ELb0ELb0ELb0ELb0ELb0ELb0ELb1ELb0EEENS1_21CollectiveEpilogueFwdINS6_IJS8_SA_S9_EEENS6_IJNS7_ILi1EEESI_SI_EEESC_SE_Li256ELb0ELb1ELb0ELb0EEENS1_19SingleTileSchedulerILb0ELb0ELb1ELi128EEEEEEEEEvNT_6ParamsE)
        /*0014*/ 	.short	0x0160
        /*0016*/ 	.short	0x0418


	//----- nvinfo : EIATTR_CBANK_PARAM_SIZE
	.align		4
.L_584:
        /*0018*/ 	.byte	0x03, 0x19
        /*001a*/ 	.short	0x0418


	//----- nvinfo : EIATTR_KPARAM_INFO
	.align		4
        /*001c*/ 	.byte	0x04, 0x17
        /*001e*/ 	.short	(.L_586 - .L_585)
.L_585:
        /*0020*/ 	.word	0x00000000
        /*0024*/ 	.short	0x0000
        /*0026*/ 	.short	0x0000
        /*0028*/ 	.byte	0x00, 0xf0, 0x61, 0x10


	//----- nvinfo : EIATTR_MAXREG_COUNT
	.align		4
.L_586:
        /*002c*/ 	.byte	0x03, 0x1b
        /*002e*/ 	.short	0x00ff


	//----- nvinfo : EIATTR_NUM_BARRIERS
	.align		4
        /*0030*/ 	.byte	0x02, 0x4c
        /*0032*/ 	.byte	0x02
	.zero		1


	//----- nvinfo : EIATTR_ANNOTATIONS
	.align		4
        /*0034*/ 	.byte	0x04, 0x55
        /*0036*/ 	.short	(.L_588 - .L_587)


	//   ....[0]....
.L_587:
        /* <DEDUP_REMOVED lines=58> */


	//----- nvinfo : EIATTR_MERCURY_ISA_VERSION
	.align		4
.L_588:
        /*03c0*/ 	.byte	0x03, 0x5f
        /*03c2*/ 	.short	0x0000


	//----- nvinfo : EIATTR_COOP_GROUP_MASK_REGIDS
	.align		4
        /*03c4*/ 	.byte	0x04, 0x29
        /*03c6*/ 	.short	(.L_590 - .L_589)


	//   ....[0]....
.L_589:
        /*03c8*/ 	.word	0xffffffff


	//   ....[1]....
        /*03cc*/ 	.word	0xffffffff


	//   ....[2]....
        /*03d0*/ 	.word	0xffffffff


	//   ....[3]....
        /*03d4*/ 	.word	0xffffffff


	//   ....[4]....
        /*03d8*/ 	.word	0xffffffff


	//   ....[5]....
        /*03dc*/ 	.word	0xffffffff


	//   ....[6]....
        /*03e0*/ 	.word	0xffffffff


	//   ....[7]....
        /*03e4*/ 	.word	0xffffffff


	//   ....[8]....
        /*03e8*/ 	.word	0xffffffff


	//   ....[9]....
        /*03ec*/ 	.word	0xffffffff


	//   ....[10]....
        /*03f0*/ 	.word	0xffffffff


	//   ....[11]....
        /*03f4*/ 	.word	0xffffffff


	//   ....[12]....
        /*03f8*/ 	.word	0xffffffff


	//   ....[13]....
        /*03fc*/ 	.word	0xffffffff


	//   ....[14]....
        /*0400*/ 	.word	0xffffffff


	//   ....[15]....
        /*0404*/ 	.word	0xffffffff


	//   ....[16]....
        /*0408*/ 	.word	0xffffffff


	//   ....[17]....
        /*040c*/ 	.word	0xffffffff


	//   ....[18]....
        /*0410*/ 	.word	0xffffffff


	//   ....[19]....
        /*0414*/ 	.word	0xffffffff


	//   ....[20]....
        /*0418*/ 	.word	0xffffffff


	//   ....[21]....
        /*041c*/ 	.word	0xffffffff


	//   ....[22]....
        /*0420*/ 	.word	0xffffffff


	//   ....[23]....
        /*0424*/ 	.word	0xffffffff


	//   ....[24]....
        /*0428*/ 	.word	0xffffffff


	//   ....[25]....
        /*042c*/ 	.word	0xffffffff


	//   ....[26]....
        /*0430*/ 	.word	0xffffffff


	//   ....[27]....
        /*0434*/ 	.word	0xffffffff


	//   ....[28]....
        /*0438*/ 	.word	0xffffffff


	//   ....[29]....
        /*043c*/ 	.word	0xffffffff


	//   ....[30]....
        /*0440*/ 	.word	0xffffffff


	//   ....[31]....
        /*0444*/ 	.word	0xffffffff


	//----- nvinfo : EIATTR_COOP_GROUP_INSTR_OFFSETS
	.align		4
.L_590:
        /*0448*/ 	.byte	0x04, 0x28
        /*044a*/ 	.short	(.L_592 - .L_591)


	//   ....[0]....
.L_591:
        /*044c*/ 	.word	0x00000480


	//   ....[1]....
        /*0450*/ 	.word	0x000004d0


	//   ....[2]....
        /*0454*/ 	.word	0x00000570


	//   ....[3]....
        /*0458*/ 	.word	0x000005a0


	//   ....[4]....
        /*045c*/ 	.word	0x000007c0


	//   ....[5]....
        /*0460*/ 	.word	0x00000860


	//   ....[6]....
        /*0464*/ 	.word	0x00000a60


	//   ....[7]....
        /*0468*/ 	.word	0x00000a80


	//   ....[8]....
        /*046c*/ 	.word	0x00002c50


	//   ....[9]....
        /*0470*/ 	.word	0x00002cf0


	//   ....[10]....
        /*0474*/ 	.word	0x00002d00


	//   ....[11]....
        /*0478*/ 	.word	0x00002d30


	//   ....[12]....
        /*047c*/ 	.word	0x00005cc0


	//   ....[13]....
        /*0480*/ 	.word	0x00005cf0


	//   ....[14]....
        /*0484*/ 	.word	0x00005d20


	//   ....[15]....
        /*0488*/ 	.word	0x00005d60


	//   ....[16]....
        /*048c*/ 	.word	0x00007ee0


	//   ....[17]....
        /*0490*/ 	.word	0x00007ef0


	//   ....[18]....
        /*0494*/ 	.word	0x00007f40


	//   ....[19]....
        /*0498*/ 	.word	0x00007f60


	//   ....[20]....
        /*049c*/ 	.word	0x00009760


	//   ....[21]....
        /*04a0*/ 	.word	0x00009770


	//   ....[22]....
        /*04a4*/ 	.word	0x00009790


	//   ....[23]....
        /*04a8*/ 	.word	0x000097a0


	//   ....[24]....
        /*04ac*/ 	.word	0x000098c0


	//   ....[25]....
        /*04b0*/ 	.word	0x000098f0


	//   ....[26]....
        /*04b4*/ 	.word	0x00009ac0


	//   ....[27]....
        /*04b8*/ 	.word	0x00009af0


	//   ....[28]....
        /*04bc*/ 	.word	0x00009c80


	//   ....[29]....
        /*04c0*/ 	.word	0x00009cb0


	//   ....[30]....
        /*04c4*/ 	.word	0x00009e40


	//   ....[31]....
        /*04c8*/ 	.word	0x00009e60


	//----- nvinfo : EIATTR_EXIT_INSTR_OFFSETS
	.align		4
.L_592:
        /*04cc*/ 	.byte	0x04, 0x1c
        /*04ce*/ 	.short	(.L_594 - .L_593)


	//   ....[0]....
.L_593:
        /*04d0*/ 	.word	0x00000040


	//   ....[1]....
        /*04d4*/ 	.word	0x00009e70


	//   ....[2]....
        /*04d8*/ 	.word	0x00009f80


	//   ....[3]....
        /*04dc*/ 	.word	0x00009fe0


	//----- nvinfo : EIATTR_CTAIDZ_USED
	.align		4
.L_594:
        /*04e0*/ 	.byte	0x01, 0x04
	.zero		2


	//----- nvinfo : EIATTR_MAX_THREADS
	.align		4
        /*04e4*/ 	.byte	0x04, 0x05
        /*04e6*/ 	.short	(.L_596 - .L_595)
.L_595:
        /*04e8*/ 	.word	0x00000100
        /*04ec*/ 	.word	0x00000001
        /*04f0*/ 	.word	0x00000001


	//----- nvinfo : EIATTR_CRS_STACK_SIZE
	.align		4
.L_596:
        /*04f4*/ 	.byte	0x04, 0x1e
        /*04f6*/ 	.short	(.L_598 - .L_597)
.L_597:
        /*04f8*/ 	.word	0x00000000
.L_598:


//--------------------- .nv.info._ZN7cutlass13device_kernelIN5flash19enable_sm80_to_sm89INS1_16FlashAttnFwdSm80INS1_25CollectiveMainloopFwdSm80ILi8ELi1ELb1EN4cute5tupleIJNS5_1CILi128EEENS7_ILi64EEENS7_ILi256EEEEEELi256ENS_10bfloat16_tEfNS_4arch4Sm80ELb0ELb0ELb0ELb1ELb0ELb0ELb1ELb0EEENS1_21CollectiveEpilogueFwdINS6_IJS8_SA_S9_EEENS6_IJNS7_ILi1EEESI_SI_EEESC_SE_Li256ELb1ELb1ELb0ELb0EEENS1_19SingleTileSchedulerILb1ELb0ELb1ELi128EEEEEEEEEvNT_6ParamsE --------------------------
	.section	.nv.info._ZN7cutlass13device_kernelIN5flash19enable_sm80_to_sm89INS1_16FlashAttnFwdSm80INS1_25CollectiveMainloopFwdSm80ILi8ELi1ELb1EN4cute5tupleIJNS5_1CILi128EEENS7_ILi64EEENS7_ILi256EEEEEELi256ENS_10bfloat16_tEfNS_4arch4Sm80ELb0ELb0ELb0ELb1ELb0ELb0ELb1ELb0EEENS1_21CollectiveEpilogueFwdINS6_IJS8_SA_S9_EEENS6_IJNS7_ILi1EEESI_SI_EEESC_SE_Li256ELb1ELb1ELb0ELb0EEENS1_19SingleTileSchedulerILb1ELb0ELb1ELi128EEEEEEEEEvNT_6ParamsE,"",@"SHT_CUDA_INFO"
	.sectionflags	@""
	.align	4


	//----- nvinfo : EIATTR_CUDA_API_VERSION
	.align		4
        /*0000*/ 	.byte	0x04, 0x37
        /*0002*/ 	.short	(.L_600 - .L_599)
.L_599:
        /*0004*/ 	.word	0x00000082


	//----- nvinfo : EIATTR_SW2861232_WAR
	.align		4
.L_600:
        /*0008*/ 	.byte	0x01, 0x35
	.zero		2


	//----- nvinfo : EIATTR_PARAM_CBANK
	.align		4
        /*000c*/ 	.byte	0x04, 0x0a
        /*000e*/ 	.short	(.L_602 - .L_601)
	.align		4
.L_601:
        /*0010*/ 	.word	index@(.nv.constant0._ZN7cutlass13device_kernelIN5flash19enable_sm80_to_sm89INS1_16FlashAttnFwdSm80INS1_25CollectiveMainloopFwdSm80ILi8ELi1ELb1EN4cute5tupleIJNS5_1CILi128EEENS7_ILi64EEENS7_ILi256EEEEEELi256ENS_10bfloat16_tEfNS_4arch4Sm80ELb0ELb0ELb0ELb1ELb0ELb0ELb1ELb0EEENS1_21CollectiveEpilogueFwdINS6_IJS8_SA_S9_EEENS6_IJNS7_ILi1EEESI_SI_EEESC_SE_Li256ELb1ELb1ELb0ELb0EEENS1_19SingleTileSchedulerILb1ELb0ELb1ELi128EEEEEEEEEvNT_6ParamsE)
        /*0014*/ 	.short	0x0160
        /*0016*/ 	.short	0x0418


	//----- nvinfo : EIATTR_CBANK_PARAM_SIZE
	.align		4
.L_602:
        /*0018*/ 	.byte	0x03, 0x19
        /*001a*/ 	.short	0x0418


	//----- nvinfo : EIATTR_KPARAM_INFO
	.align		4
        /*001c*/ 	.byte	0x04, 0x17
        /*001e*/ 	.short	(.L_604 - .L_603)
.L_603:
        /*0020*/ 	.word	0x00000000
        /*0024*/ 	.short	0x0000
        /*0026*/ 	.short	0x0000
        /*0028*/ 	.byte	0x00, 0xf0, 0x61, 0x10


	//----- nvinfo : EIATTR_MAXREG_COUNT
	.align		4
.L_604:
        /*002c*/ 	.byte	0x03, 0x1b
        /*002e*/ 	.short	0x00ff


	//----- nvinfo : EIATTR_NUM_BARRIERS
	.align		4
        /*0030*/ 	.byte	0x02, 0x4c
        /*0032*/ 	.byte	0x02
	.zero		1


	//----- nvinfo : EIATTR_ANNOTATIONS
	.align		4
        /*0034*/ 	.byte	0x04, 0x55
        /*0036*/ 	.short	(.L_606 - .L_605)


	//   ....[0]....
.L_605:
        /* <DEDUP_REMOVED lines=54> */


	//----- nvinfo : EIATTR_MERCURY_ISA_VERSION
	.align		4
.L_606:
        /*0380*/ 	.byte	0x03, 0x5f
        /*0382*/ 	.short	0x0000


	//----- nvinfo : EIATTR_COOP_GROUP_MASK_REGIDS
	.align		4
        /*0384*/ 	.byte	0x04, 0x29
        /*0386*/ 	.short	(.L_608 - .L_607)


	//   ....[0]....
.L_607:
        /*0388*/ 	.word	0xffffffff


	//   ....[1]....
        /*038c*/ 	.word	0xffffffff


	//   ....[2]....
        /*0390*/ 	.word	0xffffffff


	//   ....[3]....
        /*0394*/ 	.word	0xffffffff


	//   ....[4]....
        /*0398*/ 	.word	0xffffffff


	//   ....[5]....
        /*039c*/ 	.word	0xffffffff


	//   ....[6]....
        /*03a0*/ 	.word	0xffffffff


	//   ....[7]....
        /*03a4*/ 	.word	0xffffffff


	//   ....[8]....
        /*03a8*/ 	.word	0xffffffff


	//   ....[9]....
        /*03ac*/ 	.word	0xffffffff


	//   ....[10]....
        /*03b0*/ 	.word	0xffffffff


	//   ....[11]....
        /*03b4*/ 	.word	0xffffffff


	//   ....[12]....
        /*03b8*/ 	.word	0xffffffff


	//   ....[13]....
        /*03bc*/ 	.word	0xffffffff


	//   ....[14]....
        /*03c0*/ 	.word	0xffffffff


	//   ....[15]....
        /*03c4*/ 	.word	0xffffffff


	//   ....[16]....
        /*03c8*/ 	.word	0xffffffff


	//   ....[17]....
        /*03cc*/ 	.word	0xffffffff


	//   ....[18]....
        /*03d0*/ 	.word	0xffffffff


	//   ....[19]....
        /*03d4*/ 	.word	0xffffffff


	//   ....[20]....
        /*03d8*/ 	.word	0xffffffff


	//   ....[21]....
        /*03dc*/ 	.word	0xffffffff


	//   ....[22]....
        /*03e0*/ 	.word	0xffffffff


	//   ....[23]....
        /*03e4*/ 	.word	0xffffffff


	//   ....[24]....
        /*03e8*/ 	.word	0xffffffff


	//   ....[25]....
        /*03ec*/ 	.word	0xffffffff


	//   ....[26]....
        /*03f0*/ 	.word	0xffffffff


	//   ....[27]....
        /*03f4*/ 	.word	0xffffffff


	//   ....[28]....
        /*03f8*/ 	.word	0xffffffff


	//   ....[29]....
        /*03fc*/ 	.word	0xffffffff


	//   ....[30]....
        /*0400*/ 	.word	0xffffffff


	//   ....[31]....
        /*0404*/ 	.word	0xffffffff


	//   ....[32]....
        /*0408*/ 	.word	0xffffffff


	//   ....[33]....
        /*040c*/ 	.word	0xffffffff


	//   ....[34]....
        /*0410*/ 	.word	0xffffffff


	//   ....[35]....
        /*0414*/ 	.word	0xffffffff


	//   ....[36]....
        /*0418*/ 	.word	0xffffffff


	//   ....[37]....
        /*041c*/ 	.word	0xffffffff


	//   ....[38]....
        /*0420*/ 	.word	0xffffffff


	//   ....[39]....
        /*0424*/ 	.word	0xffffffff


	//   ....[40]....
        /*0428*/ 	.word	0xffffffff


	//----- nvinfo : EIATTR_COOP_GROUP_INSTR_OFFSETS
	.align		4
.L_608:
        /*042c*/ 	.byte	0x04, 0x28
        /*042e*/ 	.short	(.L_610 - .L_609)


	//   ....[0]....
.L_609:
        /*0430*/ 	.word	0x00000090


	//   ....[1]....
        /*0434*/ 	.word	0x00000eb0


	//   ....[2]....
        /*0438*/ 	.word	0x00000ee0


	//   ....[3]....
        /*043c*/ 	.word	0x00001040


	//   ....[4]....
        /*0440*/ 	.word	0x00001090


	//   ....[5]....
        /*0444*/ 	.word	0x00001230


	//   ....[6]....
        /*0448*/ 	.word	0x00001260


	//   ....[7]....
        /*044c*/ 	.word	0x000012c0


	//   ....[8]....
        /*0450*/ 	.word	0x000012d0


	//   ....[9]....
        /*0454*/ 	.word	0x00003250


	//   ....[10]....
        /*0458*/ 	.word	0x00003300


	//   ....[11]....
        /*045c*/ 	.word	0x00003310


	//   ....[12]....
        /*0460*/ 	.word	0x00003350


	//   ....[13]....
        /*0464*/ 	.word	0x00006980


	//   ....[14]....
        /*0468*/ 	.word	0x000069b0


	//   ....[15]....
        /*046c*/ 	.word	0x000069e0


	//   ....[16]....
        /*0470*/ 	.word	0x00006a20


	//   ....[17]....
        /*0474*/ 	.word	0x00008ad0


	//   ....[18]....
        /*0478*/ 	.word	0x00008ae0


	//   ....[19]....
        /*047c*/ 	.word	0x00008b10


	//   ....[20]....
        /*0480*/ 	.word	0x00008b30


	//   ....[21]....
        /*0484*/ 	.word	0x0000a4e0


	//   ....[22]....
        /*0488*/ 	.word	0x0000a510


	//   ....[23]....
        /*048c*/ 	.word	0x0000a530


	//   ....[24]....
        /*0490*/ 	.word	0x0000a540


	//   ....[25]....
        /*0494*/ 	.word	0x0000a760


	//   ....[26]....
        /*0498*/ 	.word	0x0000a770


	//   ....[27]....
        /*049c*/ 	.word	0x0000a970


	//   ....[28]....
        /*04a0*/ 	.word	0x0000a9a0


	//   ....[29]....
        /*04a4*/ 	.word	0x0000ab60


	//   ....[30]....
        /*04a8*/ 	.word	0x0000ab90


	//   ....[31]....
        /*04ac*/ 	.word	0x0000ad50


	//   ....[32]....
        /*04b0*/ 	.word	0x0000ad70


	//   ....[33]....
        /*04b4*/ 	.word	0x0000b5e0


	//   ....[34]....
        /*04b8*/ 	.word	0x0000b600


	//   ....[35]....
        /*04bc*/ 	.word	0x0000b7c0


	//   ....[36]....
        /*04c0*/ 	.word	0x0000b7f0


	//   ....[37]....
        /*04c4*/ 	.word	0x0000b980


	//   ....[38]....
        /*04c8*/ 	.word	0x0000b9b0


	//   ....[39]....
        /*04cc*/ 	.word	0x0000bb40


	//   ....[40]....
        /*04d0*/ 	.word	0x0000bb60


	//----- nvinfo : EIATTR_EXIT_INSTR_OFFSETS
	.align		4
.L_610:
        /*04d4*/ 	.byte	0x04, 0x1c
        /*04d6*/ 	.short	(.L_612 - .L_611)


	//   ....[0]....
.L_611:
        /*04d8*/ 	.word	0x00000350


	//   ....[1]....
        /*04dc*/ 	.word	0x0000ad80


	//   ....[2]....
        /*04e0*/ 	.word	0x0000aec0


	//   ....[3]....
        /*04e4*/ 	.word	0x0000af20


	//   ....[4]....
        /*04e8*/ 	.word	0x0000bb70


	//   ....[5]....
        /*04ec*/ 	.word	0x0000bc80


	//   ....[6]....
        /*04f0*/ 	.word	0x0000bce0


	//----- nvinfo : EIATTR_CTAIDZ_USED
	.align		4
.L_612:
        /*04f4*/ 	.byte	0x01, 0x04
	.zero		2


	//----- nvinfo : EIATTR_MAX_THREADS
	.align		4
        /*04f8*/ 	.byte	0x04, 0x05
        /*04fa*/ 	.short	(.L_614 - .L_613)
.L_613:
        /*04fc*/ 	.word	0x00000100
        /*0500*/ 	.word	0x00000001
        /*0504*/ 	.word	0x00000001


	//----- nvinfo : EIATTR_CRS_STACK_SIZE
	.align		4
.L_614:
        /*0508*/ 	.byte	0x04, 0x1e
        /*050a*/ 	.short	(.L_616 - .L_615)
.L_615:
        /*050c*/ 	.word	0x00000000
.L_616:


//--------------------- .nv.info._ZN7cutlass13device_kernelIN5flash19enable_sm80_to_sm89INS1_16FlashAttnFwdSm80INS1_25CollectiveMainloopFwdSm80ILi8ELi1ELb0EN4cute5tupleIJNS5_1CILi128EEENS7_ILi32EEENS7_ILi256EEEEEELi256ENS_10bfloat16_tEfNS_4arch4Sm80ELb0ELb0ELb0ELb1ELb0ELb1ELb1ELb0EEENS1_21CollectiveEpilogueFwdINS6_IJS8_SA_S9_EEENS6_IJNS7_ILi1EEESI_SI_EEESC_SE_Li256ELb1ELb1ELb0ELb0EEENS1_19SingleTileSchedulerILb1ELb0ELb1ELi128EEEEEEEEEvNT_6ParamsE --------------------------
	.section	.nv.info._ZN7cutlass13device_kernelIN5flash19enable_sm80_to_sm89INS1_16FlashAttnFwdSm80INS1_25CollectiveMainloopFwdSm80ILi8ELi1ELb0EN4cute5tupleIJNS5_1CILi128EEENS7_ILi32EEENS7_ILi256EEEEEELi256ENS_10bfloat16_tEfNS_4arch4Sm80ELb0ELb0ELb0ELb1ELb0ELb1ELb1ELb0EEENS1_21CollectiveEpilogueFwdINS6_IJS8_SA_S9_EEENS6_IJNS7_ILi1EEESI_SI_EEESC_SE_Li256ELb1ELb1ELb0ELb0EEENS1_19SingleTileSchedulerILb1ELb0ELb1ELi128EEEEEEEEEvNT_6ParamsE,"",@"SHT_CUDA_INFO"
	.sectionflags	@""
	.align	4


	//----- nvinfo : EIATTR_CUDA_API_VERSION
	.align		4
        /*0000*/ 	.byte	0x04, 0x37
        /*0002*/ 	.short	(.L_618 - .L_617)
.L_617:
        /*0004*/ 	.word	0x00000082


	//----- nvinfo : EIATTR_SW2861232_WAR
	.align		4
.L_618:
        /*0008*/ 	.byte	0x01, 0x35
	.zero		2


	//----- nvinfo : EIATTR_PARAM_CBANK
	.align		4
        /*000c*/ 	.byte	0x04, 0x0a
        /*000e*/ 	.short	(.L_620 - .L_619)
	.align		4
.L_619:
        /*0010*/ 	.word	index@(.nv.constant0._ZN7cutlass13device_kernelIN5flash19enable_sm80_to_sm89INS1_16FlashAttnFwdSm80INS1_25CollectiveMainloopFwdSm80ILi8ELi1ELb0EN4cute5tupleIJNS5_1CILi128EEENS7_ILi32EEENS7_ILi256EEEEEELi256ENS_10bfloat16_tEfNS_4arch4Sm80ELb0ELb0ELb0ELb1ELb0ELb1ELb1ELb0EEENS1_21CollectiveEpilogueFwdINS6_IJS8_SA_S9_EEENS6_IJNS7_ILi1EEESI_SI_EEESC_SE_Li256ELb1ELb1ELb0ELb0EEENS1_19SingleTileSchedulerILb1ELb0ELb1ELi128EEEEEEEEEvNT_6ParamsE)
        /*0014*/ 	.short	0x0160
        /*0016*/ 	.short	0x0418


	//----- nvinfo : EIATTR_CBANK_PARAM_SIZE
	.align		4
.L_620:
        /*0018*/ 	.byte	0x03, 0x19
        /*001a*/ 	.short	0x0418


	//----- nvinfo : EIATTR_KPARAM_INFO
	.align		4
        /*001c*/ 	.byte	0x04, 0x17
        /*001e*/ 	.short	(.L_622 - .L_621)
.L_621:
        /*0020*/ 	.word	0x00000000
        /*0024*/ 	.short	0x0000
        /*0026*/ 	.short	0x0000
        /*0028*/ 	.byte	0x00, 0xf0, 0x61, 0x10


	//----- nvinfo : EIATTR_MAXREG_COUNT
	.align		4
.L_622:
        /*002c*/ 	.byte	0x03, 0x1b
        /*002e*/ 	.short	0x00ff


	//----- nvinfo : EIATTR_NUM_BARRIERS
	.align		4
        /*0030*/ 	.byte	0x02, 0x4c
        /*0032*/ 	.byte	0x02
	.zero		1


	//----- nvinfo : EIATTR_MERCURY_ISA_VERSION
	.align		4
        /*0034*/ 	.byte	0x03, 0x5f
        /*0036*/ 	.short	0x0000


	//----- nvinfo : EIATTR_COOP_GROUP_MASK_REGIDS
	.align		4
        /*0038*/ 	.byte	0x04, 0x29
        /*003a*/ 	.short	(.L_624 - .L_623)


	//   ....[0]....
.L_623:
        /*003c*/ 	.word	0xffffffff


	//   ....[1]....
        /*0040*/ 	.word	0xffffffff


	//   ....[2]....
        /*0044*/ 	.word	0xffffffff


	//   ....[3]....
        /*0048*/ 	.word	0xffffffff


	//   ....[4]....
        /*004c*/ 	.word	0xffffffff


	//   ....[5]....
        /*0050*/ 	.word	0xffffffff


	//   ....[6]....
        /*0054*/ 	.word	0xffffffff


	//   ....[7]....
        /*0058*/ 	.word	0xffffffff


	//   ....[8]....
        /*005c*/ 	.word	0xffffffff


	//   ....[9]....
        /*0060*/ 	.word	0xffffffff


	//   ....[10]....
        /*0064*/ 	.word	0xffffffff


	//   ....[11]....
        /*0068*/ 	.word	0xffffffff


	//   ....[12]....
        /*006c*/ 	.word	0xffffffff


	//   ....[13]....
        /*0070*/ 	.word	0xffffffff


	//   ....[14]....
        /*0074*/ 	.word	0xffffffff


	//   ....[15]....
        /*0078*/ 	.word	0xffffffff


	//   ....[16]....
        /*007c*/ 	.word	0xffffffff


	//   ....[17]....
        /*0080*/ 	.word	0xffffffff


	//   ....[18]....
        /*0084*/ 	.word	0xffffffff


	//   ....[19]....
        /*0088*/ 	.word	0xffffffff


	//   ....[20]....
        /*008c*/ 	.word	0xffffffff


	//   ....[21]....
        /*0090*/ 	.word	0xffffffff


	//   ....[22]....
        /*0094*/ 	.word	0xffffffff


	//   ....[23]....
        /*0098*/ 	.word	0xffffffff


	//   ....[24]....
        /*009c*/ 	.word	0xffffffff


	//   ....[25]....
        /*00a0*/ 	.word	0xffffffff


	//   ....[26]....
        /*00a4*/ 	.word	0xffffffff


	//   ....[27]....
        /*00a8*/ 	.word	0xffffffff


	//   ....[28]....
        /*00ac*/ 	.word	0xffffffff


	//   ....[29]....
        /*00b0*/ 	.word	0xffffffff


	//   ....[30]....
        /*00b4*/ 	.word	0xffffffff


	//   ....[31]....
        /*00b8*/ 	.word	0xffffffff


	//   ....[32]....
        /*00bc*/ 	.word	0xffffffff


	//   ....[33]....
        /*00c0*/ 	.word	0xffffffff


	//   ....[34]....
        /*00c4*/ 	.word	0xffffffff


	//   ....[35]....
        /*00c8*/ 	.word	0xffffffff


	//   ....[36]....
        /*00cc*/ 	.word	0xffffffff


	//   ....[37]....
        /*00d0*/ 	.word	0xffffffff


	//   ....[38]....
        /*00d4*/ 	.word	0xffffffff


	//   ....[39]....
        /*00d8*/ 	.word	0xffffffff


	//   ....[40]....
        /*00dc*/ 	.word	0xffffffff


	//----- nvinfo : EIATTR_COOP_GROUP_INSTR_OFFSETS
	.align		4
.L_624:
        /*00e0*/ 	.byte	0x04, 0x28
        /*00e2*/ 	.short	(.L_626 - .L_625)


	//   ....[0]....
.L_625:
        /*00e4*/ 	.word	0x00000080


	//   ....[1]....
        /*00e8*/ 	.word	0x00004c50


	//   ....[2]....
        /*00ec*/ 	.word	0x00004c90


	//   ....[3]....
        /*00f0*/ 	.word	0x000050b0


	//   ....[4]....
        /*00f4*/ 	.word	0x000050e0


	//   ....[5]....
        /*00f8*/ 	.word	0x00005490


	//   ....[6]....
        /*00fc*/ 	.word	0x000054c0


	//   ....[7]....
        /*0100*/ 	.word	0x000056d0


	//   ....[8]....
        /*0104*/ 	.word	0x00005700


	//   ....[9]....
        /*0108*/ 	.word	0x0000d480


	//   ....[10]....
        /*010c*/ 	.word	0x0000d510


	//   ....[11]....
        /*0110*/ 	.word	0x0000d550


	//   ....[12]....
        /*0114*/ 	.word	0x0000d5d0


	//   ....[13]....
        /*0118*/ 	.word	0x0000ea50


	//   ....[14]....
        /*011c*/ 	.word	0x0000ea70


	//   ....[15]....
        /*0120*/ 	.word	0x0000eaa0


	//   ....[16]....
        /*0124*/ 	.word	0x0000ead0


	//   ....[17]....
        /*0128*/ 	.word	0x0000fdf0


	//   ....[18]....
        /*012c*/ 	.word	0x0000fe20


	//   ....[19]....
        /*0130*/ 	.word	0x0000fe80


	//   ....[20]....
        /*0134*/ 	.word	0x0000fe90


	//   ....[21]....
        /*0138*/ 	.word	0x000117a0


	//   ....[22]....
        /*013c*/ 	.word	0x000117e0


	//   ....[23]....
        /*0140*/ 	.word	0x00011820


	//   ....[24]....
        /*0144*/ 	.word	0x00011860


	//   ....[25]....
        /*0148*/ 	.word	0x00011a80


	//   ....[26]....
        /*014c*/ 	.word	0x00011a90


	//   ....[27]....
        /*0150*/ 	.word	0x00011c90


	//   ....[28]....
        /*0154*/ 	.word	0x00011cc0


	//   ....[29]....
        /*0158*/ 	.word	0x00011e80


	//   ....[30]....
        /*015c*/ 	.word	0x00011eb0


	//   ....[31]....
        /*0160*/ 	.word	0x00012070


	//   ....[32]....
        /*0164*/ 	.word	0x00012090


	//   ....[33]....
        /*0168*/ 	.word	0x00012900


	//   ....[34]....
        /*016c*/ 	.word	0x00012920


	//   ....[35]....
        /*0170*/ 	.word	0x00012ab0


	//   ....[36]....
        /*0174*/ 	.word	0x00012ae0


	//   ....[37]....
        /*0178*/ 	.word	0x00012c70


	//   ....[38]....
        /*017c*/ 	.word	0x00012ca0


	//   ....[39]....
        /*0180*/ 	.word	0x00012e30


	//   ....[40]....
        /*0184*/ 	.word	0x00012e50


	//----- nvinfo : EIATTR_EXIT_INSTR_OFFSETS
	.align		4
.L_626:
        /*0188*/ 	.byte	0x04, 0x1c
        /*018a*/ 	.short	(.L_628 - .L_627)


	//   ....[0]....
.L_627:
        /*018c*/ 	.word	0x00000310


	//   ....[1]....
        /*0190*/ 	.word	0x000120a0


	//   ....[2]....
        /*0194*/ 	.word	0x000121e0


	//   ....[3]....
        /*0198*/ 	.word	0x00012240


	//   ....[4]....
        /*019c*/ 	.word	0x00012e60


	//   ....[5]....
        /*01a0*/ 	.word	0x00012f70


	//   ....[6]....
        /*01a4*/ 	.word	0x00012fd0


	//----- nvinfo : EIATTR_CTAIDZ_USED
	.align		4
.L_628:
        /*01a8*/ 	.byte	0x01, 0x04
	.zero		2


	//----- nvinfo : EIATTR_MAX_THREADS
	.align		4
        /*01ac*/ 	.byte	0x04, 0x05
        /*01ae*/ 	.short	(.L_630 - .L_629)
.L_629:
        /*01b0*/ 	.word	0x00000100
        /*01b4*/ 	.word	0x00000001
        /*01b8*/ 	.word	0x00000001


	//----- nvinfo : EIATTR_CRS_STACK_SIZE
	.align		4
.L_630:
        /*01bc*/ 	.byte	0x04, 0x1e
        /*01be*/ 	.short	(.L_632 - .L_631)
.L_631:
        /*01c0*/ 	.word	0x00000000
.L_632:


//--------------------- .nv.info._ZN7cutlass13device_kernelIN5flash19enable_sm80_to_sm89INS1_16FlashAttnFwdSm80INS1_25CollectiveMainloopFwdSm80ILi8ELi1ELb1EN4cute5tupleIJNS5_1CILi128EEENS7_ILi48EEENS7_ILi256EEEEEELi256ENS_10bfloat16_tEfNS_4arch4Sm80ELb0ELb1ELb0ELb0ELb0ELb0ELb1ELb0EEENS1_21CollectiveEpilogueFwdINS6_IJS8_SA_S9_EEENS6_IJNS7_ILi1EEESI_SI_EEESC_SE_Li256ELb0ELb1ELb0ELb0EEENS1_19SingleTileSchedulerILb0ELb0ELb1ELi128EEEEEEEEEvNT_6ParamsE --------------------------
	.section	.nv.info._ZN7cutlass13device_kernelIN5flash19enable_sm80_to_sm89INS1_16FlashAttnFwdSm80INS1_25CollectiveMainloopFwdSm80ILi8ELi1ELb1EN4cute5tupleIJNS5_1CILi128EEENS7_ILi48EEENS7_ILi256EEEEEELi256ENS_10bfloat16_tEfNS_4arch4Sm80ELb0ELb1ELb0ELb0ELb0ELb0ELb1ELb0EEENS1_21CollectiveEpilogueFwdINS6_IJS8_SA_S9_EEENS6_IJNS7_ILi1EEESI_SI_EEESC_SE_Li256ELb0ELb1ELb0ELb0EEENS1_19SingleTileSchedulerILb0ELb0ELb1ELi128EEEEEEEEEvNT_6ParamsE,"",@"SHT_CUDA_INFO"
	.sectionflags	@""
	.align	4


	//----- nvinfo : EIATTR_CUDA_API_VERSION
	.align		4
        /*0000*/ 	.byte	0x04, 0x37
        /*0002*/ 	.short	(.L_634 - .L_633)
.L_633:
        /*0004*/ 	.word	0x00000082


	//----- nvinfo : EIATTR_SW2861232_WAR
	.align		4
.L_634:
        /*0008*/ 	.byte	0x01, 0x35
	.zero		2


	//----- nvinfo : EIATTR_PARAM_CBANK
	.align		4
        /*000c*/ 	.byte	0x04, 0x0a
        /*000e*/ 	.short	(.L_636 - .L_635)
	.align		4
.L_635:
        /*0010*/ 	.word	index@(.nv.constant0._ZN7cutlass13device_kernelIN5flash19enable_sm80_to_sm89INS1_16FlashAttnFwdSm80INS1_25CollectiveMainloopFwdSm80ILi8ELi1ELb1EN4cute5tupleIJNS5_1CILi128EEENS7_ILi48EEENS7_ILi256EEEEEELi256ENS_10bfloat16_tEfNS_4arch4Sm80ELb0ELb1ELb0ELb0ELb0ELb0ELb1ELb0EEENS1_21CollectiveEpilogueFwdINS6_IJS8_SA_S9_EEENS6_IJNS7_ILi1EEESI_SI_EEESC_SE_Li256ELb0ELb1ELb0ELb0EEENS1_19SingleTileSchedulerILb0ELb0ELb1ELi128EEEEEEEEEvNT_6ParamsE)
        /*0014*/ 	.short	0x0160
        /*0016*/ 	.short	0x0418


	//----- nvinfo : EIATTR_CBANK_PARAM_SIZE
	.align		4
.L_636:
        /*0018*/ 	.byte	0x03, 0x19
        /*001a*/ 	.short	0x0418


	//----- nvinfo : EIATTR_KPARAM_INFO
	.align		4
        /*001c*/ 	.byte	0x04, 0x17
        /*001e*/ 	.short	(.L_638 - .L_637)
.L_637:
        /*0020*/ 	.word	0x00000000
        /*0024*/ 	.short	0x0000
        /*0026*/ 	.short	0x0000
        /*0028*/ 	.byte	0x00, 0xf0, 0x61, 0x10


	//----- nvinfo : EIATTR_MAXREG_COUNT
	.align		4
.L_638:
        /*002c*/ 	.byte	0x03, 0x1b
        /*002e*/ 	.short	0x00ff


	//----- nvinfo : EIATTR_NUM_BARRIERS
	.align		4
        /*0030*/ 	.byte	0x02, 0x4c
        /*0032*/ 	.byte	0x02
	.zero		1


	//----- nvinfo : EIATTR_ANNOTATIONS
	.align		4
        /*0034*/ 	.byte	0x04, 0x55
        /*0036*/ 	.short	(.L_640 - .L_639)


	//   ....[0]....
.L_639:
        /* <DEDUP_REMOVED lines=80> */


	//----- nvinfo : EIATTR_MERCURY_ISA_VERSION
	.align		4
.L_640:
        /*0528*/ 	.byte	0x03, 0x5f
        /*052a*/ 	.short	0x0000


	//----- nvinfo : EIATTR_INT_WARP_WIDE_INSTR_OFFSETS
	.align		4
        /*052c*/ 	.byte	0x04, 0x31
        /*052e*/ 	.short	(.L_642 - .L_641)


	//   ....[0]....
.L_641:
        /*0530*/ 	.word	0x00006880


	//   ....[1]....
        /*0534*/ 	.word	0x0000a800


	//   ....[2]....
        /*0538*/ 	.word	0x0000d8d0


	//----- nvinfo : EIATTR_COOP_GROUP_MASK_REGIDS
	.align		4
.L_642:
        /*053c*/ 	.byte	0x04, 0x29
        /*053e*/ 	.short	(.L_644 - .L_643)


	//   ....[0]....
.L_643:
        /*0540*/ 	.word	0xffffffff


	//   ....[1]....
        /*0544*/ 	.word	0xffffffff


	//   ....[2]....
        /*0548*/ 	.word	0xffffffff


	//   ....[3]....
        /*054c*/ 	.word	0xffffffff


	//   ....[4]....
        /*0550*/ 	.word	0xffffffff


	//   ....[5]....
        /*0554*/ 	.word	0xffffffff


	//   ....[6]....
        /*0558*/ 	.word	0xffffffff


	//   ....[7]....
        /*055c*/ 	.word	0xffffffff


	//   ....[8]....
        /*0560*/ 	.word	0xffffffff


	//   ....[9]....
        /*0564*/ 	.word	0xffffffff


	//   ....[10]....
        /*0568*/ 	.word	0xffffffff


	//   ....[11]....
        /*056c*/ 	.word	0xffffffff


	//   ....[12]....
        /*0570*/ 	.word	0xffffffff


	//   ....[13]....
        /*0574*/ 	.word	0xffffffff


	//   ....[14]....
        /*0578*/ 	.word	0xffffffff


	//   ....[15]....
        /*057c*/ 	.word	0xffffffff


	//   ....[16]....
        /*0580*/ 	.word	0xffffffff


	//   ....[17]....
        /*0584*/ 	.word	0xffffffff


	//   ....[18]....
        /*0588*/ 	.word	0xffffffff


	//   ....[19]....
        /*058c*/ 	.word	0xffffffff


	//   ....[20]....
        /*0590*/ 	.word	0xffffffff


	//   ....[21]....
        /*0594*/ 	.word	0xffffffff


	//   ....[22]....
        /*0598*/ 	.word	0xffffffff


	//   ....[23]....
        /*059c*/ 	.word	0xffffffff


	//   ....[24]....
        /*05a0*/ 	.word	0xffffffff


	//   ....[25]....
        /*05a4*/ 	.word	0xffffffff


	//   ....[26]....
        /*05a8*/ 	.word	0xffffffff


	//   ....[27]....
        /*05ac*/ 	.word	0xffffffff


	//   ....[28]....
        /*05b0*/ 	.word	0xffffffff


	//   ....[29]....
        /*05b4*/ 	.word	0xffffffff


	//   ....[30]....
        /*05b8*/ 	.word	0xffffffff


	//   ....[31]....
        /*05bc*/ 	.word	0xffffffff


	//   ....[32]....
        /*05c0*/ 	.word	0xffffffff


	//   ....[33]....
        /*05c4*/ 	.word	0xffffffff


	//   ....[34]....
        /*05c8*/ 	.word	0xffffffff


	//   ....[35]....
        /*05cc*/ 	.word	0xffffffff


	//   ....[36]....
        /*05d0*/ 	.word	0xffffffff


	//   ....[37]....
        /*05d4*/ 	.word	0xffffffff


	//   ....[38]....
        /*05d8*/ 	.word	0xffffffff


	//   ....[39]....
        /*05dc*/ 	.word	0xffffffff


	//   ....[40]....
        /*05e0*/ 	.word	0xffffffff


	//   ....[41]....
        /*05e4*/ 	.word	0xffffffff


	//   ....[42]....
        /*05e8*/ 	.word	0xffffffff


	//   ....[43]....
        /*05ec*/ 	.word	0xffffffff


	//   ....[44]....
        /*05f0*/ 	.word	0xffffffff


	//   ....[45]....
        /*05f4*/ 	.word	0xffffffff


	//   ....[46]....
        /*05f8*/ 	.word	0xffffffff


	//   ....[47]....
        /*05fc*/ 	.word	0xffffffff


	//   ....[48]....
        /*0600*/ 	.word	0xffffffff


	//   ....[49]....
        /*0604*/ 	.word	0xffffffff


	//   ....[50]....
        /*0608*/ 	.word	0xffffffff


	//   ....[51]....
        /*060c*/ 	.word	0xffffffff


	//   ....[52]....
        /*0610*/ 	.word	0xffffffff


	//   ....[53]....
        /*0614*/ 	.word	0xffffffff


	//----- nvinfo : EIATTR_COOP_GROUP_INSTR_OFFSETS
	.align		4
.L_644:
        /*0618*/ 	.byte	0x04, 0x28
        /*061a*/ 	.short	(.L_646 - .L_645)


	//   ....[0]....
.L_645:
        /*061c*/ 	.word	0x00000f50


	//   ....[1]....
        /*0620*/ 	.word	0x00000f80


	//   ....[2]....
        /*0624*/ 	.word	0x00001180


	//   ....[3]....
        /*0628*/ 	.word	0x000011e0


	//   ....[4]....
        /*062c*/ 	.word	0x00001280


	//   ....[5]....
        /*0630*/ 	.word	0x000012f0


	//   ....[6]....
        /*0634*/ 	.word	0x00001320


	//   ....[7]....
        /*0638*/ 	.word	0x000013c0


	//   ....[8]....
        /*063c*/ 	.word	0x00002fa0


	//   ....[9]....
        /*0640*/ 	.word	0x000031f0


	//   ....[10]....
        /*0644*/ 	.word	0x00003e20


	//   ....[11]....
        /*0648*/ 	.word	0x00003e90


	//   ....[12]....
        /*064c*/ 	.word	0x00003ed0


	//   ....[13]....
        /*0650*/ 	.word	0x00003f00


	//   ....[14]....
        /*0654*/ 	.word	0x00006c60


	//   ....[15]....
        /*0658*/ 	.word	0x00007060


	//   ....[16]....
        /*065c*/ 	.word	0x00007640


	//   ....[17]....
        /*0660*/ 	.word	0x00007660


	//   ....[18]....
        /*0664*/ 	.word	0x00008090


	//   ....[19]....
        /*0668*/ 	.word	0x000080b0


	//   ....[20]....
        /*066c*/ 	.word	0x0000ac20


	//   ....[21]....
        /*0670*/ 	.word	0x0000ac40


	//   ....[22]....
        /*0674*/ 	.word	0x0000b280


	//   ....[23]....
        /*0678*/ 	.word	0x0000b2a0


	//   ....[24]....
        /*067c*/ 	.word	0x0000db20


	//   ....[25]....
        /*0680*/ 	.word	0x0000df10


	//   ....[26]....
        /*0684*/ 	.word	0x0000e4f0


	//   ....[27]....
        /*0688*/ 	.word	0x0000e510


	//   ....[28]....
        /*068c*/ 	.word	0x0000eed0


	//   ....[29]....
        /*0690*/ 	.word	0x0000eef0


	//   ....[30]....
        /*0694*/ 	.word	0x00010230


	//   ....[31]....
        /*0698*/ 	.word	0x00010240


	//   ....[32]....
        /*069c*/ 	.word	0x00010270


	//   ....[33]....
        /*06a0*/ 	.word	0x00010280


	//   ....[34]....
        /*06a4*/ 	.word	0x00011c00


	//   ....[35]....
        /*06a8*/ 	.word	0x00011c10


	//   ....[36]....
        /*06ac*/ 	.word	0x00011c30


	//   ....[37]....
        /*06b0*/ 	.word	0x00011c40


	//   ....[38]....
        /*06b4*/ 	.word	0x00011c50


	//   ....[39]....
        /*06b8*/ 	.word	0x00011c60


	//   ....[40]....
        /*06bc*/ 	.word	0x00011f60


	//   ....[41]....
        /*06c0*/ 	.word	0x00011f90


	//   ....[42]....
        /*06c4*/ 	.word	0x00012150


	//   ....[43]....
        /*06c8*/ 	.word	0x00012180


	//   ....[44]....
        /*06cc*/ 	.word	0x00012340


	//   ....[45]....
        /*06d0*/ 	.word	0x00012360


	//   ....[46]....
        /*06d4*/ 	.word	0x00012a60


	//   ....[47]....
        /*06d8*/ 	.word	0x00012a80


	//   ....[48]....
        /*06dc*/ 	.word	0x00012c30


	//   ....[49]....
        /*06e0*/ 	.word	0x00012c60


	//   ....[50]....
        /*06e4*/ 	.word	0x00012df0


	//   ....[51]....
        /*06e8*/ 	.word	0x00012e20


	//   ....[52]....
        /*06ec*/ 	.word	0x00012fb0


	//   ....[53]....
        /*06f0*/ 	.word	0x00012fd0


	//----- nvinfo : EIATTR_EXIT_INSTR_OFFSETS
	.align		4
.L_646:
        /*06f4*/ 	.byte	0x04, 0x1c
        /*06f6*/ 	.short	(.L_648 - .L_647)


	//   ....[0]....
.L_647:
        /*06f8*/ 	.word	0x00000040


	//   ....[1]....
        /*06fc*/ 	.word	0x00012370


	//   ....[2]....
        /*0700*/ 	.word	0x000124b0


	//   ....[3]....
        /*0704*/ 	.word	0x00012510


	//   ....[4]....
        /*0708*/ 	.word	0x00012fe0


	//   ....[5]....
        /*070c*/ 	.word	0x000130f0


	//   ....[6]....
        /*0710*/ 	.word	0x00013150


	//----- nvinfo : EIATTR_CTAIDZ_USED
	.align		4
.L_648:
        /*0714*/ 	.byte	0x01, 0x04
	.zero		2


	//----- nvinfo : EIATTR_MAX_THREADS
	.align		4
        /*0718*/ 	.byte	0x04, 0x05
        /*071a*/ 	.short	(.L_650 - .L_649)
.L_649:
        /*071c*/ 	.word	0x00000100
        /*0720*/ 	.word	0x00000001
        /*0724*/ 	.word	0x00000001


	//----- nvinfo : EIATTR_CRS_STACK_SIZE
	.align		4
.L_650:
        /*0728*/ 	.byte	0x04, 0x1e
        /*072a*/ 	.short	(.L_652 - .L_651)
.L_651:
        /*072c*/ 	.word	0x00000000
.L_652:


//--------------------- .nv.info._ZN7cutlass13device_kernelIN5flash19enable_sm80_to_sm89INS1_16FlashAttnFwdSm80INS1_25CollectiveMainloopFwdSm80ILi8ELi1ELb1EN4cute5tupleIJNS5_1CILi128EEENS7_ILi48EEENS7_ILi256EEEEEELi256ENS_10bfloat16_tEfNS_4arch4Sm80ELb0ELb1ELb0ELb1ELb0ELb0ELb1ELb0EEENS1_21CollectiveEpilogueFwdINS6_IJS8_SA_S9_EEENS6_IJNS7_ILi1EEESI_SI_EEESC_SE_Li256ELb1ELb1ELb0ELb0EEENS1_19SingleTileSchedulerILb1ELb0ELb1ELi128EEEEEEEEEvNT_6ParamsE --------------------------
	.section	.nv.info._ZN7cutlass13device_kernelIN5flash19enable_sm80_to_sm89INS1_16FlashAttnFwdSm80INS1_25CollectiveMainloopFwdSm80ILi8ELi1ELb1EN4cute5tupleIJNS5_1CILi128EEENS7_ILi48EEENS7_ILi256EEEEEELi256ENS_10bfloat16_tEfNS_4arch4Sm80ELb0ELb1ELb0ELb1ELb0ELb0ELb1ELb0EEENS1_21CollectiveEpilogueFwdINS6_IJS8_SA_S9_EEENS6_IJNS7_ILi1EEESI_SI_EEESC_SE_Li256ELb1ELb1ELb0ELb0EEENS1_19SingleTileSchedulerILb1ELb0ELb1ELi128EEEEEEEEEvNT_6ParamsE,"",@"SHT_CUDA_INFO"
	.sectionflags	@""
	.align	4


	//----- nvinfo : EIATTR_CUDA_API_VERSION
	.align		4
        /*0000*/ 	.byte	0x04, 0x37
        /*0002*/ 	.short	(.L_654 - .L_653)
.L_653:
        /*0004*/ 	.word	0x00000082


	//----- nvinfo : EIATTR_SW2861232_WAR
	.align		4
.L_654:
        /*0008*/ 	.byte	0x01, 0x35
	.zero		2


	//----- nvinfo : EIATTR_PARAM_CBANK
	.align		4
        /*000c*/ 	.byte	0x04, 0x0a
        /*000e*/ 	.short	(.L_656 - .L_655)
	.align		4
.L_655:
        /*0010*/ 	.word	index@(.nv.constant0._ZN7cutlass13device_kernelIN5flash19enable_sm80_to_sm89INS1_16FlashAttnFwdSm80INS1_25CollectiveMainloopFwdSm80ILi8ELi1ELb1EN4cute5tupleIJNS5_1CILi128EEENS7_ILi48EEENS7_ILi256EEEEEELi256ENS_10bfloat16_tEfNS_4arch4Sm80ELb0ELb1ELb0ELb1ELb0ELb0ELb1ELb0EEENS1_21CollectiveEpilogueFwdINS6_IJS8_SA_S9_EEENS6_IJNS7_ILi1EEESI_SI_EEESC_SE_Li256ELb1ELb1ELb0ELb0EEENS1_19SingleTileSchedulerILb1ELb0ELb1ELi128EEEEEEEEEvNT_6ParamsE)
        /*0014*/ 	.short	0x0160
        /*0016*/ 	.short	0x0418


	//----- nvinfo : EIATTR_CBANK_PARAM_SIZE
	.align		4
.L_656:
        /*0018*/ 	.byte	0x03, 0x19
        /*001a*/ 	.short	0x0418


	//----- nvinfo : EIATTR_KPARAM_INFO
	.align		4
        /*001c*/ 	.byte	0x04, 0x17
        /*001e*/ 	.short	(.L_658 - .L_657)
.L_657:
        /*0020*/ 	.word	0x00000000
        /*0024*/ 	.short	0x0000
        /*0026*/ 	.short	0x0000
        /*0028*/ 	.byte	0x00, 0xf0, 0x61, 0x10


	//----- nvinfo : EIATTR_MAXREG_COUNT
	.align		4
.L_658:
        /*002c*/ 	.byte	0x03, 0x1b
        /*002e*/ 	.short	0x00ff


	//----- nvinfo : EIATTR_NUM_BARRIERS
	.align		4
        /*0030*/ 	.byte	0x02, 0x4c
        /*0032*/ 	.byte	0x02
	.zero		1


	//----- nvinfo : EIATTR_ANNOTATIONS
	.align		4
        /*0034*/ 	.byte	0x04, 0x55
        /*0036*/ 	.short	(.L_660 - .L_659)


	//   ....[0]....
.L_659:
        /* <DEDUP_REMOVED lines=80> */


	//----- nvinfo : EIATTR_MERCURY_ISA_VERSION
	.align		4
.L_660:
        /*0528*/ 	.byte	0x03, 0x5f
        /*052a*/ 	.short	0x0000


	//----- nvinfo : EIATTR_INT_WARP_WIDE_INSTR_OFFSETS
	.align		4
        /*052c*/ 	.byte	0x04, 0x31
        /*052e*/ 	.short	(.L_662 - .L_661)


	//   ....[0]....
.L_661:
        /*0530*/ 	.word	0x000072c0


	//   ....[1]....
        /*0534*/ 	.word	0x0000b220


	//   ....[2]....
        /*0538*/ 	.word	0x0000e2f0


	//----- nvinfo : EIATTR_COOP_GROUP_MASK_REGIDS
	.align		4
.L_662:
        /*053c*/ 	.byte	0x04, 0x29
        /*053e*/ 	.short	(.L_664 - .L_663)


	//   ....[0]....
.L_663:
        /*0540*/ 	.word	0xffffffff


	//   ....[1]....
        /*0544*/ 	.word	0xffffffff


	//   ....[2]....
        /*0548*/ 	.word	0xffffffff


	//   ....[3]....
        /*054c*/ 	.word	0xffffffff


	//   ....[4]....
        /*0550*/ 	.word	0xffffffff


	//   ....[5]....
        /*0554*/ 	.word	0xffffffff


	//   ....[6]....
        /*0558*/ 	.word	0xffffffff


	//   ....[7]....
        /*055c*/ 	.word	0xffffffff


	//   ....[8]....
        /*0560*/ 	.word	0xffffffff


	//   ....[9]....
        /*0564*/ 	.word	0xffffffff


	//   ....[10]....
        /*0568*/ 	.word	0xffffffff


	//   ....[11]....
        /*056c*/ 	.word	0xffffffff


	//   ....[12]....
        /*0570*/ 	.word	0xffffffff


	//   ....[13]....
        /*0574*/ 	.word	0xffffffff


	//   ....[14]....
        /*0578*/ 	.word	0xffffffff


	//   ....[15]....
        /*057c*/ 	.word	0xffffffff


	//   ....[16]....
        /*0580*/ 	.word	0xffffffff


	//   ....[17]....
        /*0584*/ 	.word	0xffffffff


	//   ....[18]....
        /*0588*/ 	.word	0xffffffff


	//   ....[19]....
        /*058c*/ 	.word	0xffffffff


	//   ....[20]....
        /*0590*/ 	.word	0xffffffff


	//   ....[21]....
        /*0594*/ 	.word	0xffffffff


	//   ....[22]....
        /*0598*/ 	.word	0xffffffff


	//   ....[23]....
        /*059c*/ 	.word	0xffffffff


	//   ....[24]....
        /*05a0*/ 	.word	0xffffffff


	//   ....[25]....
        /*05a4*/ 	.word	0xffffffff


	//   ....[26]....
        /*05a8*/ 	.word	0xffffffff


	//   ....[27]....
        /*05ac*/ 	.word	0xffffffff


	//   ....[28]....
        /*05b0*/ 	.word	0xffffffff


	//   ....[29]....
        /*05b4*/ 	.word	0xffffffff


	//   ....[30]....
        /*05b8*/ 	.word	0xffffffff


	//   ....[31]....
        /*05bc*/ 	.word	0xffffffff


	//   ....[32]....
        /*05c0*/ 	.word	0xffffffff


	//   ....[33]....
        /*05c4*/ 	.word	0xffffffff


	//   ....[34]....
        /*05c8*/ 	.word	0xffffffff


	//   ....[35]....
        /*05cc*/ 	.word	0xffffffff


	//   ....[36]....
        /*05d0*/ 	.word	0xffffffff


	//   ....[37]....
        /*05d4*/ 	.word	0xffffffff


	//   ....[38]....
        /*05d8*/ 	.word	0xffffffff


	//   ....[39]....
        /*05dc*/ 	.word	0xffffffff


	//   ....[40]....
        /*05e0*/ 	.word	0xffffffff


	//   ....[41]....
        /*05e4*/ 	.word	0xffffffff


	//   ....[42]....
        /*05e8*/ 	.word	0xffffffff


	//   ....[43]....
        /*05ec*/ 	.word	0xffffffff


	//   ....[44]....
        /*05f0*/ 	.word	0xffffffff


	//   ....[45]....
        /*05f4*/ 	.word	0xffffffff


	//   ....[46]....
        /*05f8*/ 	.word	0xffffffff


	//   ....[47]....
        /*05fc*/ 	.word	0xffffffff


	//   ....[48]....
        /*0600*/ 	.word	0xffffffff


	//   ....[49]....
        /*0604*/ 	.word	0xffffffff


	//   ....[50]....
        /*0608*/ 	.word	0xffffffff


	//   ....[51]....
        /*060c*/ 	.word	0xffffffff


	//   ....[52]....
        /*0610*/ 	.word	0xffffffff


	//   ....[53]....
        /*0614*/ 	.word	0xffffffff


	//   ....[54]....
        /*0618*/ 	.word	0xffffffff


	//----- nvinfo : EIATTR_COOP_GROUP_INSTR_OFFSETS
	.align		4
.L_664:
        /*061c*/ 	.byte	0x04, 0x28
        /*061e*/ 	.short	(.L_666 - .L_665)


	//   ....[0]....
.L_665:
        /*0620*/ 	.word	0x000000a0


	//   ....[1]....
        /*0624*/ 	.word	0x00001820


	//   ....[2]....
        /*0628*/ 	.word	0x00001850


	//   ....[3]....
        /*062c*/ 	.word	0x000018a0


	//   ....[4]....
        /*0630*/ 	.word	0x00001900


	//   ....[5]....
        /*0634*/ 	.word	0x00001cf0


	//   ....[6]....
        /*0638*/ 	.word	0x00001d30


	//   ....[7]....
        /*063c*/ 	.word	0x00001e60


	//   ....[8]....
        /*0640*/ 	.word	0x00001e90


	//   ....[9]....
        /*0644*/ 	.word	0x00003950


	//   ....[10]....
        /*0648*/ 	.word	0x00003bc0


	//   ....[11]....
        /*064c*/ 	.word	0x00004840


	//   ....[12]....
        /*0650*/ 	.word	0x000048b0


	//   ....[13]....
        /*0654*/ 	.word	0x000048f0


	//   ....[14]....
        /*0658*/ 	.word	0x00004920


	//   ....[15]....
        /*065c*/ 	.word	0x000076b0


	//   ....[16]....
        /*0660*/ 	.word	0x00007aa0


	//   ....[17]....
        /*0664*/ 	.word	0x00008080


	//   ....[18]....
        /*0668*/ 	.word	0x000080a0


	//   ....[19]....
        /*066c*/ 	.word	0x00008ad0


	//   ....[20]....
        /*0670*/ 	.word	0x00008af0


	//   ....[21]....
        /*0674*/ 	.word	0x0000b640


	//   ....[22]....
        /*0678*/ 	.word	0x0000b660


	//   ....[23]....
        /*067c*/ 	.word	0x0000bca0


	//   ....[24]....
        /*0680*/ 	.word	0x0000bcc0


	//   ....[25]....
        /*0684*/ 	.word	0x0000e540


	//   ....[26]....
        /*0688*/ 	.word	0x0000e930


	//   ....[27]....
        /*068c*/ 	.word	0x0000ef10


	//   ....[28]....
        /*0690*/ 	.word	0x0000ef30


	//   ....[29]....
        /*0694*/ 	.word	0x0000f8f0


	//   ....[30]....
        /*0698*/ 	.word	0x0000f910


	//   ....[31]....
        /*069c*/ 	.word	0x00010c60


	//   ....[32]....
        /*06a0*/ 	.word	0x00010c70


	//   ....[33]....
        /*06a4*/ 	.word	0x00010ca0


	//   ....[34]....
        /*06a8*/ 	.word	0x00010cb0


	//   ....[35]....
        /*06ac*/ 	.word	0x00012740


	//   ....[36]....
        /*06b0*/ 	.word	0x000127a0


	//   ....[37]....
        /*06b4*/ 	.word	0x000127d0


	//   ....[38]....
        /*06b8*/ 	.word	0x00012800


	//   ....[39]....
        /*06bc*/ 	.word	0x00012a30


	//   ....[40]....
        /*06c0*/ 	.word	0x00012a40


	//   ....[41]....
        /*06c4*/ 	.word	0x00012c40


	//   ....[42]....
        /*06c8*/ 	.word	0x00012c70


	//   ....[43]....
        /*06cc*/ 	.word	0x00012e30


	//   ....[44]....
        /*06d0*/ 	.word	0x00012e60


	//   ....[45]....
        /*06d4*/ 	.word	0x00013020


	//   ....[46]....
        /*06d8*/ 	.word	0x00013040


	//   ....[47]....
        /*06dc*/ 	.word	0x00013a10


	//   ....[48]....
        /*06e0*/ 	.word	0x00013a30


	//   ....[49]....
        /*06e4*/ 	.word	0x00013bf0


	//   ....[50]....
        /*06e8*/ 	.word	0x00013c20


	//   ....[51]....
        /*06ec*/ 	.word	0x00013db0


	//   ....[52]....
        /*06f0*/ 	.word	0x00013de0


	//   ....[53]....
        /*06f4*/ 	.word	0x00013f70


	//   ....[54]....
        /*06f8*/ 	.word	0x00013f90


	//----- nvinfo : EIATTR_EXIT_INSTR_OFFSETS
	.align		4
.L_666:
        /*06fc*/ 	.byte	0x04, 0x1c
        /*06fe*/ 	.short	(.L_668 - .L_667)


	//   ....[0]....
.L_667:
        /*0700*/ 	.word	0x00000450


	//   ....[1]....
        /*0704*/ 	.word	0x00013050


	//   ....[2]....
        /*0708*/ 	.word	0x00013190


	//   ....[3]....
        /*070c*/ 	.word	0x000131f0


	//   ....[4]....
        /*0710*/ 	.word	0x00013fa0


	//   ....[5]....
        /*0714*/ 	.word	0x000140b0


	//   ....[6]....
        /*0718*/ 	.word	0x00014110


	//----- nvinfo : EIATTR_CTAIDZ_USED
	.align		4
.L_668:
        /*071c*/ 	.byte	0x01, 0x04
	.zero		2


	//----- nvinfo : EIATTR_MAX_THREADS
	.align		4
        /*0720*/ 	.byte	0x04, 0x05
        /*0722*/ 	.short	(.L_670 - .L_669)
.L_669:
        /*0724*/ 	.word	0x00000100
        /*0728*/ 	.word	0x00000001
        /*072c*/ 	.word	0x00000001


	//----- nvinfo : EIATTR_CRS_STACK_SIZE
	.align		4
.L_670:
        /*0730*/ 	.byte	0x04, 0x1e
        /*0732*/ 	.short	(.L_672 - .L_671)
.L_671:
        /*0734*/ 	.word	0x00000000
.L_672:


//--------------------- .nv.info._ZN7cutlass13device_kernelIN5flash19enable_sm80_to_sm89INS1_16FlashAttnFwdSm80INS1_25CollectiveMainloopFwdSm80ILi8ELi1ELb0EN4cute5tupleIJNS5_1CILi128EEENS7_ILi32EEENS7_ILi256EEEEEELi256ENS_10bfloat16_tEfNS_4arch4Sm80ELb0ELb1ELb0ELb1ELb0ELb1ELb1ELb0EEENS1_21CollectiveEpilogueFwdINS6_IJS8_SA_S9_EEENS6_IJNS7_ILi1EEESI_SI_EEESC_SE_Li256ELb1ELb1ELb0ELb0EEENS1_19SingleTileSchedulerILb1ELb0ELb1ELi128EEEEEEEEEvNT_6ParamsE --------------------------
	.section	.nv.info._ZN7cutlass13device_kernelIN5flash19enable_sm80_to_sm89INS1_16FlashAttnFwdSm80INS1_25CollectiveMainloopFwdSm80ILi8ELi1ELb0EN4cute5tupleIJNS5_1CILi128EEENS7_ILi32EEENS7_ILi256EEEEEELi256ENS_10bfloat16_tEfNS_4arch4Sm80ELb0ELb1ELb0ELb1ELb0ELb1ELb1ELb0EEENS1_21CollectiveEpilogueFwdINS6_IJS8_SA_S9_EEENS6_IJNS7_ILi1EEESI_SI_EEESC_SE_Li256ELb1ELb1ELb0ELb0EEENS1_19SingleTileSchedulerILb1ELb0ELb1ELi128EEEEEEEEEvNT_6ParamsE,"",@"SHT_CUDA_INFO"
	.sectionflags	@""
	.align	4


	//----- nvinfo : EIATTR_CUDA_API_VERSION
	.align		4
        /*0000*/ 	.byte	0x04, 0x37
        /*0002*/ 	.short	(.L_674 - .L_673)
.L_673:
        /*0004*/ 	.word	0x00000082


	//----- nvinfo : EIATTR_SW2861232_WAR
	.align		4
.L_674:
        /*0008*/ 	.byte	0x01, 0x35
	.zero		2


	//----- nvinfo : EIATTR_PARAM_CBANK
	.align		4
        /*000c*/ 	.byte	0x04, 0x0a
        /*000e*/ 	.short	(.L_676 - .L_675)
	.align		4
.L_675:
        /*0010*/ 	.word	index@(.nv.constant0._ZN7cutlass13device_kernelIN5flash19enable_sm80_to_sm89INS1_16FlashAttnFwdSm80INS1_25CollectiveMainloopFwdSm80ILi8ELi1ELb0EN4cute5tupleIJNS5_1CILi128EEENS7_ILi32EEENS7_ILi256EEEEEELi256ENS_10bfloat16_tEfNS_4arch4Sm80ELb0ELb1ELb0ELb1ELb0ELb1ELb1ELb0EEENS1_21CollectiveEpilogueFwdINS6_IJS8_SA_S9_EEENS6_IJNS7_ILi1EEESI_SI_EEESC_SE_Li256ELb1ELb1ELb0ELb0EEENS1_19SingleTileSchedulerILb1ELb0ELb1ELi128EEEEEEEEEvNT_6ParamsE)
        /*0014*/ 	.short	0x0160
        /*0016*/ 	.short	0x0418


	//----- nvinfo : EIATTR_CBANK_PARAM_SIZE
	.align		4
.L_676:
        /*0018*/ 	.byte	0x03, 0x19
        /*001a*/ 	.short	0x0418


	//----- nvinfo : EIATTR_KPARAM_INFO
	.align		4
        /*001c*/ 	.byte	0x04, 0x17
        /*001e*/ 	.short	(.L_678 - .L_677)
.L_677:
        /*0020*/ 	.word	0x00000000
        /*0024*/ 	.short	0x0000
        /*0026*/ 	.short	0x0000
        /*0028*/ 	.byte	0x00, 0xf0, 0x61, 0x10


	//----- nvinfo : EIATTR_MAXREG_COUNT
	.align		4
.L_678:
        /*002c*/ 	.byte	0x03, 0x1b
        /*002e*/ 	.short	0x00ff


	//----- nvinfo : EIATTR_NUM_BARRIERS
	.align		4
        /*0030*/ 	.byte	0x02, 0x4c
        /*0032*/ 	.byte	0x02
	.zero		1


	//----- nvinfo : EIATTR_MERCURY_ISA_VERSION
	.align		4
        /*0034*/ 	.byte	0x03, 0x5f
        /*0036*/ 	.short	0x0000


	//----- nvinfo : EIATTR_INT_WARP_WIDE_INSTR_OFFSETS
	.align		4
        /*0038*/ 	.byte	0x04, 0x31
        /*003a*/ 	.short	(.L_680 - .L_679)


	//   ....[0]....
.L_679:
        /*003c*/ 	.word	0x00006880


	//----- nvinfo : EIATTR_COOP_GROUP_MASK_REGIDS
	.align		4
.L_680:
        /*0040*/ 	.byte	0x04, 0x29
        /*0042*/ 	.short	(.L_682 - .L_681)


	//   ....[0]....
.L_681:
        /*0044*/ 	.word	0xffffffff


	//   ....[1]....
        /*0048*/ 	.word	0xffffffff


	//   ....[2]....
        /*004c*/ 	.word	0xffffffff


	//   ....[3]....
        /*0050*/ 	.word	0xffffffff


	//   ....[4]....
        /*0054*/ 	.word	0xffffffff


	//   ....[5]....
        /*0058*/ 	.word	0xffffffff


	//   ....[6]....
        /*005c*/ 	.word	0xffffffff


	//   ....[7]....
        /*0060*/ 	.word	0xffffffff


	//   ....[8]....
        /*0064*/ 	.word	0xffffffff


	//   ....[9]....
        /*0068*/ 	.word	0xffffffff


	//   ....[10]....
        /*006c*/ 	.word	0xffffffff


	//   ....[11]....
        /*0070*/ 	.word	0xffffffff


	//   ....[12]....
        /*0074*/ 	.word	0xffffffff


	//   ....[13]....
        /*0078*/ 	.word	0xffffffff


	//   ....[14]....
        /*007c*/ 	.word	0xffffffff


	//   ....[15]....
        /*0080*/ 	.word	0xffffffff


	//   ....[16]....
        /*0084*/ 	.word	0xffffffff


	//   ....[17]....
        /*0088*/ 	.word	0xffffffff


	//   ....[18]....
        /*008c*/ 	.word	0xffffffff


	//   ....[19]....
        /*0090*/ 	.word	0xffffffff


	//   ....[20]....
        /*0094*/ 	.word	0xffffffff


	//   ....[21]....
        /*0098*/ 	.word	0xffffffff


	//   ....[22]....
        /*009c*/ 	.word	0xffffffff


	//   ....[23]....
        /*00a0*/ 	.word	0xffffffff


	//   ....[24]....
        /*00a4*/ 	.word	0xffffffff


	//   ....[25]....
        /*00a8*/ 	.word	0xffffffff


	//   ....[26]....
        /*00ac*/ 	.word	0xffffffff


	//   ....[27]....
        /*00b0*/ 	.word	0xffffffff


	//   ....[28]....
        /*00b4*/ 	.word	0xffffffff


	//   ....[29]....
        /*00b8*/ 	.word	0xffffffff


	//   ....[30]....
        /*00bc*/ 	.word	0xffffffff


	//   ....[31]....
        /*00c0*/ 	.word	0xffffffff


	//   ....[32]....
        /*00c4*/ 	.word	0xffffffff


	//   ....[33]....
        /*00c8*/ 	.word	0xffffffff


	//   ....[34]....
        /*00cc*/ 	.word	0xffffffff


	//   ....[35]....
        /*00d0*/ 	.word	0xffffffff


	//   ....[36]....
        /*00d4*/ 	.word	0xffffffff


	//   ....[37]....
        /*00d8*/ 	.word	0xffffffff


	//   ....[38]....
        /*00dc*/ 	.word	0xffffffff


	//   ....[39]....
        /*00e0*/ 	.word	0xffffffff


	//   ....[40]....
        /*00e4*/ 	.word	0xffffffff


	//   ....[41]....
        /*00e8*/ 	.word	0xffffffff


	//   ....[42]....
        /*00ec*/ 	.word	0xffffffff


	//   ....[43]....
        /*00f0*/ 	.word	0xffffffff


	//   ....[44]....
        /*00f4*/ 	.word	0xffffffff


	//   ....[45]....
        /*00f8*/ 	.word	0xffffffff


	//   ....[46]....
        /*00fc*/ 	.word	0xffffffff


	//   ....[47]....
        /*0100*/ 	.word	0xffffffff


	//   ....[48]....
        /*0104*/ 	.word	0xffffffff


	//   ....[49]....
        /*0108*/ 	.word	0xffffffff


	//   ....[50]....
        /*010c*/ 	.word	0xffffffff


	//   ....[51]....
        /*0110*/ 	.word	0xffffffff


	//   ....[52]....
        /*0114*/ 	.word	0xffffffff


	//   ....[53]....
        /*0118*/ 	.word	0xffffffff


	//   ....[54]....
        /*011c*/ 	.word	0xffffffff


	//   ....[55]....
        /*0120*/ 	.word	0xffffffff


	//   ....[56]....
        /*0124*/ 	.word	0xffffffff


	//   ....[57]....
        /*0128*/ 	.word	0xffffffff


	//   ....[58]....
        /*012c*/ 	.word	0xffffffff


	//   ....[59]....
        /*0130*/ 	.word	0xffffffff


	//   ....[60]....
        /*0134*/ 	.word	0xffffffff


	//   ....[61]....
        /*0138*/ 	.word	0xffffffff


	//   ....[62]....
        /*013c*/ 	.word	0xffffffff


	//   ....[63]....
        /*0140*/ 	.word	0xffffffff


	//   ....[64]....
        /*0144*/ 	.word	0xffffffff


	//   ....[65]....
        /*0148*/ 	.word	0xffffffff


	//   ....[66]....
        /*014c*/ 	.word	0xffffffff


	//   ....[67]....
        /*0150*/ 	.word	0xffffffff


	//   ....[68]....
        /*0154*/ 	.word	0xffffffff


	//   ....[69]....
        /*0158*/ 	.word	0xffffffff


	//   ....[70]....
        /*015c*/ 	.word	0xffffffff


	//   ....[71]....
        /*0160*/ 	.word	0xffffffff


	//   ....[72]....
        /*0164*/ 	.word	0xffffffff


	//   ....[73]....
        /*0168*/ 	.word	0xffffffff


	//   ....[74]....
        /*016c*/ 	.word	0xffffffff


	//   ....[75]....
        /*0170*/ 	.word	0xffffffff


	//   ....[76]....
        /*0174*/ 	.word	0xffffffff


	//   ....[77]....
        /*0178*/ 	.word	0xffffffff


	//   ....[78]....
        /*017c*/ 	.word	0xffffffff


	//   ....[79]....
        /*0180*/ 	.word	0xffffffff


	//   ....[80]....
        /*0184*/ 	.word	0xffffffff


	//   ....[81]....
        /*0188*/ 	.word	0xffffffff


	//   ....[82]....
        /*018c*/ 	.word	0xffffffff


	//   ....[83]....
        /*0190*/ 	.word	0xffffffff


	//   ....[84]....
        /*0194*/ 	.word	0xffffffff


	//   ....[85]....
        /*0198*/ 	.word	0xffffffff


	//   ....[86]....
        /*019c*/ 	.word	0xffffffff


	//----- nvinfo : EIATTR_COOP_GROUP_INSTR_OFFSETS
	.align		4
.L_682:
        /*01a0*/ 	.byte	0x04, 0x28
        /*01a2*/ 	.short	(.L_684 - .L_683)


	//   ....[0]....
.L_683:
        /*01a4*/ 	.word	0x00000090


	//   ....[1]....
        /*01a8*/ 	.word	0x00005d60


	//   ....[2]....
        /*01ac*/ 	.word	0x00005d90


	//   ....[3]....
        /*01b0*/ 	.word	0x00005f70


	//   ....[4]....
        /*01b4*/ 	.word	0x00005fd0


	//   ....[5]....
        /*01b8*/ 	.word	0x000063c0


	//   ....[6]....
        /*01bc*/ 	.word	0x000063f0


	//   ....[7]....
        /*01c0*/ 	.word	0x000065a0


	//   ....[8]....
        /*01c4*/ 	.word	0x000065e0


	//   ....[9]....
        /*01c8*/ 	.word	0x00006c20


	//   ....[10]....
        /*01cc*/ 	.word	0x00006c70


	//   ....[11]....
        /*01d0*/ 	.word	0x00006cc0


	//   ....[12]....
        /*01d4*/ 	.word	0x00006cf0


	//   ....[13]....
        /*01d8*/ 	.word	0x00006fc0


	//   ....[14]....
        /*01dc*/ 	.word	0x00007180


	//   ....[15]....
        /*01e0*/ 	.word	0x000071c0


	//   ....[16]....
        /*01e4*/ 	.word	0x00007200


	//   ....[17]....
        /*01e8*/ 	.word	0x00007530


	//   ....[18]....
        /*01ec*/ 	.word	0x000076f0


	//   ....[19]....
        /*01f0*/ 	.word	0x00007730


	//   ....[20]....
        /*01f4*/ 	.word	0x00007770


	//   ....[21]....
        /*01f8*/ 	.word	0x00007ac0


	//   ....[22]....
        /*01fc*/ 	.word	0x00007c80


	//   ....[23]....
        /*0200*/ 	.word	0x00007cc0


	//   ....[24]....
        /*0204*/ 	.word	0x00007d00


	//   ....[25]....
        /*0208*/ 	.word	0x0000b720


	//   ....[26]....
        /*020c*/ 	.word	0x0000b780


	//   ....[27]....
        /*0210*/ 	.word	0x0000b7c0


	//   ....[28]....
        /*0214*/ 	.word	0x0000b7d0


	//   ....[29]....
        /*0218*/ 	.word	0x0000b9b0


	//   ....[30]....
        /*021c*/ 	.word	0x0000bb70


	//   ....[31]....
        /*0220*/ 	.word	0x0000bbb0


	//   ....[32]....
        /*0224*/ 	.word	0x0000bbf0


	//   ....[33]....
        /*0228*/ 	.word	0x0000be30


	//   ....[34]....
        /*022c*/ 	.word	0x0000bff0


	//   ....[35]....
        /*0230*/ 	.word	0x0000c030


	//   ....[36]....
        /*0234*/ 	.word	0x0000c070


	//   ....[37]....
        /*0238*/ 	.word	0x0000c2d0


	//   ....[38]....
        /*023c*/ 	.word	0x0000c490


	//   ....[39]....
        /*0240*/ 	.word	0x0000c4d0


	//   ....[40]....
        /*0244*/ 	.word	0x0000c510


	//   ....[41]....
        /*0248*/ 	.word	0x00011420


	//   ....[42]....
        /*024c*/ 	.word	0x00011680


	//   ....[43]....
        /*0250*/ 	.word	0x00011c70


	//   ....[44]....
        /*0254*/ 	.word	0x00011e10


	//   ....[45]....
        /*0258*/ 	.word	0x00011e20


	//   ....[46]....
        /*025c*/ 	.word	0x00011ee0


	//   ....[47]....
        /*0260*/ 	.word	0x00012fc0


	//   ....[48]....
        /*0264*/ 	.word	0x00013770


	//   ....[49]....
        /*0268*/ 	.word	0x00013ca0


	//   ....[50]....
        /*026c*/ 	.word	0x00013ee0


	//   ....[51]....
        /*0270*/ 	.word	0x00013f10


	//   ....[52]....
        /*0274*/ 	.word	0x00013f80


	//   ....[53]....
        /*0278*/ 	.word	0x00015f70


	//   ....[54]....
        /*027c*/ 	.word	0x00015f90


	//   ....[55]....
        /*0280*/ 	.word	0x00015fc0


	//   ....[56]....
        /*0284*/ 	.word	0x00016000


	//   ....[57]....
        /*0288*/ 	.word	0x00017ef0


	//   ....[58]....
        /*028c*/ 	.word	0x00018170


	//   ....[59]....
        /*0290*/ 	.word	0x000186a0


	//   ....[60]....
        /*0294*/ 	.word	0x000188d0


	//   ....[61]....
        /*0298*/ 	.word	0x00018900


	//   ....[62]....
        /*029c*/ 	.word	0x00018970


	//   ....[63]....
        /*02a0*/ 	.word	0x00019b90


	//   ....[64]....
        /*02a4*/ 	.word	0x00019bc0


	//   ....[65]....
        /*02a8*/ 	.word	0x00019c10


	//   ....[66]....
        /*02ac*/ 	.word	0x00019c20


	//   ....[67]....
        /*02b0*/ 	.word	0x0001b690


	//   ....[68]....
        /*02b4*/ 	.word	0x0001b6d0


	//   ....[69]....
        /*02b8*/ 	.word	0x0001b700


	//   ....[70]....
        /*02bc*/ 	.word	0x0001b730


	//   ....[71]....
        /*02c0*/ 	.word	0x0001b970


	//   ....[72]....
        /*02c4*/ 	.word	0x0001b980


	//   ....[73]....
        /*02c8*/ 	.word	0x0001bb80


	//   ....[74]....
        /*02cc*/ 	.word	0x0001bbb0


	//   ....[75]....
        /*02d0*/ 	.word	0x0001bd70


	//   ....[76]....
        /*02d4*/ 	.word	0x0001bda0


	//   ....[77]....
        /*02d8*/ 	.word	0x0001bf60


	//   ....[78]....
        /*02dc*/ 	.word	0x0001bf80


	//   ....[79]....
        /*02e0*/ 	.word	0x0001c930


	//   ....[80]....
        /*02e4*/ 	.word	0x0001c950


	//   ....[81]....
        /*02e8*/ 	.word	0x0001cae0


	//   ....[82]....
        /*02ec*/ 	.word	0x0001cb10


	//   ....[83]....
        /*02f0*/ 	.word	0x0001cca0


	//   ....[84]....
        /*02f4*/ 	.word	0x0001ccd0


	//   ....[85]....
        /*02f8*/ 	.word	0x0001ce60


	//   ....[86]....
        /*02fc*/ 	.word	0x0001ce80


	//----- nvinfo : EIATTR_EXIT_INSTR_OFFSETS
	.align		4
.L_684:
        /*0300*/ 	.byte	0x04, 0x1c
        /*0302*/ 	.short	(.L_686 - .L_685)


	//   ....[0]....
.L_685:
        /*0304*/ 	.word	0x00000440


	//   ....[1]....
        /*0308*/ 	.word	0x0001bf90


	//   ....[2]....
        /*030c*/ 	.word	0x0001c0d0


	//   ....[3]....
        /*0310*/ 	.word	0x0001c130


	//   ....[4]....
        /*0314*/ 	.word	0x0001ce90


	//   ....[5]....
        /*0318*/ 	.word	0x0001cfa0


	//   ....[6]....
        /*031c*/ 	.word	0x0001d000


	//----- nvinfo : EIATTR_CTAIDZ_USED
	.align		4
.L_686:
        /*0320*/ 	.byte	0x01, 0x04
	.zero		2


	//----- nvinfo : EIATTR_MAX_THREADS
	.align		4
        /*0324*/ 	.byte	0x04, 0x05
        /*0326*/ 	.short	(.L_688 - .L_687)
.L_687:
        /*0328*/ 	.word	0x00000100
        /*032c*/ 	.word	0x00000001
        /*0330*/ 	.word	0x00000001


	//----- nvinfo : EIATTR_CRS_STACK_SIZE
	.align		4
.L_688:
        /*0334*/ 	.byte	0x04, 0x1e
        /*0336*/ 	.short	(.L_690 - .L_689)
.L_689:
        /*0338*/ 	.word	0x00000000
.L_690:


//--------------------- .nv.info._ZN7cutlass13device_kernelIN5flash19enable_sm80_to_sm89INS1_16FlashAttnFwdSm80INS1_25CollectiveMainloopFwdSm80ILi8ELi1ELb1EN4cute5tupleIJNS5_1CILi128EEENS7_ILi64EEENS7_ILi256EEEEEELi256ENS_10bfloat16_tEfNS_4arch4Sm80ELb1ELb0ELb0ELb0ELb0ELb0ELb1ELb0EEENS1_21CollectiveEpilogueFwdINS6_IJS8_SA_S9_EEENS6_IJNS7_ILi1EEESI_SI_EEESC_SE_Li256ELb0ELb1ELb0ELb0EEENS1_30DynamicPersistentTileSchedulerILi256ELi256ELb0ELb1ELb0EEEEEEEEEvNT_6ParamsE --------------------------
	.section	.nv.info._ZN7cutlass13device_kernelIN5flash19enable_sm80_to_sm89INS1_16FlashAttnFwdSm80INS1_25CollectiveMainloopFwdSm80ILi8ELi1ELb1EN4cute5tupleIJNS5_1CILi128EEENS7_ILi64EEENS7_ILi256EEEEEELi256ENS_10bfloat16_tEfNS_4arch4Sm80ELb1ELb0ELb0ELb0ELb0ELb0ELb1ELb0EEENS1_21CollectiveEpilogueFwdINS6_IJS8_SA_S9_EEENS6_IJNS7_ILi1EEESI_SI_EEESC_SE_Li256ELb0ELb1ELb0ELb0EEENS1_30DynamicPersistentTileSchedulerILi256ELi256ELb0ELb1ELb0EEEEEEEEEvNT_6ParamsE,"",@"SHT_CUDA_INFO"
	.sectionflags	@""
	.align	4


	//----- nvinfo : EIATTR_CUDA_API_VERSION
	.align		4
        /*0000*/ 	.byte	0x04, 0x37
        /*0002*/ 	.short	(.L_692 - .L_691)
.L_691:
        /*0004*/ 	.word	0x00000082


	//----- nvinfo : EIATTR_SW2861232_WAR
	.align		4
.L_692:
        /*0008*/ 	.byte	0x01, 0x35
	.zero		2


	//----- nvinfo : EIATTR_PARAM_CBANK
	.align		4
        /*000c*/ 	.byte	0x04, 0x0a
        /*000e*/ 	.short	(.L_694 - .L_693)
	.align		4
.L_693:
        /*0010*/ 	.word	index@(.nv.constant0._ZN7cutlass13device_kernelIN5flash19enable_sm80_to_sm89INS1_16FlashAttnFwdSm80INS1_25CollectiveMainloopFwdSm80ILi8ELi1ELb1EN4cute5tupleIJNS5_1CILi128EEENS7_ILi64EEENS7_ILi256EEEEEELi256ENS_10bfloat16_tEfNS_4arch4Sm80ELb1ELb0ELb0ELb0ELb0ELb0ELb1ELb0EEENS1_21CollectiveEpilogueFwdINS6_IJS8_SA_S9_EEENS6_IJNS7_ILi1EEESI_SI_EEESC_SE_Li256ELb0ELb1ELb0ELb0EEENS1_30DynamicPersistentTileSchedulerILi256ELi256ELb0ELb1ELb0EEEEEEEEEvNT_6ParamsE)
        /*0014*/ 	.short	0x0160
        /*0016*/ 	.short	0x0428


	//----- nvinfo : EIATTR_CBANK_PARAM_SIZE
	.align		4
.L_694:
        /*0018*/ 	.byte	0x03, 0x19
        /*001a*/ 	.short	0x0428


	//----- nvinfo : EIATTR_KPARAM_INFO
	.align		4
        /*001c*/ 	.byte	0x04, 0x17
        /*001e*/ 	.short	(.L_696 - .L_695)
.L_695:
        /*0020*/ 	.word	0x00000000
        /*0024*/ 	.short	0x0000
        /*0026*/ 	.short	0x0000
        /*0028*/ 	.byte	0x00, 0xf0, 0xa1, 0x10


	//----- nvinfo : EIATTR_MAXREG_COUNT
	.align		4
.L_696:
        /*002c*/ 	.byte	0x03, 0x1b
        /*002e*/ 	.short	0x00ff


	//----- nvinfo : EIATTR_NUM_BARRIERS
	.align		4
        /*0030*/ 	.byte	0x02, 0x4c
        /*0032*/ 	.byte	0x06
	.zero		1


	//----- nvinfo : EIATTR_ANNOTATIONS
	.align		4
        /*0034*/ 	.byte	0x04, 0x55
        /*0036*/ 	.short	(.L_698 - .L_697)


	//   ....[0]....
.L_697:
        /* <DEDUP_REMOVED lines=139> */


	//----- nvinfo : EIATTR_MERCURY_ISA_VERSION
	.align		4
.L_698:
        /*08d0*/ 	.byte	0x03, 0x5f
        /*08d2*/ 	.short	0x0000


	//----- nvinfo : EIATTR_INT_WARP_WIDE_INSTR_OFFSETS
	.align		4
        /*08d4*/ 	.byte	0x04, 0x31
        /*08d6*/ 	.short	(.L_700 - .L_699)


	//   ....[0]....
.L_699:
        /*08d8*/ 	.word	0x0000d780


	//   ....[1]....
        /*08dc*/ 	.word	0x0000d800


	//----- nvinfo : EIATTR_COOP_GROUP_MASK_REGIDS
	.align		4
.L_700:
        /*08e0*/ 	.byte	0x04, 0x29
        /*08e2*/ 	.short	(.L_702 - .L_701)


	//   ....[0]....
.L_701:
        /*08e4*/ 	.word	0xffffffff


	//   ....[1]....
        /*08e8*/ 	.word	0xffffffff


	//   ....[2]....
        /*08ec*/ 	.word	0xffffffff


	//   ....[3]....
        /*08f0*/ 	.word	0xffffffff


	//   ....[4]....
        /*08f4*/ 	.word	0xffffffff


	//   ....[5]....
        /*08f8*/ 	.word	0xffffffff


	//   ....[6]....
        /*08fc*/ 	.word	0xffffffff


	//   ....[7]....
        /*0900*/ 	.word	0xffffffff


	//   ....[8]....
        /*0904*/ 	.word	0xffffffff


	//   ....[9]....
        /*0908*/ 	.word	0xffffffff


	//   ....[10]....
        /*090c*/ 	.word	0xffffffff


	//   ....[11]....
        /*0910*/ 	.word	0xffffffff


	//   ....[12]....
        /*0914*/ 	.word	0xffffffff


	//   ....[13]....
        /*0918*/ 	.word	0xffffffff


	//   ....[14]....
        /*091c*/ 	.word	0xffffffff


	//   ....[15]....
        /*0920*/ 	.word	0xffffffff


	//   ....[16]....
        /*0924*/ 	.word	0xffffffff


	//   ....[17]....
        /*0928*/ 	.word	0xffffffff


	//   ....[18]....
        /*092c*/ 	.word	0xffffffff


	//   ....[19]....
        /*0930*/ 	.word	0xffffffff


	//   ....[20]....
        /*0934*/ 	.word	0xffffffff


	//   ....[21]....
        /*0938*/ 	.word	0xffffffff


	//   ....[22]....
        /*093c*/ 	.word	0xffffffff


	//   ....[23]....
        /*0940*/ 	.word	0xffffffff


	//   ....[24]....
        /*0944*/ 	.word	0xffffffff


	//   ....[25]....
        /*0948*/ 	.word	0xffffffff


	//   ....[26]....
        /*094c*/ 	.word	0xffffffff


	//   ....[27]....
        /*0950*/ 	.word	0xffffffff


	//   ....[28]....
        /*0954*/ 	.word	0xffffffff


	//   ....[29]....
        /*0958*/ 	.word	0xffffffff


	//   ....[30]....
        /*095c*/ 	.word	0xffffffff


	//   ....[31]....
        /*0960*/ 	.word	0xffffffff


	//   ....[32]....
        /*0964*/ 	.word	0xffffffff


	//   ....[33]....
        /*0968*/ 	.word	0xffffffff


	//   ....[34]....
        /*096c*/ 	.word	0xffffffff


	//   ....[35]....
        /*0970*/ 	.word	0xffffffff


	//   ....[36]....
        /*0974*/ 	.word	0xffffffff


	//   ....[37]....
        /*0978*/ 	.word	0xffffffff


	//   ....[38]....
        /*097c*/ 	.word	0xffffffff


	//   ....[39]....
        /*0980*/ 	.word	0xffffffff


	//   ....[40]....
        /*0984*/ 	.word	0xffffffff


	//   ....[41]....
        /*0988*/ 	.word	0xffffffff


	//   ....[42]....
        /*098c*/ 	.word	0xffffffff


	//   ....[43]....
        /*0990*/ 	.word	0xffffffff


	//   ....[44]....
        /*0994*/ 	.word	0xffffffff


	//   ....[45]....
        /*0998*/ 	.word	0xffffffff


	//   ....[46]....
        /*099c*/ 	.word	0xffffffff


	//   ....[47]....
        /*09a0*/ 	.word	0xffffffff


	//   ....[48]....
        /*09a4*/ 	.word	0xffffffff


	//   ....[49]....
        /*09a8*/ 	.word	0xffffffff


	//   ....[50]....
        /*09ac*/ 	.word	0xffffffff


	//   ....[51]....
        /*09b0*/ 	.word	0xffffffff


	//   ....[52]....
        /*09b4*/ 	.word	0xffffffff


	//   ....[53]....
        /*09b8*/ 	.word	0xffffffff


	//   ....[54]....
        /*09bc*/ 	.word	0xffffffff


	//   ....[55]....
        /*09c0*/ 	.word	0xffffffff


	//   ....[56]....
        /*09c4*/ 	.word	0xffffffff


	//   ....[57]....
        /*09c8*/ 	.word	0xffffffff


	//   ....[58]....
        /*09cc*/ 	.word	0xffffffff


	//   ....[59]....
        /*09d0*/ 	.word	0xffffffff


	//   ....[60]....
        /*09d4*/ 	.word	0xffffffff


	//   ....[61]....
        /*09d8*/ 	.word	0xffffffff


	//   ....[62]....
        /*09dc*/ 	.word	0xffffffff


	//   ....[63]....
        /*09e0*/ 	.word	0xffffffff


	//----- nvinfo : EIATTR_COOP_GROUP_INSTR_OFFSETS
	.align		4
.L_702:
        /*09e4*/ 	.byte	0x04, 0x28
        /*09e6*/ 	.short	(.L_704 - .L_703)


	//   ....[0]....
.L_703:
        /*09e8*/ 	.word	0x00000050


	//   ....[1]....
        /*09ec*/ 	.word	0x00001bd0


	//   ....[2]....
        /*09f0*/ 	.word	0x00001bf0


	//   ....[3]....
        /*09f4*/ 	.word	0x00001c10


	//   ....[4]....
        /*09f8*/ 	.word	0x00001c50


	//   ....[5]....
        /*09fc*/ 	.word	0x00001de0


	//   ....[6]....
        /*0a00*/ 	.word	0x00001e00


	//   ....[7]....
        /*0a04*/ 	.word	0x00001ee0


	//   ....[8]....
        /*0a08*/ 	.word	0x00001f00


	//   ....[9]....
        /*0a0c*/ 	.word	0x00003680


	//   ....[10]....
        /*0a10*/ 	.word	0x00003690


	//   ....[11]....
        /*0a14*/ 	.word	0x00003be0


	//   ....[12]....
        /*0a18*/ 	.word	0x00003d80


	//   ....[13]....
        /*0a1c*/ 	.word	0x00003d90


	//   ....[14]....
        /*0a20*/ 	.word	0x00003dc0


	//   ....[15]....
        /*0a24*/ 	.word	0x00006b40


	//   ....[16]....
        /*0a28*/ 	.word	0x00006b90


	//   ....[17]....
        /*0a2c*/ 	.word	0x000071c0


	//   ....[18]....
        /*0a30*/ 	.word	0x000073a0


	//   ....[19]....
        /*0a34*/ 	.word	0x00007410


	//   ....[20]....
        /*0a38*/ 	.word	0x000074a0


	//   ....[21]....
        /*0a3c*/ 	.word	0x0000ab60


	//   ....[22]....
        /*0a40*/ 	.word	0x0000abc0


	//   ....[23]....
        /*0a44*/ 	.word	0x0000ac50


	//   ....[24]....
        /*0a48*/ 	.word	0x0000ac80


	//   ....[25]....
        /*0a4c*/ 	.word	0x0000cd30


	//   ....[26]....
        /*0a50*/ 	.word	0x0000cd80


	//   ....[27]....
        /*0a54*/ 	.word	0x0000cda0


	//   ....[28]....
        /*0a58*/ 	.word	0x0000cdc0


	//   ....[29]....
        /*0a5c*/ 	.word	0x0000e1e0


	//   ....[30]....
        /*0a60*/ 	.word	0x0000e5d0


	//   ....[31]....
        /*0a64*/ 	.word	0x0000e5f0


	//   ....[32]....
        /*0a68*/ 	.word	0x0000e610


	//   ....[33]....
        /*0a6c*/ 	.word	0x0000e620


	//   ....[34]....
        /*0a70*/ 	.word	0x0000e7c0


	//   ....[35]....
        /*0a74*/ 	.word	0x0000e7e0


	//   ....[36]....
        /*0a78*/ 	.word	0x0000ea20


	//   ....[37]....
        /*0a7c*/ 	.word	0x0000ea50


	//   ....[38]....
        /*0a80*/ 	.word	0x0000eb90


	//   ....[39]....
        /*0a84*/ 	.word	0x0000ebc0


	//   ....[40]....
        /*0a88*/ 	.word	0x0000ecf0


	//   ....[41]....
        /*0a8c*/ 	.word	0x0000ed00


	//   ....[42]....
        /*0a90*/ 	.word	0x0000f310


	//   ....[43]....
        /*0a94*/ 	.word	0x0000f330


	//   ....[44]....
        /*0a98*/ 	.word	0x0000f520


	//   ....[45]....
        /*0a9c*/ 	.word	0x0000f530


	//   ....[46]....
        /*0aa0*/ 	.word	0x0000f710


	//   ....[47]....
        /*0aa4*/ 	.word	0x0000f730


	//   ....[48]....
        /*0aa8*/ 	.word	0x0000f910


	//   ....[49]....
        /*0aac*/ 	.word	0x0000f920


	//   ....[50]....
        /*0ab0*/ 	.word	0x0000fb70


	//   ....[51]....
        /*0ab4*/ 	.word	0x0000fc70


	//   ....[52]....
        /*0ab8*/ 	.word	0x0000fcd0


	//   ....[53]....
        /*0abc*/ 	.word	0x0000fd20


	//   ....[54]....
        /*0ac0*/ 	.word	0x0000fd70


	//   ....[55]....
        /*0ac4*/ 	.word	0x0000fde0


	//   ....[56]....
        /*0ac8*/ 	.word	0x0000fe50


	//   ....[57]....
        /*0acc*/ 	.word	0x0000feb0


	//   ....[58]....
        /*0ad0*/ 	.word	0x0000ff10


	//   ....[59]....
        /*0ad4*/ 	.word	0x0000ff70


	//   ....[60]....
        /*0ad8*/ 	.word	0x0000ffe0


	//   ....[61]....
        /*0adc*/ 	.word	0x00010040


	//   ....[62]....
        /*0ae0*/ 	.word	0x000100a0


	//   ....[63]....
        /*0ae4*/ 	.word	0x00010100


	//----- nvinfo : EIATTR_EXIT_INSTR_OFFSETS
	.align		4
.L_704:
        /*0ae8*/ 	.byte	0x04, 0x1c
        /*0aea*/ 	.short	(.L_706 - .L_705)


	//   ....[0]....
.L_705:
        /*0aec*/ 	.word	0x000000a0


	//   ....[1]....
        /*0af0*/ 	.word	0x0000fc30


	//----- nvinfo : EIATTR_MAX_THREADS
	.align		4
.L_706:
        /*0af4*/ 	.byte	0x04, 0x05
        /*0af6*/ 	.short	(.L_708 - .L_707)
.L_707:
        /*0af8*/ 	.word	0x00000100
        /*0afc*/ 	.word	0x00000001
        /*0b00*/ 	.word	0x00000001


	//----- nvinfo : EIATTR_CRS_STACK_SIZE
	.align		4
.L_708:
        /*0b04*/ 	.byte	0x04, 0x1e
        /*0b06*/ 	.short	(.L_710 - .L_709)
.L_709:
        /*0b08*/ 	.word	0x00000000
.L_710:


//--------------------- .nv.info._ZN7cutlass13device_kernelIN5flash19enable_sm80_to_sm89INS1_16FlashAttnFwdSm80INS1_25CollectiveMainloopFwdSm80ILi8ELi1ELb1EN4cute5tupleIJNS5_1CILi128EEENS7_ILi64EEENS7_ILi256EEEEEELi256ENS_10bfloat16_tEfNS_4arch4Sm80ELb1ELb0ELb0ELb1ELb0ELb0ELb1ELb0EEENS1_21CollectiveEpilogueFwdINS6_IJS8_SA_S9_EEENS6_IJNS7_ILi1EEESI_SI_EEESC_SE_Li256ELb1ELb1ELb0ELb0EEENS1_19SingleTileSchedulerILb1ELb0ELb1ELi128EEEEEEEEEvNT_6ParamsE --------------------------
	.section	.nv.info._ZN7cutlass13device_kernelIN5flash19enable_sm80_to_sm89INS1_16FlashAttnFwdSm80INS1_25CollectiveMainloopFwdSm80ILi8ELi1ELb1EN4cute5tupleIJNS5_1CILi128EEENS7_ILi64EEENS7_ILi256EEEEEELi256ENS_10bfloat16_tEfNS_4arch4Sm80ELb1ELb0ELb0ELb1ELb0ELb0ELb1ELb0EEENS1_21CollectiveEpilogueFwdINS6_IJS8_SA_S9_EEENS6_IJNS7_ILi1EEESI_SI_EEESC_SE_Li256ELb1ELb1ELb0ELb0EEENS1_19SingleTileSchedulerILb1ELb0ELb1ELi128EEEEEEEEEvNT_6ParamsE,"",@"SHT_CUDA_INFO"
	.sectionflags	@""
	.align	4


	//----- nvinfo : EIATTR_CUDA_API_VERSION
	.align		4
        /*0000*/ 	.byte	0x04, 0x37
        /*0002*/ 	.short	(.L_712 - .L_711)
.L_711:
        /*0004*/ 	.word	0x00000082


	//----- nvinfo : EIATTR_SW2861232_WAR
	.align		4
.L_712:
        /*0008*/ 	.byte	0x01, 0x35
	.zero		2


	//----- nvinfo : EIATTR_PARAM_CBANK
	.align		4
        /*000c*/ 	.byte	0x04, 0x0a
        /*000e*/ 	.short	(.L_714 - .L_713)
	.align		4
.L_713:
        /*0010*/ 	.word	index@(.nv.constant0._ZN7cutlass13device_kernelIN5flash19enable_sm80_to_sm89INS1_16FlashAttnFwdSm80INS1_25CollectiveMainloopFwdSm80ILi8ELi1ELb1EN4cute5tupleIJNS5_1CILi128EEENS7_ILi64EEENS7_ILi256EEEEEELi256ENS_10bfloat16_tEfNS_4arch4Sm80ELb1ELb0ELb0ELb1ELb0ELb0ELb1ELb0EEENS1_21CollectiveEpilogueFwdINS6_IJS8_SA_S9_EEENS6_IJNS7_ILi1EEESI_SI_EEESC_SE_Li256ELb1ELb1ELb0ELb0EEENS1_19SingleTileSchedulerILb1ELb0ELb1ELi128EEEEEEEEEvNT_6ParamsE)
        /*0014*/ 	.short	0x0160
        /*0016*/ 	.short	0x0418


	//----- nvinfo : EIATTR_CBANK_PARAM_SIZE
	.align		4
.L_714:
        /*0018*/ 	.byte	0x03, 0x19
        /*001a*/ 	.short	0x0418


	//----- nvinfo : EIATTR_KPARAM_INFO
	.align		4
        /*001c*/ 	.byte	0x04, 0x17
        /*001e*/ 	.short	(.L_716 - .L_715)
.L_715:
        /*0020*/ 	.word	0x00000000
        /*0024*/ 	.short	0x0000
        /*0026*/ 	.short	0x0000
        /*0028*/ 	.byte	0x00, 0xf0, 0x61, 0x10


	//----- nvinfo : EIATTR_MAXREG_COUNT
	.align		4
.L_716:
        /*002c*/ 	.byte	0x03, 0x1b
        /*002e*/ 	.short	0x00ff


	//----- nvinfo : EIATTR_NUM_BARRIERS
	.align		4
        /*0030*/ 	.byte	0x02, 0x4c
        /*0032*/ 	.byte	0x02
	.zero		1


	//----- nvinfo : EIATTR_ANNOTATIONS
	.align		4
        /*0034*/ 	.byte	0x04, 0x55
        /*0036*/ 	.short	(.L_718 - .L_717)


	//   ....[0]....
.L_717:
        /* <DEDUP_REMOVED lines=99> */


	//----- nvinfo : EIATTR_MERCURY_ISA_VERSION
	.align		4
.L_718:
        /*0658*/ 	.byte	0x03, 0x5f
        /*065a*/ 	.short	0x0000


	//----- nvinfo : EIATTR_COOP_GROUP_MASK_REGIDS
	.align		4
        /*065c*/ 	.byte	0x04, 0x29
        /*065e*/ 	.short	(.L_720 - .L_719)


	//   ....[0]....
.L_719:
        /*0660*/ 	.word	0xffffffff


	//   ....[1]....
        /*0664*/ 	.word	0xffffffff


	//   ....[2]....
        /*0668*/ 	.word	0xffffffff


	//   ....[3]....
        /*066c*/ 	.word	0xffffffff


	//   ....[4]....
        /*0670*/ 	.word	0xffffffff


	//   ....[5]....
        /*0674*/ 	.word	0xffffffff


	//   ....[6]....
        /*0678*/ 	.word	0xffffffff


	//   ....[7]....
        /*067c*/ 	.word	0xffffffff


	//   ....[8]....
        /*0680*/ 	.word	0xffffffff


	//   ....[9]....
        /*0684*/ 	.word	0xffffffff


	//   ....[10]....
        /*0688*/ 	.word	0xffffffff


	//   ....[11]....
        /*068c*/ 	.word	0xffffffff


	//   ....[12]....
        /*0690*/ 	.word	0xffffffff


	//   ....[13]....
        /*0694*/ 	.word	0xffffffff


	//   ....[14]....
        /*0698*/ 	.word	0xffffffff


	//   ....[15]....
        /*069c*/ 	.word	0xffffffff


	//   ....[16]....
        /*06a0*/ 	.word	0xffffffff


	//   ....[17]....
        /*06a4*/ 	.word	0xffffffff


	//   ....[18]....
        /*06a8*/ 	.word	0xffffffff


	//   ....[19]....
        /*06ac*/ 	.word	0xffffffff


	//   ....[20]....
        /*06b0*/ 	.word	0xffffffff


	//   ....[21]....
        /*06b4*/ 	.word	0xffffffff


	//   ....[22]....
        /*06b8*/ 	.word	0xffffffff


	//   ....[23]....
        /*06bc*/ 	.word	0xffffffff


	//   ....[24]....
        /*06c0*/ 	.word	0xffffffff


	//   ....[25]....
        /*06c4*/ 	.word	0xffffffff


	//   ....[26]....
        /*06c8*/ 	.word	0xffffffff


	//   ....[27]....
        /*06cc*/ 	.word	0xffffffff


	//   ....[28]....
        /*06d0*/ 	.word	0xffffffff


	//   ....[29]....
        /*06d4*/ 	.word	0xffffffff


	//   ....[30]....
        /*06d8*/ 	.word	0xffffffff


	//   ....[31]....
        /*06dc*/ 	.word	0xffffffff


	//   ....[32]....
        /*06e0*/ 	.word	0xffffffff


	//   ....[33]....
        /*06e4*/ 	.word	0xffffffff


	//   ....[34]....
        /*06e8*/ 	.word	0xffffffff


	//   ....[35]....
        /*06ec*/ 	.word	0xffffffff


	//   ....[36]....
        /*06f0*/ 	.word	0xffffffff


	//   ....[37]....
        /*06f4*/ 	.word	0xffffffff


	//   ....[38]....
        /*06f8*/ 	.word	0xffffffff


	//   ....[39]....
        /*06fc*/ 	.word	0xffffffff


	//   ....[40]....
        /*0700*/ 	.word	0xffffffff


	//   ....[41]....
        /*0704*/ 	.word	0xffffffff


	//   ....[42]....
        /*0708*/ 	.word	0xffffffff


	//   ....[43]....
        /*070c*/ 	.word	0xffffffff


	//   ....[44]....
        /*0710*/ 	.word	0xffffffff


	//   ....[45]....
        /*0714*/ 	.word	0xffffffff


	//   ....[46]....
        /*0718*/ 	.word	0xffffffff


	//   ....[47]....
        /*071c*/ 	.word	0xffffffff


	//   ....[48]....
        /*0720*/ 	.word	0xffffffff


	//----- nvinfo : EIATTR_COOP_GROUP_INSTR_OFFSETS
	.align		4
.L_720:
        /*0724*/ 	.byte	0x04, 0x28
        /*0726*/ 	.short	(.L_722 - .L_721)


	//   ....[0]....
.L_721:
        /*0728*/ 	.word	0x00000090


	//   ....[1]....
        /*072c*/ 	.word	0x00001160


	//   ....[2]....
        /*0730*/ 	.word	0x000011a0


	//   ....[3]....
        /*0734*/ 	.word	0x000012f0


	//   ....[4]....
        /*0738*/ 	.word	0x00001330


	//   ....[5]....
        /*073c*/ 	.word	0x00001470


	//   ....[6]....
        /*0740*/ 	.word	0x000014a0


	//   ....[7]....
        /*0744*/ 	.word	0x00001610


	//   ....[8]....
        /*0748*/ 	.word	0x00001670


	//   ....[9]....
        /*074c*/ 	.word	0x00003050


	//   ....[10]....
        /*0750*/ 	.word	0x00003070


	//   ....[11]....
        /*0754*/ 	.word	0x00003690


	//   ....[12]....
        /*0758*/ 	.word	0x000037f0


	//   ....[13]....
        /*075c*/ 	.word	0x00003800


	//   ....[14]....
        /*0760*/ 	.word	0x00003860


	//   ....[15]....
        /*0764*/ 	.word	0x00007060


	//   ....[16]....
        /*0768*/ 	.word	0x00007070


	//   ....[17]....
        /*076c*/ 	.word	0x00007730


	//   ....[18]....
        /*0770*/ 	.word	0x00007800


	//   ....[19]....
        /*0774*/ 	.word	0x00007810


	//   ....[20]....
        /*0778*/ 	.word	0x00007830


	//   ....[21]....
        /*077c*/ 	.word	0x0000b000


	//   ....[22]....
        /*0780*/ 	.word	0x0000b020


	//   ....[23]....
        /*0784*/ 	.word	0x0000b740


	//   ....[24]....
        /*0788*/ 	.word	0x0000b760


	//   ....[25]....
        /*078c*/ 	.word	0x0000d130


	//   ....[26]....
        /*0790*/ 	.word	0x0000d140


	//   ....[27]....
        /*0794*/ 	.word	0x0000d170


	//   ....[28]....
        /*0798*/ 	.word	0x0000d190


	//   ....[29]....
        /*079c*/ 	.word	0x0000eb10


	//   ....[30]....
        /*07a0*/ 	.word	0x0000eb50


	//   ....[31]....
        /*07a4*/ 	.word	0x0000eb80


	//   ....[32]....
        /*07a8*/ 	.word	0x0000eba0


	//   ....[33]....
        /*07ac*/ 	.word	0x0000edc0


	//   ....[34]....
        /*07b0*/ 	.word	0x0000edd0


	//   ....[35]....
        /*07b4*/ 	.word	0x0000efd0


	//   ....[36]....
        /*07b8*/ 	.word	0x0000f000


	//   ....[37]....
        /*07bc*/ 	.word	0x0000f1c0


	//   ....[38]....
        /*07c0*/ 	.word	0x0000f1f0


	//   ....[39]....
        /*07c4*/ 	.word	0x0000f3b0


	//   ....[40]....
        /*07c8*/ 	.word	0x0000f3d0


	//   ....[41]....
        /*07cc*/ 	.word	0x0000fc40


	//   ....[42]....
        /*07d0*/ 	.word	0x0000fc60


	//   ....[43]....
        /*07d4*/ 	.word	0x0000fe20


	//   ....[44]....
        /*07d8*/ 	.word	0x0000fe50


	//   ....[45]....
        /*07dc*/ 	.word	0x0000ffe0


	//   ....[46]....
        /*07e0*/ 	.word	0x00010010


	//   ....[47]....
        /*07e4*/ 	.word	0x000101a0


	//   ....[48]....
        /*07e8*/ 	.word	0x000101c0


	//----- nvinfo : EIATTR_EXIT_INSTR_OFFSETS
	.align		4
.L_722:
        /*07ec*/ 	.byte	0x04, 0x1c
        /*07ee*/ 	.short	(.L_724 - .L_723)


	//   ....[0]....
.L_723:
        /*07f0*/ 	.word	0x00000350


	//   ....[1]....
        /*07f4*/ 	.word	0x0000f3e0


	//   ....[2]....
        /*07f8*/ 	.word	0x0000f520


	//   ....[3]....
        /*07fc*/ 	.word	0x0000f580


	//   ....[4]....
        /*0800*/ 	.word	0x000101d0


	//   ....[5]....
        /*0804*/ 	.word	0x000102e0


	//   ....[6]....
        /*0808*/ 	.word	0x00010340


	//----- nvinfo : EIATTR_CTAIDZ_USED
	.align		4
.L_724:
        /*080c*/ 	.byte	0x01, 0x04
	.zero		2


	//----- nvinfo : EIATTR_MAX_THREADS
	.align		4
        /*0810*/ 	.byte	0x04, 0x05
        /*0812*/ 	.short	(.L_726 - .L_725)
.L_725:
        /*0814*/ 	.word	0x00000100
        /*0818*/ 	.word	0x00000001
        /*081c*/ 	.word	0x00000001


	//----- nvinfo : EIATTR_CRS_STACK_SIZE
	.align		4
.L_726:
        /*0820*/ 	.byte	0x04, 0x1e
        /*0822*/ 	.short	(.L_728 - .L_727)
.L_727:
        /*0824*/ 	.word	0x00000000
.L_728:


//--------------------- .nv.info._ZN7cutlass13device_kernelIN5flash19enable_sm80_to_sm89INS1_16FlashAttnFwdSm80INS1_25CollectiveMainloopFwdSm80ILi8ELi1ELb0EN4cute5tupleIJNS5_1CILi128EEENS7_ILi32EEENS7_ILi256EEEEEELi256ENS_10bfloat16_tEfNS_4arch4Sm80ELb1ELb0ELb0ELb1ELb0ELb1ELb1ELb0EEENS1_21CollectiveEpilogueFwdINS6_IJS8_SA_S9_EEENS6_IJNS7_ILi1EEESI_SI_EEESC_SE_Li256ELb1ELb1ELb0ELb0EEENS1_19SingleTileSchedulerILb1ELb0ELb1ELi128EEEEEEEEEvNT_6ParamsE --------------------------
	.section	.nv.info._ZN7cutlass13device_kernelIN5flash19enable_sm80_to_sm89INS1_16FlashAttnFwdSm80INS1_25CollectiveMainloopFwdSm80ILi8ELi1ELb0EN4cute5tupleIJNS5_1CILi128EEENS7_ILi32EEENS7_ILi256EEEEEELi256ENS_10bfloat16_tEfNS_4arch4Sm80ELb1ELb0ELb0ELb1ELb0ELb1ELb1ELb0EEENS1_21CollectiveEpilogueFwdINS6_IJS8_SA_S9_EEENS6_IJNS7_ILi1EEESI_SI_EEESC_SE_Li256ELb1ELb1ELb0ELb0EEENS1_19SingleTileSchedulerILb1ELb0ELb1ELi128EEEEEEEEEvNT_6ParamsE,"",@"SHT_CUDA_INFO"
	.sectionflags	@""
	.align	4


	//----- nvinfo : EIATTR_CUDA_API_VERSION
	.align		4
        /*0000*/ 	.byte	0x04, 0x37
        /*0002*/ 	.short	(.L_730 - .L_729)
.L_729:
        /*0004*/ 	.word	0x00000082


	//----- nvinfo : EIATTR_SW2861232_WAR
	.align		4
.L_730:
        /*0008*/ 	.byte	0x01, 0x35
	.zero		2


	//----- nvinfo : EIATTR_PARAM_CBANK
	.align		4
        /*000c*/ 	.byte	0x04, 0x0a
        /*000e*/ 	.short	(.L_732 - .L_731)
	.align		4
.L_731:
        /*0010*/ 	.word	index@(.nv.constant0._ZN7cutlass13device_kernelIN5flash19enable_sm80_to_sm89INS1_16FlashAttnFwdSm80INS1_25CollectiveMainloopFwdSm80ILi8ELi1ELb0EN4cute5tupleIJNS5_1CILi128EEENS7_ILi32EEENS7_ILi256EEEEEELi256ENS_10bfloat16_tEfNS_4arch4Sm80ELb1ELb0ELb0ELb1ELb0ELb1ELb1ELb0EEENS1_21CollectiveEpilogueFwdINS6_IJS8_SA_S9_EEENS6_IJNS7_ILi1EEESI_SI_EEESC_SE_Li256ELb1ELb1ELb0ELb0EEENS1_19SingleTileSchedulerILb1ELb0ELb1ELi128EEEEEEEEEvNT_6ParamsE)
        /*0014*/ 	.short	0x0160
        /*0016*/ 	.short	0x0418


	//----- nvinfo : EIATTR_CBANK_PARAM_SIZE
	.align		4
.L_732:
        /*0018*/ 	.byte	0x03, 0x19
        /*001a*/ 	.short	0x0418


	//----- nvinfo : EIATTR_KPARAM_INFO
	.align		4
        /*001c*/ 	.byte	0x04, 0x17
        /*001e*/ 	.short	(.L_734 - .L_733)
.L_733:
        /*0020*/ 	.word	0x00000000
        /*0024*/ 	.short	0x0000
        /*0026*/ 	.short	0x0000
        /*0028*/ 	.byte	0x00, 0xf0, 0x61, 0x10


	//----- nvinfo : EIATTR_MAXREG_COUNT
	.align		4
.L_734:
        /*002c*/ 	.byte	0x03, 0x1b
        /*002e*/ 	.short	0x00ff


	//----- nvinfo : EIATTR_NUM_BARRIERS
	.align		4
        /*0030*/ 	.byte	0x02, 0x4c
        /*0032*/ 	.byte	0x02
	.zero		1


	//----- nvinfo : EIATTR_MERCURY_ISA_VERSION
	.align		4
        /*0034*/ 	.byte	0x03, 0x5f
        /*0036*/ 	.short	0x0000


	//----- nvinfo : EIATTR_COOP_GROUP_MASK_REGIDS
	.align		4
        /*0038*/ 	.byte	0x04, 0x29
        /*003a*/ 	.short	(.L_736 - .L_735)


	//   ....[0]....
.L_735:
        /*003c*/ 	.word	0xffffffff


	//   ....[1]....
        /*0040*/ 	.word	0xffffffff


	//   ....[2]....
        /*0044*/ 	.word	0xffffffff


	//   ....[3]....
        /*0048*/ 	.word	0xffffffff


	//   ....[4]....
        /*004c*/ 	.word	0xffffffff


	//   ....[5]....
        /*0050*/ 	.word	0xffffffff


	//   ....[6]....
        /*0054*/ 	.word	0xffffffff


	//   ....[7]....
        /*0058*/ 	.word	0xffffffff


	//   ....[8]....
        /*005c*/ 	.word	0xffffffff


	//   ....[9]....
        /*0060*/ 	.word	0xffffffff


	//   ....[10]....
        /*0064*/ 	.word	0xffffffff


	//   ....[11]....
        /*0068*/ 	.word	0xffffffff


	//   ....[12]....
        /*006c*/ 	.word	0xffffffff


	//   ....[13]....
        /*0070*/ 	.word	0xffffffff


	//   ....[14]....
        /*0074*/ 	.word	0xffffffff


	//   ....[15]....
        /*0078*/ 	.word	0xffffffff


	//   ....[16]....
        /*007c*/ 	.word	0xffffffff


	//   ....[17]....
        /*0080*/ 	.word	0xffffffff


	//   ....[18]....
        /*0084*/ 	.word	0xffffffff


	//   ....[19]....
        /*0088*/ 	.word	0xffffffff


	//   ....[20]....
        /*008c*/ 	.word	0xffffffff


	//   ....[21]....
        /*0090*/ 	.word	0xffffffff


	//   ....[22]....
        /*0094*/ 	.word	0xffffffff


	//   ....[23]....
        /*0098*/ 	.word	0xffffffff


	//   ....[24]....
        /*009c*/ 	.word	0xffffffff


	//   ....[25]....
        /*00a0*/ 	.word	0xffffffff


	//   ....[26]....
        /*00a4*/ 	.word	0xffffffff


	//   ....[27]....
        /*00a8*/ 	.word	0xffffffff


	//   ....[28]....
        /*00ac*/ 	.word	0xffffffff


	//   ....[29]....
        /*00b0*/ 	.word	0xffffffff


	//   ....[30]....
        /*00b4*/ 	.word	0xffffffff


	//   ....[31]....
        /*00b8*/ 	.word	0xffffffff


	//   ....[32]....
        /*00bc*/ 	.word	0xffffffff


	//   ....[33]....
        /*00c0*/ 	.word	0xffffffff


	//   ....[34]....
        /*00c4*/ 	.word	0xffffffff


	//   ....[35]....
        /*00c8*/ 	.word	0xffffffff


	//   ....[36]....
        /*00cc*/ 	.word	0xffffffff


	//   ....[37]....
        /*00d0*/ 	.word	0xffffffff


	//   ....[38]....
        /*00d4*/ 	.word	0xffffffff


	//   ....[39]....
        /*00d8*/ 	.word	0xffffffff


	//   ....[40]....
        /*00dc*/ 	.word	0xffffffff


	//   ....[41]....
        /*00e0*/ 	.word	0xffffffff


	//   ....[42]....
        /*00e4*/ 	.word	0xffffffff


	//   ....[43]....
        /*00e8*/ 	.word	0xffffffff


	//   ....[44]....
        /*00ec*/ 	.word	0xffffffff


	//   ....[45]....
        /*00f0*/ 	.word	0xffffffff


	//   ....[46]....
        /*00f4*/ 	.word	0xffffffff


	//   ....[47]....
        /*00f8*/ 	.word	0xffffffff


	//   ....[48]....
        /*00fc*/ 	.word	0xffffffff


	//   ....[49]....
        /*0100*/ 	.word	0xffffffff


	//   ....[50]....
        /*0104*/ 	.word	0xffffffff


	//   ....[51]....
        /*0108*/ 	.word	0xffffffff


	//   ....[52]....
        /*010c*/ 	.word	0xffffffff


	//   ....[53]....
        /*0110*/ 	.word	0xffffffff


	//   ....[54]....
        /*0114*/ 	.word	0xffffffff


	//   ....[55]....
        /*0118*/ 	.word	0xffffffff


	//   ....[56]....
        /*011c*/ 	.word	0xffffffff


	//   ....[57]....
        /*0120*/ 	.word	0xffffffff


	//   ....[58]....
        /*0124*/ 	.word	0xffffffff


	//   ....[59]....
        /*0128*/ 	.word	0xffffffff


	//   ....[60]....
        /*012c*/ 	.word	0xffffffff


	//   ....[61]....
        /*0130*/ 	.word	0xffffffff


	//   ....[62]....
        /*0134*/ 	.word	0xffffffff


	//   ....[63]....
        /*0138*/ 	.word	0xffffffff


	//   ....[64]....
        /*013c*/ 	.word	0xffffffff


	//   ....[65]....
        /*0140*/ 	.word	0xffffffff


	//   ....[66]....
        /*0144*/ 	.word	0xffffffff


	//   ....[67]....
        /*0148*/ 	.word	0xffffffff


	//   ....[68]....
        /*014c*/ 	.word	0xffffffff


	//   ....[69]....
        /*0150*/ 	.word	0xffffffff


	//   ....[70]....
        /*0154*/ 	.word	0xffffffff


	//   ....[71]....
        /*0158*/ 	.word	0xffffffff


	//   ....[72]....
        /*015c*/ 	.word	0xffffffff


	//   ....[73]....
        /*0160*/ 	.word	0xffffffff


	//   ....[74]....
        /*0164*/ 	.word	0xffffffff


	//   ....[75]....
        /*0168*/ 	.word	0xffffffff


	//   ....[76]....
        /*016c*/ 	.word	0xffffffff


	//   ....[77]....
        /*0170*/ 	.word	0xffffffff


	//   ....[78]....
        /*0174*/ 	.word	0xffffffff


	//   ....[79]....
        /*0178*/ 	.word	0xffffffff


	//   ....[80]....
        /*017c*/ 	.word	0xffffffff


	//----- nvinfo : EIATTR_COOP_GROUP_INSTR_OFFSETS
	.align		4
.L_736:
        /*0180*/ 	.byte	0x04, 0x28
        /*0182*/ 	.short	(.L_738 - .L_737)


	//   ....[0]....
.L_737:
        /*0184*/ 	.word	0x00000060


	//   ....[1]....
        /*0188*/ 	.word	0x00004d70


	//   ....[2]....
        /*018c*/ 	.word	0x00004db0


	//   ....[3]....
        /*0190*/ 	.word	0x00005330


	//   ....[4]....
        /*0194*/ 	.word	0x00005340


	//   ....[5]....
        /*0198*/ 	.word	0x00005540


	//   ....[6]....
        /*019c*/ 	.word	0x00005570


	//   ....[7]....
        /*01a0*/ 	.word	0x00005780


	//   ....[8]....
        /*01a4*/ 	.word	0x000057a0


	//   ....[9]....
        /*01a8*/ 	.word	0x00005e50


	//   ....[10]....
        /*01ac*/ 	.word	0x00005e70


	//   ....[11]....
        /*01b0*/ 	.word	0x00005e90


	//   ....[12]....
        /*01b4*/ 	.word	0x00005ea0


	//   ....[13]....
        /*01b8*/ 	.word	0x00006190


	//   ....[14]....
        /*01bc*/ 	.word	0x00006200


	//   ....[15]....
        /*01c0*/ 	.word	0x00006250


	//   ....[16]....
        /*01c4*/ 	.word	0x000062a0


	//   ....[17]....
        /*01c8*/ 	.word	0x000066a0


	//   ....[18]....
        /*01cc*/ 	.word	0x00006740


	//   ....[19]....
        /*01d0*/ 	.word	0x000067c0


	//   ....[20]....
        /*01d4*/ 	.word	0x00006830


	//   ....[21]....
        /*01d8*/ 	.word	0x00006ba0


	//   ....[22]....
        /*01dc*/ 	.word	0x00006c00


	//   ....[23]....
        /*01e0*/ 	.word	0x00006c40


	//   ....[24]....
        /*01e4*/ 	.word	0x00006c80


	//   ....[25]....
        /*01e8*/ 	.word	0x0000a750


	//   ....[26]....
        /*01ec*/ 	.word	0x0000a770


	//   ....[27]....
        /*01f0*/ 	.word	0x0000a790


	//   ....[28]....
        /*01f4*/ 	.word	0x0000a7a0


	//   ....[29]....
        /*01f8*/ 	.word	0x0000a9a0


	//   ....[30]....
        /*01fc*/ 	.word	0x0000aa40


	//   ....[31]....
        /*0200*/ 	.word	0x0000aa90


	//   ....[32]....
        /*0204*/ 	.word	0x0000ab00


	//   ....[33]....
        /*0208*/ 	.word	0x0000ada0


	//   ....[34]....
        /*020c*/ 	.word	0x0000ae40


	//   ....[35]....
        /*0210*/ 	.word	0x0000aec0


	//   ....[36]....
        /*0214*/ 	.word	0x0000af30


	//   ....[37]....
        /*0218*/ 	.word	0x0000b1c0


	//   ....[38]....
        /*021c*/ 	.word	0x0000b260


	//   ....[39]....
        /*0220*/ 	.word	0x0000b2b0


	//   ....[40]....
        /*0224*/ 	.word	0x0000b300


	//   ....[41]....
        /*0228*/ 	.word	0x0000ff60


	//   ....[42]....
        /*022c*/ 	.word	0x0000ff70


	//   ....[43]....
        /*0230*/ 	.word	0x00010260


	//   ....[44]....
        /*0234*/ 	.word	0x00010360


	//   ....[45]....
        /*0238*/ 	.word	0x00010380


	//   ....[46]....
        /*023c*/ 	.word	0x00010420


	//   ....[47]....
        /*0240*/ 	.word	0x00011820


	//   ....[48]....
        /*0244*/ 	.word	0x00011850


	//   ....[49]....
        /*0248*/ 	.word	0x00011ac0


	//   ....[50]....
        /*024c*/ 	.word	0x00011bf0


	//   ....[51]....
        /*0250*/ 	.word	0x00011c10


	//   ....[52]....
        /*0254*/ 	.word	0x00011cc0


	//   ....[53]....
        /*0258*/ 	.word	0x000139d0


	//   ....[54]....
        /*025c*/ 	.word	0x00013a00


	//   ....[55]....
        /*0260*/ 	.word	0x00013a20


	//   ....[56]....
        /*0264*/ 	.word	0x00013a40


	//   ....[57]....
        /*0268*/ 	.word	0x00014d70


	//   ....[58]....
        /*026c*/ 	.word	0x00014da0


	//   ....[59]....
        /*0270*/ 	.word	0x00014df0


	//   ....[60]....
        /*0274*/ 	.word	0x00014e00


	//   ....[61]....
        /*0278*/ 	.word	0x000166e0


	//   ....[62]....
        /*027c*/ 	.word	0x00016740


	//   ....[63]....
        /*0280*/ 	.word	0x00016790


	//   ....[64]....
        /*0284*/ 	.word	0x000167d0


	//   ....[65]....
        /*0288*/ 	.word	0x000169f0


	//   ....[66]....
        /*028c*/ 	.word	0x00016a00


	//   ....[67]....
        /*0290*/ 	.word	0x00016c00


	//   ....[68]....
        /*0294*/ 	.word	0x00016c30


	//   ....[69]....
        /*0298*/ 	.word	0x00016df0


	//   ....[70]....
        /*029c*/ 	.word	0x00016e20


	//   ....[71]....
        /*02a0*/ 	.word	0x00016fe0


	//   ....[72]....
        /*02a4*/ 	.word	0x00017000


	//   ....[73]....
        /*02a8*/ 	.word	0x00017860


	//   ....[74]....
        /*02ac*/ 	.word	0x00017880


	//   ....[75]....
        /*02b0*/ 	.word	0x00017a10


	//   ....[76]....
        /*02b4*/ 	.word	0x00017a40


	//   ....[77]....
        /*02b8*/ 	.word	0x00017bd0


	//   ....[78]....
        /*02bc*/ 	.word	0x00017c00


	//   ....[79]....
        /*02c0*/ 	.word	0x00017d90


	//   ....[80]....
        /*02c4*/ 	.word	0x00017db0


	//----- nvinfo : EIATTR_EXIT_INSTR_OFFSETS
	.align		4
.L_738:
        /*02c8*/ 	.byte	0x04, 0x1c
        /*02ca*/ 	.short	(.L_740 - .L_739)


	//   ....[0]....
.L_739:
        /*02cc*/ 	.word	0x00000330


	//   ....[1]....
        /*02d0*/ 	.word	0x00017010


	//   ....[2]....
        /*02d4*/ 	.word	0x00017150


	//   ....[3]....
        /*02d8*/ 	.word	0x000171b0


	//   ....[4]....
        /*02dc*/ 	.word	0x00017dc0


	//   ....[5]....
        /*02e0*/ 	.word	0x00017ed0


	//   ....[6]....
        /*02e4*/ 	.word	0x00017f30


	//----- nvinfo : EIATTR_CTAIDZ_USED
	.align		4
.L_740:
        /*02e8*/ 	.byte	0x01, 0x04
	.zero		2


	//----- nvinfo : EIATTR_MAX_THREADS
	.align		4
        /*02ec*/ 	.byte	0x04, 0x05
        /*02ee*/ 	.short	(.L_742 - .L_741)
.L_741:
        /*02f0*/ 	.word	0x00000100
        /*02f4*/ 	.word	0x00000001
        /*02f8*/ 	.word	0x00000001


	//----- nvinfo : EIATTR_CRS_STACK_SIZE
	.align		4
.L_742:
        /*02fc*/ 	.byte	0x04, 0x1e
        /*02fe*/ 	.short	(.L_744 - .L_743)
.L_743:
        /*0300*/ 	.word	0x00000000
.L_744:


//--------------------- .nv.info._ZN7cutlass13device_kernelIN5flash19enable_sm80_to_sm89INS1_16FlashAttnFwdSm80INS1_25CollectiveMainloopFwdSm80ILi8ELi1ELb0EN4cute5tupleIJNS5_1CILi128EEENS7_ILi96EEENS7_ILi256EEEEEELi256ENS_10bfloat16_tEfNS_4arch4Sm80ELb0ELb0ELb0ELb0ELb0ELb0ELb1ELb0EEENS1_21CollectiveEpilogueFwdINS6_IJS8_SA_S9_EEENS6_IJNS7_ILi1EEESI_SI_EEESC_SE_Li256ELb0ELb1ELb0ELb0EEENS1_19SingleTileSchedulerILb0ELb0ELb1ELi128EEEEEEEEEvNT_6ParamsE --------------------------
	.section	.nv.info._ZN7cutlass13device_kernelIN5flash19enable_sm80_to_sm89INS1_16FlashAttnFwdSm80INS1_25CollectiveMainloopFwdSm80ILi8ELi1ELb0EN4cute5tupleIJNS5_1CILi128EEENS7_ILi96EEENS7_ILi256EEEEEELi256ENS_10bfloat16_tEfNS_4arch4Sm80ELb0ELb0ELb0ELb0ELb0ELb0ELb1ELb0EEENS1_21CollectiveEpilogueFwdINS6_IJS8_SA_S9_EEENS6_IJNS7_ILi1EEESI_SI_EEESC_SE_Li256ELb0ELb1ELb0ELb0EEENS1_19SingleTileSchedulerILb0ELb0ELb1ELi128EEEEEEEEEvNT_6ParamsE,"",@"SHT_CUDA_INFO"
	.sectionflags	@""
	.align	4


	//----- nvinfo : EIATTR_CUDA_API_VERSION
	.align		4
        /*0000*/ 	.byte	0x04, 0x37
        /*0002*/ 	.short	(.L_746 - .L_745)
.L_745:
        /*0004*/ 	.word	0x00000082


	//----- nvinfo : EIATTR_SW2861232_WAR
	.align		4
.L_746:
        /*0008*/ 	.byte	0x01, 0x35
	.zero		2


	//----- nvinfo : EIATTR_PARAM_CBANK
	.align		4
        /*000c*/ 	.byte	0x04, 0x0a
        /*000e*/ 	.short	(.L_748 - .L_747)
	.align		4
.L_747:
        /*0010*/ 	.word	index@(.nv.constant0._ZN7cutlass13device_kernelIN5flash19enable_sm80_to_sm89INS1_16FlashAttnFwdSm80INS1_25CollectiveMainloopFwdSm80ILi8ELi1ELb0EN4cute5tupleIJNS5_1CILi128EEENS7_ILi96EEENS7_ILi256EEEEEELi256ENS_10bfloat16_tEfNS_4arch4Sm80ELb0ELb0ELb0ELb0ELb0ELb0ELb1ELb0EEENS1_21CollectiveEpilogueFwdINS6_IJS8_SA_S9_EEENS6_IJNS7_ILi1EEESI_SI_EEESC_SE_Li256ELb0ELb1ELb0ELb0EEENS1_19SingleTileSchedulerILb0ELb0ELb1ELi128EEEEEEEEEvNT_6ParamsE)
        /*0014*/ 	.short	0x0160
        /*0016*/ 	.short	0x0418


	//----- nvinfo : EIATTR_CBANK_PARAM_SIZE
	.align		4
.L_748:
        /*0018*/ 	.byte	0x03, 0x19
        /*001a*/ 	.short	0x0418


	//----- nvinfo : EIATTR_KPARAM_INFO
	.align		4
        /*001c*/ 	.byte	0x04, 0x17
        /*001e*/ 	.short	(.L_750 - .L_749)
.L_749:
        /*0020*/ 	.word	0x00000000
        /*0024*/ 	.short	0x0000
        /*0026*/ 	.short	0x0000
        /*0028*/ 	.byte	0x00, 0xf0, 0x61, 0x10


	//----- nvinfo : EIATTR_MAXREG_COUNT
	.align		4
.L_750:
        /*002c*/ 	.byte	0x03, 0x1b
        /*002e*/ 	.short	0x00ff


	//----- nvinfo : EIATTR_NUM_BARRIERS
	.align		4
        /*0030*/ 	.byte	0x02, 0x4c
        /*0032*/ 	.byte	0x02
	.zero		1


	//----- nvinfo : EIATTR_ANNOTATIONS
	.align		4
        /*0034*/ 	.byte	0x04, 0x55
        /*0036*/ 	.short	(.L_752 - .L_751)


	//   ....[0]....
.L_751:
        /* <DEDUP_REMOVED lines=23> */


	//----- nvinfo : EIATTR_MERCURY_ISA_VERSION
	.align		4
.L_752:
        /*0198*/ 	.byte	0x03, 0x5f
        /*019a*/ 	.short	0x0000


	//----- nvinfo : EIATTR_COOP_GROUP_MASK_REGIDS
	.align		4
        /*019c*/ 	.byte	0x04, 0x29
        /*019e*/ 	.short	(.L_754 - .L_753)


	//   ....[0]....
.L_753:
        /*01a0*/ 	.word	0xffffffff


	//   ....[1]....
        /*01a4*/ 	.word	0xffffffff


	//   ....[2]....
        /*01a8*/ 	.word	0xffffffff


	//   ....[3]....
        /*01ac*/ 	.word	0xffffffff


	//   ....[4]....
        /*01b0*/ 	.word	0xffffffff


	//   ....[5]....
        /*01b4*/ 	.word	0xffffffff


	//   ....[6]....
        /*01b8*/ 	.word	0xffffffff


	//   ....[7]....
        /*01bc*/ 	.word	0xffffffff


	//   ....[8]....
        /*01c0*/ 	.word	0xffffffff


	//   ....[9]....
        /*01c4*/ 	.word	0xffffffff


	//   ....[10]....
        /*01c8*/ 	.word	0xffffffff


	//   ....[11]....
        /*01cc*/ 	.word	0xffffffff


	//   ....[12]....
        /*01d0*/ 	.word	0xffffffff


	//   ....[13]....
        /*01d4*/ 	.word	0xffffffff


	//   ....[14]....
        /*01d8*/ 	.word	0xffffffff


	//   ....[15]....
        /*01dc*/ 	.word	0xffffffff


	//   ....[16]....
        /*01e0*/ 	.word	0xffffffff


	//   ....[17]....
        /*01e4*/ 	.word	0xffffffff


	//   ....[18]....
        /*01e8*/ 	.word	0xffffffff


	//   ....[19]....
        /*01ec*/ 	.word	0xffffffff


	//   ....[20]....
        /*01f0*/ 	.word	0xffffffff


	//   ....[21]....
        /*01f4*/ 	.word	0xffffffff


	//   ....[22]....
        /*01f8*/ 	.word	0xffffffff


	//   ....[23]....
        /*01fc*/ 	.word	0xffffffff


	//   ....[24]....
        /*0200*/ 	.word	0xffffffff


	//   ....[25]....
        /*0204*/ 	.word	0xffffffff


	//   ....[26]....
        /*0208*/ 	.word	0xffffffff


	//   ....[27]....
        /*020c*/ 	.word	0xffffffff


	//   ....[28]....
        /*0210*/ 	.word	0xffffffff


	//   ....[29]....
        /*0214*/ 	.word	0xffffffff


	//   ....[30]....
        /*0218*/ 	.word	0xffffffff


	//   ....[31]....
        /*021c*/ 	.word	0xffffffff


	//----- nvinfo : EIATTR_COOP_GROUP_INSTR_OFFSETS
	.align		4
.L_754:
        /*0220*/ 	.byte	0x04, 0x28
        /*0222*/ 	.short	(.L_756 - .L_755)


	//   ....[0]....
.L_755:
        /*0224*/ 	.word	0x000003f0


	//   ....[1]....
        /*0228*/ 	.word	0x00000420


	//   ....[2]....
        /*022c*/ 	.word	0x00000450


	//   ....[3]....
        /*0230*/ 	.word	0x00000480


	//   ....[4]....
        /*0234*/ 	.word	0x00000730


	//   ....[5]....
        /*0238*/ 	.word	0x00000770


	//   ....[6]....
        /*023c*/ 	.word	0x00000940


	//   ....[7]....
        /*0240*/ 	.word	0x00000a10


	//   ....[8]....
        /*0244*/ 	.word	0x00003760


	//   ....[9]....
        /*0248*/ 	.word	0x00003830


	//   ....[10]....
        /*024c*/ 	.word	0x00003880


	//   ....[11]....
        /*0250*/ 	.word	0x00003900


	//   ....[12]....
        /*0254*/ 	.word	0x000082f0


	//   ....[13]....
        /*0258*/ 	.word	0x00008320


	//   ....[14]....
        /*025c*/ 	.word	0x00008340


	//   ....[15]....
        /*0260*/ 	.word	0x00008360


	//   ....[16]....
        /*0264*/ 	.word	0x0000acb0


	//   ....[17]....
        /*0268*/ 	.word	0x0000acc0


	//   ....[18]....
        /*026c*/ 	.word	0x0000ad10


	//   ....[19]....
        /*0270*/ 	.word	0x0000ad30


	//   ....[20]....
        /*0274*/ 	.word	0x0000c530


	//   ....[21]....
        /*0278*/ 	.word	0x0000c540


	//   ....[22]....
        /*027c*/ 	.word	0x0000c560


	//   ....[23]....
        /*0280*/ 	.word	0x0000c570


	//   ....[24]....
        /*0284*/ 	.word	0x0000c6a0


	//   ....[25]....
        /*0288*/ 	.word	0x0000c6c0


	//   ....[26]....
        /*028c*/ 	.word	0x0000c890


	//   ....[27]....
        /*0290*/ 	.word	0x0000c8c0


	//   ....[28]....
        /*0294*/ 	.word	0x0000ca50


	//   ....[29]....
        /*0298*/ 	.word	0x0000ca80


	//   ....[30]....
        /*029c*/ 	.word	0x0000cc10


	//   ....[31]....
        /*02a0*/ 	.word	0x0000cc30


	//----- nvinfo : EIATTR_EXIT_INSTR_OFFSETS
	.align		4
.L_756:
        /*02a4*/ 	.byte	0x04, 0x1c
        /*02a6*/ 	.short	(.L_758 - .L_757)


	//   ....[0]....
.L_757:
        /*02a8*/ 	.word	0x00000040


	//   ....[1]....
        /*02ac*/ 	.word	0x0000cc40


	//   ....[2]....
        /*02b0*/ 	.word	0x0000cd50


	//   ....[3]....
        /*02b4*/ 	.word	0x0000cdb0


	//----- nvinfo : EIATTR_CTAIDZ_USED
	.align		4
.L_758:
        /*02b8*/ 	.byte	0x01, 0x04
	.zero		2


	//----- nvinfo : EIATTR_MAX_THREADS
	.align		4
        /*02bc*/ 	.byte	0x04, 0x05
        /*02be*/ 	.short	(.L_760 - .L_759)
.L_759:
        /*02c0*/ 	.word	0x00000100
        /*02c4*/ 	.word	0x00000001
        /*02c8*/ 	.word	0x00000001


	//----- nvinfo : EIATTR_CRS_STACK_SIZE
	.align		4
.L_760:
        /*02cc*/ 	.byte	0x04, 0x1e
        /*02ce*/ 	.short	(.L_762 - .L_761)
.L_761:
        /*02d0*/ 	.word	0x00000000
.L_762:


//--------------------- .nv.info._ZN7cutlass13device_kernelIN5flash19enable_sm80_to_sm89INS1_16FlashAttnFwdSm80INS1_25CollectiveMainloopFwdSm80ILi8ELi1ELb0EN4cute5tupleIJNS5_1CILi128EEENS7_ILi96EEENS7_ILi256EEEEEELi256ENS_10bfloat16_tEfNS_4arch4Sm80ELb0ELb0ELb0ELb1ELb0ELb0ELb1ELb0EEENS1_21CollectiveEpilogueFwdINS6_IJS8_SA_S9_EEENS6_IJNS7_ILi1EEESI_SI_EEESC_SE_Li256ELb1ELb1ELb0ELb0EEENS1_19SingleTileSchedulerILb1ELb0ELb1ELi128EEEEEEEEEvNT_6ParamsE --------------------------
	.section	.nv.info._ZN7cutlass13device_kernelIN5flash19enable_sm80_to_sm89INS1_16FlashAttnFwdSm80INS1_25CollectiveMainloopFwdSm80ILi8ELi1ELb0EN4cute5tupleIJNS5_1CILi128EEENS7_ILi96EEENS7_ILi256EEEEEELi256ENS_10bfloat16_tEfNS_4arch4Sm80ELb0ELb0ELb0ELb1ELb0ELb0ELb1ELb0EEENS1_21CollectiveEpilogueFwdINS6_IJS8_SA_S9_EEENS6_IJNS7_ILi1EEESI_SI_EEESC_SE_Li256ELb1ELb1ELb0ELb0EEENS1_19SingleTileSchedulerILb1ELb0ELb1ELi128EEEEEEEEEvNT_6ParamsE,"",@"SHT_CUDA_INFO"
	.sectionflags	@""
	.align	4


	//----- nvinfo : EIATTR_CUDA_API_VERSION
	.align		4
        /*0000*/ 	.byte	0x04, 0x37
        /*0002*/ 	.short	(.L_764 - .L_763)
.L_763:
        /*0004*/ 	.word	0x00000082


	//----- nvinfo : EIATTR_SW2861232_WAR
	.align		4
.L_764:
        /*0008*/ 	.byte	0x01, 0x35
	.zero		2


	//----- nvinfo : EIATTR_PARAM_CBANK
	.align		4
        /*000c*/ 	.byte	0x04, 0x0a
        /*000e*/ 	.short	(.L_766 - .L_765)
	.align		4
.L_765:
        /*0010*/ 	.word	index@(.nv.constant0._ZN7cutlass13device_kernelIN5flash19enable_sm80_to_sm89INS1_16FlashAttnFwdSm80INS1_25CollectiveMainloopFwdSm80ILi8ELi1ELb0EN4cute5tupleIJNS5_1CILi128EEENS7_ILi96EEENS7_ILi256EEEEEELi256ENS_10bfloat16_tEfNS_4arch4Sm80ELb0ELb0ELb0ELb1ELb0ELb0ELb1ELb0EEENS1_21CollectiveEpilogueFwdINS6_IJS8_SA_S9_EEENS6_IJNS7_ILi1EEESI_SI_EEESC_SE_Li256ELb1ELb1ELb0ELb0EEENS1_19SingleTileSchedulerILb1ELb0ELb1ELi128EEEEEEEEEvNT_6ParamsE)
        /*0014*/ 	.short	0x0160
        /*0016*/ 	.short	0x0418


	//----- nvinfo : EIATTR_CBANK_PARAM_SIZE
	.align		4
.L_766:
        /*0018*/ 	.byte	0x03, 0x19
        /*001a*/ 	.short	0x0418


	//----- nvinfo : EIATTR_KPARAM_INFO
	.align		4
        /*001c*/ 	.byte	0x04, 0x17
        /*001e*/ 	.short	(.L_768 - .L_767)
.L_767:
        /*0020*/ 	.word	0x00000000
        /*0024*/ 	.short	0x0000
        /*0026*/ 	.short	0x0000
        /*0028*/ 	.byte	0x00, 0xf0, 0x61, 0x10


	//----- nvinfo : EIATTR_MAXREG_COUNT
	.align		4
.L_768:
        /*002c*/ 	.byte	0x03, 0x1b
        /*002e*/ 	.short	0x00ff


	//----- nvinfo : EIATTR_NUM_BARRIERS
	.align		4
        /*0030*/ 	.byte	0x02, 0x4c
        /*0032*/ 	.byte	0x02
	.zero		1


	//----- nvinfo : EIATTR_ANNOTATIONS
	.align		4
        /*0034*/ 	.byte	0x04, 0x55
        /*0036*/ 	.short	(.L_770 - .L_769)


	//   ....[0]....
.L_769:
        /* <DEDUP_REMOVED lines=21> */


	//----- nvinfo : EIATTR_MERCURY_ISA_VERSION
	.align		4
.L_770:
        /*0170*/ 	.byte	0x03, 0x5f
        /*0172*/ 	.short	0x0000


	//----- nvinfo : EIATTR_COOP_GROUP_MASK_REGIDS
	.align		4
        /*0174*/ 	.byte	0x04, 0x29
        /*0176*/ 	.short	(.L_772 - .L_771)


	//   ....[0]....
.L_771:
        /*0178*/ 	.word	0xffffffff


	//   ....[1]....
        /*017c*/ 	.word	0xffffffff


	//   ....[2]....
        /*0180*/ 	.word	0xffffffff


	//   ....[3]....
        /*0184*/ 	.word	0xffffffff


	//   ....[4]....
        /*0188*/ 	.word	0xffffffff


	//   ....[5]....
        /*018c*/ 	.word	0xffffffff


	//   ....[6]....
        /*0190*/ 	.word	0xffffffff


	//   ....[7]....
        /*0194*/ 	.word	0xffffffff


	//   ....[8]....
        /*0198*/ 	.word	0xffffffff


	//   ....[9]....
        /*019c*/ 	.word	0xffffffff


	//   ....[10]....
        /*01a0*/ 	.word	0xffffffff


	//   ....[11]....
        /*01a4*/ 	.word	0xffffffff


	//   ....[12]....
        /*01a8*/ 	.word	0xffffffff


	//   ....[13]....
        /*01ac*/ 	.word	0xffffffff


	//   ....[14]....
        /*01b0*/ 	.word	0xffffffff


	//   ....[15]....
        /*01b4*/ 	.word	0xffffffff


	//   ....[16]....
        /*01b8*/ 	.word	0xffffffff


	//   ....[17]....
        /*01bc*/ 	.word	0xffffffff


	//   ....[18]....
        /*01c0*/ 	.word	0xffffffff


	//   ....[19]....
        /*01c4*/ 	.word	0xffffffff


	//   ....[20]....
        /*01c8*/ 	.word	0xffffffff


	//   ....[21]....
        /*01cc*/ 	.word	0xffffffff


	//   ....[22]....
        /*01d0*/ 	.word	0xffffffff


	//   ....[23]....
        /*01d4*/ 	.word	0xffffffff


	//   ....[24]....
        /*01d8*/ 	.word	0xffffffff


	//   ....[25]....
        /*01dc*/ 	.word	0xffffffff


	//   ....[26]....
        /*01e0*/ 	.word	0xffffffff


	//   ....[27]....
        /*01e4*/ 	.word	0xffffffff


	//   ....[28]....
        /*01e8*/ 	.word	0xffffffff


	//   ....[29]....
        /*01ec*/ 	.word	0xffffffff


	//   ....[30]....
        /*01f0*/ 	.word	0xffffffff


	//   ....[31]....
        /*01f4*/ 	.word	0xffffffff


	//   ....[32]....
        /*01f8*/ 	.word	0xffffffff


	//   ....[33]....
        /*01fc*/ 	.word	0xffffffff


	//   ....[34]....
        /*0200*/ 	.word	0xffffffff


	//   ....[35]....
        /*0204*/ 	.word	0xffffffff


	//   ....[36]....
        /*0208*/ 	.word	0xffffffff


	//   ....[37]....
        /*020c*/ 	.word	0xffffffff


	//   ....[38]....
        /*0210*/ 	.word	0xffffffff


	//   ....[39]....
        /*0214*/ 	.word	0xffffffff


	//   ....[40]....
        /*0218*/ 	.word	0xffffffff


	//----- nvinfo : EIATTR_COOP_GROUP_INSTR_OFFSETS
	.align		4
.L_772:
        /*021c*/ 	.byte	0x04, 0x28
        /*021e*/ 	.short	(.L_774 - .L_773)


	//   ....[0]....
.L_773:
        /*0220*/ 	.word	0x00000090


	//   ....[1]....
        /*0224*/ 	.word	0x000010a0


	//   ....[2]....
        /*0228*/ 	.word	0x000010e0


	//   ....[3]....
        /*022c*/ 	.word	0x000014f0


	//   ....[4]....
        /*0230*/ 	.word	0x00001530


	//   ....[5]....
        /*0234*/ 	.word	0x000017d0


	//   ....[6]....
        /*0238*/ 	.word	0x00001800


	//   ....[7]....
        /*023c*/ 	.word	0x000019e0


	//   ....[8]....
        /*0240*/ 	.word	0x00001a20


	//   ....[9]....
        /*0244*/ 	.word	0x000044c0


	//   ....[10]....
        /*0248*/ 	.word	0x00004590


	//   ....[11]....
        /*024c*/ 	.word	0x000045a0


	//   ....[12]....
        /*0250*/ 	.word	0x000045f0


	//   ....[13]....
        /*0254*/ 	.word	0x000097a0


	//   ....[14]....
        /*0258*/ 	.word	0x000097d0


	//   ....[15]....
        /*025c*/ 	.word	0x000097f0


	//   ....[16]....
        /*0260*/ 	.word	0x00009810


	//   ....[17]....
        /*0264*/ 	.word	0x0000c0b0


	//   ....[18]....
        /*0268*/ 	.word	0x0000c0c0


	//   ....[19]....
        /*026c*/ 	.word	0x0000c0f0


	//   ....[20]....
        /*0270*/ 	.word	0x0000c110


	//   ....[21]....
        /*0274*/ 	.word	0x0000daa0


	//   ....[22]....
        /*0278*/ 	.word	0x0000dad0


	//   ....[23]....
        /*027c*/ 	.word	0x0000daf0


	//   ....[24]....
        /*0280*/ 	.word	0x0000db00


	//   ....[25]....
        /*0284*/ 	.word	0x0000dd20


	//   ....[26]....
        /*0288*/ 	.word	0x0000dd30


	//   ....[27]....
        /*028c*/ 	.word	0x0000df30


	//   ....[28]....
        /*0290*/ 	.word	0x0000df60


	//   ....[29]....
        /*0294*/ 	.word	0x0000e120


	//   ....[30]....
        /*0298*/ 	.word	0x0000e150


	//   ....[31]....
        /*029c*/ 	.word	0x0000e310


	//   ....[32]....
        /*02a0*/ 	.word	0x0000e330


	//   ....[33]....
        /*02a4*/ 	.word	0x0000eba0


	//   ....[34]....
        /*02a8*/ 	.word	0x0000ebc0


	//   ....[35]....
        /*02ac*/ 	.word	0x0000ed80


	//   ....[36]....
        /*02b0*/ 	.word	0x0000edb0


	//   ....[37]....
        /*02b4*/ 	.word	0x0000ef40


	//   ....[38]....
        /*02b8*/ 	.word	0x0000ef70


	//   ....[39]....
        /*02bc*/ 	.word	0x0000f100


	//   ....[40]....
        /*02c0*/ 	.word	0x0000f120


	//----- nvinfo : EIATTR_EXIT_INSTR_OFFSETS
	.align		4
.L_774:
        /*02c4*/ 	.byte	0x04, 0x1c
        /*02c6*/ 	.short	(.L_776 - .L_775)


	//   ....[0]....
.L_775:
        /*02c8*/ 	.word	0x00000350


	//   ....[1]....
        /*02cc*/ 	.word	0x0000e340


	//   ....[2]....
        /*02d0*/ 	.word	0x0000e480


	//   ....[3]....
        /*02d4*/ 	.word	0x0000e4e0


	//   ....[4]....
        /*02d8*/ 	.word	0x0000f130


	//   ....[5]....
        /*02dc*/ 	.word	0x0000f240


	//   ....[6]....
        /*02e0*/ 	.word	0x0000f2a0


	//----- nvinfo : EIATTR_CTAIDZ_USED
	.align		4
.L_776:
        /*02e4*/ 	.byte	0x01, 0x04
	.zero		2


	//----- nvinfo : EIATTR_MAX_THREADS
	.align		4
        /*02e8*/ 	.byte	0x04, 0x05
        /*02ea*/ 	.short	(.L_778 - .L_777)
.L_777:
        /*02ec*/ 	.word	0x00000100
        /*02f0*/ 	.word	0x00000001
        /*02f4*/ 	.word	0x00000001


	//----- nvinfo : EIATTR_CRS_STACK_SIZE
	.align		4
.L_778:
        /*02f8*/ 	.byte	0x04, 0x1e
        /*02fa*/ 	.short	(.L_780 - .L_779)
.L_779:
        /*02fc*/ 	.word	0x00000000
.L_780:


//--------------------- .nv.info._ZN7cutlass13device_kernelIN5flash19enable_sm80_to_sm89INS1_16FlashAttnFwdSm80INS1_25CollectiveMainloopFwdSm80ILi8ELi1ELb0EN4cute5tupleIJNS5_1CILi128EEENS7_ILi48EEENS7_ILi256EEEEEELi256ENS_10bfloat16_tEfNS_4arch4Sm80ELb0ELb0ELb0ELb1ELb0ELb1ELb1ELb0EEENS1_21CollectiveEpilogueFwdINS6_IJS8_SA_S9_EEENS6_IJNS7_ILi1EEESI_SI_EEESC_SE_Li256ELb1ELb1ELb0ELb0EEENS1_19SingleTileSchedulerILb1ELb0ELb1ELi128EEEEEEEEEvNT_6ParamsE --------------------------
	.section	.nv.info._ZN7cutlass13device_kernelIN5flash19enable_sm80_to_sm89INS1_16FlashAttnFwdSm80INS1_25CollectiveMainloopFwdSm80ILi8ELi1ELb0EN4cute5tupleIJNS5_1CILi128EEENS7_ILi48EEENS7_ILi256EEEEEELi256ENS_10bfloat16_tEfNS_4arch4Sm80ELb0ELb0ELb0ELb1ELb0ELb1ELb1ELb0EEENS1_21CollectiveEpilogueFwdINS6_IJS8_SA_S9_EEENS6_IJNS7_ILi1EEESI_SI_EEESC_SE_Li256ELb1ELb1ELb0ELb0EEENS1_19SingleTileSchedulerILb1ELb0ELb1ELi128EEEEEEEEEvNT_6ParamsE,"",@"SHT_CUDA_INFO"
	.sectionflags	@""
	.align	4


	//----- nvinfo : EIATTR_CUDA_API_VERSION
	.align		4
        /*0000*/ 	.byte	0x04, 0x37
        /*0002*/ 	.short	(.L_782 - .L_781)
.L_781:
        /*0004*/ 	.word	0x00000082


	//----- nvinfo : EIATTR_SW2861232_WAR
	.align		4
.L_782:
        /*0008*/ 	.byte	0x01, 0x35
	.zero		2


	//----- nvinfo : EIATTR_PARAM_CBANK
	.align		4
        /*000c*/ 	.byte	0x04, 0x0a
        /*000e*/ 	.short	(.L_784 - .L_783)
	.align		4
.L_783:
        /*0010*/ 	.word	index@(.nv.constant0._ZN7cutlass13device_kernelIN5flash19enable_sm80_to_sm89INS1_16FlashAttnFwdSm80INS1_25CollectiveMainloopFwdSm80ILi8ELi1ELb0EN4cute5tupleIJNS5_1CILi128EEENS7_ILi48EEENS7_ILi256EEEEEELi256ENS_10bfloat16_tEfNS_4arch4Sm80ELb0ELb0ELb0ELb1ELb0ELb1ELb1ELb0EEENS1_21CollectiveEpilogueFwdINS6_IJS8_SA_S9_EEENS6_IJNS7_ILi1EEESI_SI_EEESC_SE_Li256ELb1ELb1ELb0ELb0EEENS1_19SingleTileSchedulerILb1ELb0ELb1ELi128EEEEEEEEEvNT_6ParamsE)
        /*0014*/ 	.short	0x0160
        /*0016*/ 	.short	0x0418


	//----- nvinfo : EIATTR_CBANK_PARAM_SIZE
	.align		4
.L_784:
        /*0018*/ 	.byte	0x03, 0x19
        /*001a*/ 	.short	0x0418


	//----- nvinfo : EIATTR_KPARAM_INFO
	.align		4
        /*001c*/ 	.byte	0x04, 0x17
        /*001e*/ 	.short	(.L_786 - .L_785)
.L_785:
        /*0020*/ 	.word	0x00000000
        /*0024*/ 	.short	0x0000
        /*0026*/ 	.short	0x0000
        /*0028*/ 	.byte	0x00, 0xf0, 0x61, 0x10


	//----- nvinfo : EIATTR_MAXREG_COUNT
	.align		4
.L_786:
        /*002c*/ 	.byte	0x03, 0x1b
        /*002e*/ 	.short	0x00ff


	//----- nvinfo : EIATTR_NUM_BARRIERS
	.align		4
        /*0030*/ 	.byte	0x02, 0x4c
        /*0032*/ 	.byte	0x02
	.zero		1


	//----- nvinfo : EIATTR_MERCURY_ISA_VERSION
	.align		4
        /*0034*/ 	.byte	0x03, 0x5f
        /*0036*/ 	.short	0x0000


	//----- nvinfo : EIATTR_INT_WARP_WIDE_INSTR_OFFSETS
	.align		4
        /*0038*/ 	.byte	0x04, 0x31
        /*003a*/ 	.short	(.L_788 - .L_787)


	//   ....[0]....
.L_787:
        /*003c*/ 	.word	0x00011f00


	//----- nvinfo : EIATTR_COOP_GROUP_MASK_REGIDS
	.align		4
.L_788:
        /*0040*/ 	.byte	0x04, 0x29
        /*0042*/ 	.short	(.L_790 - .L_789)


	//   ....[0]....
.L_789:
        /*0044*/ 	.word	0xffffffff


	//   ....[1]....
        /*0048*/ 	.word	0xffffffff


	//   ....[2]....
        /*004c*/ 	.word	0xffffffff


	//   ....[3]....
        /*0050*/ 	.word	0xffffffff


	//   ....[4]....
        /*0054*/ 	.word	0xffffffff


	//   ....[5]....
        /*0058*/ 	.word	0xffffffff


	//   ....[6]....
        /*005c*/ 	.word	0xffffffff


	//   ....[7]....
        /*0060*/ 	.word	0xffffffff


	//   ....[8]....
        /*0064*/ 	.word	0xffffffff


	//   ....[9]....
        /*0068*/ 	.word	0xffffffff


	//   ....[10]....
        /*006c*/ 	.word	0xffffffff


	//   ....[11]....
        /*0070*/ 	.word	0xffffffff


	//   ....[12]....
        /*0074*/ 	.word	0xffffffff


	//   ....[13]....
        /*0078*/ 	.word	0xffffffff


	//   ....[14]....
        /*007c*/ 	.word	0xffffffff


	//   ....[15]....
        /*0080*/ 	.word	0xffffffff


	//   ....[16]....
        /*0084*/ 	.word	0xffffffff


	//   ....[17]....
        /*0088*/ 	.word	0xffffffff


	//   ....[18]....
        /*008c*/ 	.word	0xffffffff


	//   ....[19]....
        /*0090*/ 	.word	0xffffffff


	//   ....[20]....
        /*0094*/ 	.word	0xffffffff


	//   ....[21]....
        /*0098*/ 	.word	0xffffffff


	//   ....[22]....
        /*009c*/ 	.word	0xffffffff


	//   ....[23]....
        /*00a0*/ 	.word	0xffffffff


	//   ....[24]....
        /*00a4*/ 	.word	0xffffffff


	//   ....[25]....
        /*00a8*/ 	.word	0xffffffff


	//   ....[26]....
        /*00ac*/ 	.word	0xffffffff


	//   ....[27]....
        /*00b0*/ 	.word	0xffffffff


	//   ....[28]....
        /*00b4*/ 	.word	0xffffffff


	//   ....[29]....
        /*00b8*/ 	.word	0xffffffff


	//   ....[30]....
        /*00bc*/ 	.word	0xffffffff


	//   ....[31]....
        /*00c0*/ 	.word	0xffffffff


	//   ....[32]....
        /*00c4*/ 	.word	0xffffffff


	//   ....[33]....
        /*00c8*/ 	.word	0xffffffff


	//   ....[34]....
        /*00cc*/ 	.word	0xffffffff


	//   ....[35]....
        /*00d0*/ 	.word	0xffffffff


	//   ....[36]....
        /*00d4*/ 	.word	0xffffffff


	//   ....[37]....
        /*00d8*/ 	.word	0xffffffff


	//   ....[38]....
        /*00dc*/ 	.word	0xffffffff


	//   ....[39]....
        /*00e0*/ 	.word	0xffffffff


	//   ....[40]....
        /*00e4*/ 	.word	0xffffffff


	//----- nvinfo : EIATTR_COOP_GROUP_INSTR_OFFSETS
	.align		4
.L_790:
        /*00e8*/ 	.byte	0x04, 0x28
        /*00ea*/ 	.short	(.L_792 - .L_791)


	//   ....[0]....
.L_791:
        /*00ec*/ 	.word	0x00000080


	//   ....[1]....
        /*00f0*/ 	.word	0x00007b00


	//   ....[2]....
        /*00f4*/ 	.word	0x00007b30


	//   ....[3]....
        /*00f8*/ 	.word	0x00008040


	//   ....[4]....
        /*00fc*/ 	.word	0x00008080


	//   ....[5]....
        /*0100*/ 	.word	0x00008330


	//   ....[6]....
        /*0104*/ 	.word	0x00008360


	//   ....[7]....
        /*0108*/ 	.word	0x00008510


	//   ....[8]....
        /*010c*/ 	.word	0x00008550


	//   ....[9]....
        /*0110*/ 	.word	0x00010d00


	//   ....[10]....
        /*0114*/ 	.word	0x00010d50


	//   ....[11]....
        /*0118*/ 	.word	0x00010d70


	//   ....[12]....
        /*011c*/ 	.word	0x00010da0


	//   ....[13]....
        /*0120*/ 	.word	0x000130d0


	//   ....[14]....
        /*0124*/ 	.word	0x000130f0


	//   ....[15]....
        /*0128*/ 	.word	0x00013130


	//   ....[16]....
        /*012c*/ 	.word	0x00013140


	//   ....[17]....
        /*0130*/ 	.word	0x000147f0


	//   ....[18]....
        /*0134*/ 	.word	0x00014820


	//   ....[19]....
        /*0138*/ 	.word	0x00014880


	//   ....[20]....
        /*013c*/ 	.word	0x00014890


	//   ....[21]....
        /*0140*/ 	.word	0x000161a0


	//   ....[22]....
        /*0144*/ 	.word	0x000161e0


	//   ....[23]....
        /*0148*/ 	.word	0x00016220


	//   ....[24]....
        /*014c*/ 	.word	0x00016260


	//   ....[25]....
        /*0150*/ 	.word	0x00016480


	//   ....[26]....
        /*0154*/ 	.word	0x00016490


	//   ....[27]....
        /*0158*/ 	.word	0x00016690


	//   ....[28]....
        /*015c*/ 	.word	0x000166c0


	//   ....[29]....
        /*0160*/ 	.word	0x00016880


	//   ....[30]....
        /*0164*/ 	.word	0x000168b0


	//   ....[31]....
        /*0168*/ 	.word	0x00016a70


	//   ....[32]....
        /*016c*/ 	.word	0x00016a90


	//   ....[33]....
        /*0170*/ 	.word	0x00017300


	//   ....[34]....
        /*0174*/ 	.word	0x00017320


	//   ....[35]....
        /*0178*/ 	.word	0x000174b0


	//   ....[36]....
        /*017c*/ 	.word	0x000174e0


	//   ....[37]....
        /*0180*/ 	.word	0x00017670


	//   ....[38]....
        /*0184*/ 	.word	0x000176a0


	//   ....[39]....
        /*0188*/ 	.word	0x00017830


	//   ....[40]....
        /*018c*/ 	.word	0x00017850


	//----- nvinfo : EIATTR_EXIT_INSTR_OFFSETS
	.align		4
.L_792:
        /*0190*/ 	.byte	0x04, 0x1c
        /*0192*/ 	.short	(.L_794 - .L_793)


	//   ....[0]....
.L_793:
        /*0194*/ 	.word	0x00000310


	//   ....[1]....
        /*0198*/ 	.word	0x00016aa0


	//   ....[2]....
        /*019c*/ 	.word	0x00016be0


	//   ....[3]....
        /*01a0*/ 	.word	0x00016c40


	//   ....[4]....
        /*01a4*/ 	.word	0x00017860


	//   ....[5]....
        /*01a8*/ 	.word	0x00017970


	//   ....[6]....
        /*01ac*/ 	.word	0x000179d0


	//----- nvinfo : EIATTR_CTAIDZ_USED
	.align		4
.L_794:
        /*01b0*/ 	.byte	0x01, 0x04
	.zero		2


	//----- nvinfo : EIATTR_MAX_THREADS
	.align		4
        /*01b4*/ 	.byte	0x04, 0x05
        /*01b6*/ 	.short	(.L_796 - .L_795)
.L_795:
        /*01b8*/ 	.word	0x00000100
        /*01bc*/ 	.word	0x00000001
        /*01c0*/ 	.word	0x00000001


	//----- nvinfo : EIATTR_CRS_STACK_SIZE
	.align		4
.L_796:
        /*01c4*/ 	.byte	0x04, 0x1e
        /*01c6*/ 	.short	(.L_798 - .L_797)
.L_797:
        /*01c8*/ 	.word	0x00000000
.L_798:


//--------------------- .nv.info._ZN7cutlass13device_kernelIN5flash19enable_sm80_to_sm89INS1_16FlashAttnFwdSm80INS1_25CollectiveMainloopFwdSm80ILi8ELi1ELb0EN4cute5tupleIJNS5_1CILi128EEENS7_ILi64EEENS7_ILi256EEEEEELi256ENS_10bfloat16_tEfNS_4arch4Sm80ELb0ELb1ELb0ELb0ELb0ELb0ELb1ELb0EEENS1_21CollectiveEpilogueFwdINS6_IJS8_SA_S9_EEENS6_IJNS7_ILi1EEESI_SI_EEESC_SE_Li256ELb0ELb1ELb0ELb0EEENS1_19SingleTileSchedulerILb0ELb0ELb1ELi128EEEEEEEEEvNT_6ParamsE --------------------------
	.section	.nv.info._ZN7cutlass13device_kernelIN5flash19enable_sm80_to_sm89INS1_16FlashAttnFwdSm80INS1_25CollectiveMainloopFwdSm80ILi8ELi1ELb0EN4cute5tupleIJNS5_1CILi128EEENS7_ILi64EEENS7_ILi256EEEEEELi256ENS_10bfloat16_tEfNS_4arch4Sm80ELb0ELb1ELb0ELb0ELb0ELb0ELb1ELb0EEENS1_21CollectiveEpilogueFwdINS6_IJS8_SA_S9_EEENS6_IJNS7_ILi1EEESI_SI_EEESC_SE_Li256ELb0ELb1ELb0ELb0EEENS1_19SingleTileSchedulerILb0ELb0ELb1ELi128EEEEEEEEEvNT_6ParamsE,"",@"SHT_CUDA_INFO"
	.sectionflags	@""
	.align	4


	//----- nvinfo : EIATTR_CUDA_API_VERSION
	.align		4
        /*0000*/ 	.byte	0x04, 0x37
        /*0002*/ 	.short	(.L_800 - .L_799)
.L_799:
        /*0004*/ 	.word	0x00000082


	//----- nvinfo : EIATTR_SW2861232_WAR
	.align		4
.L_800:
        /*0008*/ 	.byte	0x01, 0x35
	.zero		2


	//----- nvinfo : EIATTR_PARAM_CBANK
	.align		4
        /*000c*/ 	.byte	0x04, 0x0a
        /*000e*/ 	.short	(.L_802 - .L_801)
	.align		4
.L_801:
        /*0010*/ 	.word	index@(.nv.constant0._ZN7cutlass13device_kernelIN5flash19enable_sm80_to_sm89INS1_16FlashAttnFwdSm80INS1_25CollectiveMainloopFwdSm80ILi8ELi1ELb0EN4cute5tupleIJNS5_1CILi128EEENS7_ILi64EEENS7_ILi256EEEEEELi256ENS_10bfloat16_tEfNS_4arch4Sm80ELb0ELb1ELb0ELb0ELb0ELb0ELb1ELb0EEENS1_21CollectiveEpilogueFwdINS6_IJS8_SA_S9_EEENS6_IJNS7_ILi1EEESI_SI_EEESC_SE_Li256ELb0ELb1ELb0ELb0EEENS1_19SingleTileSchedulerILb0ELb0ELb1ELi128EEEEEEEEEvNT_6ParamsE)
        /*0014*/ 	.short	0x0160
        /*0016*/ 	.short	0x0418


	//----- nvinfo : EIATTR_CBANK_PARAM_SIZE
	.align		4
.L_802:
        /*0018*/ 	.byte	0x03, 0x19
        /*001a*/ 	.short	0x0418


	//----- nvinfo : EIATTR_KPARAM_INFO
	.align		4
        /*001c*/ 	.byte	0x04, 0x17
        /*001e*/ 	.short	(.L_804 - .L_803)
.L_803:
        /*0020*/ 	.word	0x00000000
        /*0024*/ 	.short	0x0000
        /*0026*/ 	.short	0x0000
        /*0028*/ 	.byte	0x00, 0xf0, 0x61, 0x10


	//----- nvinfo : EIATTR_MAXREG_COUNT
	.align		4
.L_804:
        /*002c*/ 	.byte	0x03, 0x1b
        /*002e*/ 	.short	0x00ff


	//----- nvinfo : EIATTR_NUM_BARRIERS
	.align		4
        /*0030*/ 	.byte	0x02, 0x4c
        /*0032*/ 	.byte	0x02
	.zero		1


	//----- nvinfo : EIATTR_ANNOTATIONS
	.align		4
        /*0034*/ 	.byte	0x04, 0x55
        /*0036*/ 	.short	(.L_806 - .L_805)


	//   ....[0]....
.L_805:
        /* <DEDUP_REMOVED lines=28> */


	//----- nvinfo : EIATTR_MERCURY_ISA_VERSION
	.align		4
.L_806:
        /*01e0*/ 	.byte	0x03, 0x5f
        /*01e2*/ 	.short	0x0000


	//----- nvinfo : EIATTR_COOP_GROUP_MASK_REGIDS
	.align		4
        /*01e4*/ 	.byte	0x04, 0x29
        /*01e6*/ 	.short	(.L_808 - .L_807)


	//   ....[0]....
.L_807:
        /*01e8*/ 	.word	0xffffffff


	//   ....[1]....
        /*01ec*/ 	.word	0xffffffff


	//   ....[2]....
        /*01f0*/ 	.word	0xffffffff


	//   ....[3]....
        /*01f4*/ 	.word	0xffffffff


	//   ....[4]....
        /*01f8*/ 	.word	0xffffffff


	//   ....[5]....
        /*01fc*/ 	.word	0xffffffff


	//   ....[6]....
        /*0200*/ 	.word	0xffffffff


	//   ....[7]....
        /*0204*/ 	.word	0xffffffff


	//   ....[8]....
        /*0208*/ 	.word	0xffffffff


	//   ....[9]....
        /*020c*/ 	.word	0xffffffff


	//   ....[10]....
        /*0210*/ 	.word	0xffffffff


	//   ....[11]....
        /*0214*/ 	.word	0xffffffff


	//   ....[12]....
        /*0218*/ 	.word	0xffffffff


	//   ....[13]....
        /*021c*/ 	.word	0xffffffff


	//   ....[14]....
        /*0220*/ 	.word	0xffffffff


	//   ....[15]....
        /*0224*/ 	.word	0xffffffff


	//   ....[16]....
        /*0228*/ 	.word	0xffffffff


	//   ....[17]....
        /*022c*/ 	.word	0xffffffff


	//   ....[18]....
        /*0230*/ 	.word	0xffffffff


	//   ....[19]....
        /*0234*/ 	.word	0xffffffff


	//   ....[20]....
        /*0238*/ 	.word	0xffffffff


	//   ....[21]....
        /*023c*/ 	.word	0xffffffff


	//   ....[22]....
        /*0240*/ 	.word	0xffffffff


	//   ....[23]....
        /*0244*/ 	.word	0xffffffff


	//   ....[24]....
        /*0248*/ 	.word	0xffffffff


	//   ....[25]....
        /*024c*/ 	.word	0xffffffff


	//   ....[26]....
        /*0250*/ 	.word	0xffffffff


	//   ....[27]....
        /*0254*/ 	.word	0xffffffff


	//   ....[28]....
        /*0258*/ 	.word	0xffffffff


	//   ....[29]....
        /*025c*/ 	.word	0xffffffff


	//   ....[30]....
        /*0260*/ 	.word	0xffffffff


	//   ....[31]....
        /*0264*/ 	.word	0xffffffff


	//   ....[32]....
        /*0268*/ 	.word	0xffffffff


	//   ....[33]....
        /*026c*/ 	.word	0xffffffff


	//   ....[34]....
        /*0270*/ 	.word	0xffffffff


	//   ....[35]....
        /*0274*/ 	.word	0xffffffff


	//   ....[36]....
        /*0278*/ 	.word	0xffffffff


	//   ....[37]....
        /*027c*/ 	.word	0xffffffff


	//   ....[38]....
        /*0280*/ 	.word	0xffffffff


	//   ....[39]....
        /*0284*/ 	.word	0xffffffff


	//   ....[40]....
        /*0288*/ 	.word	0xffffffff


	//   ....[41]....
        /*028c*/ 	.word	0xffffffff


	//   ....[42]....
        /*0290*/ 	.word	0xffffffff


	//   ....[43]....
        /*0294*/ 	.word	0xffffffff


	//   ....[44]....
        /*0298*/ 	.word	0xffffffff


	//   ....[45]....
        /*029c*/ 	.word	0xffffffff


	//   ....[46]....
        /*02a0*/ 	.word	0xffffffff


	//   ....[47]....
        /*02a4*/ 	.word	0xffffffff


	//   ....[48]....
        /*02a8*/ 	.word	0xffffffff


	//   ....[49]....
        /*02ac*/ 	.word	0xffffffff


	//   ....[50]....
        /*02b0*/ 	.word	0xffffffff


	//   ....[51]....
        /*02b4*/ 	.word	0xffffffff


	//   ....[52]....
        /*02b8*/ 	.word	0xffffffff


	//   ....[53]....
        /*02bc*/ 	.word	0xffffffff


	//----- nvinfo : EIATTR_COOP_GROUP_INSTR_OFFSETS
	.align		4
.L_808:
        /*02c0*/ 	.byte	0x04, 0x28
        /*02c2*/ 	.short	(.L_810 - .L_809)


	//   ....[0]....
.L_809:
        /*02c4*/ 	.word	0x00000c00


	//   ....[1]....
        /*02c8*/ 	.word	0x00000c30


	//   ....[2]....
        /*02cc*/ 	.word	0x00000c60


	//   ....[3]....
        /*02d0*/ 	.word	0x00000ca0


	//   ....[4]....
        /*02d4*/ 	.word	0x00000cc0


	//   ....[5]....
        /*02d8*/ 	.word	0x00000cf0


	//   ....[6]....
        /*02dc*/ 	.word	0x00000f10


	//   ....[7]....
        /*02e0*/ 	.word	0x00000f20


	//   ....[8]....
        /*02e4*/ 	.word	0x00002e90


	//   ....[9]....
        /*02e8*/ 	.word	0x00003120


	//   ....[10]....
        /*02ec*/ 	.word	0x00003850


	//   ....[11]....
        /*02f0*/ 	.word	0x00003b20


	//   ....[12]....
        /*02f4*/ 	.word	0x00003b60


	//   ....[13]....
        /*02f8*/ 	.word	0x00003be0


	//   ....[14]....
        /*02fc*/ 	.word	0x00006780


	//   ....[15]....
        /*0300*/ 	.word	0x00007400


	//   ....[16]....
        /*0304*/ 	.word	0x00007ce0


	//   ....[17]....
        /*0308*/ 	.word	0x00007e00


	//   ....[18]....
        /*030c*/ 	.word	0x00007e40


	//   ....[19]....
        /*0310*/ 	.word	0x00007e60


	//   ....[20]....
        /*0314*/ 	.word	0x0000b4e0


	//   ....[21]....
        /*0318*/ 	.word	0x0000b520


	//   ....[22]....
        /*031c*/ 	.word	0x0000b560


	//   ....[23]....
        /*0320*/ 	.word	0x0000b590


	//   ....[24]....
        /*0324*/ 	.word	0x0000dd40


	//   ....[25]....
        /*0328*/ 	.word	0x0000ea80


	//   ....[26]....
        /*032c*/ 	.word	0x0000f380


	//   ....[27]....
        /*0330*/ 	.word	0x0000f490


	//   ....[28]....
        /*0334*/ 	.word	0x0000f4c0


	//   ....[29]....
        /*0338*/ 	.word	0x0000f4e0


	//   ....[30]....
        /*033c*/ 	.word	0x00011110


	//   ....[31]....
        /*0340*/ 	.word	0x00011130


	//   ....[32]....
        /*0344*/ 	.word	0x00011160


	//   ....[33]....
        /*0348*/ 	.word	0x00011170


	//   ....[34]....
        /*034c*/ 	.word	0x00012b10


	//   ....[35]....
        /*0350*/ 	.word	0x00012b20


	//   ....[36]....
        /*0354*/ 	.word	0x00012b40


	//   ....[37]....
        /*0358*/ 	.word	0x00012b50


	//   ....[38]....
        /*035c*/ 	.word	0x00012b60


	//   ....[39]....
        /*0360*/ 	.word	0x00012b70


	//   ....[40]....
        /*0364*/ 	.word	0x00012e50


	//   ....[41]....
        /*0368*/ 	.word	0x00012e80


	//   ....[42]....
        /*036c*/ 	.word	0x00013040


	//   ....[43]....
        /*0370*/ 	.word	0x00013070


	//   ....[44]....
        /*0374*/ 	.word	0x00013230


	//   ....[45]....
        /*0378*/ 	.word	0x00013250


	//   ....[46]....
        /*037c*/ 	.word	0x00013950


	//   ....[47]....
        /*0380*/ 	.word	0x00013970


	//   ....[48]....
        /*0384*/ 	.word	0x00013b20


	//   ....[49]....
        /*0388*/ 	.word	0x00013b50


	//   ....[50]....
        /*038c*/ 	.word	0x00013ce0


	//   ....[51]....
        /*0390*/ 	.word	0x00013d10


	//   ....[52]....
        /*0394*/ 	.word	0x00013ea0


	//   ....[53]....
        /*0398*/ 	.word	0x00013ec0


	//----- nvinfo : EIATTR_EXIT_INSTR_OFFSETS
	.align		4
.L_810:
        /*039c*/ 	.byte	0x04, 0x1c
        /*039e*/ 	.short	(.L_812 - .L_811)


	//   ....[0]....
.L_811:
        /*03a0*/ 	.word	0x00000040


	//   ....[1]....
        /*03a4*/ 	.word	0x00013260


	//   ....[2]....
        /*03a8*/ 	.word	0x000133a0


	//   ....[3]....
        /*03ac*/ 	.word	0x00013400


	//   ....[4]....
        /*03b0*/ 	.word	0x00013ed0


	//   ....[5]....
        /*03b4*/ 	.word	0x00013fe0


	//   ....[6]....
        /*03b8*/ 	.word	0x00014040


	//----- nvinfo : EIATTR_CTAIDZ_USED
	.align		4
.L_812:
        /*03bc*/ 	.byte	0x01, 0x04
	.zero		2


	//----- nvinfo : EIATTR_MAX_THREADS
	.align		4
        /*03c0*/ 	.byte	0x04, 0x05
        /*03c2*/ 	.short	(.L_814 - .L_813)
.L_813:
        /*03c4*/ 	.word	0x00000100
        /*03c8*/ 	.word	0x00000001
        /*03cc*/ 	.word	0x00000001


	//----- nvinfo : EIATTR_CRS_STACK_SIZE
	.align		4
.L_814:
        /*03d0*/ 	.byte	0x04, 0x1e
        /*03d2*/ 	.short	(.L_816 - .L_815)
.L_815:
        /*03d4*/ 	.word	0x00000000
.L_816:


//--------------------- .nv.info._ZN7cutlass13device_kernelIN5flash19enable_sm80_to_sm89INS1_16FlashAttnFwdSm80INS1_25CollectiveMainloopFwdSm80ILi8ELi1ELb0EN4cute5tupleIJNS5_1CILi128EEENS7_ILi64EEENS7_ILi256EEEEEELi256ENS_10bfloat16_tEfNS_4arch4Sm80ELb0ELb1ELb0ELb1ELb0ELb0ELb1ELb0EEENS1_21CollectiveEpilogueFwdINS6_IJS8_SA_S9_EEENS6_IJNS7_ILi1EEESI_SI_EEESC_SE_Li256ELb1ELb1ELb0ELb0EEENS1_19SingleTileSchedulerILb1ELb0ELb1ELi128EEEEEEEEEvNT_6ParamsE --------------------------
	.section	.nv.info._ZN7cutlass13device_kernelIN5flash19enable_sm80_to_sm89INS1_16FlashAttnFwdSm80INS1_25CollectiveMainloopFwdSm80ILi8ELi1ELb0EN4cute5tupleIJNS5_1CILi128EEENS7_ILi64EEENS7_ILi256EEEEEELi256ENS_10bfloat16_tEfNS_4arch4Sm80ELb0ELb1ELb0ELb1ELb0ELb0ELb1ELb0EEENS1_21CollectiveEpilogueFwdINS6_IJS8_SA_S9_EEENS6_IJNS7_ILi1EEESI_SI_EEESC_SE_Li256ELb1ELb1ELb0ELb0EEENS1_19SingleTileSchedulerILb1ELb0ELb1ELi128EEEEEEEEEvNT_6ParamsE,"",@"SHT_CUDA_INFO"
	.sectionflags	@""
	.align	4


	//----- nvinfo : EIATTR_CUDA_API_VERSION
	.align		4
        /*0000*/ 	.byte	0x04, 0x37
        /*0002*/ 	.short	(.L_818 - .L_817)
.L_817:
        /*0004*/ 	.word	0x00000082


	//----- nvinfo : EIATTR_SW2861232_WAR
	.align		4
.L_818:
        /*0008*/ 	.byte	0x01, 0x35
	.zero		2


	//----- nvinfo : EIATTR_PARAM_CBANK
	.align		4
        /*000c*/ 	.byte	0x04, 0x0a
        /*000e*/ 	.short	(.L_820 - .L_819)
	.align		4
.L_819:
        /*0010*/ 	.word	index@(.nv.constant0._ZN7cutlass13device_kernelIN5flash19enable_sm80_to_sm89INS1_16FlashAttnFwdSm80INS1_25CollectiveMainloopFwdSm80ILi8ELi1ELb0EN4cute5tupleIJNS5_1CILi128EEENS7_ILi64EEENS7_ILi256EEEEEELi256ENS_10bfloat16_tEfNS_4arch4Sm80ELb0ELb1ELb0ELb1ELb0ELb0ELb1ELb0EEENS1_21CollectiveEpilogueFwdINS6_IJS8_SA_S9_EEENS6_IJNS7_ILi1EEESI_SI_EEESC_SE_Li256ELb1ELb1ELb0ELb0EEENS1_19SingleTileSchedulerILb1ELb0ELb1ELi128EEEEEEEEEvNT_6ParamsE)
        /*0014*/ 	.short	0x0160
        /*0016*/ 	.short	0x0418


	//----- nvinfo : EIATTR_CBANK_PARAM_SIZE
	.align		4
.L_820:
        /*0018*/ 	.byte	0x03, 0x19
        /*001a*/ 	.short	0x0418


	//----- nvinfo : EIATTR_KPARAM_INFO
	.align		4
        /*001c*/ 	.byte	0x04, 0x17
        /*001e*/ 	.short	(.L_822 - .L_821)
.L_821:
        /*0020*/ 	.word	0x00000000
        /*0024*/ 	.short	0x0000
        /*0026*/ 	.short	0x0000
        /*0028*/ 	.byte	0x00, 0xf0, 0x61, 0x10


	//----- nvinfo : EIATTR_MAXREG_COUNT
	.align		4
.L_822:
        /*002c*/ 	.byte	0x03, 0x1b
        /*002e*/ 	.short	0x00ff


	//----- nvinfo : EIATTR_NUM_BARRIERS
	.align		4
        /*0030*/ 	.byte	0x02, 0x4c
        /*0032*/ 	.byte	0x02
	.zero		1


	//----- nvinfo : EIATTR_ANNOTATIONS
	.align		4
        /*0034*/ 	.byte	0x04, 0x55
        /*0036*/ 	.short	(.L_824 - .L_823)


	//   ....[0]....
.L_823:
        /* <DEDUP_REMOVED lines=9> */


	//----- nvinfo : EIATTR_MERCURY_ISA_VERSION
	.align		4
.L_824:
        /*00b8*/ 	.byte	0x03, 0x5f
        /*00ba*/ 	.short	0x0000


	//----- nvinfo : EIATTR_COOP_GROUP_MASK_REGIDS
	.align		4
        /*00bc*/ 	.byte	0x04, 0x29
        /*00be*/ 	.short	(.L_826 - .L_825)


	//   ....[0]....
.L_825:
        /*00c0*/ 	.word	0xffffffff


	//   ....[1]....
        /*00c4*/ 	.word	0xffffffff


	//   ....[2]....
        /*00c8*/ 	.word	0xffffffff


	//   ....[3]....
        /*00cc*/ 	.word	0xffffffff


	//   ....[4]....
        /*00d0*/ 	.word	0xffffffff


	//   ....[5]....
        /*00d4*/ 	.word	0xffffffff


	//   ....[6]....
        /*00d8*/ 	.word	0xffffffff


	//   ....[7]....
        /*00dc*/ 	.word	0xffffffff


	//   ....[8]....
        /*00e0*/ 	.word	0xffffffff


	//   ....[9]....
        /*00e4*/ 	.word	0xffffffff


	//   ....[10]....
        /*00e8*/ 	.word	0xffffffff


	//   ....[11]....
        /*00ec*/ 	.word	0xffffffff


	//   ....[12]....
        /*00f0*/ 	.word	0xffffffff


	//   ....[13]....
        /*00f4*/ 	.word	0xffffffff


	//   ....[14]....
        /*00f8*/ 	.word	0xffffffff


	//   ....[15]....
        /*00fc*/ 	.word	0xffffffff


	//   ....[16]....
        /*0100*/ 	.word	0xffffffff


	//   ....[17]....
        /*0104*/ 	.word	0xffffffff


	//   ....[18]....
        /*0108*/ 	.word	0xffffffff


	//   ....[19]....
        /*010c*/ 	.word	0xffffffff


	//   ....[20]....
        /*0110*/ 	.word	0xffffffff


	//   ....[21]....
        /*0114*/ 	.word	0xffffffff


	//   ....[22]....
        /*0118*/ 	.word	0xffffffff


	//   ....[23]....
        /*011c*/ 	.word	0xffffffff


	//   ....[24]....
        /*0120*/ 	.word	0xffffffff


	//   ....[25]....
        /*0124*/ 	.word	0xffffffff


	//   ....[26]....
        /*0128*/ 	.word	0xffffffff


	//   ....[27]....
        /*012c*/ 	.word	0xffffffff


	//   ....[28]....
        /*0130*/ 	.word	0xffffffff


	//   ....[29]....
        /*0134*/ 	.word	0xffffffff


	//   ....[30]....
        /*0138*/ 	.word	0xffffffff


	//   ....[31]....
        /*013c*/ 	.word	0xffffffff


	//   ....[32]....
        /*0140*/ 	.word	0xffffffff


	//   ....[33]....
        /*0144*/ 	.word	0xffffffff


	//   ....[34]....
        /*0148*/ 	.word	0xffffffff


	//   ....[35]....
        /*014c*/ 	.word	0xffffffff


	//   ....[36]....
        /*0150*/ 	.word	0xffffffff


	//   ....[37]....
        /*0154*/ 	.word	0xffffffff


	//   ....[38]....
        /*0158*/ 	.word	0xffffffff


	//   ....[39]....
        /*015c*/ 	.word	0xffffffff


	//   ....[40]....
        /*0160*/ 	.word	0xffffffff


	//   ....[41]....
        /*0164*/ 	.word	0xffffffff


	//   ....[42]....
        /*0168*/ 	.word	0xffffffff


	//   ....[43]....
        /*016c*/ 	.word	0xffffffff


	//   ....[44]....
        /*0170*/ 	.word	0xffffffff


	//   ....[45]....
        /*0174*/ 	.word	0xffffffff


	//   ....[46]....
        /*0178*/ 	.word	0xffffffff


	//   ....[47]....
        /*017c*/ 	.word	0xffffffff


	//   ....[48]....
        /*0180*/ 	.word	0xffffffff


	//   ....[49]....
        /*0184*/ 	.word	0xffffffff


	//   ....[50]....
        /*0188*/ 	.word	0xffffffff


	//   ....[51]....
        /*018c*/ 	.word	0xffffffff


	//   ....[52]....
        /*0190*/ 	.word	0xffffffff


	//   ....[53]....
        /*0194*/ 	.word	0xffffffff


	//   ....[54]....
        /*0198*/ 	.word	0xffffffff


	//----- nvinfo : EIATTR_COOP_GROUP_INSTR_OFFSETS
	.align		4
.L_826:
        /*019c*/ 	.byte	0x04, 0x28
        /*019e*/ 	.short	(.L_828 - .L_827)


	//   ....[0]....
.L_827:
        /*01a0*/ 	.word	0x00000090


	//   ....[1]....
        /*01a4*/ 	.word	0x00001410


	//   ....[2]....
        /*01a8*/ 	.word	0x00001450


	//   ....[3]....
        /*01ac*/ 	.word	0x00001930


	//   ....[4]....
        /*01b0*/ 	.word	0x00001960


	//   ....[5]....
        /*01b4*/ 	.word	0x00001b60


	//   ....[6]....
        /*01b8*/ 	.word	0x00001b90


	//   ....[7]....
        /*01bc*/ 	.word	0x00001d80


	//   ....[8]....
        /*01c0*/ 	.word	0x00001dc0


	//   ....[9]....
        /*01c4*/ 	.word	0x00003970


	//   ....[10]....
        /*01c8*/ 	.word	0x00003b70


	//   ....[11]....
        /*01cc*/ 	.word	0x00004640


	//   ....[12]....
        /*01d0*/ 	.word	0x00004720


	//   ....[13]....
        /*01d4*/ 	.word	0x00004730


	//   ....[14]....
        /*01d8*/ 	.word	0x00004760


	//   ....[15]....
        /*01dc*/ 	.word	0x000077d0


	//   ....[16]....
        /*01e0*/ 	.word	0x00007af0


	//   ....[17]....
        /*01e4*/ 	.word	0x00008400


	//   ....[18]....
        /*01e8*/ 	.word	0x00008690


	//   ....[19]....
        /*01ec*/ 	.word	0x000086c0


	//   ....[20]....
        /*01f0*/ 	.word	0x00008730


	//   ....[21]....
        /*01f4*/ 	.word	0x0000c200


	//   ....[22]....
        /*01f8*/ 	.word	0x0000c260


	//   ....[23]....
        /*01fc*/ 	.word	0x0000c2e0


	//   ....[24]....
        /*0200*/ 	.word	0x0000c320


	//   ....[25]....
        /*0204*/ 	.word	0x0000f960


	//   ....[26]....
        /*0208*/ 	.word	0x0000fd10


	//   ....[27]....
        /*020c*/ 	.word	0x000106c0


	//   ....[28]....
        /*0210*/ 	.word	0x00010890


	//   ....[29]....
        /*0214*/ 	.word	0x000108a0


	//   ....[30]....
        /*0218*/ 	.word	0x000108c0


	//   ....[31]....
        /*021c*/ 	.word	0x000124e0


	//   ....[32]....
        /*0220*/ 	.word	0x00012510


	//   ....[33]....
        /*0224*/ 	.word	0x00012550


	//   ....[34]....
        /*0228*/ 	.word	0x00012560


	//   ....[35]....
        /*022c*/ 	.word	0x00013e70


	//   ....[36]....
        /*0230*/ 	.word	0x00013ec0


	//   ....[37]....
        /*0234*/ 	.word	0x00013f30


	//   ....[38]....
        /*0238*/ 	.word	0x00013f70


	//   ....[39]....
        /*023c*/ 	.word	0x00014170


	//   ....[40]....
        /*0240*/ 	.word	0x00014180


	//   ....[41]....
        /*0244*/ 	.word	0x00014380


	//   ....[42]....
        /*0248*/ 	.word	0x000143b0


	//   ....[43]....
        /*024c*/ 	.word	0x00014570


	//   ....[44]....
        /*0250*/ 	.word	0x000145a0


	//   ....[45]....
        /*0254*/ 	.word	0x00014760


	//   ....[46]....
        /*0258*/ 	.word	0x00014780


	//   ....[47]....
        /*025c*/ 	.word	0x00015010


	//   ....[48]....
        /*0260*/ 	.word	0x00015030


	//   ....[49]....
        /*0264*/ 	.word	0x000151c0


	//   ....[50]....
        /*0268*/ 	.word	0x000151f0


	//   ....[51]....
        /*026c*/ 	.word	0x00015380


	//   ....[52]....
        /*0270*/ 	.word	0x000153b0


	//   ....[53]....
        /*0274*/ 	.word	0x00015540


	//   ....[54]....
        /*0278*/ 	.word	0x00015560


	//----- nvinfo : EIATTR_EXIT_INSTR_OFFSETS
	.align		4
.L_828:
        /*027c*/ 	.byte	0x04, 0x1c
        /*027e*/ 	.short	(.L_830 - .L_829)


	//   ....[0]....
.L_829:
        /*0280*/ 	.word	0x00000320


	//   ....[1]....
        /*0284*/ 	.word	0x00014790


	//   ....[2]....
        /*0288*/ 	.word	0x000148d0


	//   ....[3]....
        /*028c*/ 	.word	0x00014930


	//   ....[4]....
        /*0290*/ 	.word	0x00015570


	//   ....[5]....
        /*0294*/ 	.word	0x00015680


	//   ....[6]....
        /*0298*/ 	.word	0x000156e0


	//----- nvinfo : EIATTR_CTAIDZ_USED
	.align		4
.L_830:
        /*029c*/ 	.byte	0x01, 0x04
	.zero		2


	//----- nvinfo : EIATTR_MAX_THREADS
	.align		4
        /*02a0*/ 	.byte	0x04, 0x05
        /*02a2*/ 	.short	(.L_832 - .L_831)
.L_831:
        /*02a4*/ 	.word	0x00000100
        /*02a8*/ 	.word	0x00000001
        /*02ac*/ 	.word	0x00000001


	//----- nvinfo : EIATTR_CRS_STACK_SIZE
	.align		4
.L_832:
        /*02b0*/ 	.byte	0x04, 0x1e
        /*02b2*/ 	.short	(.L_834 - .L_833)
.L_833:
        /*02b4*/ 	.word	0x00000000
.L_834:


//--------------------- .nv.info._ZN7cutlass13device_kernelIN5flash19enable_sm80_to_sm89INS1_16FlashAttnFwdSm80INS1_25CollectiveMainloopFwdSm80ILi8ELi1ELb0EN4cute5tupleIJNS5_1CILi128EEENS7_ILi48EEENS7_ILi256EEEEEELi256ENS_10bfloat16_tEfNS_4arch4Sm80ELb0ELb1ELb0ELb1ELb0ELb1ELb1ELb0EEENS1_21CollectiveEpilogueFwdINS6_IJS8_SA_S9_EEENS6_IJNS7_ILi1EEESI_SI_EEESC_SE_Li256ELb1ELb1ELb0ELb0EEENS1_19SingleTileSchedulerILb1ELb0ELb1ELi128EEEEEEEEEvNT_6ParamsE --------------------------
	.section	.nv.info._ZN7cutlass13device_kernelIN5flash19enable_sm80_to_sm89INS1_16FlashAttnFwdSm80INS1_25CollectiveMainloopFwdSm80ILi8ELi1ELb0EN4cute5tupleIJNS5_1CILi128EEENS7_ILi48EEENS7_ILi256EEEEEELi256ENS_10bfloat16_tEfNS_4arch4Sm80ELb0ELb1ELb0ELb1ELb0ELb1ELb1ELb0EEENS1_21CollectiveEpilogueFwdINS6_IJS8_SA_S9_EEENS6_IJNS7_ILi1EEESI_SI_EEESC_SE_Li256ELb1ELb1ELb0ELb0EEENS1_19SingleTileSchedulerILb1ELb0ELb1ELi128EEEEEEEEEvNT_6ParamsE,"",@"SHT_CUDA_INFO"
	.sectionflags	@""
	.align	4


	//----- nvinfo : EIATTR_CUDA_API_VERSION
	.align		4
        /*0000*/ 	.byte	0x04, 0x37
        /*0002*/ 	.short	(.L_836 - .L_835)
.L_835:
        /*0004*/ 	.word	0x00000082


	//----- nvinfo : EIATTR_SW2861232_WAR
	.align		4
.L_836:
        /*0008*/ 	.byte	0x01, 0x35
	.zero		2


	//----- nvinfo : EIATTR_PARAM_CBANK
	.align		4
        /*000c*/ 	.byte	0x04, 0x0a
        /*000e*/ 	.short	(.L_838 - .L_837)
	.align		4
.L_837:
        /*0010*/ 	.word	index@(.nv.constant0._ZN7cutlass13device_kernelIN5flash19enable_sm80_to_sm89INS1_16FlashAttnFwdSm80INS1_25CollectiveMainloopFwdSm80ILi8ELi1ELb0EN4cute5tupleIJNS5_1CILi128EEENS7_ILi48EEENS7_ILi256EEEEEELi256ENS_10bfloat16_tEfNS_4arch4Sm80ELb0ELb1ELb0ELb1ELb0ELb1ELb1ELb0EEENS1_21CollectiveEpilogueFwdINS6_IJS8_SA_S9_EEENS6_IJNS7_ILi1EEESI_SI_EEESC_SE_Li256ELb1ELb1ELb0ELb0EEENS1_19SingleTileSchedulerILb1ELb0ELb1ELi128EEEEEEEEEvNT_6ParamsE)
        /*0014*/ 	.short	0x0160
        /*0016*/ 	.short	0x0418


	//----- nvinfo : EIATTR_CBANK_PARAM_SIZE
	.align		4
.L_838:
        /*0018*/ 	.byte	0x03, 0x19
        /*001a*/ 	.short	0x0418


	//----- nvinfo : EIATTR_KPARAM_INFO
	.align		4
        /*001c*/ 	.byte	0x04, 0x17
        /*001e*/ 	.short	(.L_840 - .L_839)
.L_839:
        /*0020*/ 	.word	0x00000000
        /*0024*/ 	.short	0x0000
        /*0026*/ 	.short	0x0000
        /*0028*/ 	.byte	0x00, 0xf0, 0x61, 0x10


	//----- nvinfo : EIATTR_MAXREG_COUNT
	.align		4
.L_840:
        /*002c*/ 	.byte	0x03, 0x1b
        /*002e*/ 	.short	0x00ff


	//----- nvinfo : EIATTR_NUM_BARRIERS
	.align		4
        /*0030*/ 	.byte	0x02, 0x4c
        /*0032*/ 	.byte	0x02
	.zero		1


	//----- nvinfo : EIATTR_MERCURY_ISA_VERSION
	.align		4
        /*0034*/ 	.byte	0x03, 0x5f
        /*0036*/ 	.short	0x0000


	//----- nvinfo : EIATTR_COOP_GROUP_MASK_REGIDS
	.align		4
        /*0038*/ 	.byte	0x04, 0x29
        /*003a*/ 	.short	(.L_842 - .L_841)


	//   ....[0]....
.L_841:
        /*003c*/ 	.word	0xffffffff


	//   ....[1]....
        /*0040*/ 	.word	0xffffffff


	//   ....[2]....
        /*0044*/ 	.word	0xffffffff


	//   ....[3]....
        /*0048*/ 	.word	0xffffffff


	//   ....[4]....
        /*004c*/ 	.word	0xffffffff


	//   ....[5]....
        /*0050*/ 	.word	0xffffffff


	//   ....[6]....
        /*0054*/ 	.word	0xffffffff


	//   ....[7]....
        /*0058*/ 	.word	0xffffffff


	//   ....[8]....
        /*005c*/ 	.word	0xffffffff


	//   ....[9]....
        /*0060*/ 	.word	0xffffffff


	//   ....[10]....
        /*0064*/ 	.word	0xffffffff


	//   ....[11]....
        /*0068*/ 	.word	0xffffffff


	//   ....[12]....
        /*006c*/ 	.word	0xffffffff


	//   ....[13]....
        /*0070*/ 	.word	0xffffffff


	//   ....[14]....
        /*0074*/ 	.word	0xffffffff


	//   ....[15]....
        /*0078*/ 	.word	0xffffffff


	//   ....[16]....
        /*007c*/ 	.word	0xffffffff


	//   ....[17]....
        /*0080*/ 	.word	0xffffffff


	//   ....[18]....
        /*0084*/ 	.word	0xffffffff


	//   ....[19]....
        /*0088*/ 	.word	0xffffffff


	//   ....[20]....
        /*008c*/ 	.word	0xffffffff


	//   ....[21]....
        /*0090*/ 	.word	0xffffffff


	//   ....[22]....
        /*0094*/ 	.word	0xffffffff


	//   ....[23]....
        /*0098*/ 	.word	0xffffffff


	//   ....[24]....
        /*009c*/ 	.word	0xffffffff


	//   ....[25]....
        /*00a0*/ 	.word	0xffffffff


	//   ....[26]....
        /*00a4*/ 	.word	0xffffffff


	//   ....[27]....
        /*00a8*/ 	.word	0xffffffff


	//   ....[28]....
        /*00ac*/ 	.word	0xffffffff


	//   ....[29]....
        /*00b0*/ 	.word	0xffffffff


	//   ....[30]....
        /*00b4*/ 	.word	0xffffffff


	//   ....[31]....
        /*00b8*/ 	.word	0xffffffff


	//   ....[32]....
        /*00bc*/ 	.word	0xffffffff


	//   ....[33]....
        /*00c0*/ 	.word	0xffffffff


	//   ....[34]....
        /*00c4*/ 	.word	0xffffffff


	//   ....[35]....
        /*00c8*/ 	.word	0xffffffff


	//   ....[36]....
        /*00cc*/ 	.word	0xffffffff


	//   ....[37]....
        /*00d0*/ 	.word	0xffffffff


	//   ....[38]....
        /*00d4*/ 	.word	0xffffffff


	//   ....[39]....
        /*00d8*/ 	.word	0xffffffff


	//   ....[40]....
        /*00dc*/ 	.word	0xffffffff


	//   ....[41]....
        /*00e0*/ 	.word	0xffffffff


	//   ....[42]....
        /*00e4*/ 	.word	0xffffffff


	//   ....[43]....
        /*00e8*/ 	.word	0xffffffff


	//   ....[44]....
        /*00ec*/ 	.word	0xffffffff


	//   ....[45]....
        /*00f0*/ 	.word	0xffffffff


	//   ....[46]....
        /*00f4*/ 	.word	0xffffffff


	//   ....[47]....
        /*00f8*/ 	.word	0xffffffff


	//   ....[48]....
        /*00fc*/ 	.word	0xffffffff


	//   ....[49]....
        /*0100*/ 	.word	0xffffffff


	//   ....[50]....
        /*0104*/ 	.word	0xffffffff


	//   ....[51]....
        /*0108*/ 	.word	0xffffffff


	//   ....[52]....
        /*010c*/ 	.word	0xffffffff


	//   ....[53]....
        /*0110*/ 	.word	0xffffffff


	//   ....[54]....
        /*0114*/ 	.word	0xffffffff


	//   ....[55]....
        /*0118*/ 	.word	0xffffffff


	//   ....[56]....
        /*011c*/ 	.word	0xffffffff


	//   ....[57]....
        /*0120*/ 	.word	0xffffffff


	//   ....[58]....
        /*0124*/ 	.word	0xffffffff


	//   ....[59]....
        /*0128*/ 	.word	0xffffffff


	//   ....[60]....
        /*012c*/ 	.word	0xffffffff


	//   ....[61]....
        /*0130*/ 	.word	0xffffffff


	//   ....[62]....
        /*0134*/ 	.word	0xffffffff


	//   ....[63]....
        /*0138*/ 	.word	0xffffffff


	//   ....[64]....
        /*013c*/ 	.word	0xffffffff


	//   ....[65]....
        /*0140*/ 	.word	0xffffffff


	//   ....[66]....
        /*0144*/ 	.word	0xffffffff


	//   ....[67]....
        /*0148*/ 	.word	0xffffffff


	//   ....[68]....
        /*014c*/ 	.word	0xffffffff


	//   ....[69]....
        /*0150*/ 	.word	0xffffffff


	//   ....[70]....
        /*0154*/ 	.word	0xffffffff


	//   ....[71]....
        /*0158*/ 	.word	0xffffffff


	//   ....[72]....
        /*015c*/ 	.word	0xffffffff


	//   ....[73]....
        /*0160*/ 	.word	0xffffffff


	//   ....[74]....
        /*0164*/ 	.word	0xffffffff


	//   ....[75]....
        /*0168*/ 	.word	0xffffffff


	//   ....[76]....
        /*016c*/ 	.word	0xffffffff


	//   ....[77]....
        /*0170*/ 	.word	0xffffffff


	//   ....[78]....
        /*0174*/ 	.word	0xffffffff


	//   ....[79]....
        /*0178*/ 	.word	0xffffffff


	//   ....[80]....
        /*017c*/ 	.word	0xffffffff


	//   ....[81]....
        /*0180*/ 	.word	0xffffffff


	//   ....[82]....
        /*0184*/ 	.word	0xffffffff


	//   ....[83]....
        /*0188*/ 	.word	0xffffffff


	//   ....[84]....
        /*018c*/ 	.word	0xffffffff


	//   ....[85]....
        /*0190*/ 	.word	0xffffffff


	//   ....[86]....
        /*0194*/ 	.word	0xffffffff


	//   ....[87]....
        /*0198*/ 	.word	0xffffffff


	//   ....[88]....
        /*019c*/ 	.word	0xffffffff


	//   ....[89]....
        /*01a0*/ 	.word	0xffffffff


	//   ....[90]....
        /*01a4*/ 	.word	0xffffffff


	//   ....[91]....
        /*01a8*/ 	.word	0xffffffff


	//   ....[92]....
        /*01ac*/ 	.word	0xffffffff


	//   ....[93]....
        /*01b0*/ 	.word	0xffffffff


	//   ....[94]....
        /*01b4*/ 	.word	0xffffffff


	//   ....[95]....
        /*01b8*/ 	.word	0xffffffff


	//   ....[96]....
        /*01bc*/ 	.word	0xffffffff


	//   ....[97]....
        /*01c0*/ 	.word	0xffffffff


	//   ....[98]....
        /*01c4*/ 	.word	0xffffffff


	//   ....[99]....
        /*01c8*/ 	.word	0xffffffff


	//   ....[100]....
        /*01cc*/ 	.word	0xffffffff


	//   ....[101]....
        /*01d0*/ 	.word	0xffffffff


	//   ....[102]....
        /*01d4*/ 	.word	0xffffffff


	//   ....[103]....
        /*01d8*/ 	.word	0xffffffff


	//   ....[104]....
        /*01dc*/ 	.word	0xffffffff


	//   ....[105]....
        /*01e0*/ 	.word	0xffffffff


	//   ....[106]....
        /*01e4*/ 	.word	0xffffffff


	//   ....[107]....
        /*01e8*/ 	.word	0xffffffff


	//   ....[108]....
        /*01ec*/ 	.word	0xffffffff


	//   ....[109]....
        /*01f0*/ 	.word	0xffffffff


	//   ....[110]....
        /*01f4*/ 	.word	0xffffffff


	//   ....[111]....
        /*01f8*/ 	.word	0xffffffff


	//   ....[112]....
        /*01fc*/ 	.word	0xffffffff


	//   ....[113]....
        /*0200*/ 	.word	0xffffffff


	//   ....[114]....
        /*0204*/ 	.word	0xffffffff


	//   ....[115]....
        /*0208*/ 	.word	0xffffffff


	//   ....[116]....
        /*020c*/ 	.word	0xffffffff


	//   ....[117]....
        /*0210*/ 	.word	0xffffffff


	//   ....[118]....
        /*0214*/ 	.word	0xffffffff


	//   ....[119]....
        /*0218*/ 	.word	0xffffffff


	//   ....[120]....
        /*021c*/ 	.word	0xffffffff


	//   ....[121]....
        /*0220*/ 	.word	0xffffffff


	//   ....[122]....
        /*0224*/ 	.word	0xffffffff


	//   ....[123]....
        /*0228*/ 	.word	0xffffffff


	//   ....[124]....
        /*022c*/ 	.word	0xffffffff


	//   ....[125]....
        /*0230*/ 	.word	0xffffffff


	//   ....[126]....
        /*0234*/ 	.word	0xffffffff


	//   ....[127]....
        /*0238*/ 	.word	0xffffffff


	//   ....[128]....
        /*023c*/ 	.word	0xffffffff


	//   ....[129]....
        /*0240*/ 	.word	0xffffffff


	//   ....[130]....
        /*0244*/ 	.word	0xffffffff


	//   ....[131]....
        /*0248*/ 	.word	0xffffffff


	//   ....[132]....
        /*024c*/ 	.word	0xffffffff


	//   ....[133]....
        /*0250*/ 	.word	0xffffffff


	//   ....[134]....
        /*0254*/ 	.word	0xffffffff


	//   ....[135]....
        /*0258*/ 	.word	0xffffffff


	//   ....[136]....
        /*025c*/ 	.word	0xffffffff


	//   ....[137]....
        /*0260*/ 	.word	0xffffffff


	//   ....[138]....
        /*0264*/ 	.word	0xffffffff


	//----- nvinfo : EIATTR_COOP_GROUP_INSTR_OFFSETS
	.align		4
.L_842:
        /*0268*/ 	.byte	0x04, 0x28
        /*026a*/ 	.short	(.L_844 - .L_843)


	//   ....[0]....
.L_843:
        /*026c*/ 	.word	0x00000090


	//   ....[1]....
        /*0270*/ 	.word	0x00008a60


	//   ....[2]....
        /*0274*/ 	.word	0x00008a80


	//   ....[3]....
        /*0278*/ 	.word	0x00008ca0


	//   ....[4]....
        /*027c*/ 	.word	0x00008cb0


	//   ....[5]....
        /*0280*/ 	.word	0x00008ea0


	//   ....[6]....
        /*0284*/ 	.word	0x00008ec0


	//   ....[7]....
        /*0288*/ 	.word	0x000090b0


	//   ....[8]....
        /*028c*/ 	.word	0x000090c0


	//   ....[9]....
        /*0290*/ 	.word	0x0000ac40


	//   ....[10]....
        /*0294*/ 	.word	0x0000af40


	//   ....[11]....
        /*0298*/ 	.word	0x0000b790


	//   ....[12]....
        /*029c*/ 	.word	0x0000b840


	//   ....[13]....
        /*02a0*/ 	.word	0x0000b850


	//   ....[14]....
        /*02a4*/ 	.word	0x0000b8b0


	//   ....[15]....
        /*02a8*/ 	.word	0x0000d810


	//   ....[16]....
        /*02ac*/ 	.word	0x0000daf0


	//   ....[17]....
        /*02b0*/ 	.word	0x0000e1d0


	//   ....[18]....
        /*02b4*/ 	.word	0x0000e340


	//   ....[19]....
        /*02b8*/ 	.word	0x0000e350


	//   ....[20]....
        /*02bc*/ 	.word	0x0000e3c0


	//   ....[21]....
        /*02c0*/ 	.word	0x00010ea0


	//   ....[22]....
        /*02c4*/ 	.word	0x00010ec0


	//   ....[23]....
        /*02c8*/ 	.word	0x00010ef0


	//   ....[24]....
        /*02cc*/ 	.word	0x00010f00


	//   ....[25]....
        /*02d0*/ 	.word	0x00013a20


	//   ....[26]....
        /*02d4*/ 	.word	0x00013be0


	//   ....[27]....
        /*02d8*/ 	.word	0x000143e0


	//   ....[28]....
        /*02dc*/ 	.word	0x00014490


	//   ....[29]....
        /*02e0*/ 	.word	0x00014650


	//   ....[30]....
        /*02e4*/ 	.word	0x000146e0


	//   ....[31]....
        /*02e8*/ 	.word	0x00015d50


	//   ....[32]....
        /*02ec*/ 	.word	0x00015d80


	//   ....[33]....
        /*02f0*/ 	.word	0x00015d90


	//   ....[34]....
        /*02f4*/ 	.word	0x00015dc0


	//   ....[35]....
        /*02f8*/ 	.word	0x000176f0


	//   ....[36]....
        /*02fc*/ 	.word	0x00017730


	//   ....[37]....
        /*0300*/ 	.word	0x00017770


	//   ....[38]....
        /*0304*/ 	.word	0x00017790


	//   ....[39]....
        /*0308*/ 	.word	0x000179f0


	//   ....[40]....
        /*030c*/ 	.word	0x00017a00


	//   ....[41]....
        /*0310*/ 	.word	0x00017c00


	//   ....[42]....
        /*0314*/ 	.word	0x00017c30


	//   ....[43]....
        /*0318*/ 	.word	0x00017df0


	//   ....[44]....
        /*031c*/ 	.word	0x00017e20


	//   ....[45]....
        /*0320*/ 	.word	0x00017fe0


	//   ....[46]....
        /*0324*/ 	.word	0x00018000


	//   ....[47]....
        /*0328*/ 	.word	0x00018850


	//   ....[48]....
        /*032c*/ 	.word	0x00018870


	//   ....[49]....
        /*0330*/ 	.word	0x00018a40


	//   ....[50]....
        /*0334*/ 	.word	0x00018a50


	//   ....[51]....
        /*0338*/ 	.word	0x00018c20


	//   ....[52]....
        /*033c*/ 	.word	0x00018c40


	//   ....[53]....
        /*0340*/ 	.word	0x00018e10


	//   ....[54]....
        /*0344*/ 	.word	0x00018e20


	//   ....[55]....
        /*0348*/ 	.word	0x00019030


	//   ....[56]....
        /*034c*/ 	.word	0x000190b0


	//   ....[57]....
        /*0350*/ 	.word	0x00019120


	//   ....[58]....
        /*0354*/ 	.word	0x00019190


	//   ....[59]....
        /*0358*/ 	.word	0x00019200


	//   ....[60]....
        /*035c*/ 	.word	0x00019280


	//   ....[61]....
        /*0360*/ 	.word	0x000192f0


	//   ....[62]....
        /*0364*/ 	.word	0x00019360


	//   ....[63]....
        /*0368*/ 	.word	0x000193a0


	//   ....[64]....
        /*036c*/ 	.word	0x000193e0


	//   ....[65]....
        /*0370*/ 	.word	0x00019430


	//   ....[66]....
        /*0374*/ 	.word	0x00019480


	//   ....[67]....
        /*0378*/ 	.word	0x000194f0


	//   ....[68]....
        /*037c*/ 	.word	0x00019570


	//   ....[69]....
        /*0380*/ 	.word	0x000195f0


	//   ....[70]....
        /*0384*/ 	.word	0x00019660


	//   ....[71]....
        /*0388*/ 	.word	0x000196e0


	//   ....[72]....
        /*038c*/ 	.word	0x00019760


	//   ....[73]....
        /*0390*/ 	.word	0x000197e0


	//   ....[74]....
        /*0394*/ 	.word	0x00019850


	//   ....[75]....
        /*0398*/ 	.word	0x00019c30


	//   ....[76]....
        /*039c*/ 	.word	0x00019c50


	//   ....[77]....
        /*03a0*/ 	.word	0x00019c60


	//   ....[78]....
        /*03a4*/ 	.word	0x00019c70


	//   ....[79]....
        /*03a8*/ 	.word	0x0001a250


	//   ....[80]....
        /*03ac*/ 	.word	0x0001a260


	//   ....[81]....
        /*03b0*/ 	.word	0x0001a270


	//   ....[82]....
        /*03b4*/ 	.word	0x0001a280


	//   ....[83]....
        /*03b8*/ 	.word	0x0001a800


	//   ....[84]....
        /*03bc*/ 	.word	0x0001a820


	//   ....[85]....
        /*03c0*/ 	.word	0x0001a840


	//   ....[86]....
        /*03c4*/ 	.word	0x0001a850


	//   ....[87]....
        /*03c8*/ 	.word	0x0001ade0


	//   ....[88]....
        /*03cc*/ 	.word	0x0001ae40


	//   ....[89]....
        /*03d0*/ 	.word	0x0001ae60


	//   ....[90]....
        /*03d4*/ 	.word	0x0001ae70


	//   ....[91]....
        /*03d8*/ 	.word	0x0001eaa0


	//   ....[92]....
        /*03dc*/ 	.word	0x0001eac0


	//   ....[93]....
        /*03e0*/ 	.word	0x0001ead0


	//   ....[94]....
        /*03e4*/ 	.word	0x0001eae0


	//   ....[95]....
        /*03e8*/ 	.word	0x0001efa0


	//   ....[96]....
        /*03ec*/ 	.word	0x0001efb0


	//   ....[97]....
        /*03f0*/ 	.word	0x0001efc0


	//   ....[98]....
        /*03f4*/ 	.word	0x0001efd0


	//   ....[99]....
        /*03f8*/ 	.word	0x0001f420


	//   ....[100]....
        /*03fc*/ 	.word	0x0001f440


	//   ....[101]....
        /*0400*/ 	.word	0x0001f450


	//   ....[102]....
        /*0404*/ 	.word	0x0001f460


	//   ....[103]....
        /*0408*/ 	.word	0x0001f8d0


	//   ....[104]....
        /*040c*/ 	.word	0x0001f930


	//   ....[105]....
        /*0410*/ 	.word	0x0001f950


	//   ....[106]....
        /*0414*/ 	.word	0x0001f960


	//   ....[107]....
        /*0418*/ 	.word	0x00023b70


	//   ....[108]....
        /*041c*/ 	.word	0x00023bf0


	//   ....[109]....
        /*0420*/ 	.word	0x00023c60


	//   ....[110]....
        /*0424*/ 	.word	0x00023cd0


	//   ....[111]....
        /*0428*/ 	.word	0x00023d40


	//   ....[112]....
        /*042c*/ 	.word	0x00023db0


	//   ....[113]....
        /*0430*/ 	.word	0x00023e30


	//   ....[114]....
        /*0434*/ 	.word	0x00023ea0


	//   ....[115]....
        /*0438*/ 	.word	0x00023f10


	//   ....[116]....
        /*043c*/ 	.word	0x00023f90


	//   ....[117]....
        /*0440*/ 	.word	0x00024010


	//   ....[118]....
        /*0444*/ 	.word	0x00024080


	//   ....[119]....
        /*0448*/ 	.word	0x000240f0


	//   ....[120]....
        /*044c*/ 	.word	0x00024170


	//   ....[121]....
        /*0450*/ 	.word	0x000241f0


	//   ....[122]....
        /*0454*/ 	.word	0x00024260


	//   ....[123]....
        /*0458*/ 	.word	0x000242d0


	//   ....[124]....
        /*045c*/ 	.word	0x00024350


	//   ....[125]....
        /*0460*/ 	.word	0x000243c0


	//   ....[126]....
        /*0464*/ 	.word	0x00024430


	//   ....[127]....
        /*0468*/ 	.word	0x000244a0


	//   ....[128]....
        /*046c*/ 	.word	0x00024510


	//   ....[129]....
        /*0470*/ 	.word	0x00024590


	//   ....[130]....
        /*0474*/ 	.word	0x00024600


	//   ....[131]....
        /*0478*/ 	.word	0x00024670


	//   ....[132]....
        /*047c*/ 	.word	0x000246f0


	//   ....[133]....
        /*0480*/ 	.word	0x00024760


	//   ....[134]....
        /*0484*/ 	.word	0x000247d0


	//   ....[135]....
        /*0488*/ 	.word	0x00024840


	//   ....[136]....
        /*048c*/ 	.word	0x000248c0


	//   ....[137]....
        /*0490*/ 	.word	0x00024940


	//   ....[138]....
        /*0494*/ 	.word	0x000249b0


	//----- nvinfo : EIATTR_EXIT_INSTR_OFFSETS
	.align		4
.L_844:
        /*0498*/ 	.byte	0x04, 0x1c
        /*049a*/ 	.short	(.L_846 - .L_845)


	//   ....[0]....
.L_845:
        /*049c*/ 	.word	0x00000320


	//   ....[1]....
        /*04a0*/ 	.word	0x00018010


	//   ....[2]....
        /*04a4*/ 	.word	0x00018150


	//   ....[3]....
        /*04a8*/ 	.word	0x000181b0


	//   ....[4]....
        /*04ac*/ 	.word	0x00018e60


	//   ....[5]....
        /*04b0*/ 	.word	0x00018f70


	//   ....[6]....
        /*04b4*/ 	.word	0x00018fd0


	//----- nvinfo : EIATTR_CTAIDZ_USED
	.align		4
.L_846:
        /*04b8*/ 	.byte	0x01, 0x04
	.zero		2


	//----- nvinfo : EIATTR_MAX_THREADS
	.align		4
        /*04bc*/ 	.byte	0x04, 0x05
        /*04be*/ 	.short	(.L_848 - .L_847)
.L_847:
        /*04c0*/ 	.word	0x00000100
        /*04c4*/ 	.word	0x00000001
        /*04c8*/ 	.word	0x00000001


	//----- nvinfo : EIATTR_CRS_STACK_SIZE
	.align		4
.L_848:
        /*04cc*/ 	.byte	0x04, 0x1e
        /*04ce*/ 	.short	(.L_850 - .L_849)
.L_849:
        /*04d0*/ 	.word	0x00000000
.L_850:


//--------------------- .nv.info._ZN7cutlass13device_kernelIN5flash19enable_sm80_to_sm89INS1_16FlashAttnFwdSm80INS1_25CollectiveMainloopFwdSm80ILi8ELi1ELb0EN4cute5tupleIJNS5_1CILi128EEENS7_ILi96EEENS7_ILi256EEEEEELi256ENS_10bfloat16_tEfNS_4arch4Sm80ELb1ELb0ELb0ELb0ELb0ELb0ELb1ELb0EEENS1_21CollectiveEpilogueFwdINS6_IJS8_SA_S9_EEENS6_IJNS7_ILi1EEESI_SI_EEESC_SE_Li256ELb0ELb1ELb0ELb0EEENS1_30DynamicPersistentTileSchedulerILi256ELi256ELb0ELb1ELb0EEEEEEEEEvNT_6ParamsE --------------------------
	.section	.nv.info._ZN7cutlass13device_kernelIN5flash19enable_sm80_to_sm89INS1_16FlashAttnFwdSm80INS1_25CollectiveMainloopFwdSm80ILi8ELi1ELb0EN4cute5tupleIJNS5_1CILi128EEENS7_ILi96EEENS7_ILi256EEEEEELi256ENS_10bfloat16_tEfNS_4arch4Sm80ELb1ELb0ELb0ELb0ELb0ELb0ELb1ELb0EEENS1_21CollectiveEpilogueFwdINS6_IJS8_SA_S9_EEENS6_IJNS7_ILi1EEESI_SI_EEESC_SE_Li256ELb0ELb1ELb0ELb0EEENS1_30DynamicPersistentTileSchedulerILi256ELi256ELb0ELb1ELb0EEEEEEEEEvNT_6ParamsE,"",@"SHT_CUDA_INFO"
	.sectionflags	@""
	.align	4


	//----- nvinfo : EIATTR_CUDA_API_VERSION
	.align		4
        /*0000*/ 	.byte	0x04, 0x37
        /*0002*/ 	.short	(.L_852 - .L_851)
.L_851:
        /*0004*/ 	.word	0x00000082


	//----- nvinfo : EIATTR_SW2861232_WAR
	.align		4
.L_852:
        /*0008*/ 	.byte	0x01, 0x35
	.zero		2


	//----- nvinfo : EIATTR_PARAM_CBANK
	.align		4
        /*000c*/ 	.byte	0x04, 0x0a
        /*000e*/ 	.short	(.L_854 - .L_853)
	.align		4
.L_853:
        /*0010*/ 	.word	index@(.nv.constant0._ZN7cutlass13device_kernelIN5flash19enable_sm80_to_sm89INS1_16FlashAttnFwdSm80INS1_25CollectiveMainloopFwdSm80ILi8ELi1ELb0EN4cute5tupleIJNS5_1CILi128EEENS7_ILi96EEENS7_ILi256EEEEEELi256ENS_10bfloat16_tEfNS_4arch4Sm80ELb1ELb0ELb0ELb0ELb0ELb0ELb1ELb0EEENS1_21CollectiveEpilogueFwdINS6_IJS8_SA_S9_EEENS6_IJNS7_ILi1EEESI_SI_EEESC_SE_Li256ELb0ELb1ELb0ELb0EEENS1_30DynamicPersistentTileSchedulerILi256ELi256ELb0ELb1ELb0EEEEEEEEEvNT_6ParamsE)
        /*0014*/ 	.short	0x0160
        /*0016*/ 	.short	0x0428


	//----- nvinfo : EIATTR_CBANK_PARAM_SIZE
	.align		4
.L_854:
        /*0018*/ 	.byte	0x03, 0x19
        /*001a*/ 	.short	0x0428


	//----- nvinfo : EIATTR_KPARAM_INFO
	.align		4
        /*001c*/ 	.byte	0x04, 0x17
        /*001e*/ 	.short	(.L_856 - .L_855)
.L_855:
        /*0020*/ 	.word	0x00000000
        /*0024*/ 	.short	0x0000
        /*0026*/ 	.short	0x0000
        /*0028*/ 	.byte	0x00, 0xf0, 0xa1, 0x10


	//----- nvinfo : EIATTR_MAXREG_COUNT
	.align		4
.L_856:
        /*002c*/ 	.byte	0x03, 0x1b
        /*002e*/ 	.short	0x00ff


	//----- nvinfo : EIATTR_NUM_BARRIERS
	.align		4
        /*0030*/ 	.byte	0x02, 0x4c
        /*0032*/ 	.byte	0x06
	.zero		1


	//----- nvinfo : EIATTR_ANNOTATIONS
	.align		4
        /*0034*/ 	.byte	0x04, 0x55
        /*0036*/ 	.short	(.L_858 - .L_857)


	//   ....[0]....
.L_857:
        /* <DEDUP_REMOVED lines=90> */


	//----- nvinfo : EIATTR_MERCURY_ISA_VERSION
	.align		4
.L_858:
        /*05c0*/ 	.byte	0x03, 0x5f
        /*05c2*/ 	.short	0x0000


	//----- nvinfo : EIATTR_INT_WARP_WIDE_INSTR_OFFSETS
	.align		4
        /*05c4*/ 	.byte	0x04, 0x31
        /*05c6*/ 	.short	(.L_860 - .L_859)


	//   ....[0]....
.L_859:
        /*05c8*/ 	.word	0x00011510


	//   ....[1]....
        /*05cc*/ 	.word	0x00011590


	//----- nvinfo : EIATTR_COOP_GROUP_MASK_REGIDS
	.align		4
.L_860:
        /*05d0*/ 	.byte	0x04, 0x29
        /*05d2*/ 	.short	(.L_862 - .L_861)


	//   ....[0]....
.L_861:
        /*05d4*/ 	.word	0xffffffff


	//   ....[1]....
        /*05d8*/ 	.word	0xffffffff


	//   ....[2]....
        /*05dc*/ 	.word	0xffffffff


	//   ....[3]....
        /*05e0*/ 	.word	0xffffffff


	//   ....[4]....
        /*05e4*/ 	.word	0xffffffff


	//   ....[5]....
        /*05e8*/ 	.word	0xffffffff


	//   ....[6]....
        /*05ec*/ 	.word	0xffffffff


	//   ....[7]....
        /*05f0*/ 	.word	0xffffffff


	//   ....[8]....
        /*05f4*/ 	.word	0xffffffff


	//   ....[9]....
        /*05f8*/ 	.word	0xffffffff


	//   ....[10]....
        /*05fc*/ 	.word	0xffffffff


	//   ....[11]....
        /*0600*/ 	.word	0xffffffff


	//   ....[12]....
        /*0604*/ 	.word	0xffffffff


	//   ....[13]....
        /*0608*/ 	.word	0xffffffff


	//   ....[14]....
        /*060c*/ 	.word	0xffffffff


	//   ....[15]....
        /*0610*/ 	.word	0xffffffff


	//   ....[16]....
        /*0614*/ 	.word	0xffffffff


	//   ....[17]....
        /*0618*/ 	.word	0xffffffff


	//   ....[18]....
        /*061c*/ 	.word	0xffffffff


	//   ....[19]....
        /*0620*/ 	.word	0xffffffff


	//   ....[20]....
        /*0624*/ 	.word	0xffffffff


	//   ....[21]....
        /*0628*/ 	.word	0xffffffff


	//   ....[22]....
        /*062c*/ 	.word	0xffffffff


	//   ....[23]....
        /*0630*/ 	.word	0xffffffff


	//   ....[24]....
        /*0634*/ 	.word	0xffffffff


	//   ....[25]....
        /*0638*/ 	.word	0xffffffff


	//   ....[26]....
        /*063c*/ 	.word	0xffffffff


	//   ....[27]....
        /*0640*/ 	.word	0xffffffff


	//   ....[28]....
        /*0644*/ 	.word	0xffffffff


	//   ....[29]....
        /*0648*/ 	.word	0xffffffff


	//   ....[30]....
        /*064c*/ 	.word	0xffffffff


	//   ....[31]....
        /*0650*/ 	.word	0xffffffff


	//   ....[32]....
        /*0654*/ 	.word	0xffffffff


	//   ....[33]....
        /*0658*/ 	.word	0xffffffff


	//   ....[34]....
        /*065c*/ 	.word	0xffffffff


	//   ....[35]....
        /*0660*/ 	.word	0xffffffff


	//   ....[36]....
        /*0664*/ 	.word	0xffffffff


	//   ....[37]....
        /*0668*/ 	.word	0xffffffff


	//   ....[38]....
        /*066c*/ 	.word	0xffffffff


	//   ....[39]....
        /*0670*/ 	.word	0xffffffff


	//   ....[40]....
        /*0674*/ 	.word	0xffffffff


	//   ....[41]....
        /*0678*/ 	.word	0xffffffff


	//   ....[42]....
        /*067c*/ 	.word	0xffffffff


	//   ....[43]....
        /*0680*/ 	.word	0xffffffff


	//   ....[44]....
        /*0684*/ 	.word	0xffffffff


	//   ....[45]....
        /*0688*/ 	.word	0xffffffff


	//   ....[46]....
        /*068c*/ 	.word	0xffffffff


	//   ....[47]....
        /*0690*/ 	.word	0xffffffff


	//   ....[48]....
        /*0694*/ 	.word	0xffffffff


	//   ....[49]....
        /*0698*/ 	.word	0xffffffff


	//   ....[50]....
        /*069c*/ 	.word	0xffffffff


	//   ....[51]....
        /*06a0*/ 	.word	0xffffffff


	//   ....[52]....
        /*06a4*/ 	.word	0xffffffff


	//   ....[53]....
        /*06a8*/ 	.word	0xffffffff


	//   ....[54]....
        /*06ac*/ 	.word	0xffffffff


	//   ....[55]....
        /*06b0*/ 	.word	0xffffffff


	//   ....[56]....
        /*06b4*/ 	.word	0xffffffff


	//   ....[57]....
        /*06b8*/ 	.word	0xffffffff


	//   ....[58]....
        /*06bc*/ 	.word	0xffffffff


	//   ....[59]....
        /*06c0*/ 	.word	0xffffffff


	//   ....[60]....
        /*06c4*/ 	.word	0xffffffff


	//   ....[61]....
        /*06c8*/ 	.word	0xffffffff


	//   ....[62]....
        /*06cc*/ 	.word	0xffffffff


	//   ....[63]....
        /*06d0*/ 	.word	0xffffffff


	//   ....[64]....
        /*06d4*/ 	.word	0xffffffff


	//   ....[65]....
        /*06d8*/ 	.word	0xffffffff


	//   ....[66]....
        /*06dc*/ 	.word	0xffffffff


	//   ....[67]....
        /*06e0*/ 	.word	0xffffffff


	//   ....[68]....
        /*06e4*/ 	.word	0xffffffff


	//   ....[69]....
        /*06e8*/ 	.word	0xffffffff


	//   ....[70]....
        /*06ec*/ 	.word	0xffffffff


	//   ....[71]....
        /*06f0*/ 	.word	0xffffffff


	//   ....[72]....
        /*06f4*/ 	.word	0xffffffff


	//----- nvinfo : EIATTR_COOP_GROUP_INSTR_OFFSETS
	.align		4
.L_862:
        /*06f8*/ 	.byte	0x04, 0x28
        /*06fa*/ 	.short	(.L_864 - .L_863)


	//   ....[0]....
.L_863:
        /*06fc*/ 	.word	0x00000050


	//   ....[1]....
        /*0700*/ 	.word	0x00000060


	//   ....[2]....
        /*0704*/ 	.word	0x00001aa0


	//   ....[3]....
        /*0708*/ 	.word	0x00001ac0


	//   ....[4]....
        /*070c*/ 	.word	0x00001cb0


	//   ....[5]....
        /*0710*/ 	.word	0x00001cc0


	//   ....[6]....
        /*0714*/ 	.word	0x00001ea0


	//   ....[7]....
        /*0718*/ 	.word	0x00001ec0


	//   ....[8]....
        /*071c*/ 	.word	0x000020a0


	//   ....[9]....
        /*0720*/ 	.word	0x000020b0


	//   ....[10]....
        /*0724*/ 	.word	0x000040e0


	//   ....[11]....
        /*0728*/ 	.word	0x00004100


	//   ....[12]....
        /*072c*/ 	.word	0x000049b0


	//   ....[13]....
        /*0730*/ 	.word	0x00004b00


	//   ....[14]....
        /*0734*/ 	.word	0x00004b10


	//   ....[15]....
        /*0738*/ 	.word	0x00004b60


	//   ....[16]....
        /*073c*/ 	.word	0x00008230


	//   ....[17]....
        /*0740*/ 	.word	0x00008240


	//   ....[18]....
        /*0744*/ 	.word	0x00009bc0


	//   ....[19]....
        /*0748*/ 	.word	0x00009bd0


	//   ....[20]....
        /*074c*/ 	.word	0x00009c00


	//   ....[21]....
        /*0750*/ 	.word	0x00009c20


	//   ....[22]....
        /*0754*/ 	.word	0x0000e170


	//   ....[23]....
        /*0758*/ 	.word	0x0000e1c0


	//   ....[24]....
        /*075c*/ 	.word	0x0000e1e0


	//   ....[25]....
        /*0760*/ 	.word	0x0000e200


	//   ....[26]....
        /*0764*/ 	.word	0x00010ac0


	//   ....[27]....
        /*0768*/ 	.word	0x00010b10


	//   ....[28]....
        /*076c*/ 	.word	0x00010b30


	//   ....[29]....
        /*0770*/ 	.word	0x00010b50


	//   ....[30]....
        /*0774*/ 	.word	0x00011f60


	//   ....[31]....
        /*0778*/ 	.word	0x000122f0


	//   ....[32]....
        /*077c*/ 	.word	0x00012320


	//   ....[33]....
        /*0780*/ 	.word	0x00012340


	//   ....[34]....
        /*0784*/ 	.word	0x00012370


	//   ....[35]....
        /*0788*/ 	.word	0x000125f0


	//   ....[36]....
        /*078c*/ 	.word	0x00012610


	//   ....[37]....
        /*0790*/ 	.word	0x00012790


	//   ....[38]....
        /*0794*/ 	.word	0x000127c0


	//   ....[39]....
        /*0798*/ 	.word	0x00012900


	//   ....[40]....
        /*079c*/ 	.word	0x00012930


	//   ....[41]....
        /*07a0*/ 	.word	0x00012a60


	//   ....[42]....
        /*07a4*/ 	.word	0x00012a70


	//   ....[43]....
        /*07a8*/ 	.word	0x00013080


	//   ....[44]....
        /*07ac*/ 	.word	0x000130a0


	//   ....[45]....
        /*07b0*/ 	.word	0x00013290


	//   ....[46]....
        /*07b4*/ 	.word	0x000132a0


	//   ....[47]....
        /*07b8*/ 	.word	0x00013480


	//   ....[48]....
        /*07bc*/ 	.word	0x000134a0


	//   ....[49]....
        /*07c0*/ 	.word	0x00013680


	//   ....[50]....
        /*07c4*/ 	.word	0x00013690


	//   ....[51]....
        /*07c8*/ 	.word	0x000138d0


	//   ....[52]....
        /*07cc*/ 	.word	0x000139e0


	//   ....[53]....
        /*07d0*/ 	.word	0x00013a50


	//   ....[54]....
        /*07d4*/ 	.word	0x00013ab0


	//   ....[55]....
        /*07d8*/ 	.word	0x00013b10


	//   ....[56]....
        /*07dc*/ 	.word	0x00013b70


	//   ....[57]....
        /*07e0*/ 	.word	0x00013be0


	//   ....[58]....
        /*07e4*/ 	.word	0x00013c40


	//   ....[59]....
        /*07e8*/ 	.word	0x00013ca0


	//   ....[60]....
        /*07ec*/ 	.word	0x00013cf0


	//   ....[61]....
        /*07f0*/ 	.word	0x00013d50


	//   ....[62]....
        /*07f4*/ 	.word	0x00013da0


	//   ....[63]....
        /*07f8*/ 	.word	0x00013df0


	//   ....[64]....
        /*07fc*/ 	.word	0x00013e60


	//   ....[65]....
        /*0800*/ 	.word	0x00013ed0


	//   ....[66]....
        /*0804*/ 	.word	0x00013f30


	//   ....[67]....
        /*0808*/ 	.word	0x00013f90


	//   ....[68]....
        /*080c*/ 	.word	0x00013ff0


	//   ....[69]....
        /*0810*/ 	.word	0x00014060


	//   ....[70]....
        /*0814*/ 	.word	0x000140c0


	//   ....[71]....
        /*0818*/ 	.word	0x00014120


	//   ....[72]....
        /*081c*/ 	.word	0x00014180


	//----- nvinfo : EIATTR_EXIT_INSTR_OFFSETS
	.align		4
.L_864:
        /*0820*/ 	.byte	0x04, 0x1c
        /*0822*/ 	.short	(.L_866 - .L_865)


	//   ....[0]....
.L_865:
        /*0824*/ 	.word	0x000000b0


	//   ....[1]....
        /*0828*/ 	.word	0x00013990


	//----- nvinfo : EIATTR_MAX_THREADS
	.align		4
.L_866:
        /*082c*/ 	.byte	0x04, 0x05
        /*082e*/ 	.short	(.L_868 - .L_867)
.L_867:
        /*0830*/ 	.word	0x00000100
        /*0834*/ 	.word	0x00000001
        /*0838*/ 	.word	0x00000001


	//----- nvinfo : EIATTR_CRS_STACK_SIZE
	.align		4
.L_868:
        /*083c*/ 	.byte	0x04, 0x1e
        /*083e*/ 	.short	(.L_870 - .L_869)
.L_869:
        /*0840*/ 	.word	0x00000000
.L_870:


//--------------------- .nv.info._ZN7cutlass13device_kernelIN5flash19enable_sm80_to_sm89INS1_16FlashAttnFwdSm80INS1_25CollectiveMainloopFwdSm80ILi8ELi1ELb0EN4cute5tupleIJNS5_1CILi128EEENS7_ILi96EEENS7_ILi256EEEEEELi256ENS_10bfloat16_tEfNS_4arch4Sm80ELb1ELb0ELb0ELb1ELb0ELb0ELb1ELb0EEENS1_21CollectiveEpilogueFwdINS6_IJS8_SA_S9_EEENS6_IJNS7_ILi1EEESI_SI_EEESC_SE_Li256ELb1ELb1ELb0ELb0EEENS1_19SingleTileSchedulerILb1ELb0ELb1ELi128EEEEEEEEEvNT_6ParamsE --------------------------
	.section	.nv.info._ZN7cutlass13device_kernelIN5flash19enable_sm80_to_sm89INS1_16FlashAttnFwdSm80INS1_25CollectiveMainloopFwdSm80ILi8ELi1ELb0EN4cute5tupleIJNS5_1CILi128EEENS7_ILi96EEENS7_ILi256EEEEEELi256ENS_10bfloat16_tEfNS_4arch4Sm80ELb1ELb0ELb0ELb1ELb0ELb0ELb1ELb0EEENS1_21CollectiveEpilogueFwdINS6_IJS8_SA_S9_EEENS6_IJNS7_ILi1EEESI_SI_EEESC_SE_Li256ELb1ELb1ELb0ELb0EEENS1_19SingleTileSchedulerILb1ELb0ELb1ELi128EEEEEEEEEvNT_6ParamsE,"",@"SHT_CUDA_INFO"
	.sectionflags	@""
	.align	4


	//----- nvinfo : EIATTR_CUDA_API_VERSION
	.align		4
        /*0000*/ 	.byte	0x04, 0x37
        /*0002*/ 	.short	(.L_872 - .L_871)
.L_871:
        /*0004*/ 	.word	0x00000082


	//----- nvinfo : EIATTR_SW2861232_WAR
	.align		4
.L_872:
        /*0008*/ 	.byte	0x01, 0x35
	.zero		2


	//----- nvinfo : EIATTR_PARAM_CBANK
	.align		4
        /*000c*/ 	.byte	0x04, 0x0a
        /*000e*/ 	.short	(.L_874 - .L_873)
	.align		4
.L_873:
        /*0010*/ 	.word	index@(.nv.constant0._ZN7cutlass13device_kernelIN5flash19enable_sm80_to_sm89INS1_16FlashAttnFwdSm80INS1_25CollectiveMainloopFwdSm80ILi8ELi1ELb0EN4cute5tupleIJNS5_1CILi128EEENS7_ILi96EEENS7_ILi256EEEEEELi256ENS_10bfloat16_tEfNS_4arch4Sm80ELb1ELb0ELb0ELb1ELb0ELb0ELb1ELb0EEENS1_21CollectiveEpilogueFwdINS6_IJS8_SA_S9_EEENS6_IJNS7_ILi1EEESI_SI_EEESC_SE_Li256ELb1ELb1ELb0ELb0EEENS1_19SingleTileSchedulerILb1ELb0ELb1ELi128EEEEEEEEEvNT_6ParamsE)
        /*0014*/ 	.short	0x0160
        /*0016*/ 	.short	0x0418


	//----- nvinfo : EIATTR_CBANK_PARAM_SIZE
	.align		4
.L_874:
        /*0018*/ 	.byte	0x03, 0x19
        /*001a*/ 	.short	0x0418


	//----- nvinfo : EIATTR_KPARAM_INFO
	.align		4
        /*001c*/ 	.byte	0x04, 0x17
        /*001e*/ 	.short	(.L_876 - .L_875)
.L_875:
        /*0020*/ 	.word	0x00000000
        /*0024*/ 	.short	0x0000
        /*0026*/ 	.short	0x0000
        /*0028*/ 	.byte	0x00, 0xf0, 0x61, 0x10


	//----- nvinfo : EIATTR_MAXREG_COUNT
	.align		4
.L_876:
        /*002c*/ 	.byte	0x03, 0x1b
        /*002e*/ 	.short	0x00ff


	//----- nvinfo : EIATTR_NUM_BARRIERS
	.align		4
        /*0030*/ 	.byte	0x02, 0x4c
        /*0032*/ 	.byte	0x02
	.zero		1


	//----- nvinfo : EIATTR_ANNOTATIONS
	.align		4
        /*0034*/ 	.byte	0x04, 0x55
        /*0036*/ 	.short	(.L_878 - .L_877)


	//   ....[0]....
.L_877:
        /* <DEDUP_REMOVED lines=27> */


	//----- nvinfo : EIATTR_MERCURY_ISA_VERSION
	.align		4
.L_878:
        /*01d8*/ 	.byte	0x03, 0x5f
        /*01da*/ 	.short	0x0000


	//----- nvinfo : EIATTR_COOP_GROUP_MASK_REGIDS
	.align		4
        /*01dc*/ 	.byte	0x04, 0x29
        /*01de*/ 	.short	(.L_880 - .L_879)


	//   ....[0]....
.L_879:
        /*01e0*/ 	.word	0xffffffff


	//   ....[1]....
        /*01e4*/ 	.word	0xffffffff


	//   ....[2]....
        /*01e8*/ 	.word	0xffffffff


	//   ....[3]....
        /*01ec*/ 	.word	0xffffffff


	//   ....[4]....
        /*01f0*/ 	.word	0xffffffff


	//   ....[5]....
        /*01f4*/ 	.word	0xffffffff


	//   ....[6]....
        /*01f8*/ 	.word	0xffffffff


	//   ....[7]....
        /*01fc*/ 	.word	0xffffffff


	//   ....[8]....
        /*0200*/ 	.word	0xffffffff


	//   ....[9]....
        /*0204*/ 	.word	0xffffffff


	//   ....[10]....
        /*0208*/ 	.word	0xffffffff


	//   ....[11]....
        /*020c*/ 	.word	0xffffffff


	//   ....[12]....
        /*0210*/ 	.word	0xffffffff


	//   ....[13]....
        /*0214*/ 	.word	0xffffffff


	//   ....[14]....
        /*0218*/ 	.word	0xffffffff


	//   ....[15]....
        /*021c*/ 	.word	0xffffffff


	//   ....[16]....
        /*0220*/ 	.word	0xffffffff


	//   ....[17]....
        /*0224*/ 	.word	0xffffffff


	//   ....[18]....
        /*0228*/ 	.word	0xffffffff


	//   ....[19]....
        /*022c*/ 	.word	0xffffffff


	//   ....[20]....
        /*0230*/ 	.word	0xffffffff


	//   ....[21]....
        /*0234*/ 	.word	0xffffffff


	//   ....[22]....
        /*0238*/ 	.word	0xffffffff


	//   ....[23]....
        /*023c*/ 	.word	0xffffffff


	//   ....[24]....
        /*0240*/ 	.word	0xffffffff


	//   ....[25]....
        /*0244*/ 	.word	0xffffffff


	//   ....[26]....
        /*0248*/ 	.word	0xffffffff


	//   ....[27]....
        /*024c*/ 	.word	0xffffffff


	//   ....[28]....
        /*0250*/ 	.word	0xffffffff


	//   ....[29]....
        /*0254*/ 	.word	0xffffffff


	//   ....[30]....
        /*0258*/ 	.word	0xffffffff


	//   ....[31]....
        /*025c*/ 	.word	0xffffffff


	//   ....[32]....
        /*0260*/ 	.word	0xffffffff


	//   ....[33]....
        /*0264*/ 	.word	0xffffffff


	//   ....[34]....
        /*0268*/ 	.word	0xffffffff


	//   ....[35]....
        /*026c*/ 	.word	0xffffffff


	//   ....[36]....
        /*0270*/ 	.word	0xffffffff


	//   ....[37]....
        /*0274*/ 	.word	0xffffffff


	//   ....[38]....
        /*0278*/ 	.word	0xffffffff


	//   ....[39]....
        /*027c*/ 	.word	0xffffffff


	//   ....[40]....
        /*0280*/ 	.word	0xffffffff


	//   ....[41]....
        /*0284*/ 	.word	0xffffffff


	//   ....[42]....
        /*0288*/ 	.word	0xffffffff


	//   ....[43]....
        /*028c*/ 	.word	0xffffffff


	//   ....[44]....
        /*0290*/ 	.word	0xffffffff


	//   ....[45]....
        /*0294*/ 	.word	0xffffffff


	//   ....[46]....
        /*0298*/ 	.word	0xffffffff


	//   ....[47]....
        /*029c*/ 	.word	0xffffffff


	//   ....[48]....
        /*02a0*/ 	.word	0xffffffff


	//----- nvinfo : EIATTR_COOP_GROUP_INSTR_OFFSETS
	.align		4
.L_880:
        /*02a4*/ 	.byte	0x04, 0x28
        /*02a6*/ 	.short	(.L_882 - .L_881)


	//   ....[0]....
.L_881:
        /*02a8*/ 	.word	0x00000090


	//   ....[1]....
        /*02ac*/ 	.word	0x00001270


	//   ....[2]....
        /*02b0*/ 	.word	0x000012e0


	//   ....[3]....
        /*02b4*/ 	.word	0x000015e0


	//   ....[4]....
        /*02b8*/ 	.word	0x00001660


	//   ....[5]....
        /*02bc*/ 	.word	0x00001930


	//   ....[6]....
        /*02c0*/ 	.word	0x00001960


	//   ....[7]....
        /*02c4*/ 	.word	0x00001b50


	//   ....[8]....
        /*02c8*/ 	.word	0x00001b90


	//   ....[9]....
        /*02cc*/ 	.word	0x000040a0


	//   ....[10]....
        /*02d0*/ 	.word	0x000040b0


	//   ....[11]....
        /*02d4*/ 	.word	0x000049f0


	//   ....[12]....
        /*02d8*/ 	.word	0x00004b10


	//   ....[13]....
        /*02dc*/ 	.word	0x00004b20


	//   ....[14]....
        /*02e0*/ 	.word	0x00004b70


	//   ....[15]....
        /*02e4*/ 	.word	0x00009720


	//   ....[16]....
        /*02e8*/ 	.word	0x00009730


	//   ....[17]....
        /*02ec*/ 	.word	0x0000a2d0


	//   ....[18]....
        /*02f0*/ 	.word	0x0000a340


	//   ....[19]....
        /*02f4*/ 	.word	0x0000a3b0


	//   ....[20]....
        /*02f8*/ 	.word	0x0000a450


	//   ....[21]....
        /*02fc*/ 	.word	0x0000ed50


	//   ....[22]....
        /*0300*/ 	.word	0x0000eda0


	//   ....[23]....
        /*0304*/ 	.word	0x0000edc0


	//   ....[24]....
        /*0308*/ 	.word	0x0000edf0


	//   ....[25]....
        /*030c*/ 	.word	0x00011680


	//   ....[26]....
        /*0310*/ 	.word	0x00011690


	//   ....[27]....
        /*0314*/ 	.word	0x000116c0


	//   ....[28]....
        /*0318*/ 	.word	0x000116e0


	//   ....[29]....
        /*031c*/ 	.word	0x00013070


	//   ....[30]....
        /*0320*/ 	.word	0x000130a0


	//   ....[31]....
        /*0324*/ 	.word	0x000130c0


	//   ....[32]....
        /*0328*/ 	.word	0x000130d0


	//   ....[33]....
        /*032c*/ 	.word	0x000132f0


	//   ....[34]....
        /*0330*/ 	.word	0x00013300


	//   ....[35]....
        /*0334*/ 	.word	0x00013500


	//   ....[36]....
        /*0338*/ 	.word	0x00013530


	//   ....[37]....
        /*033c*/ 	.word	0x000136f0


	//   ....[38]....
        /*0340*/ 	.word	0x00013720


	//   ....[39]....
        /*0344*/ 	.word	0x000138e0


	//   ....[40]....
        /*0348*/ 	.word	0x00013900


	//   ....[41]....
        /*034c*/ 	.word	0x00014170


	//   ....[42]....
        /*0350*/ 	.word	0x00014190


	//   ....[43]....
        /*0354*/ 	.word	0x00014350


	//   ....[44]....
        /*0358*/ 	.word	0x00014380


	//   ....[45]....
        /*035c*/ 	.word	0x00014510


	//   ....[46]....
        /*0360*/ 	.word	0x00014540


	//   ....[47]....
        /*0364*/ 	.word	0x000146d0


	//   ....[48]....
        /*0368*/ 	.word	0x000146f0


	//----- nvinfo : EIATTR_EXIT_INSTR_OFFSETS
	.align		4
.L_882:
        /*036c*/ 	.byte	0x04, 0x1c
        /*036e*/ 	.short	(.L_884 - .L_883)


	//   ....[0]....
.L_883:
        /*0370*/ 	.word	0x00000350


	//   ....[1]....
        /*0374*/ 	.word	0x00013910


	//   ....[2]....
        /*0378*/ 	.word	0x00013a50


	//   ....[3]....
        /*037c*/ 	.word	0x00013ab0


	//   ....[4]....
        /*0380*/ 	.word	0x00014700


	//   ....[5]....
        /*0384*/ 	.word	0x00014810


	//   ....[6]....
        /*0388*/ 	.word	0x00014870


	//----- nvinfo : EIATTR_CTAIDZ_USED
	.align		4
.L_884:
        /*038c*/ 	.byte	0x01, 0x04
	.zero		2


	//----- nvinfo : EIATTR_MAX_THREADS
	.align		4
        /*0390*/ 	.byte	0x04, 0x05
        /*0392*/ 	.short	(.L_886 - .L_885)
.L_885:
        /*0394*/ 	.word	0x00000100
        /*0398*/ 	.word	0x00000001
        /*039c*/ 	.word	0x00000001


	//----- nvinfo : EIATTR_CRS_STACK_SIZE
	.align		4
.L_886:
        /*03a0*/ 	.byte	0x04, 0x1e
        /*03a2*/ 	.short	(.L_888 - .L_887)
.L_887:
        /*03a4*/ 	.word	0x00000000
.L_888:


//--------------------- .nv.info._ZN7cutlass13device_kernelIN5flash19enable_sm80_to_sm89INS1_16FlashAttnFwdSm80INS1_25CollectiveMainloopFwdSm80ILi8ELi1ELb0EN4cute5tupleIJNS5_1CILi128EEENS7_ILi48EEENS7_ILi256EEEEEELi256ENS_10bfloat16_tEfNS_4arch4Sm80ELb1ELb0ELb0ELb1ELb0ELb1ELb1ELb0EEENS1_21CollectiveEpilogueFwdINS6_IJS8_SA_S9_EEENS6_IJNS7_ILi1EEESI_SI_EEESC_SE_Li256ELb1ELb1ELb0ELb0EEENS1_19SingleTileSchedulerILb1ELb0ELb1ELi128EEEEEEEEEvNT_6ParamsE --------------------------
	.section	.nv.info._ZN7cutlass13device_kernelIN5flash19enable_sm80_to_sm89INS1_16FlashAttnFwdSm80INS1_25CollectiveMainloopFwdSm80ILi8ELi1ELb0EN4cute5tupleIJNS5_1CILi128EEENS7_ILi48EEENS7_ILi256EEEEEELi256ENS_10bfloat16_tEfNS_4arch4Sm80ELb1ELb0ELb0ELb1ELb0ELb1ELb1ELb0EEENS1_21CollectiveEpilogueFwdINS6_IJS8_SA_S9_EEENS6_IJNS7_ILi1EEESI_SI_EEESC_SE_Li256ELb1ELb1ELb0ELb0EEENS1_19SingleTileSchedulerILb1ELb0ELb1ELi128EEEEEEEEEvNT_6ParamsE,"",@"SHT_CUDA_INFO"
	.sectionflags	@""
	.align	4


	//----- nvinfo : EIATTR_CUDA_API_VERSION
	.align		4
        /*0000*/ 	.byte	0x04, 0x37
        /*0002*/ 	.short	(.L_890 - .L_889)
.L_889:
        /*0004*/ 	.word	0x00000082


	//----- nvinfo : EIATTR_SW2861232_WAR
	.align		4
.L_890:
        /*0008*/ 	.byte	0x01, 0x35
	.zero		2


	//----- nvinfo : EIATTR_PARAM_CBANK
	.align		4
        /*000c*/ 	.byte	0x04, 0x0a
        /*000e*/ 	.short	(.L_892 - .L_891)
	.align		4
.L_891:
        /*0010*/ 	.word	index@(.nv.constant0._ZN7cutlass13device_kernelIN5flash19enable_sm80_to_sm89INS1_16FlashAttnFwdSm80INS1_25CollectiveMainloopFwdSm80ILi8ELi1ELb0EN4cute5tupleIJNS5_1CILi128EEENS7_ILi48EEENS7_ILi256EEEEEELi256ENS_10bfloat16_tEfNS_4arch4Sm80ELb1ELb0ELb0ELb1ELb0ELb1ELb1ELb0EEENS1_21CollectiveEpilogueFwdINS6_IJS8_SA_S9_EEENS6_IJNS7_ILi1EEESI_SI_EEESC_SE_Li256ELb1ELb1ELb0ELb0EEENS1_19SingleTileSchedulerILb1ELb0ELb1ELi128EEEEEEEEEvNT_6ParamsE)
        /*0014*/ 	.short	0x0160
        /*0016*/ 	.short	0x0418


	//----- nvinfo : EIATTR_CBANK_PARAM_SIZE
	.align		4
.L_892:
        /*0018*/ 	.byte	0x03, 0x19
        /*001a*/ 	.short	0x0418


	//----- nvinfo : EIATTR_KPARAM_INFO
	.align		4
        /*001c*/ 	.byte	0x04, 0x17
        /*001e*/ 	.short	(.L_894 - .L_893)
.L_893:
        /*0020*/ 	.word	0x00000000
        /*0024*/ 	.short	0x0000
        /*0026*/ 	.short	0x0000
        /*0028*/ 	.byte	0x00, 0xf0, 0x61, 0x10


	//----- nvinfo : EIATTR_MAXREG_COUNT
	.align		4
.L_894:
        /*002c*/ 	.byte	0x03, 0x1b
        /*002e*/ 	.short	0x00ff


	//----- nvinfo : EIATTR_NUM_BARRIERS
	.align		4
        /*0030*/ 	.byte	0x02, 0x4c
        /*0032*/ 	.byte	0x02
	.zero		1


	//----- nvinfo : EIATTR_MERCURY_ISA_VERSION
	.align		4
        /*0034*/ 	.byte	0x03, 0x5f
        /*0036*/ 	.short	0x0000


	//----- nvinfo : EIATTR_INT_WARP_WIDE_INSTR_OFFSETS
	.align		4
        /*0038*/ 	.byte	0x04, 0x31
        /*003a*/ 	.short	(.L_896 - .L_895)


	//   ....[0]....
.L_895:
        /*003c*/ 	.word	0x00016770


	//   ....[1]....
        /*0040*/ 	.word	0x00018a50


	//----- nvinfo : EIATTR_COOP_GROUP_MASK_REGIDS
	.align		4
.L_896:
        /*0044*/ 	.byte	0x04, 0x29
        /*0046*/ 	.short	(.L_898 - .L_897)


	//   ....[0]....
.L_897:
        /*0048*/ 	.word	0xffffffff


	//   ....[1]....
        /*004c*/ 	.word	0xffffffff


	//   ....[2]....
        /*0050*/ 	.word	0xffffffff


	//   ....[3]....
        /*0054*/ 	.word	0xffffffff


	//   ....[4]....
        /*0058*/ 	.word	0xffffffff


	//   ....[5]....
        /*005c*/ 	.word	0xffffffff


	//   ....[6]....
        /*0060*/ 	.word	0xffffffff


	//   ....[7]....
        /*0064*/ 	.word	0xffffffff


	//   ....[8]....
        /*0068*/ 	.word	0xffffffff


	//   ....[9]....
        /*006c*/ 	.word	0xffffffff


	//   ....[10]....
        /*0070*/ 	.word	0xffffffff


	//   ....[11]....
        /*0074*/ 	.word	0xffffffff


	//   ....[12]....
        /*0078*/ 	.word	0xffffffff


	//   ....[13]....
        /*007c*/ 	.word	0xffffffff


	//   ....[14]....
        /*0080*/ 	.word	0xffffffff


	//   ....[15]....
        /*0084*/ 	.word	0xffffffff


	//   ....[16]....
        /*0088*/ 	.word	0xffffffff


	//   ....[17]....
        /*008c*/ 	.word	0xffffffff


	//   ....[18]....
        /*0090*/ 	.word	0xffffffff


	//   ....[19]....
        /*0094*/ 	.word	0xffffffff


	//   ....[20]....
        /*0098*/ 	.word	0xffffffff


	//   ....[21]....
        /*009c*/ 	.word	0xffffffff


	//   ....[22]....
        /*00a0*/ 	.word	0xffffffff


	//   ....[23]....
        /*00a4*/ 	.word	0xffffffff


	//   ....[24]....
        /*00a8*/ 	.word	0xffffffff


	//   ....[25]....
        /*00ac*/ 	.word	0xffffffff


	//   ....[26]....
        /*00b0*/ 	.word	0xffffffff


	//   ....[27]....
        /*00b4*/ 	.word	0xffffffff


	//   ....[28]....
        /*00b8*/ 	.word	0xffffffff


	//   ....[29]....
        /*00bc*/ 	.word	0xffffffff


	//   ....[30]....
        /*00c0*/ 	.word	0xffffffff


	//   ....[31]....
        /*00c4*/ 	.word	0xffffffff


	//   ....[32]....
        /*00c8*/ 	.word	0xffffffff


	//   ....[33]....
        /*00cc*/ 	.word	0xffffffff


	//   ....[34]....
        /*00d0*/ 	.word	0xffffffff


	//   ....[35]....
        /*00d4*/ 	.word	0xffffffff


	//   ....[36]....
        /*00d8*/ 	.word	0xffffffff


	//   ....[37]....
        /*00dc*/ 	.word	0xffffffff


	//   ....[38]....
        /*00e0*/ 	.word	0xffffffff


	//   ....[39]....
        /*00e4*/ 	.word	0xffffffff


	//   ....[40]....
        /*00e8*/ 	.word	0xffffffff


	//   ....[41]....
        /*00ec*/ 	.word	0xffffffff


	//   ....[42]....
        /*00f0*/ 	.word	0xffffffff


	//   ....[43]....
        /*00f4*/ 	.word	0xffffffff


	//   ....[44]....
        /*00f8*/ 	.word	0xffffffff


	//   ....[45]....
        /*00fc*/ 	.word	0xffffffff


	//   ....[46]....
        /*0100*/ 	.word	0xffffffff


	//   ....[47]....
        /*0104*/ 	.word	0xffffffff


	//   ....[48]....
        /*0108*/ 	.word	0xffffffff


	//   ....[49]....
        /*010c*/ 	.word	0xffffffff


	//   ....[50]....
        /*0110*/ 	.word	0xffffffff


	//   ....[51]....
        /*0114*/ 	.word	0xffffffff


	//   ....[52]....
        /*0118*/ 	.word	0xffffffff


	//   ....[53]....
        /*011c*/ 	.word	0xffffffff


	//   ....[54]....
        /*0120*/ 	.word	0xffffffff


	//   ....[55]....
        /*0124*/ 	.word	0xffffffff


	//   ....[56]....
        /*0128*/ 	.word	0xffffffff


	//   ....[57]....
        /*012c*/ 	.word	0xffffffff


	//   ....[58]....
        /*0130*/ 	.word	0xffffffff


	//   ....[59]....
        /*0134*/ 	.word	0xffffffff


	//   ....[60]....
        /*0138*/ 	.word	0xffffffff


	//   ....[61]....
        /*013c*/ 	.word	0xffffffff


	//   ....[62]....
        /*0140*/ 	.word	0xffffffff


	//   ....[63]....
        /*0144*/ 	.word	0xffffffff


	//   ....[64]....
        /*0148*/ 	.word	0xffffffff


	//   ....[65]....
        /*014c*/ 	.word	0xffffffff


	//   ....[66]....
        /*0150*/ 	.word	0xffffffff


	//   ....[67]....
        /*0154*/ 	.word	0xffffffff


	//   ....[68]....
        /*0158*/ 	.word	0xffffffff


	//   ....[69]....
        /*015c*/ 	.word	0xffffffff


	//   ....[70]....
        /*0160*/ 	.word	0xffffffff


	//   ....[71]....
        /*0164*/ 	.word	0xffffffff


	//   ....[72]....
        /*0168*/ 	.word	0xffffffff


	//   ....[73]....
        /*016c*/ 	.word	0xffffffff


	//   ....[74]....
        /*0170*/ 	.word	0xffffffff


	//   ....[75]....
        /*0174*/ 	.word	0xffffffff


	//   ....[76]....
        /*0178*/ 	.word	0xffffffff


	//   ....[77]....
        /*017c*/ 	.word	0xffffffff


	//   ....[78]....
        /*0180*/ 	.word	0xffffffff


	//   ....[79]....
        /*0184*/ 	.word	0xffffffff


	//   ....[80]....
        /*0188*/ 	.word	0xffffffff


	//----- nvinfo : EIATTR_COOP_GROUP_INSTR_OFFSETS
	.align		4
.L_898:
        /*018c*/ 	.byte	0x04, 0x28
        /*018e*/ 	.short	(.L_900 - .L_899)


	//   ....[0]....
.L_899:
        /*0190*/ 	.word	0x00000070


	//   ....[1]....
        /*0194*/ 	.word	0x000082d0


	//   ....[2]....
        /*0198*/ 	.word	0x00008310


	//   ....[3]....
        /*019c*/ 	.word	0x00008790


	//   ....[4]....
        /*01a0*/ 	.word	0x00008860


	//   ....[5]....
        /*01a4*/ 	.word	0x00008ac0


	//   ....[6]....
        /*01a8*/ 	.word	0x00008af0


	//   ....[7]....
        /*01ac*/ 	.word	0x00008cf0


	//   ....[8]....
        /*01b0*/ 	.word	0x00008d30


	//   ....[9]....
        /*01b4*/ 	.word	0x000094a0


	//   ....[10]....
        /*01b8*/ 	.word	0x00009500


	//   ....[11]....
        /*01bc*/ 	.word	0x00009520


	//   ....[12]....
        /*01c0*/ 	.word	0x00009540


	//   ....[13]....
        /*01c4*/ 	.word	0x00009810


	//   ....[14]....
        /*01c8*/ 	.word	0x000099d0


	//   ....[15]....
        /*01cc*/ 	.word	0x00009a10


	//   ....[16]....
        /*01d0*/ 	.word	0x00009a50


	//   ....[17]....
        /*01d4*/ 	.word	0x00009d80


	//   ....[18]....
        /*01d8*/ 	.word	0x00009f40


	//   ....[19]....
        /*01dc*/ 	.word	0x00009f80


	//   ....[20]....
        /*01e0*/ 	.word	0x00009fc0


	//   ....[21]....
        /*01e4*/ 	.word	0x0000a310


	//   ....[22]....
        /*01e8*/ 	.word	0x0000a4d0


	//   ....[23]....
        /*01ec*/ 	.word	0x0000a510


	//   ....[24]....
        /*01f0*/ 	.word	0x0000a550


	//   ....[25]....
        /*01f4*/ 	.word	0x0000df60


	//   ....[26]....
        /*01f8*/ 	.word	0x0000dfc0


	//   ....[27]....
        /*01fc*/ 	.word	0x0000e010


	//   ....[28]....
        /*0200*/ 	.word	0x0000e020


	//   ....[29]....
        /*0204*/ 	.word	0x0000e200


	//   ....[30]....
        /*0208*/ 	.word	0x0000e3c0


	//   ....[31]....
        /*020c*/ 	.word	0x0000e400


	//   ....[32]....
        /*0210*/ 	.word	0x0000e440


	//   ....[33]....
        /*0214*/ 	.word	0x0000e680


	//   ....[34]....
        /*0218*/ 	.word	0x0000e840


	//   ....[35]....
        /*021c*/ 	.word	0x0000e880


	//   ....[36]....
        /*0220*/ 	.word	0x0000e8c0


	//   ....[37]....
        /*0224*/ 	.word	0x0000eb20


	//   ....[38]....
        /*0228*/ 	.word	0x0000ece0


	//   ....[39]....
        /*022c*/ 	.word	0x0000ed20


	//   ....[40]....
        /*0230*/ 	.word	0x0000ed60


	//   ....[41]....
        /*0234*/ 	.word	0x000141d0


	//   ....[42]....
        /*0238*/ 	.word	0x00014200


	//   ....[43]....
        /*023c*/ 	.word	0x00014810


	//   ....[44]....
        /*0240*/ 	.word	0x00014830


	//   ....[45]....
        /*0244*/ 	.word	0x00014850


	//   ....[46]....
        /*0248*/ 	.word	0x00014870


	//   ....[47]....
        /*024c*/ 	.word	0x00016a10


	//   ....[48]....
        /*0250*/ 	.word	0x00016a20


	//   ....[49]....
        /*0254*/ 	.word	0x00016ee0


	//   ....[50]....
        /*0258*/ 	.word	0x00016f00


	//   ....[51]....
        /*025c*/ 	.word	0x00016f20


	//   ....[52]....
        /*0260*/ 	.word	0x00016f40


	//   ....[53]....
        /*0264*/ 	.word	0x00019c10


	//   ....[54]....
        /*0268*/ 	.word	0x00019c30


	//   ....[55]....
        /*026c*/ 	.word	0x00019c70


	//   ....[56]....
        /*0270*/ 	.word	0x00019c80


	//   ....[57]....
        /*0274*/ 	.word	0x0001b330


	//   ....[58]....
        /*0278*/ 	.word	0x0001b360


	//   ....[59]....
        /*027c*/ 	.word	0x0001b3b0


	//   ....[60]....
        /*0280*/ 	.word	0x0001b3c0


	//   ....[61]....
        /*0284*/ 	.word	0x0001ce70


	//   ....[62]....
        /*0288*/ 	.word	0x0001cec0


	//   ....[63]....
        /*028c*/ 	.word	0x0001cef0


	//   ....[64]....
        /*0290*/ 	.word	0x0001cf20


	//   ....[65]....
        /*0294*/ 	.word	0x0001d160


	//   ....[66]....
        /*0298*/ 	.word	0x0001d170


	//   ....[67]....
        /*029c*/ 	.word	0x0001d370


	//   ....[68]....
        /*02a0*/ 	.word	0x0001d3a0


	//   ....[69]....
        /*02a4*/ 	.word	0x0001d560


	//   ....[70]....
        /*02a8*/ 	.word	0x0001d590


	//   ....[71]....
        /*02ac*/ 	.word	0x0001d750


	//   ....[72]....
        /*02b0*/ 	.word	0x0001d770


	//   ....[73]....
        /*02b4*/ 	.word	0x0001e180


	//   ....[74]....
        /*02b8*/ 	.word	0x0001e1a0


	//   ....[75]....
        /*02bc*/ 	.word	0x0001e330


	//   ....[76]....
        /*02c0*/ 	.word	0x0001e360


	//   ....[77]....
        /*02c4*/ 	.word	0x0001e4f0


	//   ....[78]....
        /*02c8*/ 	.word	0x0001e520


	//   ....[79]....
        /*02cc*/ 	.word	0x0001e6b0


	//   ....[80]....
        /*02d0*/ 	.word	0x0001e6d0


	//----- nvinfo : EIATTR_EXIT_INSTR_OFFSETS
	.align		4
.L_900:
        /*02d4*/ 	.byte	0x04, 0x1c
        /*02d6*/ 	.short	(.L_902 - .L_901)


	//   ....[0]....
.L_901:
        /*02d8*/ 	.word	0x000003a0


	//   ....[1]....
        /*02dc*/ 	.word	0x0001d780


	//   ....[2]....
        /*02e0*/ 	.word	0x0001d8c0


	//   ....[3]....
        /*02e4*/ 	.word	0x0001d920


	//   ....[4]....
        /*02e8*/ 	.word	0x0001e6e0


	//   ....[5]....
        /*02ec*/ 	.word	0x0001e7f0


	//   ....[6]....
        /*02f0*/ 	.word	0x0001e850


	//----- nvinfo : EIATTR_CTAIDZ_USED
	.align		4
.L_902:
        /*02f4*/ 	.byte	0x01, 0x04
	.zero		2


	//----- nvinfo : EIATTR_MAX_THREADS
	.align		4
        /*02f8*/ 	.byte	0x04, 0x05
        /*02fa*/ 	.short	(.L_904 - .L_903)
.L_903:
        /*02fc*/ 	.word	0x00000100
        /*0300*/ 	.word	0x00000001
        /*0304*/ 	.word	0x00000001


	//----- nvinfo : EIATTR_CRS_STACK_SIZE
	.align		4
.L_904:
        /*0308*/ 	.byte	0x04, 0x1e
        /*030a*/ 	.short	(.L_906 - .L_905)
.L_905:
        /*030c*/ 	.word	0x00000000
.L_906:


//--------------------- .nv.callgraph             --------------------------
	.section	.nv.callgraph,"",@"SHT_CUDA_CALLGRAPH"
	.align	4
	.sectionentsize	8
	.align		4
        /*0000*/ 	.word	0x00000000
	.align		4
        /*0004*/ 	.word	0xffffffff
	.align		4
        /*0008*/ 	.word	0x00000000
	.align		4
        /*000c*/ 	.word	0xfffffffe
	.align		4
        /*0010*/ 	.word	0x00000000
	.align		4
        /*0014*/ 	.word	0xfffffffd
	.align		4
        /*0018*/ 	.word	0x00000000
	.align		4
        /*001c*/ 	.word	0xfffffffc


//--------------------- .nv.rel.action            --------------------------
	.section	.nv.rel.action,"",@"SHT_CUDA_RELOCINFO"
	.align	8
	.sectionentsize	8
        /*0000*/ 	.byte	0x73, 0x00, 0x00, 0x00, 0x00, 0x00, 0x00, 0x00, 0x00, 0x00, 0x00, 0x11, 0x25, 0x00, 0x05, 0x36


//--------------------- .nv.constant4             --------------------------
	.section	.nv.constant4,"a",@progbits
	.align	8
	.align		8
.nv.constant4:
        /*0000*/ 	.dword	_ZN77_INTERNAL_6e8fd411_41_flash_fwd_hdim256_bf16_softcapall_sm80_cu_f3e6f9ee_33764cuda3std3__45__cpo5beginE
	.align		8
        /*0008*/ 	.dword	_ZN77_INTERNAL_6e8fd411_41_flash_fwd_hdim256_bf16_softcapall_sm80_cu_f3e6f9ee_33764cuda3std3__45__cpo3endE
	.align		8
        /*0010*/ 	.dword	_ZN77_INTERNAL_6e8fd411_41_flash_fwd_hdim256_bf16_softcapall_sm80_cu_f3e6f9ee_33764cuda3std3__45__cpo6cbeginE
	.align		8
        /*0018*/ 	.dword	_ZN77_INTERNAL_6e8fd411_41_flash_fwd_hdim256_bf16_softcapall_sm80_cu_f3e6f9ee_33764cuda3std3__45__cpo4cendE
	.align		8
        /*0020*/ 	.dword	_ZN77_INTERNAL_6e8fd411_41_flash_fwd_hdim256_bf16_softcapall_sm80_cu_f3e6f9ee_33764cuda3std3__479_GLOBAL__N__6e8fd411_41_flash_fwd_hdim256_bf16_softcapall_sm80_cu_f3e6f9ee_33766ignoreE
	.align		8
        /*0028*/ 	.dword	_ZN77_INTERNAL_6e8fd411_41_flash_fwd_hdim256_bf16_softcapall_sm80_cu_f3e6f9ee_33764cuda3std3__419piecewise_constructE
	.align		8
        /*0030*/ 	.dword	_ZN77_INTERNAL_6e8fd411_41_flash_fwd_hdim256_bf16_softcapall_sm80_cu_f3e6f9ee_33764cuda3std3__48in_placeE
	.align		8
        /*0038*/ 	.dword	_ZN77_INTERNAL_6e8fd411_41_flash_fwd_hdim256_bf16_softcapall_sm80_cu_f3e6f9ee_33764cuda3std6ranges3__45__cpo4swapE
	.align		8
        /*0040*/ 	.dword	_ZN77_INTERNAL_6e8fd411_41_flash_fwd_hdim256_bf16_softcapall_sm80_cu_f3e6f9ee_33764cuda3std6ranges3__45__cpo9iter_moveE
	.align		8
        /*0048*/ 	.dword	_ZN77_INTERNAL_6e8fd411_41_flash_fwd_hdim256_bf16_softcapall_sm80_cu_f3e6f9ee_33764cute7productE
	.align		8
        /*0050*/ 	.dword	_ZN77_INTERNAL_6e8fd411_41_flash_fwd_hdim256_bf16_softcapall_sm80_cu_f3e6f9ee_33764cute1_E


//--------------------- .nv.constant0._ZN7cutlass13device_kernelIN5flash19enable_sm80_to_sm89INS1_16FlashAttnFwdSm80INS1_25CollectiveMainloopFwdSm80ILi8ELi1ELb1EN4cute5tupleIJNS5_1CILi128EEENS7_ILi64EEENS7_ILi256EEEEEELi256ENS_10bfloat16_tEfNS_4arch4Sm80ELb0ELb0ELb1ELb0ELb0ELb0ELb1ELb0EEENS1_21CollectiveEpilogueFwdINS6_IJS8_SA_S9_EEENS6_IJNS7_ILi1EEESI_SI_EEESC_SE_Li256ELb0ELb1ELb0ELb0EEENS1_19SingleTileSchedulerILb0ELb0ELb1ELi128EEEEEEEEEvNT_6ParamsE --------------------------
	.section	.nv.constant0._ZN7cutlass13device_kernelIN5flash19enable_sm80_to_sm89INS1_16FlashAttnFwdSm80INS1_25CollectiveMainloopFwdSm80ILi8ELi1ELb1EN4cute5tupleIJNS5_1CILi128EEENS7_ILi64EEENS7_ILi256EEEEEELi256ENS_10bfloat16_tEfNS_4arch4Sm80ELb0ELb0ELb1ELb0ELb0ELb0ELb1ELb0EEENS1_21CollectiveEpilogueFwdINS6_IJS8_SA_S9_EEENS6_IJNS7_ILi1EEESI_SI_EEESC_SE_Li256ELb0ELb1ELb0ELb0EEENS1_19SingleTileSchedulerILb0ELb0ELb1ELi128EEEEEEEEEvNT_6ParamsE,"a",@progbits
	.sectionflags	@""
	.align	4
.nv.constant0._ZN7cutlass13device_kernelIN5flash19enable_sm80_to_sm89INS1_16FlashAttnFwdSm80INS1_25CollectiveMainloopFwdSm80ILi8ELi1ELb1EN4cute5tupleIJNS5_1CILi128EEENS7_ILi64EEENS7_ILi256EEEEEELi256ENS_10bfloat16_tEfNS_4arch4Sm80ELb0ELb0ELb1ELb0ELb0ELb0ELb1ELb0EEENS1_21CollectiveEpilogueFwdINS6_IJS8_SA_S9_EEENS6_IJNS7_ILi1EEESI_SI_EEESC_SE_Li256ELb0ELb1ELb0ELb0EEENS1_19SingleTileSchedulerILb0ELb0ELb1ELi128EEEEEEEEEvNT_6ParamsE:
	.zero		1400


//--------------------- .nv.constant0._ZN7cutlass13device_kernelIN5flash19enable_sm80_to_sm89INS1_16FlashAttnFwdSm80INS1_25CollectiveMainloopFwdSm80ILi8ELi1ELb1EN4cute5tupleIJNS5_1CILi128EEENS7_ILi64EEENS7_ILi256EEEEEELi256ENS_10bfloat16_tEfNS_4arch4Sm80ELb0ELb0ELb1ELb1ELb0ELb0ELb1ELb0EEENS1_21CollectiveEpilogueFwdINS6_IJS8_SA_S9_EEENS6_IJNS7_ILi1EEESI_SI_EEESC_SE_Li256ELb1ELb1ELb0ELb0EEENS1_19SingleTileSchedulerILb1ELb0ELb1ELi128EEEEEEEEEvNT_6ParamsE --------------------------
	.section	.nv.constant0._ZN7cutlass13device_kernelIN5flash19enable_sm80_to_sm89INS1_16FlashAttnFwdSm80INS1_25CollectiveMainloopFwdSm80ILi8ELi1ELb1EN4cute5tupleIJNS5_1CILi128EEENS7_ILi64EEENS7_ILi256EEEEEELi256ENS_10bfloat16_tEfNS_4arch4Sm80ELb0ELb0ELb1ELb1ELb0ELb0ELb1ELb0EEENS1_21CollectiveEpilogueFwdINS6_IJS8_SA_S9_EEENS6_IJNS7_ILi1EEESI_SI_EEESC_SE_Li256ELb1ELb1ELb0ELb0EEENS1_19SingleTileSchedulerILb1ELb0ELb1ELi128EEEEEEEEEvNT_6ParamsE,"a",@progbits
	.sectionflags	@""
	.align	4
.nv.constant0._ZN7cutlass13device_kernelIN5flash19enable_sm80_to_sm89INS1_16FlashAttnFwdSm80INS1_25CollectiveMainloopFwdSm80ILi8ELi1ELb1EN4cute5tupleIJNS5_1CILi128EEENS7_ILi64EEENS7_ILi256EEEEEELi256ENS_10bfloat16_tEfNS_4arch4Sm80ELb0ELb0ELb1ELb1ELb0ELb0ELb1ELb0EEENS1_21CollectiveEpilogueFwdINS6_IJS8_SA_S9_EEENS6_IJNS7_ILi1EEESI_SI_EEESC_SE_Li256ELb1ELb1ELb0ELb0EEENS1_19SingleTileSchedulerILb1ELb0ELb1ELi128EEEEEEEEEvNT_6ParamsE:
	.zero		1400


//--------------------- .nv.constant0._ZN7cutlass13device_kernelIN5flash19enable_sm80_to_sm89INS1_16FlashAttnFwdSm80INS1_25CollectiveMainloopFwdSm80ILi8ELi1ELb0EN4cute5tupleIJNS5_1CILi128EEENS7_ILi32EEENS7_ILi256EEEEEELi256ENS_10bfloat16_tEfNS_4arch4Sm80ELb0ELb0ELb1ELb1ELb0ELb1ELb1ELb0EEENS1_21CollectiveEpilogueFwdINS6_IJS8_SA_S9_EEENS6_IJNS7_ILi1EEESI_SI_EEESC_SE_Li256ELb1ELb1ELb0ELb0EEENS1_19SingleTileSchedulerILb1ELb0ELb1ELi128EEEEEEEEEvNT_6ParamsE --------------------------
	.section	.nv.constant0._ZN7cutlass13device_kernelIN5flash19enable_sm80_to_sm89INS1_16FlashAttnFwdSm80INS1_25CollectiveMainloopFwdSm80ILi8ELi1ELb0EN4cute5tupleIJNS5_1CILi128EEENS7_ILi32EEENS7_ILi256EEEEEELi256ENS_10bfloat16_tEfNS_4arch4Sm80ELb0ELb0ELb1ELb1ELb0ELb1ELb1ELb0EEENS1_21CollectiveEpilogueFwdINS6_IJS8_SA_S9_EEENS6_IJNS7_ILi1EEESI_SI_EEESC_SE_Li256ELb1ELb1ELb0ELb0EEENS1_19SingleTileSchedulerILb1ELb0ELb1ELi128EEEEEEEEEvNT_6ParamsE,"a",@progbits
	.sectionflags	@""
	.align	4
.nv.constant0._ZN7cutlass13device_kernelIN5flash19enable_sm80_to_sm89INS1_16FlashAttnFwdSm80INS1_25CollectiveMainloopFwdSm80ILi8ELi1ELb0EN4cute5tupleIJNS5_1CILi128EEENS7_ILi32EEENS7_ILi256EEEEEELi256ENS_10bfloat16_tEfNS_4arch4Sm80ELb0ELb0ELb1ELb1ELb0ELb1ELb1ELb0EEENS1_21CollectiveEpilogueFwdINS6_IJS8_SA_S9_EEENS6_IJNS7_ILi1EEESI_SI_EEESC_SE_Li256ELb1ELb1ELb0ELb0EEENS1_19SingleTileSchedulerILb1ELb0ELb1ELi128EEEEEEEEEvNT_6ParamsE:
	.zero		1400


//--------------------- .nv.constant0._ZN7cutlass13device_kernelIN5flash19enable_sm80_to_sm89INS1_16FlashAttnFwdSm80INS1_25CollectiveMainloopFwdSm80ILi8ELi1ELb1EN4cute5tupleIJNS5_1CILi128EEENS7_ILi48EEENS7_ILi256EEEEEELi256ENS_10bfloat16_tEfNS_4arch4Sm80ELb0ELb1ELb1ELb0ELb0ELb0ELb1ELb0EEENS1_21CollectiveEpilogueFwdINS6_IJS8_SA_S9_EEENS6_IJNS7_ILi1EEESI_SI_EEESC_SE_Li256ELb0ELb1ELb0ELb0EEENS1_19SingleTileSchedulerILb0ELb0ELb1ELi128EEEEEEEEEvNT_6ParamsE --------------------------
	.section	.nv.constant0._ZN7cutlass13device_kernelIN5flash19enable_sm80_to_sm89INS1_16FlashAttnFwdSm80INS1_25CollectiveMainloopFwdSm80ILi8ELi1ELb1EN4cute5tupleIJNS5_1CILi128EEENS7_ILi48EEENS7_ILi256EEEEEELi256ENS_10bfloat16_tEfNS_4arch4Sm80ELb0ELb1ELb1ELb0ELb0ELb0ELb1ELb0EEENS1_21CollectiveEpilogueFwdINS6_IJS8_SA_S9_EEENS6_IJNS7_ILi1EEESI_SI_EEESC_SE_Li256ELb0ELb1ELb0ELb0EEENS1_19SingleTileSchedulerILb0ELb0ELb1ELi128EEEEEEEEEvNT_6ParamsE,"a",@progbits
	.sectionflags	@""
	.align	4
.nv.constant0._ZN7cutlass13device_kernelIN5flash19enable_sm80_to_sm89INS1_16FlashAttnFwdSm80INS1_25CollectiveMainloopFwdSm80ILi8ELi1ELb1EN4cute5tupleIJNS5_1CILi128EEENS7_ILi48EEENS7_ILi256EEEEEELi256ENS_10bfloat16_tEfNS_4arch4Sm80ELb0ELb1ELb1ELb0ELb0ELb0ELb1ELb0EEENS1_21CollectiveEpilogueFwdINS6_IJS8_SA_S9_EEENS6_IJNS7_ILi1EEESI_SI_EEESC_SE_Li256ELb0ELb1ELb0ELb0EEENS1_19SingleTileSchedulerILb0ELb0ELb1ELi128EEEEEEEEEvNT_6ParamsE:
	.zero		1400


//--------------------- .nv.constant0._ZN7cutlass13device_kernelIN5flash19enable_sm80_to_sm89INS1_16FlashAttnFwdSm80INS1_25CollectiveMainloopFwdSm80ILi8ELi1ELb1EN4cute5tupleIJNS5_1CILi128EEENS7_ILi48EEENS7_ILi256EEEEEELi256ENS_10bfloat16_tEfNS_4arch4Sm80ELb0ELb1ELb1ELb1ELb0ELb0ELb1ELb0EEENS1_21CollectiveEpilogueFwdINS6_IJS8_SA_S9_EEENS6_IJNS7_ILi1EEESI_SI_EEESC_SE_Li256ELb1ELb1ELb0ELb0EEENS1_19SingleTileSchedulerILb1ELb0ELb1ELi128EEEEEEEEEvNT_6ParamsE --------------------------
	.section	.nv.constant0._ZN7cutlass13device_kernelIN5flash19enable_sm80_to_sm89INS1_16FlashAttnFwdSm80INS1_25CollectiveMainloopFwdSm80ILi8ELi1ELb1EN4cute5tupleIJNS5_1CILi128EEENS7_ILi48EEENS7_ILi256EEEEEELi256ENS_10bfloat16_tEfNS_4arch4Sm80ELb0ELb1ELb1ELb1ELb0ELb0ELb1ELb0EEENS1_21CollectiveEpilogueFwdINS6_IJS8_SA_S9_EEENS6_IJNS7_ILi1EEESI_SI_EEESC_SE_Li256ELb1ELb1ELb0ELb0EEENS1_19SingleTileSchedulerILb1ELb0ELb1ELi128EEEEEEEEEvNT_6ParamsE,"a",@progbits
	.sectionflags	@""
	.align	4
.nv.constant0._ZN7cutlass13device_kernelIN5flash19enable_sm80_to_sm89INS1_16FlashAttnFwdSm80INS1_25CollectiveMainloopFwdSm80ILi8ELi1ELb1EN4cute5tupleIJNS5_1CILi128EEENS7_ILi48EEENS7_ILi256EEEEEELi256ENS_10bfloat16_tEfNS_4arch4Sm80ELb0ELb1ELb1ELb1ELb0ELb0ELb1ELb0EEENS1_21CollectiveEpilogueFwdINS6_IJS8_SA_S9_EEENS6_IJNS7_ILi1EEESI_SI_EEESC_SE_Li256ELb1ELb1ELb0ELb0EEENS1_19SingleTileSchedulerILb1ELb0ELb1ELi128EEEEEEEEEvNT_6ParamsE:
	.zero		1400


//--------------------- .nv.constant0._ZN7cutlass13device_kernelIN5flash19enable_sm80_to_sm89INS1_16FlashAttnFwdSm80INS1_25CollectiveMainloopFwdSm80ILi8ELi1ELb0EN4cute5tupleIJNS5_1CILi128EEENS7_ILi32EEENS7_ILi256EEEEEELi256ENS_10bfloat16_tEfNS_4arch4Sm80ELb0ELb1ELb1ELb1ELb0ELb1ELb1ELb0EEENS1_21CollectiveEpilogueFwdINS6_IJS8_SA_S9_EEENS6_IJNS7_ILi1EEESI_SI_EEESC_SE_Li256ELb1ELb1ELb0ELb0EEENS1_19SingleTileSchedulerILb1ELb0ELb1ELi128EEEEEEEEEvNT_6ParamsE --------------------------
	.section	.nv.constant0._ZN7cutlass13device_kernelIN5flash19enable_sm80_to_sm89INS1_16FlashAttnFwdSm80INS1_25CollectiveMainloopFwdSm80ILi8ELi1ELb0EN4cute5tupleIJNS5_1CILi128EEENS7_ILi32EEENS7_ILi256EEEEEELi256ENS_10bfloat16_tEfNS_4arch4Sm80ELb0ELb1ELb1ELb1ELb0ELb1ELb1ELb0EEENS1_21CollectiveEpilogueFwdINS6_IJS8_SA_S9_EEENS6_IJNS7_ILi1EEESI_SI_EEESC_SE_Li256ELb1ELb1ELb0ELb0EEENS1_19SingleTileSchedulerILb1ELb0ELb1ELi128EEEEEEEEEvNT_6ParamsE,"a",@progbits
	.sectionflags	@""
	.align	4
.nv.constant0._ZN7cutlass13device_kernelIN5flash19enable_sm80_to_sm89INS1_16FlashAttnFwdSm80INS1_25CollectiveMainloopFwdSm80ILi8ELi1ELb0EN4cute5tupleIJNS5_1CILi128EEENS7_ILi32EEENS7_ILi256EEEEEELi256ENS_10bfloat16_tEfNS_4arch4Sm80ELb0ELb1ELb1ELb1ELb0ELb1ELb1ELb0EEENS1_21CollectiveEpilogueFwdINS6_IJS8_SA_S9_EEENS6_IJNS7_ILi1EEESI_SI_EEESC_SE_Li256ELb1ELb1ELb0ELb0EEENS1_19SingleTileSchedulerILb1ELb0ELb1ELi128EEEEEEEEEvNT_6ParamsE:
	.zero		1400


//--------------------- .nv.constant0._ZN7cutlass13device_kernelIN5flash19enable_sm80_to_sm89INS1_16FlashAttnFwdSm80INS1_25CollectiveMainloopFwdSm80ILi8ELi1ELb1EN4cute5tupleIJNS5_1CILi128EEENS7_ILi64EEENS7_ILi256EEEEEELi256ENS_10bfloat16_tEfNS_4arch4Sm80ELb1ELb0ELb1ELb0ELb0ELb0ELb1ELb0EEENS1_21CollectiveEpilogueFwdINS6_IJS8_SA_S9_EEENS6_IJNS7_ILi1EEESI_SI_EEESC_SE_Li256ELb0ELb1ELb0ELb0EEENS1_30DynamicPersistentTileSchedulerILi256ELi256ELb0ELb1ELb0EEEEEEEEEvNT_6ParamsE --------------------------
	.section	.nv.constant0._ZN7cutlass13device_kernelIN5flash19enable_sm80_to_sm89INS1_16FlashAttnFwdSm80INS1_25CollectiveMainloopFwdSm80ILi8ELi1ELb1EN4cute5tupleIJNS5_1CILi128EEENS7_ILi64EEENS7_ILi256EEEEEELi256ENS_10bfloat16_tEfNS_4arch4Sm80ELb1ELb0ELb1ELb0ELb0ELb0ELb1ELb0EEENS1_21CollectiveEpilogueFwdINS6_IJS8_SA_S9_EEENS6_IJNS7_ILi1EEESI_SI_EEESC_SE_Li256ELb0ELb1ELb0ELb0EEENS1_30DynamicPersistentTileSchedulerILi256ELi256ELb0ELb1ELb0EEEEEEEEEvNT_6ParamsE,"a",@progbits
	.sectionflags	@""
	.align	4
.nv.constant0._ZN7cutlass13device_kernelIN5flash19enable_sm80_to_sm89INS1_16FlashAttnFwdSm80INS1_25CollectiveMainloopFwdSm80ILi8ELi1ELb1EN4cute5tupleIJNS5_1CILi128EEENS7_ILi64EEENS7_ILi256EEEEEELi256ENS_10bfloat16_tEfNS_4arch4Sm80ELb1ELb0ELb1ELb0ELb0ELb0ELb1ELb0EEENS1_21CollectiveEpilogueFwdINS6_IJS8_SA_S9_EEENS6_IJNS7_ILi1EEESI_SI_EEESC_SE_Li256ELb0ELb1ELb0ELb0EEENS1_30DynamicPersistentTileSchedulerILi256ELi256ELb0ELb1ELb0EEEEEEEEEvNT_6ParamsE:
	.zero		1416


//--------------------- .nv.constant0._ZN7cutlass13device_kernelIN5flash19enable_sm80_to_sm89INS1_16FlashAttnFwdSm80INS1_25CollectiveMainloopFwdSm80ILi8ELi1ELb1EN4cute5tupleIJNS5_1CILi128EEENS7_ILi64EEENS7_ILi256EEEEEELi256ENS_10bfloat16_tEfNS_4arch4Sm80ELb1ELb0ELb1ELb1ELb0ELb0ELb1ELb0EEENS1_21CollectiveEpilogueFwdINS6_IJS8_SA_S9_EEENS6_IJNS7_ILi1EEESI_SI_EEESC_SE_Li256ELb1ELb1ELb0ELb0EEENS1_19SingleTileSchedulerILb1ELb0ELb1ELi128EEEEEEEEEvNT_6ParamsE --------------------------
	.section	.nv.constant0._ZN7cutlass13device_kernelIN5flash19enable_sm80_to_sm89INS1_16FlashAttnFwdSm80INS1_25CollectiveMainloopFwdSm80ILi8ELi1ELb1EN4cute5tupleIJNS5_1CILi128EEENS7_ILi64EEENS7_ILi256EEEEEELi256ENS_10bfloat16_tEfNS_4arch4Sm80ELb1ELb0ELb1ELb1ELb0ELb0ELb1ELb0EEENS1_21CollectiveEpilogueFwdINS6_IJS8_SA_S9_EEENS6_IJNS7_ILi1EEESI_SI_EEESC_SE_Li256ELb1ELb1ELb0ELb0EEENS1_19SingleTileSchedulerILb1ELb0ELb1ELi128EEEEEEEEEvNT_6ParamsE,"a",@progbits
	.sectionflags	@""
	.align	4
.nv.constant0._ZN7cutlass13device_kernelIN5flash19enable_sm80_to_sm89INS1_16FlashAttnFwdSm80INS1_25CollectiveMainloopFwdSm80ILi8ELi1ELb1EN4cute5tupleIJNS5_1CILi128EEENS7_ILi64EEENS7_ILi256EEEEEELi256ENS_10bfloat16_tEfNS_4arch4Sm80ELb1ELb0ELb1ELb1ELb0ELb0ELb1ELb0EEENS1_21CollectiveEpilogueFwdINS6_IJS8_SA_S9_EEENS6_IJNS7_ILi1EEESI_SI_EEESC_SE_Li256ELb1ELb1ELb0ELb0EEENS1_19SingleTileSchedulerILb1ELb0ELb1ELi128EEEEEEEEEvNT_6ParamsE:
	.zero		1400


//--------------------- .nv.constant0._ZN7cutlass13device_kernelIN5flash19enable_sm80_to_sm89INS1_16FlashAttnFwdSm80INS1_25CollectiveMainloopFwdSm80ILi8ELi1ELb0EN4cute5tupleIJNS5_1CILi128EEENS7_ILi32EEENS7_ILi256EEEEEELi256ENS_10bfloat16_tEfNS_4arch4Sm80ELb1ELb0ELb1ELb1ELb0ELb1ELb1ELb0EEENS1_21CollectiveEpilogueFwdINS6_IJS8_SA_S9_EEENS6_IJNS7_ILi1EEESI_SI_EEESC_SE_Li256ELb1ELb1ELb0ELb0EEENS1_19SingleTileSchedulerILb1ELb0ELb1ELi128EEEEEEEEEvNT_6ParamsE --------------------------
	.section	.nv.constant0._ZN7cutlass13device_kernelIN5flash19enable_sm80_to_sm89INS1_16FlashAttnFwdSm80INS1_25CollectiveMainloopFwdSm80ILi8ELi1ELb0EN4cute5tupleIJNS5_1CILi128EEENS7_ILi32EEENS7_ILi256EEEEEELi256ENS_10bfloat16_tEfNS_4arch4Sm80ELb1ELb0ELb1ELb1ELb0ELb1ELb1ELb0EEENS1_21CollectiveEpilogueFwdINS6_IJS8_SA_S9_EEENS6_IJNS7_ILi1EEESI_SI_EEESC_SE_Li256ELb1ELb1ELb0ELb0EEENS1_19SingleTileSchedulerILb1ELb0ELb1ELi128EEEEEEEEEvNT_6ParamsE,"a",@progbits
	.sectionflags	@""
	.align	4
.nv.constant0._ZN7cutlass13device_kernelIN5flash19enable_sm80_to_sm89INS1_16FlashAttnFwdSm80INS1_25CollectiveMainloopFwdSm80ILi8ELi1ELb0EN4cute5tupleIJNS5_1CILi128EEENS7_ILi32EEENS7_ILi256EEEEEELi256ENS_10bfloat16_tEfNS_4arch4Sm80ELb1ELb0ELb1ELb1ELb0ELb1ELb1ELb0EEENS1_21CollectiveEpilogueFwdINS6_IJS8_SA_S9_EEENS6_IJNS7_ILi1EEESI_SI_EEESC_SE_Li256ELb1ELb1ELb0ELb0EEENS1_19SingleTileSchedulerILb1ELb0ELb1ELi128EEEEEEEEEvNT_6ParamsE:
	.zero		1400


//--------------------- .nv.constant0._ZN7cutlass13device_kernelIN5flash19enable_sm80_to_sm89INS1_16FlashAttnFwdSm80INS1_25CollectiveMainloopFwdSm80ILi8ELi1ELb0EN4cute5tupleIJNS5_1CILi128EEENS7_ILi96EEENS7_ILi256EEEEEELi256ENS_10bfloat16_tEfNS_4arch4Sm80ELb0ELb0ELb1ELb0ELb0ELb0ELb1ELb0EEENS1_21CollectiveEpilogueFwdINS6_IJS8_SA_S9_EEENS6_IJNS7_ILi1EEESI_SI_EEESC_SE_Li256ELb0ELb1ELb0ELb0EEENS1_19SingleTileSchedulerILb0ELb0ELb1ELi128EEEEEEEEEvNT_6ParamsE --------------------------
	.section	.nv.constant0._ZN7cutlass13device_kernelIN5flash19enable_sm80_to_sm89INS1_16FlashAttnFwdSm80INS1_25CollectiveMainloopFwdSm80ILi8ELi1ELb0EN4cute5tupleIJNS5_1CILi128EEENS7_ILi96EEENS7_ILi256EEEEEELi256ENS_10bfloat16_tEfNS_4arch4Sm80ELb0ELb0ELb1ELb0ELb0ELb0ELb1ELb0EEENS1_21CollectiveEpilogueFwdINS6_IJS8_SA_S9_EEENS6_IJNS7_ILi1EEESI_SI_EEESC_SE_Li256ELb0ELb1ELb0ELb0EEENS1_19SingleTileSchedulerILb0ELb0ELb1ELi128EEEEEEEEEvNT_6ParamsE,"a",@progbits
	.sectionflags	@""
	.align	4
.nv.constant0._ZN7cutlass13device_kernelIN5flash19enable_sm80_to_sm89INS1_16FlashAttnFwdSm80INS1_25CollectiveMainloopFwdSm80ILi8ELi1ELb0EN4cute5tupleIJNS5_1CILi128EEENS7_ILi96EEENS7_ILi256EEEEEELi256ENS_10bfloat16_tEfNS_4arch4Sm80ELb0ELb0ELb1ELb0ELb0ELb0ELb1ELb0EEENS1_21CollectiveEpilogueFwdINS6_IJS8_SA_S9_EEENS6_IJNS7_ILi1EEESI_SI_EEESC_SE_Li256ELb0ELb1ELb0ELb0EEENS1_19SingleTileSchedulerILb0ELb0ELb1ELi128EEEEEEEEEvNT_6ParamsE:
	.zero		1400


//--------------------- .nv.constant0._ZN7cutlass13device_kernelIN5flash19enable_sm80_to_sm89INS1_16FlashAttnFwdSm80INS1_25CollectiveMainloopFwdSm80ILi8ELi1ELb0EN4cute5tupleIJNS5_1CILi128EEENS7_ILi96EEENS7_ILi256EEEEEELi256ENS_10bfloat16_tEfNS_4arch4Sm80ELb0ELb0ELb1ELb1ELb0ELb0ELb1ELb0EEENS1_21CollectiveEpilogueFwdINS6_IJS8_SA_S9_EEENS6_IJNS7_ILi1EEESI_SI_EEESC_SE_Li256ELb1ELb1ELb0ELb0EEENS1_19SingleTileSchedulerILb1ELb0ELb1ELi128EEEEEEEEEvNT_6ParamsE --------------------------
	.section	.nv.constant0._ZN7cutlass13device_kernelIN5flash19enable_sm80_to_sm89INS1_16FlashAttnFwdSm80INS1_25CollectiveMainloopFwdSm80ILi8ELi1ELb0EN4cute5tupleIJNS5_1CILi128EEENS7_ILi96EEENS7_ILi256EEEEEELi256ENS_10bfloat16_tEfNS_4arch4Sm80ELb0ELb0ELb1ELb1ELb0ELb0ELb1ELb0EEENS1_21CollectiveEpilogueFwdINS6_IJS8_SA_S9_EEENS6_IJNS7_ILi1EEESI_SI_EEESC_SE_Li256ELb1ELb1ELb0ELb0EEENS1_19SingleTileSchedulerILb1ELb0ELb1ELi128EEEEEEEEEvNT_6ParamsE,"a",@progbits
	.sectionflags	@""
	.align	4
.nv.constant0._ZN7cutlass13device_kernelIN5flash19enable_sm80_to_sm89INS1_16FlashAttnFwdSm80INS1_25CollectiveMainloopFwdSm80ILi8ELi1ELb0EN4cute5tupleIJNS5_1CILi128EEENS7_ILi96EEENS7_ILi256EEEEEELi256ENS_10bfloat16_tEfNS_4arch4Sm80ELb0ELb0ELb1ELb1ELb0ELb0ELb1ELb0EEENS1_21CollectiveEpilogueFwdINS6_IJS8_SA_S9_EEENS6_IJNS7_ILi1EEESI_SI_EEESC_SE_Li256ELb1ELb1ELb0ELb0EEENS1_19SingleTileSchedulerILb1ELb0ELb1ELi128EEEEEEEEEvNT_6ParamsE:
	.zero		1400


//--------------------- .nv.constant0._ZN7cutlass13device_kernelIN5flash19enable_sm80_to_sm89INS1_16FlashAttnFwdSm80INS1_25CollectiveMainloopFwdSm80ILi8ELi1ELb0EN4cute5tupleIJNS5_1CILi128EEENS7_ILi48EEENS7_ILi256EEEEEELi256ENS_10bfloat16_tEfNS_4arch4Sm80ELb0ELb0ELb1ELb1ELb0ELb1ELb1ELb0EEENS1_21CollectiveEpilogueFwdINS6_IJS8_SA_S9_EEENS6_IJNS7_ILi1EEESI_SI_EEESC_SE_Li256ELb1ELb1ELb0ELb0EEENS1_19SingleTileSchedulerILb1ELb0ELb1ELi128EEEEEEEEEvNT_6ParamsE --------------------------
	.section	.nv.constant0._ZN7cutlass13device_kernelIN5flash19enable_sm80_to_sm89INS1_16FlashAttnFwdSm80INS1_25CollectiveMainloopFwdSm80ILi8ELi1ELb0EN4cute5tupleIJNS5_1CILi128EEENS7_ILi48EEENS7_ILi256EEEEEELi256ENS_10bfloat16_tEfNS_4arch4Sm80ELb0ELb0ELb1ELb1ELb0ELb1ELb1ELb0EEENS1_21CollectiveEpilogueFwdINS6_IJS8_SA_S9_EEENS6_IJNS7_ILi1EEESI_SI_EEESC_SE_Li256ELb1ELb1ELb0ELb0EEENS1_19SingleTileSchedulerILb1ELb0ELb1ELi128EEEEEEEEEvNT_6ParamsE,"a",@progbits
	.sectionflags	@""
	.align	4
.nv.constant0._ZN7cutlass13device_kernelIN5flash19enable_sm80_to_sm89INS1_16FlashAttnFwdSm80INS1_25CollectiveMainloopFwdSm80ILi8ELi1ELb0EN4cute5tupleIJNS5_1CILi128EEENS7_ILi48EEENS7_ILi256EEEEEELi256ENS_10bfloat16_tEfNS_4arch4Sm80ELb0ELb0ELb1ELb1ELb0ELb1ELb1ELb0EEENS1_21CollectiveEpilogueFwdINS6_IJS8_SA_S9_EEENS6_IJNS7_ILi1EEESI_SI_EEESC_SE_Li256ELb1ELb1ELb0ELb0EEENS1_19SingleTileSchedulerILb1ELb0ELb1ELi128EEEEEEEEEvNT_6ParamsE:
	.zero		1400


//--------------------- .nv.constant0._ZN7cutlass13device_kernelIN5flash19enable_sm80_to_sm89INS1_16FlashAttnFwdSm80INS1_25CollectiveMainloopFwdSm80ILi8ELi1ELb0EN4cute5tupleIJNS5_1CILi128EEENS7_ILi64EEENS7_ILi256EEEEEELi256ENS_10bfloat16_tEfNS_4arch4Sm80ELb0ELb1ELb1ELb0ELb0ELb0ELb1ELb0EEENS1_21CollectiveEpilogueFwdINS6_IJS8_SA_S9_EEENS6_IJNS7_ILi1EEESI_SI_EEESC_SE_Li256ELb0ELb1ELb0ELb0EEENS1_19SingleTileSchedulerILb0ELb0ELb1ELi128EEEEEEEEEvNT_6ParamsE --------------------------
	.section	.nv.constant0._ZN7cutlass13device_kernelIN5flash19enable_sm80_to_sm89INS1_16FlashAttnFwdSm80INS1_25CollectiveMainloopFwdSm80ILi8ELi1ELb0EN4cute5tupleIJNS5_1CILi128EEENS7_ILi64EEENS7_ILi256EEEEEELi256ENS_10bfloat16_tEfNS_4arch4Sm80ELb0ELb1ELb1ELb0ELb0ELb0ELb1ELb0EEENS1_21CollectiveEpilogueFwdINS6_IJS8_SA_S9_EEENS6_IJNS7_ILi1EEESI_SI_EEESC_SE_Li256ELb0ELb1ELb0ELb0EEENS1_19SingleTileSchedulerILb0ELb0ELb1ELi128EEEEEEEEEvNT_6ParamsE,"a",@progbits
	.sectionflags	@""
	.align	4
.nv.constant0._ZN7cutlass13device_kernelIN5flash19enable_sm80_to_sm89INS1_16FlashAttnFwdSm80INS1_25CollectiveMainloopFwdSm80ILi8ELi1ELb0EN4cute5tupleIJNS5_1CILi128EEENS7_ILi64EEENS7_ILi256EEEEEELi256ENS_10bfloat16_tEfNS_4arch4Sm80ELb0ELb1ELb1ELb0ELb0ELb0ELb1ELb0EEENS1_21CollectiveEpilogueFwdINS6_IJS8_SA_S9_EEENS6_IJNS7_ILi1EEESI_SI_EEESC_SE_Li256ELb0ELb1ELb0ELb0EEENS1_19SingleTileSchedulerILb0ELb0ELb1ELi128EEEEEEEEEvNT_6ParamsE:
	.zero		1400


//--------------------- .nv.constant0._ZN7cutlass13device_kernelIN5flash19enable_sm80_to_sm89INS1_16FlashAttnFwdSm80INS1_25CollectiveMainloopFwdSm80ILi8ELi1ELb0EN4cute5tupleIJNS5_1CILi128EEENS7_ILi64EEENS7_ILi256EEEEEELi256ENS_10bfloat16_tEfNS_4arch4Sm80ELb0ELb1ELb1ELb1ELb0ELb0ELb1ELb0EEENS1_21CollectiveEpilogueFwdINS6_IJS8_SA_S9_EEENS6_IJNS7_ILi1EEESI_SI_EEESC_SE_Li256ELb1ELb1ELb0ELb0EEENS1_19SingleTileSchedulerILb1ELb0ELb1ELi128EEEEEEEEEvNT_6ParamsE --------------------------
	.section	.nv.constant0._ZN7cutlass13device_kernelIN5flash19enable_sm80_to_sm89INS1_16FlashAttnFwdSm80INS1_25CollectiveMainloopFwdSm80ILi8ELi1ELb0EN4cute5tupleIJNS5_1CILi128EEENS7_ILi64EEENS7_ILi256EEEEEELi256ENS_10bfloat16_tEfNS_4arch4Sm80ELb0ELb1ELb1ELb1ELb0ELb0ELb1ELb0EEENS1_21CollectiveEpilogueFwdINS6_IJS8_SA_S9_EEENS6_IJNS7_ILi1EEESI_SI_EEESC_SE_Li256ELb1ELb1ELb0ELb0EEENS1_19SingleTileSchedulerILb1ELb0ELb1ELi128EEEEEEEEEvNT_6ParamsE,"a",@progbits
	.sectionflags	@""
	.align	4
.nv.constant0._ZN7cutlass13device_kernelIN5flash19enable_sm80_to_sm89INS1_16FlashAttnFwdSm80INS1_25CollectiveMainloopFwdSm80ILi8ELi1ELb0EN4cute5tupleIJNS5_1CILi128EEENS7_ILi64EEENS7_ILi256EEEEEELi256ENS_10bfloat16_tEfNS_4arch4Sm80ELb0ELb1ELb1ELb1ELb0ELb0ELb1ELb0EEENS1_21CollectiveEpilogueFwdINS6_IJS8_SA_S9_EEENS6_IJNS7_ILi1EEESI_SI_EEESC_SE_Li256ELb1ELb1ELb0ELb0EEENS1_19SingleTileSchedulerILb1ELb0ELb1ELi128EEEEEEEEEvNT_6ParamsE:
	.zero		1400


//--------------------- .nv.constant0._ZN7cutlass13device_kernelIN5flash19enable_sm80_to_sm89INS1_16FlashAttnFwdSm80INS1_25CollectiveMainloopFwdSm80ILi8ELi1ELb0EN4cute5tupleIJNS5_1CILi128EEENS7_ILi48EEENS7_ILi256EEEEEELi256ENS_10bfloat16_tEfNS_4arch4Sm80ELb0ELb1ELb1ELb1ELb0ELb1ELb1ELb0EEENS1_21CollectiveEpilogueFwdINS6_IJS8_SA_S9_EEENS6_IJNS7_ILi1EEESI_SI_EEESC_SE_Li256ELb1ELb1ELb0ELb0EEENS1_19SingleTileSchedulerILb1ELb0ELb1ELi128EEEEEEEEEvNT_6ParamsE --------------------------
	.section	.nv.constant0._ZN7cutlass13device_kernelIN5flash19enable_sm80_to_sm89INS1_16FlashAttnFwdSm80INS1_25CollectiveMainloopFwdSm80ILi8ELi1ELb0EN4cute5tupleIJNS5_1CILi128EEENS7_ILi48EEENS7_ILi256EEEEEELi256ENS_10bfloat16_tEfNS_4arch4Sm80ELb0ELb1ELb1ELb1ELb0ELb1ELb1ELb0EEENS1_21CollectiveEpilogueFwdINS6_IJS8_SA_S9_EEENS6_IJNS7_ILi1EEESI_SI_EEESC_SE_Li256ELb1ELb1ELb0ELb0EEENS1_19SingleTileSchedulerILb1ELb0ELb1ELi128EEEEEEEEEvNT_6ParamsE,"a",@progbits
	.sectionflags	@""
	.align	4
.nv.constant0._ZN7cutlass13device_kernelIN5flash19enable_sm80_to_sm89INS1_16FlashAttnFwdSm80INS1_25CollectiveMainloopFwdSm80ILi8ELi1ELb0EN4cute5tupleIJNS5_1CILi128EEENS7_ILi48EEENS7_ILi256EEEEEELi256ENS_10bfloat16_tEfNS_4arch4Sm80ELb0ELb1ELb1ELb1ELb0ELb1ELb1ELb0EEENS1_21CollectiveEpilogueFwdINS6_IJS8_SA_S9_EEENS6_IJNS7_ILi1EEESI_SI_EEESC_SE_Li256ELb1ELb1ELb0ELb0EEENS1_19SingleTileSchedulerILb1ELb0ELb1ELi128EEEEEEEEEvNT_6ParamsE:
	.zero		1400


//--------------------- .nv.constant0._ZN7cutlass13device_kernelIN5flash19enable_sm80_to_sm89INS1_16FlashAttnFwdSm80INS1_25CollectiveMainloopFwdSm80ILi8ELi1ELb0EN4cute5tupleIJNS5_1CILi128EEENS7_ILi96EEENS7_ILi256EEEEEELi256ENS_10bfloat16_tEfNS_4arch4Sm80ELb1ELb0ELb1ELb0ELb0ELb0ELb1ELb0EEENS1_21CollectiveEpilogueFwdINS6_IJS8_SA_S9_EEENS6_IJNS7_ILi1EEESI_SI_EEESC_SE_Li256ELb0ELb1ELb0ELb0EEENS1_30DynamicPersistentTileSchedulerILi256ELi256ELb0ELb1ELb0EEEEEEEEEvNT_6ParamsE --------------------------
	.section	.nv.constant0._ZN7cutlass13device_kernelIN5flash19enable_sm80_to_sm89INS1_16FlashAttnFwdSm80INS1_25CollectiveMainloopFwdSm80ILi8ELi1ELb0EN4cute5tupleIJNS5_1CILi128EEENS7_ILi96EEENS7_ILi256EEEEEELi256ENS_10bfloat16_tEfNS_4arch4Sm80ELb1ELb0ELb1ELb0ELb0ELb0ELb1ELb0EEENS1_21CollectiveEpilogueFwdINS6_IJS8_SA_S9_EEENS6_IJNS7_ILi1EEESI_SI_EEESC_SE_Li256ELb0ELb1ELb0ELb0EEENS1_30DynamicPersistentTileSchedulerILi256ELi256ELb0ELb1ELb0EEEEEEEEEvNT_6ParamsE,"a",@progbits
	.sectionflags	@""
	.align	4
.nv.constant0._ZN7cutlass13device_kernelIN5flash19enable_sm80_to_sm89INS1_16FlashAttnFwdSm80INS1_25CollectiveMainloopFwdSm80ILi8ELi1ELb0EN4cute5tupleIJNS5_1CILi128EEENS7_ILi96EEENS7_ILi256EEEEEELi256ENS_10bfloat16_tEfNS_4arch4Sm80ELb1ELb0ELb1ELb0ELb0ELb0ELb1ELb0EEENS1_21CollectiveEpilogueFwdINS6_IJS8_SA_S9_EEENS6_IJNS7_ILi1EEESI_SI_EEESC_SE_Li256ELb0ELb1ELb0ELb0EEENS1_30DynamicPersistentTileSchedulerILi256ELi256ELb0ELb1ELb0EEEEEEEEEvNT_6ParamsE:
	.zero		1416


//--------------------- .nv.constant0._ZN7cutlass13device_kernelIN5flash19enable_sm80_to_sm89INS1_16FlashAttnFwdSm80INS1_25CollectiveMainloopFwdSm80ILi8ELi1ELb0EN4cute5tupleIJNS5_1CILi128EEENS7_ILi96EEENS7_ILi256EEEEEELi256ENS_10bfloat16_tEfNS_4arch4Sm80ELb1ELb0ELb1ELb1ELb0ELb0ELb1ELb0EEENS1_21CollectiveEpilogueFwdINS6_IJS8_SA_S9_EEENS6_IJNS7_ILi1EEESI_SI_EEESC_SE_Li256ELb1ELb1ELb0ELb0EEENS1_19SingleTileSchedulerILb1ELb0ELb1ELi128EEEEEEEEEvNT_6ParamsE --------------------------
	.section	.nv.constant0._ZN7cutlass13device_kernelIN5flash19enable_sm80_to_sm89INS1_16FlashAttnFwdSm80INS1_25CollectiveMainloopFwdSm80ILi8ELi1ELb0EN4cute5tupleIJNS5_1CILi128EEENS7_ILi96EEENS7_ILi256EEEEEELi256ENS_10bfloat16_tEfNS_4arch4Sm80ELb1ELb0ELb1ELb1ELb0ELb0ELb1ELb0EEENS1_21CollectiveEpilogueFwdINS6_IJS8_SA_S9_EEENS6_IJNS7_ILi1EEESI_SI_EEESC_SE_Li256ELb1ELb1ELb0ELb0EEENS1_19SingleTileSchedulerILb1ELb0ELb1ELi128EEEEEEEEEvNT_6ParamsE,"a",@progbits
	.sectionflags	@""
	.align	4
.nv.constant0._ZN7cutlass13device_kernelIN5flash19enable_sm80_to_sm89INS1_16FlashAttnFwdSm80INS1_25CollectiveMainloopFwdSm80ILi8ELi1ELb0EN4cute5tupleIJNS5_1CILi128EEENS7_ILi96EEENS7_ILi256EEEEEELi256ENS_10bfloat16_tEfNS_4arch4Sm80ELb1ELb0ELb1ELb1ELb0ELb0ELb1ELb0EEENS1_21CollectiveEpilogueFwdINS6_IJS8_SA_S9_EEENS6_IJNS7_ILi1EEESI_SI_EEESC_SE_Li256ELb1ELb1ELb0ELb0EEENS1_19SingleTileSchedulerILb1ELb0ELb1ELi128EEEEEEEEEvNT_6ParamsE:
	.zero		1400


//--------------------- .nv.constant0._ZN7cutlass13device_kernelIN5flash19enable_sm80_to_sm89INS1_16FlashAttnFwdSm80INS1_25CollectiveMainloopFwdSm80ILi8ELi1ELb0EN4cute5tupleIJNS5_1CILi128EEENS7_ILi48EEENS7_ILi256EEEEEELi256ENS_10bfloat16_tEfNS_4arch4Sm80ELb1ELb0ELb1ELb1ELb0ELb1ELb1ELb0EEENS1_21CollectiveEpilogueFwdINS6_IJS8_SA_S9_EEENS6_IJNS7_ILi1EEESI_SI_EEESC_SE_Li256ELb1ELb1ELb0ELb0EEENS1_19SingleTileSchedulerILb1ELb0ELb1ELi128EEEEEEEEEvNT_6ParamsE --------------------------
	.section	.nv.constant0._ZN7cutlass13device_kernelIN5flash19enable_sm80_to_sm89INS1_16FlashAttnFwdSm80INS1_25CollectiveMainloopFwdSm80ILi8ELi1ELb0EN4cute5tupleIJNS5_1CILi128EEENS7_ILi48EEENS7_ILi256EEEEEELi256ENS_10bfloat16_tEfNS_4arch4Sm80ELb1ELb0ELb1ELb1ELb0ELb1ELb1ELb0EEENS1_21CollectiveEpilogueFwdINS6_IJS8_SA_S9_EEENS6_IJNS7_ILi1EEESI_SI_EEESC_SE_Li256ELb1ELb1ELb0ELb0EEENS1_19SingleTileSchedulerILb1ELb0ELb1ELi128EEEEEEEEEvNT_6ParamsE,"a",@progbits
	.sectionflags	@""
	.align	4
.nv.constant0._ZN7cutlass13device_kernelIN5flash19enable_sm80_to_sm89INS1_16FlashAttnFwdSm80INS1_25CollectiveMainloopFwdSm80ILi8ELi1ELb0EN4cute5tupleIJNS5_1CILi128EEENS7_ILi48EEENS7_ILi256EEEEEELi256ENS_10bfloat16_tEfNS_4arch4Sm80ELb1ELb0ELb1ELb1ELb0ELb1ELb1ELb0EEENS1_21CollectiveEpilogueFwdINS6_IJS8_SA_S9_EEENS6_IJNS7_ILi1EEESI_SI_EEESC_SE_Li256ELb1ELb1ELb0ELb0EEENS1_19SingleTileSchedulerILb1ELb0ELb1ELi128EEEEEEEEEvNT_6ParamsE:
	.zero		1400


//--------------------- .nv.constant0._ZN7cutlass13device_kernelIN5flash19enable_sm80_to_sm89INS1_16FlashAttnFwdSm80INS1_25CollectiveMainloopFwdSm80ILi8ELi1ELb1EN4cute5tupleIJNS5_1CILi128EEENS7_ILi64EEENS7_ILi256EEEEEELi256ENS_10bfloat16_tEfNS_4arch4Sm80ELb0ELb0ELb0ELb0ELb0ELb0ELb1ELb0EEENS1_21CollectiveEpilogueFwdINS6_IJS8_SA_S9_EEENS6_IJNS7_ILi1EEESI_SI_EEESC_SE_Li256ELb0ELb1ELb0ELb0EEENS1_19SingleTileSchedulerILb0ELb0ELb1ELi128EEEEEEEEEvNT_6ParamsE --------------------------
	.section	.nv.constant0._ZN7cutlass13device_kernelIN5flash19enable_sm80_to_sm89INS1_16FlashAttnFwdSm80INS1_25CollectiveMainloopFwdSm80ILi8ELi1ELb1EN4cute5tupleIJNS5_1CILi128EEENS7_ILi64EEENS7_ILi256EEEEEELi256ENS_10bfloat16_tEfNS_4arch4Sm80ELb0ELb0ELb0ELb0ELb0ELb0ELb1ELb0EEENS1_21CollectiveEpilogueFwdINS6_IJS8_SA_S9_EEENS6_IJNS7_ILi1EEESI_SI_EEESC_SE_Li256ELb0ELb1ELb0ELb0EEENS1_19SingleTileSchedulerILb0ELb0ELb1ELi128EEEEEEEEEvNT_6ParamsE,"a",@progbits
	.sectionflags	@""
	.align	4
.nv.constant0._ZN7cutlass13device_kernelIN5flash19enable_sm80_to_sm89INS1_16FlashAttnFwdSm80INS1_25CollectiveMainloopFwdSm80ILi8ELi1ELb1EN4cute5tupleIJNS5_1CILi128EEENS7_ILi64EEENS7_ILi256EEEEEELi256ENS_10bfloat16_tEfNS_4arch4Sm80ELb0ELb0ELb0ELb0ELb0ELb0ELb1ELb0EEENS1_21CollectiveEpilogueFwdINS6_IJS8_SA_S9_EEENS6_IJNS7_ILi1EEESI_SI_EEESC_SE_Li256ELb0ELb1ELb0ELb0EEENS1_19SingleTileSchedulerILb0ELb0ELb1ELi128EEEEEEEEEvNT_6ParamsE:
	.zero		1400


//--------------------- .nv.constant0._ZN7cutlass13device_kernelIN5flash19enable_sm80_to_sm89INS1_16FlashAttnFwdSm80INS1_25CollectiveMainloopFwdSm80ILi8ELi1ELb1EN4cute5tupleIJNS5_1CILi128EEENS7_ILi64EEENS7_ILi256EEEEEELi256ENS_10bfloat16_tEfNS_4arch4Sm80ELb0ELb0ELb0ELb1ELb0ELb0ELb1ELb0EEENS1_21CollectiveEpilogueFwdINS6_IJS8_SA_S9_EEENS6_IJNS7_ILi1EEESI_SI_EEESC_SE_Li256ELb1ELb1ELb0ELb0EEENS1_19SingleTileSchedulerILb1ELb0ELb1ELi128EEEEEEEEEvNT_6ParamsE --------------------------
	.section	.nv.constant0._ZN7cutlass13device_kernelIN5flash19enable_sm80_to_sm89INS1_16FlashAttnFwdSm80INS1_25CollectiveMainloopFwdSm80ILi8ELi1ELb1EN4cute5tupleIJNS5_1CILi128EEENS7_ILi64EEENS7_ILi256EEEEEELi256ENS_10bfloat16_tEfNS_4arch4Sm80ELb0ELb0ELb0ELb1ELb0ELb0ELb1ELb0EEENS1_21CollectiveEpilogueFwdINS6_IJS8_SA_S9_EEENS6_IJNS7_ILi1EEESI_SI_EEESC_SE_Li256ELb1ELb1ELb0ELb0EEENS1_19SingleTileSchedulerILb1ELb0ELb1ELi128EEEEEEEEEvNT_6ParamsE,"a",@progbits
	.sectionflags	@""
	.align	4
.nv.constant0._ZN7cutlass13device_kernelIN5flash19enable_sm80_to_sm89INS1_16FlashAttnFwdSm80INS1_25CollectiveMainloopFwdSm80ILi8ELi1ELb1EN4cute5tupleIJNS5_1CILi128EEENS7_ILi64EEENS7_ILi256EEEEEELi256ENS_10bfloat16_tEfNS_4arch4Sm80ELb0ELb0ELb0ELb1ELb0ELb0ELb1ELb0EEENS1_21CollectiveEpilogueFwdINS6_IJS8_SA_S9_EEENS6_IJNS7_ILi1EEESI_SI_EEESC_SE_Li256ELb1ELb1ELb0ELb0EEENS1_19SingleTileSchedulerILb1ELb0ELb1ELi128EEEEEEEEEvNT_6ParamsE:
	.zero		1400


//--------------------- .nv.constant0._ZN7cutlass13device_kernelIN5flash19enable_sm80_to_sm89INS1_16FlashAttnFwdSm80INS1_25CollectiveMainloopFwdSm80ILi8ELi1ELb0EN4cute5tupleIJNS5_1CILi128EEENS7_ILi32EEENS7_ILi256EEEEEELi256ENS_10bfloat16_tEfNS_4arch4Sm80ELb0ELb0ELb0ELb1ELb0ELb1ELb1ELb0EEENS1_21CollectiveEpilogueFwdINS6_IJS8_SA_S9_EEENS6_IJNS7_ILi1EEESI_SI_EEESC_SE_Li256ELb1ELb1ELb0ELb0EEENS1_19SingleTileSchedulerILb1ELb0ELb1ELi128EEEEEEEEEvNT_6ParamsE --------------------------
	.section	.nv.constant0._ZN7cutlass13device_kernelIN5flash19enable_sm80_to_sm89INS1_16FlashAttnFwdSm80INS1_25CollectiveMainloopFwdSm80ILi8ELi1ELb0EN4cute5tupleIJNS5_1CILi128EEENS7_ILi32EEENS7_ILi256EEEEEELi256ENS_10bfloat16_tEfNS_4arch4Sm80ELb0ELb0ELb0ELb1ELb0ELb1ELb1ELb0EEENS1_21CollectiveEpilogueFwdINS6_IJS8_SA_S9_EEENS6_IJNS7_ILi1EEESI_SI_EEESC_SE_Li256ELb1ELb1ELb0ELb0EEENS1_19SingleTileSchedulerILb1ELb0ELb1ELi128EEEEEEEEEvNT_6ParamsE,"a",@progbits
	.sectionflags	@""
	.align	4
.nv.constant0._ZN7cutlass13device_kernelIN5flash19enable_sm80_to_sm89INS1_16FlashAttnFwdSm80INS1_25CollectiveMainloopFwdSm80ILi8ELi1ELb0EN4cute5tupleIJNS5_1CILi128EEENS7_ILi32EEENS7_ILi256EEEEEELi256ENS_10bfloat16_tEfNS_4arch4Sm80ELb0ELb0ELb0ELb1ELb0ELb1ELb1ELb0EEENS1_21CollectiveEpilogueFwdINS6_IJS8_SA_S9_EEENS6_IJNS7_ILi1EEESI_SI_EEESC_SE_Li256ELb1ELb1ELb0ELb0EEENS1_19SingleTileSchedulerILb1ELb0ELb1ELi128EEEEEEEEEvNT_6ParamsE:
	.zero		1400


//--------------------- .nv.constant0._ZN7cutlass13device_kernelIN5flash19enable_sm80_to_sm89INS1_16FlashAttnFwdSm80INS1_25CollectiveMainloopFwdSm80ILi8ELi1ELb1EN4cute5tupleIJNS5_1CILi128EEENS7_ILi48EEENS7_ILi256EEEEEELi256ENS_10bfloat16_tEfNS_4arch4Sm80ELb0ELb1ELb0ELb0ELb0ELb0ELb1ELb0EEENS1_21CollectiveEpilogueFwdINS6_IJS8_SA_S9_EEENS6_IJNS7_ILi1EEESI_SI_EEESC_SE_Li256ELb0ELb1ELb0ELb0EEENS1_19SingleTileSchedulerILb0ELb0ELb1ELi128EEEEEEEEEvNT_6ParamsE --------------------------
	.section	.nv.constant0._ZN7cutlass13device_kernelIN5flash19enable_sm80_to_sm89INS1_16FlashAttnFwdSm80INS1_25CollectiveMainloopFwdSm80ILi8ELi1ELb1EN4cute5tupleIJNS5_1CILi128EEENS7_ILi48EEENS7_ILi256EEEEEELi256ENS_10bfloat16_tEfNS_4arch4Sm80ELb0ELb1ELb0ELb0ELb0ELb0ELb1ELb0EEENS1_21CollectiveEpilogueFwdINS6_IJS8_SA_S9_EEENS6_IJNS7_ILi1EEESI_SI_EEESC_SE_Li256ELb0ELb1ELb0ELb0EEENS1_19SingleTileSchedulerILb0ELb0ELb1ELi128EEEEEEEEEvNT_6ParamsE,"a",@progbits
	.sectionflags	@""
	.align	4
.nv.constant0._ZN7cutlass13device_kernelIN5flash19enable_sm80_to_sm89INS1_16FlashAttnFwdSm80INS1_25CollectiveMainloopFwdSm80ILi8ELi1ELb1EN4cute5tupleIJNS5_1CILi128EEENS7_ILi48EEENS7_ILi256EEEEEELi256ENS_10bfloat16_tEfNS_4arch4Sm80ELb0ELb1ELb0ELb0ELb0ELb0ELb1ELb0EEENS1_21CollectiveEpilogueFwdINS6_IJS8_SA_S9_EEENS6_IJNS7_ILi1EEESI_SI_EEESC_SE_Li256ELb0ELb1ELb0ELb0EEENS1_19SingleTileSchedulerILb0ELb0ELb1ELi128EEEEEEEEEvNT_6ParamsE:
	.zero		1400


//--------------------- .nv.constant0._ZN7cutlass13device_kernelIN5flash19enable_sm80_to_sm89INS1_16FlashAttnFwdSm80INS1_25CollectiveMainloopFwdSm80ILi8ELi1ELb1EN4cute5tupleIJNS5_1CILi128EEENS7_ILi48EEENS7_ILi256EEEEEELi256ENS_10bfloat16_tEfNS_4arch4Sm80ELb0ELb1ELb0ELb1ELb0ELb0ELb1ELb0EEENS1_21CollectiveEpilogueFwdINS6_IJS8_SA_S9_EEENS6_IJNS7_ILi1EEESI_SI_EEESC_SE_Li256ELb1ELb1ELb0ELb0EEENS1_19SingleTileSchedulerILb1ELb0ELb1ELi128EEEEEEEEEvNT_6ParamsE --------------------------
	.section	.nv.constant0._ZN7cutlass13device_kernelIN5flash19enable_sm80_to_sm89INS1_16FlashAttnFwdSm80INS1_25CollectiveMainloopFwdSm80ILi8ELi1ELb1EN4cute5tupleIJNS5_1CILi128EEENS7_ILi48EEENS7_ILi256EEEEEELi256ENS_10bfloat16_tEfNS_4arch4Sm80ELb0ELb1ELb0ELb1ELb0ELb0ELb1ELb0EEENS1_21CollectiveEpilogueFwdINS6_IJS8_SA_S9_EEENS6_IJNS7_ILi1EEESI_SI_EEESC_SE_Li256ELb1ELb1ELb0ELb0EEENS1_19SingleTileSchedulerILb1ELb0ELb1ELi128EEEEEEEEEvNT_6ParamsE,"a",@progbits
	.sectionflags	@""
	.align	4
.nv.constant0._ZN7cutlass13device_kernelIN5flash19enable_sm80_to_sm89INS1_16FlashAttnFwdSm80INS1_25CollectiveMainloopFwdSm80ILi8ELi1ELb1EN4cute5tupleIJNS5_1CILi128EEENS7_ILi48EEENS7_ILi256EEEEEELi256ENS_10bfloat16_tEfNS_4arch4Sm80ELb0ELb1ELb0ELb1ELb0ELb0ELb1ELb0EEENS1_21CollectiveEpilogueFwdINS6_IJS8_SA_S9_EEENS6_IJNS7_ILi1EEESI_SI_EEESC_SE_Li256ELb1ELb1ELb0ELb0EEENS1_19SingleTileSchedulerILb1ELb0ELb1ELi128EEEEEEEEEvNT_6ParamsE:
	.zero		1400


//--------------------- .nv.constant0._ZN7cutlass13device_kernelIN5flash19enable_sm80_to_sm89INS1_16FlashAttnFwdSm80INS1_25CollectiveMainloopFwdSm80ILi8ELi1ELb0EN4cute5tupleIJNS5_1CILi128EEENS7_ILi32EEENS7_ILi256EEEEEELi256ENS_10bfloat16_tEfNS_4arch4Sm80ELb0ELb1ELb0ELb1ELb0ELb1ELb1ELb0EEENS1_21CollectiveEpilogueFwdINS6_IJS8_SA_S9_EEENS6_IJNS7_ILi1EEESI_SI_EEESC_SE_Li256ELb1ELb1ELb0ELb0EEENS1_19SingleTileSchedulerILb1ELb0ELb1ELi128EEEEEEEEEvNT_6ParamsE --------------------------
	.section	.nv.constant0._ZN7cutlass13device_kernelIN5flash19enable_sm80_to_sm89INS1_16FlashAttnFwdSm80INS1_25CollectiveMainloopFwdSm80ILi8ELi1ELb0EN4cute5tupleIJNS5_1CILi128EEENS7_ILi32EEENS7_ILi256EEEEEELi256ENS_10bfloat16_tEfNS_4arch4Sm80ELb0ELb1ELb0ELb1ELb0ELb1ELb1ELb0EEENS1_21CollectiveEpilogueFwdINS6_IJS8_SA_S9_EEENS6_IJNS7_ILi1EEESI_SI_EEESC_SE_Li256ELb1ELb1ELb0ELb0EEENS1_19SingleTileSchedulerILb1ELb0ELb1ELi128EEEEEEEEEvNT_6ParamsE,"a",@progbits
	.sectionflags	@""
	.align	4
.nv.constant0._ZN7cutlass13device_kernelIN5flash19enable_sm80_to_sm89INS1_16FlashAttnFwdSm80INS1_25CollectiveMainloopFwdSm80ILi8ELi1ELb0EN4cute5tupleIJNS5_1CILi128EEENS7_ILi32EEENS7_ILi256EEEEEELi256ENS_10bfloat16_tEfNS_4arch4Sm80ELb0ELb1ELb0ELb1ELb0ELb1ELb1ELb0EEENS1_21CollectiveEpilogueFwdINS6_IJS8_SA_S9_EEENS6_IJNS7_ILi1EEESI_SI_EEESC_SE_Li256ELb1ELb1ELb0ELb0EEENS1_19SingleTileSchedulerILb1ELb0ELb1ELi128EEEEEEEEEvNT_6ParamsE:
	.zero		1400


//--------------------- .nv.constant0._ZN7cutlass13device_kernelIN5flash19enable_sm80_to_sm89INS1_16FlashAttnFwdSm80INS1_25CollectiveMainloopFwdSm80ILi8ELi1ELb1EN4cute5tupleIJNS5_1CILi128EEENS7_ILi64EEENS7_ILi256EEEEEELi256ENS_10bfloat16_tEfNS_4arch4Sm80ELb1ELb0ELb0ELb0ELb0ELb0ELb1ELb0EEENS1_21CollectiveEpilogueFwdINS6_IJS8_SA_S9_EEENS6_IJNS7_ILi1EEESI_SI_EEESC_SE_Li256ELb0ELb1ELb0ELb0EEENS1_30DynamicPersistentTileSchedulerILi256ELi256ELb0ELb1ELb0EEEEEEEEEvNT_6ParamsE --------------------------
	.section	.nv.constant0._ZN7cutlass13device_kernelIN5flash19enable_sm80_to_sm89INS1_16FlashAttnFwdSm80INS1_25CollectiveMainloopFwdSm80ILi8ELi1ELb1EN4cute5tupleIJNS5_1CILi128EEENS7_ILi64EEENS7_ILi256EEEEEELi256ENS_10bfloat16_tEfNS_4arch4Sm80ELb1ELb0ELb0ELb0ELb0ELb0ELb1ELb0EEENS1_21CollectiveEpilogueFwdINS6_IJS8_SA_S9_EEENS6_IJNS7_ILi1EEESI_SI_EEESC_SE_Li256ELb0ELb1ELb0ELb0EEENS1_30DynamicPersistentTileSchedulerILi256ELi256ELb0ELb1ELb0EEEEEEEEEvNT_6ParamsE,"a",@progbits
	.sectionflags	@""
	.align	4
.nv.constant0._ZN7cutlass13device_kernelIN5flash19enable_sm80_to_sm89INS1_16FlashAttnFwdSm80INS1_25CollectiveMainloopFwdSm80ILi8ELi1ELb1EN4cute5tupleIJNS5_1CILi128EEENS7_ILi64EEENS7_ILi256EEEEEELi256ENS_10bfloat16_tEfNS_4arch4Sm80ELb1ELb0ELb0ELb0ELb0ELb0ELb1ELb0EEENS1_21CollectiveEpilogueFwdINS6_IJS8_SA_S9_EEENS6_IJNS7_ILi1EEESI_SI_EEESC_SE_Li256ELb0ELb1ELb0ELb0EEENS1_30DynamicPersistentTileSchedulerILi256ELi256ELb0ELb1ELb0EEEEEEEEEvNT_6ParamsE:
	.zero		1416


//--------------------- .nv.constant0._ZN7cutlass13device_kernelIN5flash19enable_sm80_to_sm89INS1_16FlashAttnFwdSm80INS1_25CollectiveMainloopFwdSm80ILi8ELi1ELb1EN4cute5tupleIJNS5_1CILi128EEENS7_ILi64EEENS7_ILi256EEEEEELi256ENS_10bfloat16_tEfNS_4arch4Sm80ELb1ELb0ELb0ELb1ELb0ELb0ELb1ELb0EEENS1_21CollectiveEpilogueFwdINS6_IJS8_SA_S9_EEENS6_IJNS7_ILi1EEESI_SI_EEESC_SE_Li256ELb1ELb1ELb0ELb0EEENS1_19SingleTileSchedulerILb1ELb0ELb1ELi128EEEEEEEEEvNT_6ParamsE --------------------------
	.section	.nv.constant0._ZN7cutlass13device_kernelIN5flash19enable_sm80_to_sm89INS1_16FlashAttnFwdSm80INS1_25CollectiveMainloopFwdSm80ILi8ELi1ELb1EN4cute5tupleIJNS5_1CILi128EEENS7_ILi64EEENS7_ILi256EEEEEELi256ENS_10bfloat16_tEfNS_4arch4Sm80ELb1ELb0ELb0ELb1ELb0ELb0ELb1ELb0EEENS1_21CollectiveEpilogueFwdINS6_IJS8_SA_S9_EEENS6_IJNS7_ILi1EEESI_SI_EEESC_SE_Li256ELb1ELb1ELb0ELb0EEENS1_19SingleTileSchedulerILb1ELb0ELb1ELi128EEEEEEEEEvNT_6ParamsE,"a",@progbits
	.sectionflags	@""
	.align	4
.nv.constant0._ZN7cutlass13device_kernelIN5flash19enable_sm80_to_sm89INS1_16FlashAttnFwdSm80INS1_25CollectiveMainloopFwdSm80ILi8ELi1ELb1EN4cute5tupleIJNS5_1CILi128EEENS7_ILi64EEENS7_ILi256EEEEEELi256ENS_10bfloat16_tEfNS_4arch4Sm80ELb1ELb0ELb0ELb1ELb0ELb0ELb1ELb0EEENS1_21CollectiveEpilogueFwdINS6_IJS8_SA_S9_EEENS6_IJNS7_ILi1EEESI_SI_EEESC_SE_Li256ELb1ELb1ELb0ELb0EEENS1_19SingleTileSchedulerILb1ELb0ELb1ELi128EEEEEEEEEvNT_6ParamsE:
	.zero		1400


//--------------------- .nv.constant0._ZN7cutlass13device_kernelIN5flash19enable_sm80_to_sm89INS1_16FlashAttnFwdSm80INS1_25CollectiveMainloopFwdSm80ILi8ELi1ELb0EN4cute5tupleIJNS5_1CILi128EEENS7_ILi32EEENS7_ILi256EEEEEELi256ENS_10bfloat16_tEfNS_4arch4Sm80ELb1ELb0ELb0ELb1ELb0ELb1ELb1ELb0EEENS1_21CollectiveEpilogueFwdINS6_IJS8_SA_S9_EEENS6_IJNS7_ILi1EEESI_SI_EEESC_SE_Li256ELb1ELb1ELb0ELb0EEENS1_19SingleTileSchedulerILb1ELb0ELb1ELi128EEEEEEEEEvNT_6ParamsE --------------------------
	.section	.nv.constant0._ZN7cutlass13device_kernelIN5flash19enable_sm80_to_sm89INS1_16FlashAttnFwdSm80INS1_25CollectiveMainloopFwdSm80ILi8ELi1ELb0EN4cute5tupleIJNS5_1CILi128EEENS7_ILi32EEENS7_ILi256EEEEEELi256ENS_10bfloat16_tEfNS_4arch4Sm80ELb1ELb0ELb0ELb1ELb0ELb1ELb1ELb0EEENS1_21CollectiveEpilogueFwdINS6_IJS8_SA_S9_EEENS6_IJNS7_ILi1EEESI_SI_EEESC_SE_Li256ELb1ELb1ELb0ELb0EEENS1_19SingleTileSchedulerILb1ELb0ELb1ELi128EEEEEEEEEvNT_6ParamsE,"a",@progbits
	.sectionflags	@""
	.align	4
.nv.constant0._ZN7cutlass13device_kernelIN5flash19enable_sm80_to_sm89INS1_16FlashAttnFwdSm80INS1_25CollectiveMainloopFwdSm80ILi8ELi1ELb0EN4cute5tupleIJNS5_1CILi128EEENS7_ILi32EEENS7_ILi256EEEEEELi256ENS_10bfloat16_tEfNS_4arch4Sm80ELb1ELb0ELb0ELb1ELb0ELb1ELb1ELb0EEENS1_21CollectiveEpilogueFwdINS6_IJS8_SA_S9_EEENS6_IJNS7_ILi1EEESI_SI_EEESC_SE_Li256ELb1ELb1ELb0ELb0EEENS1_19SingleTileSchedulerILb1ELb0ELb1ELi128EEEEEEEEEvNT_6ParamsE:
	.zero		1400


//--------------------- .nv.constant0._ZN7cutlass13device_kernelIN5flash19enable_sm80_to_sm89INS1_16FlashAttnFwdSm80INS1_25CollectiveMainloopFwdSm80ILi8ELi1ELb0EN4cute5tupleIJNS5_1CILi128EEENS7_ILi96EEENS7_ILi256EEEEEELi256ENS_10bfloat16_tEfNS_4arch4Sm80ELb0ELb0ELb0ELb0ELb0ELb0ELb1ELb0EEENS1_21CollectiveEpilogueFwdINS6_IJS8_SA_S9_EEENS6_IJNS7_ILi1EEESI_SI_EEESC_SE_Li256ELb0ELb1ELb0ELb0EEENS1_19SingleTileSchedulerILb0ELb0ELb1ELi128EEEEEEEEEvNT_6ParamsE --------------------------
	.section	.nv.constant0._ZN7cutlass13device_kernelIN5flash19enable_sm80_to_sm89INS1_16FlashAttnFwdSm80INS1_25CollectiveMainloopFwdSm80ILi8ELi1ELb0EN4cute5tupleIJNS5_1CILi128EEENS7_ILi96EEENS7_ILi256EEEEEELi256ENS_10bfloat16_tEfNS_4arch4Sm80ELb0ELb0ELb0ELb0ELb0ELb0ELb1ELb0EEENS1_21CollectiveEpilogueFwdINS6_IJS8_SA_S9_EEENS6_IJNS7_ILi1EEESI_SI_EEESC_SE_Li256ELb0ELb1ELb0ELb0EEENS1_19SingleTileSchedulerILb0ELb0ELb1ELi128EEEEEEEEEvNT_6ParamsE,"a",@progbits
	.sectionflags	@""
	.align	4
.nv.constant0._ZN7cutlass13device_kernelIN5flash19enable_sm80_to_sm89INS1_16FlashAttnFwdSm80INS1_25CollectiveMainloopFwdSm80ILi8ELi1ELb0EN4cute5tupleIJNS5_1CILi128EEENS7_ILi96EEENS7_ILi256EEEEEELi256ENS_10bfloat16_tEfNS_4arch4Sm80ELb0ELb0ELb0ELb0ELb0ELb0ELb1ELb0EEENS1_21CollectiveEpilogueFwdINS6_IJS8_SA_S9_EEENS6_IJNS7_ILi1EEESI_SI_EEESC_SE_Li256ELb0ELb1ELb0ELb0EEENS1_19SingleTileSchedulerILb0ELb0ELb1ELi128EEEEEEEEEvNT_6ParamsE:
	.zero		1400


//--------------------- .nv.constant0._ZN7cutlass13device_kernelIN5flash19enable_sm80_to_sm89INS1_16FlashAttnFwdSm80INS1_25CollectiveMainloopFwdSm80ILi8ELi1ELb0EN4cute5tupleIJNS5_1CILi128EEENS7_ILi96EEENS7_ILi256EEEEEELi256ENS_10bfloat16_tEfNS_4arch4Sm80ELb0ELb0ELb0ELb1ELb0ELb0ELb1ELb0EEENS1_21CollectiveEpilogueFwdINS6_IJS8_SA_S9_EEENS6_IJNS7_ILi1EEESI_SI_EEESC_SE_Li256ELb1ELb1ELb0ELb0EEENS1_19SingleTileSchedulerILb1ELb0ELb1ELi128EEEEEEEEEvNT_6ParamsE --------------------------
	.section	.nv.constant0._ZN7cutlass13device_kernelIN5flash19enable_sm80_to_sm89INS1_16FlashAttnFwdSm80INS1_25CollectiveMainloopFwdSm80ILi8ELi1ELb0EN4cute5tupleIJNS5_1CILi128EEENS7_ILi96EEENS7_ILi256EEEEEELi256ENS_10bfloat16_tEfNS_4arch4Sm80ELb0ELb0ELb0ELb1ELb0ELb0ELb1ELb0EEENS1_21CollectiveEpilogueFwdINS6_IJS8_SA_S9_EEENS6_IJNS7_ILi1EEESI_SI_EEESC_SE_Li256ELb1ELb1ELb0ELb0EEENS1_19SingleTileSchedulerILb1ELb0ELb1ELi128EEEEEEEEEvNT_6ParamsE,"a",@progbits
	.sectionflags	@""
	.align	4
.nv.constant0._ZN7cutlass13device_kernelIN5flash19enable_sm80_to_sm89INS1_16FlashAttnFwdSm80INS1_25CollectiveMainloopFwdSm80ILi8ELi1ELb0EN4cute5tupleIJNS5_1CILi128EEENS7_ILi96EEENS7_ILi256EEEEEELi256ENS_10bfloat16_tEfNS_4arch4Sm80ELb0ELb0ELb0ELb1ELb0ELb0ELb1ELb0EEENS1_21CollectiveEpilogueFwdINS6_IJS8_SA_S9_EEENS6_IJNS7_ILi1EEESI_SI_EEESC_SE_Li256ELb1ELb1ELb0ELb0EEENS1_19SingleTileSchedulerILb1ELb0ELb1ELi128EEEEEEEEEvNT_6ParamsE:
	.zero		1400


//--------------------- .nv.constant0._ZN7cutlass13device_kernelIN5flash19enable_sm80_to_sm89INS1_16FlashAttnFwdSm80INS1_25CollectiveMainloopFwdSm80ILi8ELi1ELb0EN4cute5tupleIJNS5_1CILi128EEENS7_ILi48EEENS7_ILi256EEEEEELi256ENS_10bfloat16_tEfNS_4arch4Sm80ELb0ELb0ELb0ELb1ELb0ELb1ELb1ELb0EEENS1_21CollectiveEpilogueFwdINS6_IJS8_SA_S9_EEENS6_IJNS7_ILi1EEESI_SI_EEESC_SE_Li256ELb1ELb1ELb0ELb0EEENS1_19SingleTileSchedulerILb1ELb0ELb1ELi128EEEEEEEEEvNT_6ParamsE --------------------------
	.section	.nv.constant0._ZN7cutlass13device_kernelIN5flash19enable_sm80_to_sm89INS1_16FlashAttnFwdSm80INS1_25CollectiveMainloopFwdSm80ILi8ELi1ELb0EN4cute5tupleIJNS5_1CILi128EEENS7_ILi48EEENS7_ILi256EEEEEELi256ENS_10bfloat16_tEfNS_4arch4Sm80ELb0ELb0ELb0ELb1ELb0ELb1ELb1ELb0EEENS1_21CollectiveEpilogueFwdINS6_IJS8_SA_S9_EEENS6_IJNS7_ILi1EEESI_SI_EEESC_SE_Li256ELb1ELb1ELb0ELb0EEENS1_19SingleTileSchedulerILb1ELb0ELb1ELi128EEEEEEEEEvNT_6ParamsE,"a",@progbits
	.sectionflags	@""
	.align	4
.nv.constant0._ZN7cutlass13device_kernelIN5flash19enable_sm80_to_sm89INS1_16FlashAttnFwdSm80INS1_25CollectiveMainloopFwdSm80ILi8ELi1ELb0EN4cute5tupleIJNS5_1CILi128EEENS7_ILi48EEENS7_ILi256EEEEEELi256ENS_10bfloat16_tEfNS_4arch4Sm80ELb0ELb0ELb0ELb1ELb0ELb1ELb1ELb0EEENS1_21CollectiveEpilogueFwdINS6_IJS8_SA_S9_EEENS6_IJNS7_ILi1EEESI_SI_EEESC_SE_Li256ELb1ELb1ELb0ELb0EEENS1_19SingleTileSchedulerILb1ELb0ELb1ELi128EEEEEEEEEvNT_6ParamsE:
	.zero		1400


//--------------------- .nv.constant0._ZN7cutlass13device_kernelIN5flash19enable_sm80_to_sm89INS1_16FlashAttnFwdSm80INS1_25CollectiveMainloopFwdSm80ILi8ELi1ELb0EN4cute5tupleIJNS5_1CILi128EEENS7_ILi64EEENS7_ILi256EEEEEELi256ENS_10bfloat16_tEfNS_4arch4Sm80ELb0ELb1ELb0ELb0ELb0ELb0ELb1ELb0EEENS1_21CollectiveEpilogueFwdINS6_IJS8_SA_S9_EEENS6_IJNS7_ILi1EEESI_SI_EEESC_SE_Li256ELb0ELb1ELb0ELb0EEENS1_19SingleTileSchedulerILb0ELb0ELb1ELi128EEEEEEEEEvNT_6ParamsE --------------------------
	.section	.nv.constant0._ZN7cutlass13device_kernelIN5flash19enable_sm80_to_sm89INS1_16FlashAttnFwdSm80INS1_25CollectiveMainloopFwdSm80ILi8ELi1ELb0EN4cute5tupleIJNS5_1CILi128EEENS7_ILi64EEENS7_ILi256EEEEEELi256ENS_10bfloat16_tEfNS_4arch4Sm80ELb0ELb1ELb0ELb0ELb0ELb0ELb1ELb0EEENS1_21CollectiveEpilogueFwdINS6_IJS8_SA_S9_EEENS6_IJNS7_ILi1EEESI_SI_EEESC_SE_Li256ELb0ELb1ELb0ELb0EEENS1_19SingleTileSchedulerILb0ELb0ELb1ELi128EEEEEEEEEvNT_6ParamsE,"a",@progbits
	.sectionflags	@""
	.align	4
.nv.constant0._ZN7cutlass13device_kernelIN5flash19enable_sm80_to_sm89INS1_16FlashAttnFwdSm80INS1_25CollectiveMainloopFwdSm80ILi8ELi1ELb0EN4cute5tupleIJNS5_1CILi128EEENS7_ILi64EEENS7_ILi256EEEEEELi256ENS_10bfloat16_tEfNS_4arch4Sm80ELb0ELb1ELb0ELb0ELb0ELb0ELb1ELb0EEENS1_21CollectiveEpilogueFwdINS6_IJS8_SA_S9_EEENS6_IJNS7_ILi1EEESI_SI_EEESC_SE_Li256ELb0ELb1ELb0ELb0EEENS1_19SingleTileSchedulerILb0ELb0ELb1ELi128EEEEEEEEEvNT_6ParamsE:
	.zero		1400


//--------------------- .nv.constant0._ZN7cutlass13device_kernelIN5flash19enable_sm80_to_sm89INS1_16FlashAttnFwdSm80INS1_25CollectiveMainloopFwdSm80ILi8ELi1ELb0EN4cute5tupleIJNS5_1CILi128EEENS7_ILi64EEENS7_ILi256EEEEEELi256ENS_10bfloat16_tEfNS_4arch4Sm80ELb0ELb1ELb0ELb1ELb0ELb0ELb1ELb0EEENS1_21CollectiveEpilogueFwdINS6_IJS8_SA_S9_EEENS6_IJNS7_ILi1EEESI_SI_EEESC_SE_Li256ELb1ELb1ELb0ELb0EEENS1_19SingleTileSchedulerILb1ELb0ELb1ELi128EEEEEEEEEvNT_6ParamsE --------------------------
	.section	.nv.constant0._ZN7cutlass13device_kernelIN5flash19enable_sm80_to_sm89INS1_16FlashAttnFwdSm80INS1_25CollectiveMainloopFwdSm80ILi8ELi1ELb0EN4cute5tupleIJNS5_1CILi128EEENS7_ILi64EEENS7_ILi256EEEEEELi256ENS_10bfloat16_tEfNS_4arch4Sm80ELb0ELb1ELb0ELb1ELb0ELb0ELb1ELb0EEENS1_21CollectiveEpilogueFwdINS6_IJS8_SA_S9_EEENS6_IJNS7_ILi1EEESI_SI_EEESC_SE_Li256ELb1ELb1ELb0ELb0EEENS1_19SingleTileSchedulerILb1ELb0ELb1ELi128EEEEEEEEEvNT_6ParamsE,"a",@progbits
	.sectionflags	@""
	.align	4
.nv.constant0._ZN7cutlass13device_kernelIN5flash19enable_sm80_to_sm89INS1_16FlashAttnFwdSm80INS1_25CollectiveMainloopFwdSm80ILi8ELi1ELb0EN4cute5tupleIJNS5_1CILi128EEENS7_ILi64EEENS7_ILi256EEEEEELi256ENS_10bfloat16_tEfNS_4arch4Sm80ELb0ELb1ELb0ELb1ELb0ELb0ELb1ELb0EEENS1_21CollectiveEpilogueFwdINS6_IJS8_SA_S9_EEENS6_IJNS7_ILi1EEESI_SI_EEESC_SE_Li256ELb1ELb1ELb0ELb0EEENS1_19SingleTileSchedulerILb1ELb0ELb1ELi128EEEEEEEEEvNT_6ParamsE:
	.zero		1400


//--------------------- .nv.constant0._ZN7cutlass13device_kernelIN5flash19enable_sm80_to_sm89INS1_16FlashAttnFwdSm80INS1_25CollectiveMainloopFwdSm80ILi8ELi1ELb0EN4cute5tupleIJNS5_1CILi128EEENS7_ILi48EEENS7_ILi256EEEEEELi256ENS_10bfloat16_tEfNS_4arch4Sm80ELb0ELb1ELb0ELb1ELb0ELb1ELb1ELb0EEENS1_21CollectiveEpilogueFwdINS6_IJS8_SA_S9_EEENS6_IJNS7_ILi1EEESI_SI_EEESC_SE_Li256ELb1ELb1ELb0ELb0EEENS1_19SingleTileSchedulerILb1ELb0ELb1ELi128EEEEEEEEEvNT_6ParamsE --------------------------
	.section	.nv.constant0._ZN7cutlass13device_kernelIN5flash19enable_sm80_to_sm89INS1_16FlashAttnFwdSm80INS1_25CollectiveMainloopFwdSm80ILi8ELi1ELb0EN4cute5tupleIJNS5_1CILi128EEENS7_ILi48EEENS7_ILi256EEEEEELi256ENS_10bfloat16_tEfNS_4arch4Sm80ELb0ELb1ELb0ELb1ELb0ELb1ELb1ELb0EEENS1_21CollectiveEpilogueFwdINS6_IJS8_SA_S9_EEENS6_IJNS7_ILi1EEESI_SI_EEESC_SE_Li256ELb1ELb1ELb0ELb0EEENS1_19SingleTileSchedulerILb1ELb0ELb1ELi128EEEEEEEEEvNT_6ParamsE,"a",@progbits
	.sectionflags	@""
	.align	4
.nv.constant0._ZN7cutlass13device_kernelIN5flash19enable_sm80_to_sm89INS1_16FlashAttnFwdSm80INS1_25CollectiveMainloopFwdSm80ILi8ELi1ELb0EN4cute5tupleIJNS5_1CILi128EEENS7_ILi48EEENS7_ILi256EEEEEELi256ENS_10bfloat16_tEfNS_4arch4Sm80ELb0ELb1ELb0ELb1ELb0ELb1ELb1ELb0EEENS1_21CollectiveEpilogueFwdINS6_IJS8_SA_S9_EEENS6_IJNS7_ILi1EEESI_SI_EEESC_SE_Li256ELb1ELb1ELb0ELb0EEENS1_19SingleTileSchedulerILb1ELb0ELb1ELi128EEEEEEEEEvNT_6ParamsE:
	.zero		1400


//--------------------- .nv.constant0._ZN7cutlass13device_kernelIN5flash19enable_sm80_to_sm89INS1_16FlashAttnFwdSm80INS1_25CollectiveMainloopFwdSm80ILi8ELi1ELb0EN4cute5tupleIJNS5_1CILi128EEENS7_ILi96EEENS7_ILi256EEEEEELi256ENS_10bfloat16_tEfNS_4arch4Sm80ELb1ELb0ELb0ELb0ELb0ELb0ELb1ELb0EEENS1_21CollectiveEpilogueFwdINS6_IJS8_SA_S9_EEENS6_IJNS7_ILi1EEESI_SI_EEESC_SE_Li256ELb0ELb1ELb0ELb0EEENS1_30DynamicPersistentTileSchedulerILi256ELi256ELb0ELb1ELb0EEEEEEEEEvNT_6ParamsE --------------------------
	.section	.nv.constant0._ZN7cutlass13device_kernelIN5flash19enable_sm80_to_sm89INS1_16FlashAttnFwdSm80INS1_25CollectiveMainloopFwdSm80ILi8ELi1ELb0EN4cute5tupleIJNS5_1CILi128EEENS7_ILi96EEENS7_ILi256EEEEEELi256ENS_10bfloat16_tEfNS_4arch4Sm80ELb1ELb0ELb0ELb0ELb0ELb0ELb1ELb0EEENS1_21CollectiveEpilogueFwdINS6_IJS8_SA_S9_EEENS6_IJNS7_ILi1EEESI_SI_EEESC_SE_Li256ELb0ELb1ELb0ELb0EEENS1_30DynamicPersistentTileSchedulerILi256ELi256ELb0ELb1ELb0EEEEEEEEEvNT_6ParamsE,"a",@progbits
	.sectionflags	@""
	.align	4
.nv.constant0._ZN7cutlass13device_kernelIN5flash19enable_sm80_to_sm89INS1_16FlashAttnFwdSm80INS1_25CollectiveMainloopFwdSm80ILi8ELi1ELb0EN4cute5tupleIJNS5_1CILi128EEENS7_ILi96EEENS7_ILi256EEEEEELi256ENS_10bfloat16_tEfNS_4arch4Sm80ELb1ELb0ELb0ELb0ELb0ELb0ELb1ELb0EEENS1_21CollectiveEpilogueFwdINS6_IJS8_SA_S9_EEENS6_IJNS7_ILi1EEESI_SI_EEESC_SE_Li256ELb0ELb1ELb0ELb0EEENS1_30DynamicPersistentTileSchedulerILi256ELi256ELb0ELb1ELb0EEEEEEEEEvNT_6ParamsE:
	.zero		1416


//--------------------- .nv.constant0._ZN7cutlass13device_kernelIN5flash19enable_sm80_to_sm89INS1_16FlashAttnFwdSm80INS1_25CollectiveMainloopFwdSm80ILi8ELi1ELb0EN4cute5tupleIJNS5_1CILi128EEENS7_ILi96EEENS7_ILi256EEEEEELi256ENS_10bfloat16_tEfNS_4arch4Sm80ELb1ELb0ELb0ELb1ELb0ELb0ELb1ELb0EEENS1_21CollectiveEpilogueFwdINS6_IJS8_SA_S9_EEENS6_IJNS7_ILi1EEESI_SI_EEESC_SE_Li256ELb1ELb1ELb0ELb0EEENS1_19SingleTileSchedulerILb1ELb0ELb1ELi128EEEEEEEEEvNT_6ParamsE --------------------------
	.section	.nv.constant0._ZN7cutlass13device_kernelIN5flash19enable_sm80_to_sm89INS1_16FlashAttnFwdSm80INS1_25CollectiveMainloopFwdSm80ILi8ELi1ELb0EN4cute5tupleIJNS5_1CILi128EEENS7_ILi96EEENS7_ILi256EEEEEELi256ENS_10bfloat16_tEfNS_4arch4Sm80ELb1ELb0ELb0ELb1ELb0ELb0ELb1ELb0EEENS1_21CollectiveEpilogueFwdINS6_IJS8_SA_S9_EEENS6_IJNS7_ILi1EEESI_SI_EEESC_SE_Li256ELb1ELb1ELb0ELb0EEENS1_19SingleTileSchedulerILb1ELb0ELb1ELi128EEEEEEEEEvNT_6ParamsE,"a",@progbits
	.sectionflags	@""
	.align	4
.nv.constant0._ZN7cutlass13device_kernelIN5flash19enable_sm80_to_sm89INS1_16FlashAttnFwdSm80INS1_25CollectiveMainloopFwdSm80ILi8ELi1ELb0EN4cute5tupleIJNS5_1CILi128EEENS7_ILi96EEENS7_ILi256EEEEEELi256ENS_10bfloat16_tEfNS_4arch4Sm80ELb1ELb0ELb0ELb1ELb0ELb0ELb1ELb0EEENS1_21CollectiveEpilogueFwdINS6_IJS8_SA_S9_EEENS6_IJNS7_ILi1EEESI_SI_EEESC_SE_Li256ELb1ELb1ELb0ELb0EEENS1_19SingleTileSchedulerILb1ELb0ELb1ELi128EEEEEEEEEvNT_6ParamsE:
	.zero		1400


//--------------------- .nv.constant0._ZN7cutlass13device_kernelIN5flash19enable_sm80_to_sm89INS1_16FlashAttnFwdSm80INS1_25CollectiveMainloopFwdSm80ILi8ELi1ELb0EN4cute5tupleIJNS5_1CILi128EEENS7_ILi48EEENS7_ILi256EEEEEELi256ENS_10bfloat16_tEfNS_4arch4Sm80ELb1ELb0ELb0ELb1ELb0ELb1ELb1ELb0EEENS1_21CollectiveEpilogueFwdINS6_IJS8_SA_S9_EEENS6_IJNS7_ILi1EEESI_SI_EEESC_SE_Li256ELb1ELb1ELb0ELb0EEENS1_19SingleTileSchedulerILb1ELb0ELb1ELi128EEEEEEEEEvNT_6ParamsE --------------------------
	.section	.nv.constant0._ZN7cutlass13device_kernelIN5flash19enable_sm80_to_sm89INS1_16FlashAttnFwdSm80INS1_25CollectiveMainloopFwdSm80ILi8ELi1ELb0EN4cute5tupleIJNS5_1CILi128EEENS7_ILi48EEENS7_ILi256EEEEEELi256ENS_10bfloat16_tEfNS_4arch4Sm80ELb1ELb0ELb0ELb1ELb0ELb1ELb1ELb0EEENS1_21CollectiveEpilogueFwdINS6_IJS8_SA_S9_EEENS6_IJNS7_ILi1EEESI_SI_EEESC_SE_Li256ELb1ELb1ELb0ELb0EEENS1_19SingleTileSchedulerILb1ELb0ELb1ELi128EEEEEEEEEvNT_6ParamsE,"a",@progbits
	.sectionflags	@""
	.align	4
.nv.constant0._ZN7cutlass13device_kernelIN5flash19enable_sm80_to_sm89INS1_16FlashAttnFwdSm80INS1_25CollectiveMainloopFwdSm80ILi8ELi1ELb0EN4cute5tupleIJNS5_1CILi128EEENS7_ILi48EEENS7_ILi256EEEEEELi256ENS_10bfloat16_tEfNS_4arch4Sm80ELb1ELb0ELb0ELb1ELb0ELb1ELb1ELb0EEENS1_21CollectiveEpilogueFwdINS6_IJS8_SA_S9_EEENS6_IJNS7_ILi1EEESI_SI_EEESC_SE_Li256ELb1ELb1ELb0ELb0EEENS1_19SingleTileSchedulerILb1ELb0ELb1ELi128EEEEEEEEEvNT_6ParamsE:
	.zero		1400


//--------------------- .text._ZN7cutlass13device_kernelIN5flash19enable_sm80_to_sm89INS1_16FlashAttnFwdSm80INS1_25CollectiveMainloopFwdSm80ILi8ELi1ELb1EN4cute5tupleIJNS5_1CILi128EEENS7_ILi64EEENS7_ILi256EEEEEELi256ENS_10bfloat16_tEfNS_4arch4Sm80ELb0ELb0ELb1ELb0ELb0ELb0ELb1ELb0EEENS1_21CollectiveEpilogueFwdINS6_IJS8_SA_S9_EEENS6_IJNS7_ILi1EEESI_SI_EEESC_SE_Li256ELb0ELb1ELb0ELb0EEENS1_19SingleTileSchedulerILb0ELb0ELb1ELi128EEEEEEEEEvNT_6ParamsE --------------------------
	.section	.text._ZN7cutlass13device_kernelIN5flash19enable_sm80_to_sm89INS1_16FlashAttnFwdSm80INS1_25CollectiveMainloopFwdSm80ILi8ELi1ELb1EN4cute5tupleIJNS5_1CILi128EEENS7_ILi64EEENS7_ILi256EEEEEELi256ENS_10bfloat16_tEfNS_4arch4Sm80ELb0ELb0ELb1ELb0ELb0ELb0ELb1ELb0EEENS1_21CollectiveEpilogueFwdINS6_IJS8_SA_S9_EEENS6_IJNS7_ILi1EEESI_SI_EEESC_SE_Li256ELb0ELb1ELb0ELb0EEENS1_19SingleTileSchedulerILb0ELb0ELb1ELi128EEEEEEEEEvNT_6ParamsE,"ax",@progbits
	.sectioninfo	@"SHI_REGISTERS=255"
	.align	128
.text._ZN7cutlass13device_kernelIN5flash19enable_sm80_to_sm89INS1_16FlashAttnFwdSm80INS1_25CollectiveMainloopFwdSm80ILi8ELi1ELb1EN4cute5tupleIJNS5_1CILi128EEENS7_ILi64EEENS7_ILi256EEEEEELi256ENS_10bfloat16_tEfNS_4arch4Sm80ELb0ELb0ELb1ELb0ELb0ELb0ELb1ELb0EEENS1_21CollectiveEpilogueFwdINS6_IJS8_SA_S9_EEENS6_IJNS7_ILi1EEESI_SI_EEESC_SE_Li256ELb0ELb1ELb0ELb0EEENS1_19SingleTileSchedulerILb0ELb0ELb1ELi128EEEEEEEEEvNT_6ParamsE:
        .type           _ZN7cutlass13device_kernelIN5flash19enable_sm80_to_sm89INS1_16FlashAttnFwdSm80INS1_25CollectiveMainloopFwdSm80ILi8ELi1ELb1EN4cute5tupleIJNS5_1CILi128EEENS7_ILi64EEENS7_ILi256EEEEEELi256ENS_10bfloat16_tEfNS_4arch4Sm80ELb0ELb0ELb1ELb0ELb0ELb0ELb1ELb0EEENS1_21CollectiveEpilogueFwdINS6_IJS8_SA_S9_EEENS6_IJNS7_ILi1EEESI_SI_EEESC_SE_Li256ELb0ELb1ELb0ELb0EEENS1_19SingleTileSchedulerILb0ELb0ELb1ELi128EEEEEEEEEvNT_6ParamsE,@function
        .size           _ZN7cutlass13device_kernelIN5flash19enable_sm80_to_sm89INS1_16FlashAttnFwdSm80INS1_25CollectiveMainloopFwdSm80ILi8ELi1ELb1EN4cute5tupleIJNS5_1CILi128EEENS7_ILi64EEENS7_ILi256EEEEEELi256ENS_10bfloat16_tEfNS_4arch4Sm80ELb0ELb0ELb1ELb0ELb0ELb0ELb1ELb0EEENS1_21CollectiveEpilogueFwdINS6_IJS8_SA_S9_EEENS6_IJNS7_ILi1EEESI_SI_EEESC_SE_Li256ELb0ELb1ELb0ELb0EEENS1_19SingleTileSchedulerILb0ELb0ELb1ELi128EEEEEEEEEvNT_6ParamsE,(.L_x_3056 - _ZN7cutlass13device_kernelIN5flash19enable_sm80_to_sm89INS1_16FlashAttnFwdSm80INS1_25CollectiveMainloopFwdSm80ILi8ELi1ELb1EN4cute5tupleIJNS5_1CILi128EEENS7_ILi64EEENS7_ILi256EEEEEELi256ENS_10bfloat16_tEfNS_4arch4Sm80ELb0ELb0ELb1ELb0ELb0ELb0ELb1ELb0EEENS1_21CollectiveEpilogueFwdINS6_IJS8_SA_S9_EEENS6_IJNS7_ILi1EEESI_SI_EEESC_SE_Li256ELb0ELb1ELb0ELb0EEENS1_19SingleTileSchedulerILb0ELb0ELb1ELi128EEEEEEEEEvNT_6ParamsE)
        .other          _ZN7cutlass13device_kernelIN5flash19enable_sm80_to_sm89INS1_16FlashAttnFwdSm80INS1_25CollectiveMainloopFwdSm80ILi8ELi1ELb1EN4cute5tupleIJNS5_1CILi128EEENS7_ILi64EEENS7_ILi256EEEEEELi256ENS_10bfloat16_tEfNS_4arch4Sm80ELb0ELb0ELb1ELb0ELb0ELb0ELb1ELb0EEENS1_21CollectiveEpilogueFwdINS6_IJS8_SA_S9_EEENS6_IJNS7_ILi1EEESI_SI_EEESC_SE_Li256ELb0ELb1ELb0ELb0EEENS1_19SingleTileSchedulerILb0ELb0ELb1ELi128EEEEEEEEEvNT_6ParamsE,@"STO_CUDA_ENTRY STV_DEFAULT"
_ZN7cutlass13device_kernelIN5flash19enable_sm80_to_sm89INS1_16FlashAttnFwdSm80INS1_25CollectiveMainloopFwdSm80ILi8ELi1ELb1EN4cute5tupleIJNS5_1CILi128EEENS7_ILi64EEENS7_ILi256EEEEEELi256ENS_10bfloat16_tEfNS_4arch4Sm80ELb0ELb0ELb1ELb0ELb0ELb0ELb1ELb0EEENS1_21CollectiveEpilogueFwdINS6_IJS8_SA_S9_EEENS6_IJNS7_ILi1EEESI_SI_EEESC_SE_Li256ELb0ELb1ELb0ELb0EEENS1_19SingleTileSchedulerILb0ELb0ELb1ELi128EEEEEEEEEvNT_6ParamsE:
[----:B------:R-:W-:-:S03]  /*0000*/  MOV R1, c[0x0][0x28] ;  /* 0x00000a0000017a02 */ /* 0x000fc60000000f00 */
[----:B------:R-:W1:Y:S01]  /*0010*/  S2R R10, SR_CTAID.Z ;  /* 0x00000000000a7919 */ /* 0x000e620000002700 */
[----:B------:R-:W-:Y:S02]  /*0020*/  IADD3 R1, R1, -0x130, RZ ;  /* 0xfffffed001017810 */ /* 0x000fe40007ffe0ff */
[----:B-1----:R-:W-:-:S13]  /*0030*/  ISETP.GE.AND P0, PT, R10, RZ, PT ;  /* 0x000000ff0a00720c */ /* 0x002fda0003f06270 */
[----:B------:R-:W-:Y:S05]  /*0040*/  @!P0 EXIT ;  /* 0x000000000000894d */ /* 0x000fea0003800000 */
[----:B------:R-:W-:Y:S01]  /*0050*/  ISETP.NE.U32.AND P0, PT, RZ, c[0x0][0x340], PT ;  /* 0x0000d000ff007a0c */ /* 0x000fe20003f05070 */
[----:B------:R-:W-:-:S03]  /*0060*/  ULDC.64 UR8, c[0x0][0x118] ;  /* 0x0000460000087ab9 */ /* 0x000fc60000000a00 */
[----:B------:R-:W-:-:S13]  /*0070*/  ISETP.NE.AND.EX P0, PT, RZ, c[0x0][0x344], PT, P0 ;  /* 0x0000d100ff007a0c */ /* 0x000fda0003f05300 */
[----:B------:R-:W-:-:S04]  /*0080*/  @P0 IMAD.MOV.U32 R2, RZ, RZ, 0x4 ;  /* 0x00000004ff020424 */ /* 0x000fc800078e00ff */
[----:B------:R-:W-:-:S05]  /*0090*/  @P0 IMAD.WIDE R2, R10, R2, c[0x0][0x340] ;  /* 0x0000d0000a020625 */ /* 0x000fca00078e0202 */
[----:B------:R1:W2:Y:S01]  /*00a0*/  @P0 LDG.E R7, [R2.64] ;  /* 0x0000000802070981 */ /* 0x0002a2000c1e1900 */
[----:B------:R-:W-:Y:S01]  /*00b0*/  IMAD.MOV.U32 R13, RZ, RZ, c[0x0][0x2c4] ;  /* 0x0000b100ff0d7624 */ /* 0x000fe200078e00ff */
[----:B------:R-:W-:Y:S01]  /*00c0*/  SHF.R.S32.HI R11, RZ, 0x1f, R10 ;  /* 0x0000001fff0b7819 */ /* 0x000fe2000001140a */
[----:B------:R-:W-:Y:S01]  /*00d0*/  IMAD.MOV.U32 R87, RZ, RZ, c[0x0][0x1d0] ;  /* 0x00007400ff577624 */ /* 0x000fe200078e00ff */
[----:B------:R-:W3:Y:S01]  /*00e0*/  S2R R85, SR_TID.X ;  /* 0x0000000000557919 */ /* 0x000ee20000002100 */
[----:B------:R-:W-:-:S03]  /*00f0*/  IMAD.MOV.U32 R86, RZ, RZ, 0x6 ;  /* 0x00000006ff567424 */ /* 0x000fc600078e00ff */
[----:B------:R-:W-:Y:S01]  /*0100*/  BAR.SYNC.DEFER_BLOCKING 0x0 ;  /* 0x0000000000007b1d */ /* 0x000fe20000010000 */
[----:B------:R-:W-:Y:S01]  /*0110*/  ISETP.NE.AND P1, PT, R13, 0x1, PT ;  /* 0x000000010d00780c */ /* 0x000fe20003f25270 */
[----:B------:R-:W-:-:S04]  /*0120*/  IMAD R5, R11, c[0x0][0x1c0], RZ ;  /* 0x000070000b057a24 */ /* 0x000fc800078e02ff */
[----:B------:R-:W4:Y:S04]  /*0130*/  S2R R40, SR_CTAID.Y ;  /* 0x0000000000287919 */ /* 0x000f280000002600 */
[----:B------:R-:W5:Y:S01]  /*0140*/  S2R R12, SR_CTAID.X ;  /* 0x00000000000c7919 */ /* 0x000f620000002500 */
[----:B---3--:R-:W-:-:S04]  /*0150*/  SHF.R.S32.HI R24, RZ, 0x1f, R85 ;  /* 0x0000001fff187819 */ /* 0x008fc80000011455 */
[----:B-1----:R-:W-:-:S04]  /*0160*/  LEA.HI R2, R24, R85, RZ, 0x3 ;  /* 0x0000005518027211 */ /* 0x002fc800078f18ff */
[----:B------:R-:W-:Y:S02]  /*0170*/  LOP3.LUT R0, R2, 0xfffffff8, RZ, 0xc0, !PT ;  /* 0xfffffff802007812 */ /* 0x000fe400078ec0ff */
[----:B------:R-:W-:Y:S01]  /*0180*/  SHF.R.S32.HI R18, RZ, 0x3, R2 ;  /* 0x00000003ff127819 */ /* 0x000fe20000011402 */
[----:B----4-:R-:W-:Y:S01]  /*0190*/  IMAD.WIDE.U32 R8, R40, c[0x0][0x1b8], RZ ;  /* 0x00006e0028087a25 */ /* 0x010fe200078e00ff */
[----:B------:R-:W-:Y:S02]  /*01a0*/  SHF.R.S32.HI R41, RZ, 0x1f, R40 ;  /* 0x0000001fff297819 */ /* 0x000fe40000011428 */
[----:B------:R-:W-:Y:S01]  /*01b0*/  SHF.R.S32.HI R22, RZ, 0x1f, R18 ;  /* 0x0000001fff167819 */ /* 0x000fe20000011412 */
[----:B------:R-:W-:Y:S02]  /*01c0*/  IMAD.IADD R19, R85, 0x1, -R0 ;  /* 0x0000000155137824 */ /* 0x000fe400078e0a00 */
[----:B------:R-:W-:Y:S02]  /*01d0*/  IMAD R2, R41, c[0x0][0x1b8], RZ ;  /* 0x00006e0029027a24 */ /* 0x000fe400078e02ff */
[----:B------:R-:W-:-:S02]  /*01e0*/  IMAD R0, R19, 0x20, R18 ;  /* 0x0000002013007824 */ /* 0x000fc400078e0212 */
[----:B------:R-:W-:Y:S02]  /*01f0*/  IMAD R2, R40, c[0x0][0x1bc], R2 ;  /* 0x00006f0028027a24 */ /* 0x000fe400078e0202 */
[----:B-----5:R-:W-:Y:S02]  /*0200*/  IMAD R14, R12, 0x80, R0 ;  /* 0x000000800c0e7824 */ /* 0x020fe400078e0200 */
[----:B------:R-:W-:Y:S02]  /*0210*/  IMAD.IADD R3, R9, 0x1, R2 ;  /* 0x0000000109037824 */ /* 0x000fe400078e0202 */
[----:B------:R-:W-:Y:S01]  /*0220*/  @P1 IMAD.HI.U32 R4, R14, c[0x0][0x2c8], RZ ;  /* 0x0000b2000e041a27 */ /* 0x000fe200078e00ff */
[----:B------:R1:W-:Y:S03]  /*0230*/  STL [R1+0xc4], R14 ;  /* 0x0000c40e01007387 */ /* 0x0003e60000100800 */
[----:B------:R-:W-:Y:S01]  /*0240*/  IMAD.MOV.U32 R0, RZ, RZ, R14 ;  /* 0x000000ffff007224 */ /* 0x000fe200078e000e */
[----:B------:R-:W-:Y:S01]  /*0250*/  @P1 SHF.R.U32.HI R0, RZ, c[0x0][0x2cc], R4 ;  /* 0x0000b300ff001a19 */ /* 0x000fe20000011604 */
[----:B------:R-:W-:Y:S01]  /*0260*/  IMAD.MOV.U32 R2, RZ, RZ, R8 ;  /* 0x000000ffff027224 */ /* 0x000fe200078e0008 */
[----:B------:R-:W-:Y:S01]  /*0270*/  IADD3 R8, R87, 0x3f, RZ ;  /* 0x0000003f57087810 */ /* 0x000fe20007ffe0ff */
[C---:B------:R-:W-:Y:S01]  /*0280*/  IMAD R4, R10.reuse, c[0x0][0x1c4], R5 ;  /* 0x000071000a047a24 */ /* 0x040fe200078e0205 */
[----:B------:R-:W-:Y:S01]  /*0290*/  SHF.R.S32.HI R5, RZ, 0x1f, R0 ;  /* 0x0000001fff057819 */ /* 0x000fe20000011400 */
[----:B------:R-:W-:-:S04]  /*02a0*/  IMAD.WIDE.U32 R2, R10, c[0x0][0x1c0], R2 ;  /* 0x000070000a027a25 */ /* 0x000fc800078e0002 */
[----:B------:R-:W-:Y:S02]  /*02b0*/  IMAD.IADD R3, R3, 0x1, R4 ;  /* 0x0000000103037824 */ /* 0x000fe400078e0204 */
[----:B------:R-:W-:Y:S02]  /*02c0*/  IMAD R4, R5, c[0x0][0x1b0], RZ ;  /* 0x00006c0005047a24 */ /* 0x000fe400078e02ff */
[----:B------:R-:W-:Y:S02]  /*02d0*/  IMAD.MOV R6, RZ, RZ, -R0 ;  /* 0x000000ffff067224 */ /* 0x000fe400078e0a00 */
[----:B------:R-:W-:-:S04]  /*02e0*/  IMAD.WIDE.U32 R2, R0, c[0x0][0x1b0], R2 ;  /* 0x00006c0000027a25 */ /* 0x000fc800078e0002 */
[----:B------:R-:W-:Y:S02]  /*02f0*/  IMAD R4, R0, c[0x0][0x1b4], R4 ;  /* 0x00006d0000047a24 */ /* 0x000fe400078e0204 */
[----:B------:R-:W-:Y:S02]  /*0300*/  IMAD R0, R6, c[0x0][0x2c4], R14 ;  /* 0x0000b10006007a24 */ /* 0x000fe400078e020e */
[----:B------:R-:W-:Y:S02]  /*0310*/  IMAD.IADD R3, R3, 0x1, R4 ;  /* 0x0000000103037824 */ /* 0x000fe400078e0204 */
[----:B------:R-:W-:Y:S01]  /*0320*/  IMAD.SHL.U32 R4, R18, 0x40, RZ ;  /* 0x0000004012047824 */ /* 0x000fe200078e00ff */
[----:B------:R-:W-:Y:S01]  /*0330*/  SHF.R.S32.HI R5, RZ, 0x1f, R0 ;  /* 0x0000001fff057819 */ /* 0x000fe20000011400 */
[----:B------:R-:W-:-:S03]  /*0340*/  IMAD.WIDE.U32 R2, R0, c[0x0][0x1a8], R2 ;  /* 0x00006a0000027a25 */ /* 0x000fc600078e0002 */
[----:B------:R-:W-:Y:S01]  /*0350*/  LOP3.LUT R4, R4, 0x1c0, RZ, 0xc0, !PT ;  /* 0x000001c004047812 */ /* 0x000fe200078ec0ff */
[----:B------:R-:W-:Y:S01]  /*0360*/  IMAD R5, R5, c[0x0][0x1a8], RZ ;  /* 0x00006a0005057a24 */ /* 0x000fe200078e02ff */
[----:B------:R-:W-:Y:S01]  /*0370*/  LEA R17, P1, R2, c[0x0][0x160], 0x1 ;  /* 0x0000580002117a11 */ /* 0x000fe200078208ff */
[----:B------:R-:W-:Y:S02]  /*0380*/  IMAD.SHL.U32 R42, R19, 0x8, RZ ;  /* 0x00000008132a7824 */ /* 0x000fe400078e00ff */
[----:B------:R-:W-:Y:S01]  /*0390*/  IMAD R6, R0, c[0x0][0x1ac], R5 ;  /* 0x00006b0000067a24 */ /* 0x000fe200078e0205 */
[----:B------:R-:W-:Y:S01]  /*03a0*/  SHF.R.S32.HI R0, RZ, 0x1f, R8 ;  /* 0x0000001fff007819 */ /* 0x000fe20000011408 */
[----:B------:R-:W-:Y:S01]  /*03b0*/  IMAD R23, R12, 0x80, R18 ;  /* 0x000000800c177824 */ /* 0x000fe200078e0212 */
[----:B------:R-:W-:Y:S01]  /*03c0*/  LOP3.LUT R5, R4, 0x38, R42, 0xf8, !PT ;  /* 0x0000003804057812 */ /* 0x000fe200078ef82a */
[----:B------:R-:W-:Y:S01]  /*03d0*/  IMAD R9, R22, c[0x0][0x1e0], RZ ;  /* 0x0000780016097a24 */ /* 0x000fe200078e02ff */
[----:B------:R-:W-:Y:S01]  /*03e0*/  LEA.HI R133, R0, R8, RZ, 0x6 ;  /* 0x0000000800857211 */ /* 0x000fe200078f30ff */
[----:B------:R-:W-:Y:S01]  /*03f0*/  IMAD.IADD R0, R3, 0x1, R6 ;  /* 0x0000000103007824 */ /* 0x000fe200078e0206 */
[----:B------:R-:W-:Y:S01]  /*0400*/  LEA.HI R3, R24, R85, RZ, 0x6 ;  /* 0x0000005518037211 */ /* 0x000fe200078f30ff */
[----:B------:R-:W-:Y:S01]  /*0410*/  IMAD R9, R18, c[0x0][0x1e4], R9 ;  /* 0x0000790012097a24 */ /* 0x000fe200078e0209 */
[----:B------:R-:W-:Y:S01]  /*0420*/  SHF.R.U32.HI R4, RZ, 0x3, R4 ;  /* 0x00000003ff047819 */ /* 0x000fe20000011604 */
[----:B------:R-:W-:Y:S01]  /*0430*/  STL [R1+0xc0], R23 ;  /* 0x0000c01701007387 */ /* 0x000fe20000100800 */
[----:B------:R-:W-:Y:S01]  /*0440*/  LEA.HI.X R16, R2, c[0x0][0x164], R0, 0x1, P1 ;  /* 0x0000590002107a11 */ /* 0x000fe200008f0c00 */
[----:B------:R-:W-:Y:S01]  /*0450*/  IMAD R0, R13, c[0x0][0x168], RZ ;  /* 0x00005a000d007a24 */ /* 0x000fe200078e02ff */
[----:B------:R-:W-:Y:S01]  /*0460*/  LOP3.LUT R4, R5, R4, RZ, 0x3c, !PT ;  /* 0x0000000405047212 */ /* 0x000fe200078e3cff */
[----:B------:R-:W-:Y:S01]  /*0470*/  IMAD.SHL.U32 R3, R3, 0x8, RZ ;  /* 0x0000000803037824 */ /* 0x000fe200078e00ff */
[----:B------:R-:W-:Y:S01]  /*0480*/  SHFL.IDX PT, R2, R17, RZ, 0x181f ;  /* 0x00181fff11027589 */ /* 0x000fe200000e0000 */
[----:B------:R-:W-:-:S02]  /*0490*/  IADD3 R5, R23, 0x20, RZ ;  /* 0x0000002017057810 */ /* 0x000fc40007ffe0ff */
[-C--:B------:R-:W-:Y:S02]  /*04a0*/  ISETP.GE.AND P4, PT, R23, R0.reuse, PT ;  /* 0x000000001700720c */ /* 0x080fe40003f86270 */
[----:B------:R-:W-:Y:S02]  /*04b0*/  LOP3.LUT R135, R4, 0xfffffe00, R3, 0xf8, !PT ;  /* 0xfffffe0004877812 */ /* 0x000fe400078ef803 */
[C---:B------:R-:W-:Y:S01]  /*04c0*/  IADD3 R27, R42.reuse, 0x40, RZ ;  /* 0x000000402a1b7810 */ /* 0x040fe20007ffe0ff */
[----:B------:R-:W3:Y:S01]  /*04d0*/  SHFL.IDX PT, R3, R16, RZ, 0x181f ;  /* 0x00181fff10037589 */ /* 0x000ee200000e0000 */
[C---:B------:R-:W-:Y:S02]  /*04e0*/  IADD3 R26, R42.reuse, 0x80, RZ ;  /* 0x000000802a1a7810 */ /* 0x040fe40007ffe0ff */
[----:B------:R-:W-:Y:S01]  /*04f0*/  ISETP.GE.AND P1, PT, R5, R0, PT ;  /* 0x000000000500720c */ /* 0x000fe20003f26270 */
[----:B------:R-:W-:Y:S01]  /*0500*/  STL [R1+0xbc], R135 ;  /* 0x0000bc8701007387 */ /* 0x000fe20000100800 */
[----:B------:R-:W-:-:S02]  /*0510*/  IADD3 R25, R42, 0xc0, RZ ;  /* 0x000000c02a197810 */ /* 0x000fc40007ffe0ff */
[----:B------:R-:W-:Y:S02]  /*0520*/  ISETP.GE.AND P3, PT, R42, c[0x0][0x198], PT ;  /* 0x000066002a007a0c */ /* 0x000fe40003f66270 */
[----:B------:R-:W-:Y:S02]  /*0530*/  @!P4 SHF.R.S32.HI R5, RZ, 0x1f, R27 ;  /* 0x0000001fff05c819 */ /* 0x000fe4000001141b */
[----:B------:R-:W-:Y:S02]  /*0540*/  @!P4 SHF.R.S32.HI R4, RZ, 0x1f, R26 ;  /* 0x0000001fff04c819 */ /* 0x000fe4000001141a */
[----:B------:R-:W-:Y:S02]  /*0550*/  @!P4 LEA.HI R5, R5, R27, RZ, 0x3 ;  /* 0x0000001b0505c211 */ /* 0x000fe400078f18ff */
[----:B------:R-:W-:Y:S02]  /*0560*/  @!P4 LEA.HI R8, R4, R26, RZ, 0x3 ;  /* 0x0000001a0408c211 */ /* 0x000fe400078f18ff */
[----:B------:R-:W4:Y:S01]  /*0570*/  SHFL.IDX PT, R4, R17, 0x1, 0x181f ;  /* 0x00381f0011047f89 */ /* 0x000f2200000e0000 */
[----:B-1----:R-:W-:-:S02]  /*0580*/  @!P4 LOP3.LUT R14, R5, 0xfffffff8, RZ, 0xc0, !PT ;  /* 0xfffffff8050ec812 */ /* 0x002fc400078ec0ff */
[----:B------:R-:W-:Y:S01]  /*0590*/  ISETP.GE.AND P6, PT, R26, c[0x0][0x198], PT ;  /* 0x000066001a007a0c */ /* 0x000fe20003fc6270 */
[----:B------:R-:W1:Y:S01]  /*05a0*/  SHFL.IDX PT, R5, R16, 0x1, 0x181f ;  /* 0x00381f0010057f89 */ /* 0x000e6200000e0000 */
[----:B------:R-:W-:Y:S02]  /*05b0*/  ISETP.GE.AND P5, PT, R25, c[0x0][0x198], PT ;  /* 0x0000660019007a0c */ /* 0x000fe40003fa6270 */
[----:B------:R-:W-:Y:S01]  /*05c0*/  SHF.R.S32.HI R43, RZ, 0x1f, R42 ;  /* 0x0000001fff2b7819 */ /* 0x000fe2000001142a */
[--C-:B---3--:R-:W-:Y:S01]  /*05d0*/  @!P4 IMAD.WIDE R14, R14, 0x2, R2.reuse ;  /* 0x000000020e0ec825 */ /* 0x108fe200078e0202 */
[----:B------:R-:W-:Y:S02]  /*05e0*/  @!P4 LEA R6, P2, R42, R2, 0x1 ;  /* 0x000000022a06c211 */ /* 0x000fe400078408ff */
[----:B------:R-:W-:Y:S01]  /*05f0*/  @!P4 LOP3.LUT R12, R8, 0xfffffff8, RZ, 0xc0, !PT ;  /* 0xfffffff8080cc812 */ /* 0x000fe200078ec0ff */
[----:B------:R-:W-:Y:S01]  /*0600*/  @!P4 IMAD.SHL.U32 R8, R135, 0x2, RZ ;  /* 0x000000028708c824 */ /* 0x000fe200078e00ff */
[----:B------:R-:W-:Y:S01]  /*0610*/  LEA.HI.SX32 R84, R133, 0xffffffff, 0x1a ;  /* 0xffffffff85547811 */ /* 0x000fe200078fd2ff */
[----:B------:R-:W-:Y:S02]  /*0620*/  STL.64 [R1+0xa8], R42 ;  /* 0x0000a82a01007387 */ /* 0x000fe40000100a00 */
[----:B------:R-:W-:-:S02]  /*0630*/  @!P4 IMAD.WIDE R12, R12, 0x2, R2 ;  /* 0x000000020c0cc825 */ /* 0x000fc400078e0202 */
[----:B------:R-:W-:Y:S04]  /*0640*/  STL [R1+0xb4], R27 ;  /* 0x0000b41b01007387 */ /* 0x000fe80000100800 */
[----:B------:R-:W-:Y:S04]  /*0650*/  STL [R1+0xb8], R26 ;  /* 0x0000b81a01007387 */ /* 0x000fe80000100800 */
[----:B------:R-:W-:Y:S01]  /*0660*/  STL [R1+0xb0], R25 ;  /* 0x0000b01901007387 */ /* 0x000fe20000100800 */
[--C-:B--2---:R-:W-:Y:S01]  /*0670*/  @P0 SHF.R.S32.HI R21, RZ, 0x1f, R7.reuse ;  /* 0x0000001fff150819 */ /* 0x104fe20000011407 */
[----:B------:R-:W-:Y:S01]  /*0680*/  @P0 IMAD.MOV.U32 R20, RZ, RZ, R7 ;  /* 0x000000ffff140224 */ /* 0x000fe200078e0007 */
[----:B------:R-:W-:Y:S01]  /*0690*/  @!P4 SHF.R.S32.HI R7, RZ, 0x1f, R25 ;  /* 0x0000001fff07c819 */ /* 0x000fe20000011419 */
[----:B------:R-:W-:-:S02]  /*06a0*/  @!P0 IMAD.MOV.U32 R20, RZ, RZ, R10 ;  /* 0x000000ffff148224 */ /* 0x000fc400078e000a */
[----:B------:R-:W-:Y:S01]  /*06b0*/  @!P0 IMAD.MOV.U32 R21, RZ, RZ, R11 ;  /* 0x000000ffff158224 */ /* 0x000fe200078e000b */
[----:B------:R-:W-:Y:S02]  /*06c0*/  ISETP.GE.AND P0, PT, R27, c[0x0][0x198], PT ;  /* 0x000066001b007a0c */ /* 0x000fe40003f06270 */
[----:B------:R-:W-:-:S04]  /*06d0*/  @!P4 LEA.HI R7, R7, R25, RZ, 0x3 ;  /* 0x000000190707c211 */ /* 0x000fc800078f18ff */
[----:B------:R-:W-:Y:S02]  /*06e0*/  @!P4 LOP3.LUT R10, R7, 0xfffffff8, RZ, 0xc0, !PT ;  /* 0xfffffff8070ac812 */ /* 0x000fe400078ec0ff */
[----:B------:R-:W-:-:S03]  /*06f0*/  @!P4 LEA.HI.X R7, R42, R3, R43, 0x1, P2 ;  /* 0x000000032a07c211 */ /* 0x000fc600010f0c2b */
[----:B------:R-:W-:Y:S02]  /*0700*/  @!P4 IMAD.WIDE R10, R10, 0x2, R2 ;  /* 0x000000020a0ac825 */ /* 0x000fe400078e0202 */
[----:B------:R2:W-:Y:S02]  /*0710*/  @!P4 LDGSTS.E.BYPASS.LTC128B.128 [R8+0x100], [R6.64], !P3 ;  /* 0x001000000608cfae */ /* 0x0005e4000d901d48 */
[----:B------:R-:W-:Y:S02]  /*0720*/  IMAD.WIDE.U32 R2, R18, c[0x0][0x1e0], R42 ;  /* 0x0000780012027a25 */ /* 0x000fe400078e002a */
[----:B------:R3:W-:Y:S04]  /*0730*/  @!P4 LDGSTS.E.BYPASS.LTC128B.128 [R8+0x4100], [R14.64], !P0 ;  /* 0x041000000e08cfae */ /* 0x0007e8000c101d48 */
[----:B------:R4:W-:Y:S04]  /*0740*/  @!P4 LDGSTS.E.BYPASS.LTC128B.128 [R8+0x8100], [R12.64], !P6 ;  /* 0x081000000c08cfae */ /* 0x0009e8000f101d48 */
[----:B------:R5:W-:Y:S01]  /*0750*/  @!P4 LDGSTS.E.BYPASS.LTC128B.128 [R8+0xc100], [R10.64], !P5 ;  /* 0x0c1000000a08cfae */ /* 0x000be2000e901d48 */
[----:B--2---:R-:W-:-:S02]  /*0760*/  IADD3 R7, R23, 0x40, RZ ;  /* 0x0000004017077810 */ /* 0x004fc40007ffe0ff */
[----:B------:R-:W-:Y:S01]  /*0770*/  IADD3 R6, R23, 0x60, RZ ;  /* 0x0000006017067810 */ /* 0x000fe20007ffe0ff */
[----:B---3--:R-:W-:Y:S01]  /*0780*/  IMAD.IADD R15, R3, 0x1, R9 ;  /* 0x00000001030f7824 */ /* 0x008fe200078e0209 */
[----:B------:R-:W-:Y:S01]  /*0790*/  @!P1 SHF.R.S32.HI R3, RZ, 0x1f, R27 ;  /* 0x0000001fff039819 */ /* 0x000fe2000001141b */
[----:B------:R-:W-:Y:S01]  /*07a0*/  IMAD.MOV.U32 R14, RZ, RZ, R2 ;  /* 0x000000ffff0e7224 */ /* 0x000fe200078e0002 */
[----:B------:R-:W-:Y:S01]  /*07b0*/  ISETP.GE.AND P2, PT, R7, R0, PT ;  /* 0x000000000700720c */ /* 0x000fe20003f46270 */
[----:B------:R-:W-:Y:S01]  /*07c0*/  SHFL.IDX PT, R2, R17, 0x2, 0x181f ;  /* 0x00581f0011027f89 */ /* 0x000fe200000e0000 */
[C---:B----4-:R-:W-:Y:S02]  /*07d0*/  @!P1 LEA R12, P4, R42.reuse, R4, 0x1 ;  /* 0x000000042a0c9211 */ /* 0x050fe400078808ff */
[----:B------:R-:W-:Y:S02]  /*07e0*/  @!P1 LEA.HI R3, R3, R27, RZ, 0x3 ;  /* 0x0000001b03039211 */ /* 0x000fe400078f18ff */
[----:B-1----:R-:W-:-:S02]  /*07f0*/  @!P1 LEA.HI.X R13, R42, R5, R43, 0x1, P4 ;  /* 0x000000052a0d9211 */ /* 0x002fc400020f0c2b */
[----:B------:R-:W-:Y:S02]  /*0800*/  ISETP.GE.AND P4, PT, R6, R0, PT ;  /* 0x000000000600720c */ /* 0x000fe40003f86270 */
[----:B------:R-:W-:Y:S02]  /*0810*/  @!P1 SHF.R.S32.HI R0, RZ, 0x1f, R26 ;  /* 0x0000001fff009819 */ /* 0x000fe4000001141a */
[----:B------:R-:W-:Y:S02]  /*0820*/  @!P1 SHF.R.S32.HI R7, RZ, 0x1f, R25 ;  /* 0x0000001fff079819 */ /* 0x000fe40000011419 */
[----:B-----5:R-:W-:Y:S02]  /*0830*/  @!P1 LOP3.LUT R8, R3, 0xfffffff8, RZ, 0xc0, !PT ;  /* 0xfffffff803089812 */ /* 0x020fe400078ec0ff */
[----:B------:R-:W-:Y:S01]  /*0840*/  @!P1 LEA.HI R6, R0, R26, RZ, 0x3 ;  /* 0x0000001a00069211 */ /* 0x000fe200078f18ff */
[----:B------:R-:W1:Y:S01]  /*0850*/  SHFL.IDX PT, R3, R16, 0x2, 0x181f ;  /* 0x00581f0010037f89 */ /* 0x000e6200000e0000 */
[----:B------:R-:W-:Y:S01]  /*0860*/  @!P1 LEA.HI R0, R7, R25, RZ, 0x3 ;  /* 0x0000001907009211 */ /* 0x000fe200078f18ff */
[----:B------:R-:W-:Y:S01]  /*0870*/  @!P1 IMAD.WIDE R8, R8, 0x2, R4 ;  /* 0x0000000208089825 */ /* 0x000fe200078e0204 */
[----:B------:R-:W-:-:S02]  /*0880*/  @!P1 LOP3.LUT R6, R6, 0xfffffff8, RZ, 0xc0, !PT ;  /* 0xfffffff806069812 */ /* 0x000fc400078ec0ff */
[----:B------:R-:W-:Y:S01]  /*0890*/  @!P1 LOP3.LUT R10, R0, 0xfffffff8, RZ, 0xc0, !PT ;  /* 0xfffffff8000a9812 */ /* 0x000fe200078ec0ff */
[----:B------:R-:W-:Y:S01]  /*08a0*/  @!P1 IMAD.SHL.U32 R0, R135, 0x2, RZ ;  /* 0x0000000287009824 */ /* 0x000fe200078e00ff */
[----:B------:R-:W-:Y:S01]  /*08b0*/  SHF.R.S32.HI R23, RZ, 0x1f, R84 ;  /* 0x0000001fff177819 */ /* 0x000fe20000011454 */
[----:B------:R-:W-:-:S03]  /*08c0*/  @!P1 IMAD.WIDE R6, R6, 0x2, R4 ;  /* 0x0000000206069825 */ /* 0x000fc600078e0204 */
[----:B------:R2:W-:Y:S01]  /*08d0*/  @!P1 LDGSTS.E.BYPASS.LTC128B.128 [R0+0x1100], [R12.64], !P3 ;  /* 0x011000000c009fae */ /* 0x0005e2000d901d48 */
[----:B------:R-:W-:Y:S01]  /*08e0*/  @!P1 IMAD.WIDE R4, R10, 0x2, R4 ;  /* 0x000000020a049825 */ /* 0x000fe200078e0204 */
[----:B------:R-:W-:Y:S02]  /*08f0*/  @!P2 SHF.R.S32.HI R10, RZ, 0x1f, R27 ;  /* 0x0000001fff0aa819 */ /* 0x000fe4000001141b */
[----:B------:R3:W-:Y:S02]  /*0900*/  @!P1 LDGSTS.E.BYPASS.LTC128B.128 [R0+0x5100], [R8.64], !P0 ;  /* 0x0510000008009fae */ /* 0x0007e4000c101d48 */
[----:B------:R-:W-:Y:S02]  /*0910*/  @!P2 LEA.HI R10, R10, R27, RZ, 0x3 ;  /* 0x0000001b0a0aa211 */ /* 0x000fe400078f18ff */
[----:B------:R4:W-:Y:S02]  /*0920*/  @!P1 LDGSTS.E.BYPASS.LTC128B.128 [R0+0x9100], [R6.64], !P6 ;  /* 0x0910000006009fae */ /* 0x0009e4000f101d48 */
[----:B------:R-:W-:-:S02]  /*0930*/  @!P2 LOP3.LUT R10, R10, 0xfffffff8, RZ, 0xc0, !PT ;  /* 0xfffffff80a0aa812 */ /* 0x000fc400078ec0ff */
[----:B------:R5:W-:Y:S03]  /*0940*/  @!P1 LDGSTS.E.BYPASS.LTC128B.128 [R0+0xd100], [R4.64], !P5 ;  /* 0x0d10000004009fae */ /* 0x000be6000e901d48 */
[----:B-1----:R-:W-:-:S04]  /*0950*/  @!P2 IMAD.WIDE R10, R10, 0x2, R2 ;  /* 0x000000020a0aa825 */ /* 0x002fc800078e0202 */
[----:B--2---:R-:W-:Y:S01]  /*0960*/  IMAD.SHL.U32 R12, R18, 0x8, RZ ;  /* 0x00000008120c7824 */ /* 0x004fe200078e00ff */
[----:B----4-:R-:W-:Y:S02]  /*0970*/  @!P2 SHF.R.S32.HI R6, RZ, 0x1f, R26 ;  /* 0x0000001fff06a819 */ /* 0x010fe4000001141a */
[----:B------:R-:W-:Y:S02]  /*0980*/  @!P2 SHF.R.S32.HI R7, RZ, 0x1f, R25 ;  /* 0x0000001fff07a819 */ /* 0x000fe40000011419 */
[----:B-----5:R-:W-:Y:S02]  /*0990*/  @!P2 LEA.HI R5, R6, R26, RZ, 0x3 ;  /* 0x0000001a0605a211 */ /* 0x020fe400078f18ff */
[----:B---3--:R-:W-:Y:S02]  /*09a0*/  @!P2 LEA.HI R0, R7, R25, RZ, 0x3 ;  /* 0x000000190700a211 */ /* 0x008fe400078f18ff */
[----:B------:R-:W-:Y:S02]  /*09b0*/  @!P2 LEA R4, P1, R42, R2, 0x1 ;  /* 0x000000022a04a211 */ /* 0x000fe400078208ff */
[----:B------:R-:W-:-:S02]  /*09c0*/  @!P2 LOP3.LUT R8, R5, 0xfffffff8, RZ, 0xc0, !PT ;  /* 0xfffffff80508a812 */ /* 0x000fc400078ec0ff */
[----:B------:R-:W-:Y:S01]  /*09d0*/  @!P2 LOP3.LUT R6, R0, 0xfffffff8, RZ, 0xc0, !PT ;  /* 0xfffffff80006a812 */ /* 0x000fe200078ec0ff */
[----:B------:R-:W-:Y:S01]  /*09e0*/  @!P2 IMAD.SHL.U32 R0, R135, 0x2, RZ ;  /* 0x000000028700a824 */ /* 0x000fe200078e00ff */
[----:B------:R-:W-:Y:S01]  /*09f0*/  @!P2 LEA.HI.X R5, R42, R3, R43, 0x1, P1 ;  /* 0x000000032a05a211 */ /* 0x000fe200008f0c2b */
[----:B------:R-:W-:-:S04]  /*0a00*/  @!P2 IMAD.WIDE R8, R8, 0x2, R2 ;  /* 0x000000020808a825 */ /* 0x000fc800078e0202 */
[----:B------:R1:W-:Y:S01]  /*0a10*/  @!P2 LDGSTS.E.BYPASS.LTC128B.128 [R0+0x2100], [R4.64], !P3 ;  /* 0x021000000400afae */ /* 0x0003e2000d901d48 */
[----:B------:R-:W-:-:S03]  /*0a20*/  @!P2 IMAD.WIDE R6, R6, 0x2, R2 ;  /* 0x000000020606a825 */ /* 0x000fc600078e0202 */
[----:B------:R2:W-:Y:S04]  /*0a30*/  @!P2 LDGSTS.E.BYPASS.LTC128B.128 [R0+0x6100], [R10.64], !P0 ;  /* 0x061000000a00afae */ /* 0x0005e8000c101d48 */
[----:B------:R3:W-:Y:S04]  /*0a40*/  @!P2 LDGSTS.E.BYPASS.LTC128B.128 [R0+0xa100], [R8.64], !P6 ;  /* 0x0a1000000800afae */ /* 0x0007e8000f101d48 */
[----:B------:R-:W4:Y:S04]  /*0a50*/  SHFL.IDX PT, R2, R17, 0x3, 0x181f ;  /* 0x00781f0011027f89 */ /* 0x000f2800000e0000 */
[----:B------:R5:W4:Y:S04]  /*0a60*/  SHFL.IDX PT, R3, R16, 0x3, 0x181f ;  /* 0x00781f0010037f89 */ /* 0x000b2800000e0000 */
[----:B------:R4:W-:Y:S01]  /*0a70*/  @!P2 LDGSTS.E.BYPASS.LTC128B.128 [R0+0xe100], [R6.64], !P5 ;  /* 0x0e1000000600afae */ /* 0x0009e2000e901d48 */
[----:B-1----:R-:W-:Y:S01]  /*0a80*/  LEA.HI R4, R24, R85, RZ, 0x4 ;  /* 0x0000005518047211 */ /* 0x002fe200078f20ff */
[----:B------:R-:W-:-:S03]  /*0a90*/  IMAD R5, R41, c[0x0][0x1e8], RZ ;  /* 0x00007a0029057a24 */ /* 0x000fc600078e02ff */
[----:B--2---:R-:W-:Y:S02]  /*0aa0*/  SHF.R.S32.HI R10, RZ, 0x4, R4 ;  /* 0x00000004ff0a7819 */ /* 0x004fe40000011404 */
[----:B---3--:R-:W-:Y:S02]  /*0ab0*/  LOP3.LUT R8, R4, 0xfffffff0, RZ, 0xc0, !PT ;  /* 0xfffffff004087812 */ /* 0x008fe400078ec0ff */
[----:B------:R-:W-:-:S03]  /*0ac0*/  IADD3 R9, -R18, c[0x0][0x1d0], RZ ;  /* 0x0000740012097a10 */ /* 0x000fc60007ffe1ff */
[----:B------:R-:W-:Y:S02]  /*0ad0*/  IMAD.IADD R8, R85, 0x1, -R8 ;  /* 0x0000000155087824 */ /* 0x000fe400078e0a08 */
[----:B------:R-:W-:Y:S01]  /*0ae0*/  IMAD R9, R84, -0x40, R9 ;  /* 0xffffffc054097824 */ /* 0x000fe200078e0209 */
[----:B----4-:R-:W-:Y:S01]  /*0af0*/  LEA.HI R0, R4, R10, RZ, 0x1 ;  /* 0x0000000a04007211 */ /* 0x010fe200078f08ff */
[----:B------:R-:W-:Y:S01]  /*0b00*/  IMAD R7, R40, c[0x0][0x1ec], R5 ;  /* 0x00007b0028077a24 */ /* 0x000fe200078e0205 */
[----:B------:R-:W-:Y:S01]  /*0b10*/  SHF.R.S32.HI R5, RZ, 0x1f, R8 ;  /* 0x0000001fff057819 */ /* 0x000fe20000011408 */
[----:B------:R-:W-:Y:S01]  /*0b20*/  IMAD.SHL.U32 R4, R19, 0x40, RZ ;  /* 0x0000004013047824 */ /* 0x000fe200078e00ff */
[----:B------:R-:W-:Y:S02]  /*0b30*/  LOP3.LUT R13, R0, 0xfffffffe, RZ, 0xc0, !PT ;  /* 0xfffffffe000d7812 */ /* 0x000fe400078ec0ff */
[----:B-----5:R-:W-:Y:S02]  /*0b40*/  LEA.HI R16, R5, R8, RZ, 0x3 ;  /* 0x0000000805107211 */ /* 0x020fe400078f18ff */
[----:B------:R-:W-:Y:S01]  /*0b50*/  LOP3.LUT R0, R4, 0x1c0, RZ, 0xc0, !PT ;  /* 0x000001c004007812 */ /* 0x000fe200078ec0ff */
[----:B------:R-:W-:Y:S01]  /*0b60*/  IMAD.WIDE.U32 R4, R40, c[0x0][0x1e8], R14 ;  /* 0x00007a0028047a25 */ /* 0x000fe200078e000e */
[----:B------:R-:W-:-:S02]  /*0b70*/  LOP3.LUT R11, R16, 0xfffffff8, RZ, 0xc0, !PT ;  /* 0xfffffff8100b7812 */ /* 0x000fc400078ec0ff */
[----:B------:R-:W-:Y:S01]  /*0b80*/  LOP3.LUT R12, R0, 0x8, R12, 0xf8, !PT ;  /* 0x00000008000c7812 */ /* 0x000fe200078ef80c */
[----:B------:R-:W-:Y:S01]  /*0b90*/  IMAD.IADD R5, R5, 0x1, R7 ;  /* 0x0000000105057824 */ /* 0x000fe200078e0207 */
[----:B------:R-:W-:Y:S01]  /*0ba0*/  SHF.R.U32.HI R0, RZ, 0x3, R0 ;  /* 0x00000003ff007819 */ /* 0x000fe20000011600 */
[----:B------:R-:W-:Y:S01]  /*0bb0*/  IMAD.IADD R14, R8, 0x1, -R11 ;  /* 0x00000001080e7824 */ /* 0x000fe200078e0a0b */
[----:B------:R-:W-:Y:S01]  /*0bc0*/  @!P4 LEA R6, P1, R42, R2, 0x1 ;  /* 0x000000022a06c211 */ /* 0x000fe200078208ff */
[----:B------:R-:W-:Y:S01]  /*0bd0*/  IMAD.MOV.U32 R8, RZ, RZ, c[0x0][0x1e0] ;  /* 0x00007800ff087624 */ /* 0x000fe200078e00ff */
[----:B------:R-:W-:Y:S01]  /*0be0*/  LOP3.LUT R17, R12, R0, RZ, 0x3c, !PT ;  /* 0x000000000c117212 */ /* 0x000fe200078e3cff */
[----:B------:R-:W-:Y:S01]  /*0bf0*/  IMAD.MOV.U32 R0, RZ, RZ, 0x5 ;  /* 0x00000005ff007424 */ /* 0x000fe200078e00ff */
[----:B------:R-:W-:Y:S01]  /*0c00*/  @!P4 LEA.HI.X R7, R42, R3, R43, 0x1, P1 ;  /* 0x000000032a07c211 */ /* 0x000fe200008f0c2b */
[----:B------:R-:W-:Y:S01]  /*0c10*/  @!P4 IMAD.SHL.U32 R12, R135, 0x2, RZ ;  /* 0x00000002870cc824 */ /* 0x000fe200078e00ff */
[----:B------:R-:W-:Y:S01]  /*0c20*/  SHF.L.U64.HI R86, R8, R86, c[0x0][0x1e4] ;  /* 0x0000790008567619 */ /* 0x000fe20000010256 */
[----:B------:R-:W-:Y:S01]  /*0c30*/  IMAD.WIDE.U32 R28, R20, c[0x0][0x1f0], R4 ;  /* 0x00007c00141c7a25 */ /* 0x000fe200078e0004 */
[----:B------:R-:W-:-:S02]  /*0c40*/  SHF.L.U64.HI R90, R8, R0, c[0x0][0x1e4] ;  /* 0x00007900085a7619 */ /* 0x000fc40000010200 */
[----:B------:R1:W-:Y:S01]  /*0c50*/  @!P4 LDGSTS.E.BYPASS.LTC128B.128 [R12+0x3100], [R6.64], !P3 ;  /* 0x03100000060ccfae */ /* 0x0003e2000d901d48 */
[----:B------:R-:W-:Y:S01]  /*0c60*/  IMAD R0, R21, c[0x0][0x1f0], RZ ;  /* 0x00007c0015007a24 */ /* 0x000fe200078e02ff */
[----:B------:R-:W-:Y:S01]  /*0c70*/  @!P4 SHF.R.S32.HI R4, RZ, 0x1f, R26 ;  /* 0x0000001fff04c819 */ /* 0x000fe2000001141a */
[----:B------:R-:W-:Y:S01]  /*0c80*/  IMAD.SHL.U32 R88, R8, 0x40, RZ ;  /* 0x0000004008587824 */ /* 0x000fe200078e00ff */
[C---:B------:R-:W-:Y:S01]  /*0c90*/  ISETP.GE.AND P2, PT, R9.reuse, 0x1, PT ;  /* 0x000000010900780c */ /* 0x040fe20003f46270 */
[----:B------:R-:W-:Y:S01]  /*0ca0*/  IMAD R5, R86, R84, RZ ;  /* 0x0000005456057224 */ /* 0x000fe200078e02ff */
[----:B------:R-:W-:Y:S01]  /*0cb0*/  ISETP.GE.AND P1, PT, R9, 0x21, PT ;  /* 0x000000210900780c */ /* 0x000fe20003f26270 */
[----:B------:R-:W-:Y:S01]  /*0cc0*/  IMAD.IADD R15, R10, 0x1, -R13 ;  /* 0x000000010a0f7824 */ /* 0x000fe200078e0a0d */
[----:B------:R-:W-:Y:S01]  /*0cd0*/  STL.64 [R1+0xa0], R28 ;  /* 0x0000a01c01007387 */ /* 0x000fe20000100a00 */
[----:B------:R-:W-:Y:S02]  /*0ce0*/  IMAD.MOV.U32 R92, RZ, RZ, R28 ;  /* 0x000000ffff5c7224 */ /* 0x000fe400078e001c */
[----:B------:R-:W-:-:S02]  /*0cf0*/  IMAD.SHL.U32 R89, R8, 0x20, RZ ;  /* 0x0000002008597824 */ /* 0x000fc400078e00ff */
[----:B------:R-:W-:Y:S01]  /*0d00*/  IMAD R13, R23, R88, R5 ;  /* 0x00000058170d7224 */ /* 0x000fe200078e0205 */
[----:B-1----:R-:W-:Y:S01]  /*0d10*/  @!P4 SHF.R.S32.HI R6, RZ, 0x1f, R27 ;  /* 0x0000001fff06c819 */ /* 0x002fe2000001141b */
[----:B------:R-:W-:Y:S01]  /*0d20*/  IMAD R7, R20, c[0x0][0x1f4], R0 ;  /* 0x00007d0014077a24 */ /* 0x000fe200078e0200 */
[----:B------:R-:W-:Y:S02]  /*0d30*/  @!P4 SHF.R.S32.HI R0, RZ, 0x1f, R25 ;  /* 0x0000001fff00c819 */ /* 0x000fe40000011419 */
[----:B------:R-:W-:Y:S01]  /*0d40*/  @!P4 LEA.HI R6, R6, R27, RZ, 0x3 ;  /* 0x0000001b0606c211 */ /* 0x000fe200078f18ff */
[----:B------:R-:W-:Y:S01]  /*0d50*/  IMAD.IADD R93, R29, 0x1, R7 ;  /* 0x000000011d5d7824 */ /* 0x000fe200078e0207 */
[----:B------:R-:W-:Y:S02]  /*0d60*/  @!P4 LEA.HI R7, R4, R26, RZ, 0x3 ;  /* 0x0000001a0407c211 */ /* 0x000fe400078f18ff */
[----:B------:R-:W-:Y:S01]  /*0d70*/  @!P4 LEA.HI R0, R0, R25, RZ, 0x3 ;  /* 0x000000190000c211 */ /* 0x000fe200078f18ff */
[----:B------:R-:W-:Y:S01]  /*0d80*/  IMAD.WIDE.U32 R4, R84, R88, R92 ;  /* 0x0000005854047225 */ /* 0x000fe200078e005c */
[----:B------:R-:W-:Y:S01]  /*0d90*/  @!P4 LOP3.LUT R6, R6, 0xfffffff8, RZ, 0xc0, !PT ;  /* 0xfffffff80606c812 */ /* 0x000fe200078ec0ff */
[----:B------:R-:W-:Y:S01]  /*0da0*/  STL.64 [R1+0x90], R92 ;  /* 0x0000905c01007387 */ /* 0x000fe20000100a00 */
[----:B------:R-:W-:Y:S01]  /*0db0*/  @!P4 LOP3.LUT R7, R7, 0xfffffff8, RZ, 0xc0, !PT ;  /* 0xfffffff80707c812 */ /* 0x000fe200078ec0ff */
[----:B------:R-:W-:Y:S01]  /*0dc0*/  IMAD.IADD R13, R5, 0x1, R13 ;  /* 0x00000001050d7824 */ /* 0x000fe200078e020d */
[----:B------:R-:W-:Y:S01]  /*0dd0*/  @!P4 LOP3.LUT R0, R0, 0xfffffff8, RZ, 0xc0, !PT ;  /* 0xfffffff80000c812 */ /* 0x000fe200078ec0ff */
[----:B------:R-:W-:Y:S01]  /*0de0*/  @!P4 IMAD.WIDE R10, R6, 0x2, R2 ;  /* 0x00000002060ac825 */ /* 0x000fe200078e0202 */
[----:B------:R-:W-:-:S03]  /*0df0*/  @P2 LEA R6, P3, R4, c[0x0][0x1c8], 0x1 ;  /* 0x0000720004062a11 */ /* 0x000fc600078608ff */
[----:B------:R-:W-:Y:S01]  /*0e00*/  @!P4 IMAD.WIDE R8, R7, 0x2, R2 ;  /* 0x000000020708c825 */ /* 0x000fe200078e0202 */
[----:B------:R1:W-:Y:S01]  /*0e10*/  @!P4 LDGSTS.E.BYPASS.LTC128B.128 [R12+0x7100], [R10.64], !P0 ;  /* 0x071000000a0ccfae */ /* 0x0003e2000c101d48 */
[----:B------:R-:W-:Y:S02]  /*0e20*/  @P2 LEA.HI.X R7, R4, c[0x0][0x1cc], R13, 0x1, P3 ;  /* 0x0000730004072a11 */ /* 0x000fe400018f0c0d */
[----:B------:R-:W-:Y:S01]  /*0e30*/  @!P4 IMAD.WIDE R2, R0, 0x2, R2 ;  /* 0x000000020002c825 */ /* 0x000fe200078e0202 */
[----:B------:R2:W-:Y:S01]  /*0e40*/  @!P4 LDGSTS.E.BYPASS.LTC128B.128 [R12+0xb100], [R8.64], !P6 ;  /* 0x0b100000080ccfae */ /* 0x0005e2000f101d48 */
[----:B------:R-:W-:Y:S02]  /*0e50*/  ISETP.GE.AND P6, PT, R42, c[0x0][0x1d4], PT ;  /* 0x000075002a007a0c */ /* 0x000fe40003fc6270 */
[----:B------:R-:W-:Y:S01]  /*0e60*/  IMAD.SHL.U32 R0, R14, 0x40, RZ ;  /* 0x000000400e007824 */ /* 0x000fe200078e00ff */
[----:B------:R3:W-:Y:S01]  /*0e70*/  @!P4 LDGSTS.E.BYPASS.LTC128B.128 [R12+0xf100], [R2.64], !P5 ;  /* 0x0f100000020ccfae */ /* 0x0007e2000e901d48 */
[----:B------:R-:W-:-:S02]  /*0e80*/  ISETP.GE.AND P5, PT, R27, c[0x0][0x1d4], PT ;  /* 0x000075001b007a0c */ /* 0x000fc40003fa6270 */
[----:B------:R-:W-:Y:S01]  /*0e90*/  ISETP.GE.AND P4, PT, R26, c[0x0][0x1d4], PT ;  /* 0x000075001a007a0c */ /* 0x000fe20003f86270 */
[----:B------:R-:W0:Y:S01]  /*0ea0*/  LDGDEPBAR ;  /* 0x00000000000079af */ /* 0x000e220000000000 */
[----:B------:R-:W-:Y:S02]  /*0eb0*/  LOP3.LUT R0, R0, 0x1c0, RZ, 0xc0, !PT ;  /* 0x000001c000007812 */ /* 0x000fe400078ec0ff */
[----:B------:R-:W-:Y:S02]  /*0ec0*/  ISETP.GE.AND P3, PT, R25, c[0x0][0x1d4], PT ;  /* 0x0000750019007a0c */ /* 0x000fe40003f66270 */
[----:B-1----:R-:W-:Y:S02]  /*0ed0*/  @P1 IADD3 R10, P0, R89, R4, RZ ;  /* 0x00000004590a1210 */ /* 0x002fe40007f1e0ff */
[----:B--2---:R-:W-:-:S03]  /*0ee0*/  LEA.HI R9, R24, R85, RZ, 0x5 ;  /* 0x0000005518097211 */ /* 0x004fc600078f28ff */
[----:B------:R-:W-:Y:S02]  /*0ef0*/  @P1 IMAD.X R4, R90, 0x1, R13, P0 ;  /* 0x000000015a041824 */ /* 0x000fe400000e060d */
[C---:B---3--:R-:W-:Y:S01]  /*0f00*/  IMAD.SHL.U32 R2, R15.reuse, 0x8, RZ ;  /* 0x000000080f027824 */ /* 0x048fe200078e00ff */
[----:B------:R-:W-:Y:S02]  /*0f10*/  SHF.R.U32.HI R3, RZ, 0x3, R0 ;  /* 0x00000003ff037819 */ /* 0x000fe40000011600 */
[----:B------:R-:W-:Y:S02]  /*0f20*/  SHF.R.S32.HI R232, RZ, 0x5, R9 ;  /* 0x00000005ffe87819 */ /* 0x000fe40000011409 */
[----:B------:R-:W-:Y:S01]  /*0f30*/  LOP3.LUT R5, R0, 0x8, R2, 0xf8, !PT ;  /* 0x0000000800057812 */ /* 0x000fe200078ef802 */
[----:B------:R-:W-:Y:S01]  /*0f40*/  IMAD R0, R15, 0x200, R17 ;  /* 0x000002000f007824 */ /* 0x000fe200078e0211 */
[C---:B------:R-:W-:Y:S02]  /*0f50*/  @P1 LEA R2, P0, R10.reuse, c[0x0][0x1c8], 0x1 ;  /* 0x000072000a021a11 */ /* 0x040fe400078008ff */
[----:B------:R-:W-:Y:S01]  /*0f60*/  LOP3.LUT R8, R5, R3, RZ, 0x3c, !PT ;  /* 0x0000000305087212 */ /* 0x000fe200078e3cff */
[C---:B------:R-:W-:Y:S01]  /*0f70*/  @P2 IMAD.SHL.U32 R5, R135.reuse, 0x2, RZ ;  /* 0x0000000287052824 */ /* 0x040fe200078e00ff */
[----:B------:R-:W-:Y:S01]  /*0f80*/  @P1 LEA.HI.X R3, R10, c[0x0][0x1cc], R4, 0x1, P0 ;  /* 0x000073000a031a11 */ /* 0x000fe200000f0c04 */
[----:B------:R-:W-:Y:S01]  /*0f90*/  @P1 IMAD.SHL.U32 R4, R135, 0x2, RZ ;  /* 0x0000000287041824 */ /* 0x000fe200078e00ff */
[----:B------:R-:W-:Y:S01]  /*0fa0*/  LOP3.LUT P0, RZ, R19, 0x2, RZ, 0xc0, !PT ;  /* 0x0000000213ff7812 */ /* 0x000fe2000780c0ff */
[----:B------:R-:W-:Y:S01]  /*0fb0*/  IMAD.SHL.U32 R248, R0, 0x2, RZ ;  /* 0x0000000200f87824 */ /* 0x000fe200078e00ff */
[----:B------:R1:W-:Y:S01]  /*0fc0*/  @P2 LDGSTS.E.BYPASS.LTC128B.128 [R5+0x10100], [R6.64], !P6 ;  /* 0x1010000006052fae */ /* 0x0003e2000f101d48 */
[----:B------:R-:W-:-:S03]  /*0fd0*/  IMAD.MOV.U32 R0, RZ, RZ, 0x20 ;  /* 0x00000020ff007424 */ /* 0x000fc600078e00ff */
[----:B------:R1:W-:Y:S01]  /*0fe0*/  @P2 LDGSTS.E.BYPASS.LTC128B.128 [R5+0x12100], [R6.64+0x80], !P5 ;  /* 0x1210008006052fae */ /* 0x0003e2000e901d48 */
[----:B------:R-:W-:-:S03]  /*0ff0*/  IADD3 R91, R248, 0x10120, RZ ;  /* 0x00010120f85b7810 */ /* 0x000fc60007ffe0ff */
[----:B------:R1:W-:Y:S04]  /*1000*/  @P2 LDGSTS.E.BYPASS.LTC128B.128 [R5+0x14100], [R6.64+0x100], !P4 ;  /* 0x1410010006052fae */ /* 0x0003e8000e101d48 */
[----:B------:R1:W-:Y:S01]  /*1010*/  @P2 LDGSTS.E.BYPASS.LTC128B.128 [R5+0x16100], [R6.64+0x180], !P3 ;  /* 0x1610018006052fae */ /* 0x0003e2000d901d48 */
[----:B------:R-:W-:-:S03]  /*1020*/  LOP3.LUT P2, RZ, R14, 0x4, RZ, 0xc0, !PT ;  /* 0x000000040eff7812 */ /* 0x000fc6000784c0ff */
[----:B------:R2:W-:Y:S01]  /*1030*/  @P1 LDGSTS.E.BYPASS.LTC128B.128 [R4+0x11100], [R2.64], !P6 ;  /* 0x1110000002041fae */ /* 0x0005e2000f101d48 */
[----:B------:R-:W-:-:S03]  /*1040*/  SEL R0, R0, 0xffffffe0, !P2 ;  /* 0xffffffe000007807 */ /* 0x000fc60005000000 */
[----:B------:R2:W-:Y:S04]  /*1050*/  @P1 LDGSTS.E.BYPASS.LTC128B.128 [R4+0x13100], [R2.64+0x80], !P5 ;  /* 0x1310008002041fae */ /* 0x0005e8000e901d48 */
[----:B------:R2:W-:Y:S04]  /*1060*/  @P1 LDGSTS.E.BYPASS.LTC128B.128 [R4+0x15100], [R2.64+0x100], !P4 ;  /* 0x1510010002041fae */ /* 0x0005e8000e101d48 */
[----:B------:R2:W-:Y:S01]  /*1070*/  @P1 LDGSTS.E.BYPASS.LTC128B.128 [R4+0x17100], [R2.64+0x180], !P3 ;  /* 0x1710018002041fae */ /* 0x0005e2000d901d48 */
[----:B------:R-:W-:-:S03]  /*1080*/  LOP3.LUT P1, RZ, R14, 0x2, RZ, 0xc0, !PT ;  /* 0x000000020eff7812 */ /* 0x000fc6000782c0ff */
[----:B------:R-:W0:Y:S01]  /*1090*/  LDGDEPBAR ;  /* 0x00000000000079af */ /* 0x000e220000000000 */
[----:B-1----:R-:W-:Y:S02]  /*10a0*/  IMAD.SHL.U32 R5, R16, 0x40, RZ ;  /* 0x0000004010057824 */ /* 0x002fe400078e00ff */
[----:B------:R-:W-:-:S03]  /*10b0*/  IMAD R7, R21, c[0x0][0x218], RZ ;  /* 0x0000860015077a24 */ /* 0x000fc600078e02ff */
[----:B------:R-:W-:Y:S01]  /*10c0*/  LOP3.LUT R5, R8, 0xfffffe00, R5, 0xf8, !PT ;  /* 0xfffffe0008057812 */ /* 0x000fe200078ef805 */
[----:B------:R-:W-:-:S04]  /*10d0*/  IMAD R7, R20, c[0x0][0x21c], R7 ;  /* 0x0000870014077a24 */ /* 0x000fc800078e0207 */
[----:B------:R-:W-:-:S04]  /*10e0*/  IMAD R232, R232, 0x400, R5 ;  /* 0x00000400e8e87824 */ /* 0x000fc800078e0205 */
[----:B------:R-:W-:Y:S02]  /*10f0*/  IMAD.SHL.U32 R232, R232, 0x2, RZ ;  /* 0x00000002e8e87824 */ /* 0x000fe400078e00ff */
[----:B--2---:R-:W-:Y:S01]  /*1100*/  IMAD.MOV.U32 R4, RZ, RZ, 0x10 ;  /* 0x00000010ff047424 */ /* 0x004fe200078e00ff */
[----:B------:R-:W-:-:S04]  /*1110*/  DEPBAR.LE SB0, 0x1 ;  /* 0x000080400000791a */ /* 0x000fc80000000000 */
[----:B------:R-:W-:Y:S01]  /*1120*/  BAR.SYNC.DEFER_BLOCKING 0x0 ;  /* 0x0000000000007b1d */ /* 0x000fe20000010000 */
[----:B------:R-:W-:Y:S01]  /*1130*/  SEL R4, R4, 0xfffffff0, !P1 ;  /* 0xfffffff004047807 */ /* 0x000fe20004800000 */
[----:B------:R-:W-:Y:S01]  /*1140*/  IMAD R240, R0, 0x2, R232 ;  /* 0x0000000200f07824 */ /* 0x000fe200078e02e8 */
[----:B------:R-:W-:-:S03]  /*1150*/  IADD3 R2, R248, 0x10100, RZ ;  /* 0x00010100f8027810 */ /* 0x000fc60007ffe0ff */
[----:B------:R-:W-:Y:S01]  /*1160*/  IMAD R236, R4, 0x2, R232 ;  /* 0x0000000204ec7824 */ /* 0x000fe200078e02e8 */
[----:B------:R-:W-:Y:S01]  /*1170*/  @P0 IADD3 R91, R2, -0x20, RZ ;  /* 0xffffffe0025b0810 */ /* 0x000fe20007ffe0ff */
[----:B------:R-:W-:Y:S01]  /*1180*/  IMAD R2, R22, c[0x0][0x208], RZ ;  /* 0x0000820016027a24 */ /* 0x000fe200078e02ff */
[----:B------:R-:W-:Y:S01]  /*1190*/  ISETP.GE.AND P0, PT, R87, 0x1, PT ;  /* 0x000000015700780c */ /* 0x000fe20003f06270 */
[----:B------:R-:W-:Y:S02]  /*11a0*/  IMAD R244, R0, 0x2, R236 ;  /* 0x0000000200f47824 */ /* 0x000fe400078e02ec */
[C---:B------:R-:W-:Y:S01]  /*11b0*/  IMAD R6, R18.reuse, c[0x0][0x20c], R2 ;  /* 0x0000830012067a24 */ /* 0x040fe200078e0202 */
[----:B------:R-:W-:Y:S01]  /*11c0*/  STL [R1+0x8], R91 ;  /* 0x0000085b01007387 */ /* 0x000fe20000100800 */
[----:B------:R-:W-:-:S04]  /*11d0*/  IMAD.WIDE.U32 R2, R18, c[0x0][0x208], R42 ;  /* 0x0000820012027a25 */ /* 0x000fc800078e002a */
[----:B------:R-:W-:Y:S02]  /*11e0*/  IMAD.IADD R3, R3, 0x1, R6 ;  /* 0x0000000103037824 */ /* 0x000fe400078e0206 */
[----:B------:R-:W-:Y:S02]  /*11f0*/  IMAD R6, R41, c[0x0][0x210], RZ ;  /* 0x0000840029067a24 */ /* 0x000fe400078e02ff */
[C---:B------:R-:W-:Y:S01]  /*1200*/  IMAD.WIDE.U32 R2, R40.reuse, c[0x0][0x210], R2 ;  /* 0x0000840028027a25 */ /* 0x040fe200078e0002 */
[----:B------:R-:W1:Y:S03]  /*1210*/  LDSM.16.M88.4 R172, [R232+0x100] ;  /* 0x00010000e8ac783b */ /* 0x000e660000000200 */
[----:B------:R-:W-:Y:S01]  /*1220*/  IMAD R6, R40, c[0x0][0x214], R6 ;  /* 0x0000850028067a24 */ /* 0x000fe200078e0206 */
[----:B------:R-:W2:Y:S03]  /*1230*/  LDSM.16.M88.4 R200, [R232+0x4100] ;  /* 0x00410000e8c8783b */ /* 0x000ea60000000200 */
[----:B------:R-:W-:Y:S01]  /*1240*/  IMAD.IADD R3, R3, 0x1, R6 ;  /* 0x0000000103037824 */ /* 0x000fe200078e0206 */
[----:B------:R-:W-:Y:S01]  /*1250*/  LOP3.LUT R6, R9, 0xffffffe0, RZ, 0xc0, !PT ;  /* 0xffffffe009067812 */ /* 0x000fe200078ec0ff */
[----:B------:R-:W3:Y:S02]  /*1260*/  LDSM.16.M88.4 R216, [R232+0x8100] ;  /* 0x00810000e8d8783b */ /* 0x000ee40000000200 */
[----:B------:R-:W-:Y:S01]  /*1270*/  IMAD.WIDE.U32 R14, R20, c[0x0][0x218], R2 ;  /* 0x00008600140e7a25 */ /* 0x000fe200078e0002 */
[C---:B------:R-:W-:Y:S01]  /*1280*/  IADD3 R2, R91.reuse, 0x800, RZ ;  /* 0x000008005b027810 */ /* 0x040fe20007ffe0ff */
[----:B------:R-:W4:Y:S01]  /*1290*/  LDSM.16.M88.4 R176, [R236+0x100] ;  /* 0x00010000ecb0783b */ /* 0x000f220000000200 */
[----:B------:R-:W-:Y:S01]  /*12a0*/  IADD3 R3, R91, 0x1000, RZ ;  /* 0x000010005b037810 */ /* 0x000fe20007ffe0ff */
[----:B------:R-:W-:-:S02]  /*12b0*/  IMAD.IADD R134, R15, 0x1, R7 ;  /* 0x000000010f867824 */ /* 0x000fc400078e0207 */
[----:B------:R-:W1:Y:S01]  /*12c0*/  LDSM.16.M88.4 R204, [R236+0x4100] ;  /* 0x00410000eccc783b */ /* 0x000e620000000200 */
[----:B------:R-:W-:-:S03]  /*12d0*/  IMAD.IADD R85, R85, 0x1, -R6 ;  /* 0x0000000155557824 */ /* 0x000fc600078e0a06 */
[----:B------:R-:W1:Y:S04]  /*12e0*/  LDSM.16.M88.4 R220, [R236+0x8100] ;  /* 0x00810000ecdc783b */ /* 0x000e680000000200 */
        /* <DEDUP_REMOVED lines=10> */
[----:B------:R-:W-:Y:S06]  /*1390*/  BAR.SYNC.DEFER_BLOCKING 0x0 ;  /* 0x0000000000007b1d */ /* 0x000fec0000010000 */
[----:B------:R-:W-:Y:S04]  /*13a0*/  STL.64 [R1+0x98], R14 ;  /* 0x0000980e01007387 */ /* 0x000fe80000100a00 */
[----:B------:R5:W-:Y:S04]  /*13b0*/  STL [R1+0x44], R2 ;  /* 0x0000440201007387 */ /* 0x000be80000100800 */
[----:B------:R1:W-:Y:S04]  /*13c0*/  STL [R1+0x40], R3 ;  /* 0x0000400301007387 */ /* 0x0003e80000100800 */
[----:B------:R1:W-:Y:S01]  /*13d0*/  STL [R1+0x88], R134 ;  /* 0x0000888601007387 */ /* 0x0003e20000100800 */
[----:B------:R-:W-:-:S04]  /*13e0*/  DEPBAR.LE SB0, 0x0 ;  /* 0x000080000000791a */ /* 0x000fc80000000000 */
[----:B------:R-:W-:Y:S01]  /*13f0*/  BAR.SYNC.DEFER_BLOCKING 0x0 ;  /* 0x0000000000007b1d */ /* 0x000fe20000010000 */
[----:B-----5:R-:W-:-:S05]  /*1400*/  IADD3 R2, R91, 0x1800, RZ ;  /* 0x000018005b027810 */ /* 0x020fca0007ffe0ff */
[----:B------:R1:W-:Y:S04]  /*1410*/  STL [R1+0x3c], R2 ;  /* 0x00003c0201007387 */ /* 0x0003e80000100800 */
[----:B------:R1:W1:Y:S04]  /*1420*/  LDSM.16.M88.4 R24, [R248+0x10100] ;  /* 0x01010000f818783b */ /* 0x0002680000000200 */
[----:B------:R1:W1:Y:S04]  /*1430*/  LDSM.16.M88.4 R28, [R248+0x10900] ;  /* 0x01090000f81c783b */ /* 0x0002680000000200 */
[----:B------:R1:W1:Y:S04]  /*1440*/  LDSM.16.M88.4 R36, [R248+0x11100] ;  /* 0x01110000f824783b */ /* 0x0002680000000200 */
[----:B------:R1:W1:Y:S04]  /*1450*/  LDSM.16.M88.4 R56, [R248+0x11900] ;  /* 0x01190000f838783b */ /* 0x0002680000000200 */
[----:B------:R1:W1:Y:S04]  /*1460*/  LDSM.16.M88.4 R32, [R91] ;  /* 0x000000005b20783b */ /* 0x0002680000000200 */
[----:B------:R1:W1:Y:S04]  /*1470*/  LDSM.16.M88.4 R60, [R91+0x800] ;  /* 0x000800005b3c783b */ /* 0x0002680000000200 */
[----:B------:R1:W1:Y:S04]  /*1480*/  LDSM.16.M88.4 R68, [R91+0x1000] ;  /* 0x001000005b44783b */ /* 0x0002680000000200 */
[----:B------:R1:W1:Y:S01]  /*1490*/  LDSM.16.M88.4 R76, [R91+0x1800] ;  /* 0x001800005b4c783b */ /* 0x0002620000000200 */
[----:B------:R-:W-:Y:S05]  /*14a0*/  @!P0 BRA `(.L_x_0) ;  /* 0x000002d000008947 */ /* 0x000fea0003800000 */
[----:B-1234-:R-:W-:Y:S01]  /*14b0*/  IMAD R2, R23, c[0x0][0x208], RZ ;  /* 0x0000820017027a24 */ /* 0x01efe200078e02ff */
[----:B------:R-:W-:Y:S01]  /*14c0*/  SEL R3, RZ, 0x1, P6 ;  /* 0x00000001ff037807 */ /* 0x000fe20003000000 */
[----:B------:R-:W-:Y:S01]  /*14d0*/  IMAD.WIDE.U32 R12, R84, c[0x0][0x208], RZ ;  /* 0x00008200540c7a25 */ /* 0x000fe200078e00ff */
[----:B------:R-:W-:-:S02]  /*14e0*/  SEL R8, RZ, 0x2, P5 ;  /* 0x00000002ff087807 */ /* 0x000fc40002800000 */
[----:B------:R-:W-:Y:S01]  /*14f0*/  SEL R6, RZ, 0x4, P4 ;  /* 0x00000004ff067807 */ /* 0x000fe20002000000 */
[----:B------:R-:W-:Y:S01]  /*1500*/  IMAD R2, R84, c[0x0][0x20c], R2 ;  /* 0x0000830054027a24 */ /* 0x000fe200078e0202 */
[----:B------:R-:W-:Y:S01]  /*1510*/  LEA R7, P0, R12, R14, 0x6 ;  /* 0x0000000e0c077211 */ /* 0x000fe200078030ff */
[----:B------:R-:W-:Y:S01]  /*1520*/  IMAD R10, R84, -0x40, R87 ;  /* 0xffffffc0540a7824 */ /* 0x000fe200078e0257 */
[----:B------:R-:W-:Y:S01]  /*1530*/  IADD3 R9, R6, R8, R3 ;  /* 0x0000000806097210 */ /* 0x000fe20007ffe003 */
[----:B------:R-:W-:Y:S01]  /*1540*/  IMAD.IADD R2, R13, 0x1, R2 ;  /* 0x000000010d027824 */ /* 0x000fe200078e0202 */
[----:B------:R-:W-:Y:S02]  /*1550*/  SEL R3, RZ, 0x8, P3 ;  /* 0x00000008ff037807 */ /* 0x000fe40001800000 */
[----:B------:R-:W-:Y:S02]  /*1560*/  P2R R11, PR, RZ, 0x20 ;  /* 0x00000020ff0b7803 */ /* 0x000fe40000000000 */
[----:B------:R-:W-:Y:S01]  /*1570*/  LEA.HI.X R8, R12, R134, R2, 0x6, P0 ;  /* 0x000000860c087211 */ /* 0x000fe200000f3402 */
[----:B------:R-:W-:Y:S01]  /*1580*/  IMAD.IADD R3, R9, 0x1, R3 ;  /* 0x0000000109037824 */ /* 0x000fe200078e0203 */
[----:B------:R-:W-:Y:S01]  /*1590*/  LEA R6, P0, R7, c[0x0][0x1f8], 0x1 ;  /* 0x00007e0007067a11 */ /* 0x000fe200078008ff */
[----:B------:R-:W-:-:S02]  /*15a0*/  IMAD.MOV.U32 R9, RZ, RZ, c[0x0][0x208] ;  /* 0x00008200ff097624 */ /* 0x000fc400078e00ff */
[----:B------:R-:W-:Y:S01]  /*15b0*/  IMAD.IADD R2, R10, 0x1, -R18 ;  /* 0x000000010a027824 */ /* 0x000fe200078e0a12 */
[----:B------:R-:W-:Y:S01]  /*15c0*/  LEA.HI.X R7, R7, c[0x0][0x1fc], R8, 0x1, P0 ;  /* 0x00007f0007077a11 */ /* 0x000fe200000f0c08 */
[----:B------:R-:W-:Y:S01]  /*15d0*/  IMAD.MOV.U32 R10, RZ, RZ, c[0x0][0x20c] ;  /* 0x00008300ff0a7624 */ /* 0x000fe200078e00ff */
[----:B------:R-:W-:Y:S02]  /*15e0*/  LEA R8, P0, R9, R6, 0x6 ;  /* 0x0000000609087211 */ /* 0x000fe400078030ff */
[C---:B------:R-:W-:Y:S02]  /*15f0*/  ISETP.LT.OR P1, PT, R2.reuse, 0x1, P6 ;  /* 0x000000010200780c */ /* 0x040fe40003721670 */
[----:B------:R-:W-:Y:S02]  /*1600*/  LOP3.LUT P2, RZ, R3, 0x2, RZ, 0xc0, !PT ;  /* 0x0000000203ff7812 */ /* 0x000fe4000784c0ff */
[----:B------:R-:W-:Y:S01]  /*1610*/  LEA.HI.X R9, R9, R7, R10, 0x6, P0 ;  /* 0x0000000709097211 */ /* 0x000fe200000f340a */
[----:B------:R-:W-:Y:S01]  /*1620*/  IMAD.SHL.U32 R10, R135, 0x2, RZ ;  /* 0x00000002870a7824 */ /* 0x000fe200078e00ff */
[----:B------:R-:W-:-:S02]  /*1630*/  ISETP.LT.OR P0, PT, R2, 0x1, !P2 ;  /* 0x000000010200780c */ /* 0x000fc40005701670 */
[----:B------:R-:W-:-:S05]  /*1640*/  ISETP.LT.OR P2, PT, R2, 0x21, !P2 ;  /* 0x000000210200780c */ /* 0x000fca0005741670 */
[----:B------:R-:W-:Y:S01]  /*1650*/  @!PT LDS RZ, [RZ] ;  /* 0x00000000fffff984 */ /* 0x000fe20000000800 */
[----:B------:R-:W-:Y:S01]  /*1660*/  @!PT LDS RZ, [RZ] ;  /* 0x00000000fffff984 */ /* 0x000fe20000000800 */
[----:B------:R-:W-:Y:S01]  /*1670*/  @!PT LDS RZ, [RZ] ;  /* 0x00000000fffff984 */ /* 0x000fe20000000800 */
[----:B------:R1:W-:Y:S01]  /*1680*/  LDGSTS.E.BYPASS.LTC128B.128 [R10+0x100], [R6.64], !P1 ;  /* 0x00100000060a7fae */ /* 0x0003e2000c901d48 */
[----:B------:R-:W-:-:S05]  /*1690*/  LOP3.LUT P1, RZ, R3, 0x4, RZ, 0xc0, !PT ;  /* 0x0000000403ff7812 */ /* 0x000fca000782c0ff */
[----:B------:R1:W-:Y:S01]  /*16a0*/  LDGSTS.E.BYPASS.LTC128B.128 [R10+0x2100], [R6.64+0x80], !P0 ;  /* 0x02100080060a7fae */ /* 0x0003e2000c101d48 */
[C---:B------:R-:W-:Y:S02]  /*16b0*/  ISETP.LT.OR P0, PT, R2.reuse, 0x1, !P1 ;  /* 0x000000010200780c */ /* 0x040fe40004f01670 */
[----:B------:R-:W-:-:S11]  /*16c0*/  ISETP.LT.OR P1, PT, R2, 0x21, !P1 ;  /* 0x000000210200780c */ /* 0x000fd60004f21670 */
[----:B------:R1:W-:Y:S01]  /*16d0*/  LDGSTS.E.BYPASS.LTC128B.128 [R10+0x4100], [R6.64+0x100], !P0 ;  /* 0x04100100060a7fae */ /* 0x0003e2000c101d48 */
[----:B------:R-:W-:-:S04]  /*16e0*/  LOP3.LUT P0, RZ, R3, 0x8, RZ, 0xc0, !PT ;  /* 0x0000000803ff7812 */ /* 0x000fc8000780c0ff */
[C---:B------:R-:W-:Y:S02]  /*16f0*/  ISETP.LT.OR P5, PT, R2.reuse, 0x1, !P0 ;  /* 0x000000010200780c */ /* 0x040fe400047a1670 */
[----:B------:R-:W-:-:S11]  /*1700*/  ISETP.LT.OR P0, PT, R2, 0x21, !P0 ;  /* 0x000000210200780c */ /* 0x000fd60004701670 */
[----:B------:R1:W-:Y:S01]  /*1710*/  LDGSTS.E.BYPASS.LTC128B.128 [R10+0x6100], [R6.64+0x180], !P5 ;  /* 0x06100180060a7fae */ /* 0x0003e2000e901d48 */
[----:B------:R-:W-:-:S13]  /*1720*/  ISETP.LT.OR P5, PT, R2, 0x21, P6 ;  /* 0x000000210200780c */ /* 0x000fda00037a1670 */
[----:B------:R1:W-:Y:S01]  /*1730*/  LDGSTS.E.BYPASS.LTC128B.128 [R10+0x1100], [R8.64], !P5 ;  /* 0x01100000080a7fae */ /* 0x0003e2000e901d48 */
[----:B------:R-:W-:-:S03]  /*1740*/  ISETP.NE.AND P5, PT, R11, RZ, PT ;  /* 0x000000ff0b00720c */ /* 0x000fc60003fa5270 */
[----:B------:R1:W-:Y:S04]  /*1750*/  LDGSTS.E.BYPASS.LTC128B.128 [R10+0x3100], [R8.64+0x80], !P2 ;  /* 0x03100080080a7fae */ /* 0x0003e8000d101d48 */
[----:B------:R1:W-:Y:S04]  /*1760*/  LDGSTS.E.BYPASS.LTC128B.128 [R10+0x5100], [R8.64+0x100], !P1 ;  /* 0x05100100080a7fae */ /* 0x0003e8000c901d48 */
[----:B------:R1:W-:Y:S02]  /*1770*/  LDGSTS.E.BYPASS.LTC128B.128 [R10+0x7100], [R8.64+0x180], !P0 ;  /* 0x07100180080a7fae */ /* 0x0003e4000c101d48 */
.L_x_0:
[----:B-1234-:R-:W-:Y:S01]  /*1780*/  HMMA.16816.F32.BF16 R12, R172, R24, RZ ;  /* 0x00000018ac0c723c */ /* 0x01efe200000418ff */
[----:B------:R-:W-:Y:S01]  /*1790*/  LOP3.LUT P0, RZ, R19, 0x4, RZ, 0xc0, !PT ;  /* 0x0000000413ff7812 */ /* 0x000fe2000780c0ff */
[----:B------:R-:W0:Y:S01]  /*17a0*/  LDGDEPBAR ;  /* 0x00000000000079af */ /* 0x000e220000000000 */
[----:B------:R-:W-:-:S02]  /*17b0*/  MOV R2, 0x40 ;  /* 0x0000004000027802 */ /* 0x000fc40000000f00 */
[----:B------:R-:W-:Y:S02]  /*17c0*/  IADD3 R6, R91, 0x2000, RZ ;  /* 0x000020005b067810 */ /* 0x000fe40007ffe0ff */
[----:B------:R-:W-:Y:S01]  /*17d0*/  SEL R2, R2, 0xffffffc0, !P0 ;  /* 0xffffffc002027807 */ /* 0x000fe20004000000 */
[C---:B------:R-:W-:Y:S01]  /*17e0*/  HMMA.16816.F32.BF16 R8, R172.reuse, R26, RZ ;  /* 0x0000001aac08723c */ /* 0x040fe200000418ff */
[----:B------:R-:W-:Y:S02]  /*17f0*/  ISETP.GE.AND P2, PT, R87, 0x41, PT ;  /* 0x000000415700780c */ /* 0x000fe40003f46270 */
[-C--:B------:R-:W-:Y:S02]  /*1800*/  IADD3 R3, R248, R2.reuse, RZ ;  /* 0x00000002f8037210 */ /* 0x080fe40007ffe0ff */
[C---:B------:R-:W-:Y:S02]  /*1810*/  IADD3 R251, R91.reuse, R2, RZ ;  /* 0x000000025bfb7210 */ /* 0x040fe40007ffe0ff */
[C---:B------:R-:W-:Y:S01]  /*1820*/  IADD3 R2, R91.reuse, 0x3000, RZ ;  /* 0x000030005b027810 */ /* 0x040fe20007ffe0ff */
[----:B------:R-:W-:Y:S01]  /*1830*/  HMMA.16816.F32.BF16 R20, R172, R28, RZ ;  /* 0x0000001cac14723c */ /* 0x000fe200000418ff */
[----:B------:R-:W1:Y:S04]  /*1840*/  LDSM.16.M88.4 R24, [R3+0x10100] ;  /* 0x010100000318783b */ /* 0x000e680000000200 */
[----:B------:R-:W2:Y:S03]  /*1850*/  LDSM.16.M88.4 R44, [R3+0x10900] ;  /* 0x01090000032c783b */ /* 0x000ea60000000200 */
[----:B------:R-:W-:Y:S01]  /*1860*/  HMMA.16816.F32.BF16 R48, R176, R32, R12 ;  /* 0x00000020b030723c */ /* 0x000fe2000004180c */
[----:B------:R-:W3:Y:S04]  /*1870*/  LDSM.16.M88.4 R52, [R3+0x11100] ;  /* 0x011100000334783b */ /* 0x000ee80000000200 */
[----:B------:R-:W4:Y:S03]  /*1880*/  LDSM.16.M88.4 R64, [R3+0x11900] ;  /* 0x011900000340783b */ /* 0x000f260000000200 */
[----:B------:R-:W-:Y:S01]  /*1890*/  HMMA.16816.F32.BF16 R12, R172, R30, RZ ;  /* 0x0000001eac0c723c */ /* 0x000fe200000418ff */
[----:B------:R-:W-:Y:S04]  /*18a0*/  LDSM.16.M88.4 R72, [R251+0x1000] ;  /* 0x00100000fb48783b */ /* 0x000fe80000000200 */
[----:B------:R-:W-:Y:S03]  /*18b0*/  LDSM.16.M88.4 R80, [R251+0x1800] ;  /* 0x00180000fb50783b */ /* 0x000fe60000000200 */
[----:B------:R-:W-:Y:S01]  /*18c0*/  HMMA.16816.F32.BF16 R40, R176, R34, R8 ;  /* 0x00000022b028723c */ /* 0x000fe20000041808 */
[----:B------:R-:W-:Y:S04]  /*18d0*/  STL [R1+0x4], R3 ;  /* 0x0000040301007387 */ /* 0x000fe80000100800 */
[----:B------:R5:W-:Y:S03]  /*18e0*/  STL [R1+0x38], R6 ;  /* 0x0000380601007387 */ /* 0x000be60000100800 */
[C---:B------:R-:W-:Y:S08]  /*18f0*/  HMMA.16816.F32.BF16 R8, R172.reuse, R36, RZ ;  /* 0x00000024ac08723c */ /* 0x040ff000000418ff */
[C---:B------:R-:W-:Y:S08]  /*1900*/  HMMA.16816.F32.BF16 R16, R172.reuse, R38, RZ ;  /* 0x00000026ac10723c */ /* 0x040ff000000418ff */
[----:B------:R-:W-:Y:S01]  /*1910*/  HMMA.16816.F32.BF16 R28, R172, R56, RZ ;  /* 0x00000038ac1c723c */ /* 0x000fe200000418ff */
[----:B-----5:R-:W-:-:S07]  /*1920*/  IADD3 R6, R91, 0x3800, RZ ;  /* 0x000038005b067810 */ /* 0x020fce0007ffe0ff */
[----:B------:R-:W-:Y:S01]  /*1930*/  HMMA.16816.F32.BF16 R32, R172, R58, RZ ;  /* 0x0000003aac20723c */ /* 0x000fe200000418ff */
[----:B------:R-:W5:Y:S07]  /*1940*/  LDSM.16.M88.4 R56, [R251] ;  /* 0x00000000fb38783b */ /* 0x000f6e0000000200 */
[C---:B------:R-:W-:Y:S08]  /*1950*/  HMMA.16816.F32.BF16 R20, R176.reuse, R60, R20 ;  /* 0x0000003cb014723c */ /* 0x040ff00000041814 */
[C---:B------:R-:W-:Y:S01]  /*1960*/  HMMA.16816.F32.BF16 R12, R176.reuse, R62, R12 ;  /* 0x0000003eb00c723c */ /* 0x040fe2000004180c */
[----:B------:R-:W2:Y:S07]  /*1970*/  LDSM.16.M88.4 R60, [R251+0x800] ;  /* 0x00080000fb3c783b */ /* 0x000eae0000000200 */
[C---:B------:R-:W-:Y:S08]  /*1980*/  HMMA.16816.F32.BF16 R8, R176.reuse, R68, R8 ;  /* 0x00000044b008723c */ /* 0x040ff00000041808 */
[C---:B------:R-:W-:Y:S01]  /*1990*/  HMMA.16816.F32.BF16 R16, R176.reuse, R70, R16 ;  /* 0x00000046b010723c */ /* 0x040fe20000041810 */
[----:B------:R-:W-:Y:S07]  /*19a0*/  LDSM.16.M88.4 R68, [R248+0x13100] ;  /* 0x01310000f844783b */ /* 0x000fee0000000200 */
[C---:B------:R-:W-:Y:S08]  /*19b0*/  HMMA.16816.F32.BF16 R28, R176.reuse, R76, R28 ;  /* 0x0000004cb01c723c */ /* 0x040ff0000004181c */
[----:B------:R-:W-:Y:S01]  /*19c0*/  HMMA.16816.F32.BF16 R32, R176, R78, R32 ;  /* 0x0000004eb020723c */ /* 0x000fe20000041820 */
[----:B------:R-:W-:Y:S07]  /*19d0*/  LDSM.16.M88.4 R76, [R248+0x13900] ;  /* 0x01390000f84c783b */ /* 0x000fee0000000200 */
[C---:B-1----:R-:W-:Y:S01]  /*19e0*/  HMMA.16816.F32.BF16 R36, R192.reuse, R24, R48 ;  /* 0x00000018c024723c */ /* 0x042fe20000041830 */
[----:B------:R-:W-:Y:S07]  /*19f0*/  LDSM.16.M88.4 R48, [R91+0x2000] ;  /* 0x002000005b30783b */ /* 0x000fee0000000200 */
[C---:B------:R-:W-:Y:S08]  /*1a00*/  HMMA.16816.F32.BF16 R40, R192.reuse, R26, R40 ;  /* 0x0000001ac028723c */ /* 0x040ff00000041828 */
[C---:B--2---:R-:W-:Y:S08]  /*1a10*/  HMMA.16816.F32.BF16 R24, R192.reuse, R44, R20 ;  /* 0x0000002cc018723c */ /* 0x044ff00000041814 */
[C---:B------:R-:W-:Y:S01]  /*1a20*/  HMMA.16816.F32.BF16 R20, R192.reuse, R46, R12 ;  /* 0x0000002ec014723c */ /* 0x040fe2000004180c */
[----:B------:R-:W1:Y:S04]  /*1a30*/  LDSM.16.M88.4 R12, [R248+0x12100] ;  /* 0x01210000f80c783b */ /* 0x000e680000000200 */
[----:B------:R-:W2:Y:S03]  /*1a40*/  LDSM.16.M88.4 R44, [R248+0x12900] ;  /* 0x01290000f82c783b */ /* 0x000ea60000000200 */
[C---:B---3--:R-:W-:Y:S08]  /*1a50*/  HMMA.16816.F32.BF16 R8, R192.reuse, R52, R8 ;  /* 0x00000034c008723c */ /* 0x048ff00000041808 */
[C---:B------:R-:W-:Y:S01]  /*1a60*/  HMMA.16816.F32.BF16 R16, R192.reuse, R54, R16 ;  /* 0x00000036c010723c */ /* 0x040fe20000041810 */
[----:B------:R-:W3:Y:S07]  /*1a70*/  LDSM.16.M88.4 R52, [R91+0x2800] ;  /* 0x002800005b34783b */ /* 0x000eee0000000200 */
[C---:B----4-:R-:W-:Y:S08]  /*1a80*/  HMMA.16816.F32.BF16 R28, R192.reuse, R64, R28 ;  /* 0x00000040c01c723c */ /* 0x050ff0000004181c */
[----:B------:R-:W-:Y:S01]  /*1a90*/  HMMA.16816.F32.BF16 R32, R192, R66, R32 ;  /* 0x00000042c020723c */ /* 0x000fe20000041820 */
[----:B------:R-:W-:Y:S07]  /*1aa0*/  LDSM.16.M88.4 R64, [R3+0x13100] ;  /* 0x013100000340783b */ /* 0x000fee0000000200 */
[C---:B-----5:R-:W-:Y:S08]  /*1ab0*/  HMMA.16816.F32.BF16 R36, R196.reuse, R56, R36 ;  /* 0x00000038c424723c */ /* 0x060ff00000041824 */
[C---:B------:R-:W-:Y:S01]  /*1ac0*/  HMMA.16816.F32.BF16 R40, R196.reuse, R58, R40 ;  /* 0x0000003ac428723c */ /* 0x040fe20000041828 */
[----:B------:R-:W-:Y:S07]  /*1ad0*/  LDSM.16.M88.4 R56, [R3+0x12900] ;  /* 0x012900000338783b */ /* 0x000fee0000000200 */
[C---:B------:R-:W-:Y:S08]  /*1ae0*/  HMMA.16816.F32.BF16 R24, R196.reuse, R60, R24 ;  /* 0x0000003cc418723c */ /* 0x040ff00000041818 */
[C---:B------:R-:W-:Y:S01]  /*1af0*/  HMMA.16816.F32.BF16 R20, R196.reuse, R62, R20 ;  /* 0x0000003ec414723c */ /* 0x040fe20000041814 */
[----:B------:R-:W4:Y:S07]  /*1b00*/  LDSM.16.M88.4 R60, [R91+0x3000] ;  /* 0x003000005b3c783b */ /* 0x000f2e0000000200 */
[C---:B------:R-:W-:Y:S08]  /*1b10*/  HMMA.16816.F32.BF16 R8, R196.reuse, R72, R8 ;  /* 0x00000048c408723c */ /* 0x040ff00000041808 */
[C---:B------:R-:W-:Y:S01]  /*1b20*/  HMMA.16816.F32.BF16 R16, R196.reuse, R74, R16 ;  /* 0x0000004ac410723c */ /* 0x040fe20000041810 */
[----:B------:R-:W-:Y:S07]  /*1b30*/  LDSM.16.M88.4 R72, [R3+0x13900] ;  /* 0x013900000348783b */ /* 0x000fee0000000200 */
[C---:B------:R-:W-:Y:S08]  /*1b40*/  HMMA.16816.F32.BF16 R28, R196.reuse, R80, R28 ;  /* 0x00000050c41c723c */ /* 0x040ff0000004181c */
[----:B------:R-:W-:Y:S01]  /*1b50*/  HMMA.16816.F32.BF16 R32, R196, R82, R32 ;  /* 0x00000052c420723c */ /* 0x000fe20000041820 */
[----:B------:R-:W5:Y:S07]  /*1b60*/  LDSM.16.M88.4 R80, [R91+0x3800] ;  /* 0x003800005b50783b */ /* 0x000f6e0000000200 */
[C---:B-1----:R-:W-:Y:S08]  /*1b70*/  HMMA.16816.F32.BF16 R36, R200.reuse, R12, R36 ;  /* 0x0000000cc824723c */ /* 0x042ff00000041824 */
[C---:B------:R-:W-:Y:S08]  /*1b80*/  HMMA.16816.F32.BF16 R40, R200.reuse, R14, R40 ;  /* 0x0000000ec828723c */ /* 0x040ff00000041828 */
[C---:B--2---:R-:W-:Y:S08]  /*1b90*/  HMMA.16816.F32.BF16 R24, R200.reuse, R44, R24 ;  /* 0x0000002cc818723c */ /* 0x044ff00000041818 */
[C---:B------:R-:W-:Y:S01]  /*1ba0*/  HMMA.16816.F32.BF16 R20, R200.reuse, R46, R20 ;  /* 0x0000002ec814723c */ /* 0x040fe20000041814 */
[----:B------:R-:W1:Y:S07]  /*1bb0*/  LDSM.16.M88.4 R44, [R3+0x12100] ;  /* 0x01210000032c783b */ /* 0x000e6e0000000200 */
[C---:B------:R-:W-:Y:S08]  /*1bc0*/  HMMA.16816.F32.BF16 R12, R200.reuse, R68, R8 ;  /* 0x00000044c80c723c */ /* 0x040ff00000041808 */
[C---:B------:R-:W-:Y:S01]  /*1bd0*/  HMMA.16816.F32.BF16 R8, R200.reuse, R70, R16 ;  /* 0x00000046c808723c */ /* 0x040fe20000041810 */
[----:B------:R-:W-:Y:S07]  /*1be0*/  LDSM.16.M88.4 R68, [R251+0x3000] ;  /* 0x00300000fb44783b */ /* 0x000fee0000000200 */
[C---:B------:R-:W-:Y:S08]  /*1bf0*/  HMMA.16816.F32.BF16 R28, R200.reuse, R76, R28 ;  /* 0x0000004cc81c723c */ /* 0x040ff0000004181c */
[----:B------:R-:W-:Y:S01]  /*1c00*/  HMMA.16816.F32.BF16 R32, R200, R78, R32 ;  /* 0x0000004ec820723c */ /* 0x000fe20000041820 */
[----:B------:R-:W-:Y:S07]  /*1c10*/  LDSM.16.M88.4 R76, [R248+0x15900] ;  /* 0x01590000f84c783b */ /* 0x000fee0000000200 */
[C---:B------:R-:W-:Y:S08]  /*1c20*/  HMMA.16816.F32.BF16 R36, R204.reuse, R48, R36 ;  /* 0x00000030cc24723c */ /* 0x040ff00000041824 */
[C---:B------:R-:W-:Y:S01]  /*1c30*/  HMMA.16816.F32.BF16 R40, R204.reuse, R50, R40 ;  /* 0x00000032cc28723c */ /* 0x040fe20000041828 */
[----:B------:R-:W-:Y:S07]  /*1c40*/  LDSM.16.M88.4 R48, [R248+0x14100] ;  /* 0x01410000f830783b */ /* 0x000fee0000000200 */
[C---:B---3--:R-:W-:Y:S08]  /*1c50*/  HMMA.16816.F32.BF16 R24, R204.reuse, R52, R24 ;  /* 0x00000034cc18723c */ /* 0x048ff00000041818 */
[C---:B------:R-:W-:Y:S01]  /*1c60*/  HMMA.16816.F32.BF16 R20, R204.reuse, R54, R20 ;  /* 0x00000036cc14723c */ /* 0x040fe20000041814 */
[----:B------:R-:W2:Y:S07]  /*1c70*/  LDSM.16.M88.4 R52, [R251+0x2000] ;  /* 0x00200000fb34783b */ /* 0x000eae0000000200 */
[C---:B----4-:R-:W-:Y:S08]  /*1c80*/  HMMA.16816.F32.BF16 R16, R204.reuse, R60, R12 ;  /* 0x0000003ccc10723c */ /* 0x050ff0000004180c */
[C---:B------:R-:W-:Y:S01]  /*1c90*/  HMMA.16816.F32.BF16 R12, R204.reuse, R62, R8 ;  /* 0x0000003ecc0c723c */ /* 0x040fe20000041808 */
[----:B------:R-:W3:Y:S07]  /*1ca0*/  LDSM.16.M88.4 R60, [R251+0x2800] ;  /* 0x00280000fb3c783b */ /* 0x000eee0000000200 */
[C---:B-----5:R-:W-:Y:S08]  /*1cb0*/  HMMA.16816.F32.BF16 R8, R204.reuse, R80, R28 ;  /* 0x00000050cc08723c */ /* 0x060ff0000004181c */
[----:B------:R-:W-:Y:S01]  /*1cc0*/  HMMA.16816.F32.BF16 R32, R204, R82, R32 ;  /* 0x00000052cc20723c */ /* 0x000fe20000041820 */
[----:B------:R-:W4:Y:S07]  /*1cd0*/  LDSM.16.M88.4 R80, [R251+0x3800] ;  /* 0x00380000fb50783b */ /* 0x000f2e0000000200 */
[C---:B-1----:R-:W-:Y:S08]  /*1ce0*/  HMMA.16816.F32.BF16 R36, R208.reuse, R44, R36 ;  /* 0x0000002cd024723c */ /* 0x042ff00000041824 */
[C---:B------:R-:W-:Y:S01]  /*1cf0*/  HMMA.16816.F32.BF16 R40, R208.reuse, R46, R40 ;  /* 0x0000002ed028723c */ /* 0x040fe20000041828 */
[----:B------:R-:W-:Y:S07]  /*1d00*/  LDSM.16.M88.4 R44, [R91+0x4000] ;  /* 0x004000005b2c783b */ /* 0x000fee0000000200 */
[C---:B------:R-:W-:Y:S08]  /*1d10*/  HMMA.16816.F32.BF16 R28, R208.reuse, R56, R24 ;  /* 0x00000038d01c723c */ /* 0x040ff00000041818 */
[C---:B------:R-:W-:Y:S01]  /*1d20*/  HMMA.16816.F32.BF16 R24, R208.reuse, R58, R20 ;  /* 0x0000003ad018723c */ /* 0x040fe20000041814 */
[----:B------:R-:W1:Y:S07]  /*1d30*/  LDSM.16.M88.4 R56, [R248+0x14900] ;  /* 0x01490000f838783b */ /* 0x000e6e0000000200 */
[C---:B------:R-:W-:Y:S08]  /*1d40*/  HMMA.16816.F32.BF16 R20, R208.reuse, R64, R16 ;  /* 0x00000040d014723c */ /* 0x040ff00000041810 */
[C---:B------:R-:W-:Y:S01]  /*1d50*/  HMMA.16816.F32.BF16 R16, R208.reuse, R66, R12 ;  /* 0x00000042d010723c */ /* 0x040fe2000004180c */
[----:B------:R-:W5:Y:S07]  /*1d60*/  LDSM.16.M88.4 R64, [R248+0x15100] ;  /* 0x01510000f840783b */ /* 0x000f6e0000000200 */
[C---:B------:R-:W-:Y:S08]  /*1d70*/  HMMA.16816.F32.BF16 R12, R208.reuse, R72, R8 ;  /* 0x00000048d00c723c */ /* 0x040ff00000041808 */
[----:B------:R-:W-:Y:S01]  /*1d80*/  HMMA.16816.F32.BF16 R8, R208, R74, R32 ;  /* 0x0000004ad008723c */ /* 0x000fe20000041820 */
[----:B------:R-:W-:Y:S07]  /*1d90*/  LDSM.16.M88.4 R72, [R91+0x5800] ;  /* 0x005800005b48783b */ /* 0x000fee0000000200 */
[C---:B--2---:R-:W-:Y:S08]  /*1da0*/  HMMA.16816.F32.BF16 R36, R212.reuse, R52, R36 ;  /* 0x00000034d424723c */ /* 0x044ff00000041824 */
[C---:B------:R-:W-:Y:S01]  /*1db0*/  HMMA.16816.F32.BF16 R40, R212.reuse, R54, R40 ;  /* 0x00000036d428723c */ /* 0x040fe20000041828 */
[----:B------:R-:W-:Y:S07]  /*1dc0*/  LDSM.16.M88.4 R52, [R91+0x4800] ;  /* 0x004800005b34783b */ /* 0x000fee0000000200 */
[C---:B---3--:R-:W-:Y:S08]  /*1dd0*/  HMMA.16816.F32.BF16 R32, R212.reuse, R60, R28 ;  /* 0x0000003cd420723c */ /* 0x048ff0000004181c */
[C---:B------:R-:W-:Y:S01]  /*1de0*/  HMMA.16816.F32.BF16 R28, R212.reuse, R62, R24 ;  /* 0x0000003ed41c723c */ /* 0x040fe20000041818 */
[----:B------:R-:W2:Y:S07]  /*1df0*/  LDSM.16.M88.4 R60, [R91+0x5000] ;  /* 0x005000005b3c783b */ /* 0x000eae0000000200 */
[C---:B------:R-:W-:Y:S08]  /*1e00*/  HMMA.16816.F32.BF16 R24, R212.reuse, R68, R20 ;  /* 0x00000044d418723c */ /* 0x040ff00000041814 */
[C---:B------:R-:W-:Y:S01]  /*1e10*/  HMMA.16816.F32.BF16 R20, R212.reuse, R70, R16 ;  /* 0x00000046d414723c */ /* 0x040fe20000041810 */
[----:B------:R-:W-:Y:S07]  /*1e20*/  LDSM.16.M88.4 R68, [R3+0x14900] ;  /* 0x014900000344783b */ /* 0x000fee0000000200 */
[C---:B----4-:R-:W-:Y:S08]  /*1e30*/  HMMA.16816.F32.BF16 R16, R212.reuse, R80, R12 ;  /* 0x00000050d410723c */ /* 0x050ff0000004180c */
[----:B------:R-:W-:Y:S08]  /*1e40*/  HMMA.16816.F32.BF16 R12, R212, R82, R8 ;  /* 0x00000052d40c723c */ /* 0x000ff00000041808 */
[C---:B------:R-:W-:Y:S08]  /*1e50*/  HMMA.16816.F32.BF16 R8, R216.reuse, R48, R36 ;  /* 0x00000030d808723c */ /* 0x040ff00000041824 */
[C---:B------:R-:W-:Y:S01]  /*1e60*/  HMMA.16816.F32.BF16 R40, R216.reuse, R50, R40 ;  /* 0x00000032d828723c */ /* 0x040fe20000041828 */
[----:B------:R-:W3:Y:S07]  /*1e70*/  LDSM.16.M88.4 R48, [R3+0x14100] ;  /* 0x014100000330783b */ /* 0x000eee0000000200 */
[C---:B-1----:R-:W-:Y:S08]  /*1e80*/  HMMA.16816.F32.BF16 R36, R216.reuse, R56, R32 ;  /* 0x00000038d824723c */ /* 0x042ff00000041820 */
[C---:B------:R-:W-:Y:S01]  /*1e90*/  HMMA.16816.F32.BF16 R32, R216.reuse, R58, R28 ;  /* 0x0000003ad820723c */ /* 0x040fe2000004181c */
[----:B------:R-:W-:Y:S07]  /*1ea0*/  LDSM.16.M88.4 R56, [R3+0x15900] ;  /* 0x015900000338783b */ /* 0x000fee0000000200 */
[C---:B-----5:R-:W-:Y:S08]  /*1eb0*/  HMMA.16816.F32.BF16 R28, R216.reuse, R64, R24 ;  /* 0x00000040d81c723c */ /* 0x060ff00000041818 */
[C---:B------:R-:W-:Y:S08]  /*1ec0*/  HMMA.16816.F32.BF16 R24, R216.reuse, R66, R20 ;  /* 0x00000042d818723c */ /* 0x040ff00000041814 */
[C---:B------:R-:W-:Y:S08]  /*1ed0*/  HMMA.16816.F32.BF16 R20, R216.reuse, R76, R16 ;  /* 0x0000004cd814723c */ /* 0x040ff00000041810 */
[----:B------:R-:W-:Y:S08]  /*1ee0*/  HMMA.16816.F32.BF16 R16, R216, R78, R12 ;  /* 0x0000004ed810723c */ /* 0x000ff0000004180c */
[C---:B------:R-:W-:Y:S08]  /*1ef0*/  HMMA.16816.F32.BF16 R12, R220.reuse, R44, R8 ;  /* 0x0000002cdc0c723c */ /* 0x040ff00000041808 */
[C---:B--2---:R-:W-:Y:S08]  /*1f00*/  HMMA.16816.F32.BF16 R28, R220.reuse, R60, R28 ;  /* 0x0000003cdc1c723c */ /* 0x044ff0000004181c */
[C---:B------:R-:W-:Y:S08]  /*1f10*/  HMMA.16816.F32.BF16 R24, R220.reuse, R62, R24 ;  /* 0x0000003edc18723c */ /* 0x040ff00000041818 */
[C---:B------:R-:W-:Y:S08]  /*1f20*/  HMMA.16816.F32.BF16 R60, R220.reuse, R74, R16 ;  /* 0x0000004adc3c723c */ /* 0x040ff00000041810 */
[----:B------:R-:W-:Y:S08]  /*1f30*/  HMMA.16816.F32.BF16 R32, R220, R54, R32 ;  /* 0x00000036dc20723c */ /* 0x000ff00000041820 */
[----:B---3--:R-:W-:Y:S01]  /*1f40*/  HMMA.16816.F32.BF16 R16, R224, R48, R12 ;  /* 0x00000030e010723c */ /* 0x008fe2000004180c */
[----:B------:R-:W1:Y:S07]  /*1f50*/  LDSM.16.M88.4 R12, [R251+0x4000] ;  /* 0x00400000fb0c783b */ /* 0x000e6e0000000200 */
[C---:B------:R-:W-:Y:S08]  /*1f60*/  HMMA.16816.F32.BF16 R8, R220.reuse, R46, R40 ;  /* 0x0000002edc08723c */ /* 0x040ff00000041828 */
[C---:B------:R-:W-:Y:S01]  /*1f70*/  HMMA.16816.F32.BF16 R64, R220.reuse, R72, R20 ;  /* 0x00000048dc40723c */ /* 0x040fe20000041814 */
[----:B------:R-:W2:Y:S04]  /*1f80*/  LDSM.16.M88.4 R20, [R3+0x15100] ;  /* 0x015100000314783b */ /* 0x000ea80000000200 */
[----:B------:R-:W-:Y:S03]  /*1f90*/  LDSM.16.M88.4 R72, [R251+0x5800] ;  /* 0x00580000fb48783b */ /* 0x000fe60000000200 */
[----:B------:R-:W-:Y:S01]  /*1fa0*/  HMMA.16816.F32.BF16 R36, R220, R52, R36 ;  /* 0x00000034dc24723c */ /* 0x000fe20000041824 */
[----:B------:R-:W-:Y:S07]  /*1fb0*/  LDSM.16.M88.4 R52, [R251+0x4800] ;  /* 0x00480000fb34783b */ /* 0x000fee0000000200 */
[C---:B------:R-:W-:Y:S01]  /*1fc0*/  HMMA.16816.F32.BF16 R44, R224.reuse, R70, R32 ;  /* 0x00000046e02c723c */ /* 0x040fe20000041820 */
[----:B------:R-:W3:Y:S07]  /*1fd0*/  LDSM.16.M88.4 R32, [R248+0x16100] ;  /* 0x01610000f820783b */ /* 0x000eee0000000200 */
[----:B------:R-:W-:Y:S08]  /*1fe0*/  HMMA.16816.F32.BF16 R8, R224, R50, R8 ;  /* 0x00000032e008723c */ /* 0x000ff00000041808 */
[----:B-1----:R-:W-:Y:S08]  /*1ff0*/  HMMA.16816.F32.BF16 R16, R228, R12, R16 ;  /* 0x0000000ce410723c */ /* 0x002ff00000041810 */
[C---:B------:R-:W-:Y:S01]  /*2000*/  HMMA.16816.F32.BF16 R48, R224.reuse, R68, R36 ;  /* 0x00000044e030723c */ /* 0x040fe20000041824 */
[----:B------:R-:W-:Y:S07]  /*2010*/  LDSM.16.M88.4 R68, [R251+0x5000] ;  /* 0x00500000fb44783b */ /* 0x000fee0000000200 */
[C---:B--2---:R-:W-:Y:S08]  /*2020*/  HMMA.16816.F32.BF16 R40, R224.reuse, R20, R28 ;  /* 0x00000014e028723c */ /* 0x044ff0000004181c */
[C---:B------:R-:W-:Y:S01]  /*2030*/  HMMA.16816.F32.BF16 R28, R224.reuse, R22, R24 ;  /* 0x00000016e01c723c */ /* 0x040fe20000041818 */
[----:B------:R-:W1:Y:S07]  /*2040*/  LDSM.16.M88.4 R20, [R91+0x6000] ;  /* 0x006000005b14783b */ /* 0x000e6e0000000200 */
[----:B------:R-:W-:Y:S01]  /*2050*/  HMMA.16816.F32.BF16 R36, R224, R56, R64 ;  /* 0x00000038e024723c */ /* 0x000fe20000041840 */
[----:B------:R-:W-:Y:S07]  /*2060*/  LDSM.16.M88.4 R64, [R248+0x17900] ;  /* 0x01790000f840783b */ /* 0x000fee0000000200 */
[----:B------:R-:W-:Y:S08]  /*2070*/  HMMA.16816.F32.BF16 R8, R228, R14, R8 ;  /* 0x0000000ee408723c */ /* 0x000ff00000041808 */
[----:B---3--:R-:W-:Y:S08]  /*2080*/  HMMA.16816.F32.BF16 R12, R232, R32, R16 ;  /* 0x00000020e80c723c */ /* 0x008ff00000041810 */
[C---:B------:R-:W-:Y:S01]  /*2090*/  HMMA.16816.F32.BF16 R24, R228.reuse, R52, R48 ;  /* 0x00000034e418723c */ /* 0x040fe20000041830 */
[----:B------:R-:W-:Y:S07]  /*20a0*/  LDSM.16.M88.4 R48, [R91+0x6800] ;  /* 0x006800005b30783b */ /* 0x000fee0000000200 */
[C---:B------:R-:W-:Y:S01]  /*20b0*/  HMMA.16816.F32.BF16 R76, R228.reuse, R72, R36 ;  /* 0x00000048e44c723c */ /* 0x040fe20000041824 */
[----:B------:R-:W2:Y:S07]  /*20c0*/  LDSM.16.M88.4 R36, [R3+0x16100] ;  /* 0x016100000324783b */ /* 0x000eae0000000200 */
[----:B------:R-:W-:Y:S01]  /*20d0*/  HMMA.16816.F32.BF16 R52, R228, R54, R44 ;  /* 0x00000036e434723c */ /* 0x000fe2000004182c */
[----:B------:R-:W3:Y:S07]  /*20e0*/  LDSM.16.M88.4 R44, [R248+0x16900] ;  /* 0x01690000f82c783b */ /* 0x000eee0000000200 */
[----:B------:R-:W-:Y:S08]  /*20f0*/  HMMA.16816.F32.BF16 R8, R232, R34, R8 ;  /* 0x00000022e808723c */ /* 0x000ff00000041808 */
[----:B-1----:R-:W-:Y:S08]  /*2100*/  HMMA.16816.F32.BF16 R12, R236, R20, R12 ;  /* 0x00000014ec0c723c */ /* 0x002ff0000004180c */
[----:B------:R-:W-:Y:S08]  /*2110*/  HMMA.16816.F32.BF16 R80, R224, R58, R60 ;  /* 0x0000003ae050723c */ /* 0x000ff0000004183c */
[C---:B------:R-:W-:Y:S01]  /*2120*/  HMMA.16816.F32.BF16 R60, R228.reuse, R68, R40 ;  /* 0x00000044e43c723c */ /* 0x040fe20000041828 */
[----:B------:R-:W1:Y:S07]  /*2130*/  LDSM.16.M88.4 R40, [R251+0x6000] ;  /* 0x00600000fb28783b */ /* 0x000e6e0000000200 */
[----:B------:R-:W-:Y:S01]  /*2140*/  HMMA.16816.F32.BF16 R56, R228, R70, R28 ;  /* 0x00000046e438723c */ /* 0x000fe2000004181c */
[----:B------:R-:W4:Y:S07]  /*2150*/  LDSM.16.M88.4 R28, [R248+0x17100] ;  /* 0x01710000f81c783b */ /* 0x000f2e0000000200 */
[----:B------:R-:W-:Y:S08]  /*2160*/  HMMA.16816.F32.BF16 R8, R236, R22, R8 ;  /* 0x00000016ec08723c */ /* 0x000ff00000041808 */
[----:B--2---:R-:W-:Y:S08]  /*2170*/  HMMA.16816.F32.BF16 R12, R240, R36, R12 ;  /* 0x00000024f00c723c */ /* 0x004ff0000004180c */
[C---:B---3--:R-:W-:Y:S08]  /*2180*/  HMMA.16816.F32.BF16 R16, R232.reuse, R44, R24 ;  /* 0x0000002ce810723c */ /* 0x048ff00000041818 */
[----:B------:R-:W-:Y:S01]  /*2190*/  HMMA.16816.F32.BF16 R24, R232, R46, R52 ;  /* 0x0000002ee818723c */ /* 0x000fe20000041834 */
[----:B------:R-:W2:Y:S04]  /*21a0*/  LDSM.16.M88.4 R52, [R91+0x7000] ;  /* 0x007000005b34783b */ /* 0x000ea80000000200 */
[----:B------:R-:W3:Y:S03]  /*21b0*/  LDSM.16.M88.4 R44, [R3+0x16900] ;  /* 0x01690000032c783b */ /* 0x000ee60000000200 */
[----:B------:R-:W-:Y:S08]  /*21c0*/  HMMA.16816.F32.BF16 R8, R240, R38, R8 ;  /* 0x00000026f008723c */ /* 0x000ff00000041808 */
[----:B-1----:R-:W-:Y:S08]  /*21d0*/  HMMA.16816.F32.BF16 R32, R244, R40, R12 ;  /* 0x00000028f420723c */ /* 0x002ff0000004180c */
[----:B------:R-:W-:Y:S08]  /*21e0*/  HMMA.16816.F32.BF16 R20, R236, R48, R16 ;  /* 0x00000030ec14723c */ /* 0x000ff00000041810 */
[----:B----4-:R-:W-:Y:S08]  /*21f0*/  HMMA.16816.F32.BF16 R12, R232, R28, R60 ;  /* 0x0000001ce80c723c */ /* 0x010ff0000004183c */
[----:B------:R-:W-:Y:S01]  /*2200*/  HMMA.16816.F32.BF16 R16, R236, R50, R24 ;  /* 0x00000032ec10723c */ /* 0x000fe20000041818 */
[----:B------:R-:W-:Y:S01]  /*2210*/  LDSM.16.M88.4 R48, [R91+0x7800] ;  /* 0x007800005b30783b */ /* 0x000fe20000000200 */
[----:B------:R-:W-:-:S02]  /*2220*/  FMUL.FTZ R32, R32, c[0x0][0x320] ;  /* 0x0000c80020207a20 */ /* 0x000fc40000410000 */
[----:B------:R-:W-:Y:S02]  /*2230*/  FMUL.FTZ R33, R33, c[0x0][0x320] ;  /* 0x0000c80021217a20 */ /* 0x000fe40000410000 */
[----:B------:R-:W-:Y:S01]  /*2240*/  FMUL.FTZ R34, R34, c[0x0][0x320] ;  /* 0x0000c80022227a20 */ /* 0x000fe20000410000 */
[----:B------:R-:W1:Y:S01]  /*2250*/  MUFU.TANH R73, R32 ;  /* 0x0000002000497308 */ /* 0x000e620000002400 */
[----:B------:R-:W-:Y:S01]  /*2260*/  HMMA.16816.F32.BF16 R36, R232, R30, R56 ;  /* 0x0000001ee824723c */ /* 0x000fe20000041838 */
[----:B------:R-:W-:Y:S01]  /*2270*/  LDSM.16.M88.4 R56, [R251+0x6800] ;  /* 0x00680000fb38783b */ /* 0x000fe20000000200 */
[----:B------:R-:W-:-:S05]  /*2280*/  FMUL.FTZ R35, R35, c[0x0][0x320] ;  /* 0x0000c80023237a20 */ /* 0x000fca0000410000 */
[----:B------:R-:W4:Y:S01]  /*2290*/  MUFU.TANH R72, R33 ;  /* 0x0000002100487308 */ /* 0x000f220000002400 */
[----:B------:R-:W-:Y:S01]  /*22a0*/  HMMA.16816.F32.BF16 R28, R244, R42, R8 ;  /* 0x0000002af41c723c */ /* 0x000fe20000041808 */
[----:B------:R-:W5:Y:S07]  /*22b0*/  LDSM.16.M88.4 R40, [R3+0x17100] ;  /* 0x017100000328783b */ /* 0x000f6e0000000200 */
[----:B--2---:R-:W-:Y:S08]  /*22c0*/  HMMA.16816.F32.BF16 R12, R236, R52, R12 ;  /* 0x00000034ec0c723c */ /* 0x004ff0000004180c */
[----:B---3--:R-:W-:Y:S08]  /*22d0*/  HMMA.16816.F32.BF16 R8, R240, R46, R16 ;  /* 0x0000002ef008723c */ /* 0x008ff00000041810 */
[----:B------:R-:W-:Y:S01]  /*22e0*/  HMMA.16816.F32.BF16 R68, R228, R74, R80 ;  /* 0x0000004ae444723c */ /* 0x000fe20000041850 */
[----:B------:R-:W-:-:S02]  /*22f0*/  FMUL.FTZ R28, R28, c[0x0][0x320] ;  /* 0x0000c8001c1c7a20 */ /* 0x000fc40000410000 */
[----:B------:R-:W-:Y:S02]  /*2300*/  FMUL.FTZ R29, R29, c[0x0][0x320] ;  /* 0x0000c8001d1d7a20 */ /* 0x000fe40000410000 */
[----:B------:R-:W-:Y:S02]  /*2310*/  FMUL.FTZ R30, R30, c[0x0][0x320] ;  /* 0x0000c8001e1e7a20 */ /* 0x000fe40000410000 */
[----:B------:R-:W-:Y:S01]  /*2320*/  FMUL.FTZ R31, R31, c[0x0][0x320] ;  /* 0x0000c8001f1f7a20 */ /* 0x000fe20000410000 */
[----:B------:R-:W-:Y:S01]  /*2330*/  HMMA.16816.F32.BF16 R20, R240, R44, R20 ;  /* 0x0000002cf014723c */ /* 0x000fe20000041814 */
[----:B------:R-:W-:Y:S07]  /*2340*/  LDSM.16.M88.4 R44, [R251+0x7000] ;  /* 0x00700000fb2c783b */ /* 0x000fee0000000200 */
[----:B------:R-:W-:Y:S01]  /*2350*/  HMMA.16816.F32.BF16 R60, R232, R64, R76 ;  /* 0x00000040e83c723c */ /* 0x000fe2000004184c */
[----:B------:R-:W2:Y:S07]  /*2360*/  MUFU.TANH R65, R34 ;  /* 0x0000002200417308 */ /* 0x000eae0000002400 */
[----:B-----5:R-:W-:Y:S01]  /*2370*/  HMMA.16816.F32.BF16 R16, R240, R40, R12 ;  /* 0x00000028f010723c */ /* 0x020fe2000004180c */
[----:B------:R3:W1:Y:S07]  /*2380*/  MUFU.TANH R64, R35 ;  /* 0x0000002300407308 */ /* 0x00066e0000002400 */
[----:B------:R-:W-:Y:S08]  /*2390*/  HMMA.16816.F32.BF16 R12, R244, R58, R8 ;  /* 0x0000003af40c723c */ /* 0x000ff00000041808 */
[----:B------:R-:W-:Y:S08]  /*23a0*/  HMMA.16816.F32.BF16 R8, R232, R66, R68 ;  /* 0x00000042e808723c */ /* 0x000ff00000041844 */
[----:B---3--:R-:W-:Y:S01]  /*23b0*/  HMMA.16816.F32.BF16 R32, R236, R54, R36 ;  /* 0x00000036ec20723c */ /* 0x008fe20000041824 */
[----:B------:R3:W5:Y:S01]  /*23c0*/  LDSM.16.M88.4 R36, [R3+0x17900] ;  /* 0x017900000324783b */ /* 0x0007620000000200 */
[----:B------:R-:W1:Y:S06]  /*23d0*/  MUFU.TANH R55, R30 ;  /* 0x0000001e00377308 */ /* 0x000e6c0000002400 */
[----:B------:R-:W-:Y:S01]  /*23e0*/  HMMA.16816.F32.BF16 R24, R244, R56, R20 ;  /* 0x00000038f418723c */ /* 0x000fe20000041814 */
[----:B------:R-:W-:Y:S01]  /*23f0*/  FMUL.FTZ R12, R12, c[0x0][0x320] ;  /* 0x0000c8000c0c7a20 */ /* 0x000fe20000410000 */
[----:B------:R-:W1:Y:S01]  /*2400*/  MUFU.TANH R57, R28 ;  /* 0x0000001c00397308 */ /* 0x000e620000002400 */
[----:B------:R-:W-:-:S02]  /*2410*/  FMUL.FTZ R13, R13, c[0x0][0x320] ;  /* 0x0000c8000d0d7a20 */ /* 0x000fc40000410000 */
[----:B------:R-:W-:Y:S02]  /*2420*/  FMUL.FTZ R14, R14, c[0x0][0x320] ;  /* 0x0000c8000e0e7a20 */ /* 0x000fe40000410000 */
[----:B------:R-:W-:Y:S01]  /*2430*/  FMUL.FTZ R15, R15, c[0x0][0x320] ;  /* 0x0000c8000f0f7a20 */ /* 0x000fe20000410000 */
[C---:B------:R-:W-:Y:S02]  /*2440*/  HMMA.16816.F32.BF16 R20, R236.reuse, R48, R60 ;  /* 0x00000030ec14723c */ /* 0x040fe4000004183c */
[----:B------:R-:W1:Y:S06]  /*2450*/  MUFU.TANH R56, R29 ;  /* 0x0000001d00387308 */ /* 0x000e6c0000002400 */
[----:B------:R-:W-:Y:S01]  /*2460*/  HMMA.16816.F32.BF16 R8, R236, R50, R8 ;  /* 0x00000032ec08723c */ /* 0x000fe20000041808 */
[----:B---3--:R-:W-:Y:S01]  /*2470*/  IADD3 R3, R91, 0x2800, RZ ;  /* 0x000028005b037810 */ /* 0x008fe20007ffe0ff */
[----:B------:R3:W1:Y:S04]  /*2480*/  MUFU.TANH R54, R31 ;  /* 0x0000001f00367308 */ /* 0x0006680000002400 */
[----:B------:R1:W-:Y:S02]  /*2490*/  STL [R1+0x34], R3 ;  /* 0x0000340301007387 */ /* 0x0003e40000100800 */
[----:B------:R-:W-:-:S02]  /*24a0*/  FMUL.FTZ R24, R24, c[0x0][0x320] ;  /* 0x0000c80018187a20 */ /* 0x000fc40000410000 */
[----:B------:R-:W-:Y:S01]  /*24b0*/  FMUL.FTZ R25, R25, c[0x0][0x320] ;  /* 0x0000c80019197a20 */ /* 0x000fe20000410000 */
[----:B------:R2:W-:Y:S01]  /*24c0*/  STL [R1+0x30], R2 ;  /* 0x0000300201007387 */ /* 0x0005e20000100800 */
[----:B------:R-:W-:Y:S01]  /*24d0*/  FMUL.FTZ R26, R26, c[0x0][0x320] ;  /* 0x0000c8001a1a7a20 */ /* 0x000fe20000410000 */
[----:B------:R-:W1:Y:S01]  /*24e0*/  MUFU.TANH R53, R24 ;  /* 0x0000001800357308 */ /* 0x000e620000002400 */
[----:B------:R-:W-:Y:S01]  /*24f0*/  FMUL.FTZ R27, R27, c[0x0][0x320] ;  /* 0x0000c8001b1b7a20 */ /* 0x000fe20000410000 */
[----:B------:R4:W-:Y:S01]  /*2500*/  STL [R1+0x2c], R6 ;  /* 0x00002c0601007387 */ /* 0x0009e20000100800 */
[----:B---3--:R-:W-:Y:S03]  /*2510*/  HMMA.16816.F32.BF16 R28, R240, R42, R32 ;  /* 0x0000002af01c723c */ /* 0x008fe60000041820 */
[----:B------:R-:W3:Y:S01]  /*2520*/  LDSM.16.M88.4 R32, [R251+0x7800] ;  /* 0x00780000fb20783b */ /* 0x000ee20000000200 */
[----:B------:R-:W-:-:S04]  /*2530*/  DEPBAR.LE SB0, 0x0 ;  /* 0x000080000000791a */ /* 0x000fc80000000000 */
[----:B------:R-:W3:Y:S01]  /*2540*/  MUFU.TANH R52, R25 ;  /* 0x0000001900347308 */ /* 0x000ee20000002400 */
[----:B-----5:R-:W-:Y:S01]  /*2550*/  HMMA.16816.F32.BF16 R8, R240, R38, R8 ;  /* 0x00000026f008723c */ /* 0x020fe20000041808 */
[----:B-1----:R-:W-:-:S06]  /*2560*/  IADD3 R3, R91, 0x4000, RZ ;  /* 0x000040005b037810 */ /* 0x002fcc0007ffe0ff */
[----:B------:R-:W1:Y:S01]  /*2570*/  MUFU.TANH R49, R26 ;  /* 0x0000001a00317308 */ /* 0x000e620000002400 */
[C---:B--2---:R-:W-:Y:S01]  /*2580*/  IADD3 R2, R91.reuse, 0x4800, RZ ;  /* 0x000048005b027810 */ /* 0x044fe20007ffe0ff */
[----:B------:R2:W-:Y:S06]  /*2590*/  STL [R1+0x28], R3 ;  /* 0x0000280301007387 */ /* 0x0005ec0000100800 */
[----:B------:R5:W1:Y:S01]  /*25a0*/  MUFU.TANH R48, R27 ;  /* 0x0000001b00307308 */ /* 0x000a620000002400 */
[C---:B----4-:R-:W-:Y:S01]  /*25b0*/  IADD3 R6, R91.reuse, 0x5000, RZ ;  /* 0x000050005b067810 */ /* 0x050fe20007ffe0ff */
[----:B------:R4:W-:Y:S04]  /*25c0*/  STL [R1+0x24], R2 ;  /* 0x0000240201007387 */ /* 0x0009e80000100800 */
[----:B------:R1:W-:Y:S02]  /*25d0*/  STL [R1+0x20], R6 ;  /* 0x0000200601007387 */ /* 0x0003e40000100800 */
[----:B------:R-:W1:Y:S01]  /*25e0*/  MUFU.TANH R43, R14 ;  /* 0x0000000e002b7308 */ /* 0x000e620000002400 */
[----:B-----5:R-:W-:Y:S07]  /*25f0*/  HMMA.16816.F32.BF16 R24, R244, R44, R16 ;  /* 0x0000002cf418723c */ /* 0x020fee0000041810 */
[----:B------:R-:W3:Y:S01]  /*2600*/  MUFU.TANH R44, R12 ;  /* 0x0000000c002c7308 */ /* 0x000ee20000002400 */
[C---:B--2---:R-:W-:Y:S01]  /*2610*/  IADD3 R3, R91.reuse, 0x5800, RZ ;  /* 0x000058005b037810 */ /* 0x044fe20007ffe0ff */
[----:B------:R-:W-:Y:S06]  /*2620*/  HMMA.16816.F32.BF16 R16, R240, R36, R20 ;  /* 0x00000024f010723c */ /* 0x000fec0000041814 */
[----:B------:R-:W2:Y:S01]  /*2630*/  MUFU.TANH R45, R13 ;  /* 0x0000000d002d7308 */ /* 0x000ea20000002400 */
[C---:B----4-:R-:W-:Y:S01]  /*2640*/  IADD3 R2, R91.reuse, 0x6000, RZ ;  /* 0x000060005b027810 */ /* 0x050fe20007ffe0ff */
[----:B------:R4:W-:Y:S01]  /*2650*/  STL [R1+0x1c], R3 ;  /* 0x00001c0301007387 */ /* 0x0009e20000100800 */
[----:B-1----:R-:W-:Y:S01]  /*2660*/  IADD3 R6, R91, 0x6800, RZ ;  /* 0x000068005b067810 */ /* 0x002fe20007ffe0ff */
[C---:B------:R-:W-:Y:S04]  /*2670*/  HMMA.16816.F32.BF16 R20, R244.reuse, R46, R28 ;  /* 0x0000002ef414723c */ /* 0x040fe8000004181c */
[----:B------:R1:W1:Y:S01]  /*2680*/  MUFU.TANH R42, R15 ;  /* 0x0000000f002a7308 */ /* 0x0002620000002400 */
[----:B------:R5:W-:Y:S04]  /*2690*/  STL [R1+0x18], R2 ;  /* 0x0000180201007387 */ /* 0x000be80000100800 */
[----:B------:R2:W-:Y:S01]  /*26a0*/  STL [R1+0x14], R6 ;  /* 0x0000140601007387 */ /* 0x0005e20000100800 */
[----:B---3--:R-:W-:Y:S01]  /*26b0*/  HMMA.16816.F32.BF16 R8, R244, R34, R8 ;  /* 0x00000022f408723c */ /* 0x008fe20000041808 */
[----:B------:R-:W-:-:S02]  /*26c0*/  FMUL.FTZ R24, R24, c[0x0][0x320] ;  /* 0x0000c80018187a20 */ /* 0x000fc40000410000 */
[----:B------:R-:W-:Y:S02]  /*26d0*/  FMUL.FTZ R25, R25, c[0x0][0x320] ;  /* 0x0000c80019197a20 */ /* 0x000fe40000410000 */
[----:B------:R-:W-:Y:S01]  /*26e0*/  FMUL.FTZ R26, R26, c[0x0][0x320] ;  /* 0x0000c8001a1a7a20 */ /* 0x000fe20000410000 */
[----:B------:R3:W2:Y:S01]  /*26f0*/  MUFU.TANH R41, R24 ;  /* 0x0000001800297308 */ /* 0x0006a20000002400 */
[----:B------:R-:W-:Y:S01]  /*2700*/  FMUL.FTZ R27, R27, c[0x0][0x320] ;  /* 0x0000c8001b1b7a20 */ /* 0x000fe20000410000 */
[----:B-1----:R-:W-:Y:S01]  /*2710*/  HMMA.16816.F32.BF16 R12, R244, R32, R16 ;  /* 0x00000020f40c723c */ /* 0x002fe20000041810 */
[----:B----4-:R-:W-:-:S05]  /*2720*/  IADD3 R3, R91, 0x7000, RZ ;  /* 0x000070005b037810 */ /* 0x010fca0007ffe0ff */
[----:B------:R3:W1:Y:S01]  /*2730*/  MUFU.TANH R40, R25 ;  /* 0x0000001900287308 */ /* 0x0006620000002400 */
[----:B------:R-:W-:Y:S02]  /*2740*/  FMUL.FTZ R23, R23, c[0x0][0x320] ;  /* 0x0000c80017177a20 */ /* 0x000fe40000410000 */
[----:B------:R-:W-:Y:S01]  /*2750*/  FMUL.FTZ R20, R20, c[0x0][0x320] ;  /* 0x0000c80014147a20 */ /* 0x000fe20000410000 */
[----:B-----5:R-:W-:Y:S01]  /*2760*/  IADD3 R2, R91, 0x7800, RZ ;  /* 0x000078005b027810 */ /* 0x020fe20007ffe0ff */
[----:B------:R-:W-:Y:S02]  /*2770*/  FMUL.FTZ R21, R21, c[0x0][0x320] ;  /* 0x0000c80015157a20 */ /* 0x000fe40000410000 */
[----:B------:R-:W-:Y:S01]  /*2780*/  FMUL.FTZ R22, R22, c[0x0][0x320] ;  /* 0x0000c80016167a20 */ /* 0x000fe20000410000 */
[----:B------:R3:W4:Y:S01]  /*2790*/  MUFU.TANH R37, R26 ;  /* 0x0000001a00257308 */ /* 0x0007220000002400 */
[----:B------:R3:W-:Y:S01]  /*27a0*/  STL [R1+0xc], R2 ;  /* 0x00000c0201007387 */ /* 0x0007e20000100800 */
[----:B------:R-:W-:-:S02]  /*27b0*/  FMUL.FTZ R8, R8, c[0x0][0x320] ;  /* 0x0000c80008087a20 */ /* 0x000fc40000410000 */
[----:B------:R-:W-:Y:S01]  /*27c0*/  FMUL.FTZ R9, R9, c[0x0][0x320] ;  /* 0x0000c80009097a20 */ /* 0x000fe20000410000 */
[----:B------:R3:W-:Y:S01]  /*27d0*/  STL [R1+0x10], R3 ;  /* 0x0000100301007387 */ /* 0x0007e20000100800 */
[----:B------:R-:W-:Y:S02]  /*27e0*/  FMUL.FTZ R10, R10, c[0x0][0x320] ;  /* 0x0000c8000a0a7a20 */ /* 0x000fe40000410000 */
[----:B------:R-:W-:Y:S01]  /*27f0*/  FMUL.FTZ R11, R11, c[0x0][0x320] ;  /* 0x0000c8000b0b7a20 */ /* 0x000fe20000410000 */
[----:B------:R3:W1:Y:S01]  /*2800*/  MUFU.TANH R36, R27 ;  /* 0x0000001b00247308 */ /* 0x0006620000002400 */
[----:B------:R-:W-:Y:S02]  /*2810*/  FMUL.FTZ R12, R12, c[0x0][0x320] ;  /* 0x0000c8000c0c7a20 */ /* 0x000fe40000410000 */
[----:B------:R-:W-:Y:S02]  /*2820*/  FMUL.FTZ R13, R13, c[0x0][0x320] ;  /* 0x0000c8000d0d7a20 */ /* 0x000fe40000410000 */
[----:B------:R-:W-:-:S02]  /*2830*/  FMUL.FTZ R14, R14, c[0x0][0x320] ;  /* 0x0000c8000e0e7a20 */ /* 0x000fc40000410000 */
[----:B------:R-:W-:Y:S01]  /*2840*/  FMUL.FTZ R15, R15, c[0x0][0x320] ;  /* 0x0000c8000f0f7a20 */ /* 0x000fe20000410000 */
[----:B------:R3:W1:Y:S08]  /*2850*/  MUFU.TANH R31, R23 ;  /* 0x00000017001f7308 */ /* 0x0006700000002400 */
        /* <DEDUP_REMOVED lines=10> */
[----:B------:R3:W1:Y:S01]  /*2900*/  MUFU.TANH R28, R11 ;  /* 0x0000000b001c7308 */ /* 0x0006620000002400 */
[----:B------:R-:W-:Y:S06]  /*2910*/  BAR.SYNC.DEFER_BLOCKING 0x0 ;  /* 0x0000000000007b1d */ /* 0x000fec0000010000 */
[----:B------:R-:W-:Y:S05]  /*2920*/  @!P2 BRA `(.L_x_1) ;  /* 0x000001600000a947 */ /* 0x000fea0003800000 */
[----:B--234-:R-:W-:-:S04]  /*2930*/  LEA.HI.SX32 R8, R133, 0xfffffffe, 0x1a ;  /* 0xfffffffe85087811 */ /* 0x01cfc800078fd2ff */
[----:B------:R-:W-:Y:S01]  /*2940*/  SHF.R.S32.HI R3, RZ, 0x1f, R8 ;  /* 0x0000001fff037819 */ /* 0x000fe20000011408 */
[----:B------:R-:W-:Y:S02]  /*2950*/  IMAD R2, R86, R8, RZ ;  /* 0x0000000856027224 */ /* 0x000fe400078e02ff */
[----:B------:R-:W-:-:S04]  /*2960*/  IMAD.WIDE.U32 R8, R8, R88, R92 ;  /* 0x0000005808087225 */ /* 0x000fc800078e005c */
[----:B------:R-:W-:Y:S01]  /*2970*/  IMAD R3, R3, R88, R2 ;  /* 0x0000005803037224 */ /* 0x000fe200078e0202 */
[----:B------:R-:W-:-:S03]  /*2980*/  LEA R2, P1, R8, c[0x0][0x1c8], 0x1 ;  /* 0x0000720008027a11 */ /* 0x000fc600078208ff */
[----:B------:R-:W-:Y:S01]  /*2990*/  IMAD.IADD R3, R9, 0x1, R3 ;  /* 0x0000000109037824 */ /* 0x000fe200078e0203 */
[----:B------:R-:W-:-:S04]  /*29a0*/  LEA R6, P0, R89, R2, 0x1 ;  /* 0x0000000259067211 */ /* 0x000fc800078008ff */
[----:B------:R-:W-:Y:S01]  /*29b0*/  LEA.HI.X R3, R8, c[0x0][0x1cc], R3, 0x1, P1 ;  /* 0x0000730008037a11 */ /* 0x000fe200008f0c03 */
[----:B------:R-:W-:-:S03]  /*29c0*/  IMAD.SHL.U32 R8, R135, 0x2, RZ ;  /* 0x0000000287087824 */ /* 0x000fc600078e00ff */
[----:B------:R-:W-:Y:S02]  /*29d0*/  LEA.HI.X R7, R89, R3, R90, 0x1, P0 ;  /* 0x0000000359077211 */ /* 0x000fe400000f0c5a */
[----:B------:R-:W-:Y:S01]  /*29e0*/  @!PT LDS RZ, [RZ] ;  /* 0x00000000fffff984 */ /* 0x000fe20000000800 */
[----:B------:R-:W-:Y:S01]  /*29f0*/  @!PT LDS RZ, [RZ] ;  /* 0x00000000fffff984 */ /* 0x000fe20000000800 */
[----:B------:R-:W-:Y:S01]  /*2a00*/  @!PT LDS RZ, [RZ] ;  /* 0x00000000fffff984 */ /* 0x000fe20000000800 */
[----:B------:R2:W-:Y:S04]  /*2a10*/  LDGSTS.E.BYPASS.LTC128B.128 [R8+0x10100], [R2.64], !P6 ;  /* 0x1010000002087fae */ /* 0x0005e8000f101d48 */
[----:B------:R2:W-:Y:S04]  /*2a20*/  LDGSTS.E.BYPASS.LTC128B.128 [R8+0x12100], [R2.64+0x80], !P5 ;  /* 0x1210008002087fae */ /* 0x0005e8000e901d48 */
[----:B------:R2:W-:Y:S04]  /*2a30*/  LDGSTS.E.BYPASS.LTC128B.128 [R8+0x14100], [R2.64+0x100], !P4 ;  /* 0x1410010002087fae */ /* 0x0005e8000e101d48 */
[----:B------:R2:W-:Y:S04]  /*2a40*/  LDGSTS.E.BYPASS.LTC128B.128 [R8+0x16100], [R2.64+0x180], !P3 ;  /* 0x1610018002087fae */ /* 0x0005e8000d901d48 */
[----:B------:R2:W-:Y:S04]  /*2a50*/  LDGSTS.E.BYPASS.LTC128B.128 [R8+0x11100], [R6.64], !P6 ;  /* 0x1110000006087fae */ /* 0x0005e8000f101d48 */
[----:B------:R2:W-:Y:S04]  /*2a60*/  LDGSTS.E.BYPASS.LTC128B.128 [R8+0x13100], [R6.64+0x80], !P5 ;  /* 0x1310008006087fae */ /* 0x0005e8000e901d48 */
[----:B------:R2:W-:Y:S04]  /*2a70*/  LDGSTS.E.BYPASS.LTC128B.128 [R8+0x15100], [R6.64+0x100], !P4 ;  /* 0x1510010006087fae */ /* 0x0005e8000e101d48 */
[----:B------:R2:W-:Y:S02]  /*2a80*/  LDGSTS.E.BYPASS.LTC128B.128 [R8+0x17100], [R6.64+0x180], !P3 ;  /* 0x1710018006087fae */ /* 0x0005e4000d901d48 */
.L_x_1:
[----:B--234-:R-:W-:Y:S01]  /*2a90*/  SHF.R.S32.HI R2, RZ, 0x1f, R85 ;  /* 0x0000001fff027819 */ /* 0x01cfe20000011455 */
[----:B------:R-:W-:Y:S01]  /*2aa0*/  IMAD.SHL.U32 R249, R5, 0x2, RZ ;  /* 0x0000000205f97824 */ /* 0x000fe200078e00ff */
[----:B------:R-:W0:Y:S02]  /*2ab0*/  LDGDEPBAR ;  /* 0x00000000000079af */ /* 0x000e240000000000 */
[----:B------:R-:W-:Y:S01]  /*2ac0*/  LEA.HI R3, R2, R85, RZ, 0x2 ;  /* 0x0000005502037211 */ /* 0x000fe200078f10ff */
[----:B------:R-:W-:Y:S01]  /*2ad0*/  IMAD R250, R4, 0x2, R249 ;  /* 0x0000000204fa7824 */ /* 0x000fe200078e02f9 */
[----:B------:R-:W-:-:S02]  /*2ae0*/  LEA R108, R0, R249, 0x1 ;  /* 0x000000f9006c7211 */ /* 0x000fc400078e08ff */
[----:B------:R-:W-:Y:S01]  /*2af0*/  LOP3.LUT R2, R3, 0x7ffffffc, RZ, 0xc0, !PT ;  /* 0x7ffffffc03027812 */ /* 0x000fe200078ec0ff */
[----:B------:R2:W-:Y:S01]  /*2b00*/  STL [R1+0xc8], R3 ;  /* 0x0000c80301007387 */ /* 0x0005e20000100800 */
[----:B------:R-:W-:-:S03]  /*2b10*/  IMAD R252, R0, 0x2, R250 ;  /* 0x0000000200fc7824 */ /* 0x000fc600078e02fa */
[----:B------:R-:W-:Y:S01]  /*2b20*/  IMAD.IADD R2, R85, 0x1, -R2 ;  /* 0x0000000155027824 */ /* 0x000fe200078e0a02 */
[----:B------:R-:W-:Y:S04]  /*2b30*/  STL [R1], R108 ;  /* 0x0000006c01007387 */ /* 0x000fe80000100800 */
[----:B------:R-:W-:Y:S01]  /*2b40*/  LDSM.16.MT88.4 R68, [R252+0x900] ;  /* 0x00090000fc44783b */ /* 0x000fe20000004200 */
[----:B--2---:R-:W-:-:S04]  /*2b50*/  IMAD R3, R84, -0x40, R87 ;  /* 0xffffffc054037824 */ /* 0x004fc800078e0257 */
[----:B------:R-:W-:-:S05]  /*2b60*/  IMAD R2, R2, -0x2, R3 ;  /* 0xfffffffe02027824 */ /* 0x000fca00078e0203 */
[C---:B------:R-:W-:Y:S02]  /*2b70*/  ISETP.GT.AND P1, PT, R2.reuse, RZ, PT ;  /* 0x000000ff0200720c */ /* 0x040fe40003f24270 */
[C---:B------:R-:W-:Y:S02]  /*2b80*/  ISETP.GT.AND P0, PT, R2.reuse, 0x1, PT ;  /* 0x000000010200780c */ /* 0x040fe40003f04270 */
[----:B------:R-:W-:Y:S02]  /*2b90*/  FSEL R12, R65, -INF , P1 ;  /* 0xff800000410c7808 */ /* 0x000fe40000800000 */
[----:B------:R-:W-:Y:S02]  /*2ba0*/  FSEL R7, R73, -INF , P1 ;  /* 0xff80000049077808 */ /* 0x000fe40000800000 */
[----:B------:R-:W-:Y:S02]  /*2bb0*/  ISETP.GT.AND P1, PT, R2, 0x8, PT ;  /* 0x000000080200780c */ /* 0x000fe40003f24270 */
[----:B------:R-:W-:-:S02]  /*2bc0*/  FSEL R3, R72, -INF , P0 ;  /* 0xff80000048037808 */ /* 0x000fc40000000000 */
[----:B------:R-:W-:Y:S01]  /*2bd0*/  FSEL R11, R64, -INF , P0 ;  /* 0xff800000400b7808 */ /* 0x000fe20000000000 */
[----:B------:R-:W-:Y:S01]  /*2be0*/  LDSM.16.MT88.4 R72, [R250+0x2100] ;  /* 0x00210000fa48783b */ /* 0x000fe20000004200 */
[C---:B------:R-:W-:Y:S02]  /*2bf0*/  ISETP.GT.AND P0, PT, R2.reuse, 0x9, PT ;  /* 0x000000090200780c */ /* 0x040fe40003f04270 */
[----:B------:R-:W-:Y:S01]  /*2c00*/  FSEL R9, R57, -INF , P1 ;  /* 0xff80000039097808 */ /* 0x000fe20000800000 */
[----:B------:R-:W-:Y:S01]  /*2c10*/  LDSM.16.MT88.4 R64, [R249+0x2100] ;  /* 0x00210000f940783b */ /* 0x000fe20000004200 */
[----:B------:R-:W-:Y:S02]  /*2c20*/  FMNMX.FTZ R132, R7, R3, !PT ;  /* 0x0000000307847209 */ /* 0x000fe40007810000 */
[----:B------:R-:W-:Y:S02]  /*2c30*/  FSEL R10, R55, -INF , P1 ;  /* 0xff800000370a7808 */ /* 0x000fe40000800000 */
[----:B------:R-:W-:-:S02]  /*2c40*/  ISETP.GT.AND P1, PT, R2, 0x10, PT ;  /* 0x000000100200780c */ /* 0x000fc40003f24270 */
[----:B------:R-:W-:Y:S02]  /*2c50*/  FSEL R8, R56, -INF , P0 ;  /* 0xff80000038087808 */ /* 0x000fe40000000000 */
[----:B------:R-:W-:Y:S01]  /*2c60*/  FMNMX.FTZ R132, R9, R132, !PT ;  /* 0x0000008409847209 */ /* 0x000fe20007810000 */
[----:B------:R-:W-:Y:S01]  /*2c70*/  LDSM.16.MT88.4 R56, [R252+0x100] ;  /* 0x00010000fc38783b */ /* 0x000fe20000004200 */
[----:B------:R-:W-:Y:S02]  /*2c80*/  FSEL R14, R54, -INF , P0 ;  /* 0xff800000360e7808 */ /* 0x000fe40000000000 */
[----:B------:R-:W-:Y:S02]  /*2c90*/  ISETP.GT.AND P0, PT, R2, 0x11, PT ;  /* 0x000000110200780c */ /* 0x000fe40003f04270 */
[----:B------:R-:W-:Y:S02]  /*2ca0*/  FSEL R13, R53, -INF , P1 ;  /* 0xff800000350d7808 */ /* 0x000fe40000800000 */
[----:B------:R-:W-:-:S02]  /*2cb0*/  FMNMX.FTZ R132, R8, R132, !PT ;  /* 0x0000008408847209 */ /* 0x000fc40007810000 */
[----:B------:R-:W-:Y:S02]  /*2cc0*/  FSEL R19, R49, -INF , P1 ;  /* 0xff80000031137808 */ /* 0x000fe40000800000 */
[----:B------:R-:W-:Y:S02]  /*2cd0*/  ISETP.GT.AND P1, PT, R2, 0x18, PT ;  /* 0x000000180200780c */ /* 0x000fe40003f24270 */
[----:B------:R-:W-:Y:S02]  /*2ce0*/  FSEL R15, R52, -INF , P0 ;  /* 0xff800000340f7808 */ /* 0x000fe40000000000 */
[----:B------:R-:W-:Y:S02]  /*2cf0*/  FMNMX.FTZ R132, R13, R132, !PT ;  /* 0x000000840d847209 */ /* 0x000fe40007810000 */
[----:B------:R-:W-:Y:S02]  /*2d00*/  FSEL R22, R48, -INF , P0 ;  /* 0xff80000030167808 */ /* 0x000fe40000000000 */
[----:B------:R-:W-:Y:S01]  /*2d10*/  ISETP.GT.AND P0, PT, R2, 0x19, PT ;  /* 0x000000190200780c */ /* 0x000fe20003f04270 */
[----:B------:R-:W-:Y:S01]  /*2d20*/  LDSM.16.MT88.4 R48, [R108+0x100] ;  /* 0x000100006c30783b */ /* 0x000fe20000004200 */
[----:B------:R-:W-:-:S02]  /*2d30*/  FSEL R17, R44, -INF , P1 ;  /* 0xff8000002c117808 */ /* 0x000fc40000800000 */
[----:B------:R-:W-:Y:S02]  /*2d40*/  FMNMX.FTZ R132, R15, R132, !PT ;  /* 0x000000840f847209 */ /* 0x000fe40007810000 */
[----:B------:R-:W-:Y:S02]  /*2d50*/  FSEL R21, R43, -INF , P1 ;  /* 0xff8000002b157808 */ /* 0x000fe40000800000 */
[----:B------:R-:W-:Y:S02]  /*2d60*/  ISETP.GT.AND P1, PT, R2, 0x20, PT ;  /* 0x000000200200780c */ /* 0x000fe40003f24270 */
[----:B------:R-:W-:Y:S02]  /*2d70*/  FSEL R18, R45, -INF , P0 ;  /* 0xff8000002d127808 */ /* 0x000fe40000000000 */
[----:B------:R-:W-:Y:S02]  /*2d80*/  FMNMX.FTZ R132, R17, R132, !PT ;  /* 0x0000008411847209 */ /* 0x000fe40007810000 */
[----:B------:R-:W-:-:S02]  /*2d90*/  FSEL R20, R42, -INF , P0 ;  /* 0xff8000002a147808 */ /* 0x000fc40000000000 */
[----:B------:R-:W-:Y:S02]  /*2da0*/  ISETP.GT.AND P0, PT, R2, 0x21, PT ;  /* 0x000000210200780c */ /* 0x000fe40003f04270 */
[----:B------:R-:W-:Y:S02]  /*2db0*/  FSEL R99, R41, -INF , P1 ;  /* 0xff80000029637808 */ /* 0x000fe40000800000 */
[----:B------:R-:W-:Y:S02]  /*2dc0*/  FMNMX.FTZ R132, R18, R132, !PT ;  /* 0x0000008412847209 */ /* 0x000fe40007810000 */
[----:B------:R-:W-:Y:S02]  /*2dd0*/  FMNMX.FTZ R6, R12, R11, !PT ;  /* 0x0000000b0c067209 */ /* 0x000fe40007810000 */
[----:B------:R-:W-:Y:S02]  /*2de0*/  FSEL R105, R37, -INF , P1 ;  /* 0xff80000025697808 */ /* 0x000fe40000800000 */
[----:B------:R-:W-:-:S02]  /*2df0*/  ISETP.GT.AND P1, PT, R2, 0x28, PT ;  /* 0x000000280200780c */ /* 0x000fc40003f24270 */
[----:B-1----:R-:W-:Y:S02]  /*2e00*/  FSEL R97, R40, -INF , P0 ;  /* 0xff80000028617808 */ /* 0x002fe40000000000 */
[----:B------:R-:W-:Y:S01]  /*2e10*/  FMNMX.FTZ R132, R99, R132, !PT ;  /* 0x0000008463847209 */ /* 0x000fe20007810000 */
[----:B------:R-:W-:Y:S01]  /*2e20*/  LDSM.16.MT88.4 R40, [R249+0x900] ;  /* 0x00090000f928783b */ /* 0x000fe20000004200 */
[----:B------:R-:W-:Y:S02]  /*2e30*/  FMNMX.FTZ R6, R10, R6, !PT ;  /* 0x000000060a067209 */ /* 0x000fe40007810000 */
[----:B------:R-:W-:Y:S02]  /*2e40*/  FSEL R104, R36, -INF , P0 ;  /* 0xff80000024687808 */ /* 0x000fe40000000000 */
[----:B------:R-:W-:Y:S01]  /*2e50*/  ISETP.GT.AND P0, PT, R2, 0x29, PT ;  /* 0x000000290200780c */ /* 0x000fe20003f04270 */
[----:B------:R-:W-:Y:S01]  /*2e60*/  LDSM.16.MT88.4 R36, [R250+0x900] ;  /* 0x00090000fa24783b */ /* 0x000fe20000004200 */
[----:B------:R-:W-:-:S02]  /*2e70*/  FSEL R95, R33, -INF , P1 ;  /* 0xff800000215f7808 */ /* 0x000fc40000800000 */
[----:B------:R-:W-:Y:S02]  /*2e80*/  FMNMX.FTZ R132, R97, R132, !PT ;  /* 0x0000008461847209 */ /* 0x000fe40007810000 */
[----:B------:R-:W-:Y:S02]  /*2e90*/  FMNMX.FTZ R6, R14, R6, !PT ;  /* 0x000000060e067209 */ /* 0x000fe40007810000 */
[----:B------:R-:W-:Y:S02]  /*2ea0*/  FSEL R103, R30, -INF , P1 ;  /* 0xff8000001e677808 */ /* 0x000fe40000800000 */
[----:B------:R-:W-:Y:S02]  /*2eb0*/  ISETP.GT.AND P1, PT, R2, 0x30, PT ;  /* 0x000000300200780c */ /* 0x000fe40003f24270 */
[----:B------:R-:W-:Y:S02]  /*2ec0*/  FSEL R94, R32, -INF , P0 ;  /* 0xff800000205e7808 */ /* 0x000fe40000000000 */
[----:B------:R-:W-:Y:S01]  /*2ed0*/  FMNMX.FTZ R132, R95, R132, !PT ;  /* 0x000000845f847209 */ /* 0x000fe20007810000 */
[----:B------:R-:W-:Y:S01]  /*2ee0*/  LDSM.16.MT88.4 R32, [R108+0x900] ;  /* 0x000900006c20783b */ /* 0x000fe20000004200 */
[----:B------:R-:W-:-:S02]  /*2ef0*/  FMNMX.FTZ R6, R19, R6, !PT ;  /* 0x0000000613067209 */ /* 0x000fc40007810000 */
[----:B------:R-:W-:Y:S02]  /*2f00*/  FSEL R102, R31, -INF , P0 ;  /* 0xff8000001f667808 */ /* 0x000fe40000000000 */
[----:B------:R-:W-:Y:S02]  /*2f10*/  ISETP.GT.AND P0, PT, R2, 0x31, PT ;  /* 0x000000310200780c */ /* 0x000fe40003f04270 */
[----:B------:R-:W-:Y:S02]  /*2f20*/  FSEL R93, R27, -INF , P1 ;  /* 0xff8000001b5d7808 */ /* 0x000fe40000800000 */
[----:B------:R-:W-:Y:S02]  /*2f30*/  FMNMX.FTZ R132, R94, R132, !PT ;  /* 0x000000845e847209 */ /* 0x000fe40007810000 */
        /* <DEDUP_REMOVED lines=8> */
[----:B------:R-:W-:Y:S02]  /*2fc0*/  FSEL R91, R24, -INF , P1 ;  /* 0xff800000185b7808 */ /* 0x000fe40000800000 */
[----:B------:R-:W-:Y:S01]  /*2fd0*/  FMNMX.FTZ R132, R92, R132, !PT ;  /* 0x000000845c847209 */ /* 0x000fe20007810000 */
[----:B------:R-:W-:Y:S01]  /*2fe0*/  LDSM.16.MT88.4 R24, [R249+0x100] ;  /* 0x00010000f918783b */ /* 0x000fe20000004200 */
[----:B------:R-:W-:Y:S02]  /*2ff0*/  FMNMX.FTZ R2, R20, R6, !PT ;  /* 0x0000000614027209 */ /* 0x000fe40007810000 */
[----:B------:R-:W-:Y:S02]  /*3000*/  FSEL R90, R23, -INF , P0 ;  /* 0xff800000175a7808 */ /* 0x000fe40000000000 */
[----:B------:R-:W-:Y:S02]  /*3010*/  FMNMX.FTZ R132, R91, R132, !PT ;  /* 0x000000845b847209 */ /* 0x000fe40007810000 */
[----:B------:R-:W-:-:S02]  /*3020*/  FMNMX.FTZ R2, R105, R2, !PT ;  /* 0x0000000269027209 */ /* 0x000fc40007810000 */
[----:B------:R-:W-:Y:S02]  /*3030*/  FMNMX.FTZ R132, R90, R132, !PT ;  /* 0x000000845a847209 */ /* 0x000fe40007810000 */
[----:B------:R-:W-:Y:S02]  /*3040*/  FMNMX.FTZ R2, R104, R2, !PT ;  /* 0x0000000268027209 */ /* 0x000fe40007810000 */
[----:B------:R-:W-:Y:S01]  /*3050*/  FSEL R98, R29, -INF , P1 ;  /* 0xff8000001d627808 */ /* 0x000fe20000800000 */
[----:B------:R-:W1:Y:S01]  /*3060*/  SHFL.BFLY PT, R6, R132, 0x2, 0x1f ;  /* 0x0c401f0084067f89 */ /* 0x000e6200000e0000 */
[----:B------:R-:W-:Y:S02]  /*3070*/  FMNMX.FTZ R2, R103, R2, !PT ;  /* 0x0000000267027209 */ /* 0x000fe40007810000 */
[----:B------:R-:W-:Y:S02]  /*3080*/  FSEL R96, R28, -INF , P0 ;  /* 0xff8000001c607808 */ /* 0x000fe40000000000 */
[----:B------:R-:W-:-:S04]  /*3090*/  FMNMX.FTZ R2, R102, R2, !PT ;  /* 0x0000000266027209 */ /* 0x000fc80007810000 */
[----:B------:R-:W-:-:S04]  /*30a0*/  FMNMX.FTZ R2, R101, R2, !PT ;  /* 0x0000000265027209 */ /* 0x000fc80007810000 */
[----:B------:R-:W-:-:S04]  /*30b0*/  FMNMX.FTZ R2, R100, R2, !PT ;  /* 0x0000000264027209 */ /* 0x000fc80007810000 */
[----:B------:R-:W-:-:S04]  /*30c0*/  FMNMX.FTZ R2, R98, R2, !PT ;  /* 0x0000000262027209 */ /* 0x000fc80007810000 */
[----:B------:R-:W-:Y:S02]  /*30d0*/  FMNMX.FTZ R2, R96, R2, !PT ;  /* 0x0000000260027209 */ /* 0x000fe40007810000 */
[----:B-1----:R-:W-:-:S03]  /*30e0*/  FMNMX.FTZ R132, R132, R6, !PT ;  /* 0x0000000684847209 */ /* 0x002fc60007810000 */
[----:B------:R-:W1:Y:S04]  /*30f0*/  SHFL.BFLY PT, R6, R2, 0x2, 0x1f ;  /* 0x0c401f0002067f89 */ /* 0x000e6800000e0000 */
[----:B------:R-:W2:Y:S01]  /*3100*/  SHFL.BFLY PT, R16, R132, 0x1, 0x1f ;  /* 0x0c201f0084107f89 */ /* 0x000ea200000e0000 */
[----:B-1----:R-:W-:Y:S02]  /*3110*/  FMNMX.FTZ R2, R2, R6, !PT ;  /* 0x0000000602027209 */ /* 0x002fe40007810000 */
[----:B--2---:R-:W-:-:S03]  /*3120*/  FMNMX.FTZ R132, R132, R16, !PT ;  /* 0x0000001084847209 */ /* 0x004fc60007810000 */
[----:B------:R-:W1:Y:S01]  /*3130*/  SHFL.BFLY PT, R16, R2, 0x1, 0x1f ;  /* 0x0c201f0002107f89 */ /* 0x000e6200000e0000 */
[C---:B------:R-:W-:Y:S01]  /*3140*/  FSETP.NEU.FTZ.AND P0, PT, R132.reuse, -INF , PT ;  /* 0xff8000008400780b */ /* 0x040fe20003f1d000 */
[----:B------:R-:W-:-:S05]  /*3150*/  FMUL.FTZ R6, R132, c[0x0][0x2d0] ;  /* 0x0000b40084067a20 */ /* 0x000fca0000410000 */
[----:B------:R-:W-:-:S05]  /*3160*/  FSEL R6, R6, RZ, P0 ;  /* 0x000000ff06067208 */ /* 0x000fca0000000000 */
[--C-:B------:R-:W-:Y:S02]  /*3170*/  FFMA.FTZ R3, R3, c[0x0][0x2d0], -R6.reuse ;  /* 0x0000b40003037a23 */ /* 0x100fe40000010806 */
[--C-:B------:R-:W-:Y:S02]  /*3180*/  FFMA.FTZ R7, R7, c[0x0][0x2d0], -R6.reuse ;  /* 0x0000b40007077a23 */ /* 0x100fe40000010806 */
[----:B------:R1:W-:Y:S01]  /*3190*/  MUFU.EX2 R77, R3 ;  /* 0x00000003004d7308 */ /* 0x0003e20000000800 */
[--C-:B------:R-:W-:Y:S02]  /*31a0*/  FFMA.FTZ R9, R9, c[0x0][0x2d0], -R6.reuse ;  /* 0x0000b40009097a23 */ /* 0x100fe40000010806 */
[--C-:B------:R-:W-:Y:S02]  /*31b0*/  FFMA.FTZ R8, R8, c[0x0][0x2d0], -R6.reuse ;  /* 0x0000b40008087a23 */ /* 0x100fe40000010806 */
[----:B------:R-:W-:-:S03]  /*31c0*/  FFMA.FTZ R0, R18, c[0x0][0x2d0], -R6 ;  /* 0x0000b40012007a23 */ /* 0x000fc60000010806 */
[----:B------:R-:W-:Y:S01]  /*31d0*/  MUFU.EX2 R78, R7 ;  /* 0x00000007004e7308 */ /* 0x000fe20000000800 */
[----:B-1----:R-:W-:-:S07]  /*31e0*/  FMNMX.FTZ R3, R2, R16, !PT ;  /* 0x0000001002037209 */ /* 0x002fce0007810000 */
[----:B------:R-:W-:Y:S01]  /*31f0*/  MUFU.EX2 R79, R9 ;  /* 0x00000009004f7308 */ /* 0x000fe20000000800 */
[C---:B------:R-:W-:Y:S01]  /*3200*/  FSETP.NEU.FTZ.AND P0, PT, R3.reuse, -INF , PT ;  /* 0xff8000000300780b */ /* 0x040fe20003f1d000 */
[----:B------:R-:W-:-:S06]  /*3210*/  FMUL.FTZ R2, R3, c[0x0][0x2d0] ;  /* 0x0000b40003027a20 */ /* 0x000fcc0000410000 */
[----:B------:R-:W1:Y:S01]  /*3220*/  MUFU.EX2 R84, R8 ;  /* 0x0000000800547308 */ /* 0x000e620000000800 */
[----:B------:R-:W-:-:S05]  /*3230*/  FSEL R2, R2, RZ, P0 ;  /* 0x000000ff02027208 */ /* 0x000fca0000000000 */
[--C-:B------:R-:W-:Y:S02]  /*3240*/  FFMA.FTZ R5, R11, c[0x0][0x2d0], -R2.reuse ;  /* 0x0000b4000b057a23 */ /* 0x100fe40000010802 */
[--C-:B------:R-:W-:Y:S01]  /*3250*/  FFMA.FTZ R12, R12, c[0x0][0x2d0], -R2.reuse ;  /* 0x0000b4000c0c7a23 */ /* 0x100fe20000010802 */
[----:B------:R2:W-:Y:S01]  /*3260*/  MUFU.EX2 R88, R0 ;  /* 0x0000000000587308 */ /* 0x0005e20000000800 */
[----:B------:R-:W-:Y:S01]  /*3270*/  FFMA.FTZ R4, R14, c[0x0][0x2d0], -R2 ;  /* 0x0000b4000e047a23 */ /* 0x000fe20000010802 */
[----:B-1----:R-:W-:-:S06]  /*3280*/  F2FP.BF16.PACK_AB R14, R84, R79 ;  /* 0x0000004f540e723e */ /* 0x002fcc00000010ff */
[----:B------:R1:W-:Y:S08]  /*3290*/  MUFU.EX2 R7, R5 ;  /* 0x0000000500077308 */ /* 0x0003f00000000800 */
[----:B------:R3:W4:Y:S01]  /*32a0*/  MUFU.EX2 R76, R12 ;  /* 0x0000000c004c7308 */ /* 0x0007220000000800 */
[--C-:B--2---:R-:W-:Y:S02]  /*32b0*/  FFMA.FTZ R0, R19, c[0x0][0x2d0], -R2.reuse ;  /* 0x0000b40013007a23 */ /* 0x104fe40000010802 */
[----:B-1----:R-:W-:-:S05]  /*32c0*/  FFMA.FTZ R5, R10, c[0x0][0x2d0], -R2 ;  /* 0x0000b4000a057a23 */ /* 0x002fca0000010802 */
[----:B------:R1:W-:Y:S01]  /*32d0*/  MUFU.EX2 R82, R4 ;  /* 0x0000000400527308 */ /* 0x0003e20000000800 */
[----:B------:R-:W2:Y:S01]  /*32e0*/  LDSM.16.MT88.4 R8, [R250+0x100] ;  /* 0x00010000fa08783b */ /* 0x000ea20000004200 */
[----:B---3--:R-:W-:-:S06]  /*32f0*/  F2FP.BF16.PACK_AB R12, R77, R78 ;  /* 0x0000004e4d0c723e */ /* 0x008fcc00000010ff */
[----:B------:R-:W3:Y:S08]  /*3300*/  MUFU.EX2 R5, R5 ;  /* 0x0000000500057308 */ /* 0x000ef00000000800 */
[----:B------:R5:W-:Y:S01]  /*3310*/  MUFU.EX2 R81, R0 ;  /* 0x0000000000517308 */ /* 0x000be20000000800 */
[----:B-1----:R-:W-:Y:S01]  /*3320*/  FFMA.FTZ R4, R13, c[0x0][0x2d0], -R6 ;  /* 0x0000b4000d047a23 */ /* 0x002fe20000010806 */
[----:B----4-:R-:W-:-:S06]  /*3330*/  F2FP.BF16.PACK_AB R13, R7, R76 ;  /* 0x0000004c070d723e */ /* 0x010fcc00000010ff */
[----:B------:R1:W-:Y:S01]  /*3340*/  MUFU.EX2 R80, R4 ;  /* 0x0000000400507308 */ /* 0x0003e20000000800 */
[----:B-----5:R-:W-:-:S07]  /*3350*/  FFMA.FTZ R0, R22, c[0x0][0x2d0], -R2 ;  /* 0x0000b40016007a23 */ /* 0x020fce0000010802 */
[----:B------:R4:W5:Y:S01]  /*3360*/  MUFU.EX2 R86, R0 ;  /* 0x0000000000567308 */ /* 0x0009620000000800 */
[----:B-1----:R-:W-:Y:S01]  /*3370*/  FFMA.FTZ R4, R15, c[0x0][0x2d0], -R6 ;  /* 0x0000b4000f047a23 */ /* 0x002fe20000010806 */
[----:B---3--:R-:W-:-:S06]  /*3380*/  F2FP.BF16.PACK_AB R15, R82, R5 ;  /* 0x00000005520f723e */ /* 0x008fcc00000010ff */
[----:B------:R1:W3:Y:S01]  /*3390*/  MUFU.EX2 R83, R4 ;  /* 0x0000000400537308 */ /* 0x0002e20000000800 */
[----:B--2---:R-:W-:Y:S01]  /*33a0*/  HMMA.16816.F32.BF16 R44, R12, R8, RZ ;  /* 0x000000080c2c723c */ /* 0x004fe200000418ff */
[----:B----4-:R-:W-:-:S06]  /*33b0*/  FFMA.FTZ R0, R21, c[0x0][0x2d0], -R2 ;  /* 0x0000b40015007a23 */ /* 0x010fcc0000010802 */
[----:B-----5:R-:W-:Y:S01]  /*33c0*/  F2FP.BF16.PACK_AB R9, R86, R81 ;  /* 0x000000515609723e */ /* 0x020fe200000010ff */
[----:B------:R2:W-:Y:S01]  /*33d0*/  MUFU.EX2 R87, R0 ;  /* 0x0000000000577308 */ /* 0x0005e20000000800 */
[----:B------:R-:W-:Y:S01]  /*33e0*/  HMMA.16816.F32.BF16 R60, R12, R24, RZ ;  /* 0x000000180c3c723c */ /* 0x000fe200000418ff */
[----:B-1----:R-:W-:Y:S01]  /*33f0*/  FFMA.FTZ R4, R17, c[0x0][0x2d0], -R6 ;  /* 0x0000b40011047a23 */ /* 0x002fe20000010806 */
[----:B---3--:R-:W-:-:S05]  /*3400*/  F2FP.BF16.PACK_AB R8, R83, R80 ;  /* 0x000000505308723e */ /* 0x008fca00000010ff */
[----:B------:R-:W1:Y:S01]  /*3410*/  MUFU.EX2 R85, R4 ;  /* 0x0000000400557308 */ /* 0x000e620000000800 */
[----:B------:R-:W-:Y:S01]  /*3420*/  HMMA.16816.F32.BF16 R52, R12, R26, RZ ;  /* 0x0000001a0c34723c */ /* 0x000fe200000418ff */
[----:B--2---:R-:W-:-:S07]  /*3430*/  FFMA.FTZ R0, R20, c[0x0][0x2d0], -R2 ;  /* 0x0000b40014007a23 */ /* 0x004fce0000010802 */
[C---:B------:R-:W-:Y:S01]  /*3440*/  HMMA.16816.F32.BF16 R24, R12.reuse, R48, RZ ;  /* 0x000000300c18723c */ /* 0x040fe200000418ff */
[----:B------:R-:W2:Y:S07]  /*3450*/  MUFU.EX2 R89, R0 ;  /* 0x0000000000597308 */ /* 0x000eae0000000800 */
[C---:B------:R-:W-:Y:S07]  /*3460*/  HMMA.16816.F32.BF16 R28, R12.reuse, R10, RZ ;  /* 0x0000000a0c1c723c */ /* 0x040fee00000418ff */
[----:B-1----:R-:W-:Y:S01]  /*3470*/  F2FP.BF16.PACK_AB R10, R88, R85 ;  /* 0x00000055580a723e */ /* 0x002fe200000010ff */
[----:B------:R-:W-:Y:S01]  /*3480*/  HMMA.16816.F32.BF16 R20, R12, R50, RZ ;  /* 0x000000320c14723c */ /* 0x000fe200000418ff */
[----:B------:R-:W-:Y:S01]  /*3490*/  LDSM.16.MT88.4 R48, [R252+0x2100] ;  /* 0x00210000fc30783b */ /* 0x000fe20000004200 */
[----:B--2---:R-:W-:-:S06]  /*34a0*/  F2FP.BF16.PACK_AB R11, R89, R87 ;  /* 0x00000057590b723e */ /* 0x004fcc00000010ff */
[----:B------:R-:W-:Y:S08]  /*34b0*/  HMMA.16816.F32.BF16 R16, R12, R56, RZ ;  /* 0x000000380c10723c */ /* 0x000ff000000418ff */
[C---:B------:R-:W-:Y:S01]  /*34c0*/  HMMA.16816.F32.BF16 R112, R8.reuse, R36, R44 ;  /* 0x000000240870723c */ /* 0x040fe2000004182c */
[----:B------:R-:W1:Y:S07]  /*34d0*/  LDSM.16.MT88.4 R44, [R249+0x2900] ;  /* 0x00290000f92c783b */ /* 0x000e6e0000004200 */
[C---:B------:R-:W-:Y:S08]  /*34e0*/  HMMA.16816.F32.BF16 R24, R8.reuse, R32, R24 ;  /* 0x000000200818723c */ /* 0x040ff00000041818 */
[C---:B------:R-:W-:Y:S01]  /*34f0*/  HMMA.16816.F32.BF16 R156, R8.reuse, R38, R28 ;  /* 0x00000026089c723c */ /* 0x040fe2000004181c */
[----:B------:R-:W2:Y:S07]  /*3500*/  LDSM.16.MT88.4 R36, [R250+0x2900] ;  /* 0x00290000fa24783b */ /* 0x000eae0000004200 */
[----:B------:R-:W-:Y:S01]  /*3510*/  HMMA.16816.F32.BF16 R164, R8, R34, R20 ;  /* 0x0000002208a4723c */ /* 0x000fe20000041814 */
[----:B------:R-:W-:Y:S01]  /*3520*/  IMAD.MOV.U32 R4, RZ, RZ, R115 ;  /* 0x000000ffff047224 */ /* 0x000fe200078e0073 */
[----:B------:R-:W-:Y:S01]  /*3530*/  MOV R137, R113 ;  /* 0x0000007100897202 */ /* 0x000fe20000000f00 */
[----:B------:R-:W-:-:S02]  /*3540*/  IMAD.MOV.U32 R138, RZ, RZ, R114 ;  /* 0x000000ffff8a7224 */ /* 0x000fc400078e0072 */
[----:B------:R-:W-:-:S03]  /*3550*/  IMAD.MOV.U32 R136, RZ, RZ, R112 ;  /* 0x000000ffff887224 */ /* 0x000fc600078e0070 */
[----:B------:R-:W-:Y:S01]  /*3560*/  HMMA.16816.F32.BF16 R32, R12, R58, RZ ;  /* 0x0000003a0c20723c */ /* 0x000fe200000418ff */
[----:B------:R-:W-:Y:S01]  /*3570*/  IMAD.MOV.U32 R110, RZ, RZ, R25 ;  /* 0x000000ffff6e7224 */ /* 0x000fe200078e0019 */
[----:B------:R-:W-:Y:S01]  /*3580*/  MOV R106, R26 ;  /* 0x0000001a006a7202 */ /* 0x000fe20000000f00 */
[----:B------:R-:W-:Y:S01]  /*3590*/  IMAD.MOV.U32 R109, RZ, RZ, R24 ;  /* 0x000000ffff6d7224 */ /* 0x000fe200078e0018 */
[----:B------:R-:W-:Y:S01]  /*35a0*/  LDSM.16.MT88.4 R56, [R108+0x2900] ;  /* 0x002900006c38783b */ /* 0x000fe20000004200 */
[----:B------:R-:W-:-:S03]  /*35b0*/  IMAD.MOV.U32 R107, RZ, RZ, R27 ;  /* 0x000000ffff6b7224 */ /* 0x000fc600078e001b */
[----:B------:R-:W-:Y:S08]  /*35c0*/  HMMA.16816.F32.BF16 R28, R12, R64, RZ ;  /* 0x000000400c1c723c */ /* 0x000ff000000418ff */
[C---:B------:R-:W-:Y:S08]  /*35d0*/  HMMA.16816.F32.BF16 R16, R8.reuse, R68, R16 ;  /* 0x000000440810723c */ /* 0x040ff00000041810 */
[C---:B------:R-:W-:Y:S01]  /*35e0*/  HMMA.16816.F32.BF16 R140, R8.reuse, R40, R60 ;  /* 0x00000028088c723c */ /* 0x040fe2000004183c */
[----:B------:R-:W-:Y:S07]  /*35f0*/  LDSM.16.MT88.4 R60, [R249+0x4100] ;  /* 0x00410000f93c783b */ /* 0x000fee0000004200 */
[----:B------:R-:W-:Y:S01]  /*3600*/  HMMA.16816.F32.BF16 R148, R8, R42, R52 ;  /* 0x0000002a0894723c */ /* 0x000fe20000041834 */
[----:B------:R-:W3:Y:S07]  /*3610*/  LDSM.16.MT88.4 R40, [R108+0x2100] ;  /* 0x002100006c28783b */ /* 0x000eee0000004200 */
[----:B------:R-:W-:Y:S01]  /*3620*/  HMMA.16816.F32.BF16 R20, R12, R72, RZ ;  /* 0x000000480c14723c */ /* 0x000fe200000418ff */
[----:B------:R-:W-:Y:S01]  /*3630*/  IMAD.MOV.U32 R111, RZ, RZ, R17 ;  /* 0x000000ffff6f7224 */ /* 0x000fe200078e0011 */
[----:B------:R-:W-:Y:S01]  /*3640*/  MOV R69, R18 ;  /* 0x0000001200457202 */ /* 0x000fe20000000f00 */
[----:B------:R-:W-:-:S02]  /*3650*/  IMAD.MOV.U32 R68, RZ, RZ, R19 ;  /* 0x000000ffff447224 */ /* 0x000fc400078e0013 */
[----:B------:R-:W-:-:S03]  /*3660*/  IMAD.MOV.U32 R139, RZ, RZ, R16 ;  /* 0x000000ffff8b7224 */ /* 0x000fc600078e0010 */
[----:B------:R-:W-:Y:S01]  /*3670*/  HMMA.16816.F32.BF16 R24, R12, R66, RZ ;  /* 0x000000420c18723c */ /* 0x000fe200000418ff */
[----:B------:R-:W-:Y:S07]  /*3680*/  LDSM.16.MT88.4 R64, [R249+0x4900] ;  /* 0x00490000f940783b */ /* 0x000fee0000004200 */
[C---:B------:R-:W-:Y:S08]  /*3690*/  HMMA.16816.F32.BF16 R52, R8.reuse, R70, R32 ;  /* 0x000000460834723c */ /* 0x040ff00000041820 */
[----:B-1----:R-:W-:Y:S08]  /*36a0*/  HMMA.16816.F32.BF16 R28, R8, R44, R28 ;  /* 0x0000002c081c723c */ /* 0x002ff0000004181c */
[----:B------:R-:W-:Y:S08]  /*36b0*/  HMMA.16816.F32.BF16 R16, R12, R74, RZ ;  /* 0x0000004a0c10723c */ /* 0x000ff000000418ff */
[----:B--2---:R-:W-:Y:S01]  /*36c0*/  HMMA.16816.F32.BF16 R20, R8, R36, R20 ;  /* 0x000000240814723c */ /* 0x004fe20000041814 */
[----:B------:R-:W-:Y:S01]  /*36d0*/  MOV R0, R52 ;  /* 0x0000003400007202 */ /* 0x000fe20000000f00 */
[----:B------:R-:W-:Y:S01]  /*36e0*/  IMAD.MOV.U32 R131, RZ, RZ, R53 ;  /* 0x000000ffff837224 */ /* 0x000fe200078e0035 */
[----:B------:R-:W-:Y:S01]  /*36f0*/  MOV R129, R55 ;  /* 0x0000003700817202 */ /* 0x000fe20000000f00 */
[----:B------:R-:W-:-:S02]  /*3700*/  IMAD.MOV.U32 R130, RZ, RZ, R54 ;  /* 0x000000ffff827224 */ /* 0x000fc400078e0036 */
[----:B------:R-:W1:Y:S02]  /*3710*/  LDSM.16.MT88.4 R52, [R252+0x2900] ;  /* 0x00290000fc34783b */ /* 0x000e640000004200 */
[----:B------:R-:W-:Y:S01]  /*3720*/  HMMA.16816.F32.BF16 R24, R8, R46, R24 ;  /* 0x0000002e0818723c */ /* 0x000fe20000041818 */
[----:B------:R-:W-:Y:S01]  /*3730*/  IMAD.MOV.U32 R115, RZ, RZ, R29 ;  /* 0x000000ffff737224 */ /* 0x000fe200078e001d */
[----:B------:R-:W-:Y:S01]  /*3740*/  MOV R113, R31 ;  /* 0x0000001f00717202 */ /* 0x000fe20000000f00 */
[----:B------:R-:W-:Y:S02]  /*3750*/  IMAD.MOV.U32 R114, RZ, RZ, R30 ;  /* 0x000000ffff727224 */ /* 0x000fe400078e001e */
[----:B------:R-:W-:-:S03]  /*3760*/  IMAD.MOV.U32 R112, RZ, RZ, R28 ;  /* 0x000000ffff707224 */ /* 0x000fc600078e001c */
[C---:B---3--:R-:W-:Y:S08]  /*3770*/  HMMA.16816.F32.BF16 R32, R12.reuse, R40, RZ ;  /* 0x000000280c20723c */ /* 0x048ff000000418ff */
[----:B------:R-:W-:Y:S01]  /*3780*/  HMMA.16816.F32.BF16 R28, R12, R42, RZ ;  /* 0x0000002a0c1c723c */ /* 0x000fe200000418ff */
[----:B------:R-:W2:Y:S01]  /*3790*/  LDSM.16.MT88.4 R40, [R250+0x4100] ;  /* 0x00410000fa28783b */ /* 0x000ea20000004200 */
[----:B------:R-:W-:Y:S01]  /*37a0*/  MOV R44, R22 ;  /* 0x00000016002c7202 */ /* 0x000fe20000000f00 */
[----:B------:R-:W-:Y:S01]  /*37b0*/  IMAD.MOV.U32 R37, RZ, RZ, R23 ;  /* 0x000000ffff257224 */ /* 0x000fe200078e0017 */
[----:B------:R-:W-:Y:S01]  /*37c0*/  MOV R128, R20 ;  /* 0x0000001400807202 */ /* 0x000fe20000000f00 */
[----:B------:R-:W-:-:S03]  /*37d0*/  IMAD.MOV.U32 R36, RZ, RZ, R21 ;  /* 0x000000ffff247224 */ /* 0x000fc600078e0015 */
[----:B------:R-:W-:Y:S01]  /*37e0*/  HMMA.16816.F32.BF16 R16, R8, R38, R16 ;  /* 0x000000260810723c */ /* 0x000fe20000041810 */
[----:B------:R-:W-:Y:S01]  /*37f0*/  IMAD.MOV.U32 R187, RZ, RZ, R26 ;  /* 0x000000ffffbb7224 */ /* 0x000fe200078e001a */
[----:B------:R-:W-:Y:S01]  /*3800*/  MOV R186, R27 ;  /* 0x0000001b00ba7202 */ /* 0x000fe20000000f00 */
[----:B------:R-:W-:Y:S02]  /*3810*/  IMAD.MOV.U32 R185, RZ, RZ, R24 ;  /* 0x000000ffffb97224 */ /* 0x000fe400078e0018 */
[----:B------:R-:W-:-:S03]  /*3820*/  IMAD.MOV.U32 R184, RZ, RZ, R25 ;  /* 0x000000ffffb87224 */ /* 0x000fc600078e0019 */
[C---:B------:R-:W-:Y:S07]  /*3830*/  HMMA.16816.F32.BF16 R24, R12.reuse, R48, RZ ;  /* 0x000000300c18723c */ /* 0x040fee00000418ff */
[----:B------:R-:W-:Y:S01]  /*3840*/  IMAD.MOV.U32 R48, RZ, RZ, R44 ;  /* 0x000000ffff307224 */ /* 0x000fe200078e002c */
[----:B------:R-:W-:Y:S01]  /*3850*/  HMMA.16816.F32.BF16 R20, R12, R50, RZ ;  /* 0x000000320c14723c */ /* 0x000fe200000418ff */
[----:B------:R-:W3:Y:S01]  /*3860*/  LDSM.16.MT88.4 R44, [R108+0x4100] ;  /* 0x004100006c2c783b */ /* 0x000ee20000004200 */
[----:B------:R-:W-:-:S05]  /*3870*/  MOV R49, R37 ;  /* 0x0000002500317202 */ /* 0x000fca0000000f00 */
[----:B------:R-:W-:Y:S01]  /*3880*/  IMAD.MOV.U32 R51, RZ, RZ, R36 ;  /* 0x000000ffff337224 */ /* 0x000fe200078e0024 */
[----:B------:R-:W-:Y:S01]  /*3890*/  HMMA.16816.F32.BF16 R188, R8, R56, R32 ;  /* 0x0000003808bc723c */ /* 0x000fe20000041820 */
[----:B------:R-:W4:Y:S01]  /*38a0*/  LDSM.16.MT88.4 R32, [R250+0x4900] ;  /* 0x00490000fa20783b */ /* 0x000f220000004200 */
[----:B------:R-:W-:Y:S01]  /*38b0*/  IMAD.MOV.U32 R119, RZ, RZ, R17 ;  /* 0x000000ffff777224 */ /* 0x000fe200078e0011 */
[----:B------:R-:W-:Y:S01]  /*38c0*/  MOV R117, R19 ;  /* 0x0000001300757202 */ /* 0x000fe20000000f00 */
[----:B------:R-:W-:Y:S01]  /*38d0*/  IMAD.MOV.U32 R118, RZ, RZ, R18 ;  /* 0x000000ffff767224 */ /* 0x000fe200078e0012 */
[----:B------:R-:W5:Y:S01]  /*38e0*/  LDSM.16.MT88.4 R36, [R108+0x4900] ;  /* 0x004900006c24783b */ /* 0x000f620000004200 */
[----:B------:R-:W-:Y:S01]  /*38f0*/  IMAD.MOV.U32 R116, RZ, RZ, R16 ;  /* 0x000000ffff747224 */ /* 0x000fe200078e0010 */
[----:B------:R-:W-:Y:S01]  /*3900*/  MOV R57, R109 ;  /* 0x0000006d00397202 */ /* 0x000fe20000000f00 */
[----:B------:R-:W-:Y:S01]  /*3910*/  HMMA.16816.F32.BF16 R16, R12, R60, RZ ;  /* 0x0000003c0c10723c */ /* 0x000fe200000418ff */
[----:B------:R-:W-:-:S02]  /*3920*/  IMAD.MOV.U32 R50, RZ, RZ, R111 ;  /* 0x000000ffff327224 */ /* 0x000fc400078e006f */
[----:B------:R-:W-:-:S04]  /*3930*/  IMAD.MOV.U32 R56, RZ, RZ, R110 ;  /* 0x000000ffff387224 */ /* 0x000fc800078e006e */
[----:B------:R-:W-:Y:S01]  /*3940*/  MOV R61, R69 ;  /* 0x00000045003d7202 */ /* 0x000fe20000000f00 */
[----:B-1----:R-:W-:Y:S01]  /*3950*/  HMMA.16816.F32.BF16 R72, R8, R52, R24 ;  /* 0x000000340848723c */ /* 0x002fe20000041818 */
[----:B------:R-:W-:-:S06]  /*3960*/  IMAD.MOV.U32 R60, RZ, RZ, R68 ;  /* 0x000000ffff3c7224 */ /* 0x000fcc00078e0044 */
[----:B------:R-:W-:Y:S01]  /*3970*/  IMAD.MOV.U32 R53, RZ, RZ, R115 ;  /* 0x000000ffff357224 */ /* 0x000fe200078e0073 */
[----:B------:R-:W-:Y:S01]  /*3980*/  HMMA.16816.F32.BF16 R168, R8, R54, R20 ;  /* 0x0000003608a8723c */ /* 0x000fe20000041814 */
[----:B------:R-:W-:-:S06]  /*3990*/  IMAD.MOV.U32 R52, RZ, RZ, R139 ;  /* 0x000000ffff347224 */ /* 0x000fcc00078e008b */
[----:B------:R-:W-:Y:S01]  /*39a0*/  IMAD.MOV.U32 R54, RZ, RZ, R61 ;  /* 0x000000ffff367224 */ /* 0x000fe200078e003d */
[----:B--2---:R-:W-:Y:S01]  /*39b0*/  HMMA.16816.F32.BF16 R24, R12, R40, RZ ;  /* 0x000000280c18723c */ /* 0x004fe200000418ff */
[----:B------:R-:W-:Y:S01]  /*39c0*/  IMAD.MOV.U32 R55, RZ, RZ, R50 ;  /* 0x000000ffff377224 */ /* 0x000fe200078e0032 */
[----:B------:R-:W-:Y:S01]  /*39d0*/  MOV R61, R184 ;  /* 0x000000b8003d7202 */ /* 0x000fe20000000f00 */
[----:B------:R-:W-:-:S05]  /*39e0*/  IMAD.MOV.U32 R50, RZ, RZ, R185 ;  /* 0x000000ffff327224 */ /* 0x000fca00078e00b9 */
[----:B------:R-:W-:Y:S01]  /*39f0*/  HMMA.16816.F32.BF16 R20, R12, R42, RZ ;  /* 0x0000002a0c14723c */ /* 0x000fe200000418ff */
[----:B------:R-:W1:Y:S07]  /*3a00*/  LDSM.16.MT88.4 R40, [R252+0x4100] ;  /* 0x00410000fc28783b */ /* 0x000e6e0000004200 */
[----:B------:R-:W-:Y:S07]  /*3a10*/  HMMA.16816.F32.BF16 R180, R8, R64, R16 ;  /* 0x0000004008b4723c */ /* 0x000fee0000041810 */
[----:B------:R-:W-:Y:S01]  /*3a20*/  MOV R65, R60 ;  /* 0x0000003c00417202 */ /* 0x000fe20000000f00 */
[----:B---3--:R-:W-:Y:S01]  /*3a30*/  HMMA.16816.F32.BF16 R16, R12, R44, RZ ;  /* 0x0000002c0c10723c */ /* 0x008fe200000418ff */
[----:B------:R-:W-:-:S06]  /*3a40*/  IMAD.MOV.U32 R60, RZ, RZ, R186 ;  /* 0x000000ffff3c7224 */ /* 0x000fcc00078e00ba */
[----:B------:R-:W-:Y:S01]  /*3a50*/  IMAD.MOV.U32 R45, RZ, RZ, R53 ;  /* 0x000000ffff2d7224 */ /* 0x000fe200078e0035 */
[----:B----4-:R-:W-:Y:S01]  /*3a60*/  HMMA.16816.F32.BF16 R160, R8, R32, R24 ;  /* 0x0000002008a0723c */ /* 0x010fe20000041818 */
[----:B------:R-:W2:Y:S01]  /*3a70*/  LDSM.16.MT88.4 R24, [R252+0x4900] ;  /* 0x00490000fc18783b */ /* 0x000ea20000004200 */
[----:B------:R-:W-:-:S05]  /*3a80*/  MOV R53, R51 ;  /* 0x0000003300357202 */ /* 0x000fca0000000f00 */
[--C-:B------:R-:W-:Y:S01]  /*3a90*/  FFMA.FTZ R32, R105, c[0x0][0x2d0], -R2.reuse ;  /* 0x0000b40069207a23 */ /* 0x100fe20000010802 */
[----:B------:R-:W-:Y:S01]  /*3aa0*/  HMMA.16816.F32.BF16 R68, R8, R58, R28 ;  /* 0x0000003a0844723c */ /* 0x000fe2000004181c */
[----:B------:R-:W-:-:S06]  /*3ab0*/  FFMA.FTZ R33, R104, c[0x0][0x2d0], -R2 ;  /* 0x0000b40068217a23 */ /* 0x000fcc0000010802 */
[----:B------:R-:W-:Y:S01]  /*3ac0*/  IMAD.MOV.U32 R59, RZ, RZ, R0 ;  /* 0x000000ffff3b7224 */ /* 0x000fe200078e0000 */
[----:B------:R-:W-:Y:S01]  /*3ad0*/  HMMA.16816.F32.BF16 R28, R12, R62, RZ ;  /* 0x0000003e0c1c723c */ /* 0x000fe200000418ff */
[----:B------:R-:W-:Y:S01]  /*3ae0*/  FADD.FTZ R0, R78, R77 ;  /* 0x0000004d4e007221 */ /* 0x000fe20000010000 */
[----:B------:R-:W-:Y:S01]  /*3af0*/  MOV R58, R114 ;  /* 0x00000072003a7202 */ /* 0x000fe20000000f00 */
[----:B------:R-:W-:Y:S01]  /*3b00*/  IMAD.MOV.U32 R78, RZ, RZ, R56 ;  /* 0x000000ffff4e7224 */ /* 0x000fe200078e0038 */
[----:B------:R-:W-:Y:S01]  /*3b10*/  MOV R77, R59 ;  /* 0x0000003b004d7202 */ /* 0x000fe20000000f00 */
[----:B------:R-:W-:Y:S02]  /*3b20*/  IMAD.MOV.U32 R59, RZ, RZ, R113 ;  /* 0x000000ffff3b7224 */ /* 0x000fe400078e0071 */
[----:B------:R-:W-:Y:S01]  /*3b30*/  IMAD.MOV.U32 R56, RZ, RZ, R112 ;  /* 0x000000ffff387224 */ /* 0x000fe200078e0070 */
[----:B-----5:R-:W-:Y:S01]  /*3b40*/  HMMA.16816.F32.BF16 R152, R8, R36, R16 ;  /* 0x000000240898723c */ /* 0x020fe20000041810 */
[----:B------:R-:W-:-:S02]  /*3b50*/  FADD.FTZ R0, R79, R0 ;  /* 0x000000004f007221 */ /* 0x000fc40000010000 */
[----:B------:R-:W-:Y:S02]  /*3b60*/  IMAD.MOV.U32 R79, RZ, RZ, R137 ;  /* 0x000000ffff4f7224 */ /* 0x000fe400078e0089 */
[----:B------:R-:W-:Y:S01]  /*3b70*/  FADD.FTZ R0, R84, R0 ;  /* 0x0000000054007221 */ /* 0x000fe20000010000 */
[----:B------:R-:W-:Y:S01]  /*3b80*/  MOV R84, R136 ;  /* 0x0000008800547202 */ /* 0x000fe20000000f00 */
[----:B------:R-:W-:Y:S01]  /*3b90*/  FFMA.FTZ R37, R90, c[0x0][0x2d0], -R6 ;  /* 0x0000b4005a257a23 */ /* 0x000fe20000010806 */
[----:B-1----:R-:W-:Y:S01]  /*3ba0*/  HMMA.16816.F32.BF16 R16, R12, R40, RZ ;  /* 0x000000280c10723c */ /* 0x002fe200000418ff */
[----:B------:R-:W-:Y:S02]  /*3bb0*/  FADD.FTZ R0, R80, R0 ;  /* 0x0000000050007221 */ /* 0x000fe40000010000 */
[----:B------:R-:W-:Y:S02]  /*3bc0*/  IMAD.MOV.U32 R44, RZ, RZ, R56 ;  /* 0x000000ffff2c7224 */ /* 0x000fe400078e0038 */
[----:B------:R-:W-:-:S02]  /*3bd0*/  FADD.FTZ R0, R83, R0 ;  /* 0x0000000053007221 */ /* 0x000fc40000010000 */
[----:B------:R-:W-:Y:S01]  /*3be0*/  IMAD.MOV.U32 R41, RZ, RZ, R108 ;  /* 0x000000ffff297224 */ /* 0x000fe200078e006c */
[C---:B------:R-:W-:Y:S01]  /*3bf0*/  HMMA.16816.F32.BF16 R124, R8.reuse, R34, R20 ;  /* 0x00000022087c723c */ /* 0x040fe20000041814 */
[----:B------:R-:W-:Y:S02]  /*3c00*/  IMAD.MOV.U32 R56, RZ, RZ, R116 ;  /* 0x000000ffff387224 */ /* 0x000fe400078e0074 */
[--C-:B------:R-:W-:Y:S02]  /*3c10*/  FFMA.FTZ R36, R101, c[0x0][0x2d0], -R2.reuse ;  /* 0x0000b40065247a23 */ /* 0x100fe40000010802 */
[--C-:B------:R-:W-:Y:S02]  /*3c20*/  FFMA.FTZ R40, R98, c[0x0][0x2d0], -R2.reuse ;  /* 0x0000b40062287a23 */ /* 0x100fe40000010802 */
[--C-:B------:R-:W-:Y:S01]  /*3c30*/  FFMA.FTZ R34, R103, c[0x0][0x2d0], -R2.reuse ;  /* 0x0000b40067227a23 */ /* 0x100fe20000010802 */
[----:B------:R-:W-:Y:S01]  /*3c40*/  HMMA.16816.F32.BF16 R144, R8, R66, R28 ;  /* 0x000000420890723c */ /* 0x000fe2000004181c */
[----:B------:R-:W1:Y:S01]  /*3c50*/  LDSM.16.MT88.4 R28, [R249+0x6100] ;  /* 0x00610000f91c783b */ /* 0x000e620000004200 */
[----:B------:R-:W-:-:S02]  /*3c60*/  FFMA.FTZ R35, R102, c[0x0][0x2d0], -R2 ;  /* 0x0000b40066237a23 */ /* 0x000fc40000010802 */
[----:B------:R-:W-:Y:S02]  /*3c70*/  IMAD.MOV.U32 R63, RZ, RZ, R60 ;  /* 0x000000ffff3f7224 */ /* 0x000fe400078e003c */
[----:B------:R-:W-:Y:S02]  /*3c80*/  IMAD.MOV.U32 R60, RZ, RZ, R50 ;  /* 0x000000ffff3c7224 */ /* 0x000fe400078e0032 */
[----:B------:R-:W-:Y:S01]  /*3c90*/  HMMA.16816.F32.BF16 R20, R12, R46, RZ ;  /* 0x0000002e0c14723c */ /* 0x000fe200000418ff */
[----:B------:R-:W-:Y:S02]  /*3ca0*/  IMAD.MOV.U32 R105, RZ, RZ, R78 ;  /* 0x000000ffff697224 */ /* 0x000fe400078e004e */
[----:B------:R-:W-:Y:S02]  /*3cb0*/  IMAD.MOV.U32 R78, RZ, RZ, R130 ;  /* 0x000000ffff4e7224 */ /* 0x000fe400078e0082 */
[----:B------:R-:W-:Y:S01]  /*3cc0*/  IMAD.MOV.U32 R101, RZ, RZ, R79 ;  /* 0x000000ffff657224 */ /* 0x000fe200078e004f */
[----:B------:R-:W-:Y:S01]  /*3cd0*/  MOV R79, R129 ;  /* 0x00000081004f7202 */ /* 0x000fe20000000f00 */
[----:B------:R-:W-:Y:S01]  /*3ce0*/  IMAD.MOV.U32 R47, RZ, RZ, R59 ;  /* 0x000000ffff2f7224 */ /* 0x000fe200078e003b */
[----:B--2---:R-:W-:Y:S01]  /*3cf0*/  HMMA.16816.F32.BF16 R120, R8, R24, R16 ;  /* 0x000000180878723c */ /* 0x004fe20000041810 */
[----:B------:R-:W-:Y:S01]  /*3d00*/  MOV R46, R58 ;  /* 0x0000003a002e7202 */ /* 0x000fe20000000f00 */
[----:B------:R-:W-:Y:S01]  /*3d10*/  IMAD.MOV.U32 R58, RZ, RZ, R118 ;  /* 0x000000ffff3a7224 */ /* 0x000fe200078e0076 */
[----:B------:R-:W-:-:S04]  /*3d20*/  MOV R59, R117 ;  /* 0x00000075003b7202 */ /* 0x000fc80000000f00 */
[----:B------:R-:W-:Y:S01]  /*3d30*/  FFMA.FTZ R24, R99, c[0x0][0x2d0], -R6 ;  /* 0x0000b40063187a23 */ /* 0x000fe20000010806 */
[----:B------:R-:W-:Y:S01]  /*3d40*/  HMMA.16816.F32.BF16 R16, R12, R42, RZ ;  /* 0x0000002a0c10723c */ /* 0x000fe200000418ff */
[----:B------:R-:W-:Y:S02]  /*3d50*/  FADD.FTZ R25, R85, R0 ;  /* 0x0000000055197221 */ /* 0x000fe40000010000 */
[----:B------:R-:W-:-:S04]  /*3d60*/  IMAD.MOV.U32 R99, RZ, RZ, R65 ;  /* 0x000000ffff637224 */ /* 0x000fc800078e0041 */
[----:B------:R-:W-:Y:S01]  /*3d70*/  IMAD.MOV.U32 R43, RZ, RZ, R57 ;  /* 0x000000ffff2b7224 */ /* 0x000fe200078e0039 */
[----:B------:R-:W-:Y:S01]  /*3d80*/  HMMA.16816.F32.BF16 R108, R8, R38, R20 ;  /* 0x00000026086c723c */ /* 0x000fe20000041814 */
[----:B------:R-:W2:Y:S01]  /*3d90*/  LDSM.16.MT88.4 R20, [R249+0x6900] ;  /* 0x00690000f914783b */ /* 0x000ea20000004200 */
[----:B------:R-:W-:Y:S01]  /*3da0*/  MOV R57, R187 ;  /* 0x000000bb00397202 */ /* 0x000fe20000000f00 */
[----:B------:R-:W-:Y:S01]  /*3db0*/  IMAD.MOV.U32 R104, RZ, RZ, R43 ;  /* 0x000000ffff687224 */ /* 0x000fe200078e002b */
[----:B------:R-:W-:Y:S01]  /*3dc0*/  MOV R42, R4 ;  /* 0x00000004002a7202 */ /* 0x000fe20000000f00 */
[----:B------:R-:W-:Y:S01]  /*3dd0*/  FADD.FTZ R4, R76, R7 ;  /* 0x000000074c047221 */ /* 0x000fe20000010000 */
[----:B------:R-:W-:Y:S01]  /*3de0*/  MOV R62, R57 ;  /* 0x00000039003e7202 */ /* 0x000fe20000000f00 */
[----:B------:R-:W-:Y:S01]  /*3df0*/  IMAD.MOV.U32 R76, RZ, RZ, R138 ;  /* 0x000000ffff4c7224 */ /* 0x000fe200078e008a */
[----:B------:R-:W-:Y:S01]  /*3e00*/  MOV R103, R42 ;  /* 0x0000002a00677202 */ /* 0x000fe20000000f00 */
[----:B------:R-:W-:-:S02]  /*3e10*/  FADD.FTZ R4, R5, R4 ;  /* 0x0000000405047221 */ /* 0x000fc40000010000 */
[----:B------:R-:W-:Y:S02]  /*3e20*/  FFMA.FTZ R38, R91, c[0x0][0x2d0], -R6 ;  /* 0x0000b4005b267a23 */ /* 0x000fe40000010806 */
[----:B------:R-:W-:Y:S02]  /*3e30*/  FADD.FTZ R4, R82, R4 ;  /* 0x0000000452047221 */ /* 0x000fe40000010000 */
[----:B------:R-:W-:Y:S01]  /*3e40*/  IMAD.MOV.U32 R57, RZ, RZ, R119 ;  /* 0x000000ffff397224 */ /* 0x000fe200078e0077 */
[----:B------:R-:W-:Y:S01]  /*3e50*/  HMMA.16816.F32.BF16 R112, R8, R26, R16 ;  /* 0x0000001a0870723c */ /* 0x000fe20000041810 */
[----:B------:R-:W-:Y:S02]  /*3e60*/  FFMA.FTZ R39, R96, c[0x0][0x2d0], -R2 ;  /* 0x0000b40060277a23 */ /* 0x000fe40000010802 */
[----:B------:R-:W-:Y:S01]  /*3e70*/  IMAD.MOV.U32 R102, RZ, RZ, R76 ;  /* 0x000000ffff667224 */ /* 0x000fe200078e004c */
[----:B------:R-:W-:Y:S01]  /*3e80*/  MOV R76, R77 ;  /* 0x0000004d004c7202 */ /* 0x000fe20000000f00 */
[----:B------:R-:W-:-:S02]  /*3e90*/  IMAD.MOV.U32 R77, RZ, RZ, R131 ;  /* 0x000000ffff4d7224 */ /* 0x000fc400078e0083 */
[----:B------:R-:W-:Y:S01]  /*3ea0*/  FFMA.FTZ R27, R97, c[0x0][0x2d0], -R6 ;  /* 0x0000b400611b7a23 */ /* 0x000fe20000010806 */
[----:B-1----:R-:W-:Y:S01]  /*3eb0*/  HMMA.16816.F32.BF16 R16, R12, R28, RZ ;  /* 0x0000001c0c10723c */ /* 0x002fe200000418ff */
[----:B------:R-:W-:Y:S02]  /*3ec0*/  FADD.FTZ R26, R81, R4 ;  /* 0x00000004511a7221 */ /* 0x000fe40000010000 */
[----:B------:R-:W-:Y:S01]  /*3ed0*/  MUFU.EX2 R0, R27 ;  /* 0x0000001b00007308 */ /* 0x000fe20000000800 */
[----:B------:R-:W-:Y:S02]  /*3ee0*/  IMAD.MOV.U32 R97, RZ, RZ, R54 ;  /* 0x000000ffff617224 */ /* 0x000fe400078e0036 */
[----:B------:R-:W-:Y:S02]  /*3ef0*/  IMAD.MOV.U32 R54, RZ, RZ, R48 ;  /* 0x000000ffff367224 */ /* 0x000fe400078e0030 */
[--C-:B------:R-:W-:Y:S01]  /*3f00*/  FFMA.FTZ R28, R95, c[0x0][0x2d0], -R6.reuse ;  /* 0x0000b4005f1c7a23 */ /* 0x100fe20000010806 */
[----:B------:R-:W-:Y:S01]  /*3f10*/  MOV R95, R55 ;  /* 0x00000037005f7202 */ /* 0x000fe20000000f00 */
[----:B------:R-:W-:-:S02]  /*3f20*/  FFMA.FTZ R29, R94, c[0x0][0x2d0], -R6 ;  /* 0x0000b4005e1d7a23 */ /* 0x000fc40000010806 */
[----:B------:R-:W-:Y:S01]  /*3f30*/  IMAD.MOV.U32 R94, RZ, RZ, R52 ;  /* 0x000000ffff5e7224 */ /* 0x000fe200078e0034 */
[----:B------:R-:W-:Y:S01]  /*3f40*/  MOV R52, R128 ;  /* 0x0000008000347202 */ /* 0x000fe20000000f00 */
[----:B------:R-:W-:-:S10]  /*3f50*/  IMAD.MOV.U32 R55, RZ, RZ, R49 ;  /* 0x000000ffff377224 */ /* 0x000fd400078e0031 */
[----:B--2---:R-:W-:Y:S08]  /*3f60*/  HMMA.16816.F32.BF16 R184, R8, R20, R16 ;  /* 0x0000001408b8723c */ /* 0x004ff00000041810 */
[----:B------:R-:W-:Y:S07]  /*3f70*/  HMMA.16816.F32.BF16 R16, R12, R30, RZ ;  /* 0x0000001e0c10723c */ /* 0x000fee00000418ff */
[--C-:B------:R-:W-:Y:S01]  /*3f80*/  FFMA.FTZ R30, R93, c[0x0][0x2d0], -R6.reuse ;  /* 0x0000b4005d1e7a23 */ /* 0x100fe20000010806 */
[----:B------:R-:W-:Y:S01]  /*3f90*/  MOV R93, R95 ;  /* 0x0000005f005d7202 */ /* 0x000fe20000000f00 */
[----:B------:R-:W-:-:S02]  /*3fa0*/  FFMA.FTZ R31, R92, c[0x0][0x2d0], -R6 ;  /* 0x0000b4005c1f7a23 */ /* 0x000fc40000010806 */
[----:B------:R-:W-:Y:S02]  /*3fb0*/  IMAD.MOV.U32 R92, RZ, RZ, R94 ;  /* 0x000000ffff5c7224 */ /* 0x000fe400078e005e */
[----:B------:R-:W-:Y:S02]  /*3fc0*/  IMAD.MOV.U32 R94, RZ, RZ, R97 ;  /* 0x000000ffff5e7224 */ /* 0x000fe400078e0061 */
[----:B------:R-:W-:-:S09]  /*3fd0*/  IMAD.MOV.U32 R95, RZ, RZ, R99 ;  /* 0x000000ffff5f7224 */ /* 0x000fd200078e0063 */
[----:B------:R-:W-:Y:S01]  /*3fe0*/  HMMA.16816.F32.BF16 R136, R8, R22, R16 ;  /* 0x000000160888723c */ /* 0x000fe20000041810 */
[----:B------:R-:W1:Y:S04]  /*3ff0*/  LDSM.16.MT88.4 R16, [R250+0x6100] ;  /* 0x00610000fa10783b */ /* 0x000e680000004200 */
[----:B------:R-:W2:Y:S03]  /*4000*/  LDSM.16.MT88.4 R20, [R250+0x6900] ;  /* 0x00690000fa14783b */ /* 0x000ea60000004200 */
[C---:B-1----:R-:W-:Y:S08]  /*4010*/  HMMA.16816.F32.BF16 R4, R12.reuse, R16, RZ ;  /* 0x000000100c04723c */ /* 0x042ff000000418ff */
[----:B------:R-:W-:Y:S11]  /*4020*/  HMMA.16816.F32.BF16 R16, R12, R18, RZ ;  /* 0x000000120c10723c */ /* 0x000ff600000418ff */
[----:B------:R-:W-:Y:S05]  /*4030*/  @!UPT UIADD3 URZ, URZ, URZ, URZ ;  /* 0x0000003f3f3ff290 */ /* 0x000fea000fffe03f */
[C---:B--2---:R-:W-:Y:S01]  /*4040*/  HMMA.16816.F32.BF16 R116, R8.reuse, R20, R4 ;  /* 0x000000140874723c */ /* 0x044fe20000041804 */
[----:B------:R-:W1:Y:S07]  /*4050*/  MUFU.EX2 R4, R24 ;  /* 0x0000001800047308 */ /* 0x000e6e0000000800 */
[----:B------:R-:W-:Y:S01]  /*4060*/  HMMA.16816.F32.BF16 R80, R8, R22, R16 ;  /* 0x000000160850723c */ /* 0x000fe20000041810 */
[----:B------:R-:W2:Y:S01]  /*4070*/  LDSM.16.MT88.4 R20, [R41+0x6100] ;  /* 0x006100002914783b */ /* 0x000ea20000004200 */
[----:B------:R-:W3:Y:S05]  /*4080*/  MUFU.EX2 R5, R28 ;  /* 0x0000001c00057308 */ /* 0x000eea0000000800 */
[----:B------:R-:W-:-:S02]  /*4090*/  FADD.FTZ R16, R88, R25 ;  /* 0x0000001958107221 */ /* 0x000fc40000010000 */
[----:B------:R-:W-:Y:S01]  /*40a0*/  FADD.FTZ R17, R86, R26 ;  /* 0x0000001a56117221 */ /* 0x000fe20000010000 */
[----:B------:R-:W4:Y:S01]  /*40b0*/  MUFU.EX2 R6, R29 ;  /* 0x0000001d00067308 */ /* 0x000f220000000800 */
[----:B-1----:R-:W-:Y:S01]  /*40c0*/  FADD.FTZ R16, R4, R16 ;  /* 0x0000001004107221 */ /* 0x002fe20000010000 */
[----:B------:R-:W1:Y:S01]  /*40d0*/  LDSM.16.MT88.4 R24, [R41+0x6900] ;  /* 0x006900002918783b */ /* 0x000e620000004200 */
[----:B------:R-:W-:Y:S01]  /*40e0*/  FADD.FTZ R17, R87, R17 ;  /* 0x0000001157117221 */ /* 0x000fe20000010000 */
[C---:B------:R-:W-:Y:S01]  /*40f0*/  F2FP.BF16.PACK_AB R4, R0.reuse, R4 ;  /* 0x000000040004723e */ /* 0x040fe200000010ff */
[----:B------:R-:W-:-:S03]  /*4100*/  FADD.FTZ R16, R0, R16 ;  /* 0x0000001000107221 */ /* 0x000fc60000010000 */
[----:B------:R5:W5:Y:S01]  /*4110*/  MUFU.EX2 R7, R30 ;  /* 0x0000001e00077308 */ /* 0x000b620000000800 */
[----:B---3--:R-:W-:-:S04]  /*4120*/  FADD.FTZ R16, R5, R16 ;  /* 0x0000001005107221 */ /* 0x008fc80000010000 */
[C---:B----4-:R-:W-:Y:S01]  /*4130*/  FADD.FTZ R16, R6.reuse, R16 ;  /* 0x0000001006107221 */ /* 0x050fe20000010000 */
[----:B------:R-:W-:Y:S01]  /*4140*/  F2FP.BF16.PACK_AB R6, R6, R5 ;  /* 0x000000050606723e */ /* 0x000fe200000010ff */
[----:B------:R-:W-:Y:S01]  /*4150*/  FADD.FTZ R29, R89, R17 ;  /* 0x00000011591d7221 */ /* 0x000fe20000010000 */
[----:B------:R-:W-:Y:S01]  /*4160*/  MUFU.EX2 R5, R33 ;  /* 0x0000002100057308 */ /* 0x000fe20000000800 */
[----:B-----5:R-:W-:Y:S01]  /*4170*/  FFMA.FTZ R30, R100, c[0x0][0x2d0], -R2 ;  /* 0x0000b400641e7a23 */ /* 0x020fe20000010802 */
[----:B------:R-:W-:Y:S01]  /*4180*/  MOV R100, R84 ;  /* 0x0000005400647202 */ /* 0x000fe20000000f00 */
[----:B------:R-:W-:-:S05]  /*4190*/  FADD.FTZ R0, R7, R16 ;  /* 0x0000001007007221 */ /* 0x000fca0000010000 */
[----:B------:R-:W3:Y:S01]  /*41a0*/  MUFU.EX2 R2, R31 ;  /* 0x0000001f00027308 */ /* 0x000ee20000000800 */
[C---:B--2---:R-:W-:Y:S08]  /*41b0*/  HMMA.16816.F32.BF16 R16, R12.reuse, R20, RZ ;  /* 0x000000140c10723c */ /* 0x044ff000000418ff */
[----:B------:R-:W-:Y:S01]  /*41c0*/  HMMA.16816.F32.BF16 R20, R12, R22, RZ ;  /* 0x000000160c14723c */ /* 0x000fe200000418ff */
[C---:B---3--:R-:W-:Y:S01]  /*41d0*/  F2FP.BF16.PACK_AB R128, R2.reuse, R7 ;  /* 0x000000070280723e */ /* 0x048fe200000010ff */
[----:B------:R-:W-:Y:S01]  /*41e0*/  FADD.FTZ R28, R2, R0 ;  /* 0x00000000021c7221 */ /* 0x000fe20000010000 */
[----:B------:R-:W2:Y:S08]  /*41f0*/  MUFU.EX2 R7, R32 ;  /* 0x0000002000077308 */ /* 0x000eb00000000800 */
[----:B------:R-:W3:Y:S05]  /*4200*/  MUFU.EX2 R2, R38 ;  /* 0x0000002600027308 */ /* 0x000eea0000000800 */
[C---:B-1----:R-:W-:Y:S03]  /*4210*/  HMMA.16816.F32.BF16 R64, R8.reuse, R24, R16 ;  /* 0x000000180840723c */ /* 0x042fe60000041810 */
[----:B------:R-:W1:Y:S05]  /*4220*/  MUFU.EX2 R17, R34 ;  /* 0x0000002200117308 */ /* 0x000e6a0000000800 */
[----:B------:R-:W-:Y:S03]  /*4230*/  HMMA.16816.F32.BF16 R48, R8, R26, R20 ;  /* 0x0000001a0830723c */ /* 0x000fe60000041814 */
[----:B------:R-:W4:Y:S04]  /*4240*/  MUFU.EX2 R0, R37 ;  /* 0x0000002500007308 */ /* 0x000f280000000800 */
[----:B--2---:R-:W-:-:S04]  /*4250*/  FADD.FTZ R20, R7, R29 ;  /* 0x0000001d07147221 */ /* 0x004fc80000010000 */
[C---:B------:R-:W-:Y:S01]  /*4260*/  FADD.FTZ R21, R5.reuse, R20 ;  /* 0x0000001405157221 */ /* 0x040fe20000010000 */
[----:B------:R-:W-:Y:S01]  /*4270*/  F2FP.BF16.PACK_AB R5, R5, R7 ;  /* 0x000000070505723e */ /* 0x000fe200000010ff */
[----:B---3--:R-:W-:Y:S01]  /*4280*/  FADD.FTZ R20, R2, R28 ;  /* 0x0000001c02147221 */ /* 0x008fe20000010000 */
[----:B------:R-:W2:Y:S01]  /*4290*/  MUFU.EX2 R16, R35 ;  /* 0x0000002300107308 */ /* 0x000ea20000000800 */
[----:B-1----:R-:W-:-:S07]  /*42a0*/  FADD.FTZ R21, R17, R21 ;  /* 0x0000001511157221 */ /* 0x002fce0000010000 */
[----:B------:R-:W1:Y:S01]  /*42b0*/  MUFU.EX2 R19, R36 ;  /* 0x0000002400137308 */ /* 0x000e620000000800 */
[C---:B----4-:R-:W-:Y:S01]  /*42c0*/  FADD.FTZ R20, R0.reuse, R20 ;  /* 0x0000001400147221 */ /* 0x050fe20000010000 */
[----:B------:R-:W-:-:S04]  /*42d0*/  F2FP.BF16.PACK_AB R130, R0, R2 ;  /* 0x000000020082723e */ /* 0x000fc800000010ff */
[----:B------:R-:W-:Y:S02]  /*42e0*/  STL [R1+0x50], R20 ;  /* 0x0000501401007387 */ /* 0x000fe40000100800 */
[----:B------:R-:W3:Y:S01]  /*42f0*/  MUFU.EX2 R18, R30 ;  /* 0x0000001e00127308 */ /* 0x000ee20000000800 */
[C---:B--2---:R-:W-:Y:S01]  /*4300*/  FADD.FTZ R0, R16.reuse, R21 ;  /* 0x0000001510007221 */ /* 0x044fe20000010000 */
[----:B------:R-:W-:Y:S01]  /*4310*/  F2FP.BF16.PACK_AB R7, R16, R17 ;  /* 0x000000111007723e */ /* 0x000fe200000010ff */
[----:B------:R-:W2:Y:S02]  /*4320*/  LDSM.16.MT88.4 R20, [R252+0x6100] ;  /* 0x00610000fc14783b */ /* 0x000ea40000004200 */
[----:B-1----:R-:W-:-:S03]  /*4330*/  FADD.FTZ R0, R19, R0 ;  /* 0x0000000013007221 */ /* 0x002fc60000010000 */
[----:B------:R-:W1:Y:S01]  /*4340*/  MUFU.EX2 R2, R40 ;  /* 0x0000002800027308 */ /* 0x000e620000000800 */
[C---:B---3--:R-:W-:Y:S01]  /*4350*/  FADD.FTZ R16, R18.reuse, R0 ;  /* 0x0000000012107221 */ /* 0x048fe20000010000 */
[----:B------:R-:W-:-:S06]  /*4360*/  F2FP.BF16.PACK_AB R129, R18, R19 ;  /* 0x000000131281723e */ /* 0x000fcc00000010ff */
[----:B------:R-:W3:Y:S01]  /*4370*/  MUFU.EX2 R0, R39 ;  /* 0x0000002700007308 */ /* 0x000ee20000000800 */
[----:B-1----:R-:W-:-:S04]  /*4380*/  FADD.FTZ R16, R2, R16 ;  /* 0x0000001002107221 */ /* 0x002fc80000010000 */
[C---:B---3--:R-:W-:Y:S01]  /*4390*/  FADD.FTZ R16, R0.reuse, R16 ;  /* 0x0000001000107221 */ /* 0x048fe20000010000 */
[----:B------:R-:W-:Y:S01]  /*43a0*/  F2FP.BF16.PACK_AB R131, R0, R2 ;  /* 0x000000020083723e */ /* 0x000fe200000010ff */
[----:B------:R-:W-:Y:S02]  /*43b0*/  IMAD.MOV.U32 R0, RZ, RZ, R41 ;  /* 0x000000ffff007224 */ /* 0x000fe400078e0029 */
[----:B------:R-:W-:Y:S04]  /*43c0*/  LDSM.16.MT88.4 R40, [R249+0x3900] ;  /* 0x00390000f928783b */ /* 0x000fe80000004200 */
[----:B------:R-:W-:Y:S01]  /*43d0*/  STL [R1+0x54], R16 ;  /* 0x0000541001007387 */ /* 0x000fe20000100800 */
[C---:B--2---:R-:W-:Y:S03]  /*43e0*/  HMMA.16816.F32.BF16 R24, R12.reuse, R20, RZ ;  /* 0x000000140c18723c */ /* 0x044fe600000418ff */
[----:B------:R-:W1:Y:S05]  /*43f0*/  LDSM.16.MT88.4 R16, [R252+0x6900] ;  /* 0x00690000fc10783b */ /* 0x000e6a0000004200 */
[----:B------:R-:W-:Y:S11]  /*4400*/  HMMA.16816.F32.BF16 R12, R12, R22, RZ ;  /* 0x000000160c0c723c */ /* 0x000ff600000418ff */
[----:B------:R-:W-:Y:S05]  /*4410*/  @!UPT UIADD3 URZ, URZ, URZ, URZ ;  /* 0x0000003f3f3ff290 */ /* 0x000fea000fffe03f */
[C---:B-1----:R-:W-:Y:S08]  /*4420*/  HMMA.16816.F32.BF16 R24, R8.reuse, R16, R24 ;  /* 0x000000100818723c */ /* 0x042ff00000041818 */
[----:B------:R-:W-:Y:S01]  /*4430*/  HMMA.16816.F32.BF16 R12, R8, R18, R12 ;  /* 0x00000012080c723c */ /* 0x000fe2000004180c */
[----:B------:R-:W1:Y:S07]  /*4440*/  LDSM.16.MT88.4 R8, [R249+0x1100] ;  /* 0x00110000f908783b */ /* 0x000e6e0000004200 */
[C---:B-1----:R-:W-:Y:S08]  /*4450*/  HMMA.16816.F32.BF16 R140, R4.reuse, R8, R140 ;  /* 0x00000008048c723c */ /* 0x042ff0000004188c */
[C---:B------:R-:W-:Y:S01]  /*4460*/  HMMA.16816.F32.BF16 R16, R4.reuse, R10, R148 ;  /* 0x0000000a0410723c */ /* 0x040fe20000041894 */
        /* <DEDUP_REMOVED lines=11> */
[----:B------:R-:W-:Y:S01]  /*4520*/  HMMA.16816.F32.BF16 R44, R4, R10, R60 ;  /* 0x0000000a042c723c */ /* 0x000fe2000004183c */
[----:B------:R-:W1:Y:S11]  /*4530*/  LDSM.16.MT88.4 R8, [R250+0x3100] ;  /* 0x00310000fa08783b */ /* 0x000e760000004200 */
[----:B------:R-:W-:Y:S04]  /*4540*/  @!UPT UIADD3 URZ, URZ, URZ, URZ ;  /* 0x0000003f3f3ff290 */ /* 0x000fe8000fffe03f */
[C---:B------:R-:W-:Y:S08]  /*4550*/  HMMA.16816.F32.BF16 R36, R128.reuse, R40, R36 ;  /* 0x000000288024723c */ /* 0x040ff00000041824 */
[----:B------:R-:W-:Y:S08]  /*4560*/  HMMA.16816.F32.BF16 R40, R128, R42, R44 ;  /* 0x0000002a8028723c */ /* 0x000ff0000004182c */
        /* <DEDUP_REMOVED lines=8> */
[----:B------:R-:W1:Y:S04]  /*45f0*/  LDSM.16.MT88.4 R8, [R249+0x5100] ;  /* 0x00510000f908783b */ /* 0x000e680000004200 */
[----:B------:R-:W2:Y:S03]  /*4600*/  LDSM.16.MT88.4 R168, [R252+0x1900] ;  /* 0x00190000fca8783b */ /* 0x000ea60000004200 */
[C---:B-1----:R-:W-:Y:S08]  /*4610*/  HMMA.16816.F32.BF16 R84, R4.reuse, R8, R180 ;  /* 0x000000080454723c */ /* 0x042ff000000418b4 */
[----:B------:R-:W-:Y:S01]  /*4620*/  HMMA.16816.F32.BF16 R88, R4, R10, R144 ;  /* 0x0000000a0458723c */ /* 0x000fe20000041890 */
[----:B------:R-:W1:Y:S04]  /*4630*/  LDSM.16.MT88.4 R8, [R250+0x5100] ;  /* 0x00510000fa08783b */ /* 0x000e680000004200 */
[----:B------:R-:W3:Y:S03]  /*4640*/  LDSM.16.MT88.4 R144, [R249+0x1900] ;  /* 0x00190000f990783b */ /* 0x000ee60000004200 */
[C---:B--2---:R-:W-:Y:S08]  /*4650*/  HMMA.16816.F32.BF16 R164, R128.reuse, R168, R164 ;  /* 0x000000a880a4723c */ /* 0x044ff000000418a4 */
[----:B------:R-:W-:Y:S08]  /*4660*/  HMMA.16816.F32.BF16 R168, R128, R170, R32 ;  /* 0x000000aa80a8723c */ /* 0x000ff00000041820 */
[C---:B-1----:R-:W-:Y:S01]  /*4670*/  HMMA.16816.F32.BF16 R92, R4.reuse, R8, R160 ;  /* 0x00000008045c723c */ /* 0x042fe200000418a0 */
[----:B------:R-:W1:Y:S07]  /*4680*/  LDSM.16.MT88.4 R160, [R0+0x1900] ;  /* 0x0019000000a0783b */ /* 0x000e6e0000004200 */
[----:B------:R-:W-:Y:S01]  /*4690*/  HMMA.16816.F32.BF16 R96, R4, R10, R124 ;  /* 0x0000000a0460723c */ /* 0x000fe2000004187c */
[----:B------:R-:W2:Y:S07]  /*46a0*/  LDSM.16.MT88.4 R8, [R0+0x5100] ;  /* 0x005100000008783b */ /* 0x000eae0000004200 */
[C---:B---3--:R-:W-:Y:S08]  /*46b0*/  HMMA.16816.F32.BF16 R140, R128.reuse, R144, R140 ;  /* 0x00000090808c723c */ /* 0x048ff0000004188c */
[C---:B------:R-:W-:Y:S08]  /*46c0*/  HMMA.16816.F32.BF16 R144, R128.reuse, R146, R16 ;  /* 0x000000928090723c */ /* 0x040ff00000041810 */
[----:B-1----:R-:W-:Y:S08]  /*46d0*/  HMMA.16816.F32.BF16 R156, R128, R160, R156 ;  /* 0x000000a0809c723c */ /* 0x002ff0000004189c */
[C---:B--2---:R-:W-:Y:S01]  /*46e0*/  HMMA.16816.F32.BF16 R100, R4.reuse, R8, R152 ;  /* 0x000000080464723c */ /* 0x044fe20000041898 */
[----:B------:R-:W1:Y:S07]  /*46f0*/  LDSM.16.MT88.4 R152, [R250+0x1900] ;  /* 0x00190000fa98783b */ /* 0x000e6e0000004200 */
[----:B------:R-:W-:Y:S01]  /*4700*/  HMMA.16816.F32.BF16 R104, R4, R10, R108 ;  /* 0x0000000a0468723c */ /* 0x000fe2000004186c */
[----:B------:R-:W2:Y:S07]  /*4710*/  LDSM.16.MT88.4 R8, [R252+0x5100] ;  /* 0x00510000fc08783b */ /* 0x000eae0000004200 */
[C---:B------:R-:W-:Y:S08]  /*4720*/  HMMA.16816.F32.BF16 R160, R128.reuse, R162, R28 ;  /* 0x000000a280a0723c */ /* 0x040ff0000004181c */
[----:B-1----:R-:W-:Y:S08]  /*4730*/  HMMA.16816.F32.BF16 R148, R128, R152, R148 ;  /* 0x000000988094723c */ /* 0x002ff00000041894 */
[C---:B--2---:R-:W-:Y:S08]  /*4740*/  HMMA.16816.F32.BF16 R108, R4.reuse, R8, R120 ;  /* 0x00000008046c723c */ /* 0x044ff00000041878 */
[----:B------:R-:W-:Y:S01]  /*4750*/  HMMA.16816.F32.BF16 R112, R4, R10, R112 ;  /* 0x0000000a0470723c */ /* 0x000fe20000041870 */
[----:B------:R-:W1:Y:S07]  /*4760*/  LDSM.16.MT88.4 R8, [R249+0x7100] ;  /* 0x00710000f908783b */ /* 0x000e6e0000004200 */
[----:B------:R-:W-:Y:S08]  /*4770*/  HMMA.16816.F32.BF16 R152, R128, R154, R20 ;  /* 0x0000009a8098723c */ /* 0x000ff00000041814 */
[C---:B-1----:R-:W-:Y:S08]  /*4780*/  HMMA.16816.F32.BF16 R184, R4.reuse, R8, R184 ;  /* 0x0000000804b8723c */ /* 0x042ff000000418b8 */
[C---:B------:R-:W-:Y:S01]  /*4790*/  HMMA.16816.F32.BF16 R136, R4.reuse, R10, R136 ;  /* 0x0000000a0488723c */ /* 0x040fe20000041888 */
[----:B------:R-:W1:Y:S07]  /*47a0*/  LDSM.16.MT88.4 R8, [R250+0x7100] ;  /* 0x00710000fa08783b */ /* 0x000e6e0000004200 */
[C---:B-1----:R-:W-:Y:S08]  /*47b0*/  HMMA.16816.F32.BF16 R120, R4.reuse, R8, R116 ;  /* 0x000000080478723c */ /* 0x042ff00000041874 */
[C---:B------:R-:W-:Y:S01]  /*47c0*/  HMMA.16816.F32.BF16 R116, R4.reuse, R10, R80 ;  /* 0x0000000a0474723c */ /* 0x040fe20000041850 */
[----:B------:R-:W1:Y:S04]  /*47d0*/  LDSM.16.MT88.4 R8, [R0+0x7100] ;  /* 0x007100000008783b */ /* 0x000e680000004200 */
[----:B------:R-:W-:Y:S03]  /*47e0*/  LDSM.16.MT88.4 R80, [R250+0x5900] ;  /* 0x00590000fa50783b */ /* 0x000fe60000004200 */
[C---:B-1----:R-:W-:Y:S01]  /*47f0*/  HMMA.16816.F32.BF16 R124, R4.reuse, R10, R48 ;  /* 0x0000000a047c723c */ /* 0x042fe20000041830 */
[----:B------:R-:W1:Y:S07]  /*4800*/  LDSM.16.MT88.4 R48, [R250+0x3900] ;  /* 0x00390000fa30783b */ /* 0x000e6e0000004200 */
[----:B------:R-:W-:Y:S01]  /*4810*/  HMMA.16816.F32.BF16 R180, R4, R8, R64 ;  /* 0x0000000804b4723c */ /* 0x000fe20000041840 */
[----:B------:R-:W-:Y:S04]  /*4820*/  LDSM.16.MT88.4 R64, [R252+0x3900] ;  /* 0x00390000fc40783b */ /* 0x000fe80000004200 */
[----:B------:R-:W2:Y:S03]  /*4830*/  LDSM.16.MT88.4 R8, [R252+0x7100] ;  /* 0x00710000fc08783b */ /* 0x000ea60000004200 */
[C---:B-1----:R-:W-:Y:S08]  /*4840*/  HMMA.16816.F32.BF16 R44, R128.reuse, R48, R52 ;  /* 0x00000030802c723c */ /* 0x042ff00000041834 */
[----:B------:R-:W-:Y:S01]  /*4850*/  HMMA.16816.F32.BF16 R48, R128, R50, R56 ;  /* 0x000000328030723c */ /* 0x000fe20000041838 */
[----:B------:R-:W1:Y:S07]  /*4860*/  LDSM.16.MT88.4 R56, [R0+0x3900] ;  /* 0x003900000038783b */ /* 0x000e6e0000004200 */
[C---:B--2---:R-:W-:Y:S08]  /*4870*/  HMMA.16816.F32.BF16 R24, R4.reuse, R8, R24 ;  /* 0x000000080418723c */ /* 0x044ff00000041818 */
[----:B------:R-:W-:Y:S01]  /*4880*/  HMMA.16816.F32.BF16 R12, R4, R10, R12 ;  /* 0x0000000a040c723c */ /* 0x000fe2000004180c */
[----:B------:R-:W-:Y:S07]  /*4890*/  LDSM.16.MT88.4 R4, [R252+0x7900] ;  /* 0x00790000fc04783b */ /* 0x000fee0000004200 */
[C---:B-1----:R-:W-:Y:S08]  /*48a0*/  HMMA.16816.F32.BF16 R52, R128.reuse, R56, R60 ;  /* 0x000000388034723c */ /* 0x042ff0000004183c */
[C---:B------:R-:W-:Y:S01]  /*48b0*/  HMMA.16816.F32.BF16 R60, R128.reuse, R64, R72 ;  /* 0x00000040803c723c */ /* 0x040fe20000041848 */
[----:B------:R-:W1:Y:S07]  /*48c0*/  LDSM.16.MT88.4 R72, [R249+0x5900] ;  /* 0x00590000f948783b */ /* 0x000e6e0000004200 */
[C---:B------:R-:W-:Y:S08]  /*48d0*/  HMMA.16816.F32.BF16 R64, R128.reuse, R66, R76 ;  /* 0x000000428040723c */ /* 0x040ff0000004184c */
[C---:B------:R-:W-:Y:S08]  /*48e0*/  HMMA.16816.F32.BF16 R76, R128.reuse, R80, R92 ;  /* 0x00000050804c723c */ /* 0x040ff0000004185c */
[C---:B------:R-:W-:Y:S01]  /*48f0*/  HMMA.16816.F32.BF16 R80, R128.reuse, R82, R96 ;  /* 0x000000528050723c */ /* 0x040fe20000041860 */
[----:B------:R-:W2:Y:S07]  /*4900*/  LDSM.16.MT88.4 R96, [R252+0x5900] ;  /* 0x00590000fc60783b */ /* 0x000eae0000004200 */
[C---:B------:R-:W-:Y:S08]  /*4910*/  HMMA.16816.F32.BF16 R56, R128.reuse, R58, R68 ;  /* 0x0000003a8038723c */ /* 0x040ff00000041844 */
[C---:B-1----:R-:W-:Y:S08]  /*4920*/  HMMA.16816.F32.BF16 R68, R128.reuse, R72, R84 ;  /* 0x000000488044723c */ /* 0x042ff00000041854 */
[C---:B------:R-:W-:Y:S01]  /*4930*/  HMMA.16816.F32.BF16 R72, R128.reuse, R74, R88 ;  /* 0x0000004a8048723c */ /* 0x040fe20000041858 */
[----:B------:R-:W1:Y:S07]  /*4940*/  LDSM.16.MT88.4 R88, [R0+0x5900] ;  /* 0x005900000058783b */ /* 0x000e6e0000004200 */
[C---:B--2---:R-:W-:Y:S08]  /*4950*/  HMMA.16816.F32.BF16 R92, R128.reuse, R96, R108 ;  /* 0x00000060805c723c */ /* 0x044ff0000004186c */
[C---:B------:R-:W-:Y:S01]  /*4960*/  HMMA.16816.F32.BF16 R96, R128.reuse, R98, R112 ;  /* 0x000000628060723c */ /* 0x040fe20000041870 */
[----:B------:R-:W2:Y:S07]  /*4970*/  LDSM.16.MT88.4 R112, [R250+0x7900] ;  /* 0x00790000fa70783b */ /* 0x000eae0000004200 */
[C---:B-1----:R-:W-:Y:S08]  /*4980*/  HMMA.16816.F32.BF16 R84, R128.reuse, R88, R100 ;  /* 0x000000588054723c */ /* 0x042ff00000041864 */
[C---:B------:R-:W-:Y:S01]  /*4990*/  HMMA.16816.F32.BF16 R88, R128.reuse, R90, R104 ;  /* 0x0000005a8058723c */ /* 0x040fe20000041868 */
[----:B------:R-:W1:Y:S07]  /*49a0*/  LDSM.16.MT88.4 R104, [R249+0x7900] ;  /* 0x00790000f968783b */ /* 0x000e6e0000004200 */
[C---:B--2---:R-:W-:Y:S01]  /*49b0*/  HMMA.16816.F32.BF16 R108, R128.reuse, R112, R120 ;  /* 0x00000070806c723c */ /* 0x044fe20000041878 */
[----:B------:R-:W2:Y:S07]  /*49c0*/  LDSM.16.MT88.4 R120, [R0+0x7900] ;  /* 0x007900000078783b */ /* 0x000eae0000004200 */
[C---:B------:R-:W-:Y:S08]  /*49d0*/  HMMA.16816.F32.BF16 R112, R128.reuse, R114, R116 ;  /* 0x000000728070723c */ /* 0x040ff00000041874 */
[C---:B-1----:R-:W-:Y:S08]  /*49e0*/  HMMA.16816.F32.BF16 R100, R128.reuse, R104, R184 ;  /* 0x000000688064723c */ /* 0x042ff000000418b8 */
[C---:B------:R-:W-:Y:S08]  /*49f0*/  HMMA.16816.F32.BF16 R104, R128.reuse, R106, R136 ;  /* 0x0000006a8068723c */ /* 0x040ff00000041888 */
[C---:B--2---:R-:W-:Y:S08]  /*4a00*/  HMMA.16816.F32.BF16 R116, R128.reuse, R120, R180 ;  /* 0x000000788074723c */ /* 0x044ff000000418b4 */
[C---:B------:R-:W-:Y:S08]  /*4a10*/  HMMA.16816.F32.BF16 R120, R128.reuse, R122, R124 ;  /* 0x0000007a8078723c */ /* 0x040ff0000004187c */
[C---:B------:R-:W-:Y:S08]  /*4a20*/  HMMA.16816.F32.BF16 R124, R128.reuse, R4, R24 ;  /* 0x00000004807c723c */ /* 0x040ff00000041818 */
[----:B------:R-:W-:Y:S01]  /*4a30*/  HMMA.16816.F32.BF16 R128, R128, R6, R12 ;  /* 0x000000068080723c */ /* 0x000fe2000004180c */
[----:B------:R-:W-:Y:S07]  /*4a40*/  @!P2 BRA `(.L_x_2) ;  /* 0x00003ea00000a947 */ /* 0x000fee0003800000 */
[----:B------:R-:W2:Y:S04]  /*4a50*/  LDL.64 R8, [R1+0x98] ;  /* 0x0000980001087983 */ /* 0x000ea80000100a00 */
[----:B------:R-:W3:Y:S04]  /*4a60*/  LDL.64 R188, [R1+0xa0] ;  /* 0x0000a00001bc7983 */ /* 0x000ee80000100a00 */
[----:B------:R-:W4:Y:S01]  /*4a70*/  LDL.64 R190, [R1+0x90] ;  /* 0x0000900001be7983 */ /* 0x000f220000100a00 */
[----:B------:R-:W-:-:S02]  /*4a80*/  LEA.HI.SX32 R0, R133, 0xfffffffe, 0x1a ;  /* 0xfffffffe85007811 */ /* 0x000fc400078fd2ff */
[----:B------:R-:W-:-:S03]  /*4a90*/  MOV R133, R132 ;  /* 0x0000008400857202 */ /* 0x000fc60000000f00 */
[----:B------:R1:W-:Y:S01]  /*4aa0*/  STL [R1+0x4c], R0 ;  /* 0x00004c0001007387 */ /* 0x0003e20000100800 */
[C---:B--2---:R-:W-:Y:S02]  /*4ab0*/  IADD3 R4, P2, R8.reuse, 0x40, RZ ;  /* 0x0000004008047810 */ /* 0x044fe40007f5e0ff */
[C---:B------:R-:W-:Y:S02]  /*4ac0*/  IADD3 R2, P1, R8.reuse, 0x80, RZ ;  /* 0x0000008008027810 */ /* 0x040fe40007f3e0ff */
[----:B-1----:R-:W-:Y:S01]  /*4ad0*/  IADD3 R0, P0, R8, 0xc0, RZ ;  /* 0x000000c008007810 */ /* 0x002fe20007f1e0ff */
[----:B------:R1:W-:Y:S04]  /*4ae0*/  STL [R1+0x84], R4 ;  /* 0x0000840401007387 */ /* 0x0003e80000100800 */
[----:B------:R3:W-:Y:S04]  /*4af0*/  STL [R1+0x7c], R2 ;  /* 0x00007c0201007387 */ /* 0x0007e80000100800 */
[----:B------:R2:W-:Y:S01]  /*4b00*/  STL [R1+0x74], R0 ;  /* 0x0000740001007387 */ /* 0x0005e20000100800 */
[----:B-1----:R-:W-:Y:S01]  /*4b10*/  IMAD.X R4, RZ, RZ, R134, P2 ;  /* 0x000000ffff047224 */ /* 0x002fe200010e0686 */
[----:B---3--:R-:W-:-:S04]  /*4b20*/  IADD3 R2, P2, R188, 0x40, RZ ;  /* 0x00000040bc027810 */ /* 0x008fc80007f5e0ff */
[----:B------:R1:W-:Y:S01]  /*4b30*/  STL [R1+0x80], R4 ;  /* 0x0000800401007387 */ /* 0x0003e20000100800 */
[----:B--2---:R-:W-:-:S03]  /*4b40*/  IMAD.X R0, RZ, RZ, R134, P1 ;  /* 0x000000ffff007224 */ /* 0x004fc600008e0686 */
[----:B------:R2:W-:Y:S04]  /*4b50*/  STL [R1+0x6c], R2 ;  /* 0x00006c0201007387 */ /* 0x0005e80000100800 */
[----:B------:R3:W-:Y:S01]  /*4b60*/  STL [R1+0x78], R0 ;  /* 0x0000780001007387 */ /* 0x0007e20000100800 */
[----:B-1----:R-:W-:Y:S01]  /*4b70*/  IADD3 R4, P1, R188, 0x80, RZ ;  /* 0x00000080bc047810 */ /* 0x002fe20007f3e0ff */
[----:B--2---:R-:W-:-:S04]  /*4b80*/  IMAD.X R2, RZ, RZ, R134, P0 ;  /* 0x000000ffff027224 */ /* 0x004fc800000e0686 */
[----:B------:R-:W-:Y:S01]  /*4b90*/  STL [R1+0x64], R4 ;  /* 0x0000640401007387 */ /* 0x000fe20000100800 */
[----:B------:R-:W-:Y:S01]  /*4ba0*/  IMAD.MOV.U32 R134, RZ, RZ, R3 ;  /* 0x000000ffff867224 */ /* 0x000fe200078e0003 */
[----:B---3--:R-:W-:Y:S02]  /*4bb0*/  IADD3 R0, P0, R188, 0xc0, RZ ;  /* 0x000000c0bc007810 */ /* 0x008fe40007f1e0ff */
[----:B------:R1:W-:Y:S01]  /*4bc0*/  STL [R1+0x70], R2 ;  /* 0x0000700201007387 */ /* 0x0003e20000100800 */
[----:B----4-:R-:W-:-:S03]  /*4bd0*/  IMAD.X R3, RZ, RZ, R191, P2 ;  /* 0x000000ffff037224 */ /* 0x010fc600010e06bf */
[----:B------:R2:W-:Y:S04]  /*4be0*/  STL [R1+0x5c], R0 ;  /* 0x00005c0001007387 */ /* 0x0005e80000100800 */
[----:B------:R3:W-:Y:S01]  /*4bf0*/  STL [R1+0x68], R3 ;  /* 0x0000680301007387 */ /* 0x0007e20000100800 */
[----:B-1----:R-:W-:Y:S01]  /*4c00*/  IMAD.X R2, RZ, RZ, R191, P1 ;  /* 0x000000ffff027224 */ /* 0x002fe200008e06bf */
[----:B--2---:R-:W-:-:S05]  /*4c10*/  IADD3.X R0, RZ, R191, RZ, P0, !PT ;  /* 0x000000bfff007210 */ /* 0x004fca00007fe4ff */
[----:B------:R3:W-:Y:S04]  /*4c20*/  STL [R1+0x58], R0 ;  /* 0x0000580001007387 */ /* 0x0007e80000100800 */
[----:B------:R3:W-:Y:S02]  /*4c30*/  STL [R1+0x60], R2 ;  /* 0x0000600201007387 */ /* 0x0007e40000100800 */
[----:B---3--:R-:W-:-:S05]  /*4c40*/  SHF.L.U32 R0, R135, 0x1, RZ ;  /* 0x0000000187007819 */ /* 0x008fca00000006ff */
[----:B------:R1:W-:Y:S02]  /*4c50*/  STL [R1+0x48], R0 ;  /* 0x0000480001007387 */ /* 0x0003e40000100800 */
.L_x_3:
[----:B--2---:R-:W2:Y:S01]  /*4c60*/  LDL.64 R12, [R1+0x98] ;  /* 0x00009800010c7983 */ /* 0x004ea20000100a00 */
[----:B------:R-:W-:Y:S01]  /*4c70*/  MOV R7, c[0x0][0x208] ;  /* 0x0000820000077a02 */ /* 0x000fe20000000f00 */
[----:B------:R-:W-:Y:S04]  /*4c80*/  DEPBAR.LE SB0, 0x0 ;  /* 0x000080000000791a */ /* 0x000fe80000000000 */
[----:B------:R-:W3:Y:S01]  /*4c90*/  LDL R132, [R1+0x84] ;  /* 0x0000840001847983 */ /* 0x000ee20000100800 */
[----:B------:R-:W-:Y:S04]  /*4ca0*/  MOV R14, c[0x0][0x20c] ;  /* 0x00008300000e7a02 */ /* 0x000fe80000000f00 */
[----:B------:R-:W4:Y:S05]  /*4cb0*/  LDL R28, [R1+0x88] ;  /* 0x00008800011c7983 */ /* 0x000f2a0000100800 */
[----:B------:R-:W2:Y:S05]  /*4cc0*/  LDL R35, [R1+0x7c] ;  /* 0x00007c0001237983 */ /* 0x000eaa0000100800 */
[----:B------:R-:W2:Y:S05]  /*4cd0*/  LDL R29, [R1+0x80] ;  /* 0x00008000011d7983 */ /* 0x000eaa0000100800 */
[----:B------:R-:W2:Y:S05]  /*4ce0*/  LDL R33, [R1+0x74] ;  /* 0x0000740001217983 */ /* 0x000eaa0000100800 */
[----:B------:R-:W2:Y:S05]  /*4cf0*/  LDL R32, [R1+0x78] ;  /* 0x0000780001207983 */ /* 0x000eaa0000100800 */
[----:B------:R-:W2:Y:S05]  /*4d00*/  LDL R34, [R1+0x70] ;  /* 0x0000700001227983 */ /* 0x000eaa0000100800 */
[----:B------:R1:W-:Y:S05]  /*4d10*/  STL [R1+0x12c], R130 ;  /* 0x00012c8201007387 */ /* 0x0003ea0000100800 */
[----:B------:R-:W-:Y:S06]  /*4d20*/  BAR.SYNC.DEFER_BLOCKING 0x0 ;  /* 0x0000000000007b1d */ /* 0x000fec0000010000 */
[----:B------:R-:W2:Y:S05]  /*4d30*/  LDSM.16.M88.4 R8, [R248+0x10100] ;  /* 0x01010000f808783b */ /* 0x000eaa0000000200 */
[----:B-1----:R-:W2:Y:S05]  /*4d40*/  LDL.LU R130, [R1+0x4c] ;  /* 0x00004c0001827983 */ /* 0x002eaa0000300800 */
[----:B------:R1:W-:Y:S05]  /*4d50*/  STL [R1+0x128], R131 ;  /* 0x0001288301007387 */ /* 0x0003ea0000100800 */
[----:B------:R-:W3:Y:S05]  /*4d60*/  LDL R136, [R1+0x8] ;  /* 0x0000080001887983 */ /* 0x000eea0000100800 */
[----:B------:R-:W4:Y:S05]  /*4d70*/  LDL R180, [R1+0x44] ;  /* 0x0000440001b47983 */ /* 0x000f2a0000100800 */
[----:B------:R-:W4:Y:S05]  /*4d80*/  LDL R135, [R1+0x40] ;  /* 0x0000400001877983 */ /* 0x000f2a0000100800 */
[----:B------:R-:W2:Y:S05]  /*4d90*/  LDSM.16.M88.4 R16, [R248+0x10900] ;  /* 0x01090000f810783b */ /* 0x000eaa0000000200 */
[----:B-1----:R-:W4:Y:S05]  /*4da0*/  LDL R131, [R1+0x48] ;  /* 0x0000480001837983 */ /* 0x002f2a0000100800 */
[----:B------:R-:W1:Y:S01]  /*4db0*/  LDSM.16.M88.4 R24, [R248+0x11100] ;  /* 0x01110000f818783b */ /* 0x000e620000000200 */
[----:B--2---:R-:W-:Y:S01]  /*4dc0*/  SHF.R.S32.HI R0, RZ, 0x1f, R130 ;  /* 0x0000001fff007819 */ /* 0x004fe20000011482 */
[----:B------:R-:W-:Y:S04]  /*4dd0*/  IMAD.WIDE.U32 R4, R130, c[0x0][0x208], RZ ;  /* 0x0000820082047a25 */ /* 0x000fe800078e00ff */
[----:B------:R-:W-:Y:S01]  /*4de0*/  IMAD R0, R0, c[0x0][0x208], RZ ;  /* 0x0000820000007a24 */ /* 0x000fe200078e02ff */
[----:B------:R-:W-:Y:S03]  /*4df0*/  SHF.L.U32 R2, R4, 0x6, RZ ;  /* 0x0000000604027819 */ /* 0x000fe600000006ff */
[----:B------:R-:W-:Y:S01]  /*4e00*/  IMAD R0, R130, c[0x0][0x20c], R0 ;  /* 0x0000830082007a24 */ /* 0x000fe200078e0200 */
[----:B------:R-:W-:Y:S01]  /*4e10*/  IADD3 R3, P0, R2, R12, RZ ;  /* 0x0000000c02037210 */ /* 0x000fe20007f1e0ff */
[----:B---3--:R-:W-:Y:S03]  /*4e20*/  LDSM.16.M88.4 R136, [R136] ;  /* 0x000000008888783b */ /* 0x008fe60000000200 */
[----:B------:R-:W-:Y:S02]  /*4e30*/  IADD3 R0, R5, R0, RZ ;  /* 0x0000000005007210 */ /* 0x000fe40007ffe0ff */
[C---:B------:R-:W-:Y:S01]  /*4e40*/  LEA R22, P2, R3.reuse, c[0x0][0x1f8], 0x1 ;  /* 0x00007e0003167a11 */ /* 0x040fe200078408ff */
[----:B----4-:R-:W-:Y:S01]  /*4e50*/  LDSM.16.M88.4 R180, [R180] ;  /* 0x00000000b4b4783b */ /* 0x010fe20000000200 */
[----:B------:R-:W-:Y:S02]  /*4e60*/  SHF.L.U64.HI R0, R4, 0x6, R0 ;  /* 0x0000000604007819 */ /* 0x000fe40000010200 */
[----:B------:R-:W-:Y:S02]  /*4e70*/  IADD3 R4, P1, R2, R132, RZ ;  /* 0x0000008402047210 */ /* 0x000fe40007f3e0ff */
[----:B------:R-:W-:Y:S01]  /*4e80*/  IADD3.X R5, R0, R28, RZ, P0, !PT ;  /* 0x0000001c00057210 */ /* 0x000fe200007fe4ff */
[----:B------:R2:W-:Y:S01]  /*4e90*/  LDSM.16.M88.4 R184, [R135] ;  /* 0x0000000087b8783b */ /* 0x0005e20000000200 */
[----:B------:R-:W-:Y:S02]  /*4ea0*/  LEA R20, P0, R4, c[0x0][0x1f8], 0x1 ;  /* 0x00007e0004147a11 */ /* 0x000fe400078008ff */
[----:B------:R-:W-:Y:S02]  /*4eb0*/  IADD3.X R6, R0, R29, RZ, P1, !PT ;  /* 0x0000001d00067210 */ /* 0x000fe40000ffe4ff */
[----:B------:R-:W-:Y:S02]  /*4ec0*/  LEA.HI.X R23, R3, c[0x0][0x1fc], R5, 0x1, P2 ;  /* 0x00007f0003177a11 */ /* 0x000fe400010f0c05 */
[----:B------:R-:W-:Y:S02]  /*4ed0*/  IADD3 R5, P2, R2, R35, RZ ;  /* 0x0000002302057210 */ /* 0x000fe40007f5e0ff */
[----:B------:R-:W-:Y:S02]  /*4ee0*/  LEA.HI.X R21, R4, c[0x0][0x1fc], R6, 0x1, P0 ;  /* 0x00007f0004157a11 */ /* 0x000fe400000f0c06 */
[C---:B------:R-:W-:Y:S02]  /*4ef0*/  LEA R3, P0, R7.reuse, R2, 0x5 ;  /* 0x0000000207037211 */ /* 0x040fe400078028ff */
[----:B------:R-:W-:Y:S02]  /*4f00*/  IADD3 R4, P1, R2, R33, RZ ;  /* 0x0000002102047210 */ /* 0x000fe40007f3e0ff */
[----:B------:R-:W-:Y:S02]  /*4f10*/  LEA.HI.X R2, R7, R0, R14, 0x5, P0 ;  /* 0x0000000007027211 */ /* 0x000fe400000f2c0e */
[----:B------:R-:W-:Y:S02]  /*4f20*/  IADD3 R6, P0, R3, R12, RZ ;  /* 0x0000000c03067210 */ /* 0x000fe40007f1e0ff */
[C---:B------:R-:W-:Y:S02]  /*4f30*/  IADD3.X R7, R0.reuse, R32, RZ, P2, !PT ;  /* 0x0000002000077210 */ /* 0x040fe400017fe4ff */
[----:B------:R-:W-:Y:S02]  /*4f40*/  IADD3.X R0, R0, R34, RZ, P1, !PT ;  /* 0x0000002200007210 */ /* 0x000fe40000ffe4ff */
[C---:B------:R-:W-:Y:S01]  /*4f50*/  LEA R12, P2, R5.reuse, c[0x0][0x1f8], 0x1 ;  /* 0x00007e00050c7a11 */ /* 0x040fe200078408ff */
[----:B--2---:R-:W2:Y:S01]  /*4f60*/  LDL R135, [R1+0x30] ;  /* 0x0000300001877983 */ /* 0x004ea20000100800 */
[C---:B------:R-:W-:Y:S02]  /*4f70*/  LEA R14, P1, R4.reuse, c[0x0][0x1f8], 0x1 ;  /* 0x00007e00040e7a11 */ /* 0x040fe400078208ff */
[----:B------:R-:W-:Y:S02]  /*4f80*/  LEA.HI.X R13, R5, c[0x0][0x1fc], R7, 0x1, P2 ;  /* 0x00007f00050d7a11 */ /* 0x000fe400010f0c07 */
[----:B------:R-:W-:Y:S02]  /*4f90*/  LEA.HI.X R15, R4, c[0x0][0x1fc], R0, 0x1, P1 ;  /* 0x00007f00040f7a11 */ /* 0x000fe400008f0c00 */
[C---:B------:R-:W-:Y:S02]  /*4fa0*/  IADD3 R0, P2, R3.reuse, R132, RZ ;  /* 0x0000008403007210 */ /* 0x040fe40007f5e0ff */
[----:B------:R-:W3:Y:S01]  /*4fb0*/  LDL R132, [R1+0x3c] ;  /* 0x00003c0001847983 */ /* 0x000ee20000100800 */
[----:B------:R-:W-:Y:S02]  /*4fc0*/  IADD3.X R28, R2, R28, RZ, P0, !PT ;  /* 0x0000001c021c7210 */ /* 0x000fe400007fe4ff */
[C---:B------:R-:W-:Y:S02]  /*4fd0*/  LEA R30, P0, R6.reuse, c[0x0][0x1f8], 0x1 ;  /* 0x00007e00061e7a11 */ /* 0x040fe400078008ff */
[C---:B------:R-:W-:Y:S02]  /*4fe0*/  IADD3 R4, P1, R3.reuse, R35, RZ ;  /* 0x0000002303047210 */ /* 0x040fe40007f3e0ff */
[----:B------:R-:W-:Y:S02]  /*4ff0*/  LEA.HI.X R31, R6, c[0x0][0x1fc], R28, 0x1, P0 ;  /* 0x00007f00061f7a11 */ /* 0x000fe400000f0c1c */
[----:B------:R-:W-:Y:S02]  /*5000*/  IADD3.X R6, R2, R29, RZ, P2, !PT ;  /* 0x0000001d02067210 */ /* 0x000fe400017fe4ff */
[----:B------:R-:W-:Y:S02]  /*5010*/  LEA R28, P2, R0, c[0x0][0x1f8], 0x1 ;  /* 0x00007e00001c7a11 */ /* 0x000fe400078408ff */
[----:B------:R-:W-:Y:S02]  /*5020*/  IADD3.X R7, R2, R32, RZ, P1, !PT ;  /* 0x0000002002077210 */ /* 0x000fe40000ffe4ff */
[----:B------:R-:W-:Y:S02]  /*5030*/  LEA.HI.X R29, R0, c[0x0][0x1fc], R6, 0x1, P2 ;  /* 0x00007f00001d7a11 */ /* 0x000fe400010f0c06 */
[----:B------:R-:W4:Y:S01]  /*5040*/  LDL R0, [R1+0x4] ;  /* 0x0000040001007983 */ /* 0x000f220000100800 */
[C---:B------:R-:W-:Y:S02]  /*5050*/  LEA R32, P1, R4.reuse, c[0x0][0x1f8], 0x1 ;  /* 0x00007e0004207a11 */ /* 0x040fe400078208ff */
[----:B------:R-:W-:Y:S02]  /*5060*/  IADD3 R3, P0, R3, R33, RZ ;  /* 0x0000002103037210 */ /* 0x000fe40007f1e0ff */
[----:B------:R-:W-:Y:S02]  /*5070*/  LEA.HI.X R33, R4, c[0x0][0x1fc], R7, 0x1, P1 ;  /* 0x00007f0004217a11 */ /* 0x000fe400008f0c07 */
[----:B------:R-:W-:Y:S02]  /*5080*/  IADD3.X R5, R2, R34, RZ, P0, !PT ;  /* 0x0000002202057210 */ /* 0x000fe400007fe4ff */
[----:B------:R-:W-:Y:S02]  /*5090*/  MOV R6, R32 ;  /* 0x0000002000067202 */ /* 0x000fe40000000f00 */
[----:B------:R-:W-:Y:S02]  /*50a0*/  MOV R7, R33 ;  /* 0x0000002100077202 */ /* 0x000fe40000000f00 */
[----:B------:R-:W1:Y:S01]  /*50b0*/  LDSM.16.M88.4 R32, [R248+0x11900] ;  /* 0x01190000f820783b */ /* 0x000e620000000200 */
[C---:B------:R-:W-:Y:S04]  /*50c0*/  LEA R2, P0, R3.reuse, c[0x0][0x1f8], 0x1 ;  /* 0x00007e0003027a11 */ /* 0x040fe800078008ff */
[----:B------:R-:W-:Y:S02]  /*50d0*/  LEA.HI.X R3, R3, c[0x0][0x1fc], R5, 0x1, P0 ;  /* 0x00007f0003037a11 */ /* 0x000fe400000f0c05 */
[C---:B------:R-:W-:Y:S02]  /*50e0*/  ISETP.GT.AND P0, PT, R130.reuse, RZ, PT ;  /* 0x000000ff8200720c */ /* 0x040fe40003f04270 */
[----:B------:R-:W-:Y:S01]  /*50f0*/  IADD3 R130, R130, -0x1, RZ ;  /* 0xffffffff82827810 */ /* 0x000fe20007ffe0ff */
[----:B---3--:R3:W1:Y:S05]  /*5100*/  LDSM.16.M88.4 R188, [R132] ;  /* 0x0000000084bc783b */ /* 0x00866a0000000200 */
[----:B------:R-:W-:Y:S01]  /*5110*/  @!PT LDS RZ, [RZ] ;  /* 0x00000000fffff984 */ /* 0x000fe20000000800 */
[----:B------:R-:W-:Y:S01]  /*5120*/  @!PT LDS RZ, [RZ] ;  /* 0x00000000fffff984 */ /* 0x000fe20000000800 */
[----:B------:R-:W-:Y:S01]  /*5130*/  @!PT LDS RZ, [RZ] ;  /* 0x00000000fffff984 */ /* 0x000fe20000000800 */
[----:B------:R2:W-:Y:S05]  /*5140*/  LDGSTS.E.BYPASS.LTC128B.128 [R131+0x100], [R22.64], !P6 ;  /* 0x0010000016837fae */ /* 0x0005ea000f101d48 */
[----:B------:R1:W-:Y:S05]  /*5150*/  LDGSTS.E.BYPASS.LTC128B.128 [R131+0x2100], [R20.64], !P5 ;  /* 0x0210000014837fae */ /* 0x0003ea000e901d48 */
[----:B------:R1:W-:Y:S05]  /*5160*/  LDGSTS.E.BYPASS.LTC128B.128 [R131+0x4100], [R12.64], !P4 ;  /* 0x041000000c837fae */ /* 0x0003ea000e101d48 */
[----:B------:R1:W-:Y:S05]  /*5170*/  LDGSTS.E.BYPASS.LTC128B.128 [R131+0x6100], [R14.64], !P3 ;  /* 0x061000000e837fae */ /* 0x0003ea000d901d48 */
[----:B------:R1:W-:Y:S05]  /*5180*/  LDGSTS.E.BYPASS.LTC128B.128 [R131+0x1100], [R30.64], !P6 ;  /* 0x011000001e837fae */ /* 0x0003ea000f101d48 */
[----:B------:R4:W-:Y:S01]  /*5190*/  LDGSTS.E.BYPASS.LTC128B.128 [R131+0x3100], [R28.64], !P5 ;  /* 0x031000001c837fae */ /* 0x0009e2000e901d48 */
[----:B--2---:R-:W-:Y:S02]  /*51a0*/  MOV R22, R6 ;  /* 0x0000000600167202 */ /* 0x004fe40000000f00 */
[----:B------:R-:W-:Y:S02]  /*51b0*/  MOV R23, R7 ;  /* 0x0000000700177202 */ /* 0x000fe40000000f00 */
[----:B---3--:R-:W2:Y:S01]  /*51c0*/  LDL R132, [R1+0x2c] ;  /* 0x00002c0001847983 */ /* 0x008ea20000100800 */
[C---:B-----5:R-:W-:Y:S04]  /*51d0*/  HMMA.16816.F32.BF16 R4, R172.reuse, R8, RZ ;  /* 0x00000008ac04723c */ /* 0x060fe800000418ff */
[----:B------:R3:W-:Y:S04]  /*51e0*/  LDGSTS.E.BYPASS.LTC128B.128 [R131+0x5100], [R22.64], !P4 ;  /* 0x0510000016837fae */ /* 0x0007e8000e101d48 */
[C---:B------:R-:W-:Y:S01]  /*51f0*/  HMMA.16816.F32.BF16 R8, R172.reuse, R10, RZ ;  /* 0x0000000aac08723c */ /* 0x040fe200000418ff */
[----:B------:R4:W-:Y:S05]  /*5200*/  LDGSTS.E.BYPASS.LTC128B.128 [R131+0x7100], [R2.64], !P3 ;  /* 0x0710000002837fae */ /* 0x0009ea000d901d48 */
[----:B------:R-:W0:Y:S02]  /*5210*/  LDGDEPBAR ;  /* 0x00000000000079af */ /* 0x000e240000000000 */
[C---:B-1----:R-:W-:Y:S08]  /*5220*/  HMMA.16816.F32.BF16 R12, R172.reuse, R16, RZ ;  /* 0x00000010ac0c723c */ /* 0x042ff000000418ff */
[C---:B------:R-:W-:Y:S08]  /*5230*/  HMMA.16816.F32.BF16 R16, R172.reuse, R18, RZ ;  /* 0x00000012ac10723c */ /* 0x040ff000000418ff */
[C---:B---3--:R-:W-:Y:S01]  /*5240*/  HMMA.16816.F32.BF16 R20, R172.reuse, R24, RZ ;  /* 0x00000018ac14723c */ /* 0x048fe200000418ff */
[----:B----4-:R-:W3:Y:S07]  /*5250*/  LDL R2, [R1+0x38] ;  /* 0x0000380001027983 */ /* 0x010eee0000100800 */
[C---:B------:R-:W-:Y:S01]  /*5260*/  HMMA.16816.F32.BF16 R24, R172.reuse, R26, RZ ;  /* 0x0000001aac18723c */ /* 0x040fe200000418ff */
[----:B------:R-:W4:Y:S05]  /*5270*/  LDL R3, [R1+0x34] ;  /* 0x0000340001037983 */ /* 0x000f2a0000100800 */
[----:B------:R-:W-:Y:S02]  /*5280*/  STL [R1+0xd8], R172 ;  /* 0x0000d8ac01007387 */ /* 0x000fe40000100800 */
[C---:B------:R-:W-:Y:S03]  /*5290*/  HMMA.16816.F32.BF16 R28, R172.reuse, R32, RZ ;  /* 0x00000020ac1c723c */ /* 0x040fe600000418ff */
[----:B------:R-:W-:Y:S05]  /*52a0*/  STL [R1+0xd4], R173 ;  /* 0x0000d4ad01007387 */ /* 0x000fea0000100800 */
[----:B------:R-:W-:Y:S01]  /*52b0*/  HMMA.16816.F32.BF16 R32, R172, R34, RZ ;  /* 0x00000022ac20723c */ /* 0x000fe200000418ff */
[----:B------:R-:W-:Y:S05]  /*52c0*/  STL [R1+0xd0], R174 ;  /* 0x0000d0ae01007387 */ /* 0x000fea0000100800 */
[----:B------:R-:W-:Y:S02]  /*52d0*/  STL [R1+0xcc], R175 ;  /* 0x0000ccaf01007387 */ /* 0x000fe40000100800 */
[C---:B------:R-:W-:Y:S03]  /*52e0*/  HMMA.16816.F32.BF16 R4, R176.reuse, R136, R4 ;  /* 0x00000088b004723c */ /* 0x040fe60000041804 */
[----:B------:R-:W-:Y:S05]  /*52f0*/  STL [R1+0xe8], R176 ;  /* 0x0000e8b001007387 */ /* 0x000fea0000100800 */
[C---:B------:R-:W-:Y:S01]  /*5300*/  HMMA.16816.F32.BF16 R8, R176.reuse, R138, R8 ;  /* 0x0000008ab008723c */ /* 0x040fe20000041808 */
[----:B------:R-:W1:Y:S05]  /*5310*/  LDSM.16.M88.4 R136, [R0+0x10100] ;  /* 0x010100000088783b */ /* 0x000e6a0000000200 */
        /* <DEDUP_REMOVED lines=9> */
[----:B------:R-:W-:Y:S05]  /*53b0*/  LDSM.16.M88.4 R184, [R0+0x11900] ;  /* 0x0119000000b8783b */ /* 0x000fea0000000200 */
[----:B------:R-:W-:Y:S02]  /*53c0*/  STL [R1+0xf4], R193 ;  /* 0x0000f4c101007387 */ /* 0x000fe40000100800 */
[C---:B------:R-:W-:Y:S03]  /*53d0*/  HMMA.16816.F32.BF16 R28, R176.reuse, R188, R28 ;  /* 0x000000bcb01c723c */ /* 0x040fe6000004181c */
[----:B------:R-:W-:Y:S05]  /*53e0*/  STL [R1+0xf0], R194 ;  /* 0x0000f0c201007387 */ /* 0x000fea0000100800 */
[----:B------:R-:W-:Y:S01]  /*53f0*/  HMMA.16816.F32.BF16 R32, R176, R190, R32 ;  /* 0x000000beb020723c */ /* 0x000fe20000041820 */
[----:B------:R-:W-:Y:S05]  /*5400*/  STL [R1+0xec], R195 ;  /* 0x0000ecc301007387 */ /* 0x000fea0000100800 */
[----:B------:R-:W-:Y:S02]  /*5410*/  STL [R1+0x108], R196 ;  /* 0x000108c401007387 */ /* 0x000fe40000100800 */
[C---:B-1----:R-:W-:Y:S03]  /*5420*/  HMMA.16816.F32.BF16 R4, R192.reuse, R136, R4 ;  /* 0x00000088c004723c */ /* 0x042fe60000041804 */
[----:B------:R-:W-:Y:S05]  /*5430*/  STL [R1+0x104], R197 ;  /* 0x000104c501007387 */ /* 0x000fea0000100800 */
[C---:B------:R-:W-:Y:S01]  /*5440*/  HMMA.16816.F32.BF16 R8, R192.reuse, R138, R8 ;  /* 0x0000008ac008723c */ /* 0x040fe20000041808 */
[----:B------:R-:W1:Y:S05]  /*5450*/  LDSM.16.M88.4 R136, [R0+0x11100] ;  /* 0x011100000088783b */ /* 0x000e6a0000000200 */
[----:B------:R-:W-:Y:S02]  /*5460*/  STL [R1+0x100], R198 ;  /* 0x000100c601007387 */ /* 0x000fe40000100800 */
[C---:B------:R-:W-:Y:S03]  /*5470*/  HMMA.16816.F32.BF16 R12, R192.reuse, R180, R12 ;  /* 0x000000b4c00c723c */ /* 0x040fe6000004180c */
[----:B------:R-:W-:Y:S05]  /*5480*/  STL [R1+0xfc], R199 ;  /* 0x0000fcc701007387 */ /* 0x000fea0000100800 */
[C---:B------:R-:W-:Y:S01]  /*5490*/  HMMA.16816.F32.BF16 R16, R192.reuse, R182, R16 ;  /* 0x000000b6c010723c */ /* 0x040fe20000041810 */
[----:B------:R-:W1:Y:S05]  /*54a0*/  LDSM.16.M88.4 R180, [R251] ;  /* 0x00000000fbb4783b */ /* 0x000e6a0000000200 */
[----:B------:R-:W-:Y:S05]  /*54b0*/  STL [R1+0x118], R200 ;  /* 0x000118c801007387 */ /* 0x000fea0000100800 */
[----:B------:R-:W-:Y:S05]  /*54c0*/  STL [R1+0x114], R201 ;  /* 0x000114c901007387 */ /* 0x000fea0000100800 */
[----:B------:R-:W-:Y:S05]  /*54d0*/  STL [R1+0x110], R202 ;  /* 0x000110ca01007387 */ /* 0x000fea0000100800 */
[----:B------:R-:W-:Y:S01]  /*54e0*/  STL [R1+0x10c], R203 ;  /* 0x00010ccb01007387 */ /* 0x000fe20000100800 */
[C---:B-1----:R-:W-:Y:S08]  /*54f0*/  HMMA.16816.F32.BF16 R20, R192.reuse, R136, R20 ;  /* 0x00000088c014723c */ /* 0x042ff00000041814 */
[C---:B------:R-:W-:Y:S01]  /*5500*/  HMMA.16816.F32.BF16 R24, R192.reuse, R138, R24 ;  /* 0x0000008ac018723c */ /* 0x040fe20000041818 */
[----:B------:R-:W1:Y:S07]  /*5510*/  LDSM.16.M88.4 R136, [R251+0x800] ;  /* 0x00080000fb88783b */ /* 0x000e6e0000000200 */
[C---:B------:R-:W-:Y:S08]  /*5520*/  HMMA.16816.F32.BF16 R28, R192.reuse, R184, R28 ;  /* 0x000000b8c01c723c */ /* 0x040ff0000004181c */
[----:B------:R-:W-:Y:S01]  /*5530*/  HMMA.16816.F32.BF16 R32, R192, R186, R32 ;  /* 0x000000bac020723c */ /* 0x000fe20000041820 */
[----:B------:R-:W1:Y:S07]  /*5540*/  LDSM.16.M88.4 R184, [R251+0x1000] ;  /* 0x00100000fbb8783b */ /* 0x000e6e0000000200 */
[C---:B------:R-:W-:Y:S08]  /*5550*/  HMMA.16816.F32.BF16 R4, R196.reuse, R180, R4 ;  /* 0x000000b4c404723c */ /* 0x040ff00000041804 */
[C---:B------:R-:W-:Y:S01]  /*5560*/  HMMA.16816.F32.BF16 R8, R196.reuse, R182, R8 ;  /* 0x000000b6c408723c */ /* 0x040fe20000041808 */
[----:B------:R-:W1:Y:S07]  /*5570*/  LDSM.16.M88.4 R180, [R251+0x1800] ;  /* 0x00180000fbb4783b */ /* 0x000e6e0000000200 */
[C---:B-1----:R-:W-:Y:S08]  /*5580*/  HMMA.16816.F32.BF16 R12, R196.reuse, R136, R12 ;  /* 0x00000088c40c723c */ /* 0x042ff0000004180c */
[C---:B------:R-:W-:Y:S01]  /*5590*/  HMMA.16816.F32.BF16 R16, R196.reuse, R138, R16 ;  /* 0x0000008ac410723c */ /* 0x040fe20000041810 */
[----:B------:R-:W1:Y:S07]  /*55a0*/  LDSM.16.M88.4 R136, [R248+0x12100] ;  /* 0x01210000f888783b */ /* 0x000e6e0000000200 */
[C---:B------:R-:W-:Y:S08]  /*55b0*/  HMMA.16816.F32.BF16 R20, R196.reuse, R184, R20 ;  /* 0x000000b8c414723c */ /* 0x040ff00000041814 */
[C---:B------:R-:W-:Y:S01]  /*55c0*/  HMMA.16816.F32.BF16 R24, R196.reuse, R186, R24 ;  /* 0x000000bac418723c */ /* 0x040fe20000041818 */
[----:B------:R-:W2:Y:S07]  /*55d0*/  LDSM.16.M88.4 R184, [R248+0x12900] ;  /* 0x01290000f8b8783b */ /* 0x000eae0000000200 */
[C---:B------:R-:W-:Y:S08]  /*55e0*/  HMMA.16816.F32.BF16 R28, R196.reuse, R180, R28 ;  /* 0x000000b4c41c723c */ /* 0x040ff0000004181c */
[----:B------:R-:W-:Y:S01]  /*55f0*/  HMMA.16816.F32.BF16 R32, R196, R182, R32 ;  /* 0x000000b6c420723c */ /* 0x000fe20000041820 */
[----:B------:R-:W2:Y:S07]  /*5600*/  LDSM.16.M88.4 R180, [R248+0x13100] ;  /* 0x01310000f8b4783b */ /* 0x000eae0000000200 */
[C---:B-1----:R-:W-:Y:S08]  /*5610*/  HMMA.16816.F32.BF16 R4, R200.reuse, R136, R4 ;  /* 0x00000088c804723c */ /* 0x042ff00000041804 */
[C---:B------:R-:W-:Y:S01]  /*5620*/  HMMA.16816.F32.BF16 R8, R200.reuse, R138, R8 ;  /* 0x0000008ac808723c */ /* 0x040fe20000041808 */
[----:B------:R-:W1:Y:S07]  /*5630*/  LDSM.16.M88.4 R136, [R248+0x13900] ;  /* 0x01390000f888783b */ /* 0x000e6e0000000200 */
[C---:B--2---:R-:W-:Y:S08]  /*5640*/  HMMA.16816.F32.BF16 R12, R200.reuse, R184, R12 ;  /* 0x000000b8c80c723c */ /* 0x044ff0000004180c */
[C---:B------:R-:W-:Y:S08]  /*5650*/  HMMA.16816.F32.BF16 R16, R200.reuse, R186, R16 ;  /* 0x000000bac810723c */ /* 0x040ff00000041810 */
[C---:B------:R-:W-:Y:S08]  /*5660*/  HMMA.16816.F32.BF16 R20, R200.reuse, R180, R20 ;  /* 0x000000b4c814723c */ /* 0x040ff00000041814 */
[C---:B------:R-:W-:Y:S08]  /*5670*/  HMMA.16816.F32.BF16 R24, R200.reuse, R182, R24 ;  /* 0x000000b6c818723c */ /* 0x040ff00000041818 */
[C---:B-1----:R-:W-:Y:S08]  /*5680*/  HMMA.16816.F32.BF16 R28, R200.reuse, R136, R28 ;  /* 0x00000088c81c723c */ /* 0x042ff0000004181c */
[----:B------:R-:W-:Y:S01]  /*5690*/  HMMA.16816.F32.BF16 R32, R200, R138, R32 ;  /* 0x0000008ac820723c */ /* 0x000fe20000041820 */
[----:B------:R1:W-:Y:S05]  /*56a0*/  LDSM.16.M88.4 R136, [R135] ;  /* 0x000000008788783b */ /* 0x0003ea0000000200 */
[----:B---3--:R2:W2:Y:S05]  /*56b0*/  LDSM.16.M88.4 R184, [R2] ;  /* 0x0000000002b8783b */ /* 0x0084aa0000000200 */
[----:B----4-:R4:W2:Y:S05]  /*56c0*/  LDSM.16.M88.4 R180, [R3] ;  /* 0x0000000003b4783b */ /* 0x0108aa0000000200 */
[----:B-1----:R-:W3:Y:S05]  /*56d0*/  LDL R135, [R1+0x28] ;  /* 0x0000280001877983 */ /* 0x002eea0000100800 */
[----:B--2---:R-:W3:Y:S05]  /*56e0*/  LDL R2, [R1+0x1c] ;  /* 0x00001c0001027983 */ /* 0x004eea0000100800 */
[----:B----4-:R-:W4:Y:S01]  /*56f0*/  LDL R3, [R1+0x20] ;  /* 0x0000200001037983 */ /* 0x010f220000100800 */
[C---:B------:R-:W-:Y:S08]  /*5700*/  HMMA.16816.F32.BF16 R4, R204.reuse, R184, R4 ;  /* 0x000000b8cc04723c */ /* 0x040ff00000041804 */
[C---:B------:R-:W-:Y:S01]  /*5710*/  HMMA.16816.F32.BF16 R8, R204.reuse, R186, R8 ;  /* 0x000000bacc08723c */ /* 0x040fe20000041808 */
[----:B------:R1:W1:Y:S07]  /*5720*/  LDSM.16.M88.4 R184, [R132] ;  /* 0x0000000084b8783b */ /* 0x00026e0000000200 */
[C---:B------:R-:W-:Y:S08]  /*5730*/  HMMA.16816.F32.BF16 R12, R204.reuse, R180, R12 ;  /* 0x000000b4cc0c723c */ /* 0x040ff0000004180c */
[C---:B------:R-:W-:Y:S01]  /*5740*/  HMMA.16816.F32.BF16 R16, R204.reuse, R182, R16 ;  /* 0x000000b6cc10723c */ /* 0x040fe20000041810 */
[----:B------:R-:W1:Y:S07]  /*5750*/  LDSM.16.M88.4 R180, [R0+0x12100] ;  /* 0x0121000000b4783b */ /* 0x000e6e0000000200 */
[C---:B------:R-:W-:Y:S01]  /*5760*/  HMMA.16816.F32.BF16 R20, R204.reuse, R136, R20 ;  /* 0x00000088cc14723c */ /* 0x040fe20000041814 */
[----:B-1----:R-:W3:Y:S05]  /*5770*/  LDL R132, [R1+0x24] ;  /* 0x0000240001847983 */ /* 0x002eea0000100800 */
[----:B------:R-:W-:Y:S02]  /*5780*/  STL [R1+0x124], R205 ;  /* 0x000124cd01007387 */ /* 0x000fe40000100800 */
[C---:B------:R-:W-:Y:S03]  /*5790*/  HMMA.16816.F32.BF16 R24, R204.reuse, R138, R24 ;  /* 0x0000008acc18723c */ /* 0x040fe60000041818 */
[----:B------:R-:W1:Y:S05]  /*57a0*/  LDSM.16.M88.4 R136, [R0+0x12900] ;  /* 0x012900000088783b */ /* 0x000e6a0000000200 */
[----:B------:R-:W-:Y:S01]  /*57b0*/  STL [R1+0x120], R206 ;  /* 0x000120ce01007387 */ /* 0x000fe20000100800 */
[C---:B------:R-:W-:Y:S04]  /*57c0*/  HMMA.16816.F32.BF16 R28, R204.reuse, R184, R28 ;  /* 0x000000b8cc1c723c */ /* 0x040fe8000004181c */
[----:B------:R-:W-:Y:S04]  /*57d0*/  STL [R1+0x11c], R207 ;  /* 0x00011ccf01007387 */ /* 0x000fe80000100800 */
[----:B------:R-:W-:Y:S01]  /*57e0*/  HMMA.16816.F32.BF16 R32, R204, R186, R32 ;  /* 0x000000bacc20723c */ /* 0x000fe20000041820 */
[----:B------:R-:W1:Y:S05]  /*57f0*/  LDSM.16.M88.4 R184, [R0+0x13100] ;  /* 0x0131000000b8783b */ /* 0x000e6a0000000200 */
[----:B------:R-:W3:Y:S02]  /*5800*/  LDL R172, [R1+0x6c] ;  /* 0x00006c0001ac7983 */ /* 0x000ee40000100800 */
[C---:B------:R-:W-:Y:S03]  /*5810*/  HMMA.16816.F32.BF16 R4, R208.reuse, R180, R4 ;  /* 0x000000b4d004723c */ /* 0x040fe60000041804 */
[----:B------:R-:W3:Y:S05]  /*5820*/  LDL R179, [R1+0x60] ;  /* 0x0000600001b37983 */ /* 0x000eea0000100800 */
[C---:B------:R-:W-:Y:S01]  /*5830*/  HMMA.16816.F32.BF16 R8, R208.reuse, R182, R8 ;  /* 0x000000b6d008723c */ /* 0x040fe20000041808 */
[----:B------:R-:W1:Y:S05]  /*5840*/  LDSM.16.M88.4 R180, [R0+0x13900] ;  /* 0x0139000000b4783b */ /* 0x000e6a0000000200 */
[----:B------:R-:W3:Y:S02]  /*5850*/  LDL R174, [R1+0x68] ;  /* 0x0000680001ae7983 */ /* 0x000ee40000100800 */
[C---:B-1----:R-:W-:Y:S03]  /*5860*/  HMMA.16816.F32.BF16 R12, R208.reuse, R136, R12 ;  /* 0x00000088d00c723c */ /* 0x042fe6000004180c */
[----:B------:R-:W3:Y:S05]  /*5870*/  LDL R175, [R1+0x5c] ;  /* 0x00005c0001af7983 */ /* 0x000eea0000100800 */
[----:B------:R-:W3:Y:S01]  /*5880*/  LDL R173, [R1+0x58] ;  /* 0x0000580001ad7983 */ /* 0x000ee20000100800 */
[C---:B------:R-:W-:Y:S04]  /*5890*/  HMMA.16816.F32.BF16 R16, R208.reuse, R138, R16 ;  /* 0x0000008ad010723c */ /* 0x040fe80000041810 */
[----:B------:R-:W1:Y:S04]  /*58a0*/  LDSM.16.M88.4 R136, [R251+0x2000] ;  /* 0x00200000fb88783b */ /* 0x000e680000000200 */
[C---:B------:R-:W-:Y:S08]  /*58b0*/  HMMA.16816.F32.BF16 R20, R208.reuse, R184, R20 ;  /* 0x000000b8d014723c */ /* 0x040ff00000041814 */
[C---:B------:R-:W-:Y:S01]  /*58c0*/  HMMA.16816.F32.BF16 R24, R208.reuse, R186, R24 ;  /* 0x000000bad018723c */ /* 0x040fe20000041818 */
[----:B------:R-:W1:Y:S07]  /*58d0*/  LDSM.16.M88.4 R184, [R251+0x2800] ;  /* 0x00280000fbb8783b */ /* 0x000e6e0000000200 */
[C---:B------:R-:W-:Y:S08]  /*58e0*/  HMMA.16816.F32.BF16 R28, R208.reuse, R180, R28 ;  /* 0x000000b4d01c723c */ /* 0x040ff0000004181c */
[----:B------:R-:W-:Y:S01]  /*58f0*/  HMMA.16816.F32.BF16 R32, R208, R182, R32 ;  /* 0x000000b6d020723c */ /* 0x000fe20000041820 */
[----:B------:R-:W1:Y:S07]  /*5900*/  LDSM.16.M88.4 R180, [R251+0x3000] ;  /* 0x00300000fbb4783b */ /* 0x000e6e0000000200 */
[C---:B-1----:R-:W-:Y:S08]  /*5910*/  HMMA.16816.F32.BF16 R4, R212.reuse, R136, R4 ;  /* 0x00000088d404723c */ /* 0x042ff00000041804 */
[C---:B------:R-:W-:Y:S01]  /*5920*/  HMMA.16816.F32.BF16 R8, R212.reuse, R138, R8 ;  /* 0x0000008ad408723c */ /* 0x040fe20000041808 */
[----:B------:R-:W1:Y:S07]  /*5930*/  LDSM.16.M88.4 R136, [R251+0x3800] ;  /* 0x00380000fb88783b */ /* 0x000e6e0000000200 */
[C---:B------:R-:W-:Y:S08]  /*5940*/  HMMA.16816.F32.BF16 R12, R212.reuse, R184, R12 ;  /* 0x000000b8d40c723c */ /* 0x040ff0000004180c */
[C---:B------:R-:W-:Y:S01]  /*5950*/  HMMA.16816.F32.BF16 R16, R212.reuse, R186, R16 ;  /* 0x000000bad410723c */ /* 0x040fe20000041810 */
[----:B------:R-:W1:Y:S07]  /*5960*/  LDSM.16.M88.4 R184, [R248+0x14100] ;  /* 0x01410000f8b8783b */ /* 0x000e6e0000000200 */
[C---:B------:R-:W-:Y:S08]  /*5970*/  HMMA.16816.F32.BF16 R20, R212.reuse, R180, R20 ;  /* 0x000000b4d414723c */ /* 0x040ff00000041814 */
[C---:B------:R-:W-:Y:S01]  /*5980*/  HMMA.16816.F32.BF16 R24, R212.reuse, R182, R24 ;  /* 0x000000b6d418723c */ /* 0x040fe20000041818 */
[----:B------:R-:W1:Y:S07]  /*5990*/  LDSM.16.M88.4 R180, [R248+0x14900] ;  /* 0x01490000f8b4783b */ /* 0x000e6e0000000200 */
[C---:B-1----:R-:W-:Y:S08]  /*59a0*/  HMMA.16816.F32.BF16 R28, R212.reuse, R136, R28 ;  /* 0x00000088d41c723c */ /* 0x042ff0000004181c */
[----:B------:R-:W-:Y:S01]  /*59b0*/  HMMA.16816.F32.BF16 R32, R212, R138, R32 ;  /* 0x0000008ad420723c */ /* 0x000fe20000041820 */
[----:B------:R-:W1:Y:S07]  /*59c0*/  LDSM.16.M88.4 R136, [R248+0x15100] ;  /* 0x01510000f888783b */ /* 0x000e6e0000000200 */
[C---:B------:R-:W-:Y:S08]  /*59d0*/  HMMA.16816.F32.BF16 R4, R216.reuse, R184, R4 ;  /* 0x000000b8d804723c */ /* 0x040ff00000041804 */
[C---:B------:R-:W-:Y:S01]  /*59e0*/  HMMA.16816.F32.BF16 R8, R216.reuse, R186, R8 ;  /* 0x000000bad808723c */ /* 0x040fe20000041808 */
[----:B------:R-:W1:Y:S07]  /*59f0*/  LDSM.16.M88.4 R184, [R248+0x15900] ;  /* 0x01590000f8b8783b */ /* 0x000e6e0000000200 */
[C---:B------:R-:W-:Y:S08]  /*5a00*/  HMMA.16816.F32.BF16 R12, R216.reuse, R180, R12 ;  /* 0x000000b4d80c723c */ /* 0x040ff0000004180c */
[C---:B------:R-:W-:Y:S08]  /*5a10*/  HMMA.16816.F32.BF16 R16, R216.reuse, R182, R16 ;  /* 0x000000b6d810723c */ /* 0x040ff00000041810 */
[C---:B-1----:R-:W-:Y:S08]  /*5a20*/  HMMA.16816.F32.BF16 R20, R216.reuse, R136, R20 ;  /* 0x00000088d814723c */ /* 0x042ff00000041814 */
[C---:B------:R-:W-:Y:S08]  /*5a30*/  HMMA.16816.F32.BF16 R24, R216.reuse, R138, R24 ;  /* 0x0000008ad818723c */ /* 0x040ff00000041818 */
[C---:B------:R-:W-:Y:S08]  /*5a40*/  HMMA.16816.F32.BF16 R28, R216.reuse, R184, R28 ;  /* 0x000000b8d81c723c */ /* 0x040ff0000004181c */
[----:B------:R-:W-:Y:S01]  /*5a50*/  HMMA.16816.F32.BF16 R32, R216, R186, R32 ;  /* 0x000000bad820723c */ /* 0x000fe20000041820 */
[----:B---3--:R1:W3:Y:S05]  /*5a60*/  LDSM.16.M88.4 R180, [R135] ;  /* 0x0000000087b4783b */ /* 0x0082ea0000000200 */
[----:B----4-:R4:W-:Y:S05]  /*5a70*/  LDSM.16.M88.4 R184, [R3] ;  /* 0x0000000003b8783b */ /* 0x0109ea0000000200 */
[----:B-1----:R-:W2:Y:S05]  /*5a80*/  LDL R135, [R1+0x18] ;  /* 0x0000180001877983 */ /* 0x002eaa0000100800 */
[----:B----4-:R-:W4:Y:S01]  /*5a90*/  LDL R3, [R1+0x10] ;  /* 0x0000100001037983 */ /* 0x010f220000100800 */
[C---:B---3--:R-:W-:Y:S08]  /*5aa0*/  HMMA.16816.F32.BF16 R4, R220.reuse, R180, R4 ;  /* 0x000000b4dc04723c */ /* 0x048ff00000041804 */
[C---:B------:R-:W-:Y:S01]  /*5ab0*/  HMMA.16816.F32.BF16 R8, R220.reuse, R182, R8 ;  /* 0x000000b6dc08723c */ /* 0x040fe20000041808 */
[----:B------:R1:W-:Y:S05]  /*5ac0*/  LDSM.16.M88.4 R180, [R2] ;  /* 0x0000000002b4783b */ /* 0x0003ea0000000200 */
[----:B------:R3:W3:Y:S05]  /*5ad0*/  LDSM.16.M88.4 R136, [R132] ;  /* 0x000000008488783b */ /* 0x0006ea0000000200 */
[----:B-1----:R-:W4:Y:S05]  /*5ae0*/  LDL R2, [R1+0xc] ;  /* 0x00000c0001027983 */ /* 0x002f2a0000100800 */
[----:B---3--:R-:W3:Y:S01]  /*5af0*/  LDL R132, [R1+0x14] ;  /* 0x0000140001847983 */ /* 0x008ee20000100800 */
[C---:B------:R-:W-:Y:S08]  /*5b00*/  HMMA.16816.F32.BF16 R12, R220.reuse, R136, R12 ;  /* 0x00000088dc0c723c */ /* 0x040ff0000004180c */
[C---:B------:R-:W-:Y:S01]  /*5b10*/  HMMA.16816.F32.BF16 R16, R220.reuse, R138, R16 ;  /* 0x0000008adc10723c */ /* 0x040fe20000041810 */
[----:B------:R-:W1:Y:S07]  /*5b20*/  LDSM.16.M88.4 R136, [R0+0x14100] ;  /* 0x014100000088783b */ /* 0x000e6e0000000200 */
        /* <DEDUP_REMOVED lines=32> */
[----:B------:R-:W2:Y:S07]  /*5d30*/  LDSM.16.M88.4 R180, [R248+0x17900] ;  /* 0x01790000f8b4783b */ /* 0x000eae0000000200 */
[C---:B-1----:R-:W-:Y:S08]  /*5d40*/  HMMA.16816.F32.BF16 R12, R232.reuse, R136, R12 ;  /* 0x00000088e80c723c */ /* 0x042ff0000004180c */
[C---:B------:R-:W-:Y:S08]  /*5d50*/  HMMA.16816.F32.BF16 R16, R232.reuse, R138, R16 ;  /* 0x0000008ae810723c */ /* 0x040ff00000041810 */
[C---:B------:R-:W-:Y:S08]  /*5d60*/  HMMA.16816.F32.BF16 R20, R232.reuse, R184, R20 ;  /* 0x000000b8e814723c */ /* 0x040ff00000041814 */
[C---:B------:R-:W-:Y:S08]  /*5d70*/  HMMA.16816.F32.BF16 R24, R232.reuse, R186, R24 ;  /* 0x000000bae818723c */ /* 0x040ff00000041818 */
[C---:B--2---:R-:W-:Y:S01]  /*5d80*/  HMMA.16816.F32.BF16 R28, R232.reuse, R180, R28 ;  /* 0x000000b4e81c723c */ /* 0x044fe2000004181c */
[----:B------:R-:W1:Y:S07]  /*5d90*/  LDSM.16.M88.4 R136, [R135] ;  /* 0x000000008788783b */ /* 0x000e6e0000000200 */
[----:B------:R-:W-:Y:S01]  /*5da0*/  HMMA.16816.F32.BF16 R32, R232, R182, R32 ;  /* 0x000000b6e820723c */ /* 0x000fe20000041820 */
[----:B----4-:R-:W-:Y:S07]  /*5db0*/  LDSM.16.M88.4 R180, [R3] ;  /* 0x0000000003b4783b */ /* 0x010fee0000000200 */
[C---:B-1----:R-:W-:Y:S08]  /*5dc0*/  HMMA.16816.F32.BF16 R4, R236.reuse, R136, R4 ;  /* 0x00000088ec04723c */ /* 0x042ff00000041804 */
[C---:B------:R-:W-:Y:S01]  /*5dd0*/  HMMA.16816.F32.BF16 R8, R236.reuse, R138, R8 ;  /* 0x0000008aec08723c */ /* 0x040fe20000041808 */
[----:B------:R-:W-:Y:S05]  /*5de0*/  LDSM.16.M88.4 R136, [R2] ;  /* 0x000000000288783b */ /* 0x000fea0000000200 */
[----:B---3--:R-:W1:Y:S02]  /*5df0*/  LDSM.16.M88.4 R184, [R132] ;  /* 0x0000000084b8783b */ /* 0x008e640000000200 */
        /* <DEDUP_REMOVED lines=8> */
[----:B------:R-:W3:Y:S07]  /*5e80*/  LDSM.16.M88.4 R136, [R0+0x17100] ;  /* 0x017100000088783b */ /* 0x000eee0000000200 */
[C---:B-1----:R-:W-:Y:S08]  /*5e90*/  HMMA.16816.F32.BF16 R4, R240.reuse, R184, R4 ;  /* 0x000000b8f004723c */ /* 0x042ff00000041804 */
[C---:B------:R-:W-:Y:S01]  /*5ea0*/  HMMA.16816.F32.BF16 R8, R240.reuse, R186, R8 ;  /* 0x000000baf008723c */ /* 0x040fe20000041808 */
[----:B------:R-:W1:Y:S07]  /*5eb0*/  LDSM.16.M88.4 R184, [R0+0x17900] ;  /* 0x0179000000b8783b */ /* 0x000e6e0000000200 */
[C---:B--2---:R-:W-:Y:S08]  /*5ec0*/  HMMA.16816.F32.BF16 R12, R240.reuse, R180, R12 ;  /* 0x000000b4f00c723c */ /* 0x044ff0000004180c */
[C---:B------:R-:W-:Y:S01]  /*5ed0*/  HMMA.16816.F32.BF16 R16, R240.reuse, R182, R16 ;  /* 0x000000b6f010723c */ /* 0x040fe20000041810 */
[----:B------:R-:W2:Y:S07]  /*5ee0*/  LDSM.16.M88.4 R180, [R251+0x6000] ;  /* 0x00600000fbb4783b */ /* 0x000eae0000000200 */
[C---:B---3--:R-:W-:Y:S08]  /*5ef0*/  HMMA.16816.F32.BF16 R20, R240.reuse, R136, R20 ;  /* 0x00000088f014723c */ /* 0x048ff00000041814 */
[C---:B------:R-:W-:Y:S01]  /*5f00*/  HMMA.16816.F32.BF16 R24, R240.reuse, R138, R24 ;  /* 0x0000008af018723c */ /* 0x040fe20000041818 */
[----:B------:R-:W3:Y:S07]  /*5f10*/  LDSM.16.M88.4 R136, [R251+0x6800] ;  /* 0x00680000fb88783b */ /* 0x000eee0000000200 */
[C---:B-1----:R-:W-:Y:S08]  /*5f20*/  HMMA.16816.F32.BF16 R28, R240.reuse, R184, R28 ;  /* 0x000000b8f01c723c */ /* 0x042ff0000004181c */
[----:B------:R-:W-:Y:S08]  /*5f30*/  HMMA.16816.F32.BF16 R32, R240, R186, R32 ;  /* 0x000000baf020723c */ /* 0x000ff00000041820 */
[C---:B--2---:R-:W-:Y:S08]  /*5f40*/  HMMA.16816.F32.BF16 R4, R244.reuse, R180, R4 ;  /* 0x000000b4f404723c */ /* 0x044ff00000041804 */
[C---:B------:R-:W-:Y:S08]  /*5f50*/  HMMA.16816.F32.BF16 R8, R244.reuse, R182, R8 ;  /* 0x000000b6f408723c */ /* 0x040ff00000041808 */
[C---:B---3--:R-:W-:Y:S08]  /*5f60*/  HMMA.16816.F32.BF16 R12, R244.reuse, R136, R12 ;  /* 0x00000088f40c723c */ /* 0x048ff0000004180c */
[C---:B------:R-:W-:Y:S04]  /*5f70*/  HMMA.16816.F32.BF16 R16, R244.reuse, R138, R16 ;  /* 0x0000008af410723c */ /* 0x040fe80000041810 */
[----:B------:R-:W-:Y:S02]  /*5f80*/  FMUL.FTZ R4, R4, c[0x0][0x320] ;  /* 0x0000c80004047a20 */ /* 0x000fe40000410000 */
[----:B------:R-:W-:Y:S02]  /*5f90*/  FMUL.FTZ R5, R5, c[0x0][0x320] ;  /* 0x0000c80005057a20 */ /* 0x000fe40000410000 */
[----:B------:R-:W-:Y:S01]  /*5fa0*/  FMUL.FTZ R6, R6, c[0x0][0x320] ;  /* 0x0000c80006067a20 */ /* 0x000fe20000410000 */
[----:B------:R-:W1:Y:S03]  /*5fb0*/  MUFU.TANH R183, R4 ;  /* 0x0000000400b77308 */ /* 0x000e660000002400 */
[----:B------:R-:W-:Y:S02]  /*5fc0*/  FMUL.FTZ R7, R7, c[0x0][0x320] ;  /* 0x0000c80007077a20 */ /* 0x000fe40000410000 */
[----:B------:R-:W-:Y:S02]  /*5fd0*/  FMUL.FTZ R8, R8, c[0x0][0x320] ;  /* 0x0000c80008087a20 */ /* 0x000fe40000410000 */
[----:B------:R-:W-:Y:S02]  /*5fe0*/  FMUL.FTZ R9, R9, c[0x0][0x320] ;  /* 0x0000c80009097a20 */ /* 0x000fe40000410000 */
[----:B------:R-:W-:Y:S01]  /*5ff0*/  FMUL.FTZ R10, R10, c[0x0][0x320] ;  /* 0x0000c8000a0a7a20 */ /* 0x000fe20000410000 */
[----:B------:R-:W2:Y:S01]  /*6000*/  MUFU.TANH R182, R5 ;  /* 0x0000000500b67308 */ /* 0x000ea20000002400 */
[----:B------:R-:W-:Y:S02]  /*6010*/  FMUL.FTZ R11, R11, c[0x0][0x320] ;  /* 0x0000c8000b0b7a20 */ /* 0x000fe40000410000 */
[----:B------:R-:W-:Y:S02]  /*6020*/  FMUL.FTZ R12, R12, c[0x0][0x320] ;  /* 0x0000c8000c0c7a20 */ /* 0x000fe40000410000 */
[----:B------:R-:W-:Y:S02]  /*6030*/  FMUL.FTZ R18, R18, c[0x0][0x320] ;  /* 0x0000c80012127a20 */ /* 0x000fe40000410000 */
[----:B------:R-:W-:Y:S02]  /*6040*/  FMUL.FTZ R19, R19, c[0x0][0x320] ;  /* 0x0000c80013137a20 */ /* 0x000fe40000410000 */
[----:B------:R-:W-:Y:S01]  /*6050*/  FMUL.FTZ R17, R17, c[0x0][0x320] ;  /* 0x0000c80011117a20 */ /* 0x000fe20000410000 */
[----:B------:R-:W3:Y:S01]  /*6060*/  MUFU.TANH R186, R6 ;  /* 0x0000000600ba7308 */ /* 0x000ee20000002400 */
[----:B------:R-:W-:Y:S02]  /*6070*/  FMUL.FTZ R13, R13, c[0x0][0x320] ;  /* 0x0000c8000d0d7a20 */ /* 0x000fe40000410000 */
[----:B------:R-:W-:Y:S01]  /*6080*/  FMUL.FTZ R16, R16, c[0x0][0x320] ;  /* 0x0000c80010107a20 */ /* 0x000fe20000410000 */
[----:B-1----:R-:W-:Y:S01]  /*6090*/  FMNMX.FTZ R0, R183, R133, !PT ;  /* 0x00000085b7007209 */ /* 0x002fe20007810000 */
[----:B------:R-:W-:Y:S02]  /*60a0*/  FMUL.FTZ R14, R14, c[0x0][0x320] ;  /* 0x0000c8000e0e7a20 */ /* 0x000fe40000410000 */
[----:B------:R-:W-:Y:S03]  /*60b0*/  FMUL.FTZ R15, R15, c[0x0][0x320] ;  /* 0x0000c8000f0f7a20 */ /* 0x000fe60000410000 */
[----:B------:R1:W4:Y:S01]  /*60c0*/  MUFU.TANH R187, R7 ;  /* 0x0000000700bb7308 */ /* 0x0003220000002400 */
[----:B--2---:R-:W-:Y:S09]  /*60d0*/  FMNMX.FTZ R0, R182, R0, !PT ;  /* 0x00000000b6007209 */ /* 0x004ff20007810000 */
[----:B------:R-:W-:Y:S01]  /*60e0*/  MUFU.TANH R206, R18 ;  /* 0x0000001200ce7308 */ /* 0x000fe20000002400 */
[----:B---3--:R-:W-:Y:S09]  /*60f0*/  FMNMX.FTZ R2, R186, R134, !PT ;  /* 0x00000086ba027209 */ /* 0x008ff20007810000 */
[----:B------:R2:W-:Y:S01]  /*6100*/  MUFU.TANH R207, R19 ;  /* 0x0000001300cf7308 */ /* 0x0005e20000002400 */
[----:B-1----:R-:W1:Y:S01]  /*6110*/  LDSM.16.M88.4 R4, [R251+0x7000] ;  /* 0x00700000fb04783b */ /* 0x002e620000000200 */
[----:B----4-:R-:W-:Y:S08]  /*6120*/  FMNMX.FTZ R2, R187, R2, !PT ;  /* 0x00000002bb027209 */ /* 0x010ff00007810000 */
[----:B------:R-:W-:Y:S10]  /*6130*/  MUFU.TANH R205, R15 ;  /* 0x0000000f00cd7308 */ /* 0x000ff40000002400 */
[----:B------:R3:W-:Y:S01]  /*6140*/  MUFU.TANH R139, R17 ;  /* 0x00000011008b7308 */ /* 0x0007e20000002400 */
[----:B--2---:R-:W2:Y:S09]  /*6150*/  LDL.64 R18, [R1+0x90] ;  /* 0x0000900001127983 */ /* 0x004eb20000100a00 */
[----:B------:R-:W4:Y:S10]  /*6160*/  MUFU.TANH R181, R8 ;  /* 0x0000000800b57308 */ /* 0x000f340000002400 */
[----:B------:R-:W4:Y:S01]  /*6170*/  MUFU.TANH R180, R9 ;  /* 0x0000000900b47308 */ /* 0x000f220000002400 */
[C---:B-1----:R-:W-:Y:S01]  /*6180*/  HMMA.16816.F32.BF16 R20, R244.reuse, R4, R20 ;  /* 0x00000004f414723c */ /* 0x042fe20000041814 */
[----:B---3--:R-:W3:Y:S08]  /*6190*/  LDL R17, [R1+0x64] ;  /* 0x0000640001117983 */ /* 0x008ef00000100800 */
[----:B------:R-:W1:Y:S03]  /*61a0*/  MUFU.TANH R184, R10 ;  /* 0x0000000a00b87308 */ /* 0x000e660000002400 */
[----:B------:R-:W-:Y:S01]  /*61b0*/  @P0 IMAD.WIDE.U32 R4, R130, c[0x0][0x1e0], RZ ;  /* 0x0000780082040a25 */ /* 0x000fe200078e00ff */
[C---:B------:R-:W-:Y:S03]  /*61c0*/  HMMA.16816.F32.BF16 R24, R244.reuse, R6, R24 ;  /* 0x00000006f418723c */ /* 0x040fe60000041818 */
[----:B----4-:R-:W-:Y:S03]  /*61d0*/  FMNMX.FTZ R0, R181, R0, !PT ;  /* 0x00000000b5007209 */ /* 0x010fe60007810000 */
[----:B------:R4:W4:Y:S01]  /*61e0*/  MUFU.TANH R185, R11 ;  /* 0x0000000b00b97308 */ /* 0x0009220000002400 */
[----:B------:R-:W-:Y:S05]  /*61f0*/  FMNMX.FTZ R0, R180, R0, !PT ;  /* 0x00000000b4007209 */ /* 0x000fea0007810000 */
[----:B------:R-:W-:Y:S02]  /*6200*/  FMUL.FTZ R22, R22, c[0x0][0x320] ;  /* 0x0000c80016167a20 */ /* 0x000fe40000410000 */
[----:B------:R-:W-:Y:S02]  /*6210*/  FMUL.FTZ R23, R23, c[0x0][0x320] ;  /* 0x0000c80017177a20 */ /* 0x000fe40000410000 */
[----:B------:R-:W4:Y:S01]  /*6220*/  MUFU.TANH R190, R12 ;  /* 0x0000000c00be7308 */ /* 0x000f220000002400 */
[----:B------:R-:W-:Y:S02]  /*6230*/  FMUL.FTZ R20, R20, c[0x0][0x320] ;  /* 0x0000c80014147a20 */ /* 0x000fe40000410000 */
[----:B------:R-:W-:Y:S01]  /*6240*/  FMUL.FTZ R21, R21, c[0x0][0x320] ;  /* 0x0000c80015157a20 */ /* 0x000fe20000410000 */
[----:B-1----:R-:W-:Y:S04]  /*6250*/  FMNMX.FTZ R2, R184, R2, !PT ;  /* 0x00000002b8027209 */ /* 0x002fe80007810000 */
[----:B------:R-:W-:Y:S02]  /*6260*/  FMUL.FTZ R24, R24, c[0x0][0x320] ;  /* 0x0000c80018187a20 */ /* 0x000fe40000410000 */
[----:B------:R-:W-:Y:S02]  /*6270*/  FMUL.FTZ R25, R25, c[0x0][0x320] ;  /* 0x0000c80019197a20 */ /* 0x000fe40000410000 */
[----:B------:R-:W-:Y:S01]  /*6280*/  FMUL.FTZ R26, R26, c[0x0][0x320] ;  /* 0x0000c8001a1a7a20 */ /* 0x000fe20000410000 */
[----:B------:R-:W-:Y:S01]  /*6290*/  MUFU.TANH R196, R22 ;  /* 0x0000001600c47308 */ /* 0x000fe20000002400 */
[----:B------:R-:W-:Y:S01]  /*62a0*/  FMUL.FTZ R27, R27, c[0x0][0x320] ;  /* 0x0000c8001b1b7a20 */ /* 0x000fe20000410000 */
[----:B----4-:R-:W1:Y:S01]  /*62b0*/  LDSM.16.M88.4 R8, [R251+0x7800] ;  /* 0x00780000fb08783b */ /* 0x010e620000000200 */
[----:B------:R-:W-:Y:S04]  /*62c0*/  DEPBAR.LE SB0, 0x0 ;  /* 0x000080000000791a */ /* 0x000fe80000000000 */
[----:B------:R-:W-:Y:S03]  /*62d0*/  FMNMX.FTZ R2, R185, R2, !PT ;  /* 0x00000002b9027209 */ /* 0x000fe60007810000 */
[----:B------:R4:W-:Y:S01]  /*62e0*/  MUFU.TANH R197, R23 ;  /* 0x0000001700c57308 */ /* 0x0009e20000002400 */
[----:B------:R-:W-:Y:S01]  /*62f0*/  BAR.SYNC.DEFER_BLOCKING 0x0 ;  /* 0x0000000000007b1d */ /* 0x000fe20000010000 */
[----:B------:R-:W-:Y:S01]  /*6300*/  FMNMX.FTZ R0, R190, R0, !PT ;  /* 0x00000000be007209 */ /* 0x000fe20007810000 */
[C---:B-1----:R-:W-:Y:S04]  /*6310*/  HMMA.16816.F32.BF16 R28, R244.reuse, R8, R28 ;  /* 0x00000008f41c723c */ /* 0x042fe8000004181c */
[----:B----4-:R-:W4:Y:S03]  /*6320*/  LDL.64 R22, [R1+0xa0] ;  /* 0x0000a00001167983 */ /* 0x010f260000100a00 */
[----:B------:R-:W1:Y:S02]  /*6330*/  MUFU.TANH R189, R13 ;  /* 0x0000000d00bd7308 */ /* 0x000e640000002400 */
[----:B------:R-:W-:Y:S01]  /*6340*/  STL [R1+0x4c], R130 ;  /* 0x00004c8201007387 */ /* 0x000fe20000100800 */
[----:B------:R-:W-:Y:S07]  /*6350*/  HMMA.16816.F32.BF16 R32, R244, R10, R32 ;  /* 0x0000000af420723c */ /* 0x000fee0000041820 */
[----:B------:R-:W1:Y:S10]  /*6360*/  MUFU.TANH R188, R16 ;  /* 0x0000001000bc7308 */ /* 0x000e740000002400 */
[----:B------:R-:W1:Y:S01]  /*6370*/  MUFU.TANH R200, R20 ;  /* 0x0000001400c87308 */ /* 0x000e620000002400 */
[----:B------:R-:W-:Y:S01]  /*6380*/  FMUL.FTZ R28, R28, c[0x0][0x320] ;  /* 0x0000c8001c1c7a20 */ /* 0x000fe20000410000 */
[----:B-1----:R-:W-:Y:S01]  /*6390*/  FMNMX.FTZ R0, R189, R0, !PT ;  /* 0x00000000bd007209 */ /* 0x002fe20007810000 */
[----:B------:R-:W-:Y:S02]  /*63a0*/  FMUL.FTZ R29, R29, c[0x0][0x320] ;  /* 0x0000c8001d1d7a20 */ /* 0x000fe40000410000 */
[----:B------:R-:W-:Y:S02]  /*63b0*/  FMUL.FTZ R30, R30, c[0x0][0x320] ;  /* 0x0000c8001e1e7a20 */ /* 0x000fe40000410000 */
[----:B------:R-:W-:Y:S03]  /*63c0*/  FMUL.FTZ R31, R31, c[0x0][0x320] ;  /* 0x0000c8001f1f7a20 */ /* 0x000fe60000410000 */
[----:B------:R-:W1:Y:S01]  /*63d0*/  MUFU.TANH R201, R21 ;  /* 0x0000001500c97308 */ /* 0x000e620000002400 */
[----:B------:R-:W-:Y:S02]  /*63e0*/  FMUL.FTZ R32, R32, c[0x0][0x320] ;  /* 0x0000c80020207a20 */ /* 0x000fe40000410000 */
[----:B------:R-:W-:Y:S01]  /*63f0*/  FMUL.FTZ R33, R33, c[0x0][0x320] ;  /* 0x0000c80021217a20 */ /* 0x000fe20000410000 */
[----:B------:R-:W-:Y:S01]  /*6400*/  FMNMX.FTZ R0, R188, R0, !PT ;  /* 0x00000000bc007209 */ /* 0x000fe20007810000 */
[----:B------:R-:W-:Y:S03]  /*6410*/  FMUL.FTZ R34, R34, c[0x0][0x320] ;  /* 0x0000c80022227a20 */ /* 0x000fe60000410000 */
[----:B------:R-:W-:Y:S02]  /*6420*/  FMNMX.FTZ R0, R139, R0, !PT ;  /* 0x000000008b007209 */ /* 0x000fe40007810000 */
[----:B------:R-:W1:Y:S02]  /*6430*/  MUFU.TANH R202, R24 ;  /* 0x0000001800ca7308 */ /* 0x000e640000002400 */
[----:B------:R-:W-:Y:S02]  /*6440*/  FMNMX.FTZ R0, R200, R0, !PT ;  /* 0x00000000c8007209 */ /* 0x000fe40007810000 */
[----:B------:R-:W-:Y:S06]  /*6450*/  MOV R20, c[0x0][0x1e0] ;  /* 0x0000780000147a02 */ /* 0x000fec0000000f00 */
[----:B------:R-:W1:Y:S01]  /*6460*/  MUFU.TANH R191, R14 ;  /* 0x0000000e00bf7308 */ /* 0x000e620000002400 */
[----:B------:R-:W-:Y:S02]  /*6470*/  SHF.L.U32 R20, R20, 0x5, RZ ;  /* 0x0000000514147819 */ /* 0x000fe400000006ff */
[----:B-1----:R-:W-:Y:S02]  /*6480*/  FMNMX.FTZ R0, R201, R0, !PT ;  /* 0x00000000c9007209 */ /* 0x002fe40007810000 */
[----:B------:R-:W-:Y:S05]  /*6490*/  MOV R21, 0x5 ;  /* 0x0000000500157802 */ /* 0x000fea0000000f00 */
[----:B------:R-:W1:Y:S01]  /*64a0*/  MUFU.TANH R203, R25 ;  /* 0x0000001900cb7308 */ /* 0x000e620000002400 */
[----:B------:R-:W-:Y:S01]  /*64b0*/  FMNMX.FTZ R3, R202, R0, !PT ;  /* 0x00000000ca037209 */ /* 0x000fe20007810000 */
[----:B------:R-:W-:Y:S08]  /*64c0*/  FMUL.FTZ R0, R35, c[0x0][0x320] ;  /* 0x0000c80023007a20 */ /* 0x000ff00000410000 */
[----:B------:R-:W1:Y:S01]  /*64d0*/  MUFU.TANH R192, R28 ;  /* 0x0000001c00c07308 */ /* 0x000e620000002400 */
[----:B------:R-:W-:Y:S04]  /*64e0*/  FMNMX.FTZ R2, R191, R2, !PT ;  /* 0x00000002bf027209 */ /* 0x000fe80007810000 */
[----:B------:R-:W-:Y:S05]  /*64f0*/  FMNMX.FTZ R2, R205, R2, !PT ;  /* 0x00000002cd027209 */ /* 0x000fea0007810000 */
[----:B------:R1:W-:Y:S01]  /*6500*/  MUFU.TANH R135, R0 ;  /* 0x0000000000877308 */ /* 0x0003e20000002400 */
[----:B------:R-:W-:Y:S02]  /*6510*/  FMNMX.FTZ R2, R206, R2, !PT ;  /* 0x00000002ce027209 */ /* 0x000fe40007810000 */
[----:B-1----:R-:W-:Y:S02]  /*6520*/  FMNMX.FTZ R3, R203, R3, !PT ;  /* 0x00000003cb037209 */ /* 0x002fe40007810000 */
[----:B------:R-:W-:Y:S05]  /*6530*/  FMNMX.FTZ R2, R207, R2, !PT ;  /* 0x00000002cf027209 */ /* 0x000fea0007810000 */
[----:B------:R-:W1:Y:S01]  /*6540*/  MUFU.TANH R198, R26 ;  /* 0x0000001a00c67308 */ /* 0x000e620000002400 */
[----:B------:R-:W-:Y:S02]  /*6550*/  FMNMX.FTZ R2, R196, R2, !PT ;  /* 0x00000002c4027209 */ /* 0x000fe40007810000 */
[----:B------:R-:W-:Y:S07]  /*6560*/  FMNMX.FTZ R3, R192, R3, !PT ;  /* 0x00000003c0037209 */ /* 0x000fee0007810000 */
[----:B------:R-:W1:Y:S01]  /*6570*/  MUFU.TANH R193, R29 ;  /* 0x0000001d00c17308 */ /* 0x000e620000002400 */
[----:B------:R-:W-:Y:S09]  /*6580*/  FMNMX.FTZ R0, R197, R2, !PT ;  /* 0x00000002c5007209 */ /* 0x000ff20007810000 */
[----:B------:R-:W1:Y:S02]  /*6590*/  MUFU.TANH R199, R27 ;  /* 0x0000001b00c77308 */ /* 0x000e640000002400 */
[----:B-1----:R-:W-:Y:S08]  /*65a0*/  FMNMX.FTZ R0, R198, R0, !PT ;  /* 0x00000000c6007209 */ /* 0x002ff00007810000 */
[----:B------:R-:W1:Y:S01]  /*65b0*/  MUFU.TANH R194, R32 ;  /* 0x0000002000c27308 */ /* 0x000e620000002400 */
[----:B------:R-:W-:Y:S09]  /*65c0*/  FMNMX.FTZ R3, R193, R3, !PT ;  /* 0x00000003c1037209 */ /* 0x000ff20007810000 */
[----:B------:R-:W1:Y:S01]  /*65d0*/  MUFU.TANH R176, R30 ;  /* 0x0000001e00b07308 */ /* 0x000e620000002400 */
[----:B------:R-:W-:Y:S09]  /*65e0*/  FMNMX.FTZ R0, R199, R0, !PT ;  /* 0x00000000c7007209 */ /* 0x000ff20007810000 */
[----:B------:R-:W1:Y:S02]  /*65f0*/  MUFU.TANH R195, R33 ;  /* 0x0000002100c37308 */ /* 0x000e640000002400 */
[----:B-1----:R-:W-:Y:S08]  /*6600*/  FMNMX.FTZ R3, R194, R3, !PT ;  /* 0x00000003c2037209 */ /* 0x002ff00007810000 */
[----:B------:R-:W1:Y:S01]  /*6610*/  MUFU.TANH R177, R31 ;  /* 0x0000001f00b17308 */ /* 0x000e620000002400 */
[----:B------:R-:W-:Y:S09]  /*6620*/  FMNMX.FTZ R0, R176, R0, !PT ;  /* 0x00000000b0007209 */ /* 0x000ff20007810000 */
[----:B------:R-:W1:Y:S01]  /*6630*/  MUFU.TANH R136, R34 ;  /* 0x0000002200887308 */ /* 0x000e620000002400 */
[----:B------:R-:W-:Y:S05]  /*6640*/  FMNMX.FTZ R3, R195, R3, !PT ;  /* 0x00000003c3037209 */ /* 0x000fea0007810000 */
[----:B------:R-:W2:Y:S01]  /*6650*/  SHFL.BFLY PT, R132, R3, 0x2, 0x1f ;  /* 0x0c401f0003847f89 */ /* 0x000ea200000e0000 */
[----:B-1----:R-:W-:Y:S04]  /*6660*/  FMNMX.FTZ R0, R177, R0, !PT ;  /* 0x00000000b1007209 */ /* 0x002fe80007810000 */
[----:B------:R-:W-:Y:S04]  /*6670*/  FMNMX.FTZ R0, R136, R0, !PT ;  /* 0x0000000088007209 */ /* 0x000fe80007810000 */
[----:B------:R-:W-:Y:S05]  /*6680*/  FMNMX.FTZ R0, R135, R0, !PT ;  /* 0x0000000087007209 */ /* 0x000fea0007810000 */
[----:B------:R-:W1:Y:S01]  /*6690*/  SHFL.BFLY PT, R2, R0, 0x2, 0x1f ;  /* 0x0c401f0000027f89 */ /* 0x000e6200000e0000 */
[----:B--2---:R-:W-:Y:S02]  /*66a0*/  FMNMX.FTZ R132, R3, R132, !PT ;  /* 0x0000008403847209 */ /* 0x004fe40007810000 */
[----:B------:R-:W-:Y:S03]  /*66b0*/  @P0 SHF.R.S32.HI R3, RZ, 0x1f, R130 ;  /* 0x0000001fff030819 */ /* 0x000fe60000011482 */
[----:B------:R-:W2:Y:S01]  /*66c0*/  SHFL.BFLY PT, R7, R132, 0x1, 0x1f ;  /* 0x0c201f0084077f89 */ /* 0x000ea200000e0000 */
[----:B-1----:R-:W-:Y:S01]  /*66d0*/  FMNMX.FTZ R0, R0, R2, !PT ;  /* 0x0000000200007209 */ /* 0x002fe20007810000 */
[----:B------:R-:W-:Y:S04]  /*66e0*/  @P0 IMAD R2, R3, c[0x0][0x1e0], RZ ;  /* 0x0000780003020a24 */ /* 0x000fe800078e02ff */
[----:B------:R-:W-:Y:S01]  /*66f0*/  @P0 IMAD R2, R130, c[0x0][0x1e4], R2 ;  /* 0x0000790082020a24 */ /* 0x000fe200078e0202 */
[----:B--2---:R-:W-:Y:S01]  /*6700*/  FMNMX.FTZ R132, R132, R7, !PT ;  /* 0x0000000784847209 */ /* 0x004fe20007810000 */
[----:B------:R-:W1:Y:S03]  /*6710*/  SHFL.BFLY PT, R3, R0, 0x1, 0x1f ;  /* 0x0c201f0000037f89 */ /* 0x000e6600000e0000 */
[----:B------:R-:W-:Y:S01]  /*6720*/  @P0 IADD3 R2, R5, R2, RZ ;  /* 0x0000000205020210 */ /* 0x000fe20007ffe0ff */
[----:B------:R-:W-:Y:S01]  /*6730*/  FMUL.FTZ R137, R132, c[0x0][0x2d0] ;  /* 0x0000b40084897a20 */ /* 0x000fe20000410000 */
[C---:B------:R-:W-:Y:S01]  /*6740*/  @P0 SHF.L.U32 R5, R4.reuse, 0x6, RZ ;  /* 0x0000000604050819 */ /* 0x040fe200000006ff */
[----:B------:R-:W2:Y:S01]  /*6750*/  LDL.LU R130, [R1+0x12c] ;  /* 0x00012c0001827983 */ /* 0x000ea20000300800 */
[----:B------:R-:W-:Y:S01]  /*6760*/  @P0 SHF.L.U64.HI R4, R4, 0x6, R2 ;  /* 0x0000000604040819 */ /* 0x000fe20000010202 */
[----:B------:R-:W-:Y:S02]  /*6770*/  FFMA.FTZ R16, R183, c[0x0][0x2d0], -R137 ;  /* 0x0000b400b7107a23 */ /* 0x000fe40000010889 */
[----:B------:R-:W-:Y:S02]  /*6780*/  FADD.FTZ R2, -R132, R133 ;  /* 0x0000008584027221 */ /* 0x000fe40000010100 */
[----:B------:R3:W-:Y:S02]  /*6790*/  MUFU.EX2 R138, R16 ;  /* 0x00000010008a7308 */ /* 0x0007e40000000800 */
[----:B------:R-:W-:Y:S08]  /*67a0*/  FMUL.FTZ R2, R2, c[0x0][0x2d0] ;  /* 0x0000b40002027a20 */ /* 0x000ff00000410000 */
[----:B------:R-:W3:Y:S01]  /*67b0*/  MUFU.EX2 R2, R2 ;  /* 0x0000000200027308 */ /* 0x000ee20000000800 */
[----:B-1----:R-:W-:Y:S05]  /*67c0*/  FMNMX.FTZ R3, R0, R3, !PT ;  /* 0x0000000300037209 */ /* 0x002fea0007810000 */
[C---:B------:R-:W-:Y:S02]  /*67d0*/  FMUL.FTZ R133, R3.reuse, c[0x0][0x2d0] ;  /* 0x0000b40003857a20 */ /* 0x040fe40000410000 */
[----:B------:R-:W-:Y:S02]  /*67e0*/  FADD.FTZ R0, -R3, R134 ;  /* 0x0000008603007221 */ /* 0x000fe40000010100 */
[--C-:B------:R-:W-:Y:S02]  /*67f0*/  FFMA.FTZ R134, R190, c[0x0][0x2d0], -R137.reuse ;  /* 0x0000b400be867a23 */ /* 0x100fe40000010889 */
[----:B------:R-:W-:Y:S02]  /*6800*/  FMUL.FTZ R0, R0, c[0x0][0x2d0] ;  /* 0x0000b40000007a20 */ /* 0x000fe40000410000 */
[----:B---3--:R-:W-:Y:S04]  /*6810*/  FFMA.FTZ R16, R180, c[0x0][0x2d0], -R137 ;  /* 0x0000b400b4107a23 */ /* 0x008fe80000010889 */
[----:B------:R-:W1:Y:S01]  /*6820*/  MUFU.EX2 R0, R0 ;  /* 0x0000000000007308 */ /* 0x000e620000000800 */
[C---:B------:R-:W-:Y:S02]  /*6830*/  FMUL.FTZ R25, R2.reuse, R161 ;  /* 0x000000a102197220 */ /* 0x040fe40000410000 */
        /* <DEDUP_REMOVED lines=8> */
[----:B------:R-:W-:Y:S02]  /*68c0*/  FMUL.FTZ R48, R2, R48 ;  /* 0x0000003002307220 */ /* 0x000fe40000410000 */
[C---:B-1----:R-:W-:Y:S02]  /*68d0*/  FMUL.FTZ R18, R0.reuse, R154 ;  /* 0x0000009a00127220 */ /* 0x042fe40000410000 */
[C---:B------:R-:W-:Y:S02]  /*68e0*/  FMUL.FTZ R26, R0.reuse, R162 ;  /* 0x000000a2001a7220 */ /* 0x040fe40000410000 */
[C---:B------:R-:W-:Y:S02]  /*68f0*/  FMUL.FTZ R27, R0.reuse, R163 ;  /* 0x000000a3001b7220 */ /* 0x040fe40000410000 */
[C---:B------:R-:W-:Y:S02]  /*6900*/  FMUL.FTZ R34, R0.reuse, R170 ;  /* 0x000000aa00227220 */ /* 0x040fe40000410000 */
[C---:B------:R-:W-:Y:S01]  /*6910*/  FMUL.FTZ R35, R0.reuse, R171 ;  /* 0x000000ab00237220 */ /* 0x040fe20000410000 */
[C---:B----4-:R-:W-:Y:S01]  /*6920*/  @P0 IADD3 R6, P2, R5.reuse, R22, RZ ;  /* 0x0000001605060210 */ /* 0x050fe20007f5e0ff */
[C---:B------:R-:W-:Y:S02]  /*6930*/  FMUL.FTZ R38, R0.reuse, R38 ;  /* 0x0000002600267220 */ /* 0x040fe40000410000 */
[----:B------:R-:W-:Y:S01]  /*6940*/  FMUL.FTZ R39, R0, R39 ;  /* 0x0000002700277220 */ /* 0x000fe20000410000 */
[----:B------:R-:W-:Y:S01]  /*6950*/  @P0 LEA R12, P1, R6, c[0x0][0x1c8], 0x1 ;  /* 0x00007200060c0a11 */ /* 0x000fe200078208ff */
[----:B------:R-:W-:Y:S01]  /*6960*/  FMUL.FTZ R42, R0, R42 ;  /* 0x0000002a002a7220 */ /* 0x000fe20000410000 */
[----:B------:R-:W-:Y:S01]  /*6970*/  @P0 IADD3.X R7, R4, R19, RZ, P2, !PT ;  /* 0x0000001304070210 */ /* 0x000fe200017fe4ff */
[C---:B------:R-:W-:Y:S01]  /*6980*/  FMUL.FTZ R43, R0.reuse, R43 ;  /* 0x0000002b002b7220 */ /* 0x040fe20000410000 */
[C---:B------:R-:W-:Y:S01]  /*6990*/  @P0 IADD3 R8, P2, R5.reuse, R172, RZ ;  /* 0x000000ac05080210 */ /* 0x040fe20007f5e0ff */
[----:B------:R-:W-:Y:S01]  /*69a0*/  FMUL.FTZ R46, R0, R46 ;  /* 0x0000002e002e7220 */ /* 0x000fe20000410000 */
[----:B------:R-:W-:Y:S01]  /*69b0*/  @P0 LEA.HI.X R13, R6, c[0x0][0x1cc], R7, 0x1, P1 ;  /* 0x00007300060d0a11 */ /* 0x000fe200008f0c07 */
[----:B------:R-:W-:Y:S01]  /*69c0*/  FMUL.FTZ R47, R0, R47 ;  /* 0x0000002f002f7220 */ /* 0x000fe20000410000 */
[----:B------:R-:W-:Y:S01]  /*69d0*/  @P0 LEA R10, P1, R8, c[0x0][0x1c8], 0x1 ;  /* 0x00007200080a0a11 */ /* 0x000fe200078208ff */
[----:B------:R-:W-:Y:S01]  /*69e0*/  FMUL.FTZ R49, R2, R49 ;  /* 0x0000003102317220 */ /* 0x000fe20000410000 */
[----:B------:R-:W-:Y:S01]  /*69f0*/  @P0 IADD3.X R6, R4, R174, RZ, P2, !PT ;  /* 0x000000ae04060210 */ /* 0x000fe200017fe4ff */
[----:B------:R1:W-:Y:S01]  /*6a00*/  @P0 LDGSTS.E.BYPASS.LTC128B.128 [R131+0x10100], [R12.64], !P6 ;  /* 0x101000000c830fae */ /* 0x0003e2000f101d48 */
[----:B------:R-:W-:Y:S01]  /*6a10*/  @P0 IADD3 R7, P2, R5, R17, RZ ;  /* 0x0000001105070210 */ /* 0x000fe20007f5e0ff */
        /* <DEDUP_REMOVED lines=15> */
[----:B------:R-:W-:Y:S02]  /*6b10*/  FMUL.FTZ R56, R2, R56 ;  /* 0x0000003802387220 */ /* 0x000fe40000410000 */
[----:B------:R-:W-:Y:S01]  /*6b20*/  @P0 LEA.HI.X R9, R6, c[0x0][0x1cc], R7, 0x1, P1 ;  /* 0x0000730006090a11 */ /* 0x000fe200008f0c07 */
[--C-:B------:R-:W-:Y:S01]  /*6b30*/  FFMA.FTZ R6, R182, c[0x0][0x2d0], -R137.reuse ;  /* 0x0000b400b6067a23 */ /* 0x100fe20000010889 */
[----:B------:R-:W-:Y:S01]  /*6b40*/  @P0 IADD3 R5, P1, R20, R5, RZ ;  /* 0x0000000514050210 */ /* 0x000fe20007f3e0ff */
[----:B------:R-:W-:Y:S01]  /*6b50*/  FMUL.FTZ R57, R2, R57 ;  /* 0x0000003902397220 */ /* 0x000fe20000410000 */
[----:B------:R-:W-:Y:S01]  /*6b60*/  MOV R20, c[0x0][0x1e0] ;  /* 0x0000780000147a02 */ /* 0x000fe20000000f00 */
[----:B------:R4:W-:Y:S01]  /*6b70*/  MUFU.EX2 R178, R6 ;  /* 0x0000000600b27308 */ /* 0x0009e20000000800 */
[----:B------:R4:W-:Y:S01]  /*6b80*/  @P0 LDGSTS.E.BYPASS.LTC128B.128 [R131+0x16100], [R8.64], !P3 ;  /* 0x1610000008830fae */ /* 0x0009e2000d901d48 */
[----:B------:R-:W-:Y:S01]  /*6b90*/  @P0 IADD3 R7, P2, R5, R22, RZ ;  /* 0x0000001605070210 */ /* 0x000fe20007f5e0ff */
[----:B------:R-:W-:Y:S01]  /*6ba0*/  FMUL.FTZ R58, R0, R58 ;  /* 0x0000003a003a7220 */ /* 0x000fe20000410000 */
[----:B------:R-:W-:Y:S01]  /*6bb0*/  SHF.L.U64.HI R20, R20, R21, c[0x0][0x1e4] ;  /* 0x0000790014147619 */ /* 0x000fe20000010215 */
[----:B------:R-:W-:Y:S02]  /*6bc0*/  FMUL.FTZ R59, R0, R59 ;  /* 0x0000003b003b7220 */ /* 0x000fe40000410000 */
[----:B------:R-:W-:Y:S01]  /*6bd0*/  FMUL.FTZ R60, R2, R60 ;  /* 0x0000003c023c7220 */ /* 0x000fe20000410000 */
[----:B------:R-:W-:Y:S01]  /*6be0*/  @P0 IADD3.X R4, R20, R4, RZ, P1, !PT ;  /* 0x0000000414040210 */ /* 0x000fe20000ffe4ff */
[----:B------:R-:W-:Y:S01]  /*6bf0*/  FMUL.FTZ R61, R2, R61 ;  /* 0x0000003d023d7220 */ /* 0x000fe20000410000 */
[----:B-1----:R-:W-:Y:S01]  /*6c00*/  @P0 LEA R12, P1, R7, c[0x0][0x1c8], 0x1 ;  /* 0x00007200070c0a11 */ /* 0x002fe200078208ff */
[----:B---3--:R-:W-:Y:S01]  /*6c10*/  FFMA.FTZ R11, R181, c[0x0][0x2d0], -R137 ;  /* 0x0000b400b50b7a23 */ /* 0x008fe20000010889 */
[----:B------:R-:W-:Y:S01]  /*6c20*/  @P0 IADD3.X R10, R4, R19, RZ, P2, !PT ;  /* 0x00000013040a0210 */ /* 0x000fe200017fe4ff */
[C---:B------:R-:W-:Y:S02]  /*6c30*/  FMUL.FTZ R19, R0.reuse, R155 ;  /* 0x0000009b00137220 */ /* 0x040fe40000410000 */
[C---:B------:R-:W-:Y:S01]  /*6c40*/  FMUL.FTZ R62, R0.reuse, R62 ;  /* 0x0000003e003e7220 */ /* 0x040fe20000410000 */
[----:B------:R-:W-:Y:S01]  /*6c50*/  @P0 LEA.HI.X R13, R7, c[0x0][0x1cc], R10, 0x1, P1 ;  /* 0x00007300070d0a11 */ /* 0x000fe200008f0c0a */
[----:B------:R-:W-:Y:S02]  /*6c60*/  FMUL.FTZ R63, R0, R63 ;  /* 0x0000003f003f7220 */ /* 0x000fe40000410000 */
[--C-:B----4-:R-:W-:Y:S02]  /*6c70*/  FFMA.FTZ R14, R187, c[0x0][0x2d0], -R133.reuse ;  /* 0x0000b400bb0e7a23 */ /* 0x110fe40000010885 */
[----:B------:R1:W-:Y:S01]  /*6c80*/  @P0 LDGSTS.E.BYPASS.LTC128B.128 [R131+0x11100], [R12.64], !P6 ;  /* 0x111000000c830fae */ /* 0x0003e2000f101d48 */
[C---:B------:R-:W-:Y:S01]  /*6c90*/  FMUL.FTZ R64, R2.reuse, R64 ;  /* 0x0000004002407220 */ /* 0x040fe20000410000 */
[C---:B------:R-:W-:Y:S01]  /*6ca0*/  @P0 IADD3 R6, P2, R5.reuse, R172, RZ ;  /* 0x000000ac05060210 */ /* 0x040fe20007f5e0ff */
[----:B------:R-:W-:Y:S01]  /*6cb0*/  FMUL.FTZ R65, R2, R65 ;  /* 0x0000004102417220 */ /* 0x000fe20000410000 */
[----:B------:R3:W-:Y:S01]  /*6cc0*/  MUFU.EX2 R172, R11 ;  /* 0x0000000b00ac7308 */ /* 0x0007e20000000800 */
[----:B------:R-:W-:Y:S01]  /*6cd0*/  FMUL.FTZ R66, R0, R66 ;  /* 0x0000004200427220 */ /* 0x000fe20000410000 */
[----:B------:R-:W-:Y:S01]  /*6ce0*/  @P0 LEA R10, P1, R6, c[0x0][0x1c8], 0x1 ;  /* 0x00007200060a0a11 */ /* 0x000fe200078208ff */
[----:B------:R-:W-:Y:S01]  /*6cf0*/  FFMA.FTZ R9, R186, c[0x0][0x2d0], -R133 ;  /* 0x0000b400ba097a23 */ /* 0x000fe20000010885 */
[----:B------:R-:W-:Y:S01]  /*6d00*/  @P0 IADD3.X R7, R4, R174, RZ, P2, !PT ;  /* 0x000000ae04070210 */ /* 0x000fe200017fe4ff */
[----:B------:R-:W-:Y:S02]  /*6d10*/  FMUL.FTZ R67, R0, R67 ;  /* 0x0000004300437220 */ /* 0x000fe40000410000 */
[C---:B------:R-:W-:Y:S02]  /*6d20*/  FMUL.FTZ R68, R2.reuse, R68 ;  /* 0x0000004402447220 */ /* 0x040fe40000410000 */
[----:B------:R-:W-:Y:S01]  /*6d30*/  FMUL.FTZ R69, R2, R69 ;  /* 0x0000004502457220 */ /* 0x000fe20000410000 */
[----:B------:R4:W-:Y:S01]  /*6d40*/  MUFU.EX2 R180, R9 ;  /* 0x0000000900b47308 */ /* 0x0009e20000000800 */
[C---:B------:R-:W-:Y:S02]  /*6d50*/  FMUL.FTZ R70, R0.reuse, R70 ;  /* 0x0000004600467220 */ /* 0x040fe40000410000 */
[----:B------:R-:W-:Y:S02]  /*6d60*/  FMUL.FTZ R71, R0, R71 ;  /* 0x0000004700477220 */ /* 0x000fe40000410000 */
[C---:B------:R-:W-:Y:S02]  /*6d70*/  FMUL.FTZ R72, R2.reuse, R72 ;  /* 0x0000004802487220 */ /* 0x040fe40000410000 */
[----:B------:R-:W-:Y:S02]  /*6d80*/  FMUL.FTZ R73, R2, R73 ;  /* 0x0000004902497220 */ /* 0x000fe40000410000 */
[C---:B------:R-:W-:Y:S01]  /*6d90*/  FMUL.FTZ R74, R0.reuse, R74 ;  /* 0x0000004a004a7220 */ /* 0x040fe20000410000 */
[----:B------:R1:W-:Y:S01]  /*6da0*/  MUFU.EX2 R174, R16 ;  /* 0x0000001000ae7308 */ /* 0x0003e20000000800 */
[----:B------:R-:W-:Y:S02]  /*6db0*/  FMUL.FTZ R75, R0, R75 ;  /* 0x0000004b004b7220 */ /* 0x000fe40000410000 */
[----:B------:R-:W-:Y:S01]  /*6dc0*/  FMUL.FTZ R76, R2, R76 ;  /* 0x0000004c024c7220 */ /* 0x000fe20000410000 */
[----:B---3--:R-:W-:Y:S01]  /*6dd0*/  @P0 LEA.HI.X R11, R6, c[0x0][0x1cc], R7, 0x1, P1 ;  /* 0x00007300060b0a11 */ /* 0x008fe200008f0c07 */
[C---:B------:R-:W-:Y:S01]  /*6de0*/  FMUL.FTZ R77, R2.reuse, R77 ;  /* 0x0000004d024d7220 */ /* 0x040fe20000410000 */
[C---:B------:R-:W-:Y:S01]  /*6df0*/  @P0 IADD3 R6, P2, R5.reuse, R17, RZ ;  /* 0x0000001105060210 */ /* 0x040fe20007f5e0ff */
[----:B------:R-:W-:Y:S02]  /*6e00*/  FMUL.FTZ R17, R2, R153 ;  /* 0x0000009902117220 */ /* 0x000fe40000410000 */
[----:B------:R3:W-:Y:S01]  /*6e10*/  @P0 LDGSTS.E.BYPASS.LTC128B.128 [R131+0x13100], [R10.64], !P5 ;  /* 0x131000000a830fae */ /* 0x0007e2000e901d48 */
[----:B------:R-:W-:Y:S01]  /*6e20*/  @P0 LEA R8, P1, R6, c[0x0][0x1c8], 0x1 ;  /* 0x0000720006080a11 */ /* 0x000fe200078208ff */
[----:B------:R-:W-:Y:S01]  /*6e30*/  FMUL.FTZ R78, R0, R78 ;  /* 0x0000004e004e7220 */ /* 0x000fe20000410000 */
[----:B------:R-:W-:Y:S01]  /*6e40*/  @P0 IADD3.X R7, R4, R179, RZ, P2, !PT ;  /* 0x000000b304070210 */ /* 0x000fe200017fe4ff */
[----:B------:R-:W-:Y:S01]  /*6e50*/  FMUL.FTZ R79, R0, R79 ;  /* 0x0000004f004f7220 */ /* 0x000fe20000410000 */
[----:B------:R-:W-:Y:S01]  /*6e60*/  @P0 IADD3 R5, P2, R5, R175, RZ ;  /* 0x000000af05050210 */ /* 0x000fe20007f5e0ff */
[----:B------:R3:W3:Y:S01]  /*6e70*/  MUFU.EX2 R179, R14 ;  /* 0x0000000e00b37308 */ /* 0x0006e20000000800 */
[----:B----4-:R-:W-:Y:S01]  /*6e80*/  @P0 LEA.HI.X R9, R6, c[0x0][0x1cc], R7, 0x1, P1 ;  /* 0x0000730006090a11 */ /* 0x010fe200008f0c07 */
[C---:B------:R-:W-:Y:S01]  /*6e90*/  FMUL.FTZ R80, R2.reuse, R80 ;  /* 0x0000005002507220 */ /* 0x040fe20000410000 */
[C---:B------:R-:W-:Y:S01]  /*6ea0*/  @P0 LEA R6, P1, R5.reuse, c[0x0][0x1c8], 0x1 ;  /* 0x0000720005060a11 */ /* 0x040fe200078208ff */
[----:B------:R-:W-:Y:S01]  /*6eb0*/  FMUL.FTZ R81, R2, R81 ;  /* 0x0000005102517220 */ /* 0x000fe20000410000 */
[----:B------:R-:W-:Y:S01]  /*6ec0*/  @P0 IADD3.X R4, R4, R173, RZ, P2, !PT ;  /* 0x000000ad04040210 */ /* 0x000fe200017fe4ff */
[----:B------:R4:W-:Y:S01]  /*6ed0*/  @P0 LDGSTS.E.BYPASS.LTC128B.128 [R131+0x15100], [R8.64], !P4 ;  /* 0x1510000008830fae */ /* 0x0009e2000e101d48 */
[----:B------:R-:W-:Y:S02]  /*6ee0*/  FMUL.FTZ R82, R0, R82 ;  /* 0x0000005200527220 */ /* 0x000fe40000410000 */
[----:B------:R-:W-:Y:S01]  /*6ef0*/  @P0 LEA.HI.X R7, R5, c[0x0][0x1cc], R4, 0x1, P1 ;  /* 0x0000730005070a11 */ /* 0x000fe200008f0c04 */
[--C-:B------:R-:W-:Y:S02]  /*6f00*/  FFMA.FTZ R4, R184, c[0x0][0x2d0], -R133.reuse ;  /* 0x0000b400b8047a23 */ /* 0x100fe40000010885 */
[C---:B------:R-:W-:Y:S02]  /*6f10*/  FMUL.FTZ R5, R2.reuse, R141 ;  /* 0x0000008d02057220 */ /* 0x040fe40000410000 */
[----:B------:R4:W-:Y:S01]  /*6f20*/  @P0 LDGSTS.E.BYPASS.LTC128B.128 [R131+0x17100], [R6.64], !P3 ;  /* 0x1710000006830fae */ /* 0x0009e2000d901d48 */
[----:B------:R4:W-:Y:S01]  /*6f30*/  MUFU.EX2 R173, R4 ;  /* 0x0000000400ad7308 */ /* 0x0009e20000000800 */
[----:B-1----:R-:W-:Y:S02]  /*6f40*/  FMUL.FTZ R16, R2, R152 ;  /* 0x0000009802107220 */ /* 0x002fe40000410000 */
[----:B------:R-:W-:Y:S01]  /*6f50*/  FMUL.FTZ R83, R0, R83 ;  /* 0x0000005300537220 */ /* 0x000fe20000410000 */
[----:B------:R-:W-:Y:S01]  /*6f60*/  LDSM.16.MT88.4 R20, [R250+0x100] ;  /* 0x00010000fa14783b */ /* 0x000fe20000004200 */
[----:B------:R-:W-:Y:S02]  /*6f70*/  FMUL.FTZ R84, R2, R84 ;  /* 0x0000005402547220 */ /* 0x000fe40000410000 */
[C---:B---3--:R-:W-:Y:S02]  /*6f80*/  FMUL.FTZ R10, R0.reuse, R146 ;  /* 0x00000092000a7220 */ /* 0x048fe40000410000 */
[----:B------:R-:W1:Y:S01]  /*6f90*/  LDSM.16.MT88.4 R12, [R249+0x100] ;  /* 0x00010000f90c783b */ /* 0x000e620000004200 */
[----:B------:R-:W-:Y:S01]  /*6fa0*/  F2FP.BF16.PACK_AB R141, R179, R180 ;  /* 0x000000b4b38d723e */ /* 0x000fe200000010ff */
[----:B------:R-:W-:Y:S02]  /*6fb0*/  FMUL.FTZ R11, R0, R147 ;  /* 0x00000093000b7220 */ /* 0x000fe40000410000 */
[----:B------:R-:W-:Y:S01]  /*6fc0*/  FMUL.FTZ R85, R2, R85 ;  /* 0x0000005502557220 */ /* 0x000fe20000410000 */
[----:B------:R-:W-:Y:S01]  /*6fd0*/  LDSM.16.MT88.4 R152, [R250+0x1900] ;  /* 0x00190000fa98783b */ /* 0x000fe20000004200 */
[C---:B------:R-:W-:Y:S02]  /*6fe0*/  FMUL.FTZ R86, R0.reuse, R86 ;  /* 0x0000005600567220 */ /* 0x040fe40000410000 */
[----:B------:R-:W-:Y:S02]  /*6ff0*/  FMUL.FTZ R87, R0, R87 ;  /* 0x0000005700577220 */ /* 0x000fe40000410000 */
[C---:B----4-:R-:W-:Y:S01]  /*7000*/  FMUL.FTZ R8, R2.reuse, R144 ;  /* 0x0000009002087220 */ /* 0x050fe20000410000 */
[----:B------:R-:W0:Y:S01]  /*7010*/  LDGDEPBAR ;  /* 0x00000000000079af */ /* 0x000e220000000000 */
[C---:B------:R-:W-:Y:S02]  /*7020*/  FMUL.FTZ R9, R2.reuse, R145 ;  /* 0x0000009102097220 */ /* 0x040fe40000410000 */
[----:B------:R-:W-:Y:S02]  /*7030*/  FMUL.FTZ R88, R2, R88 ;  /* 0x0000005802587220 */ /* 0x000fe40000410000 */
[----:B------:R-:W-:Y:S01]  /*7040*/  FFMA.FTZ R4, R185, c[0x0][0x2d0], -R133 ;  /* 0x0000b400b9047a23 */ /* 0x000fe20000010885 */
[----:B------:R-:W3:Y:S01]  /*7050*/  LDL.LU R131, [R1+0x128] ;  /* 0x0001280001837983 */ /* 0x000ee20000300800 */
[----:B------:R-:W-:Y:S01]  /*7060*/  FMUL.FTZ R6, R0, R142 ;  /* 0x0000008e00067220 */ /* 0x000fe20000410000 */
[----:B------:R-:W-:Y:S01]  /*7070*/  F2FP.BF16.PACK_AB R142, R174, R172 ;  /* 0x000000acae8e723e */ /* 0x000fe200000010ff */
[----:B------:R-:W4:Y:S01]  /*7080*/  MUFU.EX2 R175, R4 ;  /* 0x0000000400af7308 */ /* 0x000f220000000800 */
[----:B------:R-:W-:Y:S01]  /*7090*/  FMUL.FTZ R7, R0, R143 ;  /* 0x0000008f00077220 */ /* 0x000fe20000410000 */
[----:B------:R-:W3:Y:S01]  /*70a0*/  LDL R24, [R1] ;  /* 0x0000000001187983 */ /* 0x000ee20000100800 */
[----:B------:R-:W-:Y:S02]  /*70b0*/  FMUL.FTZ R89, R2, R89 ;  /* 0x0000005902597220 */ /* 0x000fe40000410000 */
[C---:B------:R-:W-:Y:S02]  /*70c0*/  FMUL.FTZ R90, R0.reuse, R90 ;  /* 0x0000005a005a7220 */ /* 0x040fe40000410000 */
[----:B------:R-:W-:Y:S01]  /*70d0*/  LDSM.16.MT88.4 R144, [R252+0x100] ;  /* 0x00010000fc90783b */ /* 0x000fe20000004200 */
[----:B------:R-:W-:Y:S02]  /*70e0*/  FMUL.FTZ R91, R0, R91 ;  /* 0x0000005b005b7220 */ /* 0x000fe40000410000 */
[C---:B------:R-:W-:Y:S02]  /*70f0*/  FMUL.FTZ R92, R2.reuse, R92 ;  /* 0x0000005c025c7220 */ /* 0x040fe40000410000 */
[----:B------:R-:W-:Y:S02]  /*7100*/  FMUL.FTZ R93, R2, R93 ;  /* 0x0000005d025d7220 */ /* 0x000fe40000410000 */
[C---:B------:R-:W-:Y:S02]  /*7110*/  FMUL.FTZ R94, R0.reuse, R94 ;  /* 0x0000005e005e7220 */ /* 0x040fe40000410000 */
[----:B------:R-:W-:Y:S02]  /*7120*/  FMUL.FTZ R95, R0, R95 ;  /* 0x0000005f005f7220 */ /* 0x000fe40000410000 */
[C---:B------:R-:W-:Y:S02]  /*7130*/  FMUL.FTZ R96, R2.reuse, R96 ;  /* 0x0000006002607220 */ /* 0x040fe40000410000 */
[----:B------:R-:W-:Y:S02]  /*7140*/  FMUL.FTZ R97, R2, R97 ;  /* 0x0000006102617220 */ /* 0x000fe40000410000 */
[----:B------:R-:W-:Y:S01]  /*7150*/  FMUL.FTZ R98, R0, R98 ;  /* 0x0000006200627220 */ /* 0x000fe20000410000 */
[----:B----4-:R-:W-:Y:S01]  /*7160*/  F2FP.BF16.PACK_AB R143, R175, R173 ;  /* 0x000000adaf8f723e */ /* 0x010fe200000010ff */
[----:B------:R-:W-:Y:S01]  /*7170*/  FMUL.FTZ R4, R2, R140 ;  /* 0x0000008c02047220 */ /* 0x000fe20000410000 */
[----:B------:R-:W-:Y:S01]  /*7180*/  F2FP.BF16.PACK_AB R140, R178, R138 ;  /* 0x0000008ab28c723e */ /* 0x000fe200000010ff */
[--C-:B------:R-:W-:Y:S02]  /*7190*/  FFMA.FTZ R185, R192, c[0x0][0x2d0], -R137.reuse ;  /* 0x0000b400c0b97a23 */ /* 0x100fe40000010889 */
[--C-:B------:R-:W-:Y:S02]  /*71a0*/  FFMA.FTZ R186, R193, c[0x0][0x2d0], -R137.reuse ;  /* 0x0000b400c1ba7a23 */ /* 0x100fe40000010889 */
[----:B------:R-:W-:Y:S02]  /*71b0*/  FFMA.FTZ R187, R194, c[0x0][0x2d0], -R137 ;  /* 0x0000b400c2bb7a23 */ /* 0x000fe40000010889 */
[C---:B-1----:R-:W-:Y:S01]  /*71c0*/  HMMA.16816.F32.BF16 R4, R140.reuse, R12, R4 ;  /* 0x0000000c8c04723c */ /* 0x042fe20000041804 */
[----:B------:R-:W-:Y:S04]  /*71d0*/  MUFU.EX2 R185, R185 ;  /* 0x000000b900b97308 */ /* 0x000fe80000000800 */
[----:B------:R-:W-:Y:S02]  /*71e0*/  FMUL.FTZ R99, R0, R99 ;  /* 0x0000006300637220 */ /* 0x000fe40000410000 */
[C---:B------:R-:W-:Y:S01]  /*71f0*/  FMUL.FTZ R12, R2.reuse, R148 ;  /* 0x00000094020c7220 */ /* 0x040fe20000410000 */
[C---:B------:R-:W-:Y:S03]  /*7200*/  HMMA.16816.F32.BF16 R8, R140.reuse, R14, R8 ;  /* 0x0000000e8c08723c */ /* 0x040fe60000041808 */
[----:B------:R-:W-:Y:S01]  /*7210*/  MUFU.EX2 R186, R186 ;  /* 0x000000ba00ba7308 */ /* 0x000fe20000000800 */
[C---:B------:R-:W-:Y:S01]  /*7220*/  FMUL.FTZ R13, R2.reuse, R149 ;  /* 0x00000095020d7220 */ /* 0x040fe20000410000 */
[----:B------:R-:W-:Y:S01]  /*7230*/  MOV R149, R180 ;  /* 0x000000b400957202 */ /* 0x000fe20000000f00 */
[----:B------:R-:W-:Y:S02]  /*7240*/  FMUL.FTZ R100, R2, R100 ;  /* 0x0000006402647220 */ /* 0x000fe40000410000 */
[C---:B------:R-:W-:Y:S04]  /*7250*/  FMUL.FTZ R15, R0.reuse, R151 ;  /* 0x00000097000f7220 */ /* 0x040fe80000410000 */
[----:B------:R-:W-:Y:S01]  /*7260*/  FMUL.FTZ R14, R0, R150 ;  /* 0x00000096000e7220 */ /* 0x000fe20000410000 */
[----:B------:R-:W-:Y:S01]  /*7270*/  MOV R150, R149 ;  /* 0x0000009500967202 */ /* 0x000fe20000000f00 */
[--C-:B------:R-:W-:Y:S01]  /*7280*/  FFMA.FTZ R148, R136, c[0x0][0x2d0], -R133.reuse ;  /* 0x0000b40088947a23 */ /* 0x100fe20000010885 */
[----:B------:R-:W-:Y:S01]  /*7290*/  MUFU.EX2 R187, R187 ;  /* 0x000000bb00bb7308 */ /* 0x000fe20000000800 */
[----:B------:R-:W-:Y:S02]  /*72a0*/  FFMA.FTZ R180, R177, c[0x0][0x2d0], -R133 ;  /* 0x0000b400b1b47a23 */ /* 0x000fe40000010885 */
[----:B------:R-:W-:Y:S01]  /*72b0*/  FMUL.FTZ R101, R2, R101 ;  /* 0x0000006502657220 */ /* 0x000fe20000410000 */
[C---:B------:R-:W-:Y:S03]  /*72c0*/  HMMA.16816.F32.BF16 R12, R140.reuse, R20, R12 ;  /* 0x000000148c0c723c */ /* 0x040fe6000004180c */
[C---:B------:R-:W-:Y:S02]  /*72d0*/  FMUL.FTZ R102, R0.reuse, R102 ;  /* 0x0000006600667220 */ /* 0x040fe40000410000 */
[----:B------:R-:W-:Y:S01]  /*72e0*/  FMUL.FTZ R103, R0, R103 ;  /* 0x0000006700677220 */ /* 0x000fe20000410000 */
[----:B------:R-:W-:Y:S01]  /*72f0*/  MUFU.EX2 R180, R180 ;  /* 0x000000b400b47308 */ /* 0x000fe20000000800 */
[C---:B------:R-:W-:Y:S01]  /*7300*/  FMUL.FTZ R21, R2.reuse, R157 ;  /* 0x0000009d02157220 */ /* 0x040fe20000410000 */
[C---:B------:R-:W-:Y:S04]  /*7310*/  HMMA.16816.F32.BF16 R16, R140.reuse, R22, R16 ;  /* 0x000000168c10723c */ /* 0x040fe80000041810 */
[C---:B------:R-:W-:Y:S02]  /*7320*/  FMUL.FTZ R20, R2.reuse, R156 ;  /* 0x0000009c02147220 */ /* 0x040fe40000410000 */
[----:B------:R-:W-:Y:S02]  /*7330*/  FMUL.FTZ R104, R2, R104 ;  /* 0x0000006802687220 */ /* 0x000fe40000410000 */
[C---:B------:R-:W-:Y:S01]  /*7340*/  FMUL.FTZ R22, R0.reuse, R158 ;  /* 0x0000009e00167220 */ /* 0x040fe20000410000 */
[----:B------:R1:W-:Y:S03]  /*7350*/  MUFU.EX2 R156, R134 ;  /* 0x00000086009c7308 */ /* 0x0003e60000000800 */
[----:B------:R-:W-:Y:S02]  /*7360*/  FMUL.FTZ R23, R0, R159 ;  /* 0x0000009f00177220 */ /* 0x000fe40000410000 */
[----:B------:R-:W-:Y:S02]  /*7370*/  FMUL.FTZ R105, R2, R105 ;  /* 0x0000006902697220 */ /* 0x000fe40000410000 */
[C---:B------:R-:W-:Y:S02]  /*7380*/  FMUL.FTZ R106, R0.reuse, R106 ;  /* 0x0000006a006a7220 */ /* 0x040fe40000410000 */
        /* <DEDUP_REMOVED lines=8> */
[--C-:B-1----:R-:W-:Y:S02]  /*7410*/  FFMA.FTZ R134, R189, c[0x0][0x2d0], -R137.reuse ;  /* 0x0000b400bd867a23 */ /* 0x102fe40000010889 */
        /* <DEDUP_REMOVED lines=15> */
[C---:B--2---:R-:W-:Y:S02]  /*7510*/  FMUL.FTZ R130, R0.reuse, R130 ;  /* 0x0000008200827220 */ /* 0x044fe40000410000 */
[----:B---3--:R-:W-:Y:S01]  /*7520*/  FMUL.FTZ R131, R0, R131 ;  /* 0x0000008300837220 */ /* 0x008fe20000410000 */
[----:B------:R1:W2:Y:S01]  /*7530*/  LDSM.16.MT88.4 R28, [R24+0x100] ;  /* 0x00010000181c783b */ /* 0x0002a20000004200 */
[----:B------:R-:W-:Y:S01]  /*7540*/  MOV R157, R24 ;  /* 0x00000018009d7202 */ /* 0x000fe20000000f00 */
[C---:B-1----:R-:W-:Y:S04]  /*7550*/  FMUL.FTZ R24, R2.reuse, R160 ;  /* 0x000000a002187220 */ /* 0x042fe80000410000 */
[----:B------:R-:W-:Y:S01]  /*7560*/  LDSM.16.MT88.4 R160, [R157+0x1900] ;  /* 0x001900009da0783b */ /* 0x000fe20000004200 */
[C---:B--2---:R-:W-:Y:S07]  /*7570*/  HMMA.16816.F32.BF16 R20, R140.reuse, R28, R20 ;  /* 0x0000001c8c14723c */ /* 0x044fee0000041814 */
[C---:B------:R-:W-:Y:S01]  /*7580*/  FMUL.FTZ R28, R2.reuse, R164 ;  /* 0x000000a4021c7220 */ /* 0x040fe20000410000 */
[C---:B------:R-:W-:Y:S04]  /*7590*/  HMMA.16816.F32.BF16 R24, R140.reuse, R30, R24 ;  /* 0x0000001e8c18723c */ /* 0x040fe80000041818 */
[----:B------:R-:W-:Y:S02]  /*75a0*/  FMUL.FTZ R29, R2, R165 ;  /* 0x000000a5021d7220 */ /* 0x000fe40000410000 */
[----:B------:R1:W-:Y:S01]  /*75b0*/  MUFU.EX2 R165, R134 ;  /* 0x0000008600a57308 */ /* 0x0003e20000000800 */
[C---:B------:R-:W-:Y:S02]  /*75c0*/  FMUL.FTZ R30, R0.reuse, R166 ;  /* 0x000000a6001e7220 */ /* 0x040fe40000410000 */
[----:B------:R-:W-:Y:S07]  /*75d0*/  FMUL.FTZ R31, R0, R167 ;  /* 0x000000a7001f7220 */ /* 0x000fee0000410000 */
[C---:B------:R-:W-:Y:S08]  /*75e0*/  HMMA.16816.F32.BF16 R28, R140.reuse, R144, R28 ;  /* 0x000000908c1c723c */ /* 0x040ff0000004181c */
[C---:B------:R-:W-:Y:S01]  /*75f0*/  HMMA.16816.F32.BF16 R32, R140.reuse, R146, R32 ;  /* 0x000000928c20723c */ /* 0x040fe20000041820 */
[----:B------:R-:W2:Y:S03]  /*7600*/  LDSM.16.MT88.4 R144, [R249+0x2100] ;  /* 0x00210000f990783b */ /* 0x000ea60000004200 */
[--C-:B-1----:R-:W-:Y:S02]  /*7610*/  FFMA.FTZ R134, R188, c[0x0][0x2d0], -R137.reuse ;  /* 0x0000b400bc867a23 */ /* 0x102fe40000010889 */
[--C-:B------:R-:W-:Y:S02]  /*7620*/  FFMA.FTZ R188, R195, c[0x0][0x2d0], -R137.reuse ;  /* 0x0000b400c3bc7a23 */ /* 0x100fe40000010889 */
[----:B------:R1:W-:Y:S10]  /*7630*/  MUFU.EX2 R166, R134 ;  /* 0x0000008600a67308 */ /* 0x0003f40000000800 */
[----:B------:R-:W-:Y:S01]  /*7640*/  MUFU.EX2 R188, R188 ;  /* 0x000000bc00bc7308 */ /* 0x000fe20000000800 */
[----:B-1----:R-:W-:Y:S09]  /*7650*/  FFMA.FTZ R134, R139, c[0x0][0x2d0], -R137 ;  /* 0x0000b4008b867a23 */ /* 0x002ff20000010889 */
[----:B------:R1:W-:Y:S01]  /*7660*/  MUFU.EX2 R167, R134 ;  /* 0x0000008600a77308 */ /* 0x0003e20000000800 */
[C---:B--2---:R-:W-:Y:S08]  /*7670*/  HMMA.16816.F32.BF16 R36, R140.reuse, R144, R36 ;  /* 0x000000908c24723c */ /* 0x044ff00000041824 */
[C---:B------:R-:W-:Y:S01]  /*7680*/  HMMA.16816.F32.BF16 R40, R140.reuse, R146, R40 ;  /* 0x000000928c28723c */ /* 0x040fe20000041828 */
[----:B------:R-:W2:Y:S03]  /*7690*/  LDSM.16.MT88.4 R144, [R250+0x2100] ;  /* 0x00210000fa90783b */ /* 0x000ea60000004200 */
[--C-:B-1----:R-:W-:Y:S04]  /*76a0*/  FFMA.FTZ R134, R191, c[0x0][0x2d0], -R133.reuse ;  /* 0x0000b400bf867a23 */ /* 0x102fe80000010885 */
[----:B------:R1:W-:Y:S01]  /*76b0*/  MUFU.EX2 R164, R134 ;  /* 0x0000008600a47308 */ /* 0x0003e20000000800 */
[C---:B--2---:R-:W-:Y:S03]  /*76c0*/  HMMA.16816.F32.BF16 R44, R140.reuse, R144, R44 ;  /* 0x000000908c2c723c */ /* 0x044fe6000004182c */
[--C-:B-1----:R-:W-:Y:S02]  /*76d0*/  FFMA.FTZ R134, R205, c[0x0][0x2d0], -R133.reuse ;  /* 0x0000b400cd867a23 */ /* 0x102fe40000010885 */
[----:B------:R1:W5:Y:S04]  /*76e0*/  LDL.LU R205, [R1+0x124] ;  /* 0x0001240001cd7983 */ /* 0x0003680000300800 */
[----:B------:R2:W-:Y:S01]  /*76f0*/  MUFU.EX2 R191, R134 ;  /* 0x0000008600bf7308 */ /* 0x0005e20000000800 */
[C---:B------:R-:W-:Y:S01]  /*7700*/  HMMA.16816.F32.BF16 R48, R140.reuse, R146, R48 ;  /* 0x000000928c30723c */ /* 0x040fe20000041830 */
[----:B------:R-:W3:Y:S02]  /*7710*/  LDSM.16.MT88.4 R144, [R157+0x2100] ;  /* 0x002100009d90783b */ /* 0x000ee40000004200 */
[--C-:B--2---:R-:W-:Y:S03]  /*7720*/  FFMA.FTZ R134, R206, c[0x0][0x2d0], -R133.reuse ;  /* 0x0000b400ce867a23 */ /* 0x104fe60000010885 */
[----:B------:R1:W5:Y:S03]  /*7730*/  LDL.LU R206, [R1+0x120] ;  /* 0x0001200001ce7983 */ /* 0x0003660000300800 */
[----:B------:R2:W-:Y:S01]  /*7740*/  MUFU.EX2 R189, R134 ;  /* 0x0000008600bd7308 */ /* 0x0005e20000000800 */
[C---:B---3--:R-:W-:Y:S08]  /*7750*/  HMMA.16816.F32.BF16 R52, R140.reuse, R144, R52 ;  /* 0x000000908c34723c */ /* 0x048ff00000041834 */
[C---:B------:R-:W-:Y:S01]  /*7760*/  HMMA.16816.F32.BF16 R56, R140.reuse, R146, R56 ;  /* 0x000000928c38723c */ /* 0x040fe20000041838 */
[----:B------:R-:W3:Y:S03]  /*7770*/  LDSM.16.MT88.4 R144, [R252+0x2100] ;  /* 0x00210000fc90783b */ /* 0x000ee60000004200 */
[----:B--2---:R-:W-:Y:S02]  /*7780*/  FFMA.FTZ R134, R207, c[0x0][0x2d0], -R133 ;  /* 0x0000b400cf867a23 */ /* 0x004fe40000010885 */
[----:B------:R1:W5:Y:S02]  /*7790*/  LDL.LU R207, [R1+0x11c] ;  /* 0x00011c0001cf7983 */ /* 0x0003640000300800 */
[----:B------:R2:W-:Y:S04]  /*77a0*/  MUFU.EX2 R190, R134 ;  /* 0x0000008600be7308 */ /* 0x0005e80000000800 */
[--C-:B--2---:R-:W-:Y:S02]  /*77b0*/  FFMA.FTZ R134, R200, c[0x0][0x2d0], -R137.reuse ;  /* 0x0000b400c8867a23 */ /* 0x104fe40000010889 */
[----:B------:R1:W5:Y:S04]  /*77c0*/  LDL.LU R200, [R1+0x118] ;  /* 0x0001180001c87983 */ /* 0x0003680000300800 */
[----:B------:R2:W-:Y:S01]  /*77d0*/  MUFU.EX2 R158, R134 ;  /* 0x00000086009e7308 */ /* 0x0005e20000000800 */
[C---:B---3--:R-:W-:Y:S08]  /*77e0*/  HMMA.16816.F32.BF16 R60, R140.reuse, R144, R60 ;  /* 0x000000908c3c723c */ /* 0x048ff0000004183c */
[C---:B------:R-:W-:Y:S01]  /*77f0*/  HMMA.16816.F32.BF16 R64, R140.reuse, R146, R64 ;  /* 0x000000928c40723c */ /* 0x040fe20000041840 */
[----:B------:R-:W3:Y:S03]  /*7800*/  LDSM.16.MT88.4 R144, [R249+0x4100] ;  /* 0x00410000f990783b */ /* 0x000ee60000004200 */
[--C-:B--2---:R-:W-:Y:S02]  /*7810*/  FFMA.FTZ R134, R201, c[0x0][0x2d0], -R137.reuse ;  /* 0x0000b400c9867a23 */ /* 0x104fe40000010889 */
[----:B------:R1:W5:Y:S02]  /*7820*/  LDL.LU R201, [R1+0x114] ;  /* 0x0001140001c97983 */ /* 0x0003640000300800 */
[----:B------:R2:W2:Y:S03]  /*7830*/  MUFU.EX2 R159, R134 ;  /* 0x00000086009f7308 */ /* 0x0004a60000000800 */
[----:B------:R-:W4:Y:S01]  /*7840*/  LDL.LU R139, [R1+0x50] ;  /* 0x00005000018b7983 */ /* 0x000f220000300800 */
[--C-:B--2---:R-:W-:Y:S01]  /*7850*/  FFMA.FTZ R134, R202, c[0x0][0x2d0], -R137.reuse ;  /* 0x0000b400ca867a23 */ /* 0x104fe20000010889 */
[C---:B---3--:R-:W-:Y:S03]  /*7860*/  HMMA.16816.F32.BF16 R68, R140.reuse, R144, R68 ;  /* 0x000000908c44723c */ /* 0x048fe60000041844 */
[----:B------:R1:W5:Y:S02]  /*7870*/  LDL.LU R202, [R1+0x110] ;  /* 0x0001100001ca7983 */ /* 0x0003640000300800 */
[----:B------:R2:W-:Y:S01]  /*7880*/  MUFU.EX2 R168, R134 ;  /* 0x0000008600a87308 */ /* 0x0005e20000000800 */
[----:B------:R-:W-:Y:S02]  /*7890*/  F2FP.BF16.PACK_AB R136, R159, R158 ;  /* 0x0000009e9f88723e */ /* 0x000fe400000010ff */
[C---:B------:R-:W-:Y:S01]  /*78a0*/  HMMA.16816.F32.BF16 R72, R140.reuse, R146, R72 ;  /* 0x000000928c48723c */ /* 0x040fe20000041848 */
[----:B------:R-:W3:Y:S03]  /*78b0*/  LDSM.16.MT88.4 R144, [R250+0x4100] ;  /* 0x00410000fa90783b */ /* 0x000ee60000004200 */
[----:B--2---:R-:W-:Y:S02]  /*78c0*/  FFMA.FTZ R134, R203, c[0x0][0x2d0], -R137 ;  /* 0x0000b400cb867a23 */ /* 0x004fe40000010889 */
[----:B------:R1:W5:Y:S02]  /*78d0*/  LDL.LU R203, [R1+0x10c] ;  /* 0x00010c0001cb7983 */ /* 0x0003640000300800 */
[----:B------:R2:W-:Y:S01]  /*78e0*/  MUFU.EX2 R169, R134 ;  /* 0x0000008600a97308 */ /* 0x0005e20000000800 */
[C---:B---3--:R-:W-:Y:S03]  /*78f0*/  HMMA.16816.F32.BF16 R76, R140.reuse, R144, R76 ;  /* 0x000000908c4c723c */ /* 0x048fe6000004184c */
[--C-:B--2---:R-:W-:Y:S05]  /*7900*/  FFMA.FTZ R134, R196, c[0x0][0x2d0], -R133.reuse ;  /* 0x0000b400c4867a23 */ /* 0x104fea0000010885 */
[C---:B------:R-:W-:Y:S01]  /*7910*/  HMMA.16816.F32.BF16 R80, R140.reuse, R146, R80 ;  /* 0x000000928c50723c */ /* 0x040fe20000041850 */
[----:B------:R-:W2:Y:S01]  /*7920*/  LDSM.16.MT88.4 R144, [R157+0x4100] ;  /* 0x004100009d90783b */ /* 0x000ea20000004200 */
[----:B------:R3:W-:Y:S04]  /*7930*/  MUFU.EX2 R183, R134 ;  /* 0x0000008600b77308 */ /* 0x0007e80000000800 */
[----:B------:R1:W5:Y:S01]  /*7940*/  LDL.LU R196, [R1+0x108] ;  /* 0x0001080001c47983 */ /* 0x0003620000300800 */
[--C-:B---3--:R-:W-:Y:S04]  /*7950*/  FFMA.FTZ R134, R197, c[0x0][0x2d0], -R133.reuse ;  /* 0x0000b400c5867a23 */ /* 0x108fe80000010885 */
[----:B------:R1:W5:Y:S01]  /*7960*/  LDL.LU R197, [R1+0x104] ;  /* 0x0001040001c57983 */ /* 0x0003620000300800 */
[----:B------:R3:W1:Y:S01]  /*7970*/  MUFU.EX2 R184, R134 ;  /* 0x0000008600b87308 */ /* 0x0006620000000800 */
[C---:B--2---:R-:W-:Y:S08]  /*7980*/  HMMA.16816.F32.BF16 R84, R140.reuse, R144, R84 ;  /* 0x000000908c54723c */ /* 0x044ff00000041854 */
[C---:B------:R-:W-:Y:S01]  /*7990*/  HMMA.16816.F32.BF16 R88, R140.reuse, R146, R88 ;  /* 0x000000928c58723c */ /* 0x040fe20000041858 */
[----:B------:R-:W2:Y:S03]  /*79a0*/  LDSM.16.MT88.4 R144, [R252+0x4100] ;  /* 0x00410000fc90783b */ /* 0x000ea60000004200 */
[--C-:B---3--:R-:W-:Y:S01]  /*79b0*/  FFMA.FTZ R134, R198, c[0x0][0x2d0], -R133.reuse ;  /* 0x0000b400c6867a23 */ /* 0x108fe20000010885 */
[----:B-1----:R-:W-:Y:S01]  /*79c0*/  F2FP.BF16.PACK_AB R137, R184, R183 ;  /* 0x000000b7b889723e */ /* 0x002fe200000010ff */
[----:B------:R1:W5:Y:S02]  /*79d0*/  LDL.LU R198, [R1+0x100] ;  /* 0x0001000001c67983 */ /* 0x0003640000300800 */
[----:B------:R3:W-:Y:S04]  /*79e0*/  MUFU.EX2 R181, R134 ;  /* 0x0000008600b57308 */ /* 0x0007e80000000800 */
[--C-:B---3--:R-:W-:Y:S02]  /*79f0*/  FFMA.FTZ R134, R199, c[0x0][0x2d0], -R133.reuse ;  /* 0x0000b400c7867a23 */ /* 0x108fe40000010885 */
[----:B------:R1:W5:Y:S04]  /*7a00*/  LDL.LU R199, [R1+0xfc] ;  /* 0x0000fc0001c77983 */ /* 0x0003680000300800 */
[----:B------:R3:W1:Y:S01]  /*7a10*/  MUFU.EX2 R182, R134 ;  /* 0x0000008600b67308 */ /* 0x0006620000000800 */
[----:B------:R1:W5:Y:S01]  /*7a20*/  LDL.LU R192, [R1+0xf8] ;  /* 0x0000f80001c07983 */ /* 0x0003620000300800 */
[C---:B--2---:R-:W-:Y:S04]  /*7a30*/  HMMA.16816.F32.BF16 R92, R140.reuse, R144, R92 ;  /* 0x000000908c5c723c */ /* 0x044fe8000004185c */
[----:B------:R2:W5:Y:S04]  /*7a40*/  LDL.LU R193, [R1+0xf4] ;  /* 0x0000f40001c17983 */ /* 0x0005680000300800 */
[C---:B------:R-:W-:Y:S01]  /*7a50*/  HMMA.16816.F32.BF16 R96, R140.reuse, R146, R96 ;  /* 0x000000928c60723c */ /* 0x040fe20000041860 */
[----:B------:R-:W1:Y:S05]  /*7a60*/  LDSM.16.MT88.4 R144, [R249+0x6100] ;  /* 0x00610000f990783b */ /* 0x000e6a0000004200 */
[----:B------:R2:W5:Y:S05]  /*7a70*/  LDL.LU R194, [R1+0xf0] ;  /* 0x0000f00001c27983 */ /* 0x00056a0000300800 */
[----:B------:R2:W5:Y:S01]  /*7a80*/  LDL.LU R195, [R1+0xec] ;  /* 0x0000ec0001c37983 */ /* 0x0005620000300800 */
[--C-:B---3--:R-:W-:Y:S02]  /*7a90*/  FFMA.FTZ R134, R176, c[0x0][0x2d0], -R133.reuse ;  /* 0x0000b400b0867a23 */ /* 0x108fe40000010885 */
[----:B------:R-:W-:Y:S02]  /*7aa0*/  FFMA.FTZ R133, R135, c[0x0][0x2d0], -R133 ;  /* 0x0000b40087857a23 */ /* 0x000fe40000010885 */
[----:B------:R2:W5:Y:S01]  /*7ab0*/  LDL.LU R176, [R1+0xe8] ;  /* 0x0000e80001b07983 */ /* 0x0005620000300800 */
[----:B------:R-:W3:Y:S04]  /*7ac0*/  MUFU.EX2 R135, R134 ;  /* 0x0000008600877308 */ /* 0x000ee80000000800 */
[----:B------:R2:W5:Y:S05]  /*7ad0*/  LDL.LU R177, [R1+0xe4] ;  /* 0x0000e40001b17983 */ /* 0x00056a0000300800 */
[----:B------:R-:W2:Y:S01]  /*7ae0*/  LDL.LU R149, [R1+0x54] ;  /* 0x0000540001957983 */ /* 0x000ea20000300800 */
[----:B------:R2:W-:Y:S10]  /*7af0*/  MUFU.EX2 R134, R148 ;  /* 0x0000009400867308 */ /* 0x0005f40000000800 */
[----:B------:R-:W2:Y:S01]  /*7b00*/  MUFU.EX2 R133, R133 ;  /* 0x0000008500857308 */ /* 0x000ea20000000800 */
[C---:B-1----:R-:W-:Y:S08]  /*7b10*/  HMMA.16816.F32.BF16 R100, R140.reuse, R144, R100 ;  /* 0x000000908c64723c */ /* 0x042ff00000041864 */
[C---:B------:R-:W-:Y:S01]  /*7b20*/  HMMA.16816.F32.BF16 R104, R140.reuse, R146, R104 ;  /* 0x000000928c68723c */ /* 0x040fe20000041868 */
[----:B------:R-:W1:Y:S07]  /*7b30*/  LDSM.16.MT88.4 R144, [R250+0x6100] ;  /* 0x00610000fa90783b */ /* 0x000e6e0000004200 */
[C---:B-1----:R-:W-:Y:S08]  /*7b40*/  HMMA.16816.F32.BF16 R108, R140.reuse, R144, R108 ;  /* 0x000000908c6c723c */ /* 0x042ff0000004186c */
[C---:B------:R-:W-:Y:S01]  /*7b50*/  HMMA.16816.F32.BF16 R112, R140.reuse, R146, R112 ;  /* 0x000000928c70723c */ /* 0x040fe20000041870 */
[----:B------:R-:W1:Y:S03]  /*7b60*/  LDSM.16.MT88.4 R144, [R157+0x6100] ;  /* 0x006100009d90783b */ /* 0x000e660000004200 */
[----:B----4-:R-:W-:Y:S01]  /*7b70*/  FFMA.FTZ R2, R2, R139, R138 ;  /* 0x0000008b02027223 */ /* 0x010fe2000001008a */
[----:B------:R-:W-:Y:S02]  /*7b80*/  F2FP.BF16.PACK_AB R138, R169, R168 ;  /* 0x000000a8a98a723e */ /* 0x000fe400000010ff */
[----:B------:R-:W-:Y:S01]  /*7b90*/  F2FP.BF16.PACK_AB R139, R182, R181 ;  /* 0x000000b5b68b723e */ /* 0x000fe200000010ff */
[----:B------:R-:W-:Y:S02]  /*7ba0*/  FADD.FTZ R2, R178, R2 ;  /* 0x00000002b2027221 */ /* 0x000fe40000010000 */
[----:B------:R4:W5:Y:S02]  /*7bb0*/  LDL.LU R178, [R1+0xe0] ;  /* 0x0000e00001b27983 */ /* 0x0009640000300800 */
[----:B------:R-:W-:Y:S04]  /*7bc0*/  FADD.FTZ R2, R172, R2 ;  /* 0x00000002ac027221 */ /* 0x000fe80000010000 */
[----:B------:R-:W-:Y:S01]  /*7bd0*/  FADD.FTZ R2, R174, R2 ;  /* 0x00000002ae027221 */ /* 0x000fe20000010000 */
[C---:B-1----:R-:W-:Y:S08]  /*7be0*/  HMMA.16816.F32.BF16 R116, R140.reuse, R144, R116 ;  /* 0x000000908c74723c */ /* 0x042ff00000041874 */
[C---:B------:R-:W-:Y:S01]  /*7bf0*/  HMMA.16816.F32.BF16 R120, R140.reuse, R146, R120 ;  /* 0x000000928c78723c */ /* 0x040fe20000041878 */
[----:B------:R-:W1:Y:S07]  /*7c00*/  LDSM.16.MT88.4 R144, [R252+0x6100] ;  /* 0x00610000fc90783b */ /* 0x000e6e0000004200 */
[C---:B-1----:R-:W-:Y:S08]  /*7c10*/  HMMA.16816.F32.BF16 R124, R140.reuse, R144, R124 ;  /* 0x000000908c7c723c */ /* 0x042ff0000004187c */
[----:B------:R-:W-:Y:S01]  /*7c20*/  HMMA.16816.F32.BF16 R128, R140, R146, R128 ;  /* 0x000000928c80723c */ /* 0x000fe20000041880 */
[----:B------:R-:W1:Y:S06]  /*7c30*/  LDSM.16.MT88.4 R144, [R249+0x900] ;  /* 0x00090000f990783b */ /* 0x000e6c0000004200 */
[----:B------:R-:W-:Y:S02]  /*7c40*/  F2FP.BF16.PACK_AB R140, R165, R156 ;  /* 0x0000009ca58c723e */ /* 0x000fe400000010ff */
[----:B------:R-:W-:Y:S03]  /*7c50*/  F2FP.BF16.PACK_AB R142, R167, R166 ;  /* 0x000000a6a78e723e */ /* 0x000fe600000010ff */
[----:B------:R-:W-:Y:S02]  /*7c60*/  F2FP.BF16.PACK_AB R141, R191, R164 ;  /* 0x000000a4bf8d723e */ /* 0x000fe400000010ff */
[----:B------:R-:W-:Y:S07]  /*7c70*/  F2FP.BF16.PACK_AB R143, R190, R189 ;  /* 0x000000bdbe8f723e */ /* 0x000fee00000010ff */
[C---:B-1----:R-:W-:Y:S08]  /*7c80*/  HMMA.16816.F32.BF16 R4, R140.reuse, R144, R4 ;  /* 0x000000908c04723c */ /* 0x042ff00000041804 */
[C---:B------:R-:W-:Y:S01]  /*7c90*/  HMMA.16816.F32.BF16 R8, R140.reuse, R146, R8 ;  /* 0x000000928c08723c */ /* 0x040fe20000041808 */
[----:B------:R-:W1:Y:S07]  /*7ca0*/  LDSM.16.MT88.4 R144, [R250+0x900] ;  /* 0x00090000fa90783b */ /* 0x000e6e0000004200 */
[C---:B-1----:R-:W-:Y:S08]  /*7cb0*/  HMMA.16816.F32.BF16 R12, R140.reuse, R144, R12 ;  /* 0x000000908c0c723c */ /* 0x042ff0000004180c */
[C---:B------:R-:W-:Y:S01]  /*7cc0*/  HMMA.16816.F32.BF16 R16, R140.reuse, R146, R16 ;  /* 0x000000928c10723c */ /* 0x040fe20000041810 */
[----:B------:R-:W1:Y:S03]  /*7cd0*/  LDSM.16.MT88.4 R144, [R157+0x900] ;  /* 0x000900009d90783b */ /* 0x000e660000004200 */
[----:B--2---:R-:W-:Y:S02]  /*7ce0*/  FFMA.FTZ R0, R0, R149, R150 ;  /* 0x0000009500007223 */ /* 0x004fe40000010096 */
[----:B------:R-:W-:Y:S02]  /*7cf0*/  LDSM.16.MT88.4 R148, [R249+0x1900] ;  /* 0x00190000f994783b */ /* 0x000fe40000004200 */
[----:B------:R-:W-:Y:S03]  /*7d00*/  FADD.FTZ R0, R179, R0 ;  /* 0x00000000b3007221 */ /* 0x000fe60000010000 */
[----:B------:R4:W5:Y:S01]  /*7d10*/  LDL.LU R179, [R1+0xdc] ;  /* 0x0000dc0001b37983 */ /* 0x0009620000300800 */
[----:B------:R-:W-:Y:S01]  /*7d20*/  FADD.FTZ R0, R173, R0 ;  /* 0x00000000ad007221 */ /* 0x000fe20000010000 */
[C---:B-1----:R-:W-:Y:S03]  /*7d30*/  HMMA.16816.F32.BF16 R20, R140.reuse, R144, R20 ;  /* 0x000000908c14723c */ /* 0x042fe60000041814 */
[----:B------:R4:W5:Y:S01]  /*7d40*/  LDL.LU R172, [R1+0xd8] ;  /* 0x0000d80001ac7983 */ /* 0x0009620000300800 */
[----:B------:R-:W-:Y:S04]  /*7d50*/  FADD.FTZ R0, R175, R0 ;  /* 0x00000000af007221 */ /* 0x000fe80000010000 */
[C---:B------:R-:W-:Y:S01]  /*7d60*/  HMMA.16816.F32.BF16 R24, R140.reuse, R146, R24 ;  /* 0x000000928c18723c */ /* 0x040fe20000041818 */
[----:B------:R-:W1:Y:S05]  /*7d70*/  LDSM.16.MT88.4 R144, [R252+0x900] ;  /* 0x00090000fc90783b */ /* 0x000e6a0000004200 */
[----:B------:R4:W5:Y:S05]  /*7d80*/  LDL.LU R173, [R1+0xd4] ;  /* 0x0000d40001ad7983 */ /* 0x00096a0000300800 */
[----:B------:R4:W5:Y:S05]  /*7d90*/  LDL.LU R174, [R1+0xd0] ;  /* 0x0000d00001ae7983 */ /* 0x00096a0000300800 */
[----:B------:R4:W5:Y:S01]  /*7da0*/  LDL.LU R175, [R1+0xcc] ;  /* 0x0000cc0001af7983 */ /* 0x0009620000300800 */
        /* <DEDUP_REMOVED lines=38> */
[----:B------:R-:W1:Y:S05]  /*8010*/  LDSM.16.MT88.4 R140, [R249+0x1100] ;  /* 0x00110000f98c783b */ /* 0x000e6a0000004200 */
[----:B------:R-:W2:Y:S02]  /*8020*/  LDSM.16.MT88.4 R144, [R250+0x1100] ;  /* 0x00110000fa90783b */ /* 0x000ea40000004200 */
        /* <DEDUP_REMOVED lines=43> */
[C---:B------:R-:W-:Y:S08]  /*82e0*/  HMMA.16816.F32.BF16 R120, R136.reuse, R142, R120 ;  /* 0x0000008e8878723c */ /* 0x040ff00000041878 */
[C---:B--2---:R-:W-:Y:S08]  /*82f0*/  HMMA.16816.F32.BF16 R124, R136.reuse, R144, R124 ;  /* 0x00000090887c723c */ /* 0x044ff0000004187c */
[----:B------:R-:W-:Y:S07]  /*8300*/  HMMA.16816.F32.BF16 R128, R136, R146, R128 ;  /* 0x000000928880723c */ /* 0x000fee0000041880 */
[----:B------:R-:W-:Y:S02]  /*8310*/  F2FP.BF16.PACK_AB R136, R186, R185 ;  /* 0x000000b9ba88723e */ /* 0x000fe400000010ff */
[----:B------:R-:W-:Y:S03]  /*8320*/  F2FP.BF16.PACK_AB R138, R188, R187 ;  /* 0x000000bbbc8a723e */ /* 0x000fe600000010ff */
[----:B---3--:R-:W-:Y:S02]  /*8330*/  F2FP.BF16.PACK_AB R137, R180, R135 ;  /* 0x00000087b489723e */ /* 0x008fe400000010ff */
[----:B------:R-:W-:Y:S07]  /*8340*/  F2FP.BF16.PACK_AB R139, R133, R134 ;  /* 0x00000086858b723e */ /* 0x000fee00000010ff */
[C---:B------:R-:W-:Y:S07]  /*8350*/  HMMA.16816.F32.BF16 R140, R136.reuse, R148, R4 ;  /* 0x00000094888c723c */ /* 0x040fee0000041804 */
[----:B------:R-:W-:Y:S01]  /*8360*/  MOV R4, R169 ;  /* 0x000000a900047202 */ /* 0x000fe20000000f00 */
[C---:B------:R-:W-:Y:S01]  /*8370*/  HMMA.16816.F32.BF16 R144, R136.reuse, R150, R8 ;  /* 0x000000968890723c */ /* 0x040fe20000041808 */
[----:B------:R-:W-:Y:S03]  /*8380*/  LDSM.16.MT88.4 R8, [R250+0x3900] ;  /* 0x00390000fa08783b */ /* 0x000fe60000004200 */
[----:B------:R-:W-:Y:S02]  /*8390*/  MOV R5, R168 ;  /* 0x000000a800057202 */ /* 0x000fe40000000f00 */
[----:B------:R-:W1:Y:S01]  /*83a0*/  LDSM.16.MT88.4 R168, [R252+0x1900] ;  /* 0x00190000fca8783b */ /* 0x000e620000004200 */
[----:B------:R-:W-:Y:S01]  /*83b0*/  MOV R6, R159 ;  /* 0x0000009f00067202 */ /* 0x000fe20000000f00 */
[C---:B------:R-:W-:Y:S04]  /*83c0*/  HMMA.16816.F32.BF16 R148, R136.reuse, R152, R12 ;  /* 0x000000988894723c */ /* 0x040fe8000004180c */
[----:B------:R-:W-:Y:S04]  /*83d0*/  MOV R7, R158 ;  /* 0x0000009e00077202 */ /* 0x000fe80000000f00 */
[C---:B------:R-:W-:Y:S07]  /*83e0*/  HMMA.16816.F32.BF16 R152, R136.reuse, R154, R16 ;  /* 0x0000009a8898723c */ /* 0x040fee0000041810 */
[----:B------:R-:W-:Y:S02]  /*83f0*/  MOV R18, R157 ;  /* 0x0000009d00127202 */ /* 0x000fe40000000f00 */
[----:B------:R-:W-:Y:S02]  /*8400*/  MOV R19, R156 ;  /* 0x0000009c00137202 */ /* 0x000fe40000000f00 */
[C---:B------:R-:W-:Y:S01]  /*8410*/  HMMA.16816.F32.BF16 R156, R136.reuse, R160, R20 ;  /* 0x000000a0889c723c */ /* 0x040fe20000041814 */
[----:B------:R-:W-:Y:S06]  /*8420*/  LDSM.16.MT88.4 R12, [R18+0x3900] ;  /* 0x00390000120c783b */ /* 0x000fec0000004200 */
[----:B------:R-:W-:Y:S01]  /*8430*/  MOV R23, R4 ;  /* 0x0000000400177202 */ /* 0x000fe20000000f00 */
[C---:B------:R-:W-:Y:S04]  /*8440*/  HMMA.16816.F32.BF16 R160, R136.reuse, R162, R24 ;  /* 0x000000a288a0723c */ /* 0x040fe80000041818 */
[----:B------:R-:W-:Y:S02]  /*8450*/  MOV R22, R5 ;  /* 0x0000000500167202 */ /* 0x000fe40000000f00 */
[----:B------:R-:W-:Y:S02]  /*8460*/  MOV R21, R6 ;  /* 0x0000000600157202 */ /* 0x000fe40000000f00 */
[----:B------:R-:W-:Y:S02]  /*8470*/  MOV R20, R7 ;  /* 0x0000000700147202 */ /* 0x000fe40000000f00 */
[----:B------:R-:W2:Y:S02]  /*8480*/  LDSM.16.MT88.4 R4, [R249+0x3900] ;  /* 0x00390000f904783b */ /* 0x000ea40000004200 */
[----:B------:R-:W-:Y:S02]  /*8490*/  MOV R27, R167 ;  /* 0x000000a7001b7202 */ /* 0x000fe40000000f00 */
[----:B------:R-:W-:Y:S02]  /*84a0*/  MOV R26, R166 ;  /* 0x000000a6001a7202 */ /* 0x000fe40000000f00 */
[----:B------:R-:W-:Y:S02]  /*84b0*/  MOV R25, R165 ;  /* 0x000000a500197202 */ /* 0x000fe40000000f00 */
[----:B------:R-:W-:Y:S02]  /*84c0*/  MOV R24, R164 ;  /* 0x000000a400187202 */ /* 0x000fe40000000f00 */
[C---:B-1----:R-:W-:Y:S03]  /*84d0*/  HMMA.16816.F32.BF16 R164, R136.reuse, R168, R28 ;  /* 0x000000a888a4723c */ /* 0x042fe6000004181c */
[----:B------:R-:W-:Y:S04]  /*84e0*/  FADD.FTZ R0, R24, R0 ;  /* 0x0000000018007221 */ /* 0x000fe80000010000 */
[----:B------:R-:W-:Y:S01]  /*84f0*/  MOV R30, R18 ;  /* 0x00000012001e7202 */ /* 0x000fe20000000f00 */
[C---:B------:R-:W-:Y:S04]  /*8500*/  HMMA.16816.F32.BF16 R168, R136.reuse, R170, R32 ;  /* 0x000000aa88a8723c */ /* 0x040fe80000041820 */
[----:B------:R-:W-:Y:S01]  /*8510*/  MOV R31, R19 ;  /* 0x00000013001f7202 */ /* 0x000fe20000000f00 */
[----:B------:R-:W-:Y:S01]  /*8520*/  FADD.FTZ R0, R191, R0 ;  /* 0x00000000bf007221 */ /* 0x000fe20000010000 */
[----:B------:R-:W1:Y:S03]  /*8530*/  LDSM.16.MT88.4 R16, [R252+0x3900] ;  /* 0x00390000fc10783b */ /* 0x000e660000004200 */
[----:B------:R-:W-:Y:S03]  /*8540*/  FADD.FTZ R0, R189, R0 ;  /* 0x00000000bd007221 */ /* 0x000fe60000010000 */
[----:B------:R-:W-:Y:S02]  /*8550*/  FADD.FTZ R2, R31, R2 ;  /* 0x000000021f027221 */ /* 0x000fe40000010000 */
[----:B------:R-:W-:Y:S02]  /*8560*/  FADD.FTZ R0, R190, R0 ;  /* 0x00000000be007221 */ /* 0x000fe40000010000 */
[----:B------:R-:W-:Y:S02]  /*8570*/  FADD.FTZ R2, R25, R2 ;  /* 0x0000000219027221 */ /* 0x000fe40000010000 */
[----:B------:R-:W-:Y:S02]  /*8580*/  FADD.FTZ R0, R183, R0 ;  /* 0x00000000b7007221 */ /* 0x000fe40000010000 */
[----:B------:R-:W-:Y:S01]  /*8590*/  FADD.FTZ R2, R26, R2 ;  /* 0x000000021a027221 */ /* 0x000fe20000010000 */
[C---:B--2---:R-:W-:Y:S03]  /*85a0*/  HMMA.16816.F32.BF16 R36, R136.reuse, R4, R36 ;  /* 0x000000048824723c */ /* 0x044fe60000041824 */
[----:B------:R-:W-:Y:S02]  /*85b0*/  FADD.FTZ R0, R184, R0 ;  /* 0x00000000b8007221 */ /* 0x000fe40000010000 */
[----:B------:R-:W-:Y:S02]  /*85c0*/  FADD.FTZ R2, R27, R2 ;  /* 0x000000021b027221 */ /* 0x000fe40000010000 */
[----:B------:R-:W-:Y:S01]  /*85d0*/  FADD.FTZ R0, R181, R0 ;  /* 0x00000000b5007221 */ /* 0x000fe20000010000 */
[C---:B------:R-:W-:Y:S01]  /*85e0*/  HMMA.16816.F32.BF16 R40, R136.reuse, R6, R40 ;  /* 0x000000068828723c */ /* 0x040fe20000041828 */
[----:B------:R-:W2:Y:S03]  /*85f0*/  LDSM.16.MT88.4 R4, [R249+0x5900] ;  /* 0x00590000f904783b */ /* 0x000ea60000004200 */
[----:B------:R-:W-:Y:S04]  /*8600*/  FADD.FTZ R2, R20, R2 ;  /* 0x0000000214027221 */ /* 0x000fe80000010000 */
[C---:B------:R-:W-:Y:S04]  /*8610*/  HMMA.16816.F32.BF16 R44, R136.reuse, R8, R44 ;  /* 0x00000008882c723c */ /* 0x040fe8000004182c */
[----:B------:R-:W-:Y:S04]  /*8620*/  FADD.FTZ R2, R21, R2 ;  /* 0x0000000215027221 */ /* 0x000fe80000010000 */
[C---:B------:R-:W-:Y:S01]  /*8630*/  HMMA.16816.F32.BF16 R48, R136.reuse, R10, R48 ;  /* 0x0000000a8830723c */ /* 0x040fe20000041830 */
[----:B------:R-:W3:Y:S03]  /*8640*/  LDSM.16.MT88.4 R8, [R250+0x5900] ;  /* 0x00590000fa08783b */ /* 0x000ee60000004200 */
[----:B------:R-:W-:Y:S04]  /*8650*/  FADD.FTZ R2, R22, R2 ;  /* 0x0000000216027221 */ /* 0x000fe80000010000 */
[C---:B------:R-:W-:Y:S04]  /*8660*/  HMMA.16816.F32.BF16 R52, R136.reuse, R12, R52 ;  /* 0x0000000c8834723c */ /* 0x040fe80000041834 */
[----:B------:R-:W-:Y:S04]  /*8670*/  FADD.FTZ R2, R23, R2 ;  /* 0x0000000217027221 */ /* 0x000fe80000010000 */
[C---:B------:R-:W-:Y:S01]  /*8680*/  HMMA.16816.F32.BF16 R56, R136.reuse, R14, R56 ;  /* 0x0000000e8838723c */ /* 0x040fe20000041838 */
[----:B------:R-:W4:Y:S07]  /*8690*/  LDSM.16.MT88.4 R12, [R30+0x5900] ;  /* 0x005900001e0c783b */ /* 0x000f2e0000004200 */
[C---:B-1----:R-:W-:Y:S08]  /*86a0*/  HMMA.16816.F32.BF16 R60, R136.reuse, R16, R60 ;  /* 0x00000010883c723c */ /* 0x042ff0000004183c */
[C---:B------:R-:W-:Y:S01]  /*86b0*/  HMMA.16816.F32.BF16 R64, R136.reuse, R18, R64 ;  /* 0x000000128840723c */ /* 0x040fe20000041840 */
[----:B------:R-:W1:Y:S07]  /*86c0*/  LDSM.16.MT88.4 R16, [R252+0x5900] ;  /* 0x00590000fc10783b */ /* 0x000e6e0000004200 */
[C---:B--2---:R-:W-:Y:S08]  /*86d0*/  HMMA.16816.F32.BF16 R68, R136.reuse, R4, R68 ;  /* 0x000000048844723c */ /* 0x044ff00000041844 */
[C---:B------:R-:W-:Y:S01]  /*86e0*/  HMMA.16816.F32.BF16 R72, R136.reuse, R6, R72 ;  /* 0x000000068848723c */ /* 0x040fe20000041848 */
[----:B------:R-:W2:Y:S07]  /*86f0*/  LDSM.16.MT88.4 R4, [R249+0x7900] ;  /* 0x00790000f904783b */ /* 0x000eae0000004200 */
[C---:B---3--:R-:W-:Y:S08]  /*8700*/  HMMA.16816.F32.BF16 R76, R136.reuse, R8, R76 ;  /* 0x00000008884c723c */ /* 0x048ff0000004184c */
[C---:B------:R-:W-:Y:S01]  /*8710*/  HMMA.16816.F32.BF16 R80, R136.reuse, R10, R80 ;  /* 0x0000000a8850723c */ /* 0x040fe20000041850 */
[----:B------:R-:W3:Y:S07]  /*8720*/  LDSM.16.MT88.4 R8, [R250+0x7900] ;  /* 0x00790000fa08783b */ /* 0x000eee0000004200 */
[C---:B----4-:R-:W-:Y:S08]  /*8730*/  HMMA.16816.F32.BF16 R84, R136.reuse, R12, R84 ;  /* 0x0000000c8854723c */ /* 0x050ff00000041854 */
[C---:B------:R-:W-:Y:S01]  /*8740*/  HMMA.16816.F32.BF16 R88, R136.reuse, R14, R88 ;  /* 0x0000000e8858723c */ /* 0x040fe20000041858 */
[----:B------:R-:W4:Y:S07]  /*8750*/  LDSM.16.MT88.4 R12, [R30+0x7900] ;  /* 0x007900001e0c783b */ /* 0x000f2e0000004200 */
[C---:B-1----:R-:W-:Y:S08]  /*8760*/  HMMA.16816.F32.BF16 R92, R136.reuse, R16, R92 ;  /* 0x00000010885c723c */ /* 0x042ff0000004185c */
[C---:B------:R-:W-:Y:S01]  /*8770*/  HMMA.16816.F32.BF16 R96, R136.reuse, R18, R96 ;  /* 0x000000128860723c */ /* 0x040fe20000041860 */
[----:B------:R-:W1:Y:S07]  /*8780*/  LDSM.16.MT88.4 R16, [R252+0x7900] ;  /* 0x00790000fc10783b */ /* 0x000e6e0000004200 */
[C---:B--2---:R-:W-:Y:S07]  /*8790*/  HMMA.16816.F32.BF16 R100, R136.reuse, R4, R100 ;  /* 0x000000048864723c */ /* 0x044fee0000041864 */
[----:B------:R-:W-:Y:S01]  /*87a0*/  FADD.FTZ R4, R182, R0 ;  /* 0x00000000b6047221 */ /* 0x000fe20000010000 */
[C---:B------:R-:W-:Y:S04]  /*87b0*/  HMMA.16816.F32.BF16 R104, R136.reuse, R6, R104 ;  /* 0x000000068868723c */ /* 0x040fe80000041868 */
[----:B------:R-:W-:Y:S02]  /*87c0*/  FADD.FTZ R0, R185, R2 ;  /* 0x00000002b9007221 */ /* 0x000fe40000010000 */
[----:B------:R-:W-:Y:S02]  /*87d0*/  FADD.FTZ R4, R135, R4 ;  /* 0x0000000487047221 */ /* 0x000fe40000010000 */
[C---:B---3--:R-:W-:Y:S04]  /*87e0*/  HMMA.16816.F32.BF16 R108, R136.reuse, R8, R108 ;  /* 0x00000008886c723c */ /* 0x048fe8000004186c */
[----:B------:R-:W-:Y:S02]  /*87f0*/  FADD.FTZ R0, R186, R0 ;  /* 0x00000000ba007221 */ /* 0x000fe40000010000 */
[----:B------:R-:W-:Y:S02]  /*8800*/  FADD.FTZ R4, R180, R4 ;  /* 0x00000004b4047221 */ /* 0x000fe40000010000 */
[C---:B------:R-:W-:Y:S04]  /*8810*/  HMMA.16816.F32.BF16 R112, R136.reuse, R10, R112 ;  /* 0x0000000a8870723c */ /* 0x040fe80000041870 */
[----:B------:R-:W-:Y:S02]  /*8820*/  FADD.FTZ R2, R187, R0 ;  /* 0x00000000bb027221 */ /* 0x000fe40000010000 */
[----:B------:R-:W-:Y:S01]  /*8830*/  FADD.FTZ R0, R134, R4 ;  /* 0x0000000486007221 */ /* 0x000fe20000010000 */
[----:B------:R-:W-:Y:S01]  /*8840*/  MOV R134, R3 ;  /* 0x0000000300867202 */ /* 0x000fe20000000f00 */
[C---:B----4-:R-:W-:Y:S04]  /*8850*/  HMMA.16816.F32.BF16 R116, R136.reuse, R12, R116 ;  /* 0x0000000c8874723c */ /* 0x050fe80000041874 */
[----:B------:R-:W-:Y:S02]  /*8860*/  FADD.FTZ R2, R188, R2 ;  /* 0x00000002bc027221 */ /* 0x000fe40000010000 */
[----:B------:R-:W-:Y:S01]  /*8870*/  FADD.FTZ R0, R133, R0 ;  /* 0x0000000085007221 */ /* 0x000fe20000010000 */
[----:B------:R-:W-:Y:S01]  /*8880*/  MOV R133, R132 ;  /* 0x0000008400857202 */ /* 0x000fe20000000f00 */
[C---:B------:R-:W-:Y:S01]  /*8890*/  HMMA.16816.F32.BF16 R120, R136.reuse, R14, R120 ;  /* 0x0000000e8878723c */ /* 0x040fe20000041878 */
[----:B------:R2:W-:Y:S05]  /*88a0*/  STL [R1+0x50], R2 ;  /* 0x0000500201007387 */ /* 0x0005ea0000100800 */
[----:B------:R2:W-:Y:S02]  /*88b0*/  STL [R1+0x54], R0 ;  /* 0x0000540001007387 */ /* 0x0005e40000100800 */
[C---:B-1----:R-:W-:Y:S08]  /*88c0*/  HMMA.16816.F32.BF16 R124, R136.reuse, R16, R124 ;  /* 0x00000010887c723c */ /* 0x042ff0000004187c */
[----:B------:R-:W-:Y:S01]  /*88d0*/  HMMA.16816.F32.BF16 R128, R136, R18, R128 ;  /* 0x000000128880723c */ /* 0x000fe20000041880 */
[----:B------:R-:W-:-:S07]  /*88e0*/  @P0 BRA `(.L_x_3) ;  /* 0xffffc37000000947 */ /* 0x000fce000383ffff */
.L_x_2:
[----:B--2---:R-:W2:Y:S04]  /*88f0*/  LDL.LU R0, [R1+0x50] ;  /* 0x0000500001007983 */ /* 0x004ea80000300800 */
[----:B------:R-:W1:Y:S01]  /*8900*/  S2R R8, SR_TID.X ;  /* 0x0000000000087919 */ /* 0x000e620000002100 */
[----:B------:R-:W-:Y:S01]  /*8910*/  MOV R182, c[0x0][0x4e8] ;  /* 0x00013a0000b67a02 */ /* 0x000fe20000000f00 */
[----:B------:R-:W3:Y:S01]  /*8920*/  S2UR UR7, SR_CTAID.Y ;  /* 0x00000000000779c3 */ /* 0x000ee20000002600 */
[----:B------:R-:W-:Y:S01]  /*8930*/  ULDC.64 UR4, c[0x0][0x490] ;  /* 0x0001240000047ab9 */ /* 0x000fe20000000a00 */
[----:B------:R-:W4:Y:S04]  /*8940*/  LDL.LU R2, [R1+0x54] ;  /* 0x0000540001027983 */ /* 0x000f280000300800 */
[----:B------:R-:W4:Y:S01]  /*8950*/  LDL.LU R9, [R1+0xc4] ;  /* 0x0000c40001097983 */ /* 0x000f220000300800 */
[----:B------:R-:W-:-:S03]  /*8960*/  ISETP.NE.AND P0, PT, R182, 0x1, PT ;  /* 0x00000001b600780c */ /* 0x000fc60003f05270 */
[----:B------:R-:W4:Y:S01]  /*8970*/  LDL.LU R183, [R1+0xc8] ;  /* 0x0000c80001b77983 */ /* 0x000f220000300800 */
[----:B-1----:R-:W-:-:S04]  /*8980*/  SHF.R.S32.HI R5, RZ, 0x1f, R8 ;  /* 0x0000001fff057819 */ /* 0x002fc80000011408 */
[CC--:B------:R-:W-:Y:S02]  /*8990*/  LEA.HI R181, R5.reuse, R8.reuse, RZ, 0x5 ;  /* 0x0000000805b57211 */ /* 0x0c0fe400078f28ff */
[-C--:B------:R-:W-:Y:S02]  /*89a0*/  LEA.HI R5, R5, R8.reuse, RZ, 0x2 ;  /* 0x0000000805057211 */ /* 0x080fe400078f10ff */
[----:B------:R-:W-:Y:S01]  /*89b0*/  LOP3.LUT R4, R181, 0xffffffe0, RZ, 0xc0, !PT ;  /* 0xffffffe0b5047812 */ /* 0x000fe200078ec0ff */
[----:B---3--:R-:W-:Y:S01]  /*89c0*/  USHF.R.S32.HI UR6, URZ, 0x1f, UR7 ;  /* 0x0000001f3f067899 */ /* 0x008fe20008011407 */
[----:B------:R-:W-:Y:S01]  /*89d0*/  LOP3.LUT R14, R5, 0xfffffffc, RZ, 0xc0, !PT ;  /* 0xfffffffc050e7812 */ /* 0x000fe200078ec0ff */
[----:B------:R-:W-:Y:S06]  /*89e0*/  BAR.SYNC.DEFER_BLOCKING 0x1, 0x100 ;  /* 0x0044000000007b1d */ /* 0x000fec0000010000 */
[----:B--2---:R-:W1:Y:S04]  /*89f0*/  SHFL.BFLY PT, R11, R0, 0x2, 0x1f ;  /* 0x0c401f00000b7f89 */ /* 0x004e6800000e0000 */
[----:B----4-:R-:W2:Y:S01]  /*8a00*/  SHFL.BFLY PT, R6, R2, 0x2, 0x1f ;  /* 0x0c401f0002067f89 */ /* 0x010ea200000e0000 */
[----:B------:R-:W-:Y:S01]  /*8a10*/  MOV R133, R9 ;  /* 0x0000000900857202 */ /* 0x000fe20000000f00 */
[----:B------:R-:W-:Y:S01]  /*8a20*/  UIMAD UR10, UR6, UR4, URZ ;  /* 0x00000004060a72a4 */ /* 0x000fe2000f8e023f */
[----:B------:R-:W-:Y:S01]  /*8a30*/  IADD3 R14, -R14, R8, RZ ;  /* 0x000000080e0e7210 */ /* 0x000fe20007ffe1ff */
[----:B-1----:R-:W-:-:S05]  /*8a40*/  FADD.FTZ R11, R11, R0 ;  /* 0x000000000b0b7221 */ /* 0x002fca0000010000 */
[----:B------:R-:W1:Y:S01]  /*8a50*/  SHFL.BFLY PT, R0, R11, 0x1, 0x1f ;  /* 0x0c201f000b007f89 */ /* 0x000e6200000e0000 */
[----:B--2---:R-:W-:-:S05]  /*8a60*/  FADD.FTZ R6, R6, R2 ;  /* 0x0000000206067221 */ /* 0x004fca0000010000 */
[----:B------:R-:W2:Y:S01]  /*8a70*/  SHFL.BFLY PT, R2, R6, 0x1, 0x1f ;  /* 0x0c201f0006027f89 */ /* 0x000ea200000e0000 */
[----:B-1----:R-:W-:Y:S01]  /*8a80*/  FADD.FTZ R11, R11, R0 ;  /* 0x000000000b0b7221 */ /* 0x002fe20000010000 */
[----:B------:R-:W-:-:S04]  /*8a90*/  MOV R0, RZ ;  /* 0x000000ff00007202 */ /* 0x000fc80000000f00 */
[----:B------:R-:W-:Y:S01]  /*8aa0*/  FSETP.NE.FTZ.AND P2, PT, R11, RZ, PT ;  /* 0x000000ff0b00720b */ /* 0x000fe20003f55000 */
[----:B--2---:R-:W-:Y:S02]  /*8ab0*/  FADD.FTZ R6, R6, R2 ;  /* 0x0000000206067221 */ /* 0x004fe40000010000 */
[----:B------:R-:W-:-:S03]  /*8ac0*/  @P0 IMAD.HI.U32 R2, R9, c[0x0][0x4ec], RZ ;  /* 0x00013b0009020a27 */ /* 0x000fc600078e00ff */
[----:B------:R-:W-:Y:S02]  /*8ad0*/  FSETP.NE.FTZ.AND P1, PT, R6, RZ, PT ;  /* 0x000000ff0600720b */ /* 0x000fe40003f35000 */
[----:B------:R-:W-:Y:S02]  /*8ae0*/  @P0 SHF.R.U32.HI R133, RZ, c[0x0][0x4f0], R2 ;  /* 0x00013c00ff850a19 */ /* 0x000fe40000011602 */
[----:B------:R-:W-:-:S03]  /*8af0*/  IADD3 R2, -R4, R8, RZ ;  /* 0x0000000804027210 */ /* 0x000fc60007ffe1ff */
[----:B------:R-:W-:Y:S01]  /*8b00*/  @P2 MUFU.RCP R0, R11 ;  /* 0x0000000b00002308 */ /* 0x000fe20000001000 */
[----:B------:R-:W-:Y:S02]  /*8b10*/  MOV R4, RZ ;  /* 0x000000ff00047202 */ /* 0x000fe40000000f00 */
[----:B------:R-:W-:Y:S01]  /*8b20*/  LOP3.LUT P4, RZ, R2, 0x3, RZ, 0xc0, !PT ;  /* 0x0000000302ff7812 */ /* 0x000fe2000788c0ff */
[----:B------:R-:W-:Y:S01]  /*8b30*/  UIMAD.WIDE.U32 UR12, UR7, UR4, URZ ;  /* 0x00000004070c72a5 */ /* 0x000fe2000f8e003f */
[----:B------:R-:W-:-:S03]  /*8b40*/  IADD3 R7, -R133, RZ, RZ ;  /* 0x000000ff85077210 */ /* 0x000fc60007ffe1ff */
[----:B------:R-:W1:Y:S01]  /*8b50*/  @P1 MUFU.RCP R4, R6 ;  /* 0x0000000600041308 */ /* 0x000e620000001000 */
[----:B------:R-:W-:Y:S01]  /*8b60*/  SHF.R.S32.HI R2, RZ, 0x2, R5 ;  /* 0x00000002ff027819 */ /* 0x000fe20000011405 */
[----:B------:R-:W-:Y:S01]  /*8b70*/  UIMAD UR10, UR7, UR5, UR10 ;  /* 0x00000005070a72a4 */ /* 0x000fe2000f8e020a */
[----:B------:R-:W-:Y:S02]  /*8b80*/  IMAD R134, R7, c[0x0][0x4e8], R9 ;  /* 0x00013a0007867a24 */ /* 0x000fe400078e0209 */
[----:B------:R-:W-:Y:S01]  /*8b90*/  ULDC.64 UR4, c[0x0][0x3e8] ;  /* 0x0000fa0000047ab9 */ /* 0x000fe20000000a00 */
[C---:B-1----:R-:W-:Y:S02]  /*8ba0*/  FMUL.FTZ R83, R4.reuse, R83 ;  /* 0x0000005304537220 */ /* 0x042fe40000410000 */
[----:B------:R-:W-:-:S05]  /*8bb0*/  FMUL.FTZ R31, R4, R82 ;  /* 0x00000052041f7220 */ /* 0x000fca0000410000 */
[----:B------:R-:W-:Y:S02]  /*8bc0*/  F2FP.BF16.PACK_AB R31, R83, R31 ;  /* 0x0000001f531f723e */ /* 0x000fe400000010ff */
[----:B------:R-:W2:Y:S01]  /*8bd0*/  LDL.LU R83, [R1+0xbc] ;  /* 0x0000bc0001537983 */ /* 0x000ea20000300800 */
[C---:B------:R-:W-:Y:S02]  /*8be0*/  FMUL.FTZ R137, R0.reuse, R64 ;  /* 0x0000004000897220 */ /* 0x040fe40000410000 */
[C---:B------:R-:W-:Y:S02]  /*8bf0*/  FMUL.FTZ R180, R0.reuse, R141 ;  /* 0x0000008d00b47220 */ /* 0x040fe40000410000 */
[C---:B------:R-:W-:Y:S02]  /*8c00*/  FMUL.FTZ R13, R0.reuse, R140 ;  /* 0x0000008c000d7220 */ /* 0x040fe40000410000 */
[C---:B-----5:R-:W-:Y:S02]  /*8c10*/  FMUL.FTZ R179, R0.reuse, R145 ;  /* 0x0000009100b37220 */ /* 0x060fe40000410000 */
[----:B------:R-:W-:-:S02]  /*8c20*/  FMUL.FTZ R17, R0, R144 ;  /* 0x0000009000117220 */ /* 0x000fc40000410000 */
[C---:B------:R-:W-:Y:S02]  /*8c30*/  FMUL.FTZ R178, R0.reuse, R149 ;  /* 0x0000009500b27220 */ /* 0x040fe40000410000 */
[C---:B------:R-:W-:Y:S02]  /*8c40*/  FMUL.FTZ R19, R0.reuse, R148 ;  /* 0x0000009400137220 */ /* 0x040fe40000410000 */
[C---:B------:R-:W-:Y:S02]  /*8c50*/  FMUL.FTZ R177, R0.reuse, R153 ;  /* 0x0000009900b17220 */ /* 0x040fe40000410000 */
[C---:B------:R-:W-:Y:S02]  /*8c60*/  FMUL.FTZ R21, R0.reuse, R152 ;  /* 0x0000009800157220 */ /* 0x040fe40000410000 */
[C---:B------:R-:W-:Y:S02]  /*8c70*/  FMUL.FTZ R176, R0.reuse, R157 ;  /* 0x0000009d00b07220 */ /* 0x040fe40000410000 */
        /* <DEDUP_REMOVED lines=53> */
[----:B------:R-:W-:Y:S01]  /*8fd0*/  FMUL.FTZ R128, R0, R128 ;  /* 0x0000008000807220 */ /* 0x000fe20000410000 */
[----:B------:R-:W-:Y:S01]  /*8fe0*/  SHF.R.S32.HI R0, RZ, 0x1f, R5 ;  /* 0x0000001fff007819 */ /* 0x000fe20000011405 */
[C---:B------:R-:W-:Y:S01]  /*8ff0*/  FMUL.FTZ R15, R4.reuse, R79 ;  /* 0x0000004f040f7220 */ /* 0x040fe20000410000 */
[----:B------:R-:W1:Y:S01]  /*9000*/  @P1 MUFU.LG2 R6, R6 ;  /* 0x0000000600061308 */ /* 0x000e620000000c00 */
[----:B------:R-:W-:Y:S01]  /*9010*/  FMUL.FTZ R33, R4, R78 ;  /* 0x0000004e04217220 */ /* 0x000fe20000410000 */
[----:B------:R-:W-:-:S04]  /*9020*/  LEA.HI R0, R0, R2, RZ, 0x3 ;  /* 0x0000000200007211 */ /* 0x000fc800078f18ff */
[----:B------:R-:W-:Y:S02]  /*9030*/  F2FP.BF16.PACK_AB R33, R15, R33 ;  /* 0x000000210f21723e */ /* 0x000fe400000010ff */
[----:B------:R-:W-:Y:S01]  /*9040*/  LOP3.LUT R0, R0, 0xfffffff8, RZ, 0xc0, !PT ;  /* 0xfffffff800007812 */ /* 0x000fe200078ec0ff */
[----:B------:R-:W3:Y:S01]  /*9050*/  S2R R15, SR_CTAID.Z ;  /* 0x00000000000f7919 */ /* 0x000ee20000002700 */
[----:B------:R-:W-:Y:S02]  /*9060*/  UIMAD.WIDE.U32 UR14, UR7, UR4, URZ ;  /* 0x00000004070e72a5 */ /* 0x000fe4000f8e003f */
[----:B------:R-:W-:Y:S02]  /*9070*/  IADD3 R10, R2, -R0, RZ ;  /* 0x80000000020a7210 */ /* 0x000fe40007ffe0ff */
[----:B------:R-:W-:Y:S02]  /*9080*/  @P2 MOV R2, 0x3f317218 ;  /* 0x3f31721800022802 */ /* 0x000fe40000000f00 */
[----:B------:R-:W-:-:S02]  /*9090*/  @P1 MOV R0, 0x3f317218 ;  /* 0x3f31721800001802 */ /* 0x000fc40000000f00 */
[----:B------:R-:W-:Y:S01]  /*90a0*/  MOV R9, UR15 ;  /* 0x0000000f00097c02 */ /* 0x000fe20008000f00 */
[----:B------:R-:W-:Y:S01]  /*90b0*/  @P2 FMUL.FTZ R9, R2, c[0x0][0x2d0] ;  /* 0x0000b40002092a20 */ /* 0x000fe20000410000 */
[----:B------:R-:W4:Y:S01]  /*90c0*/  @P2 MUFU.LG2 R11, R11 ;  /* 0x0000000b000b2308 */ /* 0x000f220000000c00 */
[----:B-1----:R-:W-:Y:S02]  /*90d0*/  @P1 FMUL.FTZ R2, R6, 0.69314718246459960938 ;  /* 0x3f31721806021820 */ /* 0x002fe40000410000 */
[----:B------:R-:W-:Y:S01]  /*90e0*/  @P1 FMUL.FTZ R0, R0, c[0x0][0x2d0] ;  /* 0x0000b40000001a20 */ /* 0x000fe20000410000 */
[----:B------:R-:W-:Y:S01]  /*90f0*/  UIMAD UR6, UR6, UR4, URZ ;  /* 0x00000004060672a4 */ /* 0x000fe2000f8e023f */
[----:B------:R-:W-:Y:S01]  /*9100*/  MOV R79, 0xff800000 ;  /* 0xff800000004f7802 */ /* 0x000fe20000000f00 */
[----:B------:R-:W-:Y:S02]  /*9110*/  FMUL.FTZ R53, R4, R38 ;  /* 0x0000002604357220 */ /* 0x000fe40000410000 */
[----:B------:R-:W-:Y:S01]  /*9120*/  @P1 FFMA.FTZ R79, R0, R3, R2 ;  /* 0x00000003004f1223 */ /* 0x000fe20000010002 */
[----:B------:R-:W-:Y:S01]  /*9130*/  SHF.R.S32.HI R0, RZ, 0x5, R181 ;  /* 0x00000005ff007819 */ /* 0x000fe200000114b5 */
[----:B------:R-:W-:-:S02]  /*9140*/  FMUL.FTZ R44, R4, R39 ;  /* 0x00000027042c7220 */ /* 0x000fc40000410000 */
[C---:B------:R-:W-:Y:S02]  /*9150*/  FMUL.FTZ R40, R4.reuse, R43 ;  /* 0x0000002b04287220 */ /* 0x040fe40000410000 */
[C---:B------:R-:W-:Y:S02]  /*9160*/  FMUL.FTZ R38, R4.reuse, R47 ;  /* 0x0000002f04267220 */ /* 0x040fe40000410000 */
[C---:B------:R-:W-:Y:S02]  /*9170*/  FMUL.FTZ R32, R4.reuse, R63 ;  /* 0x0000003f04207220 */ /* 0x040fe40000410000 */
[C---:B------:R-:W-:Y:S02]  /*9180*/  FMUL.FTZ R30, R4.reuse, R67 ;  /* 0x00000043041e7220 */ /* 0x040fe40000410000 */
[C---:B------:R-:W-:Y:S02]  /*9190*/  FMUL.FTZ R28, R4.reuse, R71 ;  /* 0x00000047041c7220 */ /* 0x040fe40000410000 */
[C---:B------:R-:W-:Y:S01]  /*91a0*/  FMUL.FTZ R16, R4.reuse, R75 ;  /* 0x0000004b04107220 */ /* 0x040fe20000410000 */
[----:B------:R-:W-:Y:S01]  /*91b0*/  UIMAD UR5, UR7, UR5, UR6 ;  /* 0x00000005070572a4 */ /* 0x000fe2000f8e0206 */
        /* <DEDUP_REMOVED lines=51> */
[----:B------:R-:W-:Y:S01]  /*94f0*/  FMUL.FTZ R130, R4, R130 ;  /* 0x0000008204827220 */ /* 0x000fe20000410000 */
[----:B------:R-:W-:Y:S02]  /*9500*/  MOV R4, UR12 ;  /* 0x0000000c00047c02 */ /* 0x000fe40008000f00 */
[----:B------:R-:W-:Y:S02]  /*9510*/  MOV R8, UR14 ;  /* 0x0000000e00087c02 */ /* 0x000fe40008000f00 */
[----:B------:R-:W-:Y:S01]  /*9520*/  SHF.R.S32.HI R3, RZ, 0x1f, R0 ;  /* 0x0000001fff037819 */ /* 0x000fe20000011400 */
[----:B------:R-:W-:Y:S01]  /*9530*/  UIADD3 UR5, UR15, UR5, URZ ;  /* 0x000000050f057290 */ /* 0x000fe2000fffe03f */
[----:B------:R-:W-:Y:S01]  /*9540*/  MOV R6, R4 ;  /* 0x0000000400067202 */ /* 0x000fe20000000f00 */
[----:B------:R-:W1:Y:S01]  /*9550*/  S2R R82, SR_CTAID.X ;  /* 0x0000000000527919 */ /* 0x000e620000002500 */
[----:B------:R-:W-:-:S02]  /*9560*/  MOV R4, R8 ;  /* 0x0000000800047202 */ /* 0x000fc40000000f00 */
[----:B------:R-:W-:Y:S02]  /*9570*/  LEA.HI R3, R3, R0, RZ, 0x3 ;  /* 0x0000000003037211 */ /* 0x000fe400078f18ff */
[----:B---3--:R-:W-:Y:S02]  /*9580*/  SHF.R.S32.HI R8, RZ, 0x1f, R15 ;  /* 0x0000001fff087819 */ /* 0x008fe4000001140f */
[----:B------:R-:W-:Y:S01]  /*9590*/  LEA.HI R2, R14, R14, RZ, 0x1 ;  /* 0x0000000e0e027211 */ /* 0x000fe200078f08ff */
[----:B----4-:R-:W-:Y:S01]  /*95a0*/  @P2 FMUL.FTZ R11, R11, 0.69314718246459960938 ;  /* 0x3f3172180b0b2820 */ /* 0x010fe20000410000 */
[----:B------:R-:W-:Y:S02]  /*95b0*/  MOV R5, UR13 ;  /* 0x0000000d00057c02 */ /* 0x000fe40008000f00 */
[----:B------:R-:W-:Y:S02]  /*95c0*/  F2FP.BF16.PACK_AB R41, R32, R41 ;  /* 0x000000292029723e */ /* 0x000fe400000010ff */
[----:B------:R-:W-:-:S02]  /*95d0*/  MOV R5, UR5 ;  /* 0x0000000500057c02 */ /* 0x000fc40008000f00 */
[----:B------:R-:W-:Y:S01]  /*95e0*/  F2FP.BF16.PACK_AB R32, R81, R60 ;  /* 0x0000003c5120723e */ /* 0x000fe200000010ff */
[----:B------:R-:W-:Y:S01]  /*95f0*/  IMAD R81, R8, c[0x0][0x3f0], RZ ;  /* 0x0000fc0008517a24 */ /* 0x000fe200078e02ff */
[----:B------:R-:W-:Y:S02]  /*9600*/  LOP3.LUT R3, R3, 0xffffff8, RZ, 0xc0, !PT ;  /* 0x0ffffff803037812 */ /* 0x000fe400078ec0ff */
[----:B------:R-:W-:Y:S01]  /*9610*/  LOP3.LUT R2, R2, 0x1ffffffe, RZ, 0xc0, !PT ;  /* 0x1ffffffe02027812 */ /* 0x000fe200078ec0ff */
[----:B------:R-:W-:Y:S01]  /*9620*/  UIADD3 UR10, UR13, UR10, URZ ;  /* 0x0000000a0d0a7290 */ /* 0x000fe2000fffe03f */
[----:B------:R-:W-:Y:S01]  /*9630*/  MOV R80, 0xff800000 ;  /* 0xff80000000507802 */ /* 0x000fe20000000f00 */
[----:B------:R-:W-:Y:S01]  /*9640*/  @P2 FFMA.FTZ R80, R9, R132, R11 ;  /* 0x0000008409502223 */ /* 0x000fe2000001000b */
[----:B------:R-:W-:Y:S02]  /*9650*/  F2FP.BF16.PACK_AB R35, R16, R35 ;  /* 0x000000231023723e */ /* 0x000fe400000010ff */
[----:B------:R-:W-:-:S02]  /*9660*/  IADD3 R9, R0, -R3, RZ ;  /* 0x8000000300097210 */ /* 0x000fc40007ffe0ff */
[----:B------:R-:W-:Y:S01]  /*9670*/  LEA R16, R0, R14, 0x9 ;  /* 0x0000000e00107211 */ /* 0x000fe200078e48ff */
[C---:B------:R-:W-:Y:S01]  /*9680*/  IMAD R0, R15.reuse, c[0x0][0x3f4], R81 ;  /* 0x0000fd000f007a24 */ /* 0x040fe200078e0251 */
[----:B------:R-:W-:Y:S01]  /*9690*/  IADD3 R11, R14, -R2, RZ ;  /* 0x800000020e0b7210 */ /* 0x000fe20007ffe0ff */
[----:B------:R-:W-:Y:S01]  /*96a0*/  IMAD.WIDE.U32 R2, R15, c[0x0][0x3f0], R4 ;  /* 0x0000fc000f027a25 */ /* 0x000fe200078e0004 */
[----:B------:R-:W-:-:S03]  /*96b0*/  SHF.L.U32 R4, R10, 0x6, RZ ;  /* 0x000000060a047819 */ /* 0x000fc600000006ff */
[----:B------:R-:W-:Y:S01]  /*96c0*/  IMAD R78, R8, c[0x0][0x498], RZ ;  /* 0x00012600084e7a24 */ /* 0x000fe200078e02ff */
[----:B------:R-:W-:Y:S02]  /*96d0*/  SHF.R.S32.HI R8, RZ, 0x2, R183 ;  /* 0x00000002ff087819 */ /* 0x000fe400000114b7 */
[----:B------:R-:W-:Y:S02]  /*96e0*/  MOV R7, UR10 ;  /* 0x0000000a00077c02 */ /* 0x000fe40008000f00 */
[----:B------:R-:W-:Y:S02]  /*96f0*/  LOP3.LUT R5, R10, 0x1, RZ, 0xc0, !PT ;  /* 0x000000010a057812 */ /* 0x000fe400078ec0ff */
[----:B------:R-:W-:Y:S02]  /*9700*/  IADD3 R3, R3, R0, RZ ;  /* 0x0000000003037210 */ /* 0x000fe40007ffe0ff */
[----:B------:R-:W-:Y:S01]  /*9710*/  LEA R0, R9, R8, 0x4 ;  /* 0x0000000809007211 */ /* 0x000fe200078e20ff */
[C---:B------:R-:W-:Y:S01]  /*9720*/  IMAD R78, R15.reuse, c[0x0][0x49c], R78 ;  /* 0x000127000f4e7a24 */ /* 0x040fe200078e024e */
[----:B------:R-:W-:Y:S01]  /*9730*/  LOP3.LUT R4, R4, 0x1c0, RZ, 0xc0, !PT ;  /* 0x000001c004047812 */ /* 0x000fe200078ec0ff */
[----:B------:R-:W-:Y:S01]  /*9740*/  IMAD.WIDE.U32 R14, R15, c[0x0][0x498], R6 ;  /* 0x000126000f0e7a25 */ /* 0x000fe200078e0006 */
[----:B------:R-:W-:-:S02]  /*9750*/  R2P PR, R10, 0x6 ;  /* 0x000000060a007804 */ /* 0x000fc40000000000 */
[----:B------:R-:W-:Y:S02]  /*9760*/  ISETP.NE.U32.AND P3, PT, R5, 0x1, PT ;  /* 0x000000010500780c */ /* 0x000fe40003f65070 */
[----:B------:R-:W-:Y:S02]  /*9770*/  SHF.R.S32.HI R6, RZ, 0x1f, R133 ;  /* 0x0000001fff067819 */ /* 0x000fe40000011485 */
[----:B------:R-:W-:Y:S02]  /*9780*/  LEA R5, R11, R0, 0x3 ;  /* 0x000000000b057211 */ /* 0x000fe400078e18ff */
[----:B------:R-:W-:Y:S01]  /*9790*/  LEA.HI R4, R4, R4, RZ, 0x1d ;  /* 0x0000000404047211 */ /* 0x000fe200078fe8ff */
[----:B------:R-:W-:Y:S01]  /*97a0*/  IMAD R81, R182, c[0x0][0x388], RZ ;  /* 0x0000e200b6517a24 */ /* 0x000fe200078e02ff */
[C---:B-1----:R-:W-:Y:S02]  /*97b0*/  LEA R0, R82.reuse, R0, 0x7 ;  /* 0x0000000052007211 */ /* 0x042fe400078e38ff */
[----:B------:R-:W-:Y:S01]  /*97c0*/  LEA R10, R82, R5, 0x7 ;  /* 0x00000005520a7211 */ /* 0x000fe200078e38ff */
[----:B------:R-:W-:Y:S01]  /*97d0*/  IMAD R5, R6, c[0x0][0x3e0], RZ ;  /* 0x0000f80006057a24 */ /* 0x000fe200078e02ff */
[----:B------:R-:W-:-:S02]  /*97e0*/  LEA R4, R16, R4, 0x1 ;  /* 0x0000000410047211 */ /* 0x000fc400078e08ff */
[C---:B------:R-:W-:Y:S01]  /*97f0*/  ISETP.GE.OR P5, PT, R0.reuse, R81, P4 ;  /* 0x000000510000720c */ /* 0x040fe200027a6670 */
[C---:B------:R-:W-:Y:S01]  /*9800*/  IMAD R6, R133.reuse, c[0x0][0x3e4], R5 ;  /* 0x0000f90085067a24 */ /* 0x040fe200078e0205 */
[----:B------:R-:W-:Y:S02]  /*9810*/  IADD3 R7, R0, 0x8, RZ ;  /* 0x0000000800077810 */ /* 0x000fe40007ffe0ff */
[----:B------:R-:W-:Y:S01]  /*9820*/  SHF.L.U32 R0, R4, 0x1, RZ ;  /* 0x0000000104007819 */ /* 0x000fe200000006ff */
[----:B------:R-:W-:Y:S01]  /*9830*/  IMAD.WIDE.U32 R4, R133, c[0x0][0x3e0], R2 ;  /* 0x0000f80085047a25 */ /* 0x000fe200078e0002 */
[----:B------:R-:W-:-:S03]  /*9840*/  F2FP.BF16.PACK_AB R13, R180, R13 ;  /* 0x0000000db40d723e */ /* 0x000fc600000010ff */
[----:B------:R-:W-:Y:S01]  /*9850*/  @P0 IMAD.HI.U32 R8, R10, c[0x0][0x4ec], RZ ;  /* 0x00013b000a080a27 */ /* 0x000fe200078e00ff */
[----:B------:R-:W-:Y:S02]  /*9860*/  F2FP.BF16.PACK_AB R12, R143, R12 ;  /* 0x0000000c8f0c723e */ /* 0x000fe400000010ff */
[----:B------:R-:W-:Y:S02]  /*9870*/  IADD3 R5, R5, R6, RZ ;  /* 0x0000000605057210 */ /* 0x000fe40007ffe0ff */
[----:B------:R-:W-:Y:S02]  /*9880*/  ISETP.GE.OR P4, PT, R7, R81, P4 ;  /* 0x000000510700720c */ /* 0x000fe40002786670 */
[----:B------:R-:W-:Y:S02]  /*9890*/  MOV R3, R10 ;  /* 0x0000000a00037202 */ /* 0x000fe40000000f00 */
[----:B------:R-:W-:Y:S02]  /*98a0*/  SHF.R.S32.HI R7, RZ, 0x1f, R134 ;  /* 0x0000001fff077819 */ /* 0x000fe40000011486 */
[----:B------:R-:W-:Y:S01]  /*98b0*/  @P0 SHF.R.U32.HI R3, RZ, c[0x0][0x4f0], R8 ;  /* 0x00013c00ff030a19 */ /* 0x000fe20000011608 */
[----:B------:R-:W-:Y:S04]  /*98c0*/  STS [R0+0x80], R13 ;  /* 0x0000800d00007388 */ /* 0x000fe80000000800 */
[----:B------:R1:W-:Y:S01]  /*98d0*/  STS [R0+0x480], R12 ;  /* 0x0004800c00007388 */ /* 0x0003e20000000800 */
[----:B------:R-:W-:Y:S01]  /*98e0*/  IMAD R6, R7, c[0x0][0x3d8], RZ ;  /* 0x0000f60007067a24 */ /* 0x000fe200078e02ff */
[----:B------:R-:W-:-:S02]  /*98f0*/  IADD3 R9, R0, 0x80, RZ ;  /* 0x0000008000097810 */ /* 0x000fc40007ffe0ff */
[----:B------:R-:W-:Y:S01]  /*9900*/  MOV R7, 0x20 ;  /* 0x0000002000077802 */ /* 0x000fe20000000f00 */
[----:B------:R-:W-:Y:S01]  /*9910*/  IMAD R16, R134, c[0x0][0x3dc], R6 ;  /* 0x0000f70086107a24 */ /* 0x000fe200078e0206 */
[----:B------:R-:W-:Y:S02]  /*9920*/  SHF.R.S32.HI R6, RZ, 0x1f, R3 ;  /* 0x0000001fff067819 */ /* 0x000fe40000011403 */
[----:B------:R-:W-:Y:S02]  /*9930*/  IADD3 R8, P0, R3, R14, RZ ;  /* 0x0000000e03087210 */ /* 0x000fe40007f1e0ff */
[----:B------:R-:W-:Y:S02]  /*9940*/  IADD3 R2, R0, 0x70, RZ ;  /* 0x0000007000027810 */ /* 0x000fe40007ffe0ff */
[----:B------:R-:W-:Y:S02]  /*9950*/  @P3 IADD3 R2, R9, 0x10, RZ ;  /* 0x0000001009023810 */ /* 0x000fe40007ffe0ff */
[----:B------:R-:W-:Y:S01]  /*9960*/  IADD3.X R9, R6, R15, R78, P0, !PT ;  /* 0x0000000f06097210 */ /* 0x000fe200007fe44e */
[----:B-1----:R-:W-:Y:S01]  /*9970*/  IMAD.WIDE.U32 R12, R134, c[0x0][0x3d8], R4 ;  /* 0x0000f600860c7a25 */ /* 0x002fe200078e0004 */
[----:B------:R-:W-:Y:S01]  /*9980*/  IADD3 R4, -R3, RZ, RZ ;  /* 0x000000ff03047210 */ /* 0x000fe20007ffe1ff */
[----:B------:R1:W5:Y:S04]  /*9990*/  LDL R78, [R1+0xb4] ;  /* 0x0000b400014e7983 */ /* 0x0003680000100800 */
[----:B------:R-:W-:Y:S01]  /*99a0*/  IMAD R4, R4, c[0x0][0x4e8], R10 ;  /* 0x00013a0004047a24 */ /* 0x000fe200078e020a */
[----:B------:R-:W-:-:S02]  /*99b0*/  SEL R5, R7, 0xffffffe0, !P1 ;  /* 0xffffffe007057807 */ /* 0x000fc40004800000 */
[----:B------:R-:W-:Y:S02]  /*99c0*/  MOV R6, 0x40 ;  /* 0x0000004000067802 */ /* 0x000fe40000000f00 */
[----:B------:R-:W-:Y:S02]  /*99d0*/  SHF.R.S32.HI R7, RZ, 0x1f, R4 ;  /* 0x0000001fff077819 */ /* 0x000fe40000011404 */
[----:B------:R-:W-:Y:S02]  /*99e0*/  SEL R6, R6, 0xffffffc0, !P2 ;  /* 0xffffffc006067807 */ /* 0x000fe40005000000 */
[----:B------:R-:W-:Y:S01]  /*99f0*/  F2FP.BF16.PACK_AB R17, R179, R17 ;  /* 0x00000011b311723e */ /* 0x000fe200000010ff */
[----:B------:R-:W-:Y:S01]  /*9a00*/  IMAD R7, R7, c[0x0][0x488], RZ ;  /* 0x0001220007077a24 */ /* 0x000fe200078e02ff */
[----:B------:R-:W-:Y:S02]  /*9a10*/  F2FP.BF16.PACK_AB R18, R147, R18 ;  /* 0x000000129312723e */ /* 0x000fe400000010ff */
[----:B------:R-:W-:-:S02]  /*9a20*/  F2FP.BF16.PACK_AB R19, R178, R19 ;  /* 0x00000013b213723e */ /* 0x000fc400000010ff */
[----:B------:R-:W-:Y:S02]  /*9a30*/  F2FP.BF16.PACK_AB R22, R151, R22 ;  /* 0x000000169716723e */ /* 0x000fe400000010ff */
[----:B------:R-:W-:Y:S01]  /*9a40*/  IADD3 R3, R0, R5, RZ ;  /* 0x0000000500037210 */ /* 0x000fe20007ffe0ff */
[C---:B------:R-:W-:Y:S01]  /*9a50*/  IMAD R10, R4.reuse, c[0x0][0x48c], R7 ;  /* 0x00012300040a7a24 */ /* 0x040fe200078e0207 */
[----:B------:R-:W-:Y:S02]  /*9a60*/  F2FP.BF16.PACK_AB R21, R177, R21 ;  /* 0x00000015b115723e */ /* 0x000fe400000010ff */
[----:B------:R-:W-:Y:S02]  /*9a70*/  F2FP.BF16.PACK_AB R20, R155, R20 ;  /* 0x000000149b14723e */ /* 0x000fe400000010ff */
[----:B------:R-:W-:Y:S01]  /*9a80*/  IADD3 R14, R5, R2, RZ ;  /* 0x00000002050e7210 */ /* 0x000fe20007ffe0ff */
[----:B------:R-:W-:Y:S01]  /*9a90*/  IMAD.WIDE.U32 R8, R4, c[0x0][0x488], R8 ;  /* 0x0001220004087a25 */ /* 0x000fe200078e0008 */
[----:B------:R-:W-:-:S02]  /*9aa0*/  F2FP.BF16.PACK_AB R23, R176, R23 ;  /* 0x00000017b017723e */ /* 0x000fc400000010ff */
[----:B------:R-:W-:Y:S02]  /*9ab0*/  F2FP.BF16.PACK_AB R24, R159, R24 ;  /* 0x000000189f18723e */ /* 0x000fe400000010ff */
[----:B------:R-:W-:Y:S01]  /*9ac0*/  IADD3 R5, R0, R6, RZ ;  /* 0x0000000600057210 */ /* 0x000fe20007ffe0ff */
[----:B------:R-:W-:Y:S01]  /*9ad0*/  STS [R2], R17 ;  /* 0x0000001102007388 */ /* 0x000fe20000000800 */
[----:B------:R-:W-:Y:S02]  /*9ae0*/  F2FP.BF16.PACK_AB R25, R175, R25 ;  /* 0x00000019af19723e */ /* 0x000fe400000010ff */
[----:B------:R-:W-:Y:S01]  /*9af0*/  F2FP.BF16.PACK_AB R26, R163, R26 ;  /* 0x0000001aa31a723e */ /* 0x000fe200000010ff */
[----:B------:R-:W-:Y:S01]  /*9b00*/  STS [R2+0x400], R18 ;  /* 0x0004001202007388 */ /* 0x000fe20000000800 */
[----:B------:R-:W-:Y:S02]  /*9b10*/  IADD3 R7, R6, R2, RZ ;  /* 0x0000000206077210 */ /* 0x000fe40007ffe0ff */
[----:B------:R-:W-:Y:S01]  /*9b20*/  F2FP.BF16.PACK_AB R58, R174, R164 ;  /* 0x000000a4ae3a723e */ /* 0x000fe200000010ff */
[----:B------:R-:W-:Y:S01]  /*9b30*/  STS [R3+0x80], R19 ;  /* 0x0000801303007388 */ /* 0x000fe20000000800 */
[----:B------:R-:W-:-:S02]  /*9b40*/  F2FP.BF16.PACK_AB R57, R167, R57 ;  /* 0x00000039a739723e */ /* 0x000fc400000010ff */
[----:B------:R-:W-:Y:S01]  /*9b50*/  IADD3 R4, R6, R3, RZ ;  /* 0x0000000306047210 */ /* 0x000fe20007ffe0ff */
[----:B------:R-:W-:Y:S01]  /*9b60*/  STS [R3+0x480], R22 ;  /* 0x0004801603007388 */ /* 0x000fe20000000800 */
[----:B------:R-:W-:Y:S02]  /*9b70*/  F2FP.BF16.PACK_AB R56, R173, R168 ;  /* 0x000000a8ad38723e */ /* 0x000fe400000010ff */
[----:B------:R-:W-:Y:S01]  /*9b80*/  F2FP.BF16.PACK_AB R55, R171, R170 ;  /* 0x000000aaab37723e */ /* 0x000fe200000010ff */
[----:B------:R-:W-:Y:S01]  /*9b90*/  STS [R14], R21 ;  /* 0x000000150e007388 */ /* 0x000fe20000000800 */
[----:B------:R-:W-:Y:S02]  /*9ba0*/  IADD3 R6, R14, R6, RZ ;  /* 0x000000060e067210 */ /* 0x000fe40007ffe0ff */
[----:B------:R-:W-:Y:S01]  /*9bb0*/  F2FP.BF16.PACK_AB R54, R172, R145 ;  /* 0x00000091ac36723e */ /* 0x000fe200000010ff */
[----:B------:R-:W-:Y:S01]  /*9bc0*/  STS [R14+0x400], R20 ;  /* 0x000400140e007388 */ /* 0x000fe20000000800 */
[----:B------:R-:W-:-:S02]  /*9bd0*/  F2FP.BF16.PACK_AB R53, R44, R53 ;  /* 0x000000352c35723e */ /* 0x000fc400000010ff */
[----:B------:R-:W-:Y:S01]  /*9be0*/  F2FP.BF16.PACK_AB R52, R169, R144 ;  /* 0x00000090a934723e */ /* 0x000fe200000010ff */
[----:B------:R-:W-:Y:S01]  /*9bf0*/  STS [R5+0x80], R23 ;  /* 0x0000801705007388 */ /* 0x000fe20000000800 */
[----:B------:R-:W-:Y:S02]  /*9c00*/  F2FP.BF16.PACK_AB R51, R40, R42 ;  /* 0x0000002a2833723e */ /* 0x000fe400000010ff */
[----:B------:R-:W-:Y:S01]  /*9c10*/  F2FP.BF16.PACK_AB R50, R165, R141 ;  /* 0x0000008da532723e */ /* 0x000fe200000010ff */
[----:B------:R-:W-:Y:S01]  /*9c20*/  STS [R5+0x480], R24 ;  /* 0x0004801805007388 */ /* 0x000fe20000000800 */
[----:B------:R-:W-:Y:S02]  /*9c30*/  F2FP.BF16.PACK_AB R49, R38, R49 ;  /* 0x000000312631723e */ /* 0x000fe400000010ff */
[----:B------:R-:W-:Y:S01]  /*9c40*/  F2FP.BF16.PACK_AB R48, R161, R48 ;  /* 0x00000030a130723e */ /* 0x000fe200000010ff */
[----:B------:R-:W-:Y:S01]  /*9c50*/  STS [R7], R25 ;  /* 0x0000001907007388 */ /* 0x000fe20000000800 */
[----:B------:R-:W-:-:S03]  /*9c60*/  F2FP.BF16.PACK_AB R47, R36, R47 ;  /* 0x0000002f242f723e */ /* 0x000fc600000010ff */
[----:B------:R-:W-:Y:S01]  /*9c70*/  STS [R7+0x400], R26 ;  /* 0x0004001a07007388 */ /* 0x000fe20000000800 */
[----:B------:R-:W-:Y:S02]  /*9c80*/  F2FP.BF16.PACK_AB R46, R160, R140 ;  /* 0x0000008ca02e723e */ /* 0x000fe400000010ff */
[----:B------:R-:W-:Y:S01]  /*9c90*/  F2FP.BF16.PACK_AB R45, R34, R45 ;  /* 0x0000002d222d723e */ /* 0x000fe200000010ff */
[----:B------:R-:W-:Y:S01]  /*9ca0*/  STS [R4+0x80], R58 ;  /* 0x0000803a04007388 */ /* 0x000fe20000000800 */
[----:B------:R-:W-:-:S03]  /*9cb0*/  F2FP.BF16.PACK_AB R44, R157, R139 ;  /* 0x0000008b9d2c723e */ /* 0x000fc600000010ff */
[----:B------:R-:W-:Y:S01]  /*9cc0*/  STS [R4+0x480], R57 ;  /* 0x0004803904007388 */ /* 0x000fe20000000800 */
[----:B------:R-:W-:-:S03]  /*9cd0*/  F2FP.BF16.PACK_AB R43, R59, R43 ;  /* 0x0000002b3b2b723e */ /* 0x000fc600000010ff */
[----:B------:R-:W-:Y:S01]  /*9ce0*/  STS [R6], R56 ;  /* 0x0000003806007388 */ /* 0x000fe20000000800 */
[----:B------:R-:W-:-:S03]  /*9cf0*/  F2FP.BF16.PACK_AB R42, R156, R138 ;  /* 0x0000008a9c2a723e */ /* 0x000fc600000010ff */
[----:B------:R-:W-:Y:S01]  /*9d00*/  STS [R6+0x400], R55 ;  /* 0x0004003706007388 */ /* 0x000fe20000000800 */
        /* <DEDUP_REMOVED lines=13> */
[----:B------:R-:W-:Y:S04]  /*9de0*/  STS [R14+0x4000], R48 ;  /* 0x004000300e007388 */ /* 0x000fe80000000800 */
[----:B------:R-:W-:Y:S01]  /*9df0*/  STS [R14+0x4400], R47 ;  /* 0x0044002f0e007388 */ /* 0x000fe20000000800 */
[----:B------:R-:W-:-:S03]  /*9e00*/  F2FP.BF16.PACK_AB R29, R87, R29 ;  /* 0x0000001d571d723e */ /* 0x000fc600000010ff */
[----:B------:R-:W-:Y:S04]  /*9e10*/  STS [R5+0x4080], R46 ;  /* 0x0040802e05007388 */ /* 0x000fe80000000800 */
[----:B------:R-:W-:Y:S01]  /*9e20*/  STS [R5+0x4480], R45 ;  /* 0x0044802d05007388 */ /* 0x000fe20000000800 */
[----:B------:R-:W-:-:S03]  /*9e30*/  F2FP.BF16.PACK_AB R28, R89, R88 ;  /* 0x00000058591c723e */ /* 0x000fc600000010ff */
[----:B------:R-:W3:Y:S01]  /*9e40*/  LDL R84, [R1+0xc0] ;  /* 0x0000c00001547983 */ /* 0x000ee20000100800 */
[----:B------:R-:W-:-:S03]  /*9e50*/  F2FP.BF16.PACK_AB R27, R91, R27 ;  /* 0x0000001b5b1b723e */ /* 0x000fc600000010ff */
[----:B------:R-:W-:Y:S04]  /*9e60*/  STS [R7+0x4000], R44 ;  /* 0x0040002c07007388 */ /* 0x000fe80000000800 */
        /* <DEDUP_REMOVED lines=36> */
[----:B------:R4:W-:Y:S04]  /*a0b0*/  STS [R4+0x8480], R77 ;  /* 0x0084804d04007388 */ /* 0x0009e80000000800 */
[----:B------:R1:W-:Y:S04]  /*a0c0*/  STS [R6+0x8000], R76 ;  /* 0x0080004c06007388 */ /* 0x0003e80000000800 */
[----:B------:R-:W-:Y:S04]  /*a0d0*/  STS [R6+0x8400], R75 ;  /* 0x0084004b06007388 */ /* 0x000fe80000000800 */
        /* <DEDUP_REMOVED lines=13> */
[----:B------:R2:W-:Y:S04]  /*a1b0*/  STS [R4+0xc480], R61 ;  /* 0x00c4803d04007388 */ /* 0x0005e80000000800 */
[----:B----4-:R4:W5:Y:S04]  /*a1c0*/  LDL R77, [R1+0xb8] ;  /* 0x0000b800014d7983 */ /* 0x0109680000100800 */
[----:B-1----:R4:W5:Y:S01]  /*a1d0*/  LDL R76, [R1+0xb0] ;  /* 0x0000b000014c7983 */ /* 0x0029620000100800 */
[----:B--2---:R-:W-:-:S03]  /*a1e0*/  SHF.L.U32 R4, R83, 0x1, RZ ;  /* 0x0000000153047819 */ /* 0x004fc600000006ff */
[----:B------:R4:W5:Y:S01]  /*a1f0*/  LDL.64 R82, [R1+0xa8] ;  /* 0x0000a80001527983 */ /* 0x0009620000100a00 */
[C---:B------:R-:W-:Y:S02]  /*a200*/  LEA R15, P0, R8.reuse, c[0x0][0x450], 0x2 ;  /* 0x00011400080f7a11 */ /* 0x040fe400078010ff */
[----:B------:R-:W-:Y:S02]  /*a210*/  IADD3 R9, R9, R10, RZ ;  /* 0x0000000a09097210 */ /* 0x000fe40007ffe0ff */
[----:B------:R-:W-:Y:S02]  /*a220*/  F2FP.BF16.PACK_AB R60, R129, R128 ;  /* 0x00000080813c723e */ /* 0x000fe400000010ff */
[----:B------:R-:W-:Y:S02]  /*a230*/  F2FP.BF16.PACK_AB R130, R131, R130 ;  /* 0x000000828382723e */ /* 0x000fe400000010ff */
[----:B------:R-:W-:Y:S01]  /*a240*/  LEA.HI.X R9, R8, c[0x0][0x454], R9, 0x2, P0 ;  /* 0x0001150008097a11 */ /* 0x000fe200000f1409 */
[----:B------:R-:W-:Y:S04]  /*a250*/  STS [R6+0xc000], R60 ;  /* 0x00c0003c06007388 */ /* 0x000fe80000000800 */
[----:B------:R-:W-:Y:S04]  /*a260*/  STS [R6+0xc400], R130 ;  /* 0x00c4008206007388 */ /* 0x000fe80000000800 */
[----:B------:R-:W-:Y:S04]  /*a270*/  SHFL.IDX PT, R10, R15, RZ, 0x1c1f ;  /* 0x001c1fff0f0a7589 */ /* 0x000fe800000e0000 */
[----:B------:R-:W1:Y:S04]  /*a280*/  SHFL.IDX PT, R11, R9, RZ, 0x1c1f ;  /* 0x001c1fff090b7589 */ /* 0x000e6800000e0000 */
[----:B------:R-:W-:Y:S06]  /*a290*/  BAR.SYNC.DEFER_BLOCKING 0x1, 0x100 ;  /* 0x0044000000007b1d */ /* 0x000fec0000010000 */
[----:B------:R-:W-:Y:S04]  /*a2a0*/  SHFL.IDX PT, R8, R15, 0x1, 0x1c1f ;  /* 0x003c1f000f087f89 */ /* 0x000fe800000e0000 */
[----:B------:R-:W2:Y:S04]  /*a2b0*/  SHFL.IDX PT, R9, R9, 0x1, 0x1c1f ;  /* 0x003c1f0009097f89 */ /* 0x000ea800000e0000 */
[----:B-1----:R1:W-:Y:S04]  /*a2c0*/  @!P5 ST.E [R10.64], R80 ;  /* 0x000000500a00d985 */ /* 0x0023e8000c101908 */
[----:B--2---:R4:W-:Y:S04]  /*a2d0*/  @!P4 ST.E [R8.64], R79 ;  /* 0x0000004f0800c985 */ /* 0x0049e8000c101908 */
[----:B------:R4:W2:Y:S04]  /*a2e0*/  LDS.128 R40, [R4+0x1080] ;  /* 0x0010800004287984 */ /* 0x0008a80000000c00 */
[----:B------:R4:W1:Y:S04]  /*a2f0*/  LDS.128 R56, [R4+0x2080] ;  /* 0x0020800004387984 */ /* 0x0008680000000c00 */
[----:B------:R4:W2:Y:S04]  /*a300*/  LDS.128 R68, [R4+0x3080] ;  /* 0x0030800004447984 */ /* 0x0008a80000000c00 */
        /* <DEDUP_REMOVED lines=8> */
[----:B------:R4:W2:Y:S01]  /*a390*/  LDS.128 R72, [R4+0xf080] ;  /* 0x00f0800004487984 */ /* 0x0008a20000000c00 */
[----:B------:R-:W-:-:S02]  /*a3a0*/  IADD3 R0, R13, R16, RZ ;  /* 0x000000100d007210 */ /* 0x000fc40007ffe0ff */
[----:B-1----:R-:W-:-:S04]  /*a3b0*/  LEA R11, P0, R12, c[0x0][0x380], 0x1 ;  /* 0x0000e0000c0b7a11 */ /* 0x002fc800078008ff */
[----:B------:R-:W-:Y:S01]  /*a3c0*/  LEA.HI.X R10, R12, c[0x0][0x384], R0, 0x1, P0 ;  /* 0x0000e1000c0a7a11 */ /* 0x000fe200000f0c00 */
[----:B------:R4:W1:Y:S01]  /*a3d0*/  SHFL.IDX PT, R2, R11, RZ, 0x181f ;  /* 0x00181fff0b027589 */ /* 0x00086200000e0000 */
[----:B------:R-:W-:Y:S01]  /*a3e0*/  BSSY B0, `(.L_x_4) ;  /* 0x000001d000007945 */ /* 0x000fe20003800000 */
[----:B---3--:R-:W-:Y:S02]  /*a3f0*/  ISETP.GE.AND P0, PT, R84, R81, PT ;  /* 0x000000515400720c */ /* 0x008fe40003f06270 */
[----:B------:R4:W3:Y:S11]  /*a400*/  SHFL.IDX PT, R3, R10, RZ, 0x181f ;  /* 0x00181fff0a037589 */ /* 0x0008f600000e0000 */
[----:B------:R-:W-:Y:S05]  /*a410*/  @P0 BRA `(.L_x_5) ;  /* 0x0000019000000947 */ /* 0x000fea0003800000 */
[----:B-1----:R-:W1:Y:S01]  /*a420*/  LDS.128 R24, [R4+0x80] ;  /* 0x0000800004187984 */ /* 0x002e620000000c00 */
[----:B-----5:R-:W-:-:S02]  /*a430*/  ISETP.GE.AND P2, PT, R78, c[0x0][0x3c8], PT ;  /* 0x0000f2004e007a0c */ /* 0x020fc40003f46270 */
[----:B------:R-:W-:Y:S01]  /*a440*/  ISETP.GE.AND P1, PT, R77, c[0x0][0x3c8], PT ;  /* 0x0000f2004d007a0c */ /* 0x000fe20003f26270 */
[----:B------:R-:W4:Y:S01]  /*a450*/  LDS.128 R20, [R4+0x4080] ;  /* 0x0040800004147984 */ /* 0x000f220000000c00 */
[----:B------:R-:W-:Y:S02]  /*a460*/  ISETP.GE.AND P0, PT, R76, c[0x0][0x3c8], PT ;  /* 0x0000f2004c007a0c */ /* 0x000fe40003f06270 */
[----:B------:R-:W-:Y:S01]  /*a470*/  ISETP.GE.AND P3, PT, R82, c[0x0][0x3c8], PT ;  /* 0x0000f20052007a0c */ /* 0x000fe20003f66270 */
[----:B------:R-:W3:Y:S04]  /*a480*/  LDS.128 R16, [R4+0x8080] ;  /* 0x0080800004107984 */ /* 0x000ee80000000c00 */
[----:B------:R2:W3:Y:S04]  /*a490*/  LDS.128 R12, [R4+0xc080] ;  /* 0x00c08000040c7984 */ /* 0x0004e80000000c00 */
[----:B------:R-:W-:-:S02]  /*a4a0*/  @!P1 SHF.R.S32.HI R0, RZ, 0x1f, R77 ;  /* 0x0000001fff009819 */ /* 0x000fc4000001144d */
[----:B------:R-:W-:Y:S02]  /*a4b0*/  @!P0 SHF.R.S32.HI R5, RZ, 0x1f, R76 ;  /* 0x0000001fff058819 */ /* 0x000fe4000001144c */
[----:B---34-:R-:W-:Y:S01]  /*a4c0*/  @!P3 IMAD.WIDE R8, R82, 0x2, R2 ;  /* 0x000000025208b825 */ /* 0x018fe200078e0202 */
[----:B--2---:R-:W-:-:S04]  /*a4d0*/  @!P2 SHF.R.S32.HI R4, RZ, 0x1f, R78 ;  /* 0x0000001fff04a819 */ /* 0x004fc8000001144e */
[----:B------:R-:W-:Y:S01]  /*a4e0*/  @!P2 LEA.HI R6, R4, R78, RZ, 0x3 ;  /* 0x0000004e0406a211 */ /* 0x000fe200078f18ff */
[----:B-1----:R1:W-:Y:S01]  /*a4f0*/  @!P3 ST.E.128 [R8.64], R24 ;  /* 0x000000180800b985 */ /* 0x0023e2000c101d08 */
[----:B------:R-:W-:Y:S02]  /*a500*/  @!P1 LEA.HI R4, R0, R77, RZ, 0x3 ;  /* 0x0000004d00049211 */ /* 0x000fe400078f18ff */
[----:B------:R-:W-:Y:S02]  /*a510*/  @!P0 LEA.HI R0, R5, R76, RZ, 0x3 ;  /* 0x0000004c05008211 */ /* 0x000fe400078f18ff */
[----:B------:R-:W-:Y:S02]  /*a520*/  @!P2 LOP3.LUT R6, R6, 0xfffffff8, RZ, 0xc0, !PT ;  /* 0xfffffff80606a812 */ /* 0x000fe400078ec0ff */
[----:B------:R-:W-:Y:S02]  /*a530*/  @!P1 LOP3.LUT R4, R4, 0xfffffff8, RZ, 0xc0, !PT ;  /* 0xfffffff804049812 */ /* 0x000fe400078ec0ff */
[----:B------:R-:W-:Y:S01]  /*a540*/  @!P0 LOP3.LUT R0, R0, 0xfffffff8, RZ, 0xc0, !PT ;  /* 0xfffffff800008812 */ /* 0x000fe200078ec0ff */
[----:B------:R-:W-:-:S04]  /*a550*/  @!P2 IMAD.WIDE R6, R6, 0x2, R2 ;  /* 0x000000020606a825 */ /* 0x000fc800078e0202 */
[--C-:B------:R-:W-:Y:S01]  /*a560*/  @!P1 IMAD.WIDE R4, R4, 0x2, R2.reuse ;  /* 0x0000000204049825 */ /* 0x100fe200078e0202 */
[----:B------:R1:W-:Y:S03]  /*a570*/  @!P2 ST.E.128 [R6.64], R20 ;  /* 0x000000140600a985 */ /* 0x0003e6000c101d08 */
[----:B------:R-:W-:Y:S01]  /*a580*/  @!P0 IMAD.WIDE R2, R0, 0x2, R2 ;  /* 0x0000000200028825 */ /* 0x000fe200078e0202 */
[----:B------:R1:W-:Y:S04]  /*a590*/  @!P1 ST.E.128 [R4.64], R16 ;  /* 0x0000001004009985 */ /* 0x0003e8000c101d08 */
[----:B------:R1:W-:Y:S02]  /*a5a0*/  @!P0 ST.E.128 [R2.64], R12 ;  /* 0x0000000c02008985 */ /* 0x0003e4000c101d08 */
.L_x_5:
[----:B-1----:R-:W-:Y:S05]  /*a5b0*/  BSYNC B0 ;  /* 0x0000000000007941 */ /* 0x002fea0003800000 */
.L_x_4:
[----:B------:R-:W-:Y:S01]  /*a5c0*/  IADD3 R0, R84, 0x20, RZ ;  /* 0x0000002054007810 */ /* 0x000fe20007ffe0ff */
[----:B---3--:R1:W3:Y:S01]  /*a5d0*/  SHFL.IDX PT, R3, R10, 0x1, 0x181f ;  /* 0x00381f000a037f89 */ /* 0x0082e200000e0000 */
[----:B------:R-:W-:Y:S02]  /*a5e0*/  BSSY B0, `(.L_x_6) ;  /* 0x0000019000007945 */ /* 0x000fe40003800000 */
[----:B------:R-:W-:Y:S01]  /*a5f0*/  ISETP.GE.AND P0, PT, R0, R81, PT ;  /* 0x000000510000720c */ /* 0x000fe20003f06270 */
[----:B------:R1:W4:-:S12]  /*a600*/  SHFL.IDX PT, R2, R11, 0x1, 0x181f ;  /* 0x00381f000b027f89 */ /* 0x00031800000e0000 */
[----:B------:R-:W-:Y:S05]  /*a610*/  @P0 BRA `(.L_x_7) ;  /* 0x0000015000000947 */ /* 0x000fea0003800000 */
[----:B-----5:R-:W-:Y:S02]  /*a620*/  ISETP.GE.AND P2, PT, R78, c[0x0][0x3c8], PT ;  /* 0x0000f2004e007a0c */ /* 0x020fe40003f46270 */
[----:B------:R-:W-:Y:S02]  /*a630*/  ISETP.GE.AND P1, PT, R77, c[0x0][0x3c8], PT ;  /* 0x0000f2004d007a0c */ /* 0x000fe40003f26270 */
[----:B------:R-:W-:Y:S02]  /*a640*/  ISETP.GE.AND P0, PT, R76, c[0x0][0x3c8], PT ;  /* 0x0000f2004c007a0c */ /* 0x000fe40003f06270 */
[----:B------:R-:W-:-:S07]  /*a650*/  ISETP.GE.AND P3, PT, R82, c[0x0][0x3c8], PT ;  /* 0x0000f20052007a0c */ /* 0x000fce0003f66270 */
[----:B----4-:R-:W-:Y:S02]  /*a660*/  @!P2 SHF.R.S32.HI R4, RZ, 0x1f, R78 ;  /* 0x0000001fff04a819 */ /* 0x010fe4000001144e */
[----:B------:R-:W-:Y:S02]  /*a670*/  @!P1 SHF.R.S32.HI R0, RZ, 0x1f, R77 ;  /* 0x0000001fff009819 */ /* 0x000fe4000001144d */
[----:B------:R-:W-:Y:S02]  /*a680*/  @!P0 SHF.R.S32.HI R5, RZ, 0x1f, R76 ;  /* 0x0000001fff058819 */ /* 0x000fe4000001144c */
[----:B------:R-:W-:Y:S01]  /*a690*/  @!P2 LEA.HI R6, R4, R78, RZ, 0x3 ;  /* 0x0000004e0406a211 */ /* 0x000fe200078f18ff */
[----:B---3--:R-:W-:Y:S01]  /*a6a0*/  @!P3 IMAD.WIDE R8, R82, 0x2, R2 ;  /* 0x000000025208b825 */ /* 0x008fe200078e0202 */
[----:B------:R-:W-:Y:S02]  /*a6b0*/  @!P1 LEA.HI R4, R0, R77, RZ, 0x3 ;  /* 0x0000004d00049211 */ /* 0x000fe400078f18ff */
[----:B------:R-:W-:-:S02]  /*a6c0*/  @!P0 LEA.HI R0, R5, R76, RZ, 0x3 ;  /* 0x0000004c05008211 */ /* 0x000fc400078f18ff */
[----:B------:R-:W-:Y:S01]  /*a6d0*/  @!P2 LOP3.LUT R6, R6, 0xfffffff8, RZ, 0xc0, !PT ;  /* 0xfffffff80606a812 */ /* 0x000fe200078ec0ff */
[----:B--2---:R2:W-:Y:S01]  /*a6e0*/  @!P3 ST.E.128 [R8.64], R40 ;  /* 0x000000280800b985 */ /* 0x0045e2000c101d08 */
        /* <DEDUP_REMOVED lines=8> */
.L_x_7:
[----:B------:R-:W-:Y:S05]  /*a770*/  BSYNC B0 ;  /* 0x0000000000007941 */ /* 0x000fea0003800000 */
.L_x_6:
[----:B------:R-:W-:Y:S01]  /*a780*/  IADD3 R0, R84, 0x40, RZ ;  /* 0x0000004054007810 */ /* 0x000fe20007ffe0ff */
[----:B--23--:R2:W3:Y:S01]  /*a790*/  SHFL.IDX PT, R3, R10, 0x2, 0x181f ;  /* 0x00581f000a037f89 */ /* 0x00c4e200000e0000 */
[----:B------:R-:W-:Y:S02]  /*a7a0*/  BSSY B0, `(.L_x_8) ;  /* 0x0000019000007945 */ /* 0x000fe40003800000 */
[----:B------:R-:W-:Y:S01]  /*a7b0*/  ISETP.GE.AND P0, PT, R0, R81, PT ;  /* 0x000000510000720c */ /* 0x000fe20003f06270 */
[----:B----4-:R2:W4:-:S12]  /*a7c0*/  SHFL.IDX PT, R2, R11, 0x2, 0x181f ;  /* 0x00581f000b027f89 */ /* 0x01051800000e0000 */
[----:B------:R-:W-:Y:S05]  /*a7d0*/  @P0 BRA `(.L_x_9) ;  /* 0x0000015000000947 */ /* 0x000fea0003800000 */
[----:B-----5:R-:W-:Y:S02]  /*a7e0*/  ISETP.GE.AND P2, PT, R78, c[0x0][0x3c8], PT ;  /* 0x0000f2004e007a0c */ /* 0x020fe40003f46270 */
[----:B------:R-:W-:Y:S02]  /*a7f0*/  ISETP.GE.AND P1, PT, R77, c[0x0][0x3c8], PT ;  /* 0x0000f2004d007a0c */ /* 0x000fe40003f26270 */
[----:B------:R-:W-:Y:S02]  /*a800*/  ISETP.GE.AND P0, PT, R76, c[0x0][0x3c8], PT ;  /* 0x0000f2004c007a0c */ /* 0x000fe40003f06270 */
[----:B------:R-:W-:-:S07]  /*a810*/  ISETP.GE.AND P3, PT, R82, c[0x0][0x3c8], PT ;  /* 0x0000f20052007a0c */ /* 0x000fce0003f66270 */
[----:B------:R-:W-:Y:S02]  /*a820*/  @!P2 SHF.R.S32.HI R4, RZ, 0x1f, R78 ;  /* 0x0000001fff04a819 */ /* 0x000fe4000001144e */
[----:B------:R-:W-:Y:S02]  /*a830*/  @!P1 SHF.R.S32.HI R0, RZ, 0x1f, R77 ;  /* 0x0000001fff009819 */ /* 0x000fe4000001144d */
[----:B------:R-:W-:Y:S02]  /*a840*/  @!P0 SHF.R.S32.HI R5, RZ, 0x1f, R76 ;  /* 0x0000001fff058819 */ /* 0x000fe4000001144c */
[----:B------:R-:W-:Y:S01]  /*a850*/  @!P2 LEA.HI R6, R4, R78, RZ, 0x3 ;  /* 0x0000004e0406a211 */ /* 0x000fe200078f18ff */
[----:B---34-:R-:W-:Y:S01]  /*a860*/  @!P3 IMAD.WIDE R8, R82, 0x2, R2 ;  /* 0x000000025208b825 */ /* 0x018fe200078e0202 */
[----:B------:R-:W-:Y:S02]  /*a870*/  @!P1 LEA.HI R4, R0, R77, RZ, 0x3 ;  /* 0x0000004d00049211 */ /* 0x000fe400078f18ff */
[----:B------:R-:W-:-:S02]  /*a880*/  @!P0 LEA.HI R0, R5, R76, RZ, 0x3 ;  /* 0x0000004c05008211 */ /* 0x000fc400078f18ff */
[----:B------:R-:W-:Y:S01]  /*a890*/  @!P2 LOP3.LUT R6, R6, 0xfffffff8, RZ, 0xc0, !PT ;  /* 0xfffffff80606a812 */ /* 0x000fe200078ec0ff */
[----:B------:R3:W-:Y:S01]  /*a8a0*/  @!P3 ST.E.128 [R8.64], R56 ;  /* 0x000000380800b985 */ /* 0x0007e2000c101d08 */
        /* <DEDUP_REMOVED lines=8> */
.L_x_9:
[----:B------:R-:W-:Y:S05]  /*a930*/  BSYNC B0 ;  /* 0x0000000000007941 */ /* 0x000fea0003800000 */
.L_x_8:
[----:B------:R-:W-:Y:S01]  /*a940*/  IADD3 R0, R84, 0x60, RZ ;  /* 0x0000006054007810 */ /* 0x000fe20007ffe0ff */
[----:B---3--:R3:W1:Y:S03]  /*a950*/  SHFL.IDX PT, R3, R10, 0x3, 0x181f ;  /* 0x00781f000a037f89 */ /* 0x00866600000e0000 */
[----:B------:R-:W-:Y:S01]  /*a960*/  ISETP.GE.AND P0, PT, R0, R81, PT ;  /* 0x000000510000720c */ /* 0x000fe20003f06270 */
[----:B----4-:R3:W4:-:S12]  /*a970*/  SHFL.IDX PT, R2, R11, 0x3, 0x181f ;  /* 0x00781f000b027f89 */ /* 0x01071800000e0000 */
[----:B------:R-:W-:Y:S05]  /*a980*/  @P0 EXIT ;  /* 0x000000000000094d */ /* 0x000fea0003800000 */
[----:B-----5:R-:W-:Y:S02]  /*a990*/  ISETP.GE.AND P1, PT, R78, c[0x0][0x3c8], PT ;  /* 0x0000f2004e007a0c */ /* 0x020fe40003f26270 */
[----:B------:R-:W-:Y:S02]  /*a9a0*/  ISETP.GE.AND P0, PT, R77, c[0x0][0x3c8], PT ;  /* 0x0000f2004d007a0c */ /* 0x000fe40003f06270 */
[----:B------:R-:W-:-:S09]  /*a9b0*/  ISETP.GE.AND P2, PT, R82, c[0x0][0x3c8], PT ;  /* 0x0000f20052007a0c */ /* 0x000fd20003f46270 */
[----:B------:R-:W-:Y:S02]  /*a9c0*/  @!P1 SHF.R.S32.HI R4, RZ, 0x1f, R78 ;  /* 0x0000001fff049819 */ /* 0x000fe4000001144e */
[----:B------:R-:W-:Y:S02]  /*a9d0*/  @!P0 SHF.R.S32.HI R0, RZ, 0x1f, R77 ;  /* 0x0000001fff008819 */ /* 0x000fe4000001144d */
[----:B------:R-:W-:Y:S01]  /*a9e0*/  @!P1 LEA.HI R4, R4, R78, RZ, 0x3 ;  /* 0x0000004e04049211 */ /* 0x000fe200078f18ff */
[--C-:B-1--4-:R-:W-:Y:S01]  /*a9f0*/  @!P2 IMAD.WIDE R8, R82, 0x2, R2.reuse ;  /* 0x000000025208a825 */ /* 0x112fe200078e0202 */
[----:B------:R-:W-:Y:S02]  /*aa00*/  @!P0 LEA.HI R0, R0, R77, RZ, 0x3 ;  /* 0x0000004d00008211 */ /* 0x000fe400078f18ff */
[----:B------:R-:W-:Y:S02]  /*aa10*/  @!P1 LOP3.LUT R4, R4, 0xfffffff8, RZ, 0xc0, !PT ;  /* 0xfffffff804049812 */ /* 0x000fe400078ec0ff */
[----:B------:R-:W-:Y:S01]  /*aa20*/  @!P0 LOP3.LUT R0, R0, 0xfffffff8, RZ, 0xc0, !PT ;  /* 0xfffffff800008812 */ /* 0x000fe200078ec0ff */
[----:B------:R1:W-:Y:S02]  /*aa30*/  @!P2 ST.E.128 [R8.64], R68 ;  /* 0x000000440800a985 */ /* 0x0003e4000c101d08 */
[----:B------:R-:W-:-:S04]  /*aa40*/  @!P1 IMAD.WIDE R6, R4, 0x2, R2 ;  /* 0x0000000204069825 */ /* 0x000fc800078e0202 */
[----:B------:R-:W-:Y:S01]  /*aa50*/  @!P0 IMAD.WIDE R4, R0, 0x2, R2 ;  /* 0x0000000200048825 */ /* 0x000fe200078e0202 */
[----:B------:R1:W-:Y:S04]  /*aa60*/  @!P1 ST.E.128 [R6.64], R64 ;  /* 0x0000004006009985 */ /* 0x0003e8000c101d08 */
[----:B------:R1:W-:Y:S01]  /*aa70*/  @!P0 ST.E.128 [R4.64], R60 ;  /* 0x0000003c04008985 */ /* 0x0003e2000c101d08 */
[----:B------:R-:W-:-:S13]  /*aa80*/  ISETP.GE.AND P0, PT, R76, c[0x0][0x3c8], PT ;  /* 0x0000f2004c007a0c */ /* 0x000fda0003f06270 */
[----:B------:R-:W-:Y:S05]  /*aa90*/  @P0 EXIT ;  /* 0x000000000000094d */ /* 0x000fea0003800000 */
[----:B------:R-:W-:-:S04]  /*aaa0*/  SHF.R.S32.HI R0, RZ, 0x1f, R76 ;  /* 0x0000001fff007819 */ /* 0x000fc8000001144c */
[----:B------:R-:W-:-:S04]  /*aab0*/  LEA.HI R0, R0, R76, RZ, 0x3 ;  /* 0x0000004c00007211 */ /* 0x000fc800078f18ff */
[----:B------:R-:W-:-:S05]  /*aac0*/  LOP3.LUT R0, R0, 0xfffffff8, RZ, 0xc0, !PT ;  /* 0xfffffff800007812 */ /* 0x000fca00078ec0ff */
[----:B------:R-:W-:-:S05]  /*aad0*/  IMAD.WIDE R2, R0, 0x2, R2 ;  /* 0x0000000200027825 */ /* 0x000fca00078e0202 */
[----:B------:R-:W-:Y:S01]  /*aae0*/  ST.E.128 [R2.64], R72 ;  /* 0x0000004802007985 */ /* 0x000fe2000c101d08 */
[----:B------:R-:W-:Y:S05]  /*aaf0*/  EXIT ;  /* 0x000000000000794d */ /* 0x000fea0003800000 */
.L_x_10:
[----:B------:R-:W-:-:S00]  /*ab00*/  BRA `(.L_x_10) ;  /* 0xfffffff000007947 */ /* 0x000fc0000383ffff */
[----:B------:R-:W-:-:S00]  /*ab10*/  NOP ;  /* 0x0000000000007918 */ /* 0x000fc00000000000 */
        /* <DEDUP_REMOVED lines=14> */
.L_x_3056:


//--------------------- .text._ZN7cutlass13device_kernelIN5flash19enable_sm80_to_sm89INS1_16FlashAttnFwdSm80INS1_25CollectiveMainloopFwdSm80ILi8ELi1ELb1EN4cute5tupleIJNS5_1CILi128EEENS7_ILi64EEENS7_ILi256EEEEEELi256ENS_10bfloat16_tEfNS_4arch4Sm80ELb0ELb0ELb1ELb1ELb0ELb0ELb1ELb0EEENS1_21CollectiveEpilogueFwdINS6_IJS8_SA_S9_EEENS6_IJNS7_ILi1EEESI_SI_EEESC_SE_Li256ELb1ELb1ELb0ELb0EEENS1_19SingleTileSchedulerILb1ELb0ELb1ELi128EEEEEEEEEvNT_6ParamsE --------------------------
	.section	.text._ZN7cutlass13device_kernelIN5flash19enable_sm80_to_sm89INS1_16FlashAttnFwdSm80INS1_25CollectiveMainloopFwdSm80ILi8ELi1ELb1EN4cute5tupleIJNS5_1CILi128EEENS7_ILi64EEENS7_ILi256EEEEEELi256ENS_10bfloat16_tEfNS_4arch4Sm80ELb0ELb0ELb1ELb1ELb0ELb0ELb1ELb0EEENS1_21CollectiveEpilogueFwdINS6_IJS8_SA_S9_EEENS6_IJNS7_ILi1EEESI_SI_EEESC_SE_Li256ELb1ELb1ELb0ELb0EEENS1_19SingleTileSchedulerILb1ELb0ELb1ELi128EEEEEEEEEvNT_6ParamsE,"ax",@progbits
	.sectioninfo	@"SHI_REGISTERS=255"
	.align	128
.text._ZN7cutlass13device_kernelIN5flash19enable_sm80_to_sm89INS1_16FlashAttnFwdSm80INS1_25CollectiveMainloopFwdSm80ILi8ELi1ELb1EN4cute5tupleIJNS5_1CILi128EEENS7_ILi64EEENS7_ILi256EEEEEELi256ENS_10bfloat16_tEfNS_4arch4Sm80ELb0ELb0ELb1ELb1ELb0ELb0ELb1ELb0EEENS1_21CollectiveEpilogueFwdINS6_IJS8_SA_S9_EEENS6_IJNS7_ILi1EEESI_SI_EEESC_SE_Li256ELb1ELb1ELb0ELb0EEENS1_19SingleTileSchedulerILb1ELb0ELb1ELi128EEEEEEEEEvNT_6ParamsE:
        .type           _ZN7cutlass13device_kernelIN5flash19enable_sm80_to_sm89INS1_16FlashAttnFwdSm80INS1_25CollectiveMainloopFwdSm80ILi8ELi1ELb1EN4cute5tupleIJNS5_1CILi128EEENS7_ILi64EEENS7_ILi256EEEEEELi256ENS_10bfloat16_tEfNS_4arch4Sm80ELb0ELb0ELb1ELb1ELb0ELb0ELb1ELb0EEENS1_21CollectiveEpilogueFwdINS6_IJS8_SA_S9_EEENS6_IJNS7_ILi1EEESI_SI_EEESC_SE_Li256ELb1ELb1ELb0ELb0EEENS1_19SingleTileSchedulerILb1ELb0ELb1ELi128EEEEEEEEEvNT_6ParamsE,@function
        .size           _ZN7cutlass13device_kernelIN5flash19enable_sm80_to_sm89INS1_16FlashAttnFwdSm80INS1_25CollectiveMainloopFwdSm80ILi8ELi1ELb1EN4cute5tupleIJNS5_1CILi128EEENS7_ILi64EEENS7_ILi256EEEEEELi256ENS_10bfloat16_tEfNS_4arch4Sm80ELb0ELb0ELb1ELb1ELb0ELb0ELb1ELb0EEENS1_21CollectiveEpilogueFwdINS6_IJS8_SA_S9_EEENS6_IJNS7_ILi1EEESI_SI_EEESC_SE_Li256ELb1ELb1ELb0ELb0EEENS1_19SingleTileSchedulerILb1ELb0ELb1ELi128EEEEEEEEEvNT_6ParamsE,(.L_x_3057 - _ZN7cutlass13device_kernelIN5flash19enable_sm80_to_sm89INS1_16FlashAttnFwdSm80INS1_25CollectiveMainloopFwdSm80ILi8ELi1ELb1EN4cute5tupleIJNS5_1CILi128EEENS7_ILi64EEENS7_ILi256EEEEEELi256ENS_10bfloat16_tEfNS_4arch4Sm80ELb0ELb0ELb1ELb1ELb0ELb0ELb1ELb0EEENS1_21CollectiveEpilogueFwdINS6_IJS8_SA_S9_EEENS6_IJNS7_ILi1EEESI_SI_EEESC_SE_Li256ELb1ELb1ELb0ELb0EEENS1_19SingleTileSchedulerILb1ELb0ELb1ELi128EEEEEEEEEvNT_6ParamsE)
        .other          _ZN7cutlass13device_kernelIN5flash19enable_sm80_to_sm89INS1_16FlashAttnFwdSm80INS1_25CollectiveMainloopFwdSm80ILi8ELi1ELb1EN4cute5tupleIJNS5_1CILi128EEENS7_ILi64EEENS7_ILi256EEEEEELi256ENS_10bfloat16_tEfNS_4arch4Sm80ELb0ELb0ELb1ELb1ELb0ELb0ELb1ELb0EEENS1_21CollectiveEpilogueFwdINS6_IJS8_SA_S9_EEENS6_IJNS7_ILi1EEESI_SI_EEESC_SE_Li256ELb1ELb1ELb0ELb0EEENS1_19SingleTileSchedulerILb1ELb0ELb1ELi128EEEEEEEEEvNT_6ParamsE,@"STO_CUDA_ENTRY STV_DEFAULT"
_ZN7cutlass13device_kernelIN5flash19enable_sm80_to_sm89INS1_16FlashAttnFwdSm80INS1_25CollectiveMainloopFwdSm80ILi8ELi1ELb1EN4cute5tupleIJNS5_1CILi128EEENS7_ILi64EEENS7_ILi256EEEEEELi256ENS_10bfloat16_tEfNS_4arch4Sm80ELb0ELb0ELb1ELb1ELb0ELb0ELb1ELb0EEENS1_21CollectiveEpilogueFwdINS6_IJS8_SA_S9_EEENS6_IJNS7_ILi1EEESI_SI_EEESC_SE_Li256ELb1ELb1ELb0ELb0EEENS1_19SingleTileSchedulerILb1ELb0ELb1ELi128EEEEEEEEEvNT_6ParamsE:
[----:B------:R-:W-:Y:S02]  /*0000*/  MOV R1, c[0x0][0x28] ;  /* 0x00000a0000017a02 */ /* 0x000fe40000000f00 */
[----:B------:R-:W1:Y:S01]  /*0010*/  S2R R107, SR_TID.X ;  /* 0x00000000006b7919 */ /* 0x000e620000002100 */
[----:B------:R-:W-:Y:S01]  /*0020*/  IMAD.MOV.U32 R41, RZ, RZ, 0x4 ;  /* 0x00000004ff297424 */ /* 0x000fe200078e00ff */
[----:B------:R-:W-:Y:S01]  /*0030*/  ULDC.64 UR4, c[0x0][0x118] ;  /* 0x0000460000047ab9 */ /* 0x000fe20000000a00 */
[----:B------:R-:W-:Y:S01]  /*0040*/  IADD3 R1, R1, -0x110, RZ ;  /* 0xfffffef001017810 */ /* 0x000fe20007ffe0ff */
[----:B------:R-:W2:Y:S04]  /*0050*/  S2R R5, SR_CTAID.Z ;  /* 0x0000000000057919 */ /* 0x000ea80000002700 */
[----:B------:R-:W3:Y:S01]  /*0060*/  S2R R44, SR_CTAID.X ;  /* 0x00000000002c7919 */ /* 0x000ee20000002500 */
[----:B-1----:R-:W-:Y:S01]  /*0070*/  SHF.R.U32.HI R0, RZ, 0x5, R107 ;  /* 0x00000005ff007819 */ /* 0x002fe2000001166b */
[----:B--2---:R-:W-:-:S05]  /*0080*/  IMAD.WIDE R2, R5, R41, c[0x0][0x568] ;  /* 0x00015a0005027625 */ /* 0x004fca00078e0229 */
[----:B------:R-:W1:Y:S02]  /*0090*/  SHFL.IDX PT, R0, R0, RZ, 0x1f ;  /* 0x00001fff00007589 */ /* 0x000e6400000e0000 */
[----:B-1----:R-:W-:-:S13]  /*00a0*/  ISETP.NE.AND P0, PT, R0, RZ, PT ;  /* 0x000000ff0000720c */ /* 0x002fda0003f05270 */
[----:B------:R-:W-:Y:S05]  /*00b0*/  @!P0 BRA `(.L_x_11) ;  /* 0x0000014000008947 */ /* 0x000fea0003800000 */
[----:B---3--:R-:W-:-:S04]  /*00c0*/  ISETP.NE.U32.AND P0, PT, RZ, c[0x0][0x568], PT ;  /* 0x00015a00ff007a0c */ /* 0x008fc80003f05070 */
[----:B------:R-:W-:-:S13]  /*00d0*/  ISETP.NE.AND.EX P0, PT, RZ, c[0x0][0x56c], PT, P0 ;  /* 0x00015b00ff007a0c */ /* 0x000fda0003f05300 */
[----:B------:R-:W-:Y:S05]  /*00e0*/  @!P0 BRA `(.L_x_12) ;  /* 0x0000002000008947 */ /* 0x000fea0003800000 */
[----:B------:R1:W5:Y:S01]  /*00f0*/  LDG.E R0, [R2.64] ;  /* 0x0000000402007981 */ /* 0x000362000c1e1900 */
[----:B------:R-:W-:Y:S05]  /*0100*/  BRA `(.L_x_13) ;  /* 0x0000009000007947 */ /* 0x000fea0003800000 */
.L_x_12:
[----:B------:R-:W-:-:S04]  /*0110*/  ISETP.NE.U32.AND P0, PT, RZ, c[0x0][0x560], PT ;  /* 0x00015800ff007a0c */ /* 0x000fc80003f05070 */
[----:B------:R-:W-:-:S13]  /*0120*/  ISETP.NE.AND.EX P0, PT, RZ, c[0x0][0x564], PT, P0 ;  /* 0x00015900ff007a0c */ /* 0x000fda0003f05300 */
[----:B------:R-:W-:Y:S05]  /*0130*/  @!P0 BRA `(.L_x_14) ;  /* 0x0000005000008947 */ /* 0x000fea0003800000 */
[----:B------:R-:W-:-:S05]  /*0140*/  IMAD.WIDE R2, R5, R41, c[0x0][0x560] ;  /* 0x0001580005027625 */ /* 0x000fca00078e0229 */
[----:B------:R-:W2:Y:S04]  /*0150*/  LDG.E R4, [R2.64] ;  /* 0x0000000402047981 */ /* 0x000ea8000c1e1900 */
[----:B------:R-:W2:Y:S02]  /*0160*/  LDG.E R0, [R2.64+0x4] ;  /* 0x0000040402007981 */ /* 0x000ea4000c1e1900 */
[----:B--2---:R-:W-:Y:S01]  /*0170*/  IADD3 R0, -R4, R0, RZ ;  /* 0x0000000004007210 */ /* 0x004fe20007ffe1ff */
[----:B------:R-:W-:Y:S05]  /*0180*/  BRA `(.L_x_13) ;  /* 0x0000001000007947 */ /* 0x000fea0003800000 */
.L_x_14:
[----:B------:R-:W-:-:S05]  /*0190*/  MOV R0, c[0x0][0x54c] ;  /* 0x0001530000007a02 */ /* 0x000fca0000000f00 */
.L_x_13:
[----:B-----5:R-:W-:Y:S01]  /*01a0*/  IMAD R0, R0, c[0x0][0x548], RZ ;  /* 0x0001520000007a24 */ /* 0x020fe200078e02ff */
[----:B-1----:R-:W-:-:S04]  /*01b0*/  SHF.L.U32 R2, R44, 0x7, RZ ;  /* 0x000000072c027819 */ /* 0x002fc800000006ff */
[----:B------:R-:W-:-:S04]  /*01c0*/  ISETP.GE.AND P0, PT, R2, R0, PT ;  /* 0x000000000200720c */ /* 0x000fc80003f06270 */
[----:B------:R-:W-:-:S05]  /*01d0*/  SEL R0, R5, 0xffffffff, !P0 ;  /* 0xffffffff05007807 */ /* 0x000fca0004000000 */
[----:B------:R1:W-:Y:S01]  /*01e0*/  STL [R1+0xa8], R0 ;  /* 0x0000a80001007387 */ /* 0x0003e20000100800 */
[----:B------:R-:W-:Y:S05]  /*01f0*/  BRA `(.L_x_15) ;  /* 0x0000013000007947 */ /* 0x000fea0003800000 */
.L_x_11:
[----:B---3--:R-:W-:-:S04]  /*0200*/  ISETP.NE.U32.AND P0, PT, RZ, c[0x0][0x568], PT ;  /* 0x00015a00ff007a0c */ /* 0x008fc80003f05070 */
[----:B------:R-:W-:-:S13]  /*0210*/  ISETP.NE.AND.EX P0, PT, RZ, c[0x0][0x56c], PT, P0 ;  /* 0x00015b00ff007a0c */ /* 0x000fda0003f05300 */
[----:B------:R-:W-:Y:S05]  /*0220*/  @!P0 BRA `(.L_x_16) ;  /* 0x0000002000008947 */ /* 0x000fea0003800000 */
[----:B------:R1:W5:Y:S01]  /*0230*/  LDG.E R0, [R2.64] ;  /* 0x0000000402007981 */ /* 0x000362000c1e1900 */
[----:B------:R-:W-:Y:S05]  /*0240*/  BRA `(.L_x_17) ;  /* 0x0000009000007947 */ /* 0x000fea0003800000 */
.L_x_16:
        /* <DEDUP_REMOVED lines=8> */
.L_x_18:
[----:B------:R-:W-:-:S05]  /*02d0*/  MOV R0, c[0x0][0x54c] ;  /* 0x0001530000007a02 */ /* 0x000fca0000000f00 */
.L_x_17:
[----:B-----5:R-:W-:Y:S01]  /*02e0*/  IMAD R0, R0, c[0x0][0x548], RZ ;  /* 0x0001520000007a24 */ /* 0x020fe200078e02ff */
[----:B-1----:R-:W-:-:S04]  /*02f0*/  SHF.L.U32 R2, R44, 0x7, RZ ;  /* 0x000000072c027819 */ /* 0x002fc800000006ff */
[----:B------:R-:W-:-:S04]  /*0300*/  ISETP.GE.AND P0, PT, R2, R0, PT ;  /* 0x000000000200720c */ /* 0x000fc80003f06270 */
[----:B------:R-:W-:-:S05]  /*0310*/  SEL R0, R5, 0xffffffff, !P0 ;  /* 0xffffffff05007807 */ /* 0x000fca0004000000 */
[----:B------:R1:W-:Y:S04]  /*0320*/  STL [R1+0xa8], R0 ;  /* 0x0000a80001007387 */ /* 0x0003e80000100800 */
.L_x_15:
[----:B------:R-:W2:Y:S02]  /*0330*/  LDL R45, [R1+0xa8] ;  /* 0x0000a800012d7983 */ /* 0x000ea40000100800 */
[----:B--2---:R-:W-:-:S13]  /*0340*/  ISETP.GE.AND P0, PT, R45, RZ, PT ;  /* 0x000000ff2d00720c */ /* 0x004fda0003f06270 */
[----:B------:R-:W-:Y:S05]  /*0350*/  @!P0 EXIT ;  /* 0x000000000000894d */ /* 0x000fea0003800000 */
[----:B------:R-:W-:Y:S01]  /*0360*/  ISETP.NE.U32.AND P2, PT, RZ, c[0x0][0x370], PT ;  /* 0x0000dc00ff007a0c */ /* 0x000fe20003f45070 */
[----:B------:R-:W-:Y:S01]  /*0370*/  CS2R R10, SRZ ;  /* 0x00000000000a7805 */ /* 0x000fe2000001ff00 */
[----:B------:R-:W-:Y:S01]  /*0380*/  ISETP.NE.U32.AND P1, PT, RZ, c[0x0][0x360], PT ;  /* 0x0000d800ff007a0c */ /* 0x000fe20003f25070 */
[----:B------:R-:W-:Y:S01]  /*0390*/  IMAD.MOV.U32 R15, RZ, RZ, c[0x0][0x168] ;  /* 0x00005a00ff0f7624 */ /* 0x000fe200078e00ff */
[----:B------:R-:W-:Y:S01]  /*03a0*/  ISETP.NE.AND.EX P2, PT, RZ, c[0x0][0x374], PT, P2 ;  /* 0x0000dd00ff007a0c */ /* 0x000fe20003f45320 */
[----:B------:R-:W-:Y:S01]  /*03b0*/  IMAD.MOV.U32 R12, RZ, RZ, RZ ;  /* 0x000000ffff0c7224 */ /* 0x000fe200078e00ff */
[----:B------:R-:W-:Y:S01]  /*03c0*/  ISETP.NE.AND.EX P1, PT, RZ, c[0x0][0x364], PT, P1 ;  /* 0x0000d900ff007a0c */ /* 0x000fe20003f25310 */
[CC--:B------:R-:W-:Y:S01]  /*03d0*/  IMAD.WIDE R4, R45.reuse, R41.reuse, c[0x0][0x348] ;  /* 0x0000d2002d047625 */ /* 0x0c0fe200078e0229 */
[----:B------:R-:W-:Y:S02]  /*03e0*/  ISETP.NE.U32.AND P0, PT, RZ, c[0x0][0x348], PT ;  /* 0x0000d200ff007a0c */ /* 0x000fe40003f05070 */
[----:B------:R-:W-:Y:S01]  /*03f0*/  ISETP.NE.U32.AND P4, PT, RZ, c[0x0][0x350], PT ;  /* 0x0000d400ff007a0c */ /* 0x000fe20003f85070 */
[----:B------:R-:W-:Y:S01]  /*0400*/  IMAD.WIDE R2, R45, R41, c[0x0][0x350] ;  /* 0x0000d4002d027625 */ /* 0x000fe200078e0229 */
[----:B------:R-:W-:-:S02]  /*0410*/  ISETP.NE.AND.EX P0, PT, RZ, c[0x0][0x34c], PT, P0 ;  /* 0x0000d300ff007a0c */ /* 0x000fc40003f05300 */
[----:B------:R-:W-:-:S03]  /*0420*/  ISETP.NE.AND.EX P4, PT, RZ, c[0x0][0x354], PT, P4 ;  /* 0x0000d500ff007a0c */ /* 0x000fc60003f85340 */
[----:B------:R-:W-:-:S04]  /*0430*/  @P2 IMAD.WIDE R8, R45, R41, c[0x0][0x370] ;  /* 0x0000dc002d082625 */ /* 0x000fc800078e0229 */
[----:B------:R-:W-:Y:S01]  /*0440*/  @P1 IMAD.WIDE R6, R45, R41, c[0x0][0x360] ;  /* 0x0000d8002d061625 */ /* 0x000fe200078e0229 */
[----:B------:R2:W5:Y:S04]  /*0450*/  @P2 LDG.E R11, [R8.64] ;  /* 0x00000004080b2981 */ /* 0x000568000c1e1900 */
[----:B------:R2:W5:Y:S04]  /*0460*/  @P1 LDG.E R15, [R6.64] ;  /* 0x00000004060f1981 */ /* 0x000568000c1e1900 */
[----:B------:R2:W5:Y:S04]  /*0470*/  @P0 LDG.E R10, [R4.64] ;  /* 0x00000004040a0981 */ /* 0x000568000c1e1900 */
[----:B------:R2:W5:Y:S01]  /*0480*/  @P4 LDG.E R12, [R2.64] ;  /* 0x00000004020c4981 */ /* 0x000562000c1e1900 */
[----:B-1----:R-:W-:Y:S01]  /*0490*/  IMAD.MOV.U32 R0, RZ, RZ, c[0x0][0x1d0] ;  /* 0x00007400ff007624 */ /* 0x002fe200078e00ff */
[----:B------:R-:W-:Y:S05]  /*04a0*/  @P1 BRA `(.L_x_19) ;  /* 0x0000004000001947 */ /* 0x000fea0003800000 */
[----:B------:R-:W-:Y:S05]  /*04b0*/  @!P0 BRA `(.L_x_19) ;  /* 0x0000003000008947 */ /* 0x000fea0003800000 */
[----:B--2---:R1:W2:Y:S04]  /*04c0*/  LDG.E R6, [R4.64] ;  /* 0x0000000404067981 */ /* 0x0042a8000c1e1900 */
[----:B-1----:R-:W2:Y:S02]  /*04d0*/  LDG.E R4, [R4.64+0x4] ;  /* 0x0000040404047981 */ /* 0x002ea4000c1e1900 */
[----:B--2--5:R-:W-:-:S02]  /*04e0*/  IADD3 R15, -R6, R4, RZ ;  /* 0x00000004060f7210 */ /* 0x024fc40007ffe1ff */
.L_x_19:
[----:B------:R-:W-:-:S04]  /*04f0*/  ISETP.NE.U32.AND P1, PT, RZ, c[0x0][0x368], PT ;  /* 0x0000da00ff007a0c */ /* 0x000fc80003f25070 */
[----:B------:R-:W-:-:S13]  /*0500*/  ISETP.NE.AND.EX P1, PT, RZ, c[0x0][0x36c], PT, P1 ;  /* 0x0000db00ff007a0c */ /* 0x000fda0003f25310 */
[----:B------:R-:W-:Y:S05]  /*0510*/  @!P1 BRA `(.L_x_20) ;  /* 0x0000003000009947 */ /* 0x000fea0003800000 */
[----:B--2---:R-:W-:-:S05]  /*0520*/  IMAD.WIDE R2, R45, R41, c[0x0][0x368] ;  /* 0x0000da002d027625 */ /* 0x004fca00078e0229 */
[----:B------:R1:W5:Y:S01]  /*0530*/  LDG.E R0, [R2.64] ;  /* 0x0000000402007981 */ /* 0x000362000c1e1900 */
[----:B------:R-:W-:Y:S05]  /*0540*/  BRA `(.L_x_21) ;  /* 0x0000004000007947 */ /* 0x000fea0003800000 */
.L_x_20:
[----:B------:R-:W-:Y:S05]  /*0550*/  @!P4 BRA `(.L_x_21) ;  /* 0x000000300000c947 */ /* 0x000fea0003800000 */
[----:B------:R1:W3:Y:S04]  /*0560*/  LDG.E R0, [R2.64] ;  /* 0x0000000402007981 */ /* 0x0002e8000c1e1900 */
[----:B-12---:R-:W3:Y:S02]  /*0570*/  LDG.E R2, [R2.64+0x4] ;  /* 0x0000040402027981 */ /* 0x006ee4000c1e1900 */
[----:B---3--:R-:W-:-:S05]  /*0580*/  IADD3 R0, -R0, R2, RZ ;  /* 0x0000000200007210 */ /* 0x008fca0007ffe1ff */
.L_x_21:
[--C-:B-----5:R-:W-:Y:S01]  /*0590*/  IMAD.IADD R103, R0, 0x1, -R11.reuse ;  /* 0x0000000100677824 */ /* 0x120fe200078e0a0b */
[----:B------:R-:W-:Y:S01]  /*05a0*/  PLOP3.LUT P2, PT, PT, PT, PT, 0x80, 0x0 ;  /* 0x000000000000781c */ /* 0x000fe20003f4f070 */
[----:B------:R-:W-:Y:S01]  /*05b0*/  IMAD.IADD R25, R12, 0x1, R11 ;  /* 0x000000010c197824 */ /* 0x000fe200078e020b */
[----:B------:R-:W-:Y:S01]  /*05c0*/  CS2R R130, SRZ ;  /* 0x0000000000827805 */ /* 0x000fe2000001ff00 */
[----:B------:R-:W-:Y:S01]  /*05d0*/  CS2R R128, SRZ ;  /* 0x0000000000807805 */ /* 0x000fe2000001ff00 */
[C---:B------:R-:W-:Y:S01]  /*05e0*/  IADD3 R0, R103.reuse, 0x3f, RZ ;  /* 0x0000003f67007810 */ /* 0x040fe20007ffe0ff */
[----:B------:R-:W-:Y:S01]  /*05f0*/  CS2R R126, SRZ ;  /* 0x00000000007e7805 */ /* 0x000fe2000001ff00 */
[----:B------:R-:W-:Y:S01]  /*0600*/  ISETP.GE.AND P1, PT, R103, 0x1, PT ;  /* 0x000000016700780c */ /* 0x000fe20003f26270 */
[----:B------:R-:W-:Y:S01]  /*0610*/  CS2R R124, SRZ ;  /* 0x00000000007c7805 */ /* 0x000fe2000001ff00 */
[----:B-12---:R-:W-:Y:S01]  /*0620*/  SHF.R.S32.HI R2, RZ, 0x1f, R0 ;  /* 0x0000001fff027819 */ /* 0x006fe20000011400 */
[----:B------:R-:W-:Y:S01]  /*0630*/  IMAD.MOV.U32 R122, RZ, RZ, RZ ;  /* 0x000000ffff7a7224 */ /* 0x000fe200078e00ff */
[----:B------:R-:W-:Y:S01]  /*0640*/  MOV R11, RZ ;  /* 0x000000ff000b7202 */ /* 0x000fe20000000f00 */
[----:B------:R-:W-:Y:S01]  /*0650*/  CS2R R120, SRZ ;  /* 0x0000000000787805 */ /* 0x000fe2000001ff00 */
[----:B------:R-:W-:Y:S01]  /*0660*/  LEA.HI R111, R2, R0, RZ, 0x6 ;  /* 0x00000000026f7211 */ /* 0x000fe200078f30ff */
[----:B------:R-:W-:Y:S01]  /*0670*/  CS2R R12, SRZ ;  /* 0x00000000000c7805 */ /* 0x000fe2000001ff00 */
[----:B------:R-:W-:Y:S01]  /*0680*/  IMAD.MOV.U32 R118, RZ, RZ, RZ ;  /* 0x000000ffff767224 */ /* 0x000fe200078e00ff */
[----:B------:R-:W-:Y:S01]  /*0690*/  CS2R R116, SRZ ;  /* 0x0000000000747805 */ /* 0x000fe2000001ff00 */
[----:B------:R-:W-:Y:S01]  /*06a0*/  CS2R R16, SRZ ;  /* 0x0000000000107805 */ /* 0x000fe2000001ff00 */
[----:B------:R1:W-:Y:S01]  /*06b0*/  STL [R1+0x50], R111 ;  /* 0x0000506f01007387 */ /* 0x0003e20000100800 */
[----:B------:R-:W-:Y:S01]  /*06c0*/  MOV R114, RZ ;  /* 0x000000ff00727202 */ /* 0x000fe20000000f00 */
[----:B------:R-:W-:Y:S01]  /*06d0*/  CS2R R112, SRZ ;  /* 0x0000000000707805 */ /* 0x000fe2000001ff00 */
[----:B------:R-:W-:Y:S01]  /*06e0*/  CS2R R18, SRZ ;  /* 0x0000000000127805 */ /* 0x000fe2000001ff00 */
[----:B------:R-:W-:Y:S01]  /*06f0*/  IMAD.MOV.U32 R110, RZ, RZ, RZ ;  /* 0x000000ffff6e7224 */ /* 0x000fe200078e00ff */
[----:B------:R-:W-:Y:S01]  /*0700*/  CS2R R108, SRZ ;  /* 0x00000000006c7805 */ /* 0x000fe2000001ff00 */
[----:B------:R-:W-:Y:S01]  /*0710*/  CS2R R20, SRZ ;  /* 0x0000000000147805 */ /* 0x000fe2000001ff00 */
[----:B------:R-:W-:Y:S01]  /*0720*/  MOV R106, RZ ;  /* 0x000000ff006a7202 */ /* 0x000fe20000000f00 */
[----:B------:R-:W-:Y:S01]  /*0730*/  CS2R R104, SRZ ;  /* 0x0000000000687805 */ /* 0x000fe2000001ff00 */
[----:B------:R-:W-:Y:S01]  /*0740*/  CS2R R22, SRZ ;  /* 0x0000000000167805 */ /* 0x000fe2000001ff00 */
[----:B------:R-:W-:Y:S01]  /*0750*/  IMAD.MOV.U32 R102, RZ, RZ, RZ ;  /* 0x000000ffff667224 */ /* 0x000fe200078e00ff */
[----:B------:R-:W-:Y:S01]  /*0760*/  CS2R R100, SRZ ;  /* 0x0000000000647805 */ /* 0x000fe2000001ff00 */
[----:B------:R-:W-:Y:S01]  /*0770*/  CS2R R98, SRZ ;  /* 0x0000000000627805 */ /* 0x000fe2000001ff00 */
[----:B------:R-:W-:Y:S01]  /*0780*/  CS2R R96, SRZ ;  /* 0x0000000000607805 */ /* 0x000fe2000001ff00 */
[----:B------:R-:W-:Y:S01]  /*0790*/  CS2R R94, SRZ ;  /* 0x00000000005e7805 */ /* 0x000fe2000001ff00 */
[----:B------:R-:W-:Y:S01]  /*07a0*/  CS2R R26, SRZ ;  /* 0x00000000001a7805 */ /* 0x000fe2000001ff00 */
[----:B------:R-:W-:Y:S01]  /*07b0*/  MOV R92, RZ ;  /* 0x000000ff005c7202 */ /* 0x000fe20000000f00 */
[----:B------:R-:W-:Y:S01]  /*07c0*/  CS2R R90, SRZ ;  /* 0x00000000005a7805 */ /* 0x000fe2000001ff00 */
[----:B------:R-:W-:Y:S01]  /*07d0*/  CS2R R28, SRZ ;  /* 0x00000000001c7805 */ /* 0x000fe2000001ff00 */
[----:B------:R-:W-:Y:S01]  /*07e0*/  IMAD.MOV.U32 R88, RZ, RZ, RZ ;  /* 0x000000ffff587224 */ /* 0x000fe200078e00ff */
        /* <DEDUP_REMOVED lines=19> */
[----:B------:R-:W-:Y:S01]  /*0920*/  CS2R R54, SRZ ;  /* 0x0000000000367805 */ /* 0x000fe2000001ff00 */
[----:B------:R-:W-:Y:S01]  /*0930*/  IMAD.MOV.U32 R14, RZ, RZ, RZ ;  /* 0x000000ffff0e7224 */ /* 0x000fe200078e00ff */
[----:B------:R-:W-:Y:S01]  /*0940*/  MOV R24, RZ ;  /* 0x000000ff00187202 */ /* 0x000fe20000000f00 */
[----:B------:R-:W-:Y:S01]  /*0950*/  CS2R R50, SRZ ;  /* 0x0000000000327805 */ /* 0x000fe2000001ff00 */
[----:B------:R-:W-:Y:S01]  /*0960*/  CS2R R46, SRZ ;  /* 0x00000000002e7805 */ /* 0x000fe2000001ff00 */
        /* <DEDUP_REMOVED lines=19> */
[----:B------:R-:W-:Y:S01]  /*0aa0*/  MOV R140, RZ ;  /* 0x000000ff008c7202 */ /* 0x000fe20000000f00 */
[----:B------:R-:W-:Y:S01]  /*0ab0*/  CS2R R56, SRZ ;  /* 0x0000000000387805 */ /* 0x000fe2000001ff00 */
[----:B------:R-:W-:Y:S05]  /*0ac0*/  @!P1 BRA `(.L_x_22) ;  /* 0x0000950000009947 */ /* 0x000fea0003800000 */
[----:B-1----:R-:W-:-:S04]  /*0ad0*/  ISETP.NE.U32.AND P3, PT, RZ, c[0x0][0x340], PT ;  /* 0x0000d000ff007a0c */ /* 0x002fc80003f65070 */
[----:B------:R-:W-:-:S13]  /*0ae0*/  ISETP.NE.AND.EX P3, PT, RZ, c[0x0][0x344], PT, P3 ;  /* 0x0000d100ff007a0c */ /* 0x000fda0003f65330 */
[----:B------:R-:W-:-:S05]  /*0af0*/  @P3 IMAD.WIDE R2, R45, R41, c[0x0][0x340] ;  /* 0x0000d0002d023625 */ /* 0x000fca00078e0229 */
[----:B------:R1:W2:Y:S01]  /*0b00*/  @P3 LDG.E R12, [R2.64] ;  /* 0x00000004020c3981 */ /* 0x0002a2000c1e1900 */
[----:B------:R-:W-:Y:S01]  /*0b10*/  SHF.R.S32.HI R26, RZ, 0x1f, R107 ;  /* 0x0000001fff1a7819 */ /* 0x000fe2000001146b */
[----:B------:R-:W-:Y:S01]  /*0b20*/  IMAD.MOV.U32 R4, RZ, RZ, c[0x0][0x2c4] ;  /* 0x0000b100ff047624 */ /* 0x000fe200078e00ff */
[----:B------:R-:W-:Y:S01]  /*0b30*/  SHF.R.S32.HI R0, RZ, 0x1f, R10 ;  /* 0x0000001fff007819 */ /* 0x000fe2000001140a */
[----:B------:R-:W3:Y:S01]  /*0b40*/  S2R R27, SR_CTAID.Y ;  /* 0x00000000001b7919 */ /* 0x000ee20000002600 */
[----:B------:R-:W-:Y:S01]  /*0b50*/  LEA.HI R5, R26, R107, RZ, 0x3 ;  /* 0x0000006b1a057211 */ /* 0x000fe200078f18ff */
[----:B------:R-:W-:Y:S02]  /*0b60*/  IMAD R15, R15, c[0x0][0x2c4], RZ ;  /* 0x0000b1000f0f7a24 */ /* 0x000fe400078e02ff */
[----:B------:R-:W-:Y:S01]  /*0b70*/  BAR.SYNC.DEFER_BLOCKING 0x0 ;  /* 0x0000000000007b1d */ /* 0x000fe20000010000 */
[----:B------:R-:W-:Y:S01]  /*0b80*/  ISETP.NE.AND P1, PT, R4, 0x1, PT ;  /* 0x000000010400780c */ /* 0x000fe20003f25270 */
[----:B------:R-:W-:Y:S01]  /*0b90*/  IMAD R0, R0, c[0x0][0x178], RZ ;  /* 0x00005e0000007a24 */ /* 0x000fe200078e02ff */
[----:B------:R-:W-:-:S02]  /*0ba0*/  LOP3.LUT R4, R5, 0xfffffff8, RZ, 0xc0, !PT ;  /* 0xfffffff805047812 */ /* 0x000fc400078ec0ff */
[----:B------:R-:W-:Y:S01]  /*0bb0*/  SHF.R.S32.HI R20, RZ, 0x3, R5 ;  /* 0x00000003ff147819 */ /* 0x000fe20000011405 */
[----:B------:R-:W-:Y:S01]  /*0bc0*/  IMAD R0, R10, c[0x0][0x17c], R0 ;  /* 0x00005f000a007a24 */ /* 0x000fe200078e0200 */
[----:B------:R-:W-:Y:S01]  /*0bd0*/  LEA.HI R93, R26, R107, RZ, 0x5 ;  /* 0x0000006b1a5d7211 */ /* 0x000fe200078f28ff */
[----:B------:R-:W-:Y:S01]  /*0be0*/  IMAD.IADD R21, R107, 0x1, -R4 ;  /* 0x000000016b157824 */ /* 0x000fe200078e0a04 */
[----:B------:R-:W-:Y:S02]  /*0bf0*/  SEL R4, R45, RZ, !P0 ;  /* 0x000000ff2d047207 */ /* 0x000fe40004000000 */
[----:B------:R-:W-:Y:S01]  /*0c00*/  LEA R14, R44, R20, 0x7 ;  /* 0x000000142c0e7211 */ /* 0x000fe200078e38ff */
[----:B------:R-:W-:Y:S02]  /*0c10*/  IMAD R5, R21, 0x20, R20 ;  /* 0x0000002015057824 */ /* 0x000fe400078e0214 */
[----:B-1----:R-:W-:Y:S01]  /*0c20*/  IMAD.WIDE.U32 R2, R10, c[0x0][0x178], RZ ;  /* 0x00005e000a027a25 */ /* 0x002fe200078e00ff */
[----:B------:R-:W-:-:S02]  /*0c30*/  SHF.R.S32.HI R10, RZ, 0x1f, R45 ;  /* 0x0000001fff0a7819 */ /* 0x000fc4000001142d */
[----:B---3--:R-:W-:Y:S01]  /*0c40*/  SHF.R.S32.HI R28, RZ, 0x1f, R27 ;  /* 0x0000001fff1c7819 */ /* 0x008fe2000001141b */
[----:B------:R-:W-:Y:S01]  /*0c50*/  IMAD.IADD R3, R3, 0x1, R0 ;  /* 0x0000000103037824 */ /* 0x000fe200078e0200 */
[----:B------:R-:W-:Y:S02]  /*0c60*/  LEA R5, R44, R5, 0x7 ;  /* 0x000000052c057211 */ /* 0x000fe400078e38ff */
[----:B------:R-:W-:Y:S01]  /*0c70*/  SEL R6, R10, RZ, !P0 ;  /* 0x000000ff0a067207 */ /* 0x000fe20004000000 */
[----:B------:R-:W-:Y:S02]  /*0c80*/  IMAD R0, R28, c[0x0][0x1b8], RZ ;  /* 0x00006e001c007a24 */ /* 0x000fe400078e02ff */
[----:B------:R-:W-:-:S04]  /*0c90*/  IMAD.WIDE.U32 R2, R27, c[0x0][0x1b8], R2 ;  /* 0x00006e001b027a25 */ /* 0x000fc800078e0002 */
[----:B------:R-:W-:Y:S02]  /*0ca0*/  IMAD R0, R27, c[0x0][0x1bc], R0 ;  /* 0x00006f001b007a24 */ /* 0x000fe400078e0200 */
[----:B------:R-:W-:-:S04]  /*0cb0*/  @P1 IMAD.HI.U32 R7, R5, c[0x0][0x2c8], RZ ;  /* 0x0000b20005071a27 */ /* 0x000fc800078e00ff */
[----:B------:R-:W-:Y:S02]  /*0cc0*/  IMAD.IADD R3, R3, 0x1, R0 ;  /* 0x0000000103037824 */ /* 0x000fe400078e0200 */
[----:B------:R-:W-:Y:S01]  /*0cd0*/  IMAD.MOV.U32 R0, RZ, RZ, R5 ;  /* 0x000000ffff007224 */ /* 0x000fe200078e0005 */
[----:B------:R-:W-:Y:S01]  /*0ce0*/  @P1 SHF.R.U32.HI R0, RZ, c[0x0][0x2cc], R7 ;  /* 0x0000b300ff001a19 */ /* 0x000fe20000011607 */
[----:B------:R-:W-:Y:S02]  /*0cf0*/  IMAD R6, R6, c[0x0][0x1c0], RZ ;  /* 0x0000700006067a24 */ /* 0x000fe400078e02ff */
[----:B------:R-:W-:-:S04]  /*0d00*/  IMAD.WIDE.U32 R2, R4, c[0x0][0x1c0], R2 ;  /* 0x0000700004027a25 */ /* 0x000fc800078e0002 */
[----:B------:R-:W-:Y:S01]  /*0d10*/  IMAD R7, R4, c[0x0][0x1c4], R6 ;  /* 0x0000710004077a24 */ /* 0x000fe200078e0206 */
[--C-:B------:R-:W-:Y:S01]  /*0d20*/  SHF.R.S32.HI R6, RZ, 0x1f, R0.reuse ;  /* 0x0000001fff067819 */ /* 0x100fe20000011400 */
[----:B------:R-:W-:Y:S02]  /*0d30*/  IMAD.MOV R4, RZ, RZ, -R0 ;  /* 0x000000ffff047224 */ /* 0x000fe400078e0a00 */
[----:B------:R-:W-:Y:S02]  /*0d40*/  IMAD.IADD R3, R3, 0x1, R7 ;  /* 0x0000000103037824 */ /* 0x000fe400078e0207 */
[----:B------:R-:W-:Y:S02]  /*0d50*/  IMAD R7, R6, c[0x0][0x1b0], RZ ;  /* 0x00006c0006077a24 */ /* 0x000fe400078e02ff */
[----:B------:R-:W-:Y:S02]  /*0d60*/  IMAD R6, R4, c[0x0][0x2c4], R5 ;  /* 0x0000b10004067a24 */ /* 0x000fe400078e0205 */
[----:B------:R-:W-:-:S02]  /*0d70*/  IMAD R4, R0, c[0x0][0x1b4], R7 ;  /* 0x00006d0000047a24 */ /* 0x000fc400078e0207 */
[----:B------:R-:W-:Y:S01]  /*0d80*/  IMAD.WIDE.U32 R2, R0, c[0x0][0x1b0], R2 ;  /* 0x00006c0000027a25 */ /* 0x000fe200078e0002 */
[----:B------:R-:W-:-:S03]  /*0d90*/  SHF.R.S32.HI R0, RZ, 0x1f, R6 ;  /* 0x0000001fff007819 */ /* 0x000fc60000011406 */
[----:B------:R-:W-:Y:S01]  /*0da0*/  IMAD.SHL.U32 R7, R20, 0x40, RZ ;  /* 0x0000004014077824 */ /* 0x000fe200078e00ff */
[----:B------:R-:W-:Y:S01]  /*0db0*/  IADD3 R5, R3, R4, RZ ;  /* 0x0000000403057210 */ /* 0x000fe20007ffe0ff */
[----:B------:R-:W-:Y:S02]  /*0dc0*/  IMAD R3, R0, c[0x0][0x1a8], RZ ;  /* 0x00006a0000037a24 */ /* 0x000fe400078e02ff */
[----:B------:R-:W-:Y:S01]  /*0dd0*/  IMAD.MOV.U32 R4, RZ, RZ, R2 ;  /* 0x000000ffff047224 */ /* 0x000fe200078e0002 */
[----:B------:R-:W-:Y:S01]  /*0de0*/  LOP3.LUT R0, R7, 0x1c0, RZ, 0xc0, !PT ;  /* 0x000001c007007812 */ /* 0x000fe200078ec0ff */
[----:B------:R-:W-:Y:S02]  /*0df0*/  IMAD.SHL.U32 R2, R21, 0x8, RZ ;  /* 0x0000000815027824 */ /* 0x000fe400078e00ff */
[C---:B------:R-:W-:Y:S01]  /*0e00*/  IMAD R7, R6.reuse, c[0x0][0x1ac], R3 ;  /* 0x00006b0006077a24 */ /* 0x040fe200078e0203 */
[----:B------:R-:W-:Y:S01]  /*0e10*/  SHF.R.U32.HI R3, RZ, 0x3, R0 ;  /* 0x00000003ff037819 */ /* 0x000fe20000011600 */
[----:B------:R-:W-:Y:S01]  /*0e20*/  IMAD.WIDE.U32 R4, R6, c[0x0][0x1a8], R4 ;  /* 0x00006a0006047a25 */ /* 0x000fe200078e0004 */
[----:B------:R-:W-:-:S02]  /*0e30*/  LOP3.LUT R6, R0, 0x38, R2, 0xf8, !PT ;  /* 0x0000003800067812 */ /* 0x000fc400078ef802 */
[----:B------:R-:W-:Y:S01]  /*0e40*/  IADD3 R16, R2, 0x40, RZ ;  /* 0x0000004002107810 */ /* 0x000fe20007ffe0ff */
[----:B------:R-:W-:Y:S01]  /*0e50*/  IMAD.IADD R0, R5, 0x1, R7 ;  /* 0x0000000105007824 */ /* 0x000fe200078e0207 */
[----:B------:R-:W-:Y:S02]  /*0e60*/  LEA R19, P0, R4, c[0x0][0x160], 0x1 ;  /* 0x0000580004137a11 */ /* 0x000fe400078008ff */
[----:B------:R-:W-:Y:S02]  /*0e70*/  LOP3.LUT R3, R6, R3, RZ, 0x3c, !PT ;  /* 0x0000000306037212 */ /* 0x000fe400078e3cff */
[----:B------:R-:W-:Y:S01]  /*0e80*/  LEA.HI.X R18, R4, c[0x0][0x164], R0, 0x1, P0 ;  /* 0x0000590004127a11 */ /* 0x000fe200000f0c00 */
[----:B------:R-:W1:Y:S01]  /*0e90*/  SHFL.IDX PT, R8, R19, RZ, 0x181f ;  /* 0x00181fff13087589 */ /* 0x000e6200000e0000 */
[----:B------:R-:W-:Y:S02]  /*0ea0*/  ISETP.GE.AND P0, PT, R14, R15, PT ;  /* 0x0000000f0e00720c */ /* 0x000fe40003f06270 */
[----:B------:R-:W-:Y:S01]  /*0eb0*/  LEA.HI R0, R26, R107, RZ, 0x6 ;  /* 0x0000006b1a007211 */ /* 0x000fe200078f30ff */
[----:B------:R-:W3:Y:S01]  /*0ec0*/  SHFL.IDX PT, R9, R18, RZ, 0x181f ;  /* 0x00181fff12097589 */ /* 0x000ee200000e0000 */
[----:B------:R-:W-:-:S02]  /*0ed0*/  IADD3 R6, R14, 0x20, RZ ;  /* 0x000000200e067810 */ /* 0x000fc40007ffe0ff */
[----:B------:R-:W-:Y:S01]  /*0ee0*/  IADD3 R4, R14, 0x40, RZ ;  /* 0x000000400e047810 */ /* 0x000fe20007ffe0ff */
[----:B------:R-:W-:Y:S01]  /*0ef0*/  IMAD.SHL.U32 R0, R0, 0x8, RZ ;  /* 0x0000000800007824 */ /* 0x000fe200078e00ff */
[-C--:B------:R-:W-:Y:S02]  /*0f00*/  ISETP.GE.AND P1, PT, R6, R15.reuse, PT ;  /* 0x0000000f0600720c */ /* 0x080fe40003f26270 */
[C---:B------:R-:W-:Y:S02]  /*0f10*/  IADD3 R17, R2.reuse, 0x80, RZ ;  /* 0x0000008002117810 */ /* 0x040fe40007ffe0ff */
[----:B------:R-:W-:Y:S02]  /*0f20*/  IADD3 R24, R2, 0xc0, RZ ;  /* 0x000000c002187810 */ /* 0x000fe40007ffe0ff */
[----:B------:R-:W-:Y:S02]  /*0f30*/  @!P0 SHF.R.S32.HI R6, RZ, 0x1f, R16 ;  /* 0x0000001fff068819 */ /* 0x000fe40000011410 */
[----:B------:R-:W-:-:S02]  /*0f40*/  ISETP.GE.AND P2, PT, R4, R15, PT ;  /* 0x0000000f0400720c */ /* 0x000fc40003f46270 */
[----:B------:R-:W-:Y:S02]  /*0f50*/  LOP3.LUT R11, R3, 0xfffffe00, R0, 0xf8, !PT ;  /* 0xfffffe00030b7812 */ /* 0x000fe400078ef800 */
[----:B------:R-:W-:Y:S02]  /*0f60*/  @!P0 SHF.R.S32.HI R0, RZ, 0x1f, R17 ;  /* 0x0000001fff008819 */ /* 0x000fe40000011411 */
[----:B------:R-:W-:Y:S01]  /*0f70*/  @!P0 SHF.R.S32.HI R7, RZ, 0x1f, R24 ;  /* 0x0000001fff078819 */ /* 0x000fe20000011418 */
[----:B------:R-:W-:Y:S01]  /*0f80*/  IMAD.SHL.U32 R98, R11, 0x2, RZ ;  /* 0x000000020b627824 */ /* 0x000fe200078e00ff */
[----:B------:R-:W-:Y:S02]  /*0f90*/  ISETP.GE.AND P6, PT, R2, c[0x0][0x198], PT ;  /* 0x0000660002007a0c */ /* 0x000fe40003fc6270 */
[----:B------:R-:W-:Y:S02]  /*0fa0*/  SHF.R.S32.HI R3, RZ, 0x1f, R2 ;  /* 0x0000001fff037819 */ /* 0x000fe40000011402 */
[----:B------:R-:W-:Y:S01]  /*0fb0*/  ISETP.GE.AND P5, PT, R16, c[0x0][0x198], PT ;  /* 0x0000660010007a0c */ /* 0x000fe20003fa6270 */
[----:B------:R-:W-:Y:S01]  /*0fc0*/  STL [R1+0x48], R98 ;  /* 0x0000486201007387 */ /* 0x000fe20000100800 */
[--C-:B--2---:R-:W-:Y:S01]  /*0fd0*/  @P3 IMAD.MOV.U32 R4, RZ, RZ, R12.reuse ;  /* 0x000000ffff043224 */ /* 0x104fe200078e000c */
[----:B------:R-:W-:Y:S01]  /*0fe0*/  @P3 SHF.R.S32.HI R5, RZ, 0x1f, R12 ;  /* 0x0000001fff053819 */ /* 0x000fe2000001140c */
[----:B------:R-:W-:Y:S01]  /*0ff0*/  @!P3 IMAD.MOV.U32 R4, RZ, RZ, R45 ;  /* 0x000000ffff04b224 */ /* 0x000fe200078e002d */
[----:B------:R-:W-:-:S02]  /*1000*/  @!P0 LEA.HI R12, R6, R16, RZ, 0x3 ;  /* 0x00000010060c8211 */ /* 0x000fc400078f18ff */
[----:B------:R-:W-:Y:S01]  /*1010*/  SHFL.IDX PT, R6, R19, 0x1, 0x181f ;  /* 0x00381f0013067f89 */ /* 0x000fe200000e0000 */
[----:B------:R-:W-:Y:S02]  /*1020*/  @!P3 MOV R5, R10 ;  /* 0x0000000a0005b202 */ /* 0x000fe40000000f00 */
[----:B------:R-:W-:Y:S02]  /*1030*/  SEL R22, R4, RZ, !P4 ;  /* 0x000000ff04167207 */ /* 0x000fe40006000000 */
[----:B------:R-:W-:Y:S02]  /*1040*/  @!P0 LEA.HI R10, R0, R17, RZ, 0x3 ;  /* 0x00000011000a8211 */ /* 0x000fe400078f18ff */
[----:B-1----:R-:W-:Y:S02]  /*1050*/  @!P0 LEA R4, P3, R2, R8, 0x1 ;  /* 0x0000000802048211 */ /* 0x002fe400078608ff */
[----:B------:R-:W-:Y:S02]  /*1060*/  @!P0 LEA.HI R0, R7, R24, RZ, 0x3 ;  /* 0x0000001807008211 */ /* 0x000fe400078f18ff */
[----:B------:R-:W1:Y:S01]  /*1070*/  SHFL.IDX PT, R7, R18, 0x1, 0x181f ;  /* 0x00381f0012077f89 */ /* 0x000e6200000e0000 */
[----:B------:R-:W-:-:S02]  /*1080*/  SEL R23, R5, RZ, !P4 ;  /* 0x000000ff05177207 */ /* 0x000fc40006000000 */
[----:B------:R-:W-:Y:S02]  /*1090*/  ISETP.GE.AND P4, PT, R17, c[0x0][0x198], PT ;  /* 0x0000660011007a0c */ /* 0x000fe40003f86270 */
[----:B---3--:R-:W-:Y:S02]  /*10a0*/  @!P0 LEA.HI.X R5, R2, R9, R3, 0x1, P3 ;  /* 0x0000000902058211 */ /* 0x008fe400018f0c03 */
[----:B------:R-:W-:Y:S02]  /*10b0*/  @!P0 LOP3.LUT R12, R12, 0xfffffff8, RZ, 0xc0, !PT ;  /* 0xfffffff80c0c8812 */ /* 0x000fe400078ec0ff */
[----:B------:R-:W-:Y:S01]  /*10c0*/  ISETP.GE.AND P3, PT, R24, c[0x0][0x198], PT ;  /* 0x0000660018007a0c */ /* 0x000fe20003f66270 */
[----:B------:R2:W-:Y:S01]  /*10d0*/  @!P0 LDGSTS.E.BYPASS.LTC128B.128 [R98+0x100], [R4.64], !P6 ;  /* 0x0010000004628fae */ /* 0x0005e2000f101d44 */
[----:B------:R-:W-:Y:S01]  /*10e0*/  @!P0 LOP3.LUT R10, R10, 0xfffffff8, RZ, 0xc0, !PT ;  /* 0xfffffff80a0a8812 */ /* 0x000fe200078ec0ff */
[----:B------:R-:W-:Y:S01]  /*10f0*/  @!P0 IMAD.WIDE R12, R12, 0x2, R8 ;  /* 0x000000020c0c8825 */ /* 0x000fe200078e0208 */
[----:B------:R-:W-:-:S03]  /*1100*/  @!P0 LOP3.LUT R0, R0, 0xfffffff8, RZ, 0xc0, !PT ;  /* 0xfffffff800008812 */ /* 0x000fc600078ec0ff */
[--C-:B------:R-:W-:Y:S01]  /*1110*/  @!P0 IMAD.WIDE R10, R10, 0x2, R8.reuse ;  /* 0x000000020a0a8825 */ /* 0x100fe200078e0208 */
[----:B------:R3:W-:Y:S03]  /*1120*/  @!P0 LDGSTS.E.BYPASS.LTC128B.128 [R98+0x4100], [R12.64], !P5 ;  /* 0x041000000c628fae */ /* 0x0007e6000e901d44 */
[----:B------:R-:W-:Y:S01]  /*1130*/  @!P0 IMAD.WIDE R8, R0, 0x2, R8 ;  /* 0x0000000200088825 */ /* 0x000fe200078e0208 */
[----:B------:R-:W-:Y:S01]  /*1140*/  @!P1 SHF.R.S32.HI R0, RZ, 0x1f, R17 ;  /* 0x0000001fff009819 */ /* 0x000fe20000011411 */
[----:B------:R4:W-:Y:S03]  /*1150*/  @!P0 LDGSTS.E.BYPASS.LTC128B.128 [R98+0x8100], [R10.64], !P4 ;  /* 0x081000000a628fae */ /* 0x0009e6000e101d44 */
[----:B------:R-:W-:Y:S01]  /*1160*/  @!P1 LEA.HI R0, R0, R17, RZ, 0x3 ;  /* 0x0000001100009211 */ /* 0x000fe200078f18ff */
[----:B------:R5:W-:Y:S01]  /*1170*/  @!P0 LDGSTS.E.BYPASS.LTC128B.128 [R98+0xc100], [R8.64], !P3 ;  /* 0x0c10000008628fae */ /* 0x000be2000d901d44 */
[----:B--2---:R-:W-:-:S02]  /*1180*/  @!P1 SHF.R.S32.HI R4, RZ, 0x1f, R16 ;  /* 0x0000001fff049819 */ /* 0x004fc40000011410 */
[----:B------:R-:W-:Y:S02]  /*1190*/  @!P1 SHF.R.S32.HI R5, RZ, 0x1f, R24 ;  /* 0x0000001fff059819 */ /* 0x000fe40000011418 */
[----:B------:R-:W-:Y:S02]  /*11a0*/  @!P1 LEA.HI R4, R4, R16, RZ, 0x3 ;  /* 0x0000001004049211 */ /* 0x000fe400078f18ff */
[----:B------:R-:W-:Y:S02]  /*11b0*/  @!P1 LEA.HI R5, R5, R24, RZ, 0x3 ;  /* 0x0000001805059211 */ /* 0x000fe400078f18ff */
[----:B---3--:R-:W-:Y:S02]  /*11c0*/  @!P1 LOP3.LUT R12, R0, 0xfffffff8, RZ, 0xc0, !PT ;  /* 0xfffffff8000c9812 */ /* 0x008fe400078ec0ff */
[----:B------:R-:W-:Y:S02]  /*11d0*/  @!P2 SHF.R.S32.HI R0, RZ, 0x1f, R17 ;  /* 0x0000001fff00a819 */ /* 0x000fe40000011411 */
[----:B----4-:R-:W-:Y:S01]  /*11e0*/  IADD3 R11, R14, 0x60, RZ ;  /* 0x000000600e0b7810 */ /* 0x010fe20007ffe0ff */
[----:B-1----:R-:W-:Y:S01]  /*11f0*/  @!P1 IMAD.WIDE R12, R12, 0x2, R6 ;  /* 0x000000020c0c9825 */ /* 0x002fe200078e0206 */
[----:B------:R-:W-:-:S02]  /*1200*/  @!P1 LOP3.LUT R14, R4, 0xfffffff8, RZ, 0xc0, !PT ;  /* 0xfffffff8040e9812 */ /* 0x000fc400078ec0ff */
[----:B------:R-:W1:Y:S01]  /*1210*/  SHFL.IDX PT, R4, R19, 0x2, 0x181f ;  /* 0x00581f0013047f89 */ /* 0x000e6200000e0000 */
[C---:B-----5:R-:W-:Y:S02]  /*1220*/  @!P1 LEA R8, P0, R2.reuse, R6, 0x1 ;  /* 0x0000000602089211 */ /* 0x060fe400078008ff */
[----:B------:R-:W-:Y:S02]  /*1230*/  @!P1 LOP3.LUT R10, R5, 0xfffffff8, RZ, 0xc0, !PT ;  /* 0xfffffff8050a9812 */ /* 0x000fe400078ec0ff */
[----:B------:R-:W2:Y:S01]  /*1240*/  SHFL.IDX PT, R5, R18, 0x2, 0x181f ;  /* 0x00581f0012057f89 */ /* 0x000ea200000e0000 */
[----:B------:R-:W-:Y:S02]  /*1250*/  @!P1 LEA.HI.X R9, R2, R7, R3, 0x1, P0 ;  /* 0x0000000702099211 */ /* 0x000fe400000f0c03 */
[----:B------:R-:W-:Y:S01]  /*1260*/  ISETP.GE.AND P0, PT, R11, R15, PT ;  /* 0x0000000f0b00720c */ /* 0x000fe20003f06270 */
[--C-:B------:R-:W-:Y:S02]  /*1270*/  @!P1 IMAD.WIDE R14, R14, 0x2, R6.reuse ;  /* 0x000000020e0e9825 */ /* 0x100fe400078e0206 */
[----:B------:R3:W-:Y:S02]  /*1280*/  @!P1 LDGSTS.E.BYPASS.LTC128B.128 [R98+0x1100], [R8.64], !P6 ;  /* 0x0110000008629fae */ /* 0x0007e4000f101d44 */
[----:B------:R-:W-:-:S02]  /*1290*/  @!P1 IMAD.WIDE R10, R10, 0x2, R6 ;  /* 0x000000020a0a9825 */ /* 0x000fc400078e0206 */
[----:B------:R4:W5:Y:S04]  /*12a0*/  SHFL.IDX PT, R6, R19, 0x3, 0x181f ;  /* 0x00781f0013067f89 */ /* 0x00096800000e0000 */
[----:B------:R1:W1:Y:S04]  /*12b0*/  SHFL.IDX PT, R7, R18, 0x3, 0x181f ;  /* 0x00781f0012077f89 */ /* 0x00026800000e0000 */
[----:B------:R2:W-:Y:S04]  /*12c0*/  @!P1 LDGSTS.E.BYPASS.LTC128B.128 [R98+0x5100], [R14.64], !P5 ;  /* 0x051000000e629fae */ /* 0x0005e8000e901d44 */
[----:B------:R5:W-:Y:S04]  /*12d0*/  @!P1 LDGSTS.E.BYPASS.LTC128B.128 [R98+0x9100], [R12.64], !P4 ;  /* 0x091000000c629fae */ /* 0x000be8000e101d44 */
[----:B------:R5:W-:Y:S01]  /*12e0*/  @!P1 LDGSTS.E.BYPASS.LTC128B.128 [R98+0xd100], [R10.64], !P3 ;  /* 0x0d1000000a629fae */ /* 0x000be2000d901d44 */
[----:B---3--:R-:W-:-:S02]  /*12f0*/  @!P2 SHF.R.S32.HI R8, RZ, 0x1f, R16 ;  /* 0x0000001fff08a819 */ /* 0x008fc40000011410 */
[----:B------:R-:W-:Y:S02]  /*1300*/  @!P2 LEA.HI R9, R0, R17, RZ, 0x3 ;  /* 0x000000110009a211 */ /* 0x000fe400078f18ff */
[----:B----4-:R-:W-:-:S04]  /*1310*/  LEA.HI R19, R26, R107, RZ, 0x4 ;  /* 0x0000006b1a137211 */ /* 0x010fc800078f20ff */
[----:B-1----:R-:W-:Y:S02]  /*1320*/  SHF.R.S32.HI R18, RZ, 0x4, R19 ;  /* 0x00000004ff127819 */ /* 0x002fe40000011413 */
[----:B--2---:R-:W-:Y:S02]  /*1330*/  @!P2 LEA.HI R14, R8, R16, RZ, 0x3 ;  /* 0x00000010080ea211 */ /* 0x004fe400078f18ff */
[----:B------:R-:W-:Y:S02]  /*1340*/  @!P2 LEA R8, P1, R2, R4, 0x1 ;  /* 0x000000040208a211 */ /* 0x000fe400078208ff */
[----:B-----5:R-:W-:Y:S02]  /*1350*/  @!P2 SHF.R.S32.HI R12, RZ, 0x1f, R24 ;  /* 0x0000001fff0ca819 */ /* 0x020fe40000011418 */
[----:B------:R-:W-:Y:S02]  /*1360*/  @!P2 LOP3.LUT R14, R14, 0xfffffff8, RZ, 0xc0, !PT ;  /* 0xfffffff80e0ea812 */ /* 0x000fe400078ec0ff */
[----:B------:R-:W-:-:S02]  /*1370*/  @!P2 LEA.HI R0, R12, R24, RZ, 0x3 ;  /* 0x000000180c00a211 */ /* 0x000fc400078f18ff */
[----:B------:R-:W-:Y:S01]  /*1380*/  @!P2 LOP3.LUT R12, R9, 0xfffffff8, RZ, 0xc0, !PT ;  /* 0xfffffff8090ca812 */ /* 0x000fe200078ec0ff */
[----:B------:R-:W-:Y:S01]  /*1390*/  @!P2 IMAD.WIDE R14, R14, 0x2, R4 ;  /* 0x000000020e0ea825 */ /* 0x000fe200078e0204 */
[----:B------:R-:W-:Y:S02]  /*13a0*/  @!P2 LOP3.LUT R0, R0, 0xfffffff8, RZ, 0xc0, !PT ;  /* 0xfffffff80000a812 */ /* 0x000fe400078ec0ff */
[----:B------:R-:W-:Y:S01]  /*13b0*/  @!P2 LEA.HI.X R9, R2, R5, R3, 0x1, P1 ;  /* 0x000000050209a211 */ /* 0x000fe200008f0c03 */
[----:B------:R-:W-:-:S04]  /*13c0*/  @!P2 IMAD.WIDE R12, R12, 0x2, R4 ;  /* 0x000000020c0ca825 */ /* 0x000fc800078e0204 */
[----:B------:R-:W-:Y:S01]  /*13d0*/  @!P2 IMAD.WIDE R10, R0, 0x2, R4 ;  /* 0x00000002000aa825 */ /* 0x000fe200078e0204 */
[C---:B------:R-:W-:Y:S01]  /*13e0*/  @!P0 LEA R4, P1, R2.reuse, R6, 0x1 ;  /* 0x0000000602048211 */ /* 0x040fe200078208ff */
[----:B------:R1:W-:Y:S01]  /*13f0*/  @!P2 LDGSTS.E.BYPASS.LTC128B.128 [R98+0x2100], [R8.64], !P6 ;  /* 0x021000000862afae */ /* 0x0003e2000f101d44 */
[----:B------:R-:W-:Y:S02]  /*1400*/  SHF.R.S32.HI R0, RZ, 0x1f, R25 ;  /* 0x0000001fff007819 */ /* 0x000fe40000011419 */
[C---:B------:R-:W-:Y:S01]  /*1410*/  @!P0 LEA.HI.X R5, R2.reuse, R7, R3, 0x1, P1 ;  /* 0x0000000702058211 */ /* 0x040fe200008f0c03 */
[----:B------:R2:W-:Y:S04]  /*1420*/  @!P2 LDGSTS.E.BYPASS.LTC128B.128 [R98+0x6100], [R14.64], !P5 ;  /* 0x061000000e62afae */ /* 0x0005e8000e901d44 */
[----:B------:R3:W-:Y:S04]  /*1430*/  @!P2 LDGSTS.E.BYPASS.LTC128B.128 [R98+0xa100], [R12.64], !P4 ;  /* 0x0a1000000c62afae */ /* 0x0007e8000e101d44 */
[----:B------:R4:W-:Y:S04]  /*1440*/  @!P2 LDGSTS.E.BYPASS.LTC128B.128 [R98+0xe100], [R10.64], !P3 ;  /* 0x0e1000000a62afae */ /* 0x0009e8000d901d44 */
[----:B------:R5:W-:Y:S01]  /*1450*/  @!P0 LDGSTS.E.BYPASS.LTC128B.128 [R98+0x3100], [R4.64], !P6 ;  /* 0x0310000004628fae */ /* 0x000be2000f101d44 */
[----:B------:R-:W-:-:S02]  /*1460*/  ISETP.GE.AND P6, PT, R2, c[0x0][0x1d4], PT ;  /* 0x0000750002007a0c */ /* 0x000fc40003fc6270 */
[----:B--2---:R-:W-:Y:S02]  /*1470*/  LEA.HI.SX32 R15, R111, 0xffffffff, 0x1a ;  /* 0xffffffff6f0f7811 */ /* 0x004fe400078fd2ff */
[----:B---3--:R-:W-:-:S03]  /*1480*/  LEA.HI R12, R19, R18, RZ, 0x1 ;  /* 0x00000012130c7211 */ /* 0x008fc600078f08ff */
[----:B------:R-:W-:Y:S01]  /*1490*/  IMAD R92, R15, -0x40, R103 ;  /* 0xffffffc00f5c7824 */ /* 0x000fe200078e0267 */
[----:B----4-:R-:W-:Y:S01]  /*14a0*/  IADD3 R10, P1, R25, R20, RZ ;  /* 0x00000014190a7210 */ /* 0x010fe20007f3e0ff */
[----:B------:R-:W-:Y:S01]  /*14b0*/  IMAD.IADD R11, R103, 0x1, -R20 ;  /* 0x00000001670b7824 */ /* 0x000fe200078e0a14 */
[----:B------:R-:W-:Y:S02]  /*14c0*/  LOP3.LUT R12, R12, 0xfffffffe, RZ, 0xc0, !PT ;  /* 0xfffffffe0c0c7812 */ /* 0x000fe400078ec0ff */
[----:B------:R-:W-:Y:S01]  /*14d0*/  LEA.HI.X.SX32 R14, R20, R0, 0x1, P1 ;  /* 0x00000000140e7211 */ /* 0x000fe200008f0eff */
[----:B------:R-:W-:Y:S01]  /*14e0*/  IMAD R11, R15, -0x40, R11 ;  /* 0xffffffc00f0b7824 */ /* 0x000fe200078e020b */
[----:B------:R-:W-:Y:S01]  /*14f0*/  @!P0 SHF.R.S32.HI R0, RZ, 0x1f, R16 ;  /* 0x0000001fff008819 */ /* 0x000fe20000011410 */
[----:B------:R-:W-:Y:S02]  /*1500*/  IMAD.IADD R18, R18, 0x1, -R12 ;  /* 0x0000000112127824 */ /* 0x000fe400078e0a0c */
[----:B-----5:R-:W-:Y:S01]  /*1510*/  IMAD R5, R14, c[0x0][0x1e0], RZ ;  /* 0x000078000e057a24 */ /* 0x020fe200078e02ff */
[----:B------:R-:W-:Y:S01]  /*1520*/  @!P0 LEA.HI R4, R0, R16, RZ, 0x3 ;  /* 0x0000001000048211 */ /* 0x000fe200078f18ff */
[----:B------:R-:W-:Y:S01]  /*1530*/  IMAD.SHL.U32 R12, R20, 0x8, RZ ;  /* 0x00000008140c7824 */ /* 0x000fe200078e00ff */
[----:B------:R-:W-:Y:S01]  /*1540*/  @!P0 SHF.R.S32.HI R0, RZ, 0x1f, R17 ;  /* 0x0000001fff008819 */ /* 0x000fe20000011411 */
[----:B------:R-:W-:Y:S01]  /*1550*/  IMAD R13, R10, c[0x0][0x1e4], R5 ;  /* 0x000079000a0d7a24 */ /* 0x000fe200078e0205 */
[----:B-1----:R-:W-:Y:S01]  /*1560*/  @!P0 LOP3.LUT R8, R4, 0xfffffff8, RZ, 0xc0, !PT ;  /* 0xfffffff804088812 */ /* 0x002fe200078ec0ff */
[----:B------:R-:W-:Y:S01]  /*1570*/  IMAD.WIDE.U32 R4, R10, c[0x0][0x1e0], R2 ;  /* 0x000078000a047a25 */ /* 0x000fe200078e0002 */
[----:B------:R-:W-:-:S02]  /*1580*/  @!P0 LEA.HI R0, R0, R17, RZ, 0x3 ;  /* 0x0000001100008211 */ /* 0x000fc400078f18ff */
[C---:B------:R-:W-:Y:S01]  /*1590*/  ISETP.GE.AND P2, PT, R11.reuse, 0x1, PT ;  /* 0x000000010b00780c */ /* 0x040fe20003f46270 */
[----:B------:R-:W-:Y:S01]  /*15a0*/  @!P0 IMAD.WIDE R8, R8, 0x2, R6 ;  /* 0x0000000208088825 */ /* 0x000fe200078e0206 */
[----:B------:R-:W-:Y:S02]  /*15b0*/  @!P0 LOP3.LUT R0, R0, 0xfffffff8, RZ, 0xc0, !PT ;  /* 0xfffffff800008812 */ /* 0x000fe400078ec0ff */
[----:B------:R-:W-:Y:S01]  /*15c0*/  ISETP.GE.AND P1, PT, R11, 0x21, PT ;  /* 0x000000210b00780c */ /* 0x000fe20003f26270 */
[----:B------:R-:W-:Y:S01]  /*15d0*/  IMAD.SHL.U32 R11, R21, 0x40, RZ ;  /* 0x00000040150b7824 */ /* 0x000fe200078e00ff */
[----:B------:R1:W-:Y:S01]  /*15e0*/  @!P0 LDGSTS.E.BYPASS.LTC128B.128 [R98+0x7100], [R8.64], !P5 ;  /* 0x0710000008628fae */ /* 0x0003e2000e901d44 */
[----:B------:R-:W-:Y:S01]  /*15f0*/  IADD3 R5, R5, R13, RZ ;  /* 0x0000000d05057210 */ /* 0x000fe20007ffe0ff */
[----:B------:R-:W-:Y:S01]  /*1600*/  IMAD R13, R28, c[0x0][0x1e8], RZ ;  /* 0x00007a001c0d7a24 */ /* 0x000fe200078e02ff */
[----:B------:R-:W-:-:S03]  /*1610*/  ISETP.GE.AND P5, PT, R16, c[0x0][0x1d4], PT ;  /* 0x0000750010007a0c */ /* 0x000fc60003fa6270 */
[----:B------:R-:W-:-:S04]  /*1620*/  IMAD.WIDE.U32 R4, R27, c[0x0][0x1e8], R4 ;  /* 0x00007a001b047a25 */ /* 0x000fc800078e0004 */
[----:B-1----:R-:W-:Y:S01]  /*1630*/  @!P0 IMAD.WIDE R8, R0, 0x2, R6 ;  /* 0x0000000200088825 */ /* 0x002fe200078e0206 */
[----:B------:R-:W-:-:S03]  /*1640*/  LOP3.LUT R0, R11, 0x1c0, RZ, 0xc0, !PT ;  /* 0x000001c00b007812 */ /* 0x000fc600078ec0ff */
[----:B------:R-:W-:Y:S01]  /*1650*/  IMAD R11, R27, c[0x0][0x1ec], R13 ;  /* 0x00007b001b0b7a24 */ /* 0x000fe200078e020d */
[----:B------:R1:W-:Y:S01]  /*1660*/  @!P0 LDGSTS.E.BYPASS.LTC128B.128 [R98+0xb100], [R8.64], !P4 ;  /* 0x0b10000008628fae */ /* 0x0003e2000e101d44 */
[----:B------:R-:W-:Y:S02]  /*1670*/  LOP3.LUT R12, R0, 0x8, R12, 0xf8, !PT ;  /* 0x00000008000c7812 */ /* 0x000fe400078ef80c */
[----:B------:R-:W-:Y:S02]  /*1680*/  SHF.R.U32.HI R0, RZ, 0x3, R0 ;  /* 0x00000003ff007819 */ /* 0x000fe40000011600 */
[----:B------:R-:W-:Y:S02]  /*1690*/  ISETP.GE.AND P4, PT, R17, c[0x0][0x1d4], PT ;  /* 0x0000750011007a0c */ /* 0x000fe40003f86270 */
[----:B------:R-:W-:Y:S02]  /*16a0*/  LOP3.LUT R12, R12, R0, RZ, 0x3c, !PT ;  /* 0x000000000c0c7212 */ /* 0x000fe400078e3cff */
[----:B------:R-:W-:-:S04]  /*16b0*/  @!P0 SHF.R.S32.HI R0, RZ, 0x1f, R24 ;  /* 0x0000001fff008819 */ /* 0x000fc80000011418 */
[----:B------:R-:W-:-:S04]  /*16c0*/  @!P0 LEA.HI R0, R0, R24, RZ, 0x3 ;  /* 0x0000001800008211 */ /* 0x000fc800078f18ff */
[----:B------:R-:W-:-:S05]  /*16d0*/  @!P0 LOP3.LUT R0, R0, 0xfffffff8, RZ, 0xc0, !PT ;  /* 0xfffffff800008812 */ /* 0x000fca00078ec0ff */
[----:B------:R-:W-:-:S04]  /*16e0*/  @!P0 IMAD.WIDE R6, R0, 0x2, R6 ;  /* 0x0000000200068825 */ /* 0x000fc800078e0206 */
[----:B-1----:R-:W-:Y:S01]  /*16f0*/  IMAD R8, R14, c[0x0][0x208], RZ ;  /* 0x000082000e087a24 */ /* 0x002fe200078e02ff */
[----:B------:R1:W-:Y:S01]  /*1700*/  @!P0 LDGSTS.E.BYPASS.LTC128B.128 [R98+0xf100], [R6.64], !P3 ;  /* 0x0f10000006628fae */ /* 0x0003e2000d901d44 */
[----:B------:R-:W-:Y:S02]  /*1710*/  LOP3.LUT P0, RZ, R21, 0x2, RZ, 0xc0, !PT ;  /* 0x0000000215ff7812 */ /* 0x000fe4000780c0ff */
[C---:B------:R-:W-:Y:S01]  /*1720*/  IMAD R13, R10.reuse, c[0x0][0x20c], R8 ;  /* 0x000083000a0d7a24 */ /* 0x040fe200078e0208 */
[----:B------:R-:W0:Y:S01]  /*1730*/  LDGDEPBAR ;  /* 0x00000000000079af */ /* 0x000e220000000000 */
[----:B------:R-:W-:-:S04]  /*1740*/  IMAD.WIDE.U32 R8, R10, c[0x0][0x208], R2 ;  /* 0x000082000a087a25 */ /* 0x000fc800078e0002 */
[----:B------:R-:W-:Y:S01]  /*1750*/  IMAD.IADD R3, R5, 0x1, R11 ;  /* 0x0000000105037824 */ /* 0x000fe200078e020b */
[----:B------:R-:W-:Y:S01]  /*1760*/  MOV R11, c[0x0][0x1e0] ;  /* 0x00007800000b7a02 */ /* 0x000fe20000000f00 */
[----:B------:R-:W-:Y:S02]  /*1770*/  IMAD.MOV.U32 R10, RZ, RZ, 0x6 ;  /* 0x00000006ff0a7424 */ /* 0x000fe400078e00ff */
[----:B------:R-:W-:Y:S02]  /*1780*/  IMAD R5, R23, c[0x0][0x1f0], RZ ;  /* 0x00007c0017057a24 */ /* 0x000fe400078e02ff */
[----:B------:R-:W-:Y:S01]  /*1790*/  IMAD.MOV.U32 R2, RZ, RZ, R4 ;  /* 0x000000ffff027224 */ /* 0x000fe200078e0004 */
[----:B------:R-:W-:Y:S01]  /*17a0*/  SHF.L.U64.HI R96, R11, R10, c[0x0][0x1e4] ;  /* 0x000079000b607619 */ /* 0x000fe2000001020a */
[C---:B------:R-:W-:Y:S01]  /*17b0*/  IMAD R4, R22.reuse, c[0x0][0x1f4], R5 ;  /* 0x00007d0016047a24 */ /* 0x040fe200078e0205 */
[----:B------:R-:W-:Y:S01]  /*17c0*/  SHF.R.S32.HI R10, RZ, 0x1f, R15 ;  /* 0x0000001fff0a7819 */ /* 0x000fe2000001140f */
[----:B------:R-:W-:-:S04]  /*17d0*/  IMAD.WIDE.U32 R30, R22, c[0x0][0x1f0], R2 ;  /* 0x00007c00161e7a25 */ /* 0x000fc800078e0002 */
[----:B------:R-:W-:Y:S01]  /*17e0*/  IMAD.SHL.U32 R97, R11, 0x40, RZ ;  /* 0x000000400b617824 */ /* 0x000fe200078e00ff */
[----:B------:R-:W-:Y:S01]  /*17f0*/  IADD3 R109, R31, R4, RZ ;  /* 0x000000041f6d7210 */ /* 0x000fe20007ffe0ff */
[----:B------:R-:W-:Y:S01]  /*1800*/  IMAD R2, R96, R15, RZ ;  /* 0x0000000f60027224 */ /* 0x000fe200078e02ff */
[----:B------:R-:W-:Y:S01]  /*1810*/  MOV R4, R8 ;  /* 0x0000000800047202 */ /* 0x000fe20000000f00 */
[----:B------:R-:W-:Y:S01]  /*1820*/  IMAD.MOV.U32 R108, RZ, RZ, R30 ;  /* 0x000000ffff6c7224 */ /* 0x000fe200078e001e */
[----:B------:R2:W-:Y:S01]  /*1830*/  STL.64 [R1+0xa0], R30 ;  /* 0x0000a01e01007387 */ /* 0x0005e20000100a00 */
[-C--:B------:R-:W-:Y:S02]  /*1840*/  IMAD R0, R10, R97.reuse, R2 ;  /* 0x000000610a007224 */ /* 0x080fe400078e0202 */
[----:B------:R-:W-:Y:S01]  /*1850*/  IMAD.WIDE.U32 R2, R15, R97, R108 ;  /* 0x000000610f027225 */ /* 0x000fe200078e006c */
[----:B------:R-:W-:Y:S03]  /*1860*/  STL.64 [R1+0x90], R108 ;  /* 0x0000906c01007387 */ /* 0x000fe60000100a00 */
[----:B------:R-:W-:Y:S01]  /*1870*/  IMAD.IADD R5, R9, 0x1, R13 ;  /* 0x0000000109057824 */ /* 0x000fe200078e020d */
[----:B-1----:R-:W-:Y:S01]  /*1880*/  @P2 LEA R6, P3, R2, c[0x0][0x1c8], 0x1 ;  /* 0x0000720002062a11 */ /* 0x002fe200078608ff */
[----:B------:R-:W-:-:S02]  /*1890*/  IMAD.IADD R3, R3, 0x1, R0 ;  /* 0x0000000103037824 */ /* 0x000fc400078e0200 */
[----:B------:R-:W-:Y:S02]  /*18a0*/  IMAD.MOV.U32 R9, RZ, RZ, 0x5 ;  /* 0x00000005ff097424 */ /* 0x000fe400078e00ff */
[C---:B------:R-:W-:Y:S01]  /*18b0*/  IMAD.SHL.U32 R99, R11.reuse, 0x20, RZ ;  /* 0x000000200b637824 */ /* 0x040fe200078e00ff */
[----:B------:R-:W-:Y:S01]  /*18c0*/  @P2 LEA.HI.X R7, R2, c[0x0][0x1cc], R3, 0x1, P3 ;  /* 0x0000730002072a11 */ /* 0x000fe200018f0c03 */
[----:B------:R-:W-:Y:S01]  /*18d0*/  IMAD R0, R18, 0x200, R12 ;  /* 0x0000020012007824 */ /* 0x000fe200078e020c */
[----:B------:R-:W-:Y:S01]  /*18e0*/  SHF.L.U64.HI R100, R11, R9, c[0x0][0x1e4] ;  /* 0x000079000b647619 */ /* 0x000fe20000010209 */
[----:B------:R-:W-:Y:S01]  /*18f0*/  IMAD R11, R28, c[0x0][0x210], RZ ;  /* 0x000084001c0b7a24 */ /* 0x000fe200078e02ff */
[----:B------:R-:W-:Y:S01]  /*1900*/  @P1 IADD3 R8, P3, R99, R2, RZ ;  /* 0x0000000263081210 */ /* 0x000fe20007f7e0ff */
[----:B------:R-:W-:Y:S01]  /*1910*/  IMAD.WIDE.U32 R4, R27, c[0x0][0x210], R4 ;  /* 0x000084001b047a25 */ /* 0x000fe200078e0004 */
[----:B------:R-:W-:Y:S01]  /*1920*/  SHF.L.U32 R248, R0, 0x1, RZ ;  /* 0x0000000100f87819 */ /* 0x000fe200000006ff */
[----:B------:R1:W-:Y:S01]  /*1930*/  @P2 LDGSTS.E.BYPASS.LTC128B.128 [R98+0x10100], [R6.64], !P6 ;  /* 0x1010000006622fae */ /* 0x0003e2000f101d44 */
[----:B------:R-:W-:Y:S01]  /*1940*/  LOP3.LUT R9, R19, 0xfffffff0, RZ, 0xc0, !PT ;  /* 0xfffffff013097812 */ /* 0x000fe200078ec0ff */
[----:B------:R-:W-:Y:S01]  /*1950*/  @P1 IMAD.X R3, R100, 0x1, R3, P3 ;  /* 0x0000000164031824 */ /* 0x000fe200018e0603 */
[----:B------:R-:W-:Y:S01]  /*1960*/  @P1 LEA R2, P3, R8, c[0x0][0x1c8], 0x1 ;  /* 0x0000720008021a11 */ /* 0x000fe200078608ff */
[----:B------:R-:W-:Y:S01]  /*1970*/  IMAD R11, R27, c[0x0][0x214], R11 ;  /* 0x000085001b0b7a24 */ /* 0x000fe200078e020b */
[----:B------:R-:W-:Y:S01]  /*1980*/  IADD3 R0, R248, 0x10100, RZ ;  /* 0x00010100f8007810 */ /* 0x000fe20007ffe0ff */
[----:B------:R-:W-:Y:S01]  /*1990*/  IMAD R10, R10, c[0x0][0x208], RZ ;  /* 0x000082000a0a7a24 */ /* 0x000fe200078e02ff */
[----:B------:R-:W-:Y:S01]  /*19a0*/  IADD3 R95, R248, 0x10120, RZ ;  /* 0x00010120f85f7810 */ /* 0x000fe20007ffe0ff */
[----:B------:R-:W-:Y:S01]  /*19b0*/  IMAD.IADD R5, R5, 0x1, R11 ;  /* 0x0000000105057824 */ /* 0x000fe200078e020b */
[----:B------:R-:W-:Y:S01]  /*19c0*/  @P1 LEA.HI.X R3, R8, c[0x0][0x1cc], R3, 0x1, P3 ;  /* 0x0000730008031a11 */ /* 0x000fe200018f0c03 */
[----:B------:R-:W-:Y:S01]  /*19d0*/  IMAD R11, R23, c[0x0][0x218], RZ ;  /* 0x00008600170b7a24 */ /* 0x000fe200078e02ff */
[----:B------:R-:W-:Y:S01]  /*19e0*/  ISETP.GE.AND P3, PT, R24, c[0x0][0x1d4], PT ;  /* 0x0000750018007a0c */ /* 0x000fe20003f66270 */
[----:B------:R1:W-:Y:S01]  /*19f0*/  @P2 LDGSTS.E.BYPASS.LTC128B.128 [R98+0x12100], [R6.64+0x80], !P5 ;  /* 0x1210008006622fae */ /* 0x0003e2000e901d44 */
[----:B------:R-:W-:Y:S01]  /*1a00*/  @P0 IADD3 R95, R0, -0x20, RZ ;  /* 0xffffffe0005f0810 */ /* 0x000fe20007ffe0ff */
[----:B------:R-:W-:Y:S01]  /*1a10*/  IMAD.IADD R0, R107, 0x1, -R9 ;  /* 0x000000016b007824 */ /* 0x000fe200078e0a09 */
[----:B------:R-:W-:Y:S01]  /*1a20*/  SEL R12, RZ, 0x1, P6 ;  /* 0x00000001ff0c7807 */ /* 0x000fe20003000000 */
[C---:B------:R-:W-:Y:S01]  /*1a30*/  IMAD.WIDE.U32 R8, R15.reuse, c[0x0][0x208], RZ ;  /* 0x000082000f087a25 */ /* 0x040fe200078e00ff */
[----:B------:R1:W-:Y:S02]  /*1a40*/  @P2 LDGSTS.E.BYPASS.LTC128B.128 [R98+0x14100], [R6.64+0x100], !P4 ;  /* 0x1410010006622fae */ /* 0x0003e4000e101d44 */
[----:B------:R-:W-:Y:S01]  /*1a50*/  SHF.R.S32.HI R14, RZ, 0x1f, R0 ;  /* 0x0000001fff0e7819 */ /* 0x000fe20000011400 */
[----:B------:R-:W-:Y:S01]  /*1a60*/  IMAD R10, R15, c[0x0][0x20c], R10 ;  /* 0x000083000f0a7a24 */ /* 0x000fe200078e020a */
[----:B------:R-:W-:Y:S01]  /*1a70*/  STL [R1+0x8], R95 ;  /* 0x0000085f01007387 */ /* 0x000fe20000100800 */
[----:B------:R-:W-:Y:S01]  /*1a80*/  IMAD R13, R22, c[0x0][0x21c], R11 ;  /* 0x00008700160d7a24 */ /* 0x000fe200078e020b */
[----:B------:R-:W-:Y:S01]  /*1a90*/  LEA.HI R14, R14, R0, RZ, 0x3 ;  /* 0x000000000e0e7211 */ /* 0x000fe200078f18ff */
[----:B--2---:R-:W-:Y:S01]  /*1aa0*/  IMAD.WIDE.U32 R30, R22, c[0x0][0x218], R4 ;  /* 0x00008600161e7a25 */ /* 0x004fe200078e0004 */
[----:B------:R1:W-:Y:S01]  /*1ab0*/  @P2 LDGSTS.E.BYPASS.LTC128B.128 [R98+0x16100], [R6.64+0x180], !P3 ;  /* 0x1610018006622fae */ /* 0x0003e2000d901d44 */
[----:B------:R-:W-:-:S02]  /*1ac0*/  IADD3 R4, R9, R10, RZ ;  /* 0x0000000a09047210 */ /* 0x000fc40007ffe0ff */
[----:B------:R-:W-:Y:S01]  /*1ad0*/  LOP3.LUT R5, R14, 0xfffffff8, RZ, 0xc0, !PT ;  /* 0xfffffff80e057812 */ /* 0x000fe200078ec0ff */
[----:B------:R2:W-:Y:S01]  /*1ae0*/  @P1 LDGSTS.E.BYPASS.LTC128B.128 [R98+0x11100], [R2.64], !P6 ;  /* 0x1110000002621fae */ /* 0x0005e2000f101d44 */
[----:B------:R-:W-:Y:S01]  /*1af0*/  IMAD.IADD R16, R31, 0x1, R13 ;  /* 0x000000011f107824 */ /* 0x000fe200078e020d */
[----:B------:R-:W-:Y:S02]  /*1b00*/  LEA R9, P0, R8, R30, 0x6 ;  /* 0x0000001e08097211 */ /* 0x000fe400078030ff */
[----:B------:R2:W-:Y:S01]  /*1b10*/  @P1 LDGSTS.E.BYPASS.LTC128B.128 [R98+0x13100], [R2.64+0x80], !P5 ;  /* 0x1310008002621fae */ /* 0x0005e2000e901d44 */
[----:B------:R-:W-:Y:S01]  /*1b20*/  IMAD.IADD R5, R0, 0x1, -R5 ;  /* 0x0000000100057824 */ /* 0x000fe200078e0a05 */
[----:B------:R-:W-:Y:S02]  /*1b30*/  LEA.HI.X R8, R8, R16, R4, 0x6, P0 ;  /* 0x0000001008087211 */ /* 0x000fe400000f3404 */
[----:B------:R2:W-:Y:S01]  /*1b40*/  @P1 LDGSTS.E.BYPASS.LTC128B.128 [R98+0x15100], [R2.64+0x100], !P4 ;  /* 0x1510010002621fae */ /* 0x0005e2000e101d44 */
[----:B------:R-:W-:Y:S01]  /*1b50*/  IMAD.SHL.U32 R4, R5, 0x40, RZ ;  /* 0x0000004005047824 */ /* 0x000fe200078e00ff */
[----:B------:R-:W-:-:S02]  /*1b60*/  SEL R11, RZ, 0x2, P5 ;  /* 0x00000002ff0b7807 */ /* 0x000fc40002800000 */
[----:B------:R2:W-:Y:S01]  /*1b70*/  @P1 LDGSTS.E.BYPASS.LTC128B.128 [R98+0x17100], [R2.64+0x180], !P3 ;  /* 0x1710018002621fae */ /* 0x0005e2000d901d44 */
[----:B------:R-:W-:Y:S02]  /*1b80*/  SEL R10, RZ, 0x4, P4 ;  /* 0x00000004ff0a7807 */ /* 0x000fe40002000000 */
[----:B------:R-:W-:Y:S01]  /*1b90*/  LOP3.LUT R4, R4, 0x1c0, RZ, 0xc0, !PT ;  /* 0x000001c004047812 */ /* 0x000fe200078ec0ff */
[----:B------:R-:W0:Y:S01]  /*1ba0*/  LDGDEPBAR ;  /* 0x00000000000079af */ /* 0x000e220000000000 */
[----:B------:R-:W-:Y:S02]  /*1bb0*/  IADD3 R10, R10, R11, R12 ;  /* 0x0000000b0a0a7210 */ /* 0x000fe40007ffe00c */
[----:B------:R-:W-:Y:S01]  /*1bc0*/  SEL R0, RZ, 0x8, P3 ;  /* 0x00000008ff007807 */ /* 0x000fe20001800000 */
[----:B------:R-:W-:Y:S01]  /*1bd0*/  STL.64 [R1+0x98], R30 ;  /* 0x0000981e01007387 */ /* 0x000fe20000100a00 */
[C---:B------:R-:W-:Y:S02]  /*1be0*/  LOP3.LUT P0, RZ, R5.reuse, 0x4, RZ, 0xc0, !PT ;  /* 0x0000000405ff7812 */ /* 0x040fe4000780c0ff */
[----:B-1----:R-:W-:Y:S01]  /*1bf0*/  SHF.L.U32 R6, R18, 0x3, RZ ;  /* 0x0000000312067819 */ /* 0x002fe200000006ff */
[----:B------:R-:W-:Y:S01]  /*1c00*/  IMAD.IADD R10, R10, 0x1, R0 ;  /* 0x000000010a0a7824 */ /* 0x000fe200078e0200 */
[----:B------:R-:W-:Y:S01]  /*1c10*/  SHF.L.U32 R0, R14, 0x6, RZ ;  /* 0x000000060e007819 */ /* 0x000fe200000006ff */
[----:B------:R-:W-:Y:S01]  /*1c20*/  STL [R1+0x8c], R16 ;  /* 0x00008c1001007387 */ /* 0x000fe20000100800 */
[----:B------:R-:W-:Y:S01]  /*1c30*/  LOP3.LUT P2, RZ, R5, 0x2, RZ, 0xc0, !PT ;  /* 0x0000000205ff7812 */ /* 0x000fe2000784c0ff */
[----:B------:R-:W-:Y:S01]  /*1c40*/  IMAD.MOV.U32 R5, RZ, RZ, c[0x0][0x20c] ;  /* 0x00008300ff057624 */ /* 0x000fe200078e00ff */
[----:B------:R-:W-:-:S02]  /*1c50*/  P2R R11, PR, RZ, 0x20 ;  /* 0x00000020ff0b7803 */ /* 0x000fc40000000000 */
[----:B--2---:R-:W-:Y:S01]  /*1c60*/  LOP3.LUT R2, R4, 0x8, R6, 0xf8, !PT ;  /* 0x0000000804027812 */ /* 0x004fe200078ef806 */
[----:B------:R-:W-:Y:S01]  /*1c70*/  IMAD.MOV.U32 R3, RZ, RZ, c[0x0][0x208] ;  /* 0x00008200ff037624 */ /* 0x000fe200078e00ff */
[----:B------:R-:W-:Y:S01]  /*1c80*/  SHF.R.U32.HI R4, RZ, 0x3, R4 ;  /* 0x00000003ff047819 */ /* 0x000fe20000011604 */
[----:B------:R-:W-:-:S04]  /*1c90*/  DEPBAR.LE SB0, 0x1 ;  /* 0x000080400000791a */ /* 0x000fc80000000000 */
[----:B------:R-:W-:Y:S01]  /*1ca0*/  LOP3.LUT R4, R2, R4, RZ, 0x3c, !PT ;  /* 0x0000000402047212 */ /* 0x000fe200078e3cff */
[----:B------:R-:W-:Y:S01]  /*1cb0*/  IMAD.SHL.U32 R2, R93, 0x20, RZ ;  /* 0x000000205d027824 */ /* 0x000fe200078e00ff */
[----:B------:R-:W-:Y:S01]  /*1cc0*/  BAR.SYNC.DEFER_BLOCKING 0x0 ;  /* 0x0000000000007b1d */ /* 0x000fe20000010000 */
[C---:B------:R-:W-:Y:S02]  /*1cd0*/  LEA R6, P1, R9.reuse, c[0x0][0x1f8], 0x1 ;  /* 0x00007e0009067a11 */ /* 0x040fe400078208ff */
[----:B------:R-:W-:Y:S02]  /*1ce0*/  LOP3.LUT R4, R4, 0xfffffe00, R0, 0xf8, !PT ;  /* 0xfffffe0004047812 */ /* 0x000fe400078ef800 */
[----:B------:R-:W-:Y:S02]  /*1cf0*/  LEA.HI.X R7, R9, c[0x0][0x1fc], R8, 0x1, P1 ;  /* 0x00007f0009077a11 */ /* 0x000fe400008f0c08 */
[C---:B------:R-:W-:Y:S02]  /*1d00*/  LEA R8, P1, R3.reuse, R6, 0x6 ;  /* 0x0000000603087211 */ /* 0x040fe400078230ff */
[----:B------:R-:W-:Y:S01]  /*1d10*/  LOP3.LUT R0, R2, 0x7ffffc00, RZ, 0xc0, !PT ;  /* 0x7ffffc0002007812 */ /* 0x000fe200078ec0ff */
[----:B------:R-:W-:Y:S01]  /*1d20*/  IMAD.MOV.U32 R2, RZ, RZ, 0x40 ;  /* 0x00000040ff027424 */ /* 0x000fe200078e00ff */
[----:B------:R-:W-:Y:S01]  /*1d30*/  LEA.HI.X R9, R3, R7, R5, 0x6, P1 ;  /* 0x0000000703097211 */ /* 0x000fe200008f3405 */
[----:B------:R-:W-:Y:S01]  /*1d40*/  IMAD.MOV.U32 R5, RZ, RZ, 0x10 ;  /* 0x00000010ff057424 */ /* 0x000fe200078e00ff */
[C---:B------:R-:W-:Y:S01]  /*1d50*/  SHF.L.U32 R249, R4.reuse, 0x1, RZ ;  /* 0x0000000104f97819 */ /* 0x040fe200000006ff */
[----:B------:R-:W-:Y:S01]  /*1d60*/  IMAD.IADD R232, R4, 0x1, R0 ;  /* 0x0000000104e87824 */ /* 0x000fe200078e0200 */
[----:B------:R-:W-:Y:S01]  /*1d70*/  MOV R0, 0x20 ;  /* 0x0000002000007802 */ /* 0x000fe20000000f00 */
[----:B------:R-:W-:Y:S01]  /*1d80*/  IMAD.IADD R3, R92, 0x1, -R20 ;  /* 0x000000015c037824 */ /* 0x000fe200078e0a14 */
[----:B------:R-:W-:-:S02]  /*1d90*/  SEL R5, R5, 0xfffffff0, !P2 ;  /* 0xfffffff005057807 */ /* 0x000fc40005000000 */
[C---:B------:R-:W-:Y:S01]  /*1da0*/  LEA R240, R232.reuse, 0x100, 0x1 ;  /* 0x00000100e8f07811 */ /* 0x040fe200078e08ff */
[----:B------:R-:W-:Y:S01]  /*1db0*/  IMAD.SHL.U32 R232, R232, 0x2, RZ ;  /* 0x00000002e8e87824 */ /* 0x000fe200078e00ff */
[----:B------:R-:W-:Y:S01]  /*1dc0*/  SEL R0, R0, 0xffffffe0, !P0 ;  /* 0xffffffe000007807 */ /* 0x000fe20004000000 */
[C-C-:B------:R-:W-:Y:S01]  /*1dd0*/  IMAD R250, R5.reuse, 0x2, R249.reuse ;  /* 0x0000000205fa7824 */ /* 0x140fe200078e02f9 */
[----:B------:R-:W-:Y:S01]  /*1de0*/  LOP3.LUT P2, RZ, R10, 0x2, RZ, 0xc0, !PT ;  /* 0x000000020aff7812 */ /* 0x000fe2000784c0ff */
[----:B------:R-:W-:Y:S01]  /*1df0*/  IMAD R236, R5, 0x2, R240 ;  /* 0x0000000205ec7824 */ /* 0x000fe200078e02f0 */
[C---:B------:R-:W-:Y:S01]  /*1e00*/  LEA R240, R0.reuse, R240, 0x1 ;  /* 0x000000f000f07211 */ /* 0x040fe200078e08ff */
[----:B------:R-:W-:Y:S01]  /*1e10*/  LDSM.16.M88.4 R172, [R232+0x100] ;  /* 0x00010000e8ac783b */ /* 0x000fe20000000200 */
[C---:B------:R-:W-:Y:S01]  /*1e20*/  ISETP.LT.OR P1, PT, R3.reuse, 0x1, P6 ;  /* 0x000000010300780c */ /* 0x040fe20003721670 */
[C---:B------:R-:W-:Y:S01]  /*1e30*/  IMAD R244, R0.reuse, 0x2, R236 ;  /* 0x0000000200f47824 */ /* 0x040fe200078e02ec */
[C---:B------:R-:W-:Y:S01]  /*1e40*/  ISETP.LT.OR P0, PT, R3.reuse, 0x1, !P2 ;  /* 0x000000010300780c */ /* 0x040fe20005701670 */
[----:B------:R-:W-:Y:S01]  /*1e50*/  LDSM.16.M88.4 R200, [R232+0x4100] ;  /* 0x00410000e8c8783b */ /* 0x000fe20000000200 */
[----:B------:R-:W-:Y:S01]  /*1e60*/  ISETP.LT.OR P2, PT, R3, 0x21, !P2 ;  /* 0x000000210300780c */ /* 0x000fe20005741670 */
[----:B------:R-:W-:-:S02]  /*1e70*/  IMAD R136, R0, 0x2, R249 ;  /* 0x0000000200887824 */ /* 0x000fc400078e02f9 */
[----:B------:R-:W-:Y:S01]  /*1e80*/  LDSM.16.M88.4 R216, [R232+0x8100] ;  /* 0x00810000e8d8783b */ /* 0x000fe20000000200 */
[----:B------:R-:W-:-:S03]  /*1e90*/  IMAD R252, R0, 0x2, R250 ;  /* 0x0000000200fc7824 */ /* 0x000fc600078e02fa */
[----:B------:R-:W-:Y:S04]  /*1ea0*/  LDSM.16.M88.4 R176, [R236] ;  /* 0x00000000ecb0783b */ /* 0x000fe80000000200 */
[----:B------:R-:W-:Y:S04]  /*1eb0*/  LDSM.16.M88.4 R204, [R236+0x4000] ;  /* 0x00400000eccc783b */ /* 0x000fe80000000200 */
[----:B------:R-:W-:Y:S04]  /*1ec0*/  LDSM.16.M88.4 R220, [R236+0x8000] ;  /* 0x00800000ecdc783b */ /* 0x000fe80000000200 */
[----:B------:R-:W-:Y:S04]  /*1ed0*/  LDSM.16.M88.4 R192, [R240] ;  /* 0x00000000f0c0783b */ /* 0x000fe80000000200 */
[----:B------:R-:W-:Y:S04]  /*1ee0*/  LDSM.16.M88.4 R208, [R240+0x4000] ;  /* 0x00400000f0d0783b */ /* 0x000fe80000000200 */
[----:B------:R-:W-:Y:S04]  /*1ef0*/  LDSM.16.M88.4 R224, [R240+0x8000] ;  /* 0x00800000f0e0783b */ /* 0x000fe80000000200 */
[----:B------:R-:W-:Y:S04]  /*1f00*/  LDSM.16.M88.4 R196, [R244] ;  /* 0x00000000f4c4783b */ /* 0x000fe80000000200 */
[----:B------:R-:W-:Y:S04]  /*1f10*/  LDSM.16.M88.4 R212, [R244+0x4000] ;  /* 0x00400000f4d4783b */ /* 0x000fe80000000200 */
[----:B------:R-:W-:Y:S04]  /*1f20*/  LDSM.16.M88.4 R228, [R244+0x8000] ;  /* 0x00800000f4e4783b */ /* 0x000fe80000000200 */
[----:B------:R-:W-:Y:S04]  /*1f30*/  LDSM.16.M88.4 R232, [R232+0xc100] ;  /* 0x00c10000e8e8783b */ /* 0x000fe80000000200 */
[----:B------:R-:W-:Y:S04]  /*1f40*/  LDSM.16.M88.4 R236, [R236+0xc000] ;  /* 0x00c00000ecec783b */ /* 0x000fe80000000200 */
[----:B------:R-:W-:Y:S04]  /*1f50*/  LDSM.16.M88.4 R240, [R240+0xc000] ;  /* 0x00c00000f0f0783b */ /* 0x000fe80000000200 */
[----:B------:R-:W-:Y:S04]  /*1f60*/  LDSM.16.M88.4 R244, [R244+0xc000] ;  /* 0x00c00000f4f4783b */ /* 0x000fe80000000200 */
[----:B------:R-:W-:Y:S06]  /*1f70*/  BAR.SYNC.DEFER_BLOCKING 0x0 ;  /* 0x0000000000007b1d */ /* 0x000fec0000010000 */
[----:B------:R-:W-:-:S04]  /*1f80*/  DEPBAR.LE SB0, 0x0 ;  /* 0x000080000000791a */ /* 0x000fc80000000000 */
[----:B------:R-:W-:Y:S06]  /*1f90*/  BAR.SYNC.DEFER_BLOCKING 0x0 ;  /* 0x0000000000007b1d */ /* 0x000fec0000010000 */
[----:B------:R-:W1:Y:S04]  /*1fa0*/  LDSM.16.M88.4 R16, [R248+0x10100] ;  /* 0x01010000f810783b */ /* 0x000e680000000200 */
[----:B------:R-:W2:Y:S04]  /*1fb0*/  LDSM.16.M88.4 R24, [R248+0x10900] ;  /* 0x01090000f818783b */ /* 0x000ea80000000200 */
[----:B------:R-:W-:Y:S04]  /*1fc0*/  LDSM.16.M88.4 R32, [R248+0x11100] ;  /* 0x01110000f820783b */ /* 0x000fe80000000200 */
[----:B------:R-:W3:Y:S04]  /*1fd0*/  LDSM.16.M88.4 R40, [R248+0x11900] ;  /* 0x01190000f828783b */ /* 0x000ee80000000200 */
[----:B------:R-:W4:Y:S04]  /*1fe0*/  LDSM.16.M88.4 R28, [R95] ;  /* 0x000000005f1c783b */ /* 0x000f280000000200 */
[----:B------:R-:W5:Y:S04]  /*1ff0*/  LDSM.16.M88.4 R48, [R95+0x800] ;  /* 0x000800005f30783b */ /* 0x000f680000000200 */
[----:B------:R-:W-:Y:S04]  /*2000*/  LDSM.16.M88.4 R56, [R95+0x1000] ;  /* 0x001000005f38783b */ /* 0x000fe80000000200 */
[----:B------:R-:W4:Y:S04]  /*2010*/  LDSM.16.M88.4 R68, [R95+0x1800] ;  /* 0x001800005f44783b */ /* 0x000f280000000200 */
[----:B------:R-:W-:Y:S01]  /*2020*/  @!PT LDS RZ, [RZ] ;  /* 0x00000000fffff984 */ /* 0x000fe20000000800 */
[----:B------:R-:W-:Y:S01]  /*2030*/  @!PT LDS RZ, [RZ] ;  /* 0x00000000fffff984 */ /* 0x000fe20000000800 */
[----:B------:R-:W-:Y:S01]  /*2040*/  @!PT LDS RZ, [RZ] ;  /* 0x00000000fffff984 */ /* 0x000fe20000000800 */
[----:B------:R3:W-:Y:S01]  /*2050*/  LDGSTS.E.BYPASS.LTC128B.128 [R98+0x100], [R6.64], !P1 ;  /* 0x0010000006627fae */ /* 0x0007e2000c901d44 */
[----:B------:R-:W-:-:S03]  /*2060*/  LOP3.LUT P1, RZ, R10, 0x4, RZ, 0xc0, !PT ;  /* 0x000000040aff7812 */ /* 0x000fc6000782c0ff */
[----:B------:R3:W-:Y:S01]  /*2070*/  LDGSTS.E.BYPASS.LTC128B.128 [R98+0x2100], [R6.64+0x80], !P0 ;  /* 0x0210008006627fae */ /* 0x0007e2000c101d44 */
[C---:B------:R-:W-:Y:S02]  /*2080*/  ISETP.LT.OR P0, PT, R3.reuse, 0x1, !P1 ;  /* 0x000000010300780c */ /* 0x040fe40004f01670 */
[----:B------:R-:W-:Y:S01]  /*2090*/  ISETP.LT.OR P1, PT, R3, 0x21, !P1 ;  /* 0x000000210300780c */ /* 0x000fe20004f21670 */
[C---:B-1----:R-:W-:Y:S08]  /*20a0*/  HMMA.16816.F32.BF16 R12, R172.reuse, R16, RZ ;  /* 0x00000010ac0c723c */ /* 0x042ff000000418ff */
[----:B------:R-:W-:Y:S02]  /*20b0*/  HMMA.16816.F32.BF16 R16, R172, R18, RZ ;  /* 0x00000012ac10723c */ /* 0x000fe400000418ff */
[----:B------:R1:W-:Y:S01]  /*20c0*/  LDGSTS.E.BYPASS.LTC128B.128 [R98+0x4100], [R6.64+0x100], !P0 ;  /* 0x0410010006627fae */ /* 0x0003e2000c101d44 */
[----:B------:R-:W-:-:S04]  /*20d0*/  LOP3.LUT P0, RZ, R21, 0x4, RZ, 0xc0, !PT ;  /* 0x0000000415ff7812 */ /* 0x000fc8000780c0ff */
[----:B------:R-:W-:Y:S01]  /*20e0*/  SEL R2, R2, 0xffffffc0, !P0 ;  /* 0xffffffc002027807 */ /* 0x000fe20004000000 */
[C---:B--2---:R-:W-:Y:S01]  /*20f0*/  HMMA.16816.F32.BF16 R20, R172.reuse, R26, RZ ;  /* 0x0000001aac14723c */ /* 0x044fe200000418ff */
[----:B------:R-:W-:Y:S02]  /*2100*/  LOP3.LUT P0, RZ, R10, 0x8, RZ, 0xc0, !PT ;  /* 0x000000080aff7812 */ /* 0x000fe4000780c0ff */
[----:B------:R-:W-:Y:S01]  /*2110*/  IADD3 R251, R2, R95, RZ ;  /* 0x0000005f02fb7210 */ /* 0x000fe20007ffe0ff */
[----:B------:R-:W-:Y:S01]  /*2120*/  IMAD.IADD R94, R248, 0x1, R2 ;  /* 0x00000001f85e7824 */ /* 0x000fe200078e0202 */
[C---:B------:R-:W-:Y:S02]  /*2130*/  ISETP.LT.OR P5, PT, R3.reuse, 0x1, !P0 ;  /* 0x000000010300780c */ /* 0x040fe400047a1670 */
[C---:B------:R-:W-:Y:S01]  /*2140*/  ISETP.LT.OR P0, PT, R3.reuse, 0x21, !P0 ;  /* 0x000000210300780c */ /* 0x040fe20004701670 */
[----:B---3--:R-:W-:Y:S01]  /*2150*/  HMMA.16816.F32.BF16 R36, R172, R40, RZ ;  /* 0x00000028ac24723c */ /* 0x008fe200000418ff */
[----:B------:R-:W-:Y:S04]  /*2160*/  STL [R1+0x4], R94 ;  /* 0x0000045e01007387 */ /* 0x000fe80000100800 */
[----:B------:R-:W-:Y:S03]  /*2170*/  STL [R1], R136 ;  /* 0x0000008801007387 */ /* 0x000fe60000100800 */
[----:B----4-:R-:W-:Y:S02]  /*2180*/  HMMA.16816.F32.BF16 R44, R176, R28, R12 ;  /* 0x0000001cb02c723c */ /* 0x010fe4000004180c */
[----:B------:R1:W-:Y:S01]  /*2190*/  LDGSTS.E.BYPASS.LTC128B.128 [R98+0x6100], [R6.64+0x180], !P5 ;  /* 0x0610018006627fae */ /* 0x0003e2000e901d44 */
[----:B------:R-:W-:-:S05]  /*21a0*/  ISETP.LT.OR P5, PT, R3, 0x21, P6 ;  /* 0x000000210300780c */ /* 0x000fca00037a1670 */
[----:B------:R-:W-:Y:S08]  /*21b0*/  HMMA.16816.F32.BF16 R40, R172, R42, RZ ;  /* 0x0000002aac28723c */ /* 0x000ff000000418ff */
[----:B------:R2:W-:Y:S01]  /*21c0*/  LDGSTS.E.BYPASS.LTC128B.128 [R98+0x1100], [R8.64], !P5 ;  /* 0x0110000008627fae */ /* 0x0005e2000e901d44 */
[----:B------:R-:W-:Y:S01]  /*21d0*/  ISETP.NE.AND P5, PT, R11, RZ, PT ;  /* 0x000000ff0b00720c */ /* 0x000fe20003fa5270 */
[C---:B------:R-:W-:Y:S02]  /*21e0*/  HMMA.16816.F32.BF16 R12, R176.reuse, R30, R16 ;  /* 0x0000001eb00c723c */ /* 0x040fe40000041810 */
[----:B------:R2:W-:Y:S04]  /*21f0*/  LDGSTS.E.BYPASS.LTC128B.128 [R98+0x3100], [R8.64+0x80], !P2 ;  /* 0x0310008008627fae */ /* 0x0005e8000d101d44 */
[----:B------:R2:W-:Y:S02]  /*2200*/  LDGSTS.E.BYPASS.LTC128B.128 [R98+0x5100], [R8.64+0x100], !P1 ;  /* 0x0510010008627fae */ /* 0x0005e4000c901d44 */
[C---:B-----5:R-:W-:Y:S02]  /*2210*/  HMMA.16816.F32.BF16 R20, R176.reuse, R50, R20 ;  /* 0x00000032b014723c */ /* 0x060fe40000041814 */
[----:B------:R2:W-:Y:S04]  /*2220*/  LDGSTS.E.BYPASS.LTC128B.128 [R98+0x7100], [R8.64+0x180], !P0 ;  /* 0x0710018008627fae */ /* 0x0005e8000c101d44 */
[----:B------:R-:W3:Y:S02]  /*2230*/  LDSM.16.M88.4 R60, [R94+0x10100] ;  /* 0x010100005e3c783b */ /* 0x000ee40000000200 */
[----:B------:R-:W-:Y:S02]  /*2240*/  HMMA.16816.F32.BF16 R40, R176, R70, R40 ;  /* 0x00000046b028723c */ /* 0x000fe40000041828 */
[----:B------:R-:W4:Y:S04]  /*2250*/  LDSM.16.M88.4 R52, [R94+0x10900] ;  /* 0x010900005e34783b */ /* 0x000f280000000200 */
[----:B------:R-:W5:Y:S04]  /*2260*/  LDSM.16.M88.4 R64, [R94+0x11100] ;  /* 0x011100005e40783b */ /* 0x000f680000000200 */
[----:B------:R-:W1:Y:S04]  /*2270*/  LDSM.16.M88.4 R72, [R94+0x11900] ;  /* 0x011900005e48783b */ /* 0x000e680000000200 */
[----:B------:R-:W1:Y:S04]  /*2280*/  LDSM.16.M88.4 R84, [R251] ;  /* 0x00000000fb54783b */ /* 0x000e680000000200 */
[----:B------:R-:W-:Y:S01]  /*2290*/  LDSM.16.M88.4 R80, [R248+0x12100] ;  /* 0x01210000f850783b */ /* 0x000fe20000000200 */
[C---:B--2---:R-:W-:Y:S03]  /*22a0*/  HMMA.16816.F32.BF16 R8, R172.reuse, R24, RZ ;  /* 0x00000018ac08723c */ /* 0x044fe600000418ff */
[----:B------:R-:W-:Y:S04]  /*22b0*/  LDSM.16.M88.4 R76, [R95+0x2000] ;  /* 0x002000005f4c783b */ /* 0x000fe80000000200 */
[----:B------:R-:W-:Y:S01]  /*22c0*/  LDSM.16.M88.4 R88, [R248+0x14100] ;  /* 0x01410000f858783b */ /* 0x000fe20000000200 */
[C---:B------:R-:W-:Y:S03]  /*22d0*/  HMMA.16816.F32.BF16 R24, R172.reuse, R32, RZ ;  /* 0x00000020ac18723c */ /* 0x040fe600000418ff */
[----:B------:R-:W0:Y:S05]  /*22e0*/  LDGDEPBAR ;  /* 0x00000000000079af */ /* 0x000e2a0000000000 */
[----:B------:R-:W-:Y:S08]  /*22f0*/  HMMA.16816.F32.BF16 R32, R172, R34, RZ ;  /* 0x00000022ac20723c */ /* 0x000ff000000418ff */
[C---:B------:R-:W-:Y:S01]  /*2300*/  HMMA.16816.F32.BF16 R8, R176.reuse, R48, R8 ;  /* 0x00000030b008723c */ /* 0x040fe20000041808 */
[----:B------:R-:W2:Y:S07]  /*2310*/  LDSM.16.M88.4 R48, [R251+0x800] ;  /* 0x00080000fb30783b */ /* 0x000eae0000000200 */
[C---:B------:R-:W-:Y:S08]  /*2320*/  HMMA.16816.F32.BF16 R24, R176.reuse, R56, R24 ;  /* 0x00000038b018723c */ /* 0x040ff00000041818 */
[C---:B------:R-:W-:Y:S01]  /*2330*/  HMMA.16816.F32.BF16 R28, R176.reuse, R58, R32 ;  /* 0x0000003ab01c723c */ /* 0x040fe20000041820 */
[----:B------:R-:W1:Y:S07]  /*2340*/  LDSM.16.M88.4 R56, [R251+0x1000] ;  /* 0x00100000fb38783b */ /* 0x000e6e0000000200 */
[----:B------:R-:W-:Y:S01]  /*2350*/  HMMA.16816.F32.BF16 R32, R176, R68, R36 ;  /* 0x00000044b020723c */ /* 0x000fe20000041824 */
[----:B------:R-:W1:Y:S07]  /*2360*/  LDSM.16.M88.4 R68, [R251+0x1800] ;  /* 0x00180000fb44783b */ /* 0x000e6e0000000200 */
[C---:B---3--:R-:W-:Y:S08]  /*2370*/  HMMA.16816.F32.BF16 R36, R192.reuse, R60, R44 ;  /* 0x0000003cc024723c */ /* 0x048ff0000004182c */
[C---:B------:R-:W-:Y:S01]  /*2380*/  HMMA.16816.F32.BF16 R12, R192.reuse, R62, R12 ;  /* 0x0000003ec00c723c */ /* 0x040fe2000004180c */
[----:B------:R-:W-:Y:S07]  /*2390*/  LDSM.16.M88.4 R60, [R248+0x13100] ;  /* 0x01310000f83c783b */ /* 0x000fee0000000200 */
[C---:B----4-:R-:W-:Y:S08]  /*23a0*/  HMMA.16816.F32.BF16 R8, R192.reuse, R52, R8 ;  /* 0x00000034c008723c */ /* 0x050ff00000041808 */
[C---:B------:R-:W-:Y:S01]  /*23b0*/  HMMA.16816.F32.BF16 R20, R192.reuse, R54, R20 ;  /* 0x00000036c014723c */ /* 0x040fe20000041814 */
[----:B------:R-:W3:Y:S07]  /*23c0*/  LDSM.16.M88.4 R52, [R248+0x12900] ;  /* 0x01290000f834783b */ /* 0x000eee0000000200 */
[C---:B-----5:R-:W-:Y:S08]  /*23d0*/  HMMA.16816.F32.BF16 R24, R192.reuse, R64, R24 ;  /* 0x00000040c018723c */ /* 0x060ff00000041818 */
[C---:B------:R-:W-:Y:S01]  /*23e0*/  HMMA.16816.F32.BF16 R28, R192.reuse, R66, R28 ;  /* 0x00000042c01c723c */ /* 0x040fe2000004181c */
[----:B------:R-:W-:Y:S07]  /*23f0*/  LDSM.16.M88.4 R64, [R95+0x3800] ;  /* 0x003800005f40783b */ /* 0x000fee0000000200 */
[----:B-1----:R-:W-:Y:S08]  /*2400*/  HMMA.16816.F32.BF16 R32, R192, R72, R32 ;  /* 0x00000048c020723c */ /* 0x002ff00000041820 */
[----:B------:R-:W-:Y:S08]  /*2410*/  HMMA.16816.F32.BF16 R36, R196, R84, R36 ;  /* 0x00000054c424723c */ /* 0x000ff00000041824 */
[----:B------:R-:W-:Y:S01]  /*2420*/  HMMA.16816.F32.BF16 R44, R192, R74, R40 ;  /* 0x0000004ac02c723c */ /* 0x000fe20000041828 */
[----:B------:R-:W1:Y:S04]  /*2430*/  LDSM.16.M88.4 R72, [R248+0x13900] ;  /* 0x01390000f848783b */ /* 0x000e680000000200 */
[----:B------:R-:W4:Y:S03]  /*2440*/  LDSM.16.M88.4 R40, [R95+0x2800] ;  /* 0x002800005f28783b */ /* 0x000f260000000200 */
[C---:B------:R-:W-:Y:S01]  /*2450*/  HMMA.16816.F32.BF16 R16, R196.reuse, R86, R12 ;  /* 0x00000056c410723c */ /* 0x040fe2000004180c */
[----:B------:R-:W-:Y:S07]  /*2460*/  LDSM.16.M88.4 R84, [R94+0x12100] ;  /* 0x012100005e54783b */ /* 0x000fee0000000200 */
[C---:B--2---:R-:W-:Y:S08]  /*2470*/  HMMA.16816.F32.BF16 R12, R196.reuse, R48, R8 ;  /* 0x00000030c40c723c */ /* 0x044ff00000041808 */
[C---:B------:R-:W-:Y:S01]  /*2480*/  HMMA.16816.F32.BF16 R8, R196.reuse, R50, R20 ;  /* 0x00000032c408723c */ /* 0x040fe20000041814 */
[----:B------:R-:W-:Y:S07]  /*2490*/  LDSM.16.M88.4 R48, [R94+0x12900] ;  /* 0x012900005e30783b */ /* 0x000fee0000000200 */
[C---:B------:R-:W-:Y:S08]  /*24a0*/  HMMA.16816.F32.BF16 R24, R196.reuse, R56, R24 ;  /* 0x00000038c418723c */ /* 0x040ff00000041818 */
[C---:B------:R-:W-:Y:S01]  /*24b0*/  HMMA.16816.F32.BF16 R28, R196.reuse, R58, R28 ;  /* 0x0000003ac41c723c */ /* 0x040fe2000004181c */
[----:B------:R-:W2:Y:S07]  /*24c0*/  LDSM.16.M88.4 R56, [R95+0x3000] ;  /* 0x003000005f38783b */ /* 0x000eae0000000200 */
[----:B------:R-:W-:Y:S08]  /*24d0*/  HMMA.16816.F32.BF16 R32, R196, R68, R32 ;  /* 0x00000044c420723c */ /* 0x000ff00000041820 */
[----:B------:R-:W-:Y:S08]  /*24e0*/  HMMA.16816.F32.BF16 R36, R200, R80, R36 ;  /* 0x00000050c824723c */ /* 0x000ff00000041824 */
[----:B------:R-:W-:Y:S01]  /*24f0*/  HMMA.16816.F32.BF16 R44, R196, R70, R44 ;  /* 0x00000046c42c723c */ /* 0x000fe2000004182c */
[----:B------:R-:W-:Y:S07]  /*2500*/  LDSM.16.M88.4 R68, [R251+0x3800] ;  /* 0x00380000fb44783b */ /* 0x000fee0000000200 */
[C---:B------:R-:W-:Y:S01]  /*2510*/  HMMA.16816.F32.BF16 R20, R200.reuse, R82, R16 ;  /* 0x00000052c814723c */ /* 0x040fe20000041810 */
[----:B------:R-:W-:Y:S07]  /*2520*/  LDSM.16.M88.4 R80, [R248+0x15900] ;  /* 0x01590000f850783b */ /* 0x000fee0000000200 */
[C---:B---3--:R-:W-:Y:S08]  /*2530*/  HMMA.16816.F32.BF16 R16, R200.reuse, R52, R12 ;  /* 0x00000034c810723c */ /* 0x048ff0000004180c */
[C---:B------:R-:W-:Y:S01]  /*2540*/  HMMA.16816.F32.BF16 R12, R200.reuse, R54, R8 ;  /* 0x00000036c80c723c */ /* 0x040fe20000041808 */
[----:B------:R-:W3:Y:S07]  /*2550*/  LDSM.16.M88.4 R52, [R94+0x13100] ;  /* 0x013100005e34783b */ /* 0x000eee0000000200 */
[C---:B------:R-:W-:Y:S08]  /*2560*/  HMMA.16816.F32.BF16 R8, R200.reuse, R60, R24 ;  /* 0x0000003cc808723c */ /* 0x040ff00000041818 */
[C---:B------:R-:W-:Y:S01]  /*2570*/  HMMA.16816.F32.BF16 R28, R200.reuse, R62, R28 ;  /* 0x0000003ec81c723c */ /* 0x040fe2000004181c */
[----:B------:R-:W5:Y:S07]  /*2580*/  LDSM.16.M88.4 R60, [R94+0x13900] ;  /* 0x013900005e3c783b */ /* 0x000f6e0000000200 */
[----:B-1----:R-:W-:Y:S08]  /*2590*/  HMMA.16816.F32.BF16 R32, R200, R72, R32 ;  /* 0x00000048c820723c */ /* 0x002ff00000041820 */
[----:B------:R-:W-:Y:S08]  /*25a0*/  HMMA.16816.F32.BF16 R36, R204, R76, R36 ;  /* 0x0000004ccc24723c */ /* 0x000ff00000041824 */
[----:B------:R-:W-:Y:S01]  /*25b0*/  HMMA.16816.F32.BF16 R44, R200, R74, R44 ;  /* 0x0000004ac82c723c */ /* 0x000fe2000004182c */
[----:B------:R-:W1:Y:S07]  /*25c0*/  LDSM.16.M88.4 R72, [R251+0x2000] ;  /* 0x00200000fb48783b */ /* 0x000e6e0000000200 */
[C---:B------:R-:W-:Y:S01]  /*25d0*/  HMMA.16816.F32.BF16 R24, R204.reuse, R78, R20 ;  /* 0x0000004ecc18723c */ /* 0x040fe20000041814 */
[----:B------:R-:W-:Y:S07]  /*25e0*/  LDSM.16.M88.4 R76, [R94+0x14100] ;  /* 0x014100005e4c783b */ /* 0x000fee0000000200 */
[C---:B----4-:R-:W-:Y:S08]  /*25f0*/  HMMA.16816.F32.BF16 R20, R204.reuse, R40, R16 ;  /* 0x00000028cc14723c */ /* 0x050ff00000041810 */
[C---:B------:R-:W-:Y:S01]  /*2600*/  HMMA.16816.F32.BF16 R16, R204.reuse, R42, R12 ;  /* 0x0000002acc10723c */ /* 0x040fe2000004180c */
[----:B------:R-:W4:Y:S07]  /*2610*/  LDSM.16.M88.4 R40, [R251+0x2800] ;  /* 0x00280000fb28783b */ /* 0x000f2e0000000200 */
[C---:B--2---:R-:W-:Y:S08]  /*2620*/  HMMA.16816.F32.BF16 R12, R204.reuse, R56, R8 ;  /* 0x00000038cc0c723c */ /* 0x044ff00000041808 */
[C---:B------:R-:W-:Y:S01]  /*2630*/  HMMA.16816.F32.BF16 R8, R204.reuse, R58, R28 ;  /* 0x0000003acc08723c */ /* 0x040fe2000004181c */
[----:B------:R-:W2:Y:S07]  /*2640*/  LDSM.16.M88.4 R56, [R251+0x3000] ;  /* 0x00300000fb38783b */ /* 0x000eae0000000200 */
[----:B------:R-:W-:Y:S08]  /*2650*/  HMMA.16816.F32.BF16 R32, R204, R64, R32 ;  /* 0x00000040cc20723c */ /* 0x000ff00000041820 */
[C---:B------:R-:W-:Y:S08]  /*2660*/  HMMA.16816.F32.BF16 R36, R208.reuse, R84, R36 ;  /* 0x00000054d024723c */ /* 0x040ff00000041824 */
[C---:B------:R-:W-:Y:S01]  /*2670*/  HMMA.16816.F32.BF16 R28, R208.reuse, R86, R24 ;  /* 0x00000056d01c723c */ /* 0x040fe20000041818 */
[----:B------:R-:W1:Y:S07]  /*2680*/  LDSM.16.M88.4 R84, [R95+0x4000] ;  /* 0x004000005f54783b */ /* 0x000e6e0000000200 */
[C---:B------:R-:W-:Y:S08]  /*2690*/  HMMA.16816.F32.BF16 R24, R208.reuse, R48, R20 ;  /* 0x00000030d018723c */ /* 0x040ff00000041814 */
[C---:B------:R-:W-:Y:S01]  /*26a0*/  HMMA.16816.F32.BF16 R20, R208.reuse, R50, R16 ;  /* 0x00000032d014723c */ /* 0x040fe20000041810 */
[----:B------:R-:W-:Y:S07]  /*26b0*/  LDSM.16.M88.4 R48, [R95+0x4800] ;  /* 0x004800005f30783b */ /* 0x000fee0000000200 */
[C---:B---3--:R-:W-:Y:S08]  /*26c0*/  HMMA.16816.F32.BF16 R16, R208.reuse, R52, R12 ;  /* 0x00000034d010723c */ /* 0x048ff0000004180c */
[C---:B------:R-:W-:Y:S01]  /*26d0*/  HMMA.16816.F32.BF16 R12, R208.reuse, R54, R8 ;  /* 0x00000036d00c723c */ /* 0x040fe20000041808 */
[----:B------:R-:W3:Y:S07]  /*26e0*/  LDSM.16.M88.4 R52, [R248+0x14900] ;  /* 0x01490000f834783b */ /* 0x000eee0000000200 */
[----:B-----5:R-:W-:Y:S08]  /*26f0*/  HMMA.16816.F32.BF16 R8, R208, R60, R32 ;  /* 0x0000003cd008723c */ /* 0x020ff00000041820 */
[----:B-1----:R-:W-:Y:S08]  /*2700*/  HMMA.16816.F32.BF16 R36, R212, R72, R36 ;  /* 0x00000048d424723c */ /* 0x002ff00000041824 */
[----:B------:R-:W-:Y:S01]  /*2710*/  HMMA.16816.F32.BF16 R44, R204, R66, R44 ;  /* 0x00000042cc2c723c */ /* 0x000fe2000004182c */
[----:B------:R-:W1:Y:S07]  /*2720*/  LDSM.16.M88.4 R64, [R248+0x15100] ;  /* 0x01510000f840783b */ /* 0x000e6e0000000200 */
[C---:B------:R-:W-:Y:S01]  /*2730*/  HMMA.16816.F32.BF16 R32, R212.reuse, R74, R28 ;  /* 0x0000004ad420723c */ /* 0x040fe2000004181c */
[----:B------:R-:W-:Y:S07]  /*2740*/  LDSM.16.M88.4 R72, [R95+0x5800] ;  /* 0x005800005f48783b */ /* 0x000fee0000000200 */
[C---:B----4-:R-:W-:Y:S08]  /*2750*/  HMMA.16816.F32.BF16 R28, R212.reuse, R40, R24 ;  /* 0x00000028d41c723c */ /* 0x050ff00000041818 */
[C---:B------:R-:W-:Y:S08]  /*2760*/  HMMA.16816.F32.BF16 R24, R212.reuse, R42, R20 ;  /* 0x0000002ad418723c */ /* 0x040ff00000041814 */
[C---:B--2---:R-:W-:Y:S08]  /*2770*/  HMMA.16816.F32.BF16 R20, R212.reuse, R56, R16 ;  /* 0x00000038d414723c */ /* 0x044ff00000041810 */
[C---:B------:R-:W-:Y:S01]  /*2780*/  HMMA.16816.F32.BF16 R16, R212.reuse, R58, R12 ;  /* 0x0000003ad410723c */ /* 0x040fe2000004180c */
[----:B------:R-:W-:Y:S07]  /*2790*/  LDSM.16.M88.4 R56, [R94+0x14900] ;  /* 0x014900005e38783b */ /* 0x000fee0000000200 */
[----:B------:R-:W-:Y:S08]  /*27a0*/  HMMA.16816.F32.BF16 R12, R212, R68, R8 ;  /* 0x00000044d40c723c */ /* 0x000ff00000041808 */
[----:B------:R-:W-:Y:S08]  /*27b0*/  HMMA.16816.F32.BF16 R8, R216, R88, R36 ;  /* 0x00000058d808723c */ /* 0x000ff00000041824 */
[----:B------:R-:W-:Y:S01]  /*27c0*/  HMMA.16816.F32.BF16 R44, R208, R62, R44 ;  /* 0x0000003ed02c723c */ /* 0x000fe2000004182c */
[----:B------:R-:W2:Y:S07]  /*27d0*/  LDSM.16.M88.4 R60, [R95+0x5000] ;  /* 0x005000005f3c783b */ /* 0x000eae0000000200 */
[----:B------:R-:W-:Y:S08]  /*27e0*/  HMMA.16816.F32.BF16 R40, R216, R90, R32 ;  /* 0x0000005ad828723c */ /* 0x000ff00000041820 */
[----:B------:R-:W-:Y:S08]  /*27f0*/  HMMA.16816.F32.BF16 R8, R220, R84, R8 ;  /* 0x00000054dc08723c */ /* 0x000ff00000041808 */
[C---:B---3--:R-:W-:Y:S08]  /*2800*/  HMMA.16816.F32.BF16 R32, R216.reuse, R52, R28 ;  /* 0x00000034d820723c */ /* 0x048ff0000004181c */
[----:B------:R-:W-:Y:S08]  /*2810*/  HMMA.16816.F32.BF16 R36, R216, R54, R24 ;  /* 0x00000036d824723c */ /* 0x000ff00000041818 */
[----:B------:R-:W-:Y:S01]  /*2820*/  HMMA.16816.F32.BF16 R44, R212, R70, R44 ;  /* 0x00000046d42c723c */ /* 0x000fe2000004182c */
[----:B------:R-:W3:Y:S07]  /*2830*/  LDSM.16.M88.4 R68, [R251+0x4000] ;  /* 0x00400000fb44783b */ /* 0x000eee0000000200 */
[C---:B-1----:R-:W-:Y:S08]  /*2840*/  HMMA.16816.F32.BF16 R28, R216.reuse, R64, R20 ;  /* 0x00000040d81c723c */ /* 0x042ff00000041814 */
[C---:B------:R-:W-:Y:S01]  /*2850*/  HMMA.16816.F32.BF16 R24, R216.reuse, R66, R16 ;  /* 0x00000042d818723c */ /* 0x040fe20000041810 */
[----:B------:R-:W-:Y:S07]  /*2860*/  LDSM.16.M88.4 R64, [R94+0x15900] ;  /* 0x015900005e40783b */ /* 0x000fee0000000200 */
[----:B------:R-:W-:Y:S08]  /*2870*/  HMMA.16816.F32.BF16 R20, R216, R80, R12 ;  /* 0x00000050d814723c */ /* 0x000ff0000004180c */
[----:B------:R-:W-:Y:S08]  /*2880*/  HMMA.16816.F32.BF16 R12, R220, R86, R40 ;  /* 0x00000056dc0c723c */ /* 0x000ff00000041828 */
[----:B------:R-:W-:Y:S08]  /*2890*/  HMMA.16816.F32.BF16 R8, R224, R76, R8 ;  /* 0x0000004ce008723c */ /* 0x000ff00000041808 */
[C---:B--2---:R-:W-:Y:S01]  /*28a0*/  HMMA.16816.F32.BF16 R40, R220.reuse, R62, R24 ;  /* 0x0000003edc28723c */ /* 0x044fe20000041818 */
[----:B------:R-:W1:Y:S07]  /*28b0*/  LDSM.16.M88.4 R24, [R248+0x16100] ;  /* 0x01610000f818783b */ /* 0x000e6e0000000200 */
[----:B------:R-:W-:Y:S01]  /*28c0*/  HMMA.16816.F32.BF16 R52, R220, R72, R20 ;  /* 0x00000048dc34723c */ /* 0x000fe20000041814 */
[----:B------:R-:W2:Y:S07]  /*28d0*/  LDSM.16.M88.4 R20, [R94+0x15100] ;  /* 0x015100005e14783b */ /* 0x000eae0000000200 */
[----:B------:R-:W-:Y:S01]  /*28e0*/  HMMA.16816.F32.BF16 R12, R224, R78, R12 ;  /* 0x0000004ee00c723c */ /* 0x000fe2000004180c */
[----:B------:R-:W-:Y:S07]  /*28f0*/  LDSM.16.M88.4 R76, [R251+0x5800] ;  /* 0x00580000fb4c783b */ /* 0x000fee0000000200 */
[----:B------:R-:W-:Y:S01]  /*2900*/  HMMA.16816.F32.BF16 R16, R216, R82, R44 ;  /* 0x00000052d810723c */ /* 0x000fe2000004182c */
[----:B------:R-:W-:Y:S07]  /*2910*/  LDSM.16.M88.4 R44, [R95+0x6000] ;  /* 0x006000005f2c783b */ /* 0x000fee0000000200 */
[C---:B------:R-:W-:Y:S08]  /*2920*/  HMMA.16816.F32.BF16 R32, R220.reuse, R48, R32 ;  /* 0x00000030dc20723c */ /* 0x040ff00000041820 */
[----:B------:R-:W-:Y:S08]  /*2930*/  HMMA.16816.F32.BF16 R36, R220, R50, R36 ;  /* 0x00000032dc24723c */ /* 0x000ff00000041824 */
[----:B---3--:R-:W-:Y:S08]  /*2940*/  HMMA.16816.F32.BF16 R8, R228, R68, R8 ;  /* 0x00000044e408723c */ /* 0x008ff00000041808 */
[----:B------:R-:W-:Y:S01]  /*2950*/  HMMA.16816.F32.BF16 R48, R220, R60, R28 ;  /* 0x0000003cdc30723c */ /* 0x000fe2000004181c */
[----:B------:R-:W3:Y:S04]  /*2960*/  LDSM.16.M88.4 R28, [R251+0x4800] ;  /* 0x00480000fb1c783b */ /* 0x000ee80000000200 */
[----:B------:R-:W-:Y:S03]  /*2970*/  LDSM.16.M88.4 R60, [R251+0x6000] ;  /* 0x00600000fb3c783b */ /* 0x000fe60000000200 */
[----:B------:R-:W-:Y:S08]  /*2980*/  HMMA.16816.F32.BF16 R12, R228, R70, R12 ;  /* 0x00000046e40c723c */ /* 0x000ff0000004180c */
[----:B------:R-:W-:Y:S08]  /*2990*/  HMMA.16816.F32.BF16 R84, R220, R74, R16 ;  /* 0x0000004adc54723c */ /* 0x000ff00000041810 */
[----:B------:R-:W-:Y:S01]  /*29a0*/  HMMA.16816.F32.BF16 R16, R224, R56, R32 ;  /* 0x00000038e010723c */ /* 0x000fe20000041820 */
[----:B------:R-:W-:Y:S07]  /*29b0*/  LDSM.16.M88.4 R32, [R251+0x5000] ;  /* 0x00500000fb20783b */ /* 0x000fee0000000200 */
[----:B-1----:R-:W-:Y:S08]  /*29c0*/  HMMA.16816.F32.BF16 R8, R232, R24, R8 ;  /* 0x00000018e808723c */ /* 0x002ff00000041808 */
[C---:B--2---:R-:W-:Y:S01]  /*29d0*/  HMMA.16816.F32.BF16 R80, R224.reuse, R20, R48 ;  /* 0x00000014e050723c */ /* 0x044fe20000041830 */
[----:B------:R-:W1:Y:S07]  /*29e0*/  LDSM.16.M88.4 R48, [R248+0x16900] ;  /* 0x01690000f830783b */ /* 0x000e6e0000000200 */
[----:B------:R-:W-:Y:S01]  /*29f0*/  HMMA.16816.F32.BF16 R36, R224, R58, R36 ;  /* 0x0000003ae024723c */ /* 0x000fe20000041824 */
[----:B------:R-:W2:Y:S07]  /*2a00*/  LDSM.16.M88.4 R56, [R94+0x16100] ;  /* 0x016100005e38783b */ /* 0x000eae0000000200 */
[----:B------:R-:W-:Y:S08]  /*2a10*/  HMMA.16816.F32.BF16 R12, R232, R26, R12 ;  /* 0x0000001ae80c723c */ /* 0x000ff0000004180c */
[----:B---3--:R-:W-:Y:S08]  /*2a20*/  HMMA.16816.F32.BF16 R16, R228, R28, R16 ;  /* 0x0000001ce410723c */ /* 0x008ff00000041810 */
[----:B------:R-:W-:Y:S08]  /*2a30*/  HMMA.16816.F32.BF16 R8, R236, R44, R8 ;  /* 0x0000002cec08723c */ /* 0x000ff00000041808 */
[----:B------:R-:W-:Y:S01]  /*2a40*/  HMMA.16816.F32.BF16 R68, R224, R64, R52 ;  /* 0x00000040e044723c */ /* 0x000fe20000041834 */
[----:B------:R-:W3:Y:S07]  /*2a50*/  LDSM.16.M88.4 R52, [R95+0x6800] ;  /* 0x006800005f34783b */ /* 0x000eee0000000200 */
[----:B------:R-:W-:Y:S08]  /*2a60*/  HMMA.16816.F32.BF16 R28, R228, R30, R36 ;  /* 0x0000001ee41c723c */ /* 0x000ff00000041824 */
[----:B------:R-:W-:Y:S01]  /*2a70*/  HMMA.16816.F32.BF16 R72, R224, R22, R40 ;  /* 0x00000016e048723c */ /* 0x000fe20000041828 */
[----:B------:R-:W4:Y:S07]  /*2a80*/  LDSM.16.M88.4 R40, [R248+0x17100] ;  /* 0x01710000f828783b */ /* 0x000f2e0000000200 */
[----:B------:R-:W-:Y:S01]  /*2a90*/  HMMA.16816.F32.BF16 R20, R236, R46, R12 ;  /* 0x0000002eec14723c */ /* 0x000fe2000004180c */
[----:B------:R-:W-:Y:S07]  /*2aa0*/  LDSM.16.M88.4 R44, [R95+0x7000] ;  /* 0x007000005f2c783b */ /* 0x000fee0000000200 */
[----:B-1----:R-:W-:Y:S08]  /*2ab0*/  HMMA.16816.F32.BF16 R16, R232, R48, R16 ;  /* 0x00000030e810723c */ /* 0x002ff00000041810 */
[----:B--2---:R-:W-:Y:S08]  /*2ac0*/  HMMA.16816.F32.BF16 R12, R240, R56, R8 ;  /* 0x00000038f00c723c */ /* 0x004ff00000041808 */
[----:B------:R-:W-:Y:S01]  /*2ad0*/  HMMA.16816.F32.BF16 R84, R224, R66, R84 ;  /* 0x00000042e054723c */ /* 0x000fe20000041854 */
[----:B------:R-:W1:Y:S07]  /*2ae0*/  LDSM.16.M88.4 R64, [R94+0x16900] ;  /* 0x016900005e40783b */ /* 0x000e6e0000000200 */
[----:B------:R-:W-:Y:S08]  /*2af0*/  HMMA.16816.F32.BF16 R24, R228, R32, R80 ;  /* 0x00000020e418723c */ /* 0x000ff00000041850 */
[----:B------:R-:W-:Y:S01]  /*2b00*/  HMMA.16816.F32.BF16 R28, R232, R50, R28 ;  /* 0x00000032e81c723c */ /* 0x000fe2000004181c */
[----:B------:R-:W-:Y:S07]  /*2b10*/  LDSM.16.M88.4 R48, [R251+0x7000] ;  /* 0x00700000fb30783b */ /* 0x000fee0000000200 */
[----:B------:R-:W-:Y:S08]  /*2b20*/  HMMA.16816.F32.BF16 R36, R228, R34, R72 ;  /* 0x00000022e424723c */ /* 0x000ff00000041848 */
[----:B------:R-:W-:Y:S01]  /*2b30*/  HMMA.16816.F32.BF16 R8, R240, R58, R20 ;  /* 0x0000003af008723c */ /* 0x000fe20000041814 */
[----:B------:R-:W2:Y:S07]  /*2b40*/  LDSM.16.M88.4 R56, [R251+0x6800] ;  /* 0x00680000fb38783b */ /* 0x000eae0000000200 */
[----:B---3--:R-:W-:Y:S08]  /*2b50*/  HMMA.16816.F32.BF16 R16, R236, R52, R16 ;  /* 0x00000034ec10723c */ /* 0x008ff00000041810 */
[----:B------:R-:W-:Y:S08]  /*2b60*/  HMMA.16816.F32.BF16 R32, R244, R60, R12 ;  /* 0x0000003cf420723c */ /* 0x000ff0000004180c */
[----:B----4-:R-:W-:Y:S08]  /*2b70*/  HMMA.16816.F32.BF16 R12, R232, R40, R24 ;  /* 0x00000028e80c723c */ /* 0x010ff00000041818 */
[----:B------:R-:W-:Y:S01]  /*2b80*/  HMMA.16816.F32.BF16 R28, R236, R54, R28 ;  /* 0x00000036ec1c723c */ /* 0x000fe2000004181c */
[----:B------:R-:W3:Y:S07]  /*2b90*/  LDSM.16.M88.4 R52, [R94+0x17100] ;  /* 0x017100005e34783b */ /* 0x000eee0000000200 */
[----:B------:R-:W-:Y:S01]  /*2ba0*/  HMMA.16816.F32.BF16 R20, R232, R42, R36 ;  /* 0x0000002ae814723c */ /* 0x000fe20000041824 */
[----:B------:R-:W4:Y:S01]  /*2bb0*/  LDSM.16.M88.4 R36, [R248+0x17900] ;  /* 0x01790000f824783b */ /* 0x000f220000000200 */
[----:B------:R-:W-:-:S02]  /*2bc0*/  FMUL.FTZ R32, R32, c[0x0][0x320] ;  /* 0x0000c80020207a20 */ /* 0x000fc40000410000 */
[----:B------:R-:W-:Y:S01]  /*2bd0*/  FMUL.FTZ R33, R33, c[0x0][0x320] ;  /* 0x0000c80021217a20 */ /* 0x000fe20000410000 */
[----:B------:R-:W5:Y:S01]  /*2be0*/  LDSM.16.M88.4 R40, [R95+0x7800] ;  /* 0x007800005f28783b */ /* 0x000f620000000200 */
[----:B------:R-:W-:Y:S02]  /*2bf0*/  FMUL.FTZ R34, R34, c[0x0][0x320] ;  /* 0x0000c80022227a20 */ /* 0x000fe40000410000 */
[----:B------:R-:W-:Y:S01]  /*2c00*/  HMMA.16816.F32.BF16 R8, R244, R62, R8 ;  /* 0x0000003ef408723c */ /* 0x000fe20000041808 */
[----:B------:R-:W-:Y:S01]  /*2c10*/  FMUL.FTZ R35, R35, c[0x0][0x320] ;  /* 0x0000c80023237a20 */ /* 0x000fe20000410000 */
[----:B------:R-:W-:Y:S06]  /*2c20*/  MUFU.TANH R63, R33 ;  /* 0x00000021003f7308 */ /* 0x000fec0000002400 */
[----:B-1----:R-:W-:Y:S02]  /*2c30*/  HMMA.16816.F32.BF16 R24, R240, R64, R16 ;  /* 0x00000040f018723c */ /* 0x002fe40000041810 */
[----:B------:R-:W-:Y:S06]  /*2c40*/  MUFU.TANH R64, R32 ;  /* 0x0000002000407308 */ /* 0x000fec0000002400 */
[----:B------:R-:W-:Y:S02]  /*2c50*/  HMMA.16816.F32.BF16 R68, R228, R76, R68 ;  /* 0x0000004ce444723c */ /* 0x000fe40000041844 */
[----:B------:R-:W1:Y:S06]  /*2c60*/  MUFU.TANH R7, R34 ;  /* 0x0000002200077308 */ /* 0x000e6c0000002400 */
[----:B------:R-:W-:Y:S01]  /*2c70*/  HMMA.16816.F32.BF16 R16, R236, R44, R12 ;  /* 0x0000002cec10723c */ /* 0x000fe2000004180c */
[----:B------:R-:W-:Y:S01]  /*2c80*/  FMUL.FTZ R9, R9, c[0x0][0x320] ;  /* 0x0000c80009097a20 */ /* 0x000fe20000410000 */
[----:B------:R2:W-:Y:S01]  /*2c90*/  MUFU.TANH R6, R35 ;  /* 0x0000002300067308 */ /* 0x0005e20000002400 */
[----:B------:R-:W-:-:S02]  /*2ca0*/  FMUL.FTZ R10, R10, c[0x0][0x320] ;  /* 0x0000c8000a0a7a20 */ /* 0x000fc40000410000 */
[----:B------:R-:W-:Y:S02]  /*2cb0*/  FMUL.FTZ R11, R11, c[0x0][0x320] ;  /* 0x0000c8000b0b7a20 */ /* 0x000fe40000410000 */
[----:B------:R-:W-:Y:S01]  /*2cc0*/  FMUL.FTZ R2, R8, c[0x0][0x320] ;  /* 0x0000c80008027a20 */ /* 0x000fe20000410000 */
[----:B------:R-:W-:Y:S02]  /*2cd0*/  HMMA.16816.F32.BF16 R12, R240, R66, R28 ;  /* 0x00000042f00c723c */ /* 0x000fe4000004181c */
[----:B------:R-:W-:Y:S06]  /*2ce0*/  MUFU.TANH R61, R9 ;  /* 0x00000009003d7308 */ /* 0x000fec0000002400 */
[----:B------:R-:W-:Y:S02]  /*2cf0*/  HMMA.16816.F32.BF16 R28, R228, R78, R84 ;  /* 0x0000004ee41c723c */ /* 0x000fe40000041854 */
[----:B------:R-:W-:Y:S06]  /*2d00*/  MUFU.TANH R60, R10 ;  /* 0x0000000a003c7308 */ /* 0x000fec0000002400 */
[----:B--2---:R-:W-:Y:S02]  /*2d10*/  HMMA.16816.F32.BF16 R32, R244, R56, R24 ;  /* 0x00000038f420723c */ /* 0x004fe40000041818 */
[----:B------:R4:W2:Y:S06]  /*2d20*/  MUFU.TANH R57, R11 ;  /* 0x0000000b00397308 */ /* 0x0008ac0000002400 */
[----:B------:R-:W-:Y:S02]  /*2d30*/  HMMA.16816.F32.BF16 R24, R236, R46, R20 ;  /* 0x0000002eec18723c */ /* 0x000fe40000041814 */
[----:B------:R1:W-:Y:S06]  /*2d40*/  MUFU.TANH R62, R2 ;  /* 0x00000002003e7308 */ /* 0x0003ec0000002400 */
[----:B---3--:R-:W-:Y:S08]  /*2d50*/  HMMA.16816.F32.BF16 R20, R240, R52, R16 ;  /* 0x00000034f014723c */ /* 0x008ff00000041810 */
[----:B----4-:R-:W-:Y:S01]  /*2d60*/  HMMA.16816.F32.BF16 R8, R232, R36, R68 ;  /* 0x00000024e808723c */ /* 0x010fe20000041844 */
[----:B------:R-:W-:Y:S01]  /*2d70*/  FMUL.FTZ R32, R32, c[0x0][0x320] ;  /* 0x0000c80020207a20 */ /* 0x000fe20000410000 */
[----:B-1----:R-:W-:Y:S01]  /*2d80*/  LOP3.LUT R2, R93, 0xffffffe0, RZ, 0xc0, !PT ;  /* 0xffffffe05d027812 */ /* 0x002fe200078ec0ff */
[----:B------:R-:W-:-:S02]  /*2d90*/  FMUL.FTZ R33, R33, c[0x0][0x320] ;  /* 0x0000c80021217a20 */ /* 0x000fc40000410000 */
[----:B------:R-:W1:Y:S01]  /*2da0*/  MUFU.TANH R56, R32 ;  /* 0x0000002000387308 */ /* 0x000e620000002400 */
[----:B------:R-:W-:Y:S02]  /*2db0*/  FMUL.FTZ R34, R34, c[0x0][0x320] ;  /* 0x0000c80022227a20 */ /* 0x000fe40000410000 */
[----:B------:R-:W-:Y:S01]  /*2dc0*/  HMMA.16816.F32.BF16 R16, R244, R58, R12 ;  /* 0x0000003af410723c */ /* 0x000fe2000004180c */
[----:B------:R-:W-:Y:S02]  /*2dd0*/  IMAD.IADD R2, R107, 0x1, -R2 ;  /* 0x000000016b027824 */ /* 0x000fe400078e0a02 */
[----:B------:R-:W-:Y:S02]  /*2de0*/  FMUL.FTZ R35, R35, c[0x0][0x320] ;  /* 0x0000c80023237a20 */ /* 0x000fe40000410000 */
[----:B------:R-:W-:Y:S01]  /*2df0*/  MUFU.TANH R47, R33 ;  /* 0x00000021002f7308 */ /* 0x000fe20000002400 */
[----:B------:R-:W-:Y:S02]  /*2e00*/  SHF.R.S32.HI R3, RZ, 0x1f, R2 ;  /* 0x0000001fff037819 */ /* 0x000fe40000011402 */
[----:B------:R-:W-:Y:S01]  /*2e10*/  HMMA.16816.F32.BF16 R12, R232, R38, R28 ;  /* 0x00000026e80c723c */ /* 0x000fe2000004181c */
[----:B------:R-:W3:Y:S01]  /*2e20*/  LDSM.16.M88.4 R36, [R94+0x17900] ;  /* 0x017900005e24783b */ /* 0x000ee20000000200 */
[----:B------:R-:W-:-:S03]  /*2e30*/  LEA.HI R3, R3, R2, RZ, 0x2 ;  /* 0x0000000203037211 */ /* 0x000fc600078f10ff */
[----:B------:R-:W4:Y:S01]  /*2e40*/  MUFU.TANH R46, R34 ;  /* 0x00000022002e7308 */ /* 0x000f220000002400 */
[----:B------:R-:W-:Y:S02]  /*2e50*/  LOP3.LUT R3, R3, 0x7ffffffc, RZ, 0xc0, !PT ;  /* 0x7ffffffc03037812 */ /* 0x000fe400078ec0ff */
[----:B------:R-:W-:Y:S03]  /*2e60*/  HMMA.16816.F32.BF16 R24, R240, R54, R24 ;  /* 0x00000036f018723c */ /* 0x000fe60000041818 */
[----:B------:R-:W-:Y:S02]  /*2e70*/  IMAD.IADD R2, R2, 0x1, -R3 ;  /* 0x0000000102027824 */ /* 0x000fe400078e0a03 */
[----:B------:R-:W-:Y:S02]  /*2e80*/  MUFU.TANH R45, R35 ;  /* 0x00000023002d7308 */ /* 0x000fe40000002400 */
[----:B------:R-:W-:Y:S01]  /*2e90*/  IMAD R2, R2, -0x2, R92 ;  /* 0xfffffffe02027824 */ /* 0x000fe200078e025c */
[----:B-----5:R-:W-:Y:S01]  /*2ea0*/  HMMA.16816.F32.BF16 R8, R236, R40, R8 ;  /* 0x00000028ec08723c */ /* 0x020fe20000041808 */
[----:B------:R-:W-:-:S02]  /*2eb0*/  FMUL.FTZ R16, R16, c[0x0][0x320] ;  /* 0x0000c80010107a20 */ /* 0x000fc40000410000 */
[----:B------:R-:W-:Y:S01]  /*2ec0*/  FMUL.FTZ R17, R17, c[0x0][0x320] ;  /* 0x0000c80011117a20 */ /* 0x000fe20000410000 */
[----:B------:R-:W-:Y:S01]  /*2ed0*/  ISETP.GT.AND P0, PT, R2, RZ, PT ;  /* 0x000000ff0200720c */ /* 0x000fe20003f04270 */
[----:B------:R-:W-:Y:S01]  /*2ee0*/  FMUL.FTZ R18, R18, c[0x0][0x320] ;  /* 0x0000c80012127a20 */ /* 0x000fe20000410000 */
[----:B------:R-:W5:Y:S01]  /*2ef0*/  MUFU.TANH R44, R16 ;  /* 0x00000010002c7308 */ /* 0x000f620000002400 */
[----:B------:R-:W-:Y:S01]  /*2f00*/  FMUL.FTZ R19, R19, c[0x0][0x320] ;  /* 0x0000c80013137a20 */ /* 0x000fe20000410000 */
[----:B------:R-:W-:Y:S01]  /*2f10*/  HMMA.16816.F32.BF16 R28, R244, R48, R20 ;  /* 0x00000030f41c723c */ /* 0x000fe20000041814 */
[----:B------:R-:W1:Y:S01]  /*2f20*/  LDSM.16.M88.4 R20, [R251+0x7800] ;  /* 0x00780000fb14783b */ /* 0x000e620000000200 */
[----:B------:R-:W-:Y:S01]  /*2f30*/  ISETP.GT.AND P2, PT, R2, 0x1, PT ;  /* 0x000000010200780c */ /* 0x000fe20003f44270 */
[----:B------:R-:W-:-:S04]  /*2f40*/  DEPBAR.LE SB0, 0x0 ;  /* 0x000080000000791a */ /* 0x000fc80000000000 */
[----:B------:R-:W1:Y:S01]  /*2f50*/  MUFU.TANH R40, R17 ;  /* 0x0000001100287308 */ /* 0x000e620000002400 */
[----:B------:R-:W-:Y:S01]  /*2f60*/  HMMA.16816.F32.BF16 R12, R236, R42, R12 ;  /* 0x0000002aec0c723c */ /* 0x000fe2000004180c */
[----:B------:R-:W-:-:S06]  /*2f70*/  ISETP.GT.AND P1, PT, R2, 0x8, PT ;  /* 0x000000080200780c */ /* 0x000fcc0003f24270 */
[----:B------:R-:W1:Y:S01]  /*2f80*/  MUFU.TANH R52, R18 ;  /* 0x0000001200347308 */ /* 0x000e620000002400 */
[----:B------:R-:W-:Y:S07]  /*2f90*/  HMMA.16816.F32.BF16 R24, R244, R50, R24 ;  /* 0x00000032f418723c */ /* 0x000fee0000041818 */
[----:B------:R3:W1:Y:S01]  /*2fa0*/  MUFU.TANH R53, R19 ;  /* 0x0000001300357308 */ /* 0x0006620000002400 */
[----:B------:R-:W-:Y:S02]  /*2fb0*/  FMUL.FTZ R28, R28, c[0x0][0x320] ;  /* 0x0000c8001c1c7a20 */ /* 0x000fe40000410000 */
[----:B------:R-:W-:-:S02]  /*2fc0*/  FMUL.FTZ R29, R29, c[0x0][0x320] ;  /* 0x0000c8001d1d7a20 */ /* 0x000fc40000410000 */
[----:B------:R-:W-:Y:S02]  /*2fd0*/  FMUL.FTZ R31, R31, c[0x0][0x320] ;  /* 0x0000c8001f1f7a20 */ /* 0x000fe40000410000 */
[----:B------:R-:W-:Y:S01]  /*2fe0*/  FMUL.FTZ R30, R30, c[0x0][0x320] ;  /* 0x0000c8001e1e7a20 */ /* 0x000fe20000410000 */
[----:B------:R-:W1:Y:S01]  /*2ff0*/  MUFU.TANH R35, R28 ;  /* 0x0000001c00237308 */ /* 0x000e620000002400 */
[----:B---3--:R-:W-:Y:S08]  /*3000*/  HMMA.16816.F32.BF16 R16, R240, R36, R8 ;  /* 0x00000024f010723c */ /* 0x008ff00000041808 */
[----:B------:R-:W-:Y:S01]  /*3010*/  FMUL.FTZ R24, R24, c[0x0][0x320] ;  /* 0x0000c80018187a20 */ /* 0x000fe20000410000 */
[----:B------:R-:W3:Y:S01]  /*3020*/  MUFU.TANH R34, R29 ;  /* 0x0000001d00227308 */ /* 0x000ee20000002400 */
[----:B------:R-:W-:-:S02]  /*3030*/  FMUL.FTZ R3, R27, c[0x0][0x320] ;  /* 0x0000c8001b037a20 */ /* 0x000fc40000410000 */
[----:B------:R-:W-:Y:S02]  /*3040*/  FMUL.FTZ R25, R25, c[0x0][0x320] ;  /* 0x0000c80019197a20 */ /* 0x000fe40000410000 */
[----:B------:R-:W-:Y:S01]  /*3050*/  FMUL.FTZ R26, R26, c[0x0][0x320] ;  /* 0x0000c8001a1a7a20 */ /* 0x000fe20000410000 */
[----:B------:R-:W-:Y:S02]  /*3060*/  HMMA.16816.F32.BF16 R8, R240, R38, R12 ;  /* 0x00000026f008723c */ /* 0x000fe4000004180c */
[----:B------:R3:W-:Y:S05]  /*3070*/  MUFU.TANH R15, R24 ;  /* 0x00000018000f7308 */ /* 0x0007ea0000002400 */
[----:B------:R-:W-:-:S02]  /*3080*/  FSEL R14, R7, -INF , P0 ;  /* 0xff800000070e7808 */ /* 0x000fc40000000000 */
[----:B------:R-:W-:Y:S01]  /*3090*/  FSEL R7, R64, -INF , P0 ;  /* 0xff80000040077808 */ /* 0x000fe20000000000 */
[----:B------:R4:W-:Y:S01]  /*30a0*/  MUFU.TANH R12, R25 ;  /* 0x00000019000c7308 */ /* 0x0009e20000002400 */
[----:B------:R-:W-:Y:S01]  /*30b0*/  BAR.SYNC.DEFER_BLOCKING 0x0 ;  /* 0x0000000000007b1d */ /* 0x000fe20000010000 */
[----:B------:R-:W-:Y:S01]  /*30c0*/  ISETP.GT.AND P0, PT, R2, 0x9, PT ;  /* 0x000000090200780c */ /* 0x000fe20003f04270 */
[----:B-1----:R-:W-:Y:S03]  /*30d0*/  HMMA.16816.F32.BF16 R16, R244, R20, R16 ;  /* 0x00000014f410723c */ /* 0x002fe60000041810 */
[----:B--2---:R-:W-:Y:S02]  /*30e0*/  FSEL R27, R57, -INF , P0 ;  /* 0xff800000391b7808 */ /* 0x004fe40000000000 */
[----:B------:R1:W-:Y:S01]  /*30f0*/  MUFU.TANH R32, R31 ;  /* 0x0000001f00207308 */ /* 0x0003e20000002400 */
[----:B---3--:R-:W-:-:S02]  /*3100*/  FSEL R24, R6, -INF , P2 ;  /* 0xff80000006187808 */ /* 0x008fc40001000000 */
[----:B------:R-:W-:Y:S02]  /*3110*/  FSEL R6, R63, -INF , P2 ;  /* 0xff8000003f067808 */ /* 0x000fe40001000000 */
[----:B------:R-:W-:Y:S01]  /*3120*/  ISETP.GT.AND P2, PT, R2, 0x10, PT ;  /* 0x000000100200780c */ /* 0x000fe20003f44270 */
[----:B------:R-:W-:Y:S02]  /*3130*/  HMMA.16816.F32.BF16 R20, R244, R22, R8 ;  /* 0x00000016f414723c */ /* 0x000fe40000041808 */
[----:B------:R2:W-:Y:S01]  /*3140*/  MUFU.TANH R10, R3 ;  /* 0x00000003000a7308 */ /* 0x0005e20000002400 */
[----:B----4-:R-:W-:Y:S02]  /*3150*/  FSEL R25, R60, -INF , P1 ;  /* 0xff8000003c197808 */ /* 0x010fe40000800000 */
[----:B------:R-:W-:Y:S02]  /*3160*/  FSEL R13, R56, -INF , P2 ;  /* 0xff800000380d7808 */ /* 0x000fe40001000000 */
[----:B------:R-:W-:-:S02]  /*3170*/  FSEL R8, R62, -INF , P1 ;  /* 0xff8000003e087808 */ /* 0x000fc40000800000 */
[----:B------:R-:W-:Y:S01]  /*3180*/  FSEL R11, R61, -INF , P0 ;  /* 0xff8000003d0b7808 */ /* 0x000fe20000000000 */
[----:B------:R3:W4:Y:S01]  /*3190*/  MUFU.TANH R9, R26 ;  /* 0x0000001a00097308 */ /* 0x0007220000002400 */
[C---:B------:R-:W-:Y:S02]  /*31a0*/  ISETP.GT.AND P1, PT, R2.reuse, 0x11, PT ;  /* 0x000000110200780c */ /* 0x040fe40003f24270 */
[----:B------:R-:W-:Y:S02]  /*31b0*/  ISETP.GT.AND P0, PT, R2, 0x18, PT ;  /* 0x000000180200780c */ /* 0x000fe40003f04270 */
[----:B-1----:R-:W-:Y:S01]  /*31c0*/  FSEL R31, R46, -INF , P2 ;  /* 0xff8000002e1f7808 */ /* 0x002fe20001000000 */
[----:B------:R-:W-:Y:S01]  /*31d0*/  FMUL.FTZ R16, R16, c[0x0][0x320] ;  /* 0x0000c80010107a20 */ /* 0x000fe20000410000 */
[----:B------:R-:W-:Y:S01]  /*31e0*/  ISETP.GT.AND P2, PT, R2, 0x19, PT ;  /* 0x000000190200780c */ /* 0x000fe20003f44270 */
[----:B------:R-:W-:Y:S01]  /*31f0*/  FMUL.FTZ R18, R18, c[0x0][0x320] ;  /* 0x0000c80012127a20 */ /* 0x000fe20000410000 */
[----:B--2---:R-:W-:Y:S01]  /*3200*/  FMNMX.FTZ R3, R7, R6, !PT ;  /* 0x0000000607037209 */ /* 0x004fe20007810000 */
[----:B------:R1:W2:Y:S01]  /*3210*/  MUFU.TANH R33, R30 ;  /* 0x0000001e00217308 */ /* 0x0002a20000002400 */
[----:B-----5:R-:W-:Y:S01]  /*3220*/  FSEL R28, R44, -INF , P0 ;  /* 0xff8000002c1c7808 */ /* 0x020fe20000000000 */
[----:B------:R-:W-:Y:S01]  /*3230*/  FMUL.FTZ R17, R17, c[0x0][0x320] ;  /* 0x0000c80011117a20 */ /* 0x000fe20000410000 */
[----:B------:R-:W-:Y:S01]  /*3240*/  FMNMX.FTZ R3, R8, R3, !PT ;  /* 0x0000000308037209 */ /* 0x000fe20007810000 */
[----:B------:R-:W-:Y:S01]  /*3250*/  FMUL.FTZ R20, R20, c[0x0][0x320] ;  /* 0x0000c80014147a20 */ /* 0x000fe20000410000 */
[----:B------:R-:W-:Y:S01]  /*3260*/  FSEL R29, R40, -INF , P2 ;  /* 0xff800000281d7808 */ /* 0x000fe20001000000 */
[----:B------:R-:W-:Y:S01]  /*3270*/  FMUL.FTZ R19, R19, c[0x0][0x320] ;  /* 0x0000c80013137a20 */ /* 0x000fe20000410000 */
[----:B------:R-:W-:Y:S01]  /*3280*/  FMNMX.FTZ R3, R11, R3, !PT ;  /* 0x000000030b037209 */ /* 0x000fe20007810000 */
[----:B------:R-:W-:Y:S01]  /*3290*/  MUFU.TANH R16, R16 ;  /* 0x0000001000107308 */ /* 0x000fe20000002400 */
[----:B---3--:R-:W-:Y:S01]  /*32a0*/  FSEL R26, R47, -INF , P1 ;  /* 0xff8000002f1a7808 */ /* 0x008fe20000800000 */
[----:B------:R-:W-:Y:S01]  /*32b0*/  FMUL.FTZ R22, R22, c[0x0][0x320] ;  /* 0x0000c80016167a20 */ /* 0x000fe20000410000 */
[----:B------:R-:W-:-:S02]  /*32c0*/  FMNMX.FTZ R3, R13, R3, !PT ;  /* 0x000000030d037209 */ /* 0x000fc40007810000 */
[----:B------:R-:W-:Y:S02]  /*32d0*/  FSEL R52, R52, -INF , P0 ;  /* 0xff80000034347808 */ /* 0x000fe40000000000 */
[----:B------:R-:W-:Y:S01]  /*32e0*/  FMNMX.FTZ R3, R26, R3, !PT ;  /* 0x000000031a037209 */ /* 0x000fe20007810000 */
[----:B------:R-:W3:Y:S01]  /*32f0*/  MUFU.TANH R18, R18 ;  /* 0x0000001200127308 */ /* 0x000ee20000002400 */
[----:B-1----:R-:W-:Y:S02]  /*3300*/  FSEL R30, R45, -INF , P1 ;  /* 0xff8000002d1e7808 */ /* 0x002fe40000800000 */
[----:B------:R-:W-:Y:S02]  /*3310*/  ISETP.GT.AND P1, PT, R2, 0x20, PT ;  /* 0x000000200200780c */ /* 0x000fe40003f24270 */
[----:B------:R-:W-:Y:S02]  /*3320*/  FMNMX.FTZ R132, R28, R3, !PT ;  /* 0x000000031c847209 */ /* 0x000fe40007810000 */
[----:B------:R-:W-:Y:S01]  /*3330*/  ISETP.GT.AND P0, PT, R2, 0x21, PT ;  /* 0x000000210200780c */ /* 0x000fe20003f04270 */
[----:B------:R-:W1:Y:S01]  /*3340*/  MUFU.TANH R17, R17 ;  /* 0x0000001100117308 */ /* 0x000e620000002400 */
[----:B------:R-:W-:-:S02]  /*3350*/  FSEL R53, R53, -INF , P2 ;  /* 0xff80000035357808 */ /* 0x000fc40001000000 */
[----:B------:R-:W-:Y:S02]  /*3360*/  FSEL R94, R35, -INF , P1 ;  /* 0xff800000235e7808 */ /* 0x000fe40000800000 */
[----:B------:R-:W-:Y:S02]  /*3370*/  FMNMX.FTZ R132, R29, R132, !PT ;  /* 0x000000841d847209 */ /* 0x000fe40007810000 */
[----:B------:R-:W-:Y:S01]  /*3380*/  ISETP.GT.AND P2, PT, R2, 0x28, PT ;  /* 0x000000280200780c */ /* 0x000fe20003f44270 */
[----:B------:R-:W5:Y:S01]  /*3390*/  MUFU.TANH R20, R20 ;  /* 0x0000001400147308 */ /* 0x000f620000002400 */
[----:B------:R-:W-:Y:S02]  /*33a0*/  FMNMX.FTZ R3, R14, R24, !PT ;  /* 0x000000180e037209 */ /* 0x000fe40007810000 */
[----:B------:R-:W-:Y:S02]  /*33b0*/  FSEL R93, R34, -INF , P0 ;  /* 0xff800000225d7808 */ /* 0x000fe40000000000 */
[----:B------:R-:W-:-:S02]  /*33c0*/  FMNMX.FTZ R132, R94, R132, !PT ;  /* 0x000000845e847209 */ /* 0x000fc40007810000 */
[----:B----4-:R-:W-:Y:S01]  /*33d0*/  FSEL R107, R9, -INF , P2 ;  /* 0xff800000096b7808 */ /* 0x010fe20001000000 */
[----:B------:R-:W-:Y:S01]  /*33e0*/  FMUL.FTZ R9, R21, c[0x0][0x320] ;  /* 0x0000c80015097a20 */ /* 0x000fe20000410000 */
[----:B------:R-:W-:Y:S01]  /*33f0*/  FMNMX.FTZ R3, R25, R3, !PT ;  /* 0x0000000319037209 */ /* 0x000fe20007810000 */
[----:B------:R-:W-:Y:S01]  /*3400*/  MUFU.TANH R19, R19 ;  /* 0x0000001300137308 */ /* 0x000fe20000002400 */
[----:B--2---:R-:W-:Y:S02]  /*3410*/  FSEL R105, R33, -INF , P1 ;  /* 0xff80000021697808 */ /* 0x004fe40000800000 */
[----:B------:R-:W-:Y:S02]  /*3420*/  FSEL R106, R32, -INF , P0 ;  /* 0xff800000206a7808 */ /* 0x000fe40000000000 */
[C---:B------:R-:W-:Y:S02]  /*3430*/  ISETP.GT.AND P1, PT, R2.reuse, 0x29, PT ;  /* 0x000000290200780c */ /* 0x040fe40003f24270 */
[----:B------:R-:W-:Y:S01]  /*3440*/  ISETP.GT.AND P0, PT, R2, 0x30, PT ;  /* 0x000000300200780c */ /* 0x000fe20003f04270 */
[----:B------:R-:W2:Y:S01]  /*3450*/  MUFU.TANH R9, R9 ;  /* 0x0000000900097308 */ /* 0x000ea20000002400 */
[----:B------:R-:W-:-:S02]  /*3460*/  FSEL R92, R15, -INF , P2 ;  /* 0xff8000000f5c7808 */ /* 0x000fc40001000000 */
[----:B------:R-:W-:Y:S02]  /*3470*/  FMNMX.FTZ R132, R93, R132, !PT ;  /* 0x000000845d847209 */ /* 0x000fe40007810000 */
[----:B------:R-:W-:Y:S02]  /*3480*/  FMNMX.FTZ R3, R27, R3, !PT ;  /* 0x000000031b037209 */ /* 0x000fe40007810000 */
[----:B------:R-:W-:Y:S01]  /*3490*/  FSEL R104, R10, -INF , P1 ;  /* 0xff8000000a687808 */ /* 0x000fe20000800000 */
[----:B------:R-:W4:Y:S01]  /*34a0*/  MUFU.TANH R22, R22 ;  /* 0x0000001600167308 */ /* 0x000f220000002400 */
[----:B------:R-:W-:Y:S02]  /*34b0*/  FSEL R91, R12, -INF , P1 ;  /* 0xff8000000c5b7808 */ /* 0x000fe40000800000 */
[----:B---3--:R-:W-:Y:S02]  /*34c0*/  FSEL R95, R18, -INF , P0 ;  /* 0xff800000125f7808 */ /* 0x008fe40000000000 */
[----:B------:R-:W-:-:S02]  /*34d0*/  FMNMX.FTZ R132, R92, R132, !PT ;  /* 0x000000845c847209 */ /* 0x000fc40007810000 */
[----:B------:R-:W-:Y:S02]  /*34e0*/  FSEL R90, R16, -INF , P0 ;  /* 0xff800000105a7808 */ /* 0x000fe40000000000 */
[C---:B------:R-:W-:Y:S02]  /*34f0*/  ISETP.GT.AND P2, PT, R2.reuse, 0x31, PT ;  /* 0x000000310200780c */ /* 0x040fe40003f44270 */
[C---:B------:R-:W-:Y:S02]  /*3500*/  ISETP.GT.AND P1, PT, R2.reuse, 0x38, PT ;  /* 0x000000380200780c */ /* 0x040fe40003f24270 */
[----:B------:R-:W-:Y:S02]  /*3510*/  ISETP.GT.AND P0, PT, R2, 0x39, PT ;  /* 0x000000390200780c */ /* 0x000fe40003f04270 */
[----:B------:R-:W-:Y:S02]  /*3520*/  FMNMX.FTZ R2, R31, R3, !PT ;  /* 0x000000031f027209 */ /* 0x000fe40007810000 */
[----:B------:R-:W-:-:S02]  /*3530*/  FMNMX.FTZ R132, R91, R132, !PT ;  /* 0x000000845b847209 */ /* 0x000fc40007810000 */
[----:B------:R-:W-:Y:S02]  /*3540*/  FMNMX.FTZ R2, R30, R2, !PT ;  /* 0x000000021e027209 */ /* 0x000fe40007810000 */
[----:B-1----:R-:W-:Y:S02]  /*3550*/  FSEL R89, R17, -INF , P2 ;  /* 0xff80000011597808 */ /* 0x002fe40001000000 */
[----:B------:R-:W-:Y:S02]  /*3560*/  FMNMX.FTZ R132, R90, R132, !PT ;  /* 0x000000845a847209 */ /* 0x000fe40007810000 */
[----:B------:R-:W-:Y:S02]  /*3570*/  FMNMX.FTZ R2, R52, R2, !PT ;  /* 0x0000000234027209 */ /* 0x000fe40007810000 */
[----:B-----5:R-:W-:Y:S02]  /*3580*/  FSEL R88, R20, -INF , P1 ;  /* 0xff80000014587808 */ /* 0x020fe40000800000 */
[----:B------:R-:W-:-:S02]  /*3590*/  FMNMX.FTZ R132, R89, R132, !PT ;  /* 0x0000008459847209 */ /* 0x000fc40007810000 */
[----:B------:R-:W-:Y:S02]  /*35a0*/  FMNMX.FTZ R2, R53, R2, !PT ;  /* 0x0000000235027209 */ /* 0x000fe40007810000 */
[----:B--2---:R-:W-:Y:S01]  /*35b0*/  FSEL R84, R9, -INF , P0 ;  /* 0xff80000009547808 */ /* 0x004fe20000000000 */
[----:B------:R-:W-:Y:S01]  /*35c0*/  FMUL.FTZ R9, R23, c[0x0][0x320] ;  /* 0x0000c80017097a20 */ /* 0x000fe20000410000 */
[----:B------:R-:W-:Y:S02]  /*35d0*/  FMNMX.FTZ R132, R88, R132, !PT ;  /* 0x0000008458847209 */ /* 0x000fe40007810000 */
[----:B------:R-:W-:Y:S02]  /*35e0*/  FMNMX.FTZ R2, R105, R2, !PT ;  /* 0x0000000269027209 */ /* 0x000fe40007810000 */
[----:B------:R-:W-:Y:S01]  /*35f0*/  FMNMX.FTZ R132, R84, R132, !PT ;  /* 0x0000008454847209 */ /* 0x000fe20007810000 */
[----:B------:R-:W1:Y:S01]  /*3600*/  MUFU.TANH R9, R9 ;  /* 0x0000000900097308 */ /* 0x000e620000002400 */
[----:B------:R-:W-:-:S02]  /*3610*/  FMNMX.FTZ R2, R106, R2, !PT ;  /* 0x000000026a027209 */ /* 0x000fc40007810000 */
[----:B------:R-:W-:Y:S01]  /*3620*/  FSEL R87, R19, -INF , P2 ;  /* 0xff80000013577808 */ /* 0x000fe20001000000 */
[----:B------:R-:W2:Y:S01]  /*3630*/  SHFL.BFLY PT, R3, R132, 0x2, 0x1f ;  /* 0x0c401f0084037f89 */ /* 0x000ea200000e0000 */
[----:B------:R-:W-:Y:S02]  /*3640*/  FMNMX.FTZ R2, R107, R2, !PT ;  /* 0x000000026b027209 */ /* 0x000fe40007810000 */
[----:B----4-:R-:W-:Y:S02]  /*3650*/  FSEL R86, R22, -INF , P1 ;  /* 0xff80000016567808 */ /* 0x010fe40000800000 */
[----:B------:R-:W-:-:S04]  /*3660*/  FMNMX.FTZ R2, R104, R2, !PT ;  /* 0x0000000268027209 */ /* 0x000fc80007810000 */
[----:B------:R-:W-:Y:S02]  /*3670*/  FMNMX.FTZ R2, R95, R2, !PT ;  /* 0x000000025f027209 */ /* 0x000fe40007810000 */
[----:B-1----:R-:W-:Y:S02]  /*3680*/  FSEL R85, R9, -INF , P0 ;  /* 0xff80000009557808 */ /* 0x002fe40000000000 */
[----:B------:R-:W-:Y:S02]  /*3690*/  FMNMX.FTZ R2, R87, R2, !PT ;  /* 0x0000000257027209 */ /* 0x000fe40007810000 */
[----:B------:R-:W-:Y:S02]  /*36a0*/  ISETP.GE.AND P0, PT, R103, 0x41, PT ;  /* 0x000000416700780c */ /* 0x000fe40003f06270 */
[----:B------:R-:W-:-:S04]  /*36b0*/  FMNMX.FTZ R2, R86, R2, !PT ;  /* 0x0000000256027209 */ /* 0x000fc80007810000 */
[----:B------:R-:W-:Y:S02]  /*36c0*/  FMNMX.FTZ R2, R85, R2, !PT ;  /* 0x0000000255027209 */ /* 0x000fe40007810000 */
[----:B--2---:R-:W-:-:S03]  /*36d0*/  FMNMX.FTZ R132, R132, R3, !PT ;  /* 0x0000000384847209 */ /* 0x004fc60007810000 */
[----:B------:R-:W1:Y:S04]  /*36e0*/  SHFL.BFLY PT, R9, R2, 0x2, 0x1f ;  /* 0x0c401f0002097f89 */ /* 0x000e6800000e0000 */
[----:B------:R-:W2:Y:S01]  /*36f0*/  SHFL.BFLY PT, R3, R132, 0x1, 0x1f ;  /* 0x0c201f0084037f89 */ /* 0x000ea200000e0000 */
[----:B-1----:R-:W-:Y:S02]  /*3700*/  FMNMX.FTZ R9, R2, R9, !PT ;  /* 0x0000000902097209 */ /* 0x002fe40007810000 */
[----:B------:R-:W-:Y:S02]  /*3710*/  @P0 LEA.HI.SX32 R2, R111, 0xfffffffe, 0x1a ;  /* 0xfffffffe6f020811 */ /* 0x000fe400078fd2ff */
[----:B--2---:R-:W-:Y:S01]  /*3720*/  FMNMX.FTZ R132, R132, R3, !PT ;  /* 0x0000000384847209 */ /* 0x004fe20007810000 */
[----:B------:R-:W1:Y:S01]  /*3730*/  SHFL.BFLY PT, R15, R9, 0x1, 0x1f ;  /* 0x0c201f00090f7f89 */ /* 0x000e6200000e0000 */
[----:B------:R-:W-:Y:S01]  /*3740*/  @P0 SHF.R.S32.HI R10, RZ, 0x1f, R2 ;  /* 0x0000001fff0a0819 */ /* 0x000fe20000011402 */
[----:B------:R-:W-:Y:S01]  /*3750*/  @P0 IMAD R3, R96, R2, RZ ;  /* 0x0000000260030224 */ /* 0x000fe200078e02ff */
[C---:B------:R-:W-:Y:S01]  /*3760*/  FSETP.NEU.FTZ.AND P1, PT, R132.reuse, -INF , PT ;  /* 0xff8000008400780b */ /* 0x040fe20003f3d000 */
[----:B------:R-:W-:-:S02]  /*3770*/  FMUL.FTZ R12, R132, c[0x0][0x2d0] ;  /* 0x0000b400840c7a20 */ /* 0x000fc40000410000 */
[-C--:B------:R-:W-:Y:S02]  /*3780*/  @P0 IMAD R10, R10, R97.reuse, R3 ;  /* 0x000000610a0a0224 */ /* 0x080fe400078e0203 */
[----:B------:R-:W-:Y:S01]  /*3790*/  @P0 IMAD.WIDE.U32 R2, R2, R97, R108 ;  /* 0x0000006102020225 */ /* 0x000fe200078e006c */
[----:B------:R-:W-:-:S03]  /*37a0*/  FSEL R12, R12, RZ, P1 ;  /* 0x000000ff0c0c7208 */ /* 0x000fc60000800000 */
[----:B------:R-:W-:Y:S02]  /*37b0*/  @P0 IMAD.IADD R10, R3, 0x1, R10 ;  /* 0x00000001030a0824 */ /* 0x000fe400078e020a */
[--C-:B------:R-:W-:Y:S02]  /*37c0*/  FFMA.FTZ R7, R7, c[0x0][0x2d0], -R12.reuse ;  /* 0x0000b40007077a23 */ /* 0x100fe4000001080c */
[----:B------:R-:W-:Y:S01]  /*37d0*/  FFMA.FTZ R3, R6, c[0x0][0x2d0], -R12 ;  /* 0x0000b40006037a23 */ /* 0x000fe2000001080c */
[C---:B------:R-:W-:Y:S01]  /*37e0*/  @P0 LEA R6, P1, R2.reuse, c[0x0][0x1c8], 0x1 ;  /* 0x0000720002060a11 */ /* 0x040fe200078208ff */
[----:B------:R2:W-:Y:S08]  /*37f0*/  MUFU.EX2 R82, R7 ;  /* 0x0000000700527308 */ /* 0x0005f00000000800 */
[----:B------:R1:W-:Y:S01]  /*3800*/  MUFU.EX2 R81, R3 ;  /* 0x0000000300517308 */ /* 0x0003e20000000800 */
[----:B--2---:R-:W-:Y:S01]  /*3810*/  @P0 LEA.HI.X R7, R2, c[0x0][0x1cc], R10, 0x1, P1 ;  /* 0x0000730002070a11 */ /* 0x004fe200008f0c0a */
[--C-:B------:R-:W-:Y:S01]  /*3820*/  FFMA.FTZ R2, R8, c[0x0][0x2d0], -R12.reuse ;  /* 0x0000b40008027a23 */ /* 0x100fe2000001080c */
[----:B------:R-:W-:Y:S01]  /*3830*/  @P0 LEA R8, P1, R99, R6, 0x1 ;  /* 0x0000000663080211 */ /* 0x000fe200078208ff */
[----:B------:R-:W-:-:S04]  /*3840*/  FFMA.FTZ R10, R13, c[0x0][0x2d0], -R12 ;  /* 0x0000b4000d0a7a23 */ /* 0x000fc8000001080c */
[----:B------:R2:W-:Y:S01]  /*3850*/  MUFU.EX2 R83, R2 ;  /* 0x0000000200537308 */ /* 0x0005e20000000800 */
[----:B------:R3:W-:Y:S01]  /*3860*/  @P0 LDGSTS.E.BYPASS.LTC128B.128 [R98+0x10100], [R6.64], !P6 ;  /* 0x1010000006620fae */ /* 0x0007e2000f101d44 */
[----:B-1----:R-:W-:Y:S02]  /*3870*/  FMNMX.FTZ R3, R9, R15, !PT ;  /* 0x0000000f09037209 */ /* 0x002fe40007810000 */
[----:B------:R-:W-:Y:S01]  /*3880*/  @P0 LEA.HI.X R9, R99, R7, R100, 0x1, P1 ;  /* 0x0000000763090211 */ /* 0x000fe200008f0c64 */
[----:B------:R3:W-:Y:S01]  /*3890*/  @P0 LDGSTS.E.BYPASS.LTC128B.128 [R98+0x12100], [R6.64+0x80], !P5 ;  /* 0x1210008006620fae */ /* 0x0007e2000e901d44 */
[----:B------:R-:W-:Y:S02]  /*38a0*/  FSETP.NEU.FTZ.AND P1, PT, R3, -INF , PT ;  /* 0xff8000000300780b */ /* 0x000fe40003f3d000 */
[----:B------:R-:W-:Y:S01]  /*38b0*/  MUFU.EX2 R15, R10 ;  /* 0x0000000a000f7308 */ /* 0x000fe20000000800 */
[----:B------:R3:W-:Y:S04]  /*38c0*/  @P0 LDGSTS.E.BYPASS.LTC128B.128 [R98+0x14100], [R6.64+0x100], !P4 ;  /* 0x1410010006620fae */ /* 0x0007e8000e101d44 */
[----:B------:R3:W-:Y:S01]  /*38d0*/  @P0 LDGSTS.E.BYPASS.LTC128B.128 [R98+0x16100], [R6.64+0x180], !P3 ;  /* 0x1610018006620fae */ /* 0x0007e2000d901d44 */
[----:B--2---:R-:W-:-:S03]  /*38e0*/  FFMA.FTZ R2, R11, c[0x0][0x2d0], -R12 ;  /* 0x0000b4000b027a23 */ /* 0x004fc6000001080c */
[----:B------:R1:W-:Y:S01]  /*38f0*/  @P0 LDGSTS.E.BYPASS.LTC128B.128 [R98+0x11100], [R8.64], !P6 ;  /* 0x1110000008620fae */ /* 0x0003e2000f101d44 */
[----:B------:R2:W4:Y:S03]  /*3900*/  MUFU.EX2 R134, R2 ;  /* 0x0000000200867308 */ /* 0x0005260000000800 */
[----:B------:R1:W-:Y:S04]  /*3910*/  @P0 LDGSTS.E.BYPASS.LTC128B.128 [R98+0x13100], [R8.64+0x80], !P5 ;  /* 0x1310008008620fae */ /* 0x0003e8000e901d44 */
[----:B------:R1:W-:Y:S04]  /*3920*/  @P0 LDGSTS.E.BYPASS.LTC128B.128 [R98+0x15100], [R8.64+0x100], !P4 ;  /* 0x1510010008620fae */ /* 0x0003e8000e101d44 */
[----:B------:R1:W-:Y:S04]  /*3930*/  @P0 LDGSTS.E.BYPASS.LTC128B.128 [R98+0x17100], [R8.64+0x180], !P3 ;  /* 0x1710018008620fae */ /* 0x0003e8000d901d44 */
[----:B------:R-:W5:Y:S01]  /*3940*/  LDSM.16.MT88.4 R16, [R250+0x100] ;  /* 0x00010000fa10783b */ /* 0x000f620000004200 */
[----:B--2---:R-:W-:Y:S01]  /*3950*/  FMUL.FTZ R2, R3, c[0x0][0x2d0] ;  /* 0x0000b40003027a20 */ /* 0x004fe20000410000 */
[----:B----4-:R-:W-:-:S02]  /*3960*/  F2FP.BF16.PACK_AB R10, R134, R83 ;  /* 0x00000053860a723e */ /* 0x010fc400000010ff */
[----:B------:R-:W2:Y:S02]  /*3970*/  LDSM.16.MT88.4 R20, [R249+0x100] ;  /* 0x00010000f914783b */ /* 0x000ea40000004200 */
[----:B------:R-:W-:Y:S02]  /*3980*/  FSEL R2, R2, RZ, P1 ;  /* 0x000000ff02027208 */ /* 0x000fe40000800000 */
[----:B------:R-:W-:Y:S03]  /*3990*/  LDSM.16.MT88.4 R32, [R250+0x900] ;  /* 0x00090000fa20783b */ /* 0x000fe60000004200 */
[--C-:B------:R-:W-:Y:S01]  /*39a0*/  FFMA.FTZ R4, R14, c[0x0][0x2d0], -R2.reuse ;  /* 0x0000b4000e047a23 */ /* 0x100fe20000010802 */
[----:B------:R-:W4:Y:S01]  /*39b0*/  LDSM.16.MT88.4 R48, [R136+0x100] ;  /* 0x000100008830783b */ /* 0x000f220000004200 */
[----:B------:R-:W-:Y:S02]  /*39c0*/  FFMA.FTZ R0, R52, c[0x0][0x2d0], -R2 ;  /* 0x0000b40034007a23 */ /* 0x000fe40000010802 */
[----:B------:R3:W-:Y:S01]  /*39d0*/  MUFU.EX2 R14, R4 ;  /* 0x00000004000e7308 */ /* 0x0007e20000000800 */
[----:B------:R-:W2:Y:S04]  /*39e0*/  LDSM.16.MT88.4 R36, [R249+0x900] ;  /* 0x00090000f924783b */ /* 0x000ea80000004200 */
[----:B------:R-:W-:Y:S01]  /*39f0*/  LDSM.16.MT88.4 R68, [R250+0x2100] ;  /* 0x00210000fa44783b */ /* 0x000fe20000004200 */
[----:B-1----:R-:W-:-:S02]  /*3a00*/  F2FP.BF16.PACK_AB R8, R81, R82 ;  /* 0x000000525108723e */ /* 0x002fc400000010ff */
[----:B------:R1:W-:Y:S01]  /*3a10*/  MUFU.EX2 R125, R0 ;  /* 0x00000000007d7308 */ /* 0x0003e20000000800 */
[----:B------:R-:W-:Y:S04]  /*3a20*/  LDSM.16.MT88.4 R72, [R136+0x900] ;  /* 0x000900008848783b */ /* 0x000fe80000004200 */
[----:B------:R-:W-:Y:S01]  /*3a30*/  LDSM.16.MT88.4 R60, [R249+0x2100] ;  /* 0x00210000f93c783b */ /* 0x000fe20000004200 */
[----:B---3--:R-:W-:-:S03]  /*3a40*/  FFMA.FTZ R4, R24, c[0x0][0x2d0], -R2 ;  /* 0x0000b40018047a23 */ /* 0x008fc60000010802 */
[----:B------:R-:W-:Y:S01]  /*3a50*/  LDSM.16.MT88.4 R76, [R136+0x2100] ;  /* 0x00210000884c783b */ /* 0x000fe20000004200 */
[----:B------:R3:W3:Y:S03]  /*3a60*/  MUFU.EX2 R13, R4 ;  /* 0x00000004000d7308 */ /* 0x0006e60000000800 */
[----:B------:R-:W-:Y:S01]  /*3a70*/  LDSM.16.MT88.4 R56, [R136+0x2900] ;  /* 0x002900008838783b */ /* 0x000fe20000004200 */
[----:B-1----:R-:W-:-:S03]  /*3a80*/  FFMA.FTZ R0, R53, c[0x0][0x2d0], -R2 ;  /* 0x0000b40035007a23 */ /* 0x002fc60000010802 */
[----:B------:R-:W0:Y:S01]  /*3a90*/  LDGDEPBAR ;  /* 0x00000000000079af */ /* 0x000e220000000000 */
[----:B------:R1:W1:Y:S01]  /*3aa0*/  MUFU.EX2 R135, R0 ;  /* 0x0000000000877308 */ /* 0x0002620000000800 */
[----:B---3--:R-:W-:Y:S01]  /*3ab0*/  FFMA.FTZ R4, R25, c[0x0][0x2d0], -R2 ;  /* 0x0000b40019047a23 */ /* 0x008fe20000010802 */
[----:B------:R-:W-:-:S06]  /*3ac0*/  F2FP.BF16.PACK_AB R9, R13, R14 ;  /* 0x0000000e0d09723e */ /* 0x000fcc00000010ff */
[----:B------:R3:W-:Y:S01]  /*3ad0*/  MUFU.EX2 R80, R4 ;  /* 0x0000000400507308 */ /* 0x0007e20000000800 */
[----:B-1----:R-:W-:Y:S02]  /*3ae0*/  MOV R0, R15 ;  /* 0x0000000f00007202 */ /* 0x002fe40000000f00 */
[----:B------:R-:W-:Y:S01]  /*3af0*/  F2FP.BF16.PACK_AB R7, R135, R125 ;  /* 0x0000007d8707723e */ /* 0x000fe200000010ff */
[----:B---3--:R-:W-:-:S04]  /*3b00*/  FFMA.FTZ R4, R27, c[0x0][0x2d0], -R2 ;  /* 0x0000b4001b047a23 */ /* 0x008fc80000010802 */
[----:B------:R1:W3:Y:S02]  /*3b10*/  MUFU.EX2 R137, R4 ;  /* 0x0000000400897308 */ /* 0x0002e40000000800 */
[----:B-1----:R-:W-:Y:S01]  /*3b20*/  FFMA.FTZ R4, R26, c[0x0][0x2d0], -R12 ;  /* 0x0000b4001a047a23 */ /* 0x002fe2000001080c */
[----:B---3--:R-:W-:-:S05]  /*3b30*/  F2FP.BF16.PACK_AB R11, R137, R80 ;  /* 0x00000050890b723e */ /* 0x008fca00000010ff */
[----:B------:R1:W-:Y:S02]  /*3b40*/  MUFU.EX2 R139, R4 ;  /* 0x00000004008b7308 */ /* 0x0003e40000000800 */
[C---:B-----5:R-:W-:Y:S08]  /*3b50*/  HMMA.16816.F32.BF16 R24, R8.reuse, R16, RZ ;  /* 0x000000100818723c */ /* 0x060ff000000418ff */
[----:B--2---:R-:W-:Y:S01]  /*3b60*/  HMMA.16816.F32.BF16 R40, R8, R22, RZ ;  /* 0x000000160828723c */ /* 0x004fe200000418ff */
[----:B-1----:R-:W-:-:S04]  /*3b70*/  FFMA.FTZ R4, R28, c[0x0][0x2d0], -R12 ;  /* 0x0000b4001c047a23 */ /* 0x002fc8000001080c */
[----:B------:R1:W-:Y:S03]  /*3b80*/  MUFU.EX2 R138, R4 ;  /* 0x00000004008a7308 */ /* 0x0003e60000000800 */
[C---:B------:R-:W-:Y:S08]  /*3b90*/  HMMA.16816.F32.BF16 R44, R8.reuse, R20, RZ ;  /* 0x00000014082c723c */ /* 0x040ff000000418ff */
[----:B------:R-:W-:Y:S01]  /*3ba0*/  HMMA.16816.F32.BF16 R20, R8, R18, RZ ;  /* 0x000000120814723c */ /* 0x000fe200000418ff */
[----:B-1----:R-:W-:-:S07]  /*3bb0*/  FFMA.FTZ R4, R29, c[0x0][0x2d0], -R12 ;  /* 0x0000b4001d047a23 */ /* 0x002fce000001080c */
[C---:B----4-:R-:W-:Y:S01]  /*3bc0*/  HMMA.16816.F32.BF16 R16, R8.reuse, R48, RZ ;  /* 0x000000300810723c */ /* 0x050fe200000418ff */
[----:B------:R1:W2:Y:S07]  /*3bd0*/  MUFU.EX2 R124, R4 ;  /* 0x00000004007c7308 */ /* 0x0002ae0000000800 */
[----:B------:R-:W-:Y:S01]  /*3be0*/  HMMA.16816.F32.BF16 R64, R8, R50, RZ ;  /* 0x000000320840723c */ /* 0x000fe200000418ff */
[----:B------:R-:W-:Y:S01]  /*3bf0*/  LDSM.16.MT88.4 R48, [R252+0x900] ;  /* 0x00090000fc30783b */ /* 0x000fe20000004200 */
[----:B-1----:R-:W-:Y:S01]  /*3c00*/  FFMA.FTZ R4, R31, c[0x0][0x2d0], -R2 ;  /* 0x0000b4001f047a23 */ /* 0x002fe20000010802 */
[----:B--2---:R-:W-:-:S03]  /*3c10*/  F2FP.BF16.PACK_AB R6, R124, R138 ;  /* 0x0000008a7c06723e */ /* 0x004fc600000010ff */
[----:B------:R1:W-:Y:S02]  /*3c20*/  MUFU.EX2 R127, R4 ;  /* 0x00000004007f7308 */ /* 0x0003e40000000800 */
[----:B-1----:R-:W-:Y:S02]  /*3c30*/  FFMA.FTZ R4, R30, c[0x0][0x2d0], -R2 ;  /* 0x0000b4001e047a23 */ /* 0x002fe40000010802 */
[----:B------:R-:W1:Y:S04]  /*3c40*/  LDSM.16.MT88.4 R28, [R252+0x100] ;  /* 0x00010000fc1c783b */ /* 0x000e680000004200 */
[----:B------:R2:W3:Y:S02]  /*3c50*/  MUFU.EX2 R126, R4 ;  /* 0x00000004007e7308 */ /* 0x0004e40000000800 */
[----:B--2---:R-:W-:-:S02]  /*3c60*/  F2FP.BF16.PACK_AB R4, R139, R0 ;  /* 0x000000008b04723e */ /* 0x004fc400000010ff */
[----:B---3--:R-:W-:-:S07]  /*3c70*/  F2FP.BF16.PACK_AB R5, R126, R127 ;  /* 0x0000007f7e05723e */ /* 0x008fce00000010ff */
[C---:B------:R-:W-:Y:S08]  /*3c80*/  HMMA.16816.F32.BF16 R24, R4.reuse, R32, R24 ;  /* 0x000000200418723c */ /* 0x040ff00000041818 */
[----:B------:R-:W-:Y:S01]  /*3c90*/  HMMA.16816.F32.BF16 R148, R4, R38, R40 ;  /* 0x000000260494723c */ /* 0x000fe20000041828 */
[----:B------:R-:W2:Y:S07]  /*3ca0*/  LDSM.16.MT88.4 R40, [R250+0x2900] ;  /* 0x00290000fa28783b */ /* 0x000eae0000004200 */
[----:B-1----:R-:W-:Y:S08]  /*3cb0*/  HMMA.16816.F32.BF16 R52, R8, R28, RZ ;  /* 0x0000001c0834723c */ /* 0x002ff000000418ff */
[----:B------:R-:W-:Y:S01]  /*3cc0*/  IMAD.MOV.U32 R113, RZ, RZ, R25 ;  /* 0x000000ffff717224 */ /* 0x000fe200078e0019 */
[----:B------:R-:W-:Y:S01]  /*3cd0*/  MOV R15, R27 ;  /* 0x0000001b000f7202 */ /* 0x000fe20000000f00 */
[----:B------:R-:W-:Y:S01]  /*3ce0*/  IMAD.MOV.U32 R112, RZ, RZ, R24 ;  /* 0x000000ffff707224 */ /* 0x000fe200078e0018 */
[----:B------:R-:W-:Y:S01]  /*3cf0*/  HMMA.16816.F32.BF16 R140, R4, R36, R44 ;  /* 0x00000024048c723c */ /* 0x000fe2000004182c */
[----:B------:R-:W-:Y:S01]  /*3d00*/  IMAD.MOV.U32 R133, RZ, RZ, R26 ;  /* 0x000000ffff857224 */ /* 0x000fe200078e001a */
[----:B------:R-:W1:Y:S06]  /*3d10*/  LDSM.16.MT88.4 R44, [R249+0x2900] ;  /* 0x00290000f92c783b */ /* 0x000e6c0000004200 */
[----:B------:R-:W-:Y:S08]  /*3d20*/  HMMA.16816.F32.BF16 R24, R8, R68, RZ ;  /* 0x000000440818723c */ /* 0x000ff000000418ff */
[C---:B------:R-:W-:Y:S08]  /*3d30*/  HMMA.16816.F32.BF16 R16, R4.reuse, R72, R16 ;  /* 0x000000480410723c */ /* 0x040ff00000041810 */
[C---:B------:R-:W-:Y:S08]  /*3d40*/  HMMA.16816.F32.BF16 R156, R4.reuse, R34, R20 ;  /* 0x00000022049c723c */ /* 0x040ff00000041814 */
[----:B------:R-:W-:Y:S01]  /*3d50*/  HMMA.16816.F32.BF16 R96, R4, R48, R52 ;  /* 0x000000300460723c */ /* 0x000fe20000041834 */
[----:B------:R-:W-:Y:S07]  /*3d60*/  LDSM.16.MT88.4 R52, [R136+0x4900] ;  /* 0x004900008834783b */ /* 0x000fee0000004200 */
[----:B------:R-:W-:Y:S01]  /*3d70*/  HMMA.16816.F32.BF16 R36, R8, R30, RZ ;  /* 0x0000001e0824723c */ /* 0x000fe200000418ff */
[----:B------:R-:W-:Y:S01]  /*3d80*/  IMAD.MOV.U32 R115, RZ, RZ, R17 ;  /* 0x000000ffff737224 */ /* 0x000fe200078e0011 */
[----:B------:R-:W-:Y:S01]  /*3d90*/  MOV R110, R19 ;  /* 0x00000013006e7202 */ /* 0x000fe20000000f00 */
[----:B------:R-:W-:-:S02]  /*3da0*/  IMAD.MOV.U32 R114, RZ, RZ, R16 ;  /* 0x000000ffff727224 */ /* 0x000fc400078e0010 */
[----:B------:R-:W-:-:S03]  /*3db0*/  IMAD.MOV.U32 R111, RZ, RZ, R18 ;  /* 0x000000ffff6f7224 */ /* 0x000fc600078e0012 */
[----:B------:R-:W-:Y:S01]  /*3dc0*/  HMMA.16816.F32.BF16 R20, R8, R70, RZ ;  /* 0x000000460814723c */ /* 0x000fe200000418ff */
[----:B------:R-:W3:Y:S07]  /*3dd0*/  LDSM.16.MT88.4 R68, [R252+0x2100] ;  /* 0x00210000fc44783b */ /* 0x000eee0000004200 */
[----:B--2---:R-:W-:Y:S01]  /*3de0*/  HMMA.16816.F32.BF16 R24, R4, R40, R24 ;  /* 0x000000280418723c */ /* 0x004fe20000041818 */
[----:B------:R-:W-:Y:S01]  /*3df0*/  IMAD.MOV.U32 R48, RZ, RZ, R97 ;  /* 0x000000ffff307224 */ /* 0x000fe200078e0061 */
[----:B------:R-:W-:Y:S01]  /*3e00*/  MOV R102, R96 ;  /* 0x0000006000667202 */ /* 0x000fe20000000f00 */
[----:B------:R-:W-:-:S02]  /*3e10*/  IMAD.MOV.U32 R49, RZ, RZ, R98 ;  /* 0x000000ffff317224 */ /* 0x000fc400078e0062 */
[----:B------:R-:W-:-:S03]  /*3e20*/  IMAD.MOV.U32 R103, RZ, RZ, R99 ;  /* 0x000000ffff677224 */ /* 0x000fc600078e0063 */
[C---:B------:R-:W-:Y:S08]  /*3e30*/  HMMA.16816.F32.BF16 R28, R8.reuse, R62, RZ ;  /* 0x0000003e081c723c */ /* 0x040ff000000418ff */
[C---:B------:R-:W-:Y:S08]  /*3e40*/  HMMA.16816.F32.BF16 R32, R8.reuse, R60, RZ ;  /* 0x0000003c0820723c */ /* 0x040ff000000418ff */
[----:B------:R-:W-:Y:S01]  /*3e50*/  HMMA.16816.F32.BF16 R16, R8, R76, RZ ;  /* 0x0000004c0810723c */ /* 0x000fe200000418ff */
[----:B------:R-:W-:Y:S01]  /*3e60*/  IMAD.MOV.U32 R109, RZ, RZ, R26 ;  /* 0x000000ffff6d7224 */ /* 0x000fe200078e001a */
[----:B------:R-:W-:Y:S01]  /*3e70*/  MOV R96, R24 ;  /* 0x0000001800607202 */ /* 0x000fe20000000f00 */
[----:B------:R-:W-:-:S02]  /*3e80*/  IMAD.MOV.U32 R108, RZ, RZ, R25 ;  /* 0x000000ffff6c7224 */ /* 0x000fc400078e0019 */
[----:B------:R-:W-:Y:S02]  /*3e90*/  IMAD.MOV.U32 R97, RZ, RZ, R27 ;  /* 0x000000ffff617224 */ /* 0x000fe400078e001b */
[----:B------:R-:W-:Y:S01]  /*3ea0*/  LDSM.16.MT88.4 R24, [R252+0x2900] ;  /* 0x00290000fc18783b */ /* 0x000fe20000004200 */
[----:B------:R-:W-:Y:S08]  /*3eb0*/  HMMA.16816.F32.BF16 R60, R8, R78, RZ ;  /* 0x0000004e083c723c */ /* 0x000ff000000418ff */
[C---:B------:R-:W-:Y:S01]  /*3ec0*/  HMMA.16816.F32.BF16 R164, R4.reuse, R74, R64 ;  /* 0x0000004a04a4723c */ /* 0x040fe20000041840 */
[----:B------:R-:W2:Y:S07]  /*3ed0*/  LDSM.16.MT88.4 R64, [R249+0x4100] ;  /* 0x00410000f940783b */ /* 0x000eae0000004200 */
[C---:B-1----:R-:W-:Y:S01]  /*3ee0*/  HMMA.16816.F32.BF16 R72, R4.reuse, R46, R28 ;  /* 0x0000002e0448723c */ /* 0x042fe2000004181c */
[----:B------:R-:W1:Y:S07]  /*3ef0*/  LDSM.16.MT88.4 R28, [R250+0x4100] ;  /* 0x00410000fa1c783b */ /* 0x000e6e0000004200 */
[C---:B------:R-:W-:Y:S01]  /*3f00*/  HMMA.16816.F32.BF16 R32, R4.reuse, R44, R32 ;  /* 0x0000002c0420723c */ /* 0x040fe20000041820 */
[----:B------:R-:W4:Y:S07]  /*3f10*/  LDSM.16.MT88.4 R44, [R249+0x4900] ;  /* 0x00490000f92c783b */ /* 0x000f2e0000004200 */
[C---:B------:R-:W-:Y:S08]  /*3f20*/  HMMA.16816.F32.BF16 R188, R4.reuse, R56, R16 ;  /* 0x0000003804bc723c */ /* 0x040ff00000041810 */
[C---:B------:R-:W-:Y:S01]  /*3f30*/  HMMA.16816.F32.BF16 R180, R4.reuse, R58, R60 ;  /* 0x0000003a04b4723c */ /* 0x040fe2000004183c */
[----:B------:R-:W5:Y:S04]  /*3f40*/  LDSM.16.MT88.4 R56, [R136+0x4100] ;  /* 0x004100008838783b */ /* 0x000f680000004200 */
[----:B------:R-:W1:Y:S03]  /*3f50*/  LDSM.16.MT88.4 R60, [R252+0x4100] ;  /* 0x00410000fc3c783b */ /* 0x000e660000004200 */
[----:B------:R-:W-:Y:S01]  /*3f60*/  HMMA.16816.F32.BF16 R184, R4, R42, R20 ;  /* 0x0000002a04b8723c */ /* 0x000fe20000041814 */
[----:B------:R-:W1:Y:S01]  /*3f70*/  LDSM.16.MT88.4 R40, [R250+0x4900] ;  /* 0x00490000fa28783b */ /* 0x000e620000004200 */
[----:B------:R-:W-:Y:S01]  /*3f80*/  IMAD.MOV.U32 R101, RZ, RZ, R33 ;  /* 0x000000ffff657224 */ /* 0x000fe200078e0021 */
[----:B------:R-:W-:Y:S01]  /*3f90*/  MOV R98, R32 ;  /* 0x0000002000627202 */ /* 0x000fe20000000f00 */
[----:B------:R-:W-:-:S02]  /*3fa0*/  IMAD.MOV.U32 R100, RZ, RZ, R34 ;  /* 0x000000ffff647224 */ /* 0x000fc400078e0022 */
[----:B------:R-:W-:Y:S02]  /*3fb0*/  IMAD.MOV.U32 R99, RZ, RZ, R35 ;  /* 0x000000ffff637224 */ /* 0x000fe400078e0023 */
[C---:B---3--:R-:W-:Y:S07]  /*3fc0*/  HMMA.16816.F32.BF16 R20, R8.reuse, R68, RZ ;  /* 0x000000440814723c */ /* 0x048fee00000418ff */
[----:B------:R-:W-:Y:S01]  /*3fd0*/  IMAD.MOV.U32 R69, RZ, RZ, R49 ;  /* 0x000000ffff457224 */ /* 0x000fe200078e0031 */
[----:B------:R-:W-:Y:S01]  /*3fe0*/  HMMA.16816.F32.BF16 R16, R8, R70, RZ ;  /* 0x000000460810723c */ /* 0x000fe200000418ff */
[----:B------:R-:W-:-:S06]  /*3ff0*/  IMAD.MOV.U32 R68, RZ, RZ, R48 ;  /* 0x000000ffff447224 */ /* 0x000fcc00078e0030 */
[----:B------:R-:W-:Y:S01]  /*4000*/  IMAD.MOV.U32 R70, RZ, RZ, R115 ;  /* 0x000000ffff467224 */ /* 0x000fe200078e0073 */
[----:B------:R-:W-:Y:S01]  /*4010*/  HMMA.16816.F32.BF16 R76, R4, R50, R36 ;  /* 0x00000032044c723c */ /* 0x000fe20000041824 */
[----:B------:R-:W-:Y:S01]  /*4020*/  LDSM.16.MT88.4 R48, [R252+0x4900] ;  /* 0x00490000fc30783b */ /* 0x000fe20000004200 */
[----:B------:R-:W-:-:S06]  /*4030*/  MOV R71, R114 ;  /* 0x0000007200477202 */ /* 0x000fcc0000000f00 */
[C---:B--2---:R-:W-:Y:S08]  /*4040*/  HMMA.16816.F32.BF16 R36, R8.reuse, R64, RZ ;  /* 0x000000400824723c */ /* 0x044ff000000418ff */
[----:B------:R-:W-:Y:S01]  /*4050*/  HMMA.16816.F32.BF16 R32, R8, R66, RZ ;  /* 0x000000420820723c */ /* 0x000fe200000418ff */
[----:B------:R-:W2:Y:S07]  /*4060*/  LDSM.16.MT88.4 R64, [R249+0x6100] ;  /* 0x00610000f940783b */ /* 0x000eae0000004200 */
[----:B------:R-:W-:Y:S08]  /*4070*/  HMMA.16816.F32.BF16 R168, R4, R24, R20 ;  /* 0x0000001804a8723c */ /* 0x000ff00000041814 */
[----:B-1----:R-:W-:Y:S08]  /*4080*/  HMMA.16816.F32.BF16 R20, R8, R28, RZ ;  /* 0x0000001c0814723c */ /* 0x002ff000000418ff */
[----:B------:R-:W-:Y:S08]  /*4090*/  HMMA.16816.F32.BF16 R160, R4, R26, R16 ;  /* 0x0000001a04a0723c */ /* 0x000ff00000041810 */
[----:B------:R-:W-:Y:S08]  /*40a0*/  HMMA.16816.F32.BF16 R16, R8, R30, RZ ;  /* 0x0000001e0810723c */ /* 0x000ff000000418ff */
[----:B----4-:R-:W-:Y:S01]  /*40b0*/  HMMA.16816.F32.BF16 R152, R4, R44, R36 ;  /* 0x0000002c0498723c */ /* 0x010fe20000041824 */
[----:B------:R-:W1:Y:S07]  /*40c0*/  LDSM.16.MT88.4 R36, [R250+0x6100] ;  /* 0x00610000fa24783b */ /* 0x000e6e0000004200 */
[----:B-----5:R-:W-:Y:S07]  /*40d0*/  HMMA.16816.F32.BF16 R28, R8, R58, RZ ;  /* 0x0000003a081c723c */ /* 0x020fee00000418ff */
[----:B------:R-:W-:Y:S01]  /*40e0*/  IMAD.MOV.U32 R58, RZ, RZ, R69 ;  /* 0x000000ffff3a7224 */ /* 0x000fe200078e0045 */
[----:B------:R-:W-:Y:S01]  /*40f0*/  HMMA.16816.F32.BF16 R128, R4, R46, R32 ;  /* 0x0000002e0480723c */ /* 0x000fe20000041820 */
[----:B------:R-:W3:Y:S01]  /*4100*/  LDSM.16.MT88.4 R44, [R249+0x6900] ;  /* 0x00690000f92c783b */ /* 0x000ee20000004200 */
[----:B------:R-:W-:-:S02]  /*4110*/  IMAD.MOV.U32 R59, RZ, RZ, R103 ;  /* 0x000000ffff3b7224 */ /* 0x000fc400078e0067 */
[----:B------:R-:W-:-:S04]  /*4120*/  IMAD.MOV.U32 R69, RZ, RZ, R101 ;  /* 0x000000ffff457224 */ /* 0x000fc800078e0065 */
[C---:B------:R-:W-:Y:S07]  /*4130*/  HMMA.16816.F32.BF16 R32, R8.reuse, R56, RZ ;  /* 0x000000380820723c */ /* 0x040fee00000418ff */
[----:B------:R-:W-:Y:S01]  /*4140*/  MOV R56, R102 ;  /* 0x0000006600387202 */ /* 0x000fe20000000f00 */
[----:B------:R-:W-:Y:S01]  /*4150*/  HMMA.16816.F32.BF16 R24, R8, R60, RZ ;  /* 0x0000003c0818723c */ /* 0x000fe200000418ff */
[----:B------:R-:W-:Y:S01]  /*4160*/  IMAD.MOV.U32 R57, RZ, RZ, R68 ;  /* 0x000000ffff397224 */ /* 0x000fe200078e0044 */
[----:B------:R-:W-:-:S06]  /*4170*/  MOV R68, R98 ;  /* 0x0000006200447202 */ /* 0x000fcc0000000f00 */
[----:B------:R-:W-:Y:S07]  /*4180*/  HMMA.16816.F32.BF16 R144, R4, R40, R20 ;  /* 0x000000280490723c */ /* 0x000fee0000041814 */
[----:B------:R-:W-:Y:S01]  /*4190*/  IMAD.MOV.U32 R41, RZ, RZ, R113 ;  /* 0x000000ffff297224 */ /* 0x000fe200078e0071 */
[----:B------:R-:W-:Y:S01]  /*41a0*/  HMMA.16816.F32.BF16 R20, R8, R62, RZ ;  /* 0x0000003e0814723c */ /* 0x000fe200000418ff */
[----:B------:R-:W-:-:S07]  /*41b0*/  IMAD.MOV.U32 R40, RZ, RZ, R112 ;  /* 0x000000ffff287224 */ /* 0x000fce00078e0070 */
[C---:B------:R-:W-:Y:S01]  /*41c0*/  HMMA.16816.F32.BF16 R116, R4.reuse, R54, R28 ;  /* 0x000000360474723c */ /* 0x040fe2000004181c */
[----:B------:R-:W4:Y:S07]  /*41d0*/  LDSM.16.MT88.4 R28, [R250+0x6900] ;  /* 0x00690000fa1c783b */ /* 0x000f2e0000004200 */
[----:B------:R-:W-:Y:S07]  /*41e0*/  HMMA.16816.F32.BF16 R112, R4, R42, R16 ;  /* 0x0000002a0470723c */ /* 0x000fee0000041810 */
[----:B------:R-:W-:Y:S01]  /*41f0*/  IMAD.MOV.U32 R42, RZ, RZ, R111 ;  /* 0x000000ffff2a7224 */ /* 0x000fe200078e006f */
[----:B--2---:R-:W-:Y:S01]  /*4200*/  HMMA.16816.F32.BF16 R16, R8, R64, RZ ;  /* 0x000000400810723c */ /* 0x004fe200000418ff */
[----:B------:R-:W-:-:S07]  /*4210*/  MOV R43, R110 ;  /* 0x0000006e002b7202 */ /* 0x000fce0000000f00 */
[C---:B------:R-:W-:Y:S01]  /*4220*/  HMMA.16816.F32.BF16 R120, R4.reuse, R52, R32 ;  /* 0x000000340478723c */ /* 0x040fe20000041820 */
[----:B------:R-:W2:Y:S06]  /*4230*/  LDSM.16.MT88.4 R32, [R136+0x6100] ;  /* 0x006100008820783b */ /* 0x000eac0000004200 */
[----:B------:R-:W-:Y:S02]  /*4240*/  IMAD.MOV.U32 R52, RZ, RZ, R109 ;  /* 0x000000ffff347224 */ /* 0x000fe400078e006d */
[----:B------:R-:W-:Y:S02]  /*4250*/  IMAD.MOV.U32 R53, RZ, RZ, R108 ;  /* 0x000000ffff357224 */ /* 0x000fe400078e006c */
[----:B------:R-:W-:Y:S07]  /*4260*/  HMMA.16816.F32.BF16 R108, R4, R48, R24 ;  /* 0x00000030046c723c */ /* 0x000fee0000041818 */
[----:B------:R-:W-:Y:S01]  /*4270*/  IMAD.MOV.U32 R49, RZ, RZ, R70 ;  /* 0x000000ffff317224 */ /* 0x000fe200078e0046 */
[----:B------:R-:W-:Y:S01]  /*4280*/  MOV R48, R71 ;  /* 0x0000004700307202 */ /* 0x000fe20000000f00 */
[----:B------:R-:W-:Y:S01]  /*4290*/  IMAD.MOV.U32 R70, RZ, RZ, R100 ;  /* 0x000000ffff467224 */ /* 0x000fe200078e0064 */
[----:B------:R-:W-:Y:S01]  /*42a0*/  HMMA.16816.F32.BF16 R24, R8, R66, RZ ;  /* 0x000000420818723c */ /* 0x000fe200000418ff */
[----:B------:R-:W-:-:S07]  /*42b0*/  IMAD.MOV.U32 R71, RZ, RZ, R99 ;  /* 0x000000ffff477224 */ /* 0x000fce00078e0063 */
[----:B------:R-:W-:Y:S07]  /*42c0*/  HMMA.16816.F32.BF16 R100, R4, R50, R20 ;  /* 0x000000320464723c */ /* 0x000fee0000041814 */
[----:B------:R-:W-:Y:S01]  /*42d0*/  IMAD.MOV.U32 R50, RZ, RZ, R97 ;  /* 0x000000ffff327224 */ /* 0x000fe200078e0061 */
[----:B-1----:R-:W-:Y:S01]  /*42e0*/  HMMA.16816.F32.BF16 R20, R8, R36, RZ ;  /* 0x000000240814723c */ /* 0x002fe200000418ff */
[----:B------:R-:W-:-:S07]  /*42f0*/  IMAD.MOV.U32 R51, RZ, RZ, R96 ;  /* 0x000000ffff337224 */ /* 0x000fce00078e0060 */
[----:B---3--:R-:W-:Y:S08]  /*4300*/  HMMA.16816.F32.BF16 R96, R4, R44, R16 ;  /* 0x0000002c0460723c */ /* 0x008ff00000041810 */
[----:B------:R-:W-:Y:S08]  /*4310*/  HMMA.16816.F32.BF16 R16, R8, R38, RZ ;  /* 0x000000260810723c */ /* 0x000ff000000418ff */
[C---:B----4-:R-:W-:Y:S01]  /*4320*/  HMMA.16816.F32.BF16 R60, R4.reuse, R28, R20 ;  /* 0x0000001c043c723c */ /* 0x050fe20000041814 */
[----:B------:R-:W1:Y:S06]  /*4330*/  LDSM.16.MT88.4 R20, [R136+0x6900] ;  /* 0x006900008814783b */ /* 0x000e6c0000004200 */
[----:B------:R-:W-:Y:S01]  /*4340*/  IMAD.MOV.U32 R29, RZ, RZ, R52 ;  /* 0x000000ffff1d7224 */ /* 0x000fe200078e0034 */
[----:B------:R-:W-:Y:S01]  /*4350*/  MOV R28, R53 ;  /* 0x00000035001c7202 */ /* 0x000fe20000000f00 */
[C---:B------:R-:W-:Y:S08]  /*4360*/  HMMA.16816.F32.BF16 R64, R4.reuse, R46, R24 ;  /* 0x0000002e0440723c */ /* 0x040ff00000041818 */
[----:B------:R-:W-:Y:S07]  /*4370*/  HMMA.16816.F32.BF16 R52, R4, R30, R16 ;  /* 0x0000001e0434723c */ /* 0x000fee0000041810 */
[----:B------:R-:W-:Y:S01]  /*4380*/  IMAD.MOV.U32 R31, RZ, RZ, R0 ;  /* 0x000000ffff1f7224 */ /* 0x000fe200078e0000 */
[----:B--2---:R-:W-:Y:S01]  /*4390*/  HMMA.16816.F32.BF16 R16, R8, R32, RZ ;  /* 0x000000200810723c */ /* 0x004fe200000418ff */
[----:B------:R-:W-:-:S02]  /*43a0*/  FFMA.FTZ R0, R94, c[0x0][0x2d0], -R12 ;  /* 0x0000b4005e007a23 */ /* 0x000fc4000001080c */
[----:B------:R-:W-:Y:S02]  /*43b0*/  IMAD.MOV.U32 R94, RZ, RZ, R124 ;  /* 0x000000ffff5e7224 */ /* 0x000fe400078e007c */
[----:B------:R2:W-:Y:S01]  /*43c0*/  MUFU.EX2 R124, R0 ;  /* 0x00000000007c7308 */ /* 0x0005e20000000800 */
[----:B------:R-:W-:Y:S01]  /*43d0*/  IMAD.MOV.U32 R30, RZ, RZ, R51 ;  /* 0x000000ffff1e7224 */ /* 0x000fe200078e0033 */
[----:B------:R-:W-:Y:S01]  /*43e0*/  MOV R51, R43 ;  /* 0x0000002b00337202 */ /* 0x000fe20000000f00 */
[----:B------:R-:W-:Y:S02]  /*43f0*/  IMAD.MOV.U32 R43, RZ, RZ, R15 ;  /* 0x000000ffff2b7224 */ /* 0x000fe400078e000f */
[----:B------:R-:W-:Y:S02]  /*4400*/  FFMA.FTZ R15, R84, c[0x0][0x2d0], -R12 ;  /* 0x0000b400540f7a23 */ /* 0x000fe4000001080c */
[----:B------:R-:W-:Y:S02]  /*4410*/  IMAD.MOV.U32 R84, RZ, RZ, R30 ;  /* 0x000000ffff547224 */ /* 0x000fe400078e001e */
[----:B--2---:R-:W-:-:S02]  /*4420*/  FFMA.FTZ R0, R93, c[0x0][0x2d0], -R12 ;  /* 0x0000b4005d007a23 */ /* 0x004fc4000001080c */
[----:B------:R-:W-:-:S08]  /*4430*/  IMAD.MOV.U32 R93, RZ, RZ, R134 ;  /* 0x000000ffff5d7224 */ /* 0x000fd000078e0086 */
[----:B-1----:R-:W-:Y:S01]  /*4440*/  HMMA.16816.F32.BF16 R44, R4, R20, R16 ;  /* 0x00000014042c723c */ /* 0x002fe20000041810 */
[----:B------:R1:W-:Y:S07]  /*4450*/  MUFU.EX2 R134, R0 ;  /* 0x0000000000867308 */ /* 0x0003ee0000000800 */
[----:B------:R-:W-:Y:S01]  /*4460*/  HMMA.16816.F32.BF16 R16, R8, R34, RZ ;  /* 0x000000220810723c */ /* 0x000fe200000418ff */
[----:B-1----:R-:W-:Y:S01]  /*4470*/  FFMA.FTZ R0, R92, c[0x0][0x2d0], -R12 ;  /* 0x0000b4005c007a23 */ /* 0x002fe2000001080c */
[----:B------:R-:W-:-:S03]  /*4480*/  MOV R92, R135 ;  /* 0x00000087005c7202 */ /* 0x000fc60000000f00 */
[----:B------:R1:W-:Y:S11]  /*4490*/  MUFU.EX2 R135, R0 ;  /* 0x0000000000877308 */ /* 0x0003f60000000800 */
[----:B------:R-:W-:Y:S08]  /*44a0*/  @!UPT UIADD3 URZ, URZ, URZ, URZ ;  /* 0x0000003f3f3ff290 */ /* 0x000ff0000fffe03f */
[----:B------:R-:W-:Y:S01]  /*44b0*/  HMMA.16816.F32.BF16 R36, R4, R22, R16 ;  /* 0x000000160424723c */ /* 0x000fe20000041810 */
[----:B------:R-:W2:Y:S01]  /*44c0*/  LDSM.16.MT88.4 R16, [R252+0x6100] ;  /* 0x00610000fc10783b */ /* 0x000ea20000004200 */
[----:B-1----:R-:W-:Y:S02]  /*44d0*/  FFMA.FTZ R0, R91, c[0x0][0x2d0], -R12 ;  /* 0x0000b4005b007a23 */ /* 0x002fe4000001080c */
[----:B------:R-:W-:Y:S02]  /*44e0*/  IMAD.MOV.U32 R91, RZ, RZ, R136 ;  /* 0x000000ffff5b7224 */ /* 0x000fe400078e0088 */
[----:B------:R1:W3:Y:S02]  /*44f0*/  MUFU.EX2 R136, R0 ;  /* 0x0000000000887308 */ /* 0x0002e40000000800 */
[----:B-1----:R-:W-:Y:S02]  /*4500*/  FFMA.FTZ R0, R105, c[0x0][0x2d0], -R2 ;  /* 0x0000b40069007a23 */ /* 0x002fe40000010802 */
[----:B------:R-:W-:-:S02]  /*4510*/  IMAD.MOV.U32 R105, RZ, RZ, R31 ;  /* 0x000000ffff697224 */ /* 0x000fc400078e001f */
[----:B------:R-:W-:Y:S01]  /*4520*/  IMAD.MOV.U32 R31, RZ, RZ, R28 ;  /* 0x000000ffff1f7224 */ /* 0x000fe200078e001c */
[----:B------:R-:W-:Y:S01]  /*4530*/  MOV R28, R29 ;  /* 0x0000001d001c7202 */ /* 0x000fe20000000f00 */
[----:B------:R-:W-:Y:S02]  /*4540*/  IMAD.MOV.U32 R29, RZ, RZ, R50 ;  /* 0x000000ffff1d7224 */ /* 0x000fe400078e0032 */
[----:B------:R-:W-:Y:S02]  /*4550*/  IMAD.MOV.U32 R50, RZ, RZ, R42 ;  /* 0x000000ffff327224 */ /* 0x000fe400078e002a */
[----:B------:R-:W-:Y:S01]  /*4560*/  IMAD.MOV.U32 R42, RZ, RZ, R133 ;  /* 0x000000ffff2a7224 */ /* 0x000fe200078e0085 */
[C---:B--2---:R-:W-:Y:S08]  /*4570*/  HMMA.16816.F32.BF16 R20, R8.reuse, R16, RZ ;  /* 0x000000100814723c */ /* 0x044ff000000418ff */
[----:B------:R-:W-:Y:S01]  /*4580*/  HMMA.16816.F32.BF16 R8, R8, R18, RZ ;  /* 0x000000120808723c */ /* 0x000fe200000418ff */
[----:B------:R-:W1:Y:S11]  /*4590*/  LDSM.16.MT88.4 R16, [R252+0x6900] ;  /* 0x00690000fc10783b */ /* 0x000e760000004200 */
[----:B------:R-:W-:Y:S11]  /*45a0*/  @!UPT UIADD3 URZ, URZ, URZ, URZ ;  /* 0x0000003f3f3ff290 */ /* 0x000ff6000fffe03f */
[----:B------:R-:W-:Y:S01]  /*45b0*/  @!UPT UIADD3 URZ, URZ, URZ, URZ ;  /* 0x0000003f3f3ff290 */ /* 0x000fe2000fffe03f */
[C---:B-1----:R-:W-:Y:S01]  /*45c0*/  HMMA.16816.F32.BF16 R24, R4.reuse, R18, R8 ;  /* 0x000000120418723c */ /* 0x042fe20000041808 */
[----:B------:R-:W1:Y:S06]  /*45d0*/  LDSM.16.MT88.4 R8, [R249+0x1100] ;  /* 0x00110000f908783b */ /* 0x000e6c0000004200 */
[----:B------:R-:W-:Y:S01]  /*45e0*/  FFMA.FTZ R18, R89, c[0x0][0x2d0], -R12 ;  /* 0x0000b40059127a23 */ /* 0x000fe2000001080c */
[----:B------:R-:W-:Y:S01]  /*45f0*/  HMMA.16816.F32.BF16 R32, R4, R16, R20 ;  /* 0x000000100420723c */ /* 0x000fe20000041814 */
[----:B------:R2:W-:Y:S01]  /*4600*/  MUFU.EX2 R21, R0 ;  /* 0x0000000000157308 */ /* 0x0005e20000000800 */
[----:B------:R-:W-:Y:S01]  /*4610*/  FFMA.FTZ R19, R85, c[0x0][0x2d0], -R2 ;  /* 0x0000b40055137a23 */ /* 0x000fe20000010802 */
[----:B------:R-:W-:-:S04]  /*4620*/  MOV R85, R31 ;  /* 0x0000001f00557202 */ /* 0x000fc80000000f00 */
[----:B------:R-:W-:Y:S01]  /*4630*/  FADD.FTZ R4, R82, R81 ;  /* 0x0000005152047221 */ /* 0x000fe20000010000 */
[----:B---3--:R-:W-:Y:S01]  /*4640*/  F2FP.BF16.PACK_AB R6, R136, R135 ;  /* 0x000000878806723e */ /* 0x008fe200000010ff */
[--C-:B------:R-:W-:Y:S02]  /*4650*/  FFMA.FTZ R20, R90, c[0x0][0x2d0], -R12.reuse ;  /* 0x0000b4005a147a23 */ /* 0x100fe4000001080c */
[----:B------:R-:W-:Y:S02]  /*4660*/  FFMA.FTZ R17, R88, c[0x0][0x2d0], -R12 ;  /* 0x0000b40058117a23 */ /* 0x000fe4000001080c */
[--C-:B------:R-:W-:Y:S02]  /*4670*/  FFMA.FTZ R12, R87, c[0x0][0x2d0], -R2.reuse ;  /* 0x0000b400570c7a23 */ /* 0x100fe40000010802 */
[--C-:B------:R-:W-:Y:S01]  /*4680*/  FFMA.FTZ R16, R86, c[0x0][0x2d0], -R2.reuse ;  /* 0x0000b40056107a23 */ /* 0x100fe20000010802 */
[----:B------:R-:W-:Y:S01]  /*4690*/  MUFU.EX2 R20, R20 ;  /* 0x0000001400147308 */ /* 0x000fe20000000800 */
[----:B--2---:R-:W-:-:S02]  /*46a0*/  FFMA.FTZ R0, R106, c[0x0][0x2d0], -R2 ;  /* 0x0000b4006a007a23 */ /* 0x004fc40000010802 */
[----:B------:R-:W-:Y:S02]  /*46b0*/  IMAD.MOV.U32 R86, RZ, RZ, R28 ;  /* 0x000000ffff567224 */ /* 0x000fe400078e001c */
[----:B------:R-:W-:-:S03]  /*46c0*/  IMAD.MOV.U32 R87, RZ, RZ, R29 ;  /* 0x000000ffff577224 */ /* 0x000fc600078e001d */
[----:B------:R2:W3:Y:S02]  /*46d0*/  MUFU.EX2 R22, R0 ;  /* 0x0000000000167308 */ /* 0x0004e40000000800 */
[----:B--2---:R-:W-:Y:S01]  /*46e0*/  FFMA.FTZ R0, R107, c[0x0][0x2d0], -R2 ;  /* 0x0000b4006b007a23 */ /* 0x004fe20000010802 */
[----:B---3--:R-:W-:-:S05]  /*46f0*/  F2FP.BF16.PACK_AB R5, R22, R21 ;  /* 0x000000151605723e */ /* 0x008fca00000010ff */
[----:B------:R2:W-:Y:S02]  /*4700*/  MUFU.EX2 R23, R0 ;  /* 0x0000000000177308 */ /* 0x0005e40000000800 */
[----:B--2---:R-:W-:-:S06]  /*4710*/  FFMA.FTZ R0, R104, c[0x0][0x2d0], -R2 ;  /* 0x0000b40068007a23 */ /* 0x004fcc0000010802 */
[----:B------:R2:W3:Y:S02]  /*4720*/  MUFU.EX2 R133, R0 ;  /* 0x0000000000857308 */ /* 0x0004e40000000800 */
[----:B--2---:R-:W-:Y:S01]  /*4730*/  FADD.FTZ R0, R14, R13 ;  /* 0x0000000d0e007221 */ /* 0x004fe20000010000 */
[----:B---3--:R-:W-:Y:S01]  /*4740*/  F2FP.BF16.PACK_AB R7, R133, R23 ;  /* 0x000000178507723e */ /* 0x008fe200000010ff */
[----:B------:R-:W-:Y:S01]  /*4750*/  FADD.FTZ R14, R83, R4 ;  /* 0x00000004530e7221 */ /* 0x000fe20000010000 */
[----:B------:R-:W-:Y:S01]  /*4760*/  F2FP.BF16.PACK_AB R4, R134, R124 ;  /* 0x0000007c8604723e */ /* 0x000fe200000010ff */
[----:B------:R-:W-:Y:S02]  /*4770*/  FFMA.FTZ R13, R95, c[0x0][0x2d0], -R2 ;  /* 0x0000b4005f0d7a23 */ /* 0x000fe40000010802 */
[----:B------:R-:W-:Y:S02]  /*4780*/  FADD.FTZ R2, R80, R0 ;  /* 0x0000000050027221 */ /* 0x000fe40000010000 */
[----:B------:R-:W-:-:S02]  /*4790*/  IMAD.MOV.U32 R0, RZ, RZ, R93 ;  /* 0x000000ffff007224 */ /* 0x000fc400078e005d */
[----:B-1----:R-:W-:Y:S01]  /*47a0*/  HMMA.16816.F32.BF16 R140, R4, R8, R140 ;  /* 0x00000008048c723c */ /* 0x002fe2000004188c */
[----:B------:R-:W-:Y:S02]  /*47b0*/  FADD.FTZ R2, R137, R2 ;  /* 0x0000000289027221 */ /* 0x000fe40000010000 */
[----:B------:R-:W-:-:S05]  /*47c0*/  FADD.FTZ R0, R0, R14 ;  /* 0x0000000e00007221 */ /* 0x000fca0000010000 */
        /* <DEDUP_REMOVED lines=14> */
[C---:B-1----:R-:W-:Y:S07]  /*48b0*/  HMMA.16816.F32.BF16 R80, R4.reuse, R10, R184 ;  /* 0x0000000a0450723c */ /* 0x042fee00000418b8 */
[----:B------:R-:W-:Y:S01]  /*48c0*/  IMAD.MOV.U32 R184, RZ, RZ, R91 ;  /* 0x000000ffffb87224 */ /* 0x000fe200078e005b */
[C---:B------:R-:W-:Y:S01]  /*48d0*/  HMMA.16816.F32.BF16 R76, R4.reuse, R8, R84 ;  /* 0x00000008044c723c */ /* 0x040fe20000041854 */
[----:B------:R-:W-:Y:S01]  /*48e0*/  IMAD.MOV.U32 R186, RZ, RZ, R92 ;  /* 0x000000ffffba7224 */ /* 0x000fe200078e005c */
[----:B------:R-:W-:Y:S01]  /*48f0*/  MOV R187, R105 ;  /* 0x0000006900bb7202 */ /* 0x000fe20000000f00 */
[----:B------:R-:W-:Y:S01]  /*4900*/  IMAD.MOV.U32 R185, RZ, RZ, R94 ;  /* 0x000000ffffb97224 */ /* 0x000fe200078e005e */
[----:B------:R-:W1:Y:S04]  /*4910*/  LDSM.16.MT88.4 R8, [R184+0x3100] ;  /* 0x00310000b808783b */ /* 0x000e680000004200 */
[C---:B-1----:R-:W-:Y:S08]  /*4920*/  HMMA.16816.F32.BF16 R84, R4.reuse, R8, R188 ;  /* 0x000000080454723c */ /* 0x042ff000000418bc */
[C---:B------:R-:W-:Y:S01]  /*4930*/  HMMA.16816.F32.BF16 R88, R4.reuse, R10, R180 ;  /* 0x0000000a0458723c */ /* 0x040fe200000418b4 */
[----:B------:R-:W1:Y:S07]  /*4940*/  LDSM.16.MT88.4 R8, [R252+0x3100] ;  /* 0x00310000fc08783b */ /* 0x000e6e0000004200 */
[C---:B-1----:R-:W-:Y:S08]  /*4950*/  HMMA.16816.F32.BF16 R188, R4.reuse, R8, R168 ;  /* 0x0000000804bc723c */ /* 0x042ff000000418a8 */
[----:B------:R-:W-:Y:S11]  /*4960*/  HMMA.16816.F32.BF16 R8, R4, R10, R160 ;  /* 0x0000000a0408723c */ /* 0x000ff600000418a0 */
[----:B------:R-:W-:Y:S05]  /*4970*/  @!UPT UIADD3 URZ, URZ, URZ, URZ ;  /* 0x0000003f3f3ff290 */ /* 0x000fea000fffe03f */
[----:B------:R-:W-:Y:S01]  /*4980*/  MOV R171, R188 ;  /* 0x000000bc00ab7202 */ /* 0x000fe20000000f00 */
[----:B------:R-:W-:Y:S02]  /*4990*/  IMAD.MOV.U32 R170, RZ, RZ, R189 ;  /* 0x000000ffffaa7224 */ /* 0x000fe400078e00bd */
[----:B------:R-:W-:Y:S02]  /*49a0*/  IMAD.MOV.U32 R169, RZ, RZ, R190 ;  /* 0x000000ffffa97224 */ /* 0x000fe400078e00be */
[----:B------:R-:W-:-:S03]  /*49b0*/  IMAD.MOV.U32 R168, RZ, RZ, R191 ;  /* 0x000000ffffa87224 */ /* 0x000fc600078e00bf */
[----:B------:R-:W-:Y:S01]  /*49c0*/  MOV R183, R11 ;  /* 0x0000000b00b77202 */ /* 0x000fe20000000f00 */
[----:B------:R-:W-:Y:S02]  /*49d0*/  IMAD.MOV.U32 R182, RZ, RZ, R8 ;  /* 0x000000ffffb67224 */ /* 0x000fe400078e0008 */
[----:B------:R-:W-:Y:S02]  /*49e0*/  IMAD.MOV.U32 R181, RZ, RZ, R9 ;  /* 0x000000ffffb57224 */ /* 0x000fe400078e0009 */
[----:B------:R-:W-:Y:S02]  /*49f0*/  IMAD.MOV.U32 R180, RZ, RZ, R10 ;  /* 0x000000ffffb47224 */ /* 0x000fe400078e000a */
[----:B------:R-:W1:Y:S02]  /*4a00*/  LDSM.16.MT88.4 R8, [R249+0x5100] ;  /* 0x00510000f908783b */ /* 0x000e640000004200 */
[C---:B-1----:R-:W-:Y:S08]  /*4a10*/  HMMA.16816.F32.BF16 R188, R4.reuse, R8, R152 ;  /* 0x0000000804bc723c */ /* 0x042ff00000041898 */
[----:B------:R-:W-:Y:S01]  /*4a20*/  HMMA.16816.F32.BF16 R92, R4, R10, R128 ;  /* 0x0000000a045c723c */ /* 0x000fe20000041880 */
[----:B------:R-:W1:Y:S06]  /*4a30*/  LDSM.16.MT88.4 R8, [R250+0x5100] ;  /* 0x00510000fa08783b */ /* 0x000e6c0000004200 */
[----:B------:R-:W-:-:S02]  /*4a40*/  IMAD.MOV.U32 R131, RZ, RZ, R185 ;  /* 0x000000ffff837224 */ /* 0x000fc400078e00b9 */
[----:B------:R-:W-:Y:S02]  /*4a50*/  IMAD.MOV.U32 R130, RZ, RZ, R186 ;  /* 0x000000ffff827224 */ /* 0x000fe400078e00ba */
[----:B------:R-:W-:-:S04]  /*4a60*/  IMAD.MOV.U32 R129, RZ, RZ, R187 ;  /* 0x000000ffff817224 */ /* 0x000fc800078e00bb */
[----:B------:R-:W-:Y:S01]  /*4a70*/  FADD.FTZ R0, R129, R0 ;  /* 0x0000000081007221 */ /* 0x000fe20000010000 */
[C---:B-1----:R-:W-:Y:S07]  /*4a80*/  HMMA.16816.F32.BF16 R104, R4.reuse, R8, R144 ;  /* 0x000000080468723c */ /* 0x042fee0000041890 */
[----:B------:R-:W-:Y:S01]  /*4a90*/  MOV R147, R183 ;  /* 0x000000b700937202 */ /* 0x000fe20000000f00 */
        /* <DEDUP_REMOVED lines=15> */
[C---:B------:R-:W-:Y:S01]  /*4b90*/  HMMA.16816.F32.BF16 R116, R4.reuse, R10, R100 ;  /* 0x0000000a0474723c */ /* 0x040fe20000041864 */
[----:B------:R-:W1:Y:S07]  /*4ba0*/  LDSM.16.MT88.4 R8, [R249+0x7100] ;  /* 0x00710000f908783b */ /* 0x000e6e0000004200 */
[C---:B-1----:R-:W-:Y:S07]  /*4bb0*/  HMMA.16816.F32.BF16 R100, R4.reuse, R8, R96 ;  /* 0x000000080464723c */ /* 0x042fee0000041860 */
[----:B------:R-:W-:Y:S01]  /*4bc0*/  IMAD.MOV.U32 R96, RZ, RZ, R184 ;  /* 0x000000ffff607224 */ /* 0x000fe200078e00b8 */
[----:B------:R-:W-:Y:S01]  /*4bd0*/  HMMA.16816.F32.BF16 R108, R4, R10, R64 ;  /* 0x0000000a046c723c */ /* 0x000fe20000041840 */
[----:B------:R-:W1:Y:S01]  /*4be0*/  LDSM.16.MT88.4 R8, [R250+0x7100] ;  /* 0x00710000fa08783b */ /* 0x000e620000004200 */
[----:B------:R-:W-:Y:S01]  /*4bf0*/  IMAD.MOV.U32 R97, RZ, RZ, R182 ;  /* 0x000000ffff617224 */ /* 0x000fe200078e00b6 */
[----:B------:R-:W-:Y:S01]  /*4c00*/  MOV R99, R180 ;  /* 0x000000b400637202 */ /* 0x000fe20000000f00 */
[----:B------:R-:W-:-:S03]  /*4c10*/  IMAD.MOV.U32 R98, RZ, RZ, R181 ;  /* 0x000000ffff627224 */ /* 0x000fc600078e00b5 */
[----:B------:R-:W-:Y:S01]  /*4c20*/  IMAD.MOV.U32 R64, RZ, RZ, R97 ;  /* 0x000000ffff407224 */ /* 0x000fe200078e0061 */
[----:B------:R-:W-:Y:S01]  /*4c30*/  MOV R67, R147 ;  /* 0x0000009300437202 */ /* 0x000fe20000000f00 */
[----:B------:R-:W-:Y:S02]  /*4c40*/  IMAD.MOV.U32 R65, RZ, RZ, R98 ;  /* 0x000000ffff417224 */ /* 0x000fe400078e0062 */
[----:B------:R-:W-:Y:S02]  /*4c50*/  IMAD.MOV.U32 R66, RZ, RZ, R99 ;  /* 0x000000ffff427224 */ /* 0x000fe400078e0063 */
[----:B------:R-:W-:Y:S02]  /*4c60*/  IMAD.MOV.U32 R97, RZ, RZ, R146 ;  /* 0x000000ffff617224 */ /* 0x000fe400078e0092 */
[----:B------:R-:W-:Y:S02]  /*4c70*/  IMAD.MOV.U32 R98, RZ, RZ, R145 ;  /* 0x000000ffff627224 */ /* 0x000fe400078e0091 */
[----:B------:R-:W-:-:S02]  /*4c80*/  IMAD.MOV.U32 R99, RZ, RZ, R144 ;  /* 0x000000ffff637224 */ /* 0x000fc400078e0090 */
[----:B------:R-:W-:Y:S01]  /*4c90*/  LDSM.16.MT88.4 R144, [R249+0x1900] ;  /* 0x00190000f990783b */ /* 0x000fe20000004200 */
[C---:B-1----:R-:W-:Y:S08]  /*4ca0*/  HMMA.16816.F32.BF16 R60, R4.reuse, R8, R60 ;  /* 0x00000008043c723c */ /* 0x042ff0000004183c */
[----:B------:R-:W-:Y:S11]  /*4cb0*/  HMMA.16816.F32.BF16 R8, R4, R10, R52 ;  /* 0x0000000a0408723c */ /* 0x000ff60000041834 */
[----:B------:R-:W-:Y:S05]  /*4cc0*/  @!UPT UIADD3 URZ, URZ, URZ, URZ ;  /* 0x0000003f3f3ff290 */ /* 0x000fea000fffe03f */
[----:B------:R-:W-:Y:S01]  /*4cd0*/  IMAD.MOV.U32 R155, RZ, RZ, R60 ;  /* 0x000000ffff9b7224 */ /* 0x000fe200078e003c */
[----:B------:R-:W-:Y:S01]  /*4ce0*/  MOV R152, R63 ;  /* 0x0000003f00987202 */ /* 0x000fe20000000f00 */
[----:B------:R-:W-:Y:S01]  /*4cf0*/  IMAD.MOV.U32 R154, RZ, RZ, R61 ;  /* 0x000000ffff9a7224 */ /* 0x000fe200078e003d */
[----:B------:R-:W-:Y:S01]  /*4d00*/  MOV R61, R170 ;  /* 0x000000aa003d7202 */ /* 0x000fe20000000f00 */
[----:B------:R-:W-:Y:S02]  /*4d10*/  IMAD.MOV.U32 R153, RZ, RZ, R62 ;  /* 0x000000ffff997224 */ /* 0x000fe400078e003e */
[----:B------:R-:W-:Y:S02]  /*4d20*/  IMAD.MOV.U32 R14, RZ, RZ, R155 ;  /* 0x000000ffff0e7224 */ /* 0x000fe400078e009b */
[----:B------:R-:W-:Y:S01]  /*4d30*/  MOV R55, R8 ;  /* 0x0000000800377202 */ /* 0x000fe20000000f00 */
[----:B------:R-:W-:Y:S02]  /*4d40*/  IMAD.MOV.U32 R54, RZ, RZ, R9 ;  /* 0x000000ffff367224 */ /* 0x000fe400078e0009 */
[----:B------:R-:W-:-:S02]  /*4d50*/  IMAD.MOV.U32 R53, RZ, RZ, R10 ;  /* 0x000000ffff357224 */ /* 0x000fc400078e000a */
[----:B------:R-:W-:Y:S02]  /*4d60*/  IMAD.MOV.U32 R52, RZ, RZ, R11 ;  /* 0x000000ffff347224 */ /* 0x000fe400078e000b */
[----:B------:R-:W1:Y:S01]  /*4d70*/  LDSM.16.MT88.4 R8, [R96+0x7100] ;  /* 0x007100006008783b */ /* 0x000e620000004200 */
[----:B------:R-:W-:Y:S02]  /*4d80*/  IMAD.MOV.U32 R60, RZ, RZ, R171 ;  /* 0x000000ffff3c7224 */ /* 0x000fe400078e00ab */
[----:B------:R-:W-:Y:S02]  /*4d90*/  IMAD.MOV.U32 R62, RZ, RZ, R169 ;  /* 0x000000ffff3e7224 */ /* 0x000fe400078e00a9 */
[----:B------:R-:W-:Y:S02]  /*4da0*/  IMAD.MOV.U32 R63, RZ, RZ, R168 ;  /* 0x000000ffff3f7224 */ /* 0x000fe400078e00a8 */
[----:B------:R-:W-:Y:S01]  /*4db0*/  LDSM.16.MT88.4 R168, [R252+0x1900] ;  /* 0x00190000fca8783b */ /* 0x000fe20000004200 */
[C---:B-1----:R-:W-:Y:S08]  /*4dc0*/  HMMA.16816.F32.BF16 R184, R4.reuse, R8, R44 ;  /* 0x0000000804b8723c */ /* 0x042ff0000004182c */
[C---:B------:R-:W-:Y:S01]  /*4dd0*/  HMMA.16816.F32.BF16 R180, R4.reuse, R10, R36 ;  /* 0x0000000a04b4723c */ /* 0x040fe20000041824 */
[----:B------:R-:W1:Y:S07]  /*4de0*/  LDSM.16.MT88.4 R8, [R252+0x7100] ;  /* 0x00710000fc08783b */ /* 0x000e6e0000004200 */
[C---:B-1----:R-:W-:Y:S01]  /*4df0*/  HMMA.16816.F32.BF16 R32, R4.reuse, R8, R32 ;  /* 0x000000080420723c */ /* 0x042fe20000041820 */
[----:B------:R1:W-:Y:S07]  /*4e00*/  MUFU.EX2 R8, R13 ;  /* 0x0000000d00087308 */ /* 0x0003ee0000000800 */
[----:B------:R-:W-:Y:S01]  /*4e10*/  HMMA.16816.F32.BF16 R24, R4, R10, R24 ;  /* 0x0000000a0418723c */ /* 0x000fe20000041818 */
[----:B------:R2:W3:Y:S06]  /*4e20*/  MUFU.EX2 R7, R12 ;  /* 0x0000000c00077308 */ /* 0x0004ec0000000800 */
[----:B------:R-:W-:-:S02]  /*4e30*/  FADD.FTZ R4, R127, R2 ;  /* 0x000000027f047221 */ /* 0x000fc40000010000 */
[----:B------:R4:W-:Y:S01]  /*4e40*/  MUFU.EX2 R6, R16 ;  /* 0x0000001000067308 */ /* 0x0009e20000000800 */
[----:B-1----:R-:W-:Y:S02]  /*4e50*/  IMAD.MOV.U32 R13, RZ, RZ, R152 ;  /* 0x000000ffff0d7224 */ /* 0x002fe400078e0098 */
[----:B------:R-:W-:Y:S02]  /*4e60*/  FADD.FTZ R2, R139, R0 ;  /* 0x000000008b027221 */ /* 0x000fe40000010000 */
[----:B------:R-:W-:Y:S02]  /*4e70*/  FADD.FTZ R0, R126, R4 ;  /* 0x000000047e007221 */ /* 0x000fe40000010000 */
[----:B------:R-:W-:Y:S01]  /*4e80*/  FADD.FTZ R2, R138, R2 ;  /* 0x000000028a027221 */ /* 0x000fe20000010000 */
[----:B------:R1:W5:Y:S01]  /*4e90*/  MUFU.EX2 R11, R18 ;  /* 0x00000012000b7308 */ /* 0x0003620000000800 */
[----:B--2---:R-:W-:Y:S01]  /*4ea0*/  IMAD.MOV.U32 R12, RZ, RZ, R153 ;  /* 0x000000ffff0c7224 */ /* 0x004fe200078e0099 */
[----:B---3--:R-:W-:Y:S01]  /*4eb0*/  F2FP.BF16.PACK_AB R129, R7, R8 ;  /* 0x000000080781723e */ /* 0x008fe200000010ff */
[----:B------:R-:W-:Y:S01]  /*4ec0*/  FADD.FTZ R0, R125, R0 ;  /* 0x000000007d007221 */ /* 0x000fe20000010000 */
[----:B----4-:R-:W-:-:S04]  /*4ed0*/  MOV R16, R154 ;  /* 0x0000009a00107202 */ /* 0x010fc80000000f00 */
[----:B------:R2:W-:Y:S01]  /*4ee0*/  MUFU.EX2 R10, R17 ;  /* 0x00000011000a7308 */ /* 0x0005e20000000800 */
[----:B------:R-:W3:Y:S01]  /*4ef0*/  LDSM.16.MT88.4 R152, [R250+0x1900] ;  /* 0x00190000fa98783b */ /* 0x000ee20000004200 */
[----:B-1----:R-:W-:-:S06]  /*4f00*/  IMAD.MOV.U32 R18, RZ, RZ, R130 ;  /* 0x000000ffff127224 */ /* 0x002fcc00078e0082 */
[----:B------:R1:W4:Y:S01]  /*4f10*/  MUFU.EX2 R9, R15 ;  /* 0x0000000f00097308 */ /* 0x0003220000000800 */
[----:B------:R-:W-:-:S04]  /*4f20*/  FADD.FTZ R0, R18, R0 ;  /* 0x0000000012007221 */ /* 0x000fc80000010000 */
[----:B------:R-:W-:-:S03]  /*4f30*/  FADD.FTZ R0, R21, R0 ;  /* 0x0000000015007221 */ /* 0x000fc60000010000 */
[----:B------:R-:W4:Y:S01]  /*4f40*/  MUFU.EX2 R5, R19 ;  /* 0x0000001300057308 */ /* 0x000f220000000800 */
[----:B--2---:R-:W-:Y:S02]  /*4f50*/  IMAD.MOV.U32 R17, RZ, RZ, R131 ;  /* 0x000000ffff117224 */ /* 0x004fe400078e0083 */
[----:B------:R-:W-:Y:S02]  /*4f60*/  FADD.FTZ R0, R22, R0 ;  /* 0x0000000016007221 */ /* 0x000fe40000010000 */
[----:B------:R-:W-:Y:S01]  /*4f70*/  FADD.FTZ R2, R17, R2 ;  /* 0x0000000211027221 */ /* 0x000fe20000010000 */
[----:B-1----:R-:W-:-:S03]  /*4f80*/  MOV R15, R96 ;  /* 0x00000060000f7202 */ /* 0x002fc60000000f00 */
[----:B------:R-:W-:Y:S01]  /*4f90*/  FADD.FTZ R2, R124, R2 ;  /* 0x000000027c027221 */ /* 0x000fe20000010000 */
[----:B------:R-:W-:Y:S02]  /*4fa0*/  MOV R96, R128 ;  /* 0x0000008000607202 */ /* 0x000fe40000000f00 */
[----:B-----5:R-:W-:Y:S01]  /*4fb0*/  F2FP.BF16.PACK_AB R128, R11, R20 ;  /* 0x000000140b80723e */ /* 0x020fe200000010ff */
[----:B------:R-:W-:Y:S01]  /*4fc0*/  FADD.FTZ R2, R134, R2 ;  /* 0x0000000286027221 */ /* 0x000fe20000010000 */
[----:B----4-:R-:W-:Y:S02]  /*4fd0*/  F2FP.BF16.PACK_AB R130, R9, R10 ;  /* 0x0000000a0982723e */ /* 0x010fe400000010ff */
[----:B------:R-:W-:Y:S01]  /*4fe0*/  F2FP.BF16.PACK_AB R131, R5, R6 ;  /* 0x000000060583723e */ /* 0x000fe200000010ff */
[----:B------:R-:W-:Y:S02]  /*4ff0*/  FADD.FTZ R4, R135, R2 ;  /* 0x0000000287047221 */ /* 0x000fe40000010000 */
[----:B------:R-:W-:-:S02]  /*5000*/  FADD.FTZ R2, R23, R0 ;  /* 0x0000000017027221 */ /* 0x000fc40000010000 */
[----:B------:R-:W-:Y:S02]  /*5010*/  FADD.FTZ R0, R136, R4 ;  /* 0x0000000488007221 */ /* 0x000fe40000010000 */
[C---:B------:R-:W-:Y:S01]  /*5020*/  HMMA.16816.F32.BF16 R140, R128.reuse, R144, R140 ;  /* 0x00000090808c723c */ /* 0x040fe2000004188c */
[----:B------:R-:W-:Y:S02]  /*5030*/  FADD.FTZ R2, R133, R2 ;  /* 0x0000000285027221 */ /* 0x000fe40000010000 */
[----:B------:R-:W-:Y:S02]  /*5040*/  FADD.FTZ R20, R20, R0 ;  /* 0x0000000014147221 */ /* 0x000fe40000010000 */
[----:B------:R-:W-:Y:S02]  /*5050*/  FADD.FTZ R8, R8, R2 ;  /* 0x0000000208087221 */ /* 0x000fe40000010000 */
[----:B------:R-:W-:Y:S01]  /*5060*/  FADD.FTZ R11, R11, R20 ;  /* 0x000000140b0b7221 */ /* 0x000fe20000010000 */
[----:B---3--:R-:W-:Y:S01]  /*5070*/  HMMA.16816.F32.BF16 R148, R128, R152, R148 ;  /* 0x000000988094723c */ /* 0x008fe20000041894 */
[----:B------:R-:W-:-:S02]  /*5080*/  FADD.FTZ R7, R7, R8 ;  /* 0x0000000807077221 */ /* 0x000fc40000010000 */
[----:B------:R-:W-:Y:S02]  /*5090*/  FADD.FTZ R10, R10, R11 ;  /* 0x0000000b0a0a7221 */ /* 0x000fe40000010000 */
[----:B------:R-:W-:Y:S02]  /*50a0*/  FADD.FTZ R6, R6, R7 ;  /* 0x0000000706067221 */ /* 0x000fe40000010000 */
[----:B------:R-:W-:Y:S01]  /*50b0*/  FADD.FTZ R2, R9, R10 ;  /* 0x0000000a09027221 */ /* 0x000fe20000010000 */
[----:B------:R-:W-:Y:S01]  /*50c0*/  HMMA.16816.F32.BF16 R144, R128, R146, R28 ;  /* 0x000000928090723c */ /* 0x000fe2000004181c */
[----:B------:R-:W-:-:S05]  /*50d0*/  FADD.FTZ R0, R5, R6 ;  /* 0x0000000605007221 */ /* 0x000fca0000010000 */
[----:B------:R-:W-:Y:S01]  /*50e0*/  STL [R1+0x58], R0 ;  /* 0x0000580001007387 */ /* 0x000fe20000100800 */
[----:B------:R-:W-:Y:S01]  /*50f0*/  IMAD.MOV.U32 R28, RZ, RZ, R55 ;  /* 0x000000ffff1c7224 */ /* 0x000fe200078e0037 */
[C---:B------:R-:W-:Y:S01]  /*5100*/  HMMA.16816.F32.BF16 R152, R128.reuse, R154, R40 ;  /* 0x0000009a8098723c */ /* 0x040fe20000041828 */
[----:B------:R-:W-:Y:S01]  /*5110*/  MOV R29, R54 ;  /* 0x00000036001d7202 */ /* 0x000fe20000000f00 */
[----:B------:R-:W-:Y:S01]  /*5120*/  IMAD.MOV.U32 R30, RZ, RZ, R53 ;  /* 0x000000ffff1e7224 */ /* 0x000fe200078e0035 */
[----:B------:R-:W1:Y:S01]  /*5130*/  LDSM.16.MT88.4 R40, [R249+0x3900] ;  /* 0x00390000f928783b */ /* 0x000e620000004200 */
[----:B------:R-:W-:Y:S01]  /*5140*/  IMAD.MOV.U32 R31, RZ, RZ, R52 ;  /* 0x000000ffff1f7224 */ /* 0x000fe200078e0034 */
[----:B------:R-:W-:Y:S01]  /*5150*/  MOV R53, R65 ;  /* 0x0000004100357202 */ /* 0x000fe20000000f00 */
[----:B------:R-:W-:Y:S01]  /*5160*/  IMAD.MOV.U32 R52, RZ, RZ, R64 ;  /* 0x000000ffff347224 */ /* 0x000fe200078e0040 */
[----:B------:R-:W-:Y:S01]  /*5170*/  MOV R65, R162 ;  /* 0x000000a200417202 */ /* 0x000fe20000000f00 */
[----:B------:R-:W-:Y:S01]  /*5180*/  HMMA.16816.F32.BF16 R164, R128, R168, R164 ;  /* 0x000000a880a4723c */ /* 0x000fe200000418a4 */
[----:B------:R-:W-:Y:S01]  /*5190*/  IMAD.MOV.U32 R54, RZ, RZ, R66 ;  /* 0x000000ffff367224 */ /* 0x000fe200078e0042 */
[----:B------:R-:W-:Y:S01]  /*51a0*/  STL [R1+0x54], R2 ;  /* 0x0000540201007387 */ /* 0x000fe20000100800 */
[----:B------:R-:W-:-:S02]  /*51b0*/  IMAD.MOV.U32 R55, RZ, RZ, R67 ;  /* 0x000000ffff377224 */ /* 0x000fc400078e0043 */
[----:B------:R-:W-:Y:S02]  /*51c0*/  IMAD.MOV.U32 R64, RZ, RZ, R163 ;  /* 0x000000ffff407224 */ /* 0x000fe400078e00a3 */
[----:B------:R-:W-:Y:S01]  /*51d0*/  IMAD.MOV.U32 R66, RZ, RZ, R161 ;  /* 0x000000ffff427224 */ /* 0x000fe200078e00a1 */
[C---:B------:R-:W-:Y:S01]  /*51e0*/  HMMA.16816.F32.BF16 R168, R128.reuse, R170, R56 ;  /* 0x000000aa80a8723c */ /* 0x040fe20000041838 */
[----:B------:R-:W-:Y:S01]  /*51f0*/  IMAD.MOV.U32 R67, RZ, RZ, R160 ;  /* 0x000000ffff437224 */ /* 0x000fe200078e00a0 */
[----:B------:R-:W2:Y:S04]  /*5200*/  LDSM.16.MT88.4 R56, [R15+0x3900] ;  /* 0x003900000f38783b */ /* 0x000ea80000004200 */
[----:B------:R-:W3:Y:S02]  /*5210*/  LDSM.16.MT88.4 R160, [R15+0x1900] ;  /* 0x001900000fa0783b */ /* 0x000ee40000004200 */
[C---:B-1----:R-:W-:Y:S07]  /*5220*/  HMMA.16816.F32.BF16 R36, R128.reuse, R40, R68 ;  /* 0x000000288024723c */ /* 0x042fee0000041844 */
[----:B------:R-:W-:Y:S01]  /*5230*/  IMAD.MOV.U32 R68, RZ, RZ, R52 ;  /* 0x000000ffff447224 */ /* 0x000fe200078e0034 */
[----:B------:R-:W-:Y:S01]  /*5240*/  MOV R69, R53 ;  /* 0x0000003500457202 */ /* 0x000fe20000000f00 */
[----:B------:R-:W-:Y:S01]  /*5250*/  IMAD.MOV.U32 R70, RZ, RZ, R54 ;  /* 0x000000ffff467224 */ /* 0x000fe200078e0036 */
[C---:B------:R-:W-:Y:S01]  /*5260*/  HMMA.16816.F32.BF16 R40, R128.reuse, R42, R72 ;  /* 0x0000002a8028723c */ /* 0x040fe20000041848 */
[----:B------:R-:W-:Y:S01]  /*5270*/  IMAD.MOV.U32 R71, RZ, RZ, R55 ;  /* 0x000000ffff477224 */ /* 0x000fe200078e0037 */
[----:B------:R-:W-:Y:S06]  /*5280*/  LDSM.16.MT88.4 R72, [R249+0x5900] ;  /* 0x00590000f948783b */ /* 0x000fec0000004200 */
[C---:B--2---:R-:W-:Y:S07]  /*5290*/  HMMA.16816.F32.BF16 R52, R128.reuse, R56, R84 ;  /* 0x000000388034723c */ /* 0x044fee0000041854 */
[----:B------:R-:W-:Y:S01]  /*52a0*/  IMAD.MOV.U32 R84, RZ, RZ, R64 ;  /* 0x000000ffff547224 */ /* 0x000fe200078e0040 */
[----:B---3--:R-:W-:Y:S01]  /*52b0*/  HMMA.16816.F32.BF16 R156, R128, R160, R156 ;  /* 0x000000a0809c723c */ /* 0x008fe2000004189c */
[----:B------:R-:W-:Y:S01]  /*52c0*/  MOV R85, R65 ;  /* 0x0000004100557202 */ /* 0x000fe20000000f00 */
[----:B------:R-:W-:-:S02]  /*52d0*/  IMAD.MOV.U32 R86, RZ, RZ, R66 ;  /* 0x000000ffff567224 */ /* 0x000fc400078e0042 */
[----:B------:R-:W-:Y:S02]  /*52e0*/  IMAD.MOV.U32 R87, RZ, RZ, R67 ;  /* 0x000000ffff577224 */ /* 0x000fe400078e0043 */
[----:B------:R-:W1:Y:S02]  /*52f0*/  LDSM.16.MT88.4 R64, [R252+0x3900] ;  /* 0x00390000fc40783b */ /* 0x000e640000004200 */
[C---:B------:R-:W-:Y:S02]  /*5300*/  HMMA.16816.F32.BF16 R160, R128.reuse, R162, R48 ;  /* 0x000000a280a0723c */ /* 0x040fe40000041830 */
[----:B------:R-:W2:Y:S06]  /*5310*/  LDSM.16.MT88.4 R48, [R250+0x3900] ;  /* 0x00390000fa30783b */ /* 0x000eac0000004200 */
[C---:B------:R-:W-:Y:S01]  /*5320*/  HMMA.16816.F32.BF16 R56, R128.reuse, R58, R88 ;  /* 0x0000003a8038723c */ /* 0x040fe20000041858 */
[----:B------:R-:W3:Y:S07]  /*5330*/  LDSM.16.MT88.4 R88, [R15+0x5900] ;  /* 0x005900000f58783b */ /* 0x000eee0000004200 */
[C---:B-1----:R-:W-:Y:S08]  /*5340*/  HMMA.16816.F32.BF16 R60, R128.reuse, R64, R60 ;  /* 0x00000040803c723c */ /* 0x042ff0000004183c */
[C---:B--2---:R-:W-:Y:S08]  /*5350*/  HMMA.16816.F32.BF16 R44, R128.reuse, R48, R76 ;  /* 0x00000030802c723c */ /* 0x044ff0000004184c */
[C---:B------:R-:W-:Y:S08]  /*5360*/  HMMA.16816.F32.BF16 R64, R128.reuse, R66, R68 ;  /* 0x000000428040723c */ /* 0x040ff00000041844 */
[C---:B------:R-:W-:Y:S01]  /*5370*/  HMMA.16816.F32.BF16 R48, R128.reuse, R50, R80 ;  /* 0x000000328030723c */ /* 0x040fe20000041850 */
[----:B------:R-:W1:Y:S07]  /*5380*/  LDSM.16.MT88.4 R80, [R250+0x5900] ;  /* 0x00590000fa50783b */ /* 0x000e6e0000004200 */
[C---:B------:R-:W-:Y:S07]  /*5390*/  HMMA.16816.F32.BF16 R68, R128.reuse, R72, R188 ;  /* 0x000000488044723c */ /* 0x040fee00000418bc */
[----:B------:R-:W-:Y:S01]  /*53a0*/  IMAD.MOV.U32 R188, RZ, RZ, R14 ;  /* 0x000000ffffbc7224 */ /* 0x000fe200078e000e */
[----:B------:R-:W-:Y:S01]  /*53b0*/  HMMA.16816.F32.BF16 R72, R128, R74, R92 ;  /* 0x0000004a8048723c */ /* 0x000fe2000004185c */
[----:B------:R-:W-:Y:S01]  /*53c0*/  IMAD.MOV.U32 R190, RZ, RZ, R12 ;  /* 0x000000ffffbe7224 */ /* 0x000fe200078e000c */
[----:B------:R-:W-:Y:S01]  /*53d0*/  MOV R189, R16 ;  /* 0x0000001000bd7202 */ /* 0x000fe20000000f00 */
[----:B------:R-:W-:-:S04]  /*53e0*/  IMAD.MOV.U32 R191, RZ, RZ, R13 ;  /* 0x000000ffffbf7224 */ /* 0x000fc800078e000d */
[----:B------:R-:W-:Y:S01]  /*53f0*/  IMAD.MOV.U32 R92, RZ, RZ, R96 ;  /* 0x000000ffff5c7224 */ /* 0x000fe200078e0060 */
[----:B------:R-:W-:Y:S01]  /*5400*/  MOV R93, R97 ;  /* 0x00000061005d7202 */ /* 0x000fe20000000f00 */
[----:B------:R-:W-:Y:S01]  /*5410*/  IMAD.MOV.U32 R94, RZ, RZ, R98 ;  /* 0x000000ffff5e7224 */ /* 0x000fe200078e0062 */
[C---:B---3--:R-:W-:Y:S01]  /*5420*/  HMMA.16816.F32.BF16 R84, R128.reuse, R88, R84 ;  /* 0x000000588054723c */ /* 0x048fe20000041854 */
[----:B------:R-:W-:Y:S02]  /*5430*/  IMAD.MOV.U32 R95, RZ, RZ, R99 ;  /* 0x000000ffff5f7224 */ /* 0x000fe400078e0063 */
[----:B------:R-:W2:Y:S05]  /*5440*/  LDSM.16.MT88.4 R96, [R252+0x5900] ;  /* 0x00590000fc60783b */ /* 0x000eaa0000004200 */
[C---:B------:R-:W-:Y:S08]  /*5450*/  HMMA.16816.F32.BF16 R88, R128.reuse, R90, R92 ;  /* 0x0000005a8058723c */ /* 0x040ff0000004185c */
[C---:B-1----:R-:W-:Y:S01]  /*5460*/  HMMA.16816.F32.BF16 R76, R128.reuse, R80, R104 ;  /* 0x00000050804c723c */ /* 0x042fe20000041868 */
[----:B------:R-:W1:Y:S07]  /*5470*/  LDSM.16.MT88.4 R104, [R249+0x7900] ;  /* 0x00790000f968783b */ /* 0x000e6e0000004200 */
[C---:B------:R-:W-:Y:S01]  /*5480*/  HMMA.16816.F32.BF16 R80, R128.reuse, R82, R112 ;  /* 0x000000528050723c */ /* 0x040fe20000041870 */
[----:B------:R-:W3:Y:S07]  /*5490*/  LDSM.16.MT88.4 R112, [R250+0x7900] ;  /* 0x00790000fa70783b */ /* 0x000eee0000004200 */
[C---:B--2---:R-:W-:Y:S01]  /*54a0*/  HMMA.16816.F32.BF16 R92, R128.reuse, R96, R120 ;  /* 0x00000060805c723c */ /* 0x044fe20000041878 */
[----:B------:R-:W2:Y:S04]  /*54b0*/  LDSM.16.MT88.4 R120, [R15+0x7900] ;  /* 0x007900000f78783b */ /* 0x000ea80000004200 */
[----:B------:R-:W4:Y:S03]  /*54c0*/  LDSM.16.MT88.4 R12, [R252+0x7900] ;  /* 0x00790000fc0c783b */ /* 0x000f260000004200 */
[C---:B------:R-:W-:Y:S08]  /*54d0*/  HMMA.16816.F32.BF16 R96, R128.reuse, R98, R116 ;  /* 0x000000628060723c */ /* 0x040ff00000041874 */
[C---:B-1----:R-:W-:Y:S08]  /*54e0*/  HMMA.16816.F32.BF16 R100, R128.reuse, R104, R100 ;  /* 0x000000688064723c */ /* 0x042ff00000041864 */
[C---:B------:R-:W-:Y:S08]  /*54f0*/  HMMA.16816.F32.BF16 R104, R128.reuse, R106, R108 ;  /* 0x0000006a8068723c */ /* 0x040ff0000004186c */
[C---:B---3--:R-:W-:Y:S08]  /*5500*/  HMMA.16816.F32.BF16 R108, R128.reuse, R112, R188 ;  /* 0x00000070806c723c */ /* 0x048ff000000418bc */
[C---:B------:R-:W-:Y:S08]  /*5510*/  HMMA.16816.F32.BF16 R112, R128.reuse, R114, R28 ;  /* 0x000000728070723c */ /* 0x040ff0000004181c */
[C---:B--2---:R-:W-:Y:S08]  /*5520*/  HMMA.16816.F32.BF16 R116, R128.reuse, R120, R184 ;  /* 0x000000788074723c */ /* 0x044ff000000418b8 */
[C---:B------:R-:W-:Y:S08]  /*5530*/  HMMA.16816.F32.BF16 R120, R128.reuse, R122, R180 ;  /* 0x0000007a8078723c */ /* 0x040ff000000418b4 */
[C---:B----4-:R-:W-:Y:S08]  /*5540*/  HMMA.16816.F32.BF16 R124, R128.reuse, R12, R32 ;  /* 0x0000000c807c723c */ /* 0x050ff00000041820 */
[----:B------:R-:W-:Y:S01]  /*5550*/  HMMA.16816.F32.BF16 R128, R128, R14, R24 ;  /* 0x0000000e8080723c */ /* 0x000fe20000041818 */
[----:B------:R-:W-:Y:S07]  /*5560*/  @!P0 BRA `(.L_x_23) ;  /* 0x0000409000008947 */ /* 0x000fee0003800000 */
[----:B------:R-:W2:Y:S04]  /*5570*/  LDL R18, [R1+0x8] ;  /* 0x0000080001127983 */ /* 0x000ea80000100800 */
[----:B------:R-:W3:Y:S04]  /*5580*/  LDL.64 R16, [R1+0x90] ;  /* 0x0000900001107983 */ /* 0x000ee80000100a00 */
[----:B------:R-:W4:Y:S04]  /*5590*/  LDL.LU R19, [R1+0x50] ;  /* 0x0000500001137983 */ /* 0x000f280000300800 */
[----:B------:R-:W5:Y:S04]  /*55a0*/  LDL.64 R30, [R1+0x98] ;  /* 0x00009800011e7983 */ /* 0x000f680000100a00 */
[----:B------:R-:W3:Y:S04]  /*55b0*/  LDL R137, [R1+0x8c] ;  /* 0x00008c0001897983 */ /* 0x000ee80000100800 */
[----:B------:R-:W3:Y:S01]  /*55c0*/  LDL.64 R138, [R1+0xa0] ;  /* 0x0000a000018a7983 */ /* 0x000ee20000100a00 */
[----:B------:R-:W-:-:S02]  /*55d0*/  IMAD.MOV.U32 R134, RZ, RZ, R3 ;  /* 0x000000ffff867224 */ /* 0x000fc400078e0003 */
[----:B------:R-:W-:Y:S01]  /*55e0*/  IMAD.MOV.U32 R133, RZ, RZ, R132 ;  /* 0x000000ffff857224 */ /* 0x000fe200078e0084 */
[C---:B--2---:R-:W-:Y:S02]  /*55f0*/  IADD3 R3, R18.reuse, 0x800, RZ ;  /* 0x0000080012037810 */ /* 0x044fe40007ffe0ff */
[----:B------:R-:W-:Y:S02]  /*5600*/  IADD3 R2, R18, 0x1000, RZ ;  /* 0x0000100012027810 */ /* 0x000fe40007ffe0ff */
[----:B----4-:R-:W-:-:S05]  /*5610*/  LEA.HI.SX32 R0, R19, 0xfffffffe, 0x1a ;  /* 0xfffffffe13007811 */ /* 0x010fca00078fd2ff */
[----:B------:R1:W-:Y:S04]  /*5620*/  STL [R1+0x4c], R0 ;  /* 0x00004c0001007387 */ /* 0x0003e80000100800 */
[----:B------:R2:W-:Y:S04]  /*5630*/  STL [R1+0x44], R3 ;  /* 0x0000440301007387 */ /* 0x0005e80000100800 */
[----:B------:R4:W-:Y:S01]  /*5640*/  STL [R1+0x40], R2 ;  /* 0x0000400201007387 */ /* 0x0009e20000100800 */
[C---:B-1----:R-:W-:Y:S02]  /*5650*/  IADD3 R0, R18.reuse, 0x1800, RZ ;  /* 0x0000180012007810 */ /* 0x042fe40007ffe0ff */
[----:B--2---:R-:W-:-:S03]  /*5660*/  IADD3 R3, R18, 0x2000, RZ ;  /* 0x0000200012037810 */ /* 0x004fc60007ffe0ff */
[----:B------:R1:W-:Y:S01]  /*5670*/  STL [R1+0x3c], R0 ;  /* 0x00003c0001007387 */ /* 0x0003e20000100800 */
[----:B----4-:R-:W-:-:S03]  /*5680*/  IADD3 R2, R18, 0x2800, RZ ;  /* 0x0000280012027810 */ /* 0x010fc60007ffe0ff */
        /* <DEDUP_REMOVED lines=14> */
[----:B-----5:R-:W-:Y:S02]  /*5770*/  IADD3 R0, P2, R30, 0x40, RZ ;  /* 0x000000401e007810 */ /* 0x020fe40007f5e0ff */
[----:B-1----:R-:W-:-:S03]  /*5780*/  IADD3 R3, R18, 0x6000, RZ ;  /* 0x0000600012037810 */ /* 0x002fc60007ffe0ff */
[----:B------:R1:W-:Y:S01]  /*5790*/  STL [R1+0x88], R0 ;  /* 0x0000880001007387 */ /* 0x0003e20000100800 */
[----:B--2---:R-:W-:-:S03]  /*57a0*/  IADD3 R2, P1, R30, 0x80, RZ ;  /* 0x000000801e027810 */ /* 0x004fc60007f3e0ff */
[----:B------:R3:W-:Y:S04]  /*57b0*/  STL [R1+0x18], R3 ;  /* 0x0000180301007387 */ /* 0x0007e80000100800 */
[----:B------:R2:W-:Y:S01]  /*57c0*/  STL [R1+0x80], R2 ;  /* 0x0000800201007387 */ /* 0x0005e20000100800 */
[----:B-1----:R-:W-:Y:S01]  /*57d0*/  IADD3 R0, P0, R30, 0xc0, RZ ;  /* 0x000000c01e007810 */ /* 0x002fe20007f1e0ff */
[----:B---3--:R-:W-:-:S04]  /*57e0*/  IMAD.X R3, RZ, RZ, R137, P2 ;  /* 0x000000ffff037224 */ /* 0x008fc800010e0689 */
[----:B------:R1:W-:Y:S01]  /*57f0*/  STL [R1+0x78], R0 ;  /* 0x0000780001007387 */ /* 0x0003e20000100800 */
[----:B--2---:R-:W-:-:S03]  /*5800*/  IADD3 R2, P2, R138, 0x40, RZ ;  /* 0x000000408a027810 */ /* 0x004fc60007f5e0ff */
[----:B------:R2:W-:Y:S04]  /*5810*/  STL [R1+0x84], R3 ;  /* 0x0000840301007387 */ /* 0x0005e80000100800 */
[----:B------:R3:W-:Y:S01]  /*5820*/  STL [R1+0x70], R2 ;  /* 0x0000700201007387 */ /* 0x0007e20000100800 */
[----:B-1----:R-:W-:Y:S01]  /*5830*/  IMAD.X R0, RZ, RZ, R137, P1 ;  /* 0x000000ffff007224 */ /* 0x002fe200008e0689 */
[----:B--2---:R-:W-:-:S04]  /*5840*/  IADD3 R3, P1, R138, 0x80, RZ ;  /* 0x000000808a037810 */ /* 0x004fc80007f3e0ff */
[----:B------:R1:W-:Y:S01]  /*5850*/  STL [R1+0x7c], R0 ;  /* 0x00007c0001007387 */ /* 0x0003e20000100800 */
[----:B---3--:R-:W-:-:S03]  /*5860*/  IMAD.X R2, RZ, RZ, R137, P0 ;  /* 0x000000ffff027224 */ /* 0x008fc600000e0689 */
[----:B------:R2:W-:Y:S04]  /*5870*/  STL [R1+0x68], R3 ;  /* 0x0000680301007387 */ /* 0x0005e80000100800 */
[----:B------:R3:W-:Y:S01]  /*5880*/  STL [R1+0x74], R2 ;  /* 0x0000740201007387 */ /* 0x0007e20000100800 */
[----:B-1----:R-:W-:Y:S02]  /*5890*/  IADD3 R0, P0, R138, 0xc0, RZ ;  /* 0x000000c08a007810 */ /* 0x002fe40007f1e0ff */
[----:B--2---:R-:W-:-:S03]  /*58a0*/  IADD3 R3, R18, 0x6800, RZ ;  /* 0x0000680012037810 */ /* 0x004fc60007ffe0ff */
[----:B------:R1:W-:Y:S01]  /*58b0*/  STL [R1+0x60], R0 ;  /* 0x0000600001007387 */ /* 0x0003e20000100800 */
[----:B---3--:R-:W-:-:S03]  /*58c0*/  IADD3 R2, R18, 0x7000, RZ ;  /* 0x0000700012027810 */ /* 0x008fc60007ffe0ff */
[----:B------:R2:W-:Y:S04]  /*58d0*/  STL [R1+0x14], R3 ;  /* 0x0000140301007387 */ /* 0x0005e80000100800 */
[----:B------:R3:W-:Y:S01]  /*58e0*/  STL [R1+0x10], R2 ;  /* 0x0000100201007387 */ /* 0x0007e20000100800 */
[----:B-1----:R-:W-:Y:S01]  /*58f0*/  IADD3 R0, R18, 0x7800, RZ ;  /* 0x0000780012007810 */ /* 0x002fe20007ffe0ff */
[----:B--2---:R-:W-:-:S04]  /*5900*/  IMAD.X R3, RZ, RZ, R17, P2 ;  /* 0x000000ffff037224 */ /* 0x004fc800010e0611 */
[----:B------:R1:W-:Y:S01]  /*5910*/  STL [R1+0xc], R0 ;  /* 0x00000c0001007387 */ /* 0x0003e20000100800 */
[----:B---3--:R-:W-:-:S03]  /*5920*/  IMAD.X R2, RZ, RZ, R17, P1 ;  /* 0x000000ffff027224 */ /* 0x008fc600008e0611 */
[----:B------:R2:W-:Y:S01]  /*5930*/  STL [R1+0x6c], R3 ;  /* 0x00006c0301007387 */ /* 0x0005e20000100800 */
[----:B-1----:R-:W-:-:S05]  /*5940*/  IMAD.X R0, RZ, RZ, R17, P0 ;  /* 0x000000ffff007224 */ /* 0x002fca00000e0611 */
[----:B------:R2:W-:Y:S04]  /*5950*/  STL [R1+0x5c], R0 ;  /* 0x00005c0001007387 */ /* 0x0005e80000100800 */
[----:B------:R2:W-:Y:S02]  /*5960*/  STL [R1+0x64], R2 ;  /* 0x0000640201007387 */ /* 0x0005e40000100800 */
.L_x_24:
[----:B------:R-:W3:Y:S01]  /*5970*/  LDL.64 R12, [R1+0x98] ;  /* 0x00009800010c7983 */ /* 0x000ee20000100a00 */
[----:B------:R-:W-:Y:S01]  /*5980*/  MOV R7, c[0x0][0x208] ;  /* 0x0000820000077a02 */ /* 0x000fe20000000f00 */
[----:B------:R-:W-:Y:S04]  /*5990*/  DEPBAR.LE SB0, 0x0 ;  /* 0x000080000000791a */ /* 0x000fe80000000000 */
[----:B------:R-:W4:Y:S01]  /*59a0*/  LDL R132, [R1+0x88] ;  /* 0x0000880001847983 */ /* 0x000f220000100800 */
[----:B------:R-:W-:Y:S04]  /*59b0*/  MOV R14, c[0x0][0x20c] ;  /* 0x00008300000e7a02 */ /* 0x000fe80000000f00 */
[----:B--2---:R-:W2:Y:S05]  /*59c0*/  LDL R28, [R1+0x8c] ;  /* 0x00008c00011c7983 */ /* 0x004eaa0000100800 */
        /* <DEDUP_REMOVED lines=21> */
[----:B---3--:R-:W-:Y:S01]  /*5b20*/  IADD3 R3, P0, R2, R12, RZ ;  /* 0x0000000c02037210 */ /* 0x008fe20007f1e0ff */
[----:B------:R-:W-:Y:S03]  /*5b30*/  LDSM.16.M88.4 R136, [R136] ;  /* 0x000000008888783b */ /* 0x000fe60000000200 */
        /* <DEDUP_REMOVED lines=940> */
.L_x_23:
[----:B------:R-:W3:Y:S04]  /*9600*/  LDL.LU R5, [R1+0x54] ;  /* 0x0000540001057983 */ /* 0x000ee80000300800 */
[----:B--2---:R-:W2:Y:S01]  /*9610*/  LDL.LU R2, [R1+0x58] ;  /* 0x0000580001027983 */ /* 0x004ea20000300800 */
[----:B------:R-:W-:-:S03]  /*9620*/  PLOP3.LUT P2, PT, PT, PT, PT, 0x8, 0x0 ;  /* 0x000000000000781c */ /* 0x000fc60003f4e170 */
[----:B---3--:R-:W1:Y:S04]  /*9630*/  SHFL.BFLY PT, R0, R5, 0x2, 0x1f ;  /* 0x0c401f0005007f89 */ /* 0x008e6800000e0000 */
[----:B--2---:R-:W2:Y:S01]  /*9640*/  SHFL.BFLY PT, R4, R2, 0x2, 0x1f ;  /* 0x0c401f0002047f89 */ /* 0x004ea200000e0000 */
[----:B-1----:R-:W-:Y:S02]  /*9650*/  FADD.FTZ R0, R0, R5 ;  /* 0x0000000500007221 */ /* 0x002fe40000010000 */
[----:B--2---:R-:W-:-:S03]  /*9660*/  FADD.FTZ R4, R4, R2 ;  /* 0x0000000204047221 */ /* 0x004fc60000010000 */
[----:B------:R-:W1:Y:S01]  /*9670*/  SHFL.BFLY PT, R6, R0, 0x1, 0x1f ;  /* 0x0c201f0000067f89 */ /* 0x000e6200000e0000 */
[----:B------:R-:W-:-:S03]  /*9680*/  MOV R2, RZ ;  /* 0x000000ff00027202 */ /* 0x000fc60000000f00 */
[----:B------:R-:W2:Y:S01]  /*9690*/  SHFL.BFLY PT, R5, R4, 0x1, 0x1f ;  /* 0x0c201f0004057f89 */ /* 0x000ea200000e0000 */
[----:B-1----:R-:W-:Y:S01]  /*96a0*/  FADD.FTZ R6, R0, R6 ;  /* 0x0000000600067221 */ /* 0x002fe20000010000 */
[----:B------:R-:W-:Y:S01]  /*96b0*/  MOV R0, RZ ;  /* 0x000000ff00007202 */ /* 0x000fe20000000f00 */
[----:B--2---:R-:W-:-:S03]  /*96c0*/  FADD.FTZ R4, R5, R4 ;  /* 0x0000000405047221 */ /* 0x004fc60000010000 */
[----:B------:R-:W-:Y:S02]  /*96d0*/  FSETP.NE.FTZ.AND P1, PT, R6, RZ, PT ;  /* 0x000000ff0600720b */ /* 0x000fe40003f35000 */
[----:B------:R-:W-:-:S11]  /*96e0*/  FSETP.NE.FTZ.AND P0, PT, R4, RZ, PT ;  /* 0x000000ff0400720b */ /* 0x000fd60003f15000 */
[----:B------:R-:W1:Y:S08]  /*96f0*/  @P1 MUFU.RCP R2, R6 ;  /* 0x0000000600021308 */ /* 0x000e700000001000 */
[----:B------:R-:W2:Y:S08]  /*9700*/  @P1 MUFU.LG2 R6, R6 ;  /* 0x0000000600061308 */ /* 0x000eb00000000c00 */
[----:B------:R-:W3:Y:S01]  /*9710*/  @P0 MUFU.LG2 R7, R4 ;  /* 0x0000000400070308 */ /* 0x000ee20000000c00 */
[----:B-1----:R-:W-:-:S02]  /*9720*/  FMUL.FTZ R16, R2, R36 ;  /* 0x0000002402107220 */ /* 0x002fc40000410000 */
[C---:B------:R-:W-:Y:S02]  /*9730*/  FMUL.FTZ R18, R2.reuse, R40 ;  /* 0x0000002802127220 */ /* 0x040fe40000410000 */
[C---:B------:R-:W-:Y:S02]  /*9740*/  FMUL.FTZ R140, R2.reuse, R140 ;  /* 0x0000008c028c7220 */ /* 0x040fe40000410000 */
[C---:B------:R-:W-:Y:S01]  /*9750*/  FMUL.FTZ R8, R2.reuse, R141 ;  /* 0x0000008d02087220 */ /* 0x040fe20000410000 */
[----:B------:R1:W4:Y:S01]  /*9760*/  @P0 MUFU.RCP R0, R4 ;  /* 0x0000000400000308 */ /* 0x0003220000001000 */
[C---:B------:R-:W-:Y:S02]  /*9770*/  FMUL.FTZ R144, R2.reuse, R144 ;  /* 0x0000009002907220 */ /* 0x040fe40000410000 */
[C---:B------:R-:W-:Y:S02]  /*9780*/  FMUL.FTZ R145, R2.reuse, R145 ;  /* 0x0000009102917220 */ /* 0x040fe40000410000 */
[----:B------:R-:W-:-:S02]  /*9790*/  FMUL.FTZ R148, R2, R148 ;  /* 0x0000009402947220 */ /* 0x000fc40000410000 */
[C---:B------:R-:W-:Y:S02]  /*97a0*/  FMUL.FTZ R149, R2.reuse, R149 ;  /* 0x0000009502957220 */ /* 0x040fe40000410000 */
[C---:B------:R-:W-:Y:S02]  /*97b0*/  FMUL.FTZ R152, R2.reuse, R152 ;  /* 0x0000009802987220 */ /* 0x040fe40000410000 */
[C---:B------:R-:W-:Y:S02]  /*97c0*/  FMUL.FTZ R153, R2.reuse, R153 ;  /* 0x0000009902997220 */ /* 0x040fe40000410000 */
[C---:B------:R-:W-:Y:S02]  /*97d0*/  FMUL.FTZ R156, R2.reuse, R156 ;  /* 0x0000009c029c7220 */ /* 0x040fe40000410000 */
[C---:B------:R-:W-:Y:S01]  /*97e0*/  FMUL.FTZ R157, R2.reuse, R157 ;  /* 0x0000009d029d7220 */ /* 0x040fe20000410000 */
[----:B-1----:R-:W-:Y:S01]  /*97f0*/  @P1 MOV R4, 0x3f317218 ;  /* 0x3f31721800041802 */ /* 0x002fe20000000f00 */
        /* <DEDUP_REMOVED lines=14> */
[C---:B------:R-:W-:Y:S01]  /*98e0*/  FMUL.FTZ R26, R2.reuse, R56 ;  /* 0x00000038021a7220 */ /* 0x040fe20000410000 */
[----:B------:R-:W-:Y:S01]  /*98f0*/  MOV R56, 0xff800000 ;  /* 0xff80000000387802 */ /* 0x000fe20000000f00 */
[C---:B------:R-:W-:Y:S01]  /*9900*/  FMUL.FTZ R36, R2.reuse, R57 ;  /* 0x0000003902247220 */ /* 0x040fe20000410000 */
[----:B------:R-:W-:Y:S01]  /*9910*/  MOV R57, 0xff800000 ;  /* 0xff80000000397802 */ /* 0x000fe20000000f00 */
        /* <DEDUP_REMOVED lines=36> */
[----:B------:R-:W-:Y:S01]  /*9b60*/  @P0 MOV R2, 0x3f317218 ;  /* 0x3f31721800020802 */ /* 0x000fe20000000f00 */
[----:B------:R-:W-:Y:S02]  /*9b70*/  @P1 FMUL.FTZ R5, R4, c[0x0][0x2d0] ;  /* 0x0000b40004051a20 */ /* 0x000fe40000410000 */
[----:B--2---:R-:W-:Y:S02]  /*9b80*/  @P1 FMUL.FTZ R6, R6, 0.69314718246459960938 ;  /* 0x3f31721806061820 */ /* 0x004fe40000410000 */
[----:B---3--:R-:W-:-:S02]  /*9b90*/  @P0 FMUL.FTZ R4, R7, 0.69314718246459960938 ;  /* 0x3f31721807040820 */ /* 0x008fc40000410000 */
[----:B------:R-:W-:Y:S02]  /*9ba0*/  @P0 FMUL.FTZ R2, R2, c[0x0][0x2d0] ;  /* 0x0000b40002020a20 */ /* 0x000fe40000410000 */
[C---:B----4-:R-:W-:Y:S02]  /*9bb0*/  FMUL.FTZ R142, R0.reuse, R142 ;  /* 0x0000008e008e7220 */ /* 0x050fe40000410000 */
        /* <DEDUP_REMOVED lines=62> */
[----:B------:R-:W-:Y:S02]  /*9fa0*/  FMUL.FTZ R131, R0, R131 ;  /* 0x0000008300837220 */ /* 0x000fe40000410000 */
[----:B------:R-:W-:-:S02]  /*9fb0*/  @P1 FFMA.FTZ R56, R5, R132, R6 ;  /* 0x0000008405381223 */ /* 0x000fc40000010006 */
[----:B------:R-:W-:Y:S02]  /*9fc0*/  @P0 FFMA.FTZ R57, R2, R3, R4 ;  /* 0x0000000302390223 */ /* 0x000fe40000010004 */
.L_x_22:
[----:B-1----:R-:W-:Y:S05]  /*9fd0*/  @P2 BRA `(.L_x_25) ;  /* 0x00001ab000002947 */ /* 0x002fea0003800000 */
[----:B------:R-:W2:Y:S01]  /*9fe0*/  LDL R65, [R1+0xa8] ;  /* 0x0000a80001417983 */ /* 0x000ea20000100800 */
[----:B------:R-:W-:Y:S02]  /*9ff0*/  F2FP.BF16.PACK_AB R50, R51, R50 ;  /* 0x000000323332723e */ /* 0x000fe400000010ff */
[----:B------:R-:W-:Y:S01]  /*a000*/  F2FP.BF16.PACK_AB R46, R47, R46 ;  /* 0x0000002e2f2e723e */ /* 0x000fe200000010ff */
[----:B------:R-:W1:Y:S01]  /*a010*/  S2R R61, SR_TID.X ;  /* 0x00000000003d7919 */ /* 0x000e620000002100 */
[----:B------:R-:W-:Y:S02]  /*a020*/  F2FP.BF16.PACK_AB R36, R36, R26 ;  /* 0x0000001a2424723e */ /* 0x000fe400000010ff */
[----:B------:R-:W-:Y:S02]  /*a030*/  F2FP.BF16.PACK_AB R42, R43, R42 ;  /* 0x0000002a2b2a723e */ /* 0x000fe400000010ff */
[----:B------:R-:W-:Y:S02]  /*a040*/  F2FP.BF16.PACK_AB R8, R8, R140 ;  /* 0x0000008c0808723e */ /* 0x000fe400000010ff */
[----:B------:R-:W-:-:S02]  /*a050*/  F2FP.BF16.PACK_AB R5, R143, R142 ;  /* 0x0000008e8f05723e */ /* 0x000fc400000010ff */
[----:B------:R-:W-:Y:S02]  /*a060*/  F2FP.BF16.PACK_AB R6, R145, R144 ;  /* 0x000000909106723e */ /* 0x000fe400000010ff */
[----:B------:R-:W-:Y:S02]  /*a070*/  F2FP.BF16.PACK_AB R146, R147, R146 ;  /* 0x000000929392723e */ /* 0x000fe400000010ff */
[----:B------:R-:W-:Y:S02]  /*a080*/  F2FP.BF16.PACK_AB R53, R149, R148 ;  /* 0x000000949535723e */ /* 0x000fe400000010ff */
[----:B------:R-:W-:Y:S02]  /*a090*/  F2FP.BF16.PACK_AB R150, R151, R150 ;  /* 0x000000969796723e */ /* 0x000fe400000010ff */
[----:B------:R-:W-:Y:S02]  /*a0a0*/  F2FP.BF16.PACK_AB R7, R153, R152 ;  /* 0x000000989907723e */ /* 0x000fe400000010ff */
[----:B------:R-:W-:-:S02]  /*a0b0*/  F2FP.BF16.PACK_AB R154, R155, R154 ;  /* 0x0000009a9b9a723e */ /* 0x000fc400000010ff */
[----:B------:R-:W-:Y:S02]  /*a0c0*/  F2FP.BF16.PACK_AB R52, R157, R156 ;  /* 0x0000009c9d34723e */ /* 0x000fe400000010ff */
[----:B------:R-:W-:Y:S02]  /*a0d0*/  F2FP.BF16.PACK_AB R158, R159, R158 ;  /* 0x0000009e9f9e723e */ /* 0x000fe400000010ff */
[----:B-1----:R-:W-:Y:S02]  /*a0e0*/  SHF.R.S32.HI R51, RZ, 0x1f, R61 ;  /* 0x0000001fff337819 */ /* 0x002fe4000001143d */
[----:B------:R-:W-:Y:S02]  /*a0f0*/  F2FP.BF16.PACK_AB R49, R161, R160 ;  /* 0x000000a0a131723e */ /* 0x000fe400000010ff */
[CC--:B------:R-:W-:Y:S02]  /*a100*/  LEA.HI R2, R51.reuse, R61.reuse, RZ, 0x2 ;  /* 0x0000003d33027211 */ /* 0x0c0fe400078f10ff */
[----:B------:R-:W-:-:S02]  /*a110*/  LEA.HI R47, R51, R61, RZ, 0x5 ;  /* 0x0000003d332f7211 */ /* 0x000fc400078f28ff */
[--C-:B------:R-:W-:Y:S02]  /*a120*/  SHF.R.S32.HI R4, RZ, 0x2, R2.reuse ;  /* 0x00000002ff047819 */ /* 0x100fe40000011402 */
[----:B------:R-:W-:Y:S02]  /*a130*/  SHF.R.S32.HI R0, RZ, 0x1f, R2 ;  /* 0x0000001fff007819 */ /* 0x000fe40000011402 */
[----:B------:R-:W-:Y:S02]  /*a140*/  SHF.R.S32.HI R43, RZ, 0x5, R47 ;  /* 0x00000005ff2b7819 */ /* 0x000fe4000001142f */
[----:B------:R-:W-:Y:S02]  /*a150*/  LEA.HI R0, R0, R4, RZ, 0x3 ;  /* 0x0000000400007211 */ /* 0x000fe400078f18ff */
[----:B------:R-:W-:Y:S02]  /*a160*/  F2FP.BF16.PACK_AB R162, R163, R162 ;  /* 0x000000a2a3a2723e */ /* 0x000fe400000010ff */
[----:B------:R-:W-:-:S02]  /*a170*/  LOP3.LUT R0, R0, 0xfffffff8, RZ, 0xc0, !PT ;  /* 0xfffffff800007812 */ /* 0x000fc400078ec0ff */
[----:B------:R-:W-:Y:S02]  /*a180*/  F2FP.BF16.PACK_AB R48, R165, R164 ;  /* 0x000000a4a530723e */ /* 0x000fe400000010ff */
[----:B------:R-:W-:Y:S01]  /*a190*/  F2FP.BF16.PACK_AB R166, R167, R166 ;  /* 0x000000a6a7a6723e */ /* 0x000fe200000010ff */
[----:B------:R-:W-:Y:S01]  /*a1a0*/  IMAD.IADD R4, R4, 0x1, -R0 ;  /* 0x0000000104047824 */ /* 0x000fe200078e0a00 */
[----:B------:R-:W-:Y:S02]  /*a1b0*/  LOP3.LUT R0, R2, 0xfffffffc, RZ, 0xc0, !PT ;  /* 0xfffffffc02007812 */ /* 0x000fe400078ec0ff */
[----:B------:R-:W-:Y:S01]  /*a1c0*/  F2FP.BF16.PACK_AB R45, R169, R168 ;  /* 0x000000a8a92d723e */ /* 0x000fe200000010ff */
[C---:B------:R-:W-:Y:S01]  /*a1d0*/  IMAD.SHL.U32 R2, R4.reuse, 0x40, RZ ;  /* 0x0000004004027824 */ /* 0x040fe200078e00ff */
[----:B------:R-:W-:Y:S01]  /*a1e0*/  LOP3.LUT R3, R4, 0x1, RZ, 0xc0, !PT ;  /* 0x0000000104037812 */ /* 0x000fe200078ec0ff */
[----:B------:R-:W-:Y:S01]  /*a1f0*/  IMAD.IADD R26, R61, 0x1, -R0 ;  /* 0x000000013d1a7824 */ /* 0x000fe200078e0a00 */
[----:B------:R-:W-:-:S02]  /*a200*/  F2FP.BF16.PACK_AB R170, R171, R170 ;  /* 0x000000aaabaa723e */ /* 0x000fc400000010ff */
[----:B------:R-:W-:Y:S01]  /*a210*/  LOP3.LUT R0, R2, 0x1c0, RZ, 0xc0, !PT ;  /* 0x000001c002007812 */ /* 0x000fe200078ec0ff */
[----:B------:R-:W-:Y:S01]  /*a220*/  IMAD R2, R43, 0x200, R26 ;  /* 0x000002002b027824 */ /* 0x000fe200078e021a */
[----:B------:R-:W-:Y:S02]  /*a230*/  ISETP.NE.U32.AND P0, PT, R3, 0x1, PT ;  /* 0x000000010300780c */ /* 0x000fe40003f05070 */
[----:B------:R-:W-:Y:S02]  /*a240*/  LEA.HI R0, R0, R0, RZ, 0x1d ;  /* 0x0000000000007211 */ /* 0x000fe400078fe8ff */
[----:B------:R-:W-:Y:S01]  /*a250*/  R2P PR, R4, 0x6 ;  /* 0x0000000604007804 */ /* 0x000fe20000000000 */
[----:B------:R-:W-:Y:S01]  /*a260*/  IMAD.MOV.U32 R4, RZ, RZ, 0x20 ;  /* 0x00000020ff047424 */ /* 0x000fe200078e00ff */
[----:B------:R-:W-:Y:S01]  /*a270*/  F2FP.BF16.PACK_AB R44, R37, R16 ;  /* 0x00000010252c723e */ /* 0x000fe200000010ff */
[----:B------:R-:W-:Y:S01]  /*a280*/  IMAD.U32 R0, R2, 0x2, R0 ;  /* 0x0000000202007824 */ /* 0x000fe200078e0000 */
[----:B------:R-:W-:-:S02]  /*a290*/  F2FP.BF16.PACK_AB R41, R39, R38 ;  /* 0x000000262729723e */ /* 0x000fc400000010ff */
[----:B------:R-:W-:Y:S01]  /*a2a0*/  SEL R4, R4, 0xffffffe0, !P1 ;  /* 0xffffffe004047807 */ /* 0x000fe20004800000 */
[----:B------:R-:W-:Y:S01]  /*a2b0*/  IMAD.SHL.U32 R0, R0, 0x2, RZ ;  /* 0x0000000200007824 */ /* 0x000fe200078e00ff */
[----:B------:R-:W-:Y:S01]  /*a2c0*/  BAR.SYNC.DEFER_BLOCKING 0x1, 0x100 ;  /* 0x0044000000007b1d */ /* 0x000fe20000010000 */
[----:B------:R-:W-:Y:S02]  /*a2d0*/  F2FP.BF16.PACK_AB R40, R40, R18 ;  /* 0x000000122828723e */ /* 0x000fe400000010ff */
[----:B------:R-:W-:Y:S02]  /*a2e0*/  F2FP.BF16.PACK_AB R39, R9, R20 ;  /* 0x000000140927723e */ /* 0x000fe400000010ff */
[C---:B------:R-:W-:Y:S02]  /*a2f0*/  IADD3 R3, R0.reuse, 0x80, RZ ;  /* 0x0000008000037810 */ /* 0x040fe40007ffe0ff */
[C---:B------:R-:W-:Y:S02]  /*a300*/  IADD3 R2, R0.reuse, 0x70, RZ ;  /* 0x0000007000027810 */ /* 0x040fe40007ffe0ff */
[----:B------:R-:W-:Y:S01]  /*a310*/  @P0 IADD3 R2, R3, 0x10, RZ ;  /* 0x0000001003020810 */ /* 0x000fe20007ffe0ff */
[----:B------:R-:W-:Y:S01]  /*a320*/  IMAD.IADD R3, R0, 0x1, R4 ;  /* 0x0000000100037824 */ /* 0x000fe200078e0204 */
[----:B------:R-:W-:-:S02]  /*a330*/  F2FP.BF16.PACK_AB R38, R12, R22 ;  /* 0x000000160c26723e */ /* 0x000fc400000010ff */
[----:B------:R-:W-:Y:S02]  /*a340*/  F2FP.BF16.PACK_AB R37, R14, R24 ;  /* 0x000000180e25723e */ /* 0x000fe400000010ff */
[----:B------:R-:W-:Y:S02]  /*a350*/  F2FP.BF16.PACK_AB R54, R55, R54 ;  /* 0x000000363736723e */ /* 0x000fe400000010ff */
[----:B------:R-:W-:Y:S02]  /*a360*/  F2FP.BF16.PACK_AB R58, R59, R58 ;  /* 0x0000003a3b3a723e */ /* 0x000fe400000010ff */
[----:B------:R-:W-:Y:S02]  /*a370*/  F2FP.BF16.PACK_AB R35, R35, R60 ;  /* 0x0000003c2323723e */ /* 0x000fe400000010ff */
[----:B------:R-:W-:Y:S02]  /*a380*/  F2FP.BF16.PACK_AB R62, R63, R62 ;  /* 0x0000003e3f3e723e */ /* 0x000fe400000010ff */
[----:B------:R-:W-:Y:S01]  /*a390*/  F2FP.BF16.PACK_AB R34, R34, R64 ;  /* 0x000000402222723e */ /* 0x000fe200000010ff */
[----:B------:R1:W-:Y:S01]  /*a3a0*/  STS [R0+0x80], R8 ;  /* 0x0000800800007388 */ /* 0x0003e20000000800 */
[----:B------:R-:W-:-:S02]  /*a3b0*/  F2FP.BF16.PACK_AB R66, R67, R66 ;  /* 0x000000424342723e */ /* 0x000fc400000010ff */
[----:B------:R-:W-:Y:S01]  /*a3c0*/  F2FP.BF16.PACK_AB R33, R33, R68 ;  /* 0x000000442121723e */ /* 0x000fe200000010ff */
[----:B------:R-:W-:Y:S01]  /*a3d0*/  STS [R0+0x480], R5 ;  /* 0x0004800500007388 */ /* 0x000fe20000000800 */
[----:B------:R-:W-:Y:S02]  /*a3e0*/  F2FP.BF16.PACK_AB R70, R71, R70 ;  /* 0x000000464746723e */ /* 0x000fe400000010ff */
[----:B------:R-:W-:Y:S01]  /*a3f0*/  F2FP.BF16.PACK_AB R32, R32, R72 ;  /* 0x000000482020723e */ /* 0x000fe200000010ff */
[----:B------:R3:W-:Y:S01]  /*a400*/  STS [R2], R6 ;  /* 0x0000000602007388 */ /* 0x0007e20000000800 */
[----:B------:R-:W-:Y:S02]  /*a410*/  F2FP.BF16.PACK_AB R74, R75, R74 ;  /* 0x0000004a4b4a723e */ /* 0x000fe400000010ff */
        /* <DEDUP_REMOVED lines=10> */
[----:B-1----:R-:W-:Y:S01]  /*a4c0*/  IMAD.MOV.U32 R8, RZ, RZ, 0x40 ;  /* 0x00000040ff087424 */ /* 0x002fe200078e00ff */
[----:B------:R-:W-:-:S02]  /*a4d0*/  F2FP.BF16.PACK_AB R90, R91, R90 ;  /* 0x0000005a5b5a723e */ /* 0x000fc400000010ff */
[----:B------:R-:W-:Y:S02]  /*a4e0*/  F2FP.BF16.PACK_AB R27, R27, R92 ;  /* 0x0000005c1b1b723e */ /* 0x000fe400000010ff */
[----:B------:R-:W-:Y:S02]  /*a4f0*/  F2FP.BF16.PACK_AB R94, R95, R94 ;  /* 0x0000005e5f5e723e */ /* 0x000fe400000010ff */
[----:B------:R-:W-:Y:S02]  /*a500*/  F2FP.BF16.PACK_AB R25, R97, R96 ;  /* 0x000000606119723e */ /* 0x000fe400000010ff */
[----:B---3--:R-:W-:Y:S01]  /*a510*/  SEL R6, R8, 0xffffffc0, !P2 ;  /* 0xffffffc008067807 */ /* 0x008fe20005000000 */
[----:B------:R-:W-:Y:S01]  /*a520*/  IMAD.IADD R8, R4, 0x1, R2 ;  /* 0x0000000104087824 */ /* 0x000fe200078e0202 */
[----:B------:R-:W-:Y:S02]  /*a530*/  F2FP.BF16.PACK_AB R99, R99, R98 ;  /* 0x000000626363723e */ /* 0x000fe400000010ff */
[----:B------:R-:W-:Y:S01]  /*a540*/  F2FP.BF16.PACK_AB R24, R101, R100 ;  /* 0x000000646518723e */ /* 0x000fe200000010ff */
[----:B------:R-:W-:Y:S01]  /*a550*/  IMAD.IADD R5, R0, 0x1, R6 ;  /* 0x0000000100057824 */ /* 0x000fe200078e0206 */
[----:B------:R1:W-:Y:S01]  /*a560*/  STS [R8], R7 ;  /* 0x0000000708007388 */ /* 0x0003e20000000800 */
[----:B------:R-:W-:Y:S01]  /*a570*/  IMAD.IADD R4, R6, 0x1, R3 ;  /* 0x0000000106047824 */ /* 0x000fe200078e0203 */
[----:B------:R-:W-:-:S02]  /*a580*/  F2FP.BF16.PACK_AB R23, R23, R102 ;  /* 0x000000661717723e */ /* 0x000fc400000010ff */
[----:B------:R-:W-:Y:S01]  /*a590*/  STS [R8+0x400], R154 ;  /* 0x0004009a08007388 */ /* 0x000fe20000000800 */
[----:B------:R-:W-:Y:S02]  /*a5a0*/  F2FP.BF16.PACK_AB R22, R105, R104 ;  /* 0x000000686916723e */ /* 0x000fe400000010ff */
[----:B------:R-:W-:Y:S01]  /*a5b0*/  F2FP.BF16.PACK_AB R21, R21, R106 ;  /* 0x0000006a1515723e */ /* 0x000fe200000010ff */
[----:B------:R-:W-:Y:S01]  /*a5c0*/  STS [R5+0x80], R52 ;  /* 0x0000803405007388 */ /* 0x000fe20000000800 */
[----:B------:R-:W-:Y:S02]  /*a5d0*/  F2FP.BF16.PACK_AB R20, R109, R108 ;  /* 0x0000006c6d14723e */ /* 0x000fe400000010ff */
[----:B------:R-:W-:Y:S01]  /*a5e0*/  F2FP.BF16.PACK_AB R19, R19, R110 ;  /* 0x0000006e1313723e */ /* 0x000fe200000010ff */
[----:B------:R-:W-:Y:S01]  /*a5f0*/  STS [R5+0x480], R158 ;  /* 0x0004809e05007388 */ /* 0x000fe20000000800 */
[----:B------:R-:W-:Y:S02]  /*a600*/  F2FP.BF16.PACK_AB R18, R113, R112 ;  /* 0x000000707112723e */ /* 0x000fe400000010ff */
[----:B------:R-:W-:-:S02]  /*a610*/  F2FP.BF16.PACK_AB R17, R17, R114 ;  /* 0x000000721111723e */ /* 0x000fc400000010ff */
[----:B------:R-:W-:Y:S02]  /*a620*/  F2FP.BF16.PACK_AB R16, R117, R116 ;  /* 0x000000747510723e */ /* 0x000fe400000010ff */
[----:B------:R-:W-:Y:S02]  /*a630*/  F2FP.BF16.PACK_AB R13, R13, R118 ;  /* 0x000000760d0d723e */ /* 0x000fe400000010ff */
[----:B------:R-:W-:Y:S02]  /*a640*/  F2FP.BF16.PACK_AB R12, R121, R120 ;  /* 0x00000078790c723e */ /* 0x000fe400000010ff */
[----:B------:R-:W-:Y:S01]  /*a650*/  F2FP.BF16.PACK_AB R11, R11, R122 ;  /* 0x0000007a0b0b723e */ /* 0x000fe200000010ff */
[----:B-1----:R-:W-:Y:S01]  /*a660*/  IMAD.IADD R7, R6, 0x1, R2 ;  /* 0x0000000106077824 */ /* 0x002fe200078e0202 */
[----:B------:R-:W-:Y:S01]  /*a670*/  F2FP.BF16.PACK_AB R9, R125, R124 ;  /* 0x0000007c7d09723e */ /* 0x000fe200000010ff */
[----:B------:R-:W-:Y:S01]  /*a680*/  IMAD.IADD R6, R8, 0x1, R6 ;  /* 0x0000000108067824 */ /* 0x000fe200078e0206 */
[----:B------:R-:W-:-:S02]  /*a690*/  F2FP.BF16.PACK_AB R15, R127, R126 ;  /* 0x0000007e7f0f723e */ /* 0x000fc400000010ff */
[----:B------:R-:W-:Y:S01]  /*a6a0*/  STS [R7], R49 ;  /* 0x0000003107007388 */ /* 0x000fe20000000800 */
[----:B------:R-:W-:Y:S02]  /*a6b0*/  F2FP.BF16.PACK_AB R14, R129, R128 ;  /* 0x00000080810e723e */ /* 0x000fe400000010ff */
[----:B------:R-:W-:Y:S01]  /*a6c0*/  F2FP.BF16.PACK_AB R10, R131, R130 ;  /* 0x00000082830a723e */ /* 0x000fe200000010ff */
[----:B------:R-:W-:Y:S01]  /*a6d0*/  STS [R7+0x400], R162 ;  /* 0x000400a207007388 */ /* 0x000fe20000000800 */
[----:B------:R-:W-:Y:S02]  /*a6e0*/  ISETP.NE.U32.AND P0, PT, RZ, c[0x0][0x500], PT ;  /* 0x00014000ff007a0c */ /* 0x000fe40003f05070 */
[----:B------:R-:W-:Y:S01]  /*a6f0*/  ISETP.NE.U32.AND P1, PT, RZ, c[0x0][0x508], PT ;  /* 0x00014200ff007a0c */ /* 0x000fe20003f25070 */
[----:B------:R-:W-:Y:S01]  /*a700*/  STS [R4+0x80], R48 ;  /* 0x0000803004007388 */ /* 0x000fe20000000800 */
[----:B------:R-:W-:Y:S02]  /*a710*/  ISETP.NE.AND.EX P0, PT, RZ, c[0x0][0x504], PT, P0 ;  /* 0x00014100ff007a0c */ /* 0x000fe40003f05300 */
[----:B------:R-:W-:Y:S01]  /*a720*/  ISETP.NE.AND.EX P1, PT, RZ, c[0x0][0x50c], PT, P1 ;  /* 0x00014300ff007a0c */ /* 0x000fe20003f25310 */
[----:B------:R-:W-:Y:S04]  /*a730*/  STS [R4+0x480], R166 ;  /* 0x000480a604007388 */ /* 0x000fe80000000800 */
[----:B------:R-:W-:Y:S04]  /*a740*/  STS [R6], R45 ;  /* 0x0000002d06007388 */ /* 0x000fe80000000800 */
        /* <DEDUP_REMOVED lines=37> */
[----:B------:R-:W-:Y:S04]  /*a9a0*/  STS [R3+0xc080], R20 ;  /* 0x00c0801403007388 */ /* 0x000fe80000000800 */
[----:B------:R-:W-:Y:S04]  /*a9b0*/  STS [R3+0xc480], R19 ;  /* 0x00c4801303007388 */ /* 0x000fe80000000800 */
[----:B------:R-:W-:Y:S04]  /*a9c0*/  STS [R8+0xc000], R18 ;  /* 0x00c0001208007388 */ /* 0x000fe80000000800 */
[----:B------:R-:W-:Y:S04]  /*a9d0*/  STS [R8+0xc400], R17 ;  /* 0x00c4001108007388 */ /* 0x000fe80000000800 */
[----:B------:R-:W-:Y:S04]  /*a9e0*/  STS [R5+0xc080], R16 ;  /* 0x00c0801005007388 */ /* 0x000fe80000000800 */
[----:B------:R-:W-:Y:S01]  /*a9f0*/  STS [R5+0xc480], R13 ;  /* 0x00c4800d05007388 */ /* 0x000fe20000000800 */
[----:B-1----:R-:W-:-:S03]  /*aa00*/  IMAD.MOV.U32 R2, RZ, RZ, 0x4 ;  /* 0x00000004ff027424 */ /* 0x002fc600078e00ff */
[----:B------:R-:W-:Y:S04]  /*aa10*/  STS [R7+0xc000], R12 ;  /* 0x00c0000c07007388 */ /* 0x000fe80000000800 */
[----:B------:R-:W-:Y:S04]  /*aa20*/  STS [R7+0xc400], R11 ;  /* 0x00c4000b07007388 */ /* 0x000fe80000000800 */
[----:B------:R2:W-:Y:S04]  /*aa30*/  STS [R4+0xc080], R9 ;  /* 0x00c0800904007388 */ /* 0x0005e80000000800 */
[----:B------:R1:W-:Y:S04]  /*aa40*/  STS [R4+0xc480], R15 ;  /* 0x00c4800f04007388 */ /* 0x0003e80000000800 */
[----:B------:R1:W-:Y:S04]  /*aa50*/  STS [R6+0xc000], R14 ;  /* 0x00c0000e06007388 */ /* 0x0003e80000000800 */
[----:B------:R1:W-:Y:S01]  /*aa60*/  STS [R6+0xc400], R10 ;  /* 0x00c4000a06007388 */ /* 0x0003e20000000800 */
[----:B--2---:R-:W-:-:S03]  /*aa70*/  IMAD.WIDE R8, R65, R2, c[0x0][0x500] ;  /* 0x0001400041087625 */ /* 0x004fc600078e0202 */
[----:B------:R-:W-:Y:S06]  /*aa80*/  BAR.SYNC.DEFER_BLOCKING 0x1, 0x100 ;  /* 0x0044000000007b1d */ /* 0x000fec0000010000 */
[----:B------:R-:W2:Y:S01]  /*aa90*/  @P0 LDG.E R0, [R8.64] ;  /* 0x0000000408000981 */ /* 0x000ea2000c1e1900 */
[----:B------:R-:W-:Y:S02]  /*aaa0*/  IMAD.MOV.U32 R29, RZ, RZ, c[0x0][0x388] ;  /* 0x0000e200ff1d7624 */ /* 0x000fe400078e00ff */
[----:B------:R-:W-:-:S05]  /*aab0*/  @P1 IMAD.WIDE R2, R65, R2, c[0x0][0x508] ;  /* 0x0001420041021625 */ /* 0x000fca00078e0202 */
[----:B------:R3:W5:Y:S02]  /*aac0*/  @P1 LDG.E R29, [R2.64] ;  /* 0x00000004021d1981 */ /* 0x000764000c1e1900 */
[----:B---3--:R-:W-:Y:S02]  /*aad0*/  CS2R R2, SRZ ;  /* 0x0000000000027805 */ /* 0x008fe4000001ff00 */
[--C-:B--2---:R-:W-:Y:S01]  /*aae0*/  @P0 SHF.R.S32.HI R3, RZ, 0x1f, R0.reuse ;  /* 0x0000001fff030819 */ /* 0x104fe20000011400 */
[----:B------:R-:W-:Y:S01]  /*aaf0*/  @P0 IMAD.MOV.U32 R2, RZ, RZ, R0 ;  /* 0x000000ffff020224 */ /* 0x000fe200078e0000 */
[----:B------:R-:W-:Y:S05]  /*ab00*/  @P1 BRA `(.L_x_26) ;  /* 0x0000004000001947 */ /* 0x000fea0003800000 */
[----:B-1----:R-:W-:Y:S05]  /*ab10*/  @!P0 BRA `(.L_x_26) ;  /* 0x0000003000008947 */ /* 0x002fea0003800000 */
[----:B------:R-:W2:Y:S04]  /*ab20*/  LDG.E R4, [R8.64] ;  /* 0x0000000408047981 */ /* 0x000ea8000c1e1900 */
[----:B------:R-:W2:Y:S02]  /*ab30*/  LDG.E R0, [R8.64+0x4] ;  /* 0x0000040408007981 */ /* 0x000ea4000c1e1900 */
[----:B--2--5:R-:W-:-:S02]  /*ab40*/  IADD3 R29, -R4, R0, RZ ;  /* 0x00000000041d7210 */ /* 0x024fc40007ffe1ff */
.L_x_26:
[----:B-1----:R-:W-:Y:S01]  /*ab50*/  LOP3.LUT R0, R47, 0xffffffe0, RZ, 0xc0, !PT ;  /* 0xffffffe02f007812 */ /* 0x002fe200078ec0ff */
[----:B------:R-:W1:Y:S01]  /*ab60*/  S2R R28, SR_CTAID.X ;  /* 0x00000000001c7919 */ /* 0x000e620000002500 */
[----:B------:R-:W-:Y:S01]  /*ab70*/  SHF.R.S32.HI R4, RZ, 0x1f, R43 ;  /* 0x0000001fff047819 */ /* 0x000fe2000001142b */
[----:B------:R-:W-:Y:S01]  /*ab80*/  IMAD.MOV.U32 R7, RZ, RZ, c[0x0][0x4e8] ;  /* 0x00013a00ff077624 */ /* 0x000fe200078e00ff */
[----:B------:R-:W-:Y:S01]  /*ab90*/  LEA.HI R15, R51, R61, RZ, 0x3 ;  /* 0x0000003d330f7211 */ /* 0x000fe200078f18ff */
[----:B------:R-:W-:Y:S01]  /*aba0*/  IMAD.IADD R0, R61, 0x1, -R0 ;  /* 0x000000013d007824 */ /* 0x000fe200078e0a00 */
[----:B------:R-:W2:Y:S01]  /*abb0*/  S2R R11, SR_CTAID.Y ;  /* 0x00000000000b7919 */ /* 0x000ea20000002600 */
[----:B------:R-:W-:Y:S01]  /*abc0*/  LEA.HI R4, R4, R43, RZ, 0x3 ;  /* 0x0000002b04047211 */ /* 0x000fe200078f18ff */
[----:B-----5:R-:W-:Y:S01]  /*abd0*/  IMAD R29, R29, c[0x0][0x4e8], RZ ;  /* 0x00013a001d1d7a24 */ /* 0x020fe200078e02ff */
[----:B------:R-:W-:Y:S01]  /*abe0*/  ISETP.NE.AND P1, PT, R7, 0x1, PT ;  /* 0x000000010700780c */ /* 0x000fe20003f25270 */
[----:B------:R-:W-:Y:S01]  /*abf0*/  BSSY B0, `(.L_x_27) ;  /* 0x000008c000007945 */ /* 0x000fe20003800000 */
[----:B------:R-:W-:-:S02]  /*ac00*/  SHF.R.S32.HI R6, RZ, 0x1f, R0 ;  /* 0x0000001fff067819 */ /* 0x000fc40000011400 */
[----:B------:R-:W-:Y:S02]  /*ac10*/  LOP3.LUT R5, R4, 0xffffff8, RZ, 0xc0, !PT ;  /* 0x0ffffff804057812 */ /* 0x000fe400078ec0ff */
[----:B------:R-:W-:Y:S02]  /*ac20*/  LEA.HI R4, R26, R26, RZ, 0x1 ;  /* 0x0000001a1a047211 */ /* 0x000fe400078f08ff */
[----:B------:R-:W-:Y:S02]  /*ac30*/  LEA.HI R6, R6, R0, RZ, 0x2 ;  /* 0x0000000006067211 */ /* 0x000fe400078f10ff */
[----:B------:R-:W-:Y:S02]  /*ac40*/  IADD3 R7, R43, -R5, RZ ;  /* 0x800000052b077210 */ /* 0x000fe40007ffe0ff */
[----:B------:R-:W-:Y:S02]  /*ac50*/  LOP3.LUT R4, R4, 0x1ffffffe, RZ, 0xc0, !PT ;  /* 0x1ffffffe04047812 */ /* 0x000fe400078ec0ff */
[----:B------:R-:W-:Y:S01]  /*ac60*/  SHF.R.S32.HI R5, RZ, 0x2, R6 ;  /* 0x00000002ff057819 */ /* 0x000fe20000011406 */
[----:B------:R-:W-:Y:S01]  /*ac70*/  IMAD R6, R3, c[0x0][0x3a0], RZ ;  /* 0x0000e80003067a24 */ /* 0x000fe200078e02ff */
[----:B------:R-:W-:Y:S01]  /*ac80*/  LOP3.LUT P2, RZ, R0, 0x3, RZ, 0xc0, !PT ;  /* 0x0000000300ff7812 */ /* 0x000fe2000784c0ff */
[----:B------:R-:W-:Y:S01]  /*ac90*/  IMAD.IADD R0, R26, 0x1, -R4 ;  /* 0x000000011a007824 */ /* 0x000fe200078e0a04 */
[----:B------:R-:W-:Y:S01]  /*aca0*/  LOP3.LUT R4, R15, 0xfffffff8, RZ, 0xc0, !PT ;  /* 0xfffffff80f047812 */ /* 0x000fe200078ec0ff */
[----:B------:R-:W-:Y:S01]  /*acb0*/  IMAD R17, R7, 0x10, R5 ;  /* 0x0000001007117824 */ /* 0x000fe200078e0205 */
[----:B------:R-:W-:Y:S01]  /*acc0*/  SEL R12, R65, RZ, !P0 ;  /* 0x000000ff410c7207 */ /* 0x000fe20004000000 */
[----:B------:R-:W-:Y:S01]  /*acd0*/  IMAD R6, R2, c[0x0][0x3a4], R6 ;  /* 0x0000e90002067a24 */ /* 0x000fe200078e0206 */
[----:B------:R-:W-:Y:S01]  /*ace0*/  IADD3 R13, -R4, R61, RZ ;  /* 0x0000003d040d7210 */ /* 0x000fe20007ffe1ff */
[----:B------:R-:W-:Y:S01]  /*acf0*/  IMAD R0, R0, 0x8, R17 ;  /* 0x0000000800007824 */ /* 0x000fe200078e0211 */
[----:B--2---:R-:W-:Y:S01]  /*ad00*/  SHF.R.S32.HI R10, RZ, 0x1f, R11 ;  /* 0x0000001fff0a7819 */ /* 0x004fe2000001140b */
[----:B------:R-:W-:Y:S01]  /*ad10*/  IMAD.WIDE.U32 R4, R2, c[0x0][0x3a0], RZ ;  /* 0x0000e80002047a25 */ /* 0x000fe200078e00ff */
[----:B------:R-:W-:-:S02]  /*ad20*/  SHF.R.S32.HI R15, RZ, 0x3, R15 ;  /* 0x00000003ff0f7819 */ /* 0x000fc4000001140f */
[----:B------:R-:W-:Y:S01]  /*ad30*/  LEA.HI R18, R51, R61, RZ, 0x6 ;  /* 0x0000003d33127211 */ /* 0x000fe200078f30ff */
[----:B-1----:R-:W-:Y:S01]  /*ad40*/  IMAD R7, R28, 0x80, R0 ;  /* 0x000000801c077824 */ /* 0x002fe200078e0200 */
[----:B------:R-:W-:Y:S01]  /*ad50*/  LEA R14, R13, R15, 0x5 ;  /* 0x0000000f0d0e7211 */ /* 0x000fe200078e28ff */
[----:B------:R-:W-:Y:S01]  /*ad60*/  IMAD.WIDE.U32 R8, R11, c[0x0][0x490], R2 ;  /* 0x000124000b087a25 */ /* 0x000fe200078e0002 */
[----:B------:R-:W-:-:S03]  /*ad70*/  IADD3 R3, R5, R6, RZ ;  /* 0x0000000605037210 */ /* 0x000fc60007ffe0ff */
[----:B------:R-:W-:-:S04]  /*ad80*/  @P1 IMAD.HI.U32 R0, R7, c[0x0][0x4ec], RZ ;  /* 0x00013b0007001a27 */ /* 0x000fc800078e00ff */
[C---:B------:R-:W-:Y:S02]  /*ad90*/  IMAD R5, R10.reuse, c[0x0][0x490], RZ ;  /* 0x000124000a057a24 */ /* 0x040fe400078e02ff */
[----:B------:R-:W-:Y:S01]  /*ada0*/  IMAD.MOV.U32 R6, RZ, RZ, R7 ;  /* 0x000000ffff067224 */ /* 0x000fe200078e0007 */
[----:B------:R-:W-:Y:S01]  /*adb0*/  @P1 SHF.R.U32.HI R6, RZ, c[0x0][0x4f0], R0 ;  /* 0x00013c00ff061a19 */ /* 0x000fe20000011600 */
[----:B------:R-:W-:Y:S02]  /*adc0*/  IMAD R10, R10, c[0x0][0x3e8], RZ ;  /* 0x0000fa000a0a7a24 */ /* 0x000fe400078e02ff */
[C---:B------:R-:W-:Y:S02]  /*add0*/  IMAD R5, R11.reuse, c[0x0][0x494], R5 ;  /* 0x000125000b057a24 */ /* 0x040fe400078e0205 */
[----:B------:R-:W-:Y:S01]  /*ade0*/  IMAD.MOV.U32 R2, RZ, RZ, R4 ;  /* 0x000000ffff027224 */ /* 0x000fe200078e0004 */
[----:B------:R-:W-:Y:S01]  /*adf0*/  SHF.R.S32.HI R4, RZ, 0x1f, R65 ;  /* 0x0000001fff047819 */ /* 0x000fe20000011441 */
[----:B------:R-:W-:Y:S01]  /*ae00*/  IMAD R10, R11, c[0x0][0x3ec], R10 ;  /* 0x0000fb000b0a7a24 */ /* 0x000fe200078e020a */
[----:B------:R-:W-:Y:S01]  /*ae10*/  IADD3 R5, R9, R5, RZ ;  /* 0x0000000509057210 */ /* 0x000fe20007ffe0ff */
[----:B------:R-:W-:Y:S01]  /*ae20*/  IMAD.WIDE.U32 R2, R11, c[0x0][0x3e8], R2 ;  /* 0x0000fa000b027a25 */ /* 0x000fe200078e0002 */
[----:B------:R-:W-:-:S03]  /*ae30*/  SEL R11, R4, RZ, !P0 ;  /* 0x000000ff040b7207 */ /* 0x000fc60004000000 */
[----:B------:R-:W-:Y:S01]  /*ae40*/  IMAD.MOV R0, RZ, RZ, -R6 ;  /* 0x000000ffff007224 */ /* 0x000fe200078e0a06 */
[----:B------:R-:W-:Y:S01]  /*ae50*/  IADD3 R3, R3, R10, RZ ;  /* 0x0000000a03037210 */ /* 0x000fe20007ffe0ff */
[----:B------:R-:W-:Y:S02]  /*ae60*/  IMAD.MOV.U32 R4, RZ, RZ, R8 ;  /* 0x000000ffff047224 */ /* 0x000fe400078e0008 */
[----:B------:R-:W-:Y:S01]  /*ae70*/  IMAD R9, R0, c[0x0][0x4e8], R7 ;  /* 0x00013a0000097a24 */ /* 0x000fe200078e0207 */
[----:B------:R-:W-:Y:S01]  /*ae80*/  SHF.R.S32.HI R7, RZ, 0x1f, R6 ;  /* 0x0000001fff077819 */ /* 0x000fe20000011406 */
[----:B------:R-:W-:Y:S02]  /*ae90*/  IMAD R0, R11, c[0x0][0x498], RZ ;  /* 0x000126000b007a24 */ /* 0x000fe400078e02ff */
[----:B------:R-:W-:-:S04]  /*aea0*/  IMAD.WIDE.U32 R4, R12, c[0x0][0x498], R4 ;  /* 0x000126000c047a25 */ /* 0x000fc800078e0004 */
[----:B------:R-:W-:Y:S01]  /*aeb0*/  IMAD R0, R12, c[0x0][0x49c], R0 ;  /* 0x000127000c007a24 */ /* 0x000fe200078e0200 */
[----:B------:R-:W-:Y:S01]  /*aec0*/  IADD3 R6, P0, R6, R4, RZ ;  /* 0x0000000406067210 */ /* 0x000fe20007f1e0ff */
[----:B------:R-:W-:Y:S01]  /*aed0*/  IMAD R14, R28, 0x80, R14 ;  /* 0x000000801c0e7824 */ /* 0x000fe200078e020e */
[----:B------:R-:W-:Y:S01]  /*aee0*/  SHF.R.S32.HI R4, RZ, 0x1f, R9 ;  /* 0x0000001fff047819 */ /* 0x000fe20000011409 */
[----:B------:R-:W-:Y:S01]  /*aef0*/  IMAD.SHL.U32 R16, R15, 0x40, RZ ;  /* 0x000000400f107824 */ /* 0x000fe200078e00ff */
[----:B------:R-:W-:Y:S01]  /*af00*/  IADD3.X R7, R7, R5, R0, P0, !PT ;  /* 0x0000000507077210 */ /* 0x000fe200007fe400 */
[----:B------:R-:W-:-:S03]  /*af10*/  @P1 IMAD.HI.U32 R10, R14, c[0x0][0x4ec], RZ ;  /* 0x00013b000e0a1a27 */ /* 0x000fc600078e00ff */
[----:B------:R-:W-:Y:S01]  /*af20*/  LOP3.LUT R0, R16, 0x1c0, RZ, 0xc0, !PT ;  /* 0x000001c010007812 */ /* 0x000fe200078ec0ff */
[----:B------:R-:W-:Y:S02]  /*af30*/  IMAD R5, R4, c[0x0][0x488], RZ ;  /* 0x0001220004057a24 */ /* 0x000fe400078e02ff */
[----:B------:R-:W-:Y:S02]  /*af40*/  IMAD.SHL.U32 R4, R13, 0x8, RZ ;  /* 0x000000080d047824 */ /* 0x000fe400078e00ff */
[----:B------:R-:W-:-:S04]  /*af50*/  IMAD.WIDE.U32 R6, R9, c[0x0][0x488], R6 ;  /* 0x0001220009067a25 */ /* 0x000fc800078e0006 */
[----:B------:R-:W-:Y:S02]  /*af60*/  IMAD R9, R9, c[0x0][0x48c], R5 ;  /* 0x0001230009097a24 */ /* 0x000fe400078e0205 */
[----:B------:R-:W-:Y:S01]  /*af70*/  IMAD.MOV.U32 R8, RZ, RZ, R14 ;  /* 0x000000ffff087224 */ /* 0x000fe200078e000e */
[----:B------:R-:W-:Y:S01]  /*af80*/  @P1 SHF.R.U32.HI R8, RZ, c[0x0][0x4f0], R10 ;  /* 0x00013c00ff081a19 */ /* 0x000fe2000001160a */
[----:B------:R-:W-:Y:S01]  /*af90*/  IMAD R5, R11, c[0x0][0x3f0], RZ ;  /* 0x0000fc000b057a24 */ /* 0x000fe200078e02ff */
[----:B------:R-:W-:Y:S01]  /*afa0*/  SHF.R.U32.HI R11, RZ, 0x3, R0 ;  /* 0x00000003ff0b7819 */ /* 0x000fe20000011600 */
[----:B------:R-:W-:Y:S01]  /*afb0*/  IMAD.WIDE.U32 R2, R12, c[0x0][0x3f0], R2 ;  /* 0x0000fc000c027a25 */ /* 0x000fe200078e0002 */
[----:B------:R-:W-:Y:S02]  /*afc0*/  LOP3.LUT R10, R0, 0x38, R4, 0xf8, !PT ;  /* 0x00000038000a7812 */ /* 0x000fe400078ef804 */
[----:B------:R-:W-:Y:S02]  /*afd0*/  LEA R0, P0, R6, c[0x0][0x450], 0x2 ;  /* 0x0001140006007a11 */ /* 0x000fe400078010ff */
[----:B------:R-:W-:Y:S01]  /*afe0*/  IADD3 R9, R7, R9, RZ ;  /* 0x0000000907097210 */ /* 0x000fe20007ffe0ff */
[----:B------:R-:W-:Y:S01]  /*aff0*/  IMAD R7, R12, c[0x0][0x3f4], R5 ;  /* 0x0000fd000c077a24 */ /* 0x000fe200078e0205 */
[----:B------:R-:W-:Y:S01]  /*b000*/  LOP3.LUT R16, R10, R11, RZ, 0x3c, !PT ;  /* 0x0000000b0a107212 */ /* 0x000fe200078e3cff */
[----:B------:R-:W-:Y:S01]  /*b010*/  SHFL.IDX PT, R12, R0, RZ, 0x1c1f ;  /* 0x001c1fff000c7589 */ /* 0x000fe200000e0000 */
[----:B------:R-:W-:Y:S01]  /*b020*/  LEA.HI.X R6, R6, c[0x0][0x454], R9, 0x2, P0 ;  /* 0x0001150006067a11 */ /* 0x000fe200000f1409 */
[--C-:B------:R-:W-:Y:S01]  /*b030*/  IMAD.MOV R5, RZ, RZ, -R8.reuse ;  /* 0x000000ffff057224 */ /* 0x100fe200078e0a08 */
[----:B------:R-:W-:Y:S01]  /*b040*/  SHF.R.S32.HI R9, RZ, 0x1f, R8 ;  /* 0x0000001fff097819 */ /* 0x000fe20000011408 */
[----:B------:R1:W-:Y:S01]  /*b050*/  SHFL.IDX PT, R10, R0, 0x1, 0x1c1f ;  /* 0x003c1f00000a7f89 */ /* 0x0003e200000e0000 */
[----:B------:R-:W-:-:S02]  /*b060*/  IMAD.IADD R3, R3, 0x1, R7 ;  /* 0x0000000103037824 */ /* 0x000fc400078e0207 */
[----:B------:R-:W-:Y:S01]  /*b070*/  IMAD R5, R5, c[0x0][0x4e8], R14 ;  /* 0x00013a0005057a24 */ /* 0x000fe200078e020e */
[----:B------:R-:W2:Y:S01]  /*b080*/  SHFL.IDX PT, R13, R6, RZ, 0x1c1f ;  /* 0x001c1fff060d7589 */ /* 0x000ea200000e0000 */
[----:B------:R-:W-:-:S03]  /*b090*/  IMAD.WIDE.U32 R2, R8, c[0x0][0x3e0], R2 ;  /* 0x0000f80008027a25 */ /* 0x000fc600078e0002 */
[----:B------:R3:W4:Y:S01]  /*b0a0*/  SHFL.IDX PT, R11, R6, 0x1, 0x1c1f ;  /* 0x003c1f00060b7f89 */ /* 0x00072200000e0000 */
[C---:B-1----:R-:W-:Y:S02]  /*b0b0*/  LEA R0, R28.reuse, R17, 0x7 ;  /* 0x000000111c007211 */ /* 0x042fe400078e38ff */
[----:B------:R-:W-:Y:S02]  /*b0c0*/  LEA R28, R28, R15, 0x7 ;  /* 0x0000000f1c1c7211 */ /* 0x000fe400078e38ff */
[CC--:B------:R-:W-:Y:S01]  /*b0d0*/  ISETP.GE.OR P0, PT, R0.reuse, R29.reuse, P2 ;  /* 0x0000001d0000720c */ /* 0x0c0fe20001706670 */
[----:B---3--:R-:W-:Y:S01]  /*b0e0*/  IMAD R6, R9, c[0x0][0x3e0], RZ ;  /* 0x0000f80009067a24 */ /* 0x008fe200078e02ff */
[----:B------:R-:W-:Y:S02]  /*b0f0*/  IADD3 R9, R0, 0x8, RZ ;  /* 0x0000000800097810 */ /* 0x000fe40007ffe0ff */
[----:B------:R-:W-:Y:S01]  /*b100*/  SHF.R.S32.HI R0, RZ, 0x1f, R5 ;  /* 0x0000001fff007819 */ /* 0x000fe20000011405 */
[----:B------:R-:W-:Y:S01]  /*b110*/  IMAD R7, R8, c[0x0][0x3e4], R6 ;  /* 0x0000f90008077a24 */ /* 0x000fe200078e0206 */
[----:B------:R-:W-:Y:S01]  /*b120*/  ISETP.GE.OR P2, PT, R9, R29, P2 ;  /* 0x0000001d0900720c */ /* 0x000fe20001746670 */
[----:B------:R-:W-:-:S02]  /*b130*/  IMAD.SHL.U32 R6, R18, 0x8, RZ ;  /* 0x0000000812067824 */ /* 0x000fc400078e00ff */
[----:B------:R-:W-:-:S04]  /*b140*/  IMAD.IADD R3, R3, 0x1, R7 ;  /* 0x0000000103037824 */ /* 0x000fc800078e0207 */
[----:B--2---:R1:W-:Y:S01]  /*b150*/  @!P0 ST.E [R12.64], R56 ;  /* 0x000000380c008985 */ /* 0x0043e2000c101904 */
[----:B------:R-:W-:Y:S01]  /*b160*/  IMAD R0, R0, c[0x0][0x3d8], RZ ;  /* 0x0000f60000007a24 */ /* 0x000fe200078e02ff */
[----:B------:R-:W-:Y:S01]  /*b170*/  LOP3.LUT R7, R16, 0x7ffffe00, R6, 0xf8, !PT ;  /* 0x7ffffe0010077812 */ /* 0x000fe200078ef806 */
[----:B------:R-:W-:-:S04]  /*b180*/  IMAD.WIDE.U32 R2, R5, c[0x0][0x3d8], R2 ;  /* 0x0000f60005027a25 */ /* 0x000fc800078e0002 */
[----:B------:R-:W-:Y:S01]  /*b190*/  IMAD R6, R5, c[0x0][0x3dc], R0 ;  /* 0x0000f70005067a24 */ /* 0x000fe200078e0200 */
[----:B------:R-:W-:Y:S01]  /*b1a0*/  SHF.L.U32 R0, R7, 0x1, RZ ;  /* 0x0000000107007819 */ /* 0x000fe200000006ff */
[----:B----4-:R1:W-:Y:S01]  /*b1b0*/  @!P2 ST.E [R10.64], R57 ;  /* 0x000000390a00a985 */ /* 0x0103e2000c101904 */
[C---:B------:R-:W-:Y:S01]  /*b1c0*/  LEA R31, P0, R2.reuse, c[0x0][0x380], 0x1 ;  /* 0x0000e000021f7a11 */ /* 0x040fe200078008ff */
[----:B------:R-:W-:Y:S02]  /*b1d0*/  IMAD.IADD R3, R3, 0x1, R6 ;  /* 0x0000000103037824 */ /* 0x000fe400078e0206 */
[----:B------:R1:W2:Y:S03]  /*b1e0*/  LDS.128 R44, [R0+0x1080] ;  /* 0x00108000002c7984 */ /* 0x0002a60000000c00 */
[----:B------:R-:W-:Y:S01]  /*b1f0*/  LEA.HI.X R30, R2, c[0x0][0x384], R3, 0x1, P0 ;  /* 0x0000e100021e7a11 */ /* 0x000fe200000f0c03 */
[----:B------:R1:W3:Y:S01]  /*b200*/  LDS.128 R60, [R0+0x2080] ;  /* 0x00208000003c7984 */ /* 0x0002e20000000c00 */
[----:B------:R-:W-:-:S03]  /*b210*/  ISETP.GE.AND P0, PT, R28, R29, PT ;  /* 0x0000001d1c00720c */ /* 0x000fc60003f06270 */
[----:B------:R1:W4:Y:S04]  /*b220*/  LDS.128 R72, [R0+0x3080] ;  /* 0x0030800000487984 */ /* 0x0003280000000c00 */
[----:B------:R1:W1:Y:S04]  /*b230*/  LDS.128 R40, [R0+0x5080] ;  /* 0x0050800000287984 */ /* 0x0002680000000c00 */
        /* <DEDUP_REMOVED lines=8> */
[----:B------:R1:W1:Y:S04]  /*b2c0*/  SHFL.IDX PT, R2, R31, RZ, 0x181f ;  /* 0x00181fff1f027589 */ /* 0x00026800000e0000 */
[----:B------:R1:W1:Y:S01]  /*b2d0*/  SHFL.IDX PT, R3, R30, RZ, 0x181f ;  /* 0x00181fff1e037589 */ /* 0x00026200000e0000 */
[----:B------:R-:W-:Y:S05]  /*b2e0*/  @P0 BRA `(.L_x_28) ;  /* 0x000001c000000947 */ /* 0x000fea0003800000 */
[----:B--234-:R-:W2:Y:S01]  /*b2f0*/  LDS.128 R24, [R0+0x80] ;  /* 0x0000800000187984 */ /* 0x01cea20000000c00 */
[----:B------:R-:W-:-:S02]  /*b300*/  IADD3 R7, R4, 0x40, RZ ;  /* 0x0000004004077810 */ /* 0x000fc40007ffe0ff */
[C---:B------:R-:W-:Y:S01]  /*b310*/  IADD3 R8, R4.reuse, 0x80, RZ ;  /* 0x0000008004087810 */ /* 0x040fe20007ffe0ff */
[----:B------:R-:W3:Y:S01]  /*b320*/  LDS.128 R20, [R0+0x4080] ;  /* 0x0040800000147984 */ /* 0x000ee20000000c00 */
[----:B------:R-:W-:Y:S02]  /*b330*/  IADD3 R9, R4, 0xc0, RZ ;  /* 0x000000c004097810 */ /* 0x000fe40007ffe0ff */
[----:B------:R-:W-:Y:S01]  /*b340*/  ISETP.GE.AND P2, PT, R7, c[0x0][0x3c8], PT ;  /* 0x0000f20007007a0c */ /* 0x000fe20003f46270 */
[----:B------:R-:W4:Y:S01]  /*b350*/  LDS.128 R16, [R0+0x8080] ;  /* 0x0080800000107984 */ /* 0x000f220000000c00 */
[----:B------:R-:W-:Y:S02]  /*b360*/  ISETP.GE.AND P1, PT, R8, c[0x0][0x3c8], PT ;  /* 0x0000f20008007a0c */ /* 0x000fe40003f26270 */
[----:B------:R-:W-:Y:S01]  /*b370*/  ISETP.GE.AND P0, PT, R9, c[0x0][0x3c8], PT ;  /* 0x0000f20009007a0c */ /* 0x000fe20003f06270 */
[----:B-1----:R1:W5:Y:S01]  /*b380*/  LDS.128 R12, [R0+0xc080] ;  /* 0x00c08000000c7984 */ /* 0x0023620000000c00 */
[----:B------:R-:W-:-:S07]  /*b390*/  ISETP.GE.AND P3, PT, R4, c[0x0][0x3c8], PT ;  /* 0x0000f20004007a0c */ /* 0x000fce0003f66270 */
[----:B------:R-:W-:-:S04]  /*b3a0*/  @!P2 SHF.R.S32.HI R5, RZ, 0x1f, R7 ;  /* 0x0000001fff05a819 */ /* 0x000fc80000011407 */
[----:B------:R-:W-:Y:S02]  /*b3b0*/  @!P0 SHF.R.S32.HI R6, RZ, 0x1f, R9 ;  /* 0x0000001fff068819 */ /* 0x000fe40000011409 */
[----:B------:R-:W-:Y:S01]  /*b3c0*/  @!P2 LEA.HI R7, R5, R7, RZ, 0x3 ;  /* 0x000000070507a211 */ /* 0x000fe200078f18ff */
[----:B------:R-:W-:Y:S01]  /*b3d0*/  @!P3 IMAD.WIDE R10, R4, 0x2, R2 ;  /* 0x00000002040ab825 */ /* 0x000fe200078e0202 */
[----:B-1----:R-:W-:-:S04]  /*b3e0*/  @!P1 SHF.R.S32.HI R0, RZ, 0x1f, R8 ;  /* 0x0000001fff009819 */ /* 0x002fc80000011408 */
[----:B------:R-:W-:Y:S01]  /*b3f0*/  @!P1 LEA.HI R5, R0, R8, RZ, 0x3 ;  /* 0x0000000800059211 */ /* 0x000fe200078f18ff */
[----:B--2---:R1:W-:Y:S01]  /*b400*/  @!P3 ST.E.128 [R10.64], R24 ;  /* 0x000000180a00b985 */ /* 0x0043e2000c101d04 */
[----:B------:R-:W-:Y:S02]  /*b410*/  @!P0 LEA.HI R0, R6, R9, RZ, 0x3 ;  /* 0x0000000906008211 */ /* 0x000fe400078f18ff */
[----:B------:R-:W-:Y:S02]  /*b420*/  @!P2 LOP3.LUT R6, R7, 0xfffffff8, RZ, 0xc0, !PT ;  /* 0xfffffff80706a812 */ /* 0x000fe400078ec0ff */
[----:B------:R-:W-:Y:S02]  /*b430*/  @!P1 LOP3.LUT R5, R5, 0xfffffff8, RZ, 0xc0, !PT ;  /* 0xfffffff805059812 */ /* 0x000fe400078ec0ff */
[----:B------:R-:W-:Y:S01]  /*b440*/  @!P0 LOP3.LUT R0, R0, 0xfffffff8, RZ, 0xc0, !PT ;  /* 0xfffffff800008812 */ /* 0x000fe200078ec0ff */
[----:B------:R-:W-:-:S04]  /*b450*/  @!P2 IMAD.WIDE R8, R6, 0x2, R2 ;  /* 0x000000020608a825 */ /* 0x000fc800078e0202 */
[--C-:B------:R-:W-:Y:S01]  /*b460*/  @!P1 IMAD.WIDE R6, R5, 0x2, R2.reuse ;  /* 0x0000000205069825 */ /* 0x100fe200078e0202 */
[----:B---3--:R1:W-:Y:S03]  /*b470*/  @!P2 ST.E.128 [R8.64], R20 ;  /* 0x000000140800a985 */ /* 0x0083e6000c101d04 */
[----:B------:R-:W-:Y:S01]  /*b480*/  @!P0 IMAD.WIDE R2, R0, 0x2, R2 ;  /* 0x0000000200028825 */ /* 0x000fe200078e0202 */
[----:B----4-:R1:W-:Y:S04]  /*b490*/  @!P1 ST.E.128 [R6.64], R16 ;  /* 0x0000001006009985 */ /* 0x0103e8000c101d04 */
[----:B-----5:R1:W-:Y:S02]  /*b4a0*/  @!P0 ST.E.128 [R2.64], R12 ;  /* 0x0000000c02008985 */ /* 0x0203e4000c101d04 */
.L_x_28:
[----:B--234-:R-:W-:Y:S05]  /*b4b0*/  BSYNC B0 ;  /* 0x0000000000007941 */ /* 0x01cfea0003800000 */
.L_x_27:
[----:B-1----:R-:W-:Y:S01]  /*b4c0*/  IADD3 R0, R28, 0x20, RZ ;  /* 0x000000201c007810 */ /* 0x002fe20007ffe0ff */
[----:B------:R1:W2:Y:S01]  /*b4d0*/  SHFL.IDX PT, R3, R30, 0x1, 0x181f ;  /* 0x00381f001e037f89 */ /* 0x0002a200000e0000 */
[----:B------:R-:W-:Y:S02]  /*b4e0*/  BSSY B0, `(.L_x_29) ;  /* 0x000001c000007945 */ /* 0x000fe40003800000 */
[----:B------:R-:W-:Y:S01]  /*b4f0*/  ISETP.GE.AND P0, PT, R0, R29, PT ;  /* 0x0000001d0000720c */ /* 0x000fe20003f06270 */
[----:B------:R1:W3:-:S12]  /*b500*/  SHFL.IDX PT, R2, R31, 0x1, 0x181f ;  /* 0x00381f001f027f89 */ /* 0x0002d800000e0000 */
[----:B------:R-:W-:Y:S05]  /*b510*/  @P0 BRA `(.L_x_30) ;  /* 0x0000018000000947 */ /* 0x000fea0003800000 */
[C---:B------:R-:W-:Y:S02]  /*b520*/  IADD3 R7, R4.reuse, 0x40, RZ ;  /* 0x0000004004077810 */ /* 0x040fe40007ffe0ff */
[C---:B------:R-:W-:Y:S02]  /*b530*/  IADD3 R8, R4.reuse, 0x80, RZ ;  /* 0x0000008004087810 */ /* 0x040fe40007ffe0ff */
[----:B------:R-:W-:Y:S02]  /*b540*/  IADD3 R9, R4, 0xc0, RZ ;  /* 0x000000c004097810 */ /* 0x000fe40007ffe0ff */
[----:B------:R-:W-:Y:S02]  /*b550*/  ISETP.GE.AND P2, PT, R7, c[0x0][0x3c8], PT ;  /* 0x0000f20007007a0c */ /* 0x000fe40003f46270 */
[----:B------:R-:W-:Y:S02]  /*b560*/  ISETP.GE.AND P1, PT, R8, c[0x0][0x3c8], PT ;  /* 0x0000f20008007a0c */ /* 0x000fe40003f26270 */
[----:B------:R-:W-:-:S02]  /*b570*/  ISETP.GE.AND P0, PT, R9, c[0x0][0x3c8], PT ;  /* 0x0000f20009007a0c */ /* 0x000fc40003f06270 */
[----:B------:R-:W-:-:S07]  /*b580*/  ISETP.GE.AND P3, PT, R4, c[0x0][0x3c8], PT ;  /* 0x0000f20004007a0c */ /* 0x000fce0003f66270 */
[----:B------:R-:W-:Y:S02]  /*b590*/  @!P2 SHF.R.S32.HI R5, RZ, 0x1f, R7 ;  /* 0x0000001fff05a819 */ /* 0x000fe40000011407 */
[----:B------:R-:W-:Y:S02]  /*b5a0*/  @!P1 SHF.R.S32.HI R0, RZ, 0x1f, R8 ;  /* 0x0000001fff009819 */ /* 0x000fe40000011408 */
[----:B------:R-:W-:Y:S02]  /*b5b0*/  @!P0 SHF.R.S32.HI R6, RZ, 0x1f, R9 ;  /* 0x0000001fff068819 */ /* 0x000fe40000011409 */
[----:B------:R-:W-:Y:S01]  /*b5c0*/  @!P2 LEA.HI R7, R5, R7, RZ, 0x3 ;  /* 0x000000070507a211 */ /* 0x000fe200078f18ff */
[----:B--23--:R-:W-:Y:S01]  /*b5d0*/  @!P3 IMAD.WIDE R10, R4, 0x2, R2 ;  /* 0x00000002040ab825 */ /* 0x00cfe200078e0202 */
        /* <DEDUP_REMOVED lines=12> */
.L_x_30:
[----:B------:R-:W-:Y:S05]  /*b6a0*/  BSYNC B0 ;  /* 0x0000000000007941 */ /* 0x000fea0003800000 */
.L_x_29:
[----:B------:R-:W-:Y:S01]  /*b6b0*/  IADD3 R0, R28, 0x40, RZ ;  /* 0x000000401c007810 */ /* 0x000fe20007ffe0ff */
[----:B--2---:R2:W4:Y:S01]  /*b6c0*/  SHFL.IDX PT, R3, R30, 0x2, 0x181f ;  /* 0x00581f001e037f89 */ /* 0x00452200000e0000 */
[----:B------:R-:W-:Y:S02]  /*b6d0*/  BSSY B0, `(.L_x_31) ;  /* 0x000001c000007945 */ /* 0x000fe40003800000 */
[----:B------:R-:W-:Y:S01]  /*b6e0*/  ISETP.GE.AND P0, PT, R0, R29, PT ;  /* 0x0000001d0000720c */ /* 0x000fe20003f06270 */
[----:B---3--:R2:W3:-:S12]  /*b6f0*/  SHFL.IDX PT, R2, R31, 0x2, 0x181f ;  /* 0x00581f001f027f89 */ /* 0x0084d800000e0000 */
        /* <DEDUP_REMOVED lines=25> */
.L_x_32:
[----:B------:R-:W-:Y:S05]  /*b890*/  BSYNC B0 ;  /* 0x0000000000007941 */ /* 0x000fea0003800000 */
.L_x_31:
[----:B------:R-:W-:Y:S01]  /*b8a0*/  IADD3 R0, R28, 0x60, RZ ;  /* 0x000000601c007810 */ /* 0x000fe20007ffe0ff */
[----:B---34-:R3:W4:Y:S03]  /*b8b0*/  SHFL.IDX PT, R3, R30, 0x3, 0x181f ;  /* 0x00781f001e037f89 */ /* 0x01872600000e0000 */
[----:B------:R-:W-:Y:S01]  /*b8c0*/  ISETP.GE.AND P0, PT, R0, R29, PT ;  /* 0x0000001d0000720c */ /* 0x000fe20003f06270 */
[----:B------:R3:W1:-:S12]  /*b8d0*/  SHFL.IDX PT, R2, R31, 0x3, 0x181f ;  /* 0x00781f001f027f89 */ /* 0x00065800000e0000 */
[----:B------:R-:W-:Y:S05]  /*b8e0*/  @P0 EXIT ;  /* 0x000000000000094d */ /* 0x000fea0003800000 */
[C---:B------:R-:W-:Y:S02]  /*b8f0*/  IADD3 R6, R4.reuse, 0x40, RZ ;  /* 0x0000004004067810 */ /* 0x040fe40007ffe0ff */
[----:B------:R-:W-:Y:S02]  /*b900*/  IADD3 R7, R4, 0x80, RZ ;  /* 0x0000008004077810 */ /* 0x000fe40007ffe0ff */
[----:B------:R-:W-:Y:S02]  /*b910*/  ISETP.GE.AND P1, PT, R6, c[0x0][0x3c8], PT ;  /* 0x0000f20006007a0c */ /* 0x000fe40003f26270 */
        /* <DEDUP_REMOVED lines=12> */
[----:B------:R-:W-:Y:S01]  /*b9e0*/  IADD3 R0, R4, 0xc0, RZ ;  /* 0x000000c004007810 */ /* 0x000fe20007ffe0ff */
        /* <DEDUP_REMOVED lines=10> */
.L_x_25:
[----:B------:R-:W2:Y:S01]  /*ba90*/  LDL R8, [R1+0xa8] ;  /* 0x0000a80001087983 */ /* 0x000ea20000100800 */
[----:B------:R-:W-:Y:S01]  /*baa0*/  ISETP.NE.U32.AND P0, PT, RZ, c[0x0][0x508], PT ;  /* 0x00014200ff007a0c */ /* 0x000fe20003f05070 */
[----:B------:R-:W-:Y:S01]  /*bab0*/  IMAD.MOV.U32 R2, RZ, RZ, 0x4 ;  /* 0x00000004ff027424 */ /* 0x000fe200078e00ff */
[----:B------:R-:W-:Y:S02]  /*bac0*/  ISETP.NE.U32.AND P1, PT, RZ, c[0x0][0x500], PT ;  /* 0x00014000ff007a0c */ /* 0x000fe40003f25070 */
[----:B------:R-:W-:Y:S02]  /*bad0*/  ISETP.NE.AND.EX P0, PT, RZ, c[0x0][0x50c], PT, P0 ;  /* 0x00014300ff007a0c */ /* 0x000fe40003f05300 */
[----:B------:R-:W-:Y:S01]  /*bae0*/  ISETP.NE.AND.EX P1, PT, RZ, c[0x0][0x504], PT, P1 ;  /* 0x00014100ff007a0c */ /* 0x000fe20003f25310 */
[----:B------:R-:W-:Y:S02]  /*baf0*/  IMAD.MOV.U32 R16, RZ, RZ, c[0x0][0x388] ;  /* 0x0000e200ff107624 */ /* 0x000fe400078e00ff */
[----:B--2---:R-:W-:-:S08]  /*bb00*/  IMAD.WIDE R6, R8, R2, c[0x0][0x500] ;  /* 0x0001400008067625 */ /* 0x004fd000078e0202 */
[----:B------:R-:W-:Y:S02]  /*bb10*/  @P0 IMAD.WIDE R2, R8, R2, c[0x0][0x508] ;  /* 0x0001420008020625 */ /* 0x000fe400078e0202 */
[----:B------:R-:W2:Y:S04]  /*bb20*/  @P1 LDG.E R0, [R6.64] ;  /* 0x0000000406001981 */ /* 0x000ea8000c1e1900 */
[----:B------:R1:W5:Y:S01]  /*bb30*/  @P0 LDG.E R16, [R2.64] ;  /* 0x0000000402100981 */ /* 0x000362000c1e1900 */
[----:B------:R-:W-:Y:S02]  /*bb40*/  CS2R R4, SRZ ;  /* 0x0000000000047805 */ /* 0x000fe4000001ff00 */
[--C-:B--2---:R-:W-:Y:S01]  /*bb50*/  @P1 SHF.R.S32.HI R5, RZ, 0x1f, R0.reuse ;  /* 0x0000001fff051819 */ /* 0x104fe20000011400 */
[----:B------:R-:W-:Y:S01]  /*bb60*/  @P1 IMAD.MOV.U32 R4, RZ, RZ, R0 ;  /* 0x000000ffff041224 */ /* 0x000fe200078e0000 */
[----:B------:R-:W-:Y:S05]  /*bb70*/  @P0 BRA `(.L_x_33) ;  /* 0x0000004000000947 */ /* 0x000fea0003800000 */
[----:B-1----:R-:W-:Y:S05]  /*bb80*/  @!P1 BRA `(.L_x_33) ;  /* 0x0000003000009947 */ /* 0x002fea0003800000 */
[----:B------:R1:W2:Y:S04]  /*bb90*/  LDG.E R0, [R6.64] ;  /* 0x0000000406007981 */ /* 0x0002a8000c1e1900 */
[----:B-1----:R-:W2:Y:S02]  /*bba0*/  LDG.E R6, [R6.64+0x4] ;  /* 0x0000040406067981 */ /* 0x002ea4000c1e1900 */
[----:B--2--5:R-:W-:-:S02]  /*bbb0*/  IADD3 R16, -R0, R6, RZ ;  /* 0x0000000600107210 */ /* 0x024fc40007ffe1ff */
.L_x_33:
[----:B-1----:R-:W1:Y:S01]  /*bbc0*/  S2R R12, SR_TID.X ;  /* 0x00000000000c7919 */ /* 0x002e620000002100 */
[----:B------:R-:W-:Y:S01]  /*bbd0*/  SHF.R.S32.HI R0, RZ, 0x1f, R8 ;  /* 0x0000001fff007819 */ /* 0x000fe20000011408 */
[----:B------:R-:W-:Y:S01]  /*bbe0*/  BSSY B0, `(.L_x_34) ;  /* 0x0000028000007945 */ /* 0x000fe20003800000 */
[----:B------:R-:W-:-:S02]  /*bbf0*/  SEL R10, R8, RZ, !P1 ;  /* 0x000000ff080a7207 */ /* 0x000fc40004800000 */
[----:B------:R-:W-:Y:S02]  /*bc00*/  SEL R11, R0, RZ, !P1 ;  /* 0x000000ff000b7207 */ /* 0x000fe40004800000 */
[----:B-1----:R-:W-:-:S13]  /*bc10*/  ISETP.GE.AND P0, PT, R12, 0x80, PT ;  /* 0x000000800c00780c */ /* 0x002fda0003f06270 */
[----:B------:R-:W-:Y:S05]  /*bc20*/  @P0 BRA `(.L_x_35) ;  /* 0x0000023000000947 */ /* 0x000fea0003800000 */
[----:B------:R-:W1:Y:S01]  /*bc30*/  S2R R9, SR_CTAID.X ;  /* 0x0000000000097919 */ /* 0x000e620000002500 */
[----:B-----5:R-:W-:Y:S01]  /*bc40*/  IMAD R0, R16, c[0x0][0x4e8], RZ ;  /* 0x00013a0010007a24 */ /* 0x020fe200078e02ff */
[----:B-1----:R-:W-:-:S04]  /*bc50*/  LEA R9, R9, R12, 0x7 ;  /* 0x0000000c09097211 */ /* 0x002fc800078e38ff */
[----:B------:R-:W-:-:S13]  /*bc60*/  ISETP.GE.AND P0, PT, R9, R0, PT ;  /* 0x000000000900720c */ /* 0x000fda0003f06270 */
[----:B------:R-:W-:Y:S05]  /*bc70*/  @P0 BRA `(.L_x_35) ;  /* 0x000001e000000947 */ /* 0x000fea0003800000 */
[----:B------:R-:W1:Y:S01]  /*bc80*/  S2R R8, SR_CTAID.Y ;  /* 0x0000000000087919 */ /* 0x000e620000002600 */
[----:B------:R-:W-:Y:S01]  /*bc90*/  MOV R0, c[0x0][0x4e8] ;  /* 0x00013a0000007a02 */ /* 0x000fe20000000f00 */
[----:B------:R-:W-:Y:S01]  /*bca0*/  IMAD.MOV.U32 R3, RZ, RZ, R5 ;  /* 0x000000ffff037224 */ /* 0x000fe200078e0005 */
[----:B------:R-:W-:Y:S02]  /*bcb0*/  MOV R2, R4 ;  /* 0x0000000400027202 */ /* 0x000fe40000000f00 */
[----:B------:R-:W-:-:S13]  /*bcc0*/  ISETP.NE.AND P0, PT, R0, 0x1, PT ;  /* 0x000000010000780c */ /* 0x000fda0003f05270 */
[----:B------:R-:W-:Y:S01]  /*bcd0*/  @P0 IMAD.HI.U32 R7, R9, c[0x0][0x4ec], RZ ;  /* 0x00013b0009070a27 */ /* 0x000fe200078e00ff */
[----:B-1----:R-:W-:-:S03]  /*bce0*/  SHF.R.S32.HI R0, RZ, 0x1f, R8 ;  /* 0x0000001fff007819 */ /* 0x002fc60000011408 */
[----:B------:R-:W-:-:S04]  /*bcf0*/  IMAD.WIDE.U32 R2, R8, c[0x0][0x490], R2 ;  /* 0x0001240008027a25 */ /* 0x000fc800078e0002 */
[----:B------:R-:W-:Y:S02]  /*bd00*/  IMAD R6, R0, c[0x0][0x490], RZ ;  /* 0x0001240000067a24 */ /* 0x000fe400078e02ff */
[----:B------:R-:W-:Y:S01]  /*bd10*/  IMAD.MOV.U32 R0, RZ, RZ, R9 ;  /* 0x000000ffff007224 */ /* 0x000fe200078e0009 */
[----:B------:R-:W-:Y:S01]  /*bd20*/  @P0 SHF.R.U32.HI R0, RZ, c[0x0][0x4f0], R7 ;  /* 0x00013c00ff000a19 */ /* 0x000fe20000011607 */
[----:B------:R-:W-:Y:S02]  /*bd30*/  IMAD R6, R8, c[0x0][0x494], R6 ;  /* 0x0001250008067a24 */ /* 0x000fe400078e0206 */
[----:B------:R-:W-:Y:S01]  /*bd40*/  IMAD R8, R11, c[0x0][0x498], RZ ;  /* 0x000126000b087a24 */ /* 0x000fe200078e02ff */
[----:B------:R-:W-:Y:S01]  /*bd50*/  IADD3 R7, -R0, RZ, RZ ;  /* 0x000000ff00077210 */ /* 0x000fe20007ffe1ff */
[----:B------:R-:W-:Y:S02]  /*bd60*/  IMAD.IADD R3, R6, 0x1, R3 ;  /* 0x0000000106037824 */ /* 0x000fe400078e0203 */
[----:B------:R-:W-:-:S02]  /*bd70*/  IMAD R8, R10, c[0x0][0x49c], R8 ;  /* 0x000127000a087a24 */ /* 0x000fc400078e0208 */
[----:B------:R-:W-:Y:S01]  /*bd80*/  IMAD R6, R7, c[0x0][0x4e8], R9 ;  /* 0x00013a0007067a24 */ /* 0x000fe200078e0209 */
[----:B------:R-:W-:Y:S01]  /*bd90*/  SHF.R.S32.HI R9, RZ, 0x1f, R0 ;  /* 0x0000001fff097819 */ /* 0x000fe20000011400 */
[----:B------:R-:W-:-:S03]  /*bda0*/  IMAD.WIDE.U32 R2, R10, c[0x0][0x498], R2 ;  /* 0x000126000a027a25 */ /* 0x000fc600078e0002 */
[----:B------:R-:W-:Y:S02]  /*bdb0*/  SHF.R.S32.HI R7, RZ, 0x1f, R6 ;  /* 0x0000001fff077819 */ /* 0x000fe40000011406 */
[----:B------:R-:W-:-:S03]  /*bdc0*/  IADD3 R2, P0, R0, R2, RZ ;  /* 0x0000000200027210 */ /* 0x000fc60007f1e0ff */
[----:B------:R-:W-:Y:S01]  /*bdd0*/  IMAD R0, R7, c[0x0][0x488], RZ ;  /* 0x0001220007007a24 */ /* 0x000fe200078e02ff */
[----:B------:R-:W-:-:S03]  /*bde0*/  IADD3.X R3, R9, R3, R8, P0, !PT ;  /* 0x0000000309037210 */ /* 0x000fc600007fe408 */
[C---:B------:R-:W-:Y:S02]  /*bdf0*/  IMAD R0, R6.reuse, c[0x0][0x48c], R0 ;  /* 0x0001230006007a24 */ /* 0x040fe400078e0200 */
[----:B------:R-:W-:-:S05]  /*be00*/  IMAD.WIDE.U32 R2, R6, c[0x0][0x488], R2 ;  /* 0x0001220006027a25 */ /* 0x000fca00078e0002 */
[----:B------:R-:W-:Y:S02]  /*be10*/  IADD3 R0, R3, R0, RZ ;  /* 0x0000000003007210 */ /* 0x000fe40007ffe0ff */
[----:B------:R-:W-:-:S04]  /*be20*/  LEA R6, P0, R2, c[0x0][0x450], 0x2 ;  /* 0x0001140002067a11 */ /* 0x000fc800078010ff */
[----:B------:R-:W-:Y:S02]  /*be30*/  LEA.HI.X R7, R2, c[0x0][0x454], R0, 0x2, P0 ;  /* 0x0001150002077a11 */ /* 0x000fe400000f1400 */
[----:B------:R-:W-:-:S05]  /*be40*/  MOV R0, 0xff800000 ;  /* 0xff80000000007802 */ /* 0x000fca0000000f00 */
[----:B------:R1:W-:Y:S02]  /*be50*/  STG.E [R6.64], R0 ;  /* 0x0000000006007986 */ /* 0x0003e4000c101904 */
.L_x_35:
[----:B------:R-:W-:Y:S05]  /*be60*/  BSYNC B0 ;  /* 0x0000000000007941 */ /* 0x000fea0003800000 */
.L_x_34:
[----:B-1----:R-:W1:Y:S01]  /*be70*/  S2R R6, SR_CTAID.Y ;  /* 0x0000000000067919 */ /* 0x002e620000002600 */
[----:B------:R-:W-:Y:S01]  /*be80*/  IMAD R0, R5, c[0x0][0x3a0], RZ ;  /* 0x0000e80005007a24 */ /* 0x000fe200078e02ff */
[----:B------:R-:W-:Y:S01]  /*be90*/  SHF.R.S32.HI R5, RZ, 0x1f, R12 ;  /* 0x0000001fff057819 */ /* 0x000fe2000001140c */
[C---:B------:R-:W-:Y:S01]  /*bea0*/  IMAD.WIDE.U32 R2, R4.reuse, c[0x0][0x3a0], RZ ;  /* 0x0000e80004027a25 */ /* 0x040fe200078e00ff */
[----:B------:R-:W2:Y:S01]  /*beb0*/  S2R R14, SR_CTAID.X ;  /* 0x00000000000e7919 */ /* 0x000ea20000002500 */
[----:B------:R-:W-:Y:S01]  /*bec0*/  MOV R8, c[0x0][0x4e8] ;  /* 0x00013a0000087a02 */ /* 0x000fe20000000f00 */
[----:B------:R-:W-:Y:S01]  /*bed0*/  BSSY B0, `(.L_x_36) ;  /* 0x0000043000007945 */ /* 0x000fe20003800000 */
[----:B------:R-:W-:Y:S01]  /*bee0*/  LEA.HI R5, R5, R12, RZ, 0x3 ;  /* 0x0000000c05057211 */ /* 0x000fe200078f18ff */
[----:B------:R-:W-:Y:S01]  /*bef0*/  IMAD R0, R4, c[0x0][0x3a4], R0 ;  /* 0x0000e90004007a24 */ /* 0x000fe200078e0200 */
[----:B------:R-:W-:Y:S01]  /*bf00*/  ISETP.NE.AND P0, PT, R8, 0x1, PT ;  /* 0x000000010800780c */ /* 0x000fe20003f05270 */
[----:B-----5:R-:W-:Y:S01]  /*bf10*/  IMAD R16, R16, c[0x0][0x4e8], RZ ;  /* 0x00013a0010107a24 */ /* 0x020fe200078e02ff */
[----:B------:R-:W-:Y:S01]  /*bf20*/  LOP3.LUT R4, R5, 0xfffffff8, RZ, 0xc0, !PT ;  /* 0xfffffff805047812 */ /* 0x000fe200078ec0ff */
[----:B------:R-:W-:Y:S01]  /*bf30*/  IMAD.IADD R3, R3, 0x1, R0 ;  /* 0x0000000103037824 */ /* 0x000fe200078e0200 */
[----:B------:R-:W-:-:S02]  /*bf40*/  SHF.R.S32.HI R8, RZ, 0x3, R5 ;  /* 0x00000003ff087819 */ /* 0x000fc40000011405 */
[----:B------:R-:W-:-:S05]  /*bf50*/  IADD3 R9, -R4, R12, RZ ;  /* 0x0000000c04097210 */ /* 0x000fca0007ffe1ff */
[----:B------:R-:W-:Y:S01]  /*bf60*/  IMAD R4, R9, 0x20, R8 ;  /* 0x0000002009047824 */ /* 0x000fe200078e0208 */
[----:B-1----:R-:W-:Y:S01]  /*bf70*/  SHF.R.S32.HI R7, RZ, 0x1f, R6 ;  /* 0x0000001fff077819 */ /* 0x002fe20000011406 */
[----:B------:R-:W-:-:S03]  /*bf80*/  IMAD.WIDE.U32 R2, R6, c[0x0][0x3e8], R2 ;  /* 0x0000fa0006027a25 */ /* 0x000fc600078e0002 */
[C---:B--2---:R-:W-:Y:S01]  /*bf90*/  LEA R4, R14.reuse, R4, 0x7 ;  /* 0x000000040e047211 */ /* 0x044fe200078e38ff */
[----:B------:R-:W-:Y:S01]  /*bfa0*/  IMAD R0, R7, c[0x0][0x3e8], RZ ;  /* 0x0000fa0007007a24 */ /* 0x000fe200078e02ff */
[----:B------:R-:W-:-:S03]  /*bfb0*/  LEA R14, R14, R8, 0x7 ;  /* 0x000000080e0e7211 */ /* 0x000fc600078e38ff */
[----:B------:R-:W-:Y:S02]  /*bfc0*/  IMAD R0, R6, c[0x0][0x3ec], R0 ;  /* 0x0000fb0006007a24 */ /* 0x000fe400078e0200 */
[----:B------:R-:W-:-:S04]  /*bfd0*/  @P0 IMAD.HI.U32 R5, R4, c[0x0][0x4ec], RZ ;  /* 0x00013b0004050a27 */ /* 0x000fc800078e00ff */
[----:B------:R-:W-:Y:S01]  /*bfe0*/  IMAD.IADD R3, R0, 0x1, R3 ;  /* 0x0000000100037824 */ /* 0x000fe200078e0203 */
[----:B------:R-:W-:Y:S01]  /*bff0*/  MOV R0, R4 ;  /* 0x0000000400007202 */ /* 0x000fe20000000f00 */
[----:B------:R-:W-:Y:S01]  /*c000*/  IMAD R6, R11, c[0x0][0x3f0], RZ ;  /* 0x0000fc000b067a24 */ /* 0x000fe200078e02ff */
[----:B------:R-:W-:Y:S01]  /*c010*/  @P0 SHF.R.U32.HI R0, RZ, c[0x0][0x4f0], R5 ;  /* 0x00013c00ff000a19 */ /* 0x000fe20000011605 */
[----:B------:R-:W-:-:S04]  /*c020*/  IMAD.WIDE.U32 R2, R10, c[0x0][0x3f0], R2 ;  /* 0x0000fc000a027a25 */ /* 0x000fc800078e0002 */
[----:B------:R-:W-:Y:S01]  /*c030*/  IMAD R7, R10, c[0x0][0x3f4], R6 ;  /* 0x0000fd000a077a24 */ /* 0x000fe200078e0206 */
[--C-:B------:R-:W-:Y:S01]  /*c040*/  SHF.R.S32.HI R6, RZ, 0x1f, R0.reuse ;  /* 0x0000001fff067819 */ /* 0x100fe20000011400 */
[----:B------:R-:W-:-:S03]  /*c050*/  IMAD.MOV R5, RZ, RZ, -R0 ;  /* 0x000000ffff057224 */ /* 0x000fc600078e0a00 */
[----:B------:R-:W-:Y:S01]  /*c060*/  IADD3 R3, R3, R7, RZ ;  /* 0x0000000703037210 */ /* 0x000fe20007ffe0ff */
[----:B------:R-:W-:Y:S02]  /*c070*/  IMAD R6, R6, c[0x0][0x3e0], RZ ;  /* 0x0000f80006067a24 */ /* 0x000fe400078e02ff */
[----:B------:R-:W-:Y:S02]  /*c080*/  IMAD R5, R5, c[0x0][0x4e8], R4 ;  /* 0x00013a0005057a24 */ /* 0x000fe400078e0204 */
[----:B------:R-:W-:-:S03]  /*c090*/  IMAD.WIDE.U32 R2, R0, c[0x0][0x3e0], R2 ;  /* 0x0000f80000027a25 */ /* 0x000fc600078e0002 */
[----:B------:R-:W-:Y:S01]  /*c0a0*/  SHF.R.S32.HI R4, RZ, 0x1f, R5 ;  /* 0x0000001fff047819 */ /* 0x000fe20000011405 */
[----:B------:R-:W-:-:S05]  /*c0b0*/  IMAD R0, R0, c[0x0][0x3e4], R6 ;  /* 0x0000f90000007a24 */ /* 0x000fca00078e0206 */
[----:B------:R-:W-:Y:S01]  /*c0c0*/  IADD3 R3, R3, R0, RZ ;  /* 0x0000000003037210 */ /* 0x000fe20007ffe0ff */
[----:B------:R-:W-:-:S04]  /*c0d0*/  IMAD R0, R4, c[0x0][0x3d8], RZ ;  /* 0x0000f60004007a24 */ /* 0x000fc800078e02ff */
[C---:B------:R-:W-:Y:S02]  /*c0e0*/  IMAD R0, R5.reuse, c[0x0][0x3dc], R0 ;  /* 0x0000f70005007a24 */ /* 0x040fe400078e0200 */
[----:B------:R-:W-:-:S04]  /*c0f0*/  IMAD.WIDE.U32 R2, R5, c[0x0][0x3d8], R2 ;  /* 0x0000f60005027a25 */ /* 0x000fc800078e0002 */
[----:B------:R-:W-:Y:S01]  /*c100*/  IMAD.IADD R0, R3, 0x1, R0 ;  /* 0x0000000103007824 */ /* 0x000fe200078e0200 */
[----:B------:R-:W-:-:S04]  /*c110*/  LEA R17, P0, R2, c[0x0][0x380], 0x1 ;  /* 0x0000e00002117a11 */ /* 0x000fc800078008ff */
[----:B------:R-:W-:Y:S02]  /*c120*/  LEA.HI.X R15, R2, c[0x0][0x384], R0, 0x1, P0 ;  /* 0x0000e100020f7a11 */ /* 0x000fe400000f0c00 */
[----:B------:R-:W-:Y:S01]  /*c130*/  ISETP.GE.AND P0, PT, R14, R16, PT ;  /* 0x000000100e00720c */ /* 0x000fe20003f06270 */
[----:B------:R1:W2:Y:S01]  /*c140*/  SHFL.IDX PT, R2, R17, RZ, 0x181f ;  /* 0x00181fff11027589 */ /* 0x0002a200000e0000 */
[----:B------:R-:W-:-:S03]  /*c150*/  SHF.L.U32 R0, R9, 0x3, RZ ;  /* 0x0000000309007819 */ /* 0x000fc600000006ff */
[----:B------:R1:W3:Y:S01]  /*c160*/  SHFL.IDX PT, R3, R15, RZ, 0x181f ;  /* 0x00181fff0f037589 */ /* 0x0002e200000e0000 */
[C---:B------:R-:W-:Y:S02]  /*c170*/  IADD3 R11, R0.reuse, 0x40, RZ ;  /* 0x00000040000b7810 */ /* 0x040fe40007ffe0ff */
[C---:B------:R-:W-:Y:S02]  /*c180*/  IADD3 R12, R0.reuse, 0x80, RZ ;  /* 0x00000080000c7810 */ /* 0x040fe40007ffe0ff */
[----:B------:R-:W-:-:S03]  /*c190*/  IADD3 R13, R0, 0xc0, RZ ;  /* 0x000000c0000d7810 */ /* 0x000fc60007ffe0ff */
[----:B------:R-:W-:Y:S05]  /*c1a0*/  @P0 BRA `(.L_x_37) ;  /* 0x0000015000000947 */ /* 0x000fea0003800000 */
[----:B------:R-:W-:Y:S02]  /*c1b0*/  ISETP.GE.AND P2, PT, R11, c[0x0][0x3c8], PT ;  /* 0x0000f2000b007a0c */ /* 0x000fe40003f46270 */
[----:B------:R-:W-:Y:S02]  /*c1c0*/  ISETP.GE.AND P1, PT, R12, c[0x0][0x3c8], PT ;  /* 0x0000f2000c007a0c */ /* 0x000fe40003f26270 */
[----:B------:R-:W-:Y:S02]  /*c1d0*/  ISETP.GE.AND P0, PT, R13, c[0x0][0x3c8], PT ;  /* 0x0000f2000d007a0c */ /* 0x000fe40003f06270 */
        /* <DEDUP_REMOVED lines=9> */
[----:B------:R2:W-:Y:S01]  /*c270*/  @!P3 ST.E.128 [R8.64], RZ ;  /* 0x000000ff0800b985 */ /* 0x0005e2000c101d04 */
[----:B------:R-:W-:Y:S02]  /*c280*/  @!P1 LOP3.LUT R5, R5, 0xfffffff8, RZ, 0xc0, !PT ;  /* 0xfffffff805059812 */ /* 0x000fe400078ec0ff */
[----:B------:R-:W-:Y:S01]  /*c290*/  @!P0 LOP3.LUT R10, R4, 0xfffffff8, RZ, 0xc0, !PT ;  /* 0xfffffff8040a8812 */ /* 0x000fe200078ec0ff */
[----:B------:R-:W-:-:S04]  /*c2a0*/  @!P2 IMAD.WIDE R6, R6, 0x2, R2 ;  /* 0x000000020606a825 */ /* 0x000fc800078e0202 */
[--C-:B------:R-:W-:Y:S01]  /*c2b0*/  @!P1 IMAD.WIDE R4, R5, 0x2, R2.reuse ;  /* 0x0000000205049825 */ /* 0x100fe200078e0202 */
[----:B------:R2:W-:Y:S03]  /*c2c0*/  @!P2 ST.E.128 [R6.64], RZ ;  /* 0x000000ff0600a985 */ /* 0x0005e6000c101d04 */
[----:B------:R-:W-:Y:S01]  /*c2d0*/  @!P0 IMAD.WIDE R2, R10, 0x2, R2 ;  /* 0x000000020a028825 */ /* 0x000fe200078e0202 */
[----:B------:R2:W-:Y:S04]  /*c2e0*/  @!P1 ST.E.128 [R4.64], RZ ;  /* 0x000000ff04009985 */ /* 0x0005e8000c101d04 */
[----:B------:R2:W-:Y:S02]  /*c2f0*/  @!P0 ST.E.128 [R2.64], RZ ;  /* 0x000000ff02008985 */ /* 0x0005e4000c101d04 */
.L_x_37:
[----:B------:R-:W-:Y:S05]  /*c300*/  BSYNC B0 ;  /* 0x0000000000007941 */ /* 0x000fea0003800000 */
.L_x_36:
[----:B--2---:R-:W-:Y:S01]  /*c310*/  IADD3 R4, R14, 0x20, RZ ;  /* 0x000000200e047810 */ /* 0x004fe20007ffe0ff */
[----:B---3--:R2:W3:Y:S01]  /*c320*/  SHFL.IDX PT, R3, R15, 0x1, 0x181f ;  /* 0x00381f000f037f89 */ /* 0x0084e200000e0000 */
[----:B------:R-:W-:Y:S02]  /*c330*/  BSSY B0, `(.L_x_38) ;  /* 0x0000019000007945 */ /* 0x000fe40003800000 */
[----:B------:R-:W-:Y:S01]  /*c340*/  ISETP.GE.AND P0, PT, R4, R16, PT ;  /* 0x000000100400720c */ /* 0x000fe20003f06270 */
[----:B------:R2:W4:-:S12]  /*c350*/  SHFL.IDX PT, R2, R17, 0x1, 0x181f ;  /* 0x00381f0011027f89 */ /* 0x00051800000e0000 */
        /* <DEDUP_REMOVED lines=22> */
.L_x_39:
[----:B------:R-:W-:Y:S05]  /*c4c0*/  BSYNC B0 ;  /* 0x0000000000007941 */ /* 0x000fea0003800000 */
.L_x_38:
[----:B---3--:R-:W-:Y:S01]  /*c4d0*/  IADD3 R4, R14, 0x40, RZ ;  /* 0x000000400e047810 */ /* 0x008fe20007ffe0ff */
[----:B------:R3:W1:Y:S01]  /*c4e0*/  SHFL.IDX PT, R3, R15, 0x2, 0x181f ;  /* 0x00581f000f037f89 */ /* 0x00066200000e0000 */
[----:B------:R-:W-:Y:S02]  /*c4f0*/  BSSY B0, `(.L_x_40) ;  /* 0x0000019000007945 */ /* 0x000fe40003800000 */
[----:B------:R-:W-:Y:S01]  /*c500*/  ISETP.GE.AND P0, PT, R4, R16, PT ;  /* 0x000000100400720c */ /* 0x000fe20003f06270 */
[----:B----4-:R3:W4:-:S12]  /*c510*/  SHFL.IDX PT, R2, R17, 0x2, 0x181f ;  /* 0x00581f0011027f89 */ /* 0x01071800000e0000 */
        /* <DEDUP_REMOVED lines=9> */
[----:B-1--4-:R-:W-:Y:S01]  /*c5b0*/  @!P3 IMAD.WIDE R8, R0, 0x2, R2 ;  /* 0x000000020008b825 */ /* 0x012fe200078e0202 */
        /* <DEDUP_REMOVED lines=12> */
.L_x_41:
[----:B------:R-:W-:Y:S05]  /*c680*/  BSYNC B0 ;  /* 0x0000000000007941 */ /* 0x000fea0003800000 */
.L_x_40:
[----:B-1----:R-:W-:Y:S01]  /*c690*/  IADD3 R4, R14, 0x60, RZ ;  /* 0x000000600e047810 */ /* 0x002fe20007ffe0ff */
[----:B------:R1:W2:Y:S03]  /*c6a0*/  SHFL.IDX PT, R3, R15, 0x3, 0x181f ;  /* 0x00781f000f037f89 */ /* 0x0002a600000e0000 */
[----:B------:R-:W-:Y:S01]  /*c6b0*/  ISETP.GE.AND P0, PT, R4, R16, PT ;  /* 0x000000100400720c */ /* 0x000fe20003f06270 */
[----:B----4-:R1:W4:-:S12]  /*c6c0*/  SHFL.IDX PT, R2, R17, 0x3, 0x181f ;  /* 0x00781f0011027f89 */ /* 0x01031800000e0000 */
[----:B------:R-:W-:Y:S05]  /*c6d0*/  @P0 EXIT ;  /* 0x000000000000094d */ /* 0x000fea0003800000 */
[----:B------:R-:W-:Y:S02]  /*c6e0*/  ISETP.GE.AND P1, PT, R11, c[0x0][0x3c8], PT ;  /* 0x0000f2000b007a0c */ /* 0x000fe40003f26270 */
[----:B------:R-:W-:Y:S02]  /*c6f0*/  ISETP.GE.AND P0, PT, R12, c[0x0][0x3c8], PT ;  /* 0x0000f2000c007a0c */ /* 0x000fe40003f06270 */
[----:B------:R-:W-:-:S09]  /*c700*/  ISETP.GE.AND P2, PT, R0, c[0x0][0x3c8], PT ;  /* 0x0000f20000007a0c */ /* 0x000fd20003f46270 */
[----:B------:R-:W-:Y:S02]  /*c710*/  @!P1 SHF.R.S32.HI R5, RZ, 0x1f, R11 ;  /* 0x0000001fff059819 */ /* 0x000fe4000001140b */
[----:B------:R-:W-:Y:S02]  /*c720*/  @!P0 SHF.R.S32.HI R4, RZ, 0x1f, R12 ;  /* 0x0000001fff048819 */ /* 0x000fe4000001140c */
[----:B------:R-:W-:Y:S01]  /*c730*/  @!P1 LEA.HI R5, R5, R11, RZ, 0x3 ;  /* 0x0000000b05059211 */ /* 0x000fe200078f18ff */
[--C-:B--2-4-:R-:W-:Y:S01]  /*c740*/  @!P2 IMAD.WIDE R8, R0, 0x2, R2.reuse ;  /* 0x000000020008a825 */ /* 0x114fe200078e0202 */
[----:B------:R-:W-:Y:S02]  /*c750*/  @!P0 LEA.HI R4, R4, R12, RZ, 0x3 ;  /* 0x0000000c04048211 */ /* 0x000fe400078f18ff */
[----:B------:R-:W-:Y:S02]  /*c760*/  @!P1 LOP3.LUT R5, R5, 0xfffffff8, RZ, 0xc0, !PT ;  /* 0xfffffff805059812 */ /* 0x000fe400078ec0ff */
[----:B------:R-:W-:Y:S01]  /*c770*/  @!P0 LOP3.LUT R4, R4, 0xfffffff8, RZ, 0xc0, !PT ;  /* 0xfffffff804048812 */ /* 0x000fe200078ec0ff */
[----:B------:R2:W-:Y:S02]  /*c780*/  @!P2 ST.E.128 [R8.64], RZ ;  /* 0x000000ff0800a985 */ /* 0x0005e4000c101d04 */
[----:B------:R-:W-:-:S04]  /*c790*/  @!P1 IMAD.WIDE R6, R5, 0x2, R2 ;  /* 0x0000000205069825 */ /* 0x000fc800078e0202 */
[----:B------:R-:W-:Y:S01]  /*c7a0*/  @!P0 IMAD.WIDE R4, R4, 0x2, R2 ;  /* 0x0000000204048825 */ /* 0x000fe200078e0202 */
[----:B------:R2:W-:Y:S04]  /*c7b0*/  @!P1 ST.E.128 [R6.64], RZ ;  /* 0x000000ff06009985 */ /* 0x0005e8000c101d04 */
[----:B------:R2:W-:Y:S01]  /*c7c0*/  @!P0 ST.E.128 [R4.64], RZ ;  /* 0x000000ff04008985 */ /* 0x0005e2000c101d04 */
[----:B------:R-:W-:-:S13]  /*c7d0*/  ISETP.GE.AND P0, PT, R13, c[0x0][0x3c8], PT ;  /* 0x0000f2000d007a0c */ /* 0x000fda0003f06270 */
[----:B------:R-:W-:Y:S05]  /*c7e0*/  @P0 EXIT ;  /* 0x000000000000094d */ /* 0x000fea0003800000 */
[----:B------:R-:W-:-:S04]  /*c7f0*/  SHF.R.S32.HI R0, RZ, 0x1f, R13 ;  /* 0x0000001fff007819 */ /* 0x000fc8000001140d */
[----:B------:R-:W-:-:S04]  /*c800*/  LEA.HI R0, R0, R13, RZ, 0x3 ;  /* 0x0000000d00007211 */ /* 0x000fc800078f18ff */
[----:B------:R-:W-:-:S05]  /*c810*/  LOP3.LUT R0, R0, 0xfffffff8, RZ, 0xc0, !PT ;  /* 0xfffffff800007812 */ /* 0x000fca00078ec0ff */
[----:B------:R-:W-:-:S05]  /*c820*/  IMAD.WIDE R2, R0, 0x2, R2 ;  /* 0x0000000200027825 */ /* 0x000fca00078e0202 */
[----:B------:R-:W-:Y:S01]  /*c830*/  ST.E.128 [R2.64], RZ ;  /* 0x000000ff02007985 */ /* 0x000fe2000c101d04 */
[----:B------:R-:W-:Y:S05]  /*c840*/  EXIT ;  /* 0x000000000000794d */ /* 0x000fea0003800000 */
.L_x_42:
        /* <DEDUP_REMOVED lines=11> */
.L_x_3057:


//--------------------- .text._ZN7cutlass13device_kernelIN5flash19enable_sm80_to_sm89INS1_16FlashAttnFwdSm80INS1_25CollectiveMainloopFwdSm80ILi8ELi1ELb0EN4cute5tupleIJNS5_1CILi128EEENS7_ILi32EEENS7_ILi256EEEEEELi256ENS_10bfloat16_tEfNS_4arch4Sm80ELb0ELb0ELb1ELb1ELb0ELb1ELb1ELb0EEENS1_21CollectiveEpilogueFwdINS6_IJS8_SA_S9_EEENS6_IJNS7_ILi1EEESI_SI_EEESC_SE_Li256ELb1ELb1ELb0ELb0EEENS1_19SingleTileSchedulerILb1ELb0ELb1ELi128EEEEEEEEEvNT_6ParamsE --------------------------
	.section	.text._ZN7cutlass13device_kernelIN5flash19enable_sm80_to_sm89INS1_16FlashAttnFwdSm80INS1_25CollectiveMainloopFwdSm80ILi8ELi1ELb0EN4cute5tupleIJNS5_1CILi128EEENS7_ILi32EEENS7_ILi256EEEEEELi256ENS_10bfloat16_tEfNS_4arch4Sm80ELb0ELb0ELb1ELb1ELb0ELb1ELb1ELb0EEENS1_21CollectiveEpilogueFwdINS6_IJS8_SA_S9_EEENS6_IJNS7_ILi1EEESI_SI_EEESC_SE_Li256ELb1ELb1ELb0ELb0EEENS1_19SingleTileSchedulerILb1ELb0ELb1ELi128EEEEEEEEEvNT_6ParamsE,"ax",@progbits
	.sectioninfo	@"SHI_REGISTERS=255"
	.align	128
.text._ZN7cutlass13device_kernelIN5flash19enable_sm80_to_sm89INS1_16FlashAttnFwdSm80INS1_25CollectiveMainloopFwdSm80ILi8ELi1ELb0EN4cute5tupleIJNS5_1CILi128EEENS7_ILi32EEENS7_ILi256EEEEEELi256ENS_10bfloat16_tEfNS_4arch4Sm80ELb0ELb0ELb1ELb1ELb0ELb1ELb1ELb0EEENS1_21CollectiveEpilogueFwdINS6_IJS8_SA_S9_EEENS6_IJNS7_ILi1EEESI_SI_EEESC_SE_Li256ELb1ELb1ELb0ELb0EEENS1_19SingleTileSchedulerILb1ELb0ELb1ELi128EEEEEEEEEvNT_6ParamsE:
        .type           _ZN7cutlass13device_kernelIN5flash19enable_sm80_to_sm89INS1_16FlashAttnFwdSm80INS1_25CollectiveMainloopFwdSm80ILi8ELi1ELb0EN4cute5tupleIJNS5_1CILi128EEENS7_ILi32EEENS7_ILi256EEEEEELi256ENS_10bfloat16_tEfNS_4arch4Sm80ELb0ELb0ELb1ELb1ELb0ELb1ELb1ELb0EEENS1_21CollectiveEpilogueFwdINS6_IJS8_SA_S9_EEENS6_IJNS7_ILi1EEESI_SI_EEESC_SE_Li256ELb1ELb1ELb0ELb0EEENS1_19SingleTileSchedulerILb1ELb0ELb1ELi128EEEEEEEEEvNT_6ParamsE,@function
        .size           _ZN7cutlass13device_kernelIN5flash19enable_sm80_to_sm89INS1_16FlashAttnFwdSm80INS1_25CollectiveMainloopFwdSm80ILi8ELi1ELb0EN4cute5tupleIJNS5_1CILi128EEENS7_ILi32EEENS7_ILi256EEEEEELi256ENS_10bfloat16_tEfNS_4arch4Sm80ELb0ELb0ELb1ELb1ELb0ELb1ELb1ELb0EEENS1_21CollectiveEpilogueFwdINS6_IJS8_SA_S9_EEENS6_IJNS7_ILi1EEESI_SI_EEESC_SE_Li256ELb1ELb1ELb0ELb0EEENS1_19SingleTileSchedulerILb1ELb0ELb1ELi128EEEEEEEEEvNT_6ParamsE,(.L_x_3058 - _ZN7cutlass13device_kernelIN5flash19enable_sm80_to_sm89INS1_16FlashAttnFwdSm80INS1_25CollectiveMainloopFwdSm80ILi8ELi1ELb0EN4cute5tupleIJNS5_1CILi128EEENS7_ILi32EEENS7_ILi256EEEEEELi256ENS_10bfloat16_tEfNS_4arch4Sm80ELb0ELb0ELb1ELb1ELb0ELb1ELb1ELb0EEENS1_21CollectiveEpilogueFwdINS6_IJS8_SA_S9_EEENS6_IJNS7_ILi1EEESI_SI_EEESC_SE_Li256ELb1ELb1ELb0ELb0EEENS1_19SingleTileSchedulerILb1ELb0ELb1ELi128EEEEEEEEEvNT_6ParamsE)
        .other          _ZN7cutlass13device_kernelIN5flash19enable_sm80_to_sm89INS1_16FlashAttnFwdSm80INS1_25CollectiveMainloopFwdSm80ILi8ELi1ELb0EN4cute5tupleIJNS5_1CILi128EEENS7_ILi32EEENS7_ILi256EEEEEELi256ENS_10bfloat16_tEfNS_4arch4Sm80ELb0ELb0ELb1ELb1ELb0ELb1ELb1ELb0EEENS1_21CollectiveEpilogueFwdINS6_IJS8_SA_S9_EEENS6_IJNS7_ILi1EEESI_SI_EEESC_SE_Li256ELb1ELb1ELb0ELb0EEENS1_19SingleTileSchedulerILb1ELb0ELb1ELi128EEEEEEEEEvNT_6ParamsE,@"STO_CUDA_ENTRY STV_DEFAULT"
_ZN7cutlass13device_kernelIN5flash19enable_sm80_to_sm89INS1_16FlashAttnFwdSm80INS1_25CollectiveMainloopFwdSm80ILi8ELi1ELb0EN4cute5tupleIJNS5_1CILi128EEENS7_ILi32EEENS7_ILi256EEEEEELi256ENS_10bfloat16_tEfNS_4arch4Sm80ELb0ELb0ELb1ELb1ELb0ELb1ELb1ELb0EEENS1_21CollectiveEpilogueFwdINS6_IJS8_SA_S9_EEENS6_IJNS7_ILi1EEESI_SI_EEESC_SE_Li256ELb1ELb1ELb0ELb0EEENS1_19SingleTileSchedulerILb1ELb0ELb1ELi128EEEEEEEEEvNT_6ParamsE:
[----:B------:R-:W-:Y:S02]  /*0000*/  MOV R1, c[0x0][0x28] ;  /* 0x00000a0000017a02 */ /* 0x000fe40000000f00 */
[----:B------:R-:W1:Y:S01]  /*0010*/  S2R R64, SR_TID.X ;  /* 0x0000000000407919 */ /* 0x000e620000002100 */
[----:B------:R-:W-:Y:S01]  /*0020*/  MOV R5, 0x4 ;  /* 0x0000000400057802 */ /* 0x000fe20000000f00 */
[----:B------:R-:W-:Y:S02]  /*0030*/  ULDC.64 UR10, c[0x0][0x118] ;  /* 0x00004600000a7ab9 */ /* 0x000fe40000000a00 */
        /* <DEDUP_REMOVED lines=12> */
.L_x_44:
        /* <DEDUP_REMOVED lines=8> */
.L_x_46:
[----:B------:R-:W-:-:S05]  /*0180*/  MOV R3, c[0x0][0x54c] ;  /* 0x0001530000037a02 */ /* 0x000fca0000000f00 */
.L_x_45:
[----:B-----5:R-:W-:Y:S01]  /*0190*/  IMAD R3, R3, c[0x0][0x548], RZ ;  /* 0x0001520003037a24 */ /* 0x020fe200078e02ff */
[----:B------:R-:W-:-:S04]  /*01a0*/  SHF.L.U32 R0, R65, 0x7, RZ ;  /* 0x0000000741007819 */ /* 0x000fc800000006ff */
[----:B------:R-:W-:-:S04]  /*01b0*/  ISETP.GE.AND P0, PT, R0, R3, PT ;  /* 0x000000030000720c */ /* 0x000fc80003f06270 */
[----:B------:R-:W-:Y:S01]  /*01c0*/  SEL R228, R228, 0xffffffff, !P0 ;  /* 0xffffffffe4e47807 */ /* 0x000fe20004000000 */
[----:B------:R-:W-:Y:S05]  /*01d0*/  BRA `(.L_x_47) ;  /* 0x0000012000007947 */ /* 0x000fea0003800000 */
.L_x_43:
[----:B---3--:R-:W-:-:S04]  /*01e0*/  ISETP.NE.U32.AND P0, PT, RZ, c[0x0][0x568], PT ;  /* 0x00015a00ff007a0c */ /* 0x008fc80003f05070 */
[----:B------:R-:W-:-:S13]  /*01f0*/  ISETP.NE.AND.EX P0, PT, RZ, c[0x0][0x56c], PT, P0 ;  /* 0x00015b00ff007a0c */ /* 0x000fda0003f05300 */
[----:B------:R-:W-:Y:S05]  /*0200*/  @!P0 BRA `(.L_x_48) ;  /* 0x0000002000008947 */ /* 0x000fea0003800000 */
[----:B------:R1:W5:Y:S01]  /*0210*/  LDG.E R3, [R2.64] ;  /* 0x0000000a02037981 */ /* 0x000362000c1e1900 */
[----:B------:R-:W-:Y:S05]  /*0220*/  BRA `(.L_x_49) ;  /* 0x0000009000007947 */ /* 0x000fea0003800000 */
.L_x_48:
        /* <DEDUP_REMOVED lines=8> */
.L_x_50:
[----:B------:R-:W-:-:S05]  /*02b0*/  MOV R3, c[0x0][0x54c] ;  /* 0x0001530000037a02 */ /* 0x000fca0000000f00 */
.L_x_49:
[----:B-----5:R-:W-:Y:S01]  /*02c0*/  IMAD R3, R3, c[0x0][0x548], RZ ;  /* 0x0001520003037a24 */ /* 0x020fe200078e02ff */
[----:B------:R-:W-:-:S04]  /*02d0*/  SHF.L.U32 R0, R65, 0x7, RZ ;  /* 0x0000000741007819 */ /* 0x000fc800000006ff */
[----:B------:R-:W-:-:S04]  /*02e0*/  ISETP.GE.AND P0, PT, R0, R3, PT ;  /* 0x000000030000720c */ /* 0x000fc80003f06270 */
[----:B------:R-:W-:-:S04]  /*02f0*/  SEL R228, R228, 0xffffffff, !P0 ;  /* 0xffffffffe4e47807 */ /* 0x000fc80004000000 */
.L_x_47:
[----:B------:R-:W-:-:S13]  /*0300*/  ISETP.GE.AND P0, PT, R228, RZ, PT ;  /* 0x000000ffe400720c */ /* 0x000fda0003f06270 */
        /* <DEDUP_REMOVED lines=8> */
[----:B------:R-:W-:Y:S01]  /*0390*/  IMAD.MOV.U32 R0, RZ, RZ, RZ ;  /* 0x000000ffff007224 */ /* 0x000fe200078e00ff */
[----:B------:R-:W-:Y:S01]  /*03a0*/  ISETP.NE.U32.AND P1, PT, RZ, c[0x0][0x348], PT ;  /* 0x0000d200ff007a0c */ /* 0x000fe20003f25070 */
[----:B------:R-:W-:Y:S01]  /*03b0*/  IMAD.WIDE R10, R228, R5, c[0x0][0x348] ;  /* 0x0000d200e40a7625 */ /* 0x000fe200078e0205 */
[----:B------:R-:W-:-:S02]  /*03c0*/  ISETP.NE.U32.AND P6, PT, RZ, c[0x0][0x350], PT ;  /* 0x0000d400ff007a0c */ /* 0x000fc40003fc5070 */
[----:B------:R-:W-:Y:S01]  /*03d0*/  ISETP.NE.U32.AND P5, PT, RZ, c[0x0][0x358], PT ;  /* 0x0000d600ff007a0c */ /* 0x000fe20003fa5070 */
[CC--:B------:R-:W-:Y:S01]  /*03e0*/  IMAD.WIDE R8, R228.reuse, R5.reuse, c[0x0][0x350] ;  /* 0x0000d400e4087625 */ /* 0x0c0fe200078e0205 */
[----:B------:R-:W-:Y:S02]  /*03f0*/  ISETP.NE.AND.EX P1, PT, RZ, c[0x0][0x34c], PT, P1 ;  /* 0x0000d300ff007a0c */ /* 0x000fe40003f25310 */
[----:B------:R-:W-:Y:S01]  /*0400*/  ISETP.NE.AND.EX P6, PT, RZ, c[0x0][0x354], PT, P6 ;  /* 0x0000d500ff007a0c */ /* 0x000fe20003fc5360 */
[----:B------:R-:W-:Y:S01]  /*0410*/  @P2 IMAD.WIDE R14, R228, R5, c[0x0][0x370] ;  /* 0x0000dc00e40e2625 */ /* 0x000fe200078e0205 */
[----:B------:R-:W-:-:S03]  /*0420*/  ISETP.NE.AND.EX P5, PT, RZ, c[0x0][0x35c], PT, P5 ;  /* 0x0000d700ff007a0c */ /* 0x000fc60003fa5350 */
[CC--:B------:R-:W-:Y:S01]  /*0430*/  @P0 IMAD.WIDE R12, R228.reuse, R5.reuse, c[0x0][0x360] ;  /* 0x0000d800e40c0625 */ /* 0x0c0fe200078e0205 */
[----:B------:R2:W5:Y:S03]  /*0440*/  @P2 LDG.E R111, [R14.64] ;  /* 0x0000000a0e6f2981 */ /* 0x000566000c1e1900 */
[----:B------:R-:W-:Y:S01]  /*0450*/  IMAD.WIDE R6, R228, R5, c[0x0][0x358] ;  /* 0x0000d600e4067625 */ /* 0x000fe200078e0205 */
[----:B------:R2:W5:Y:S04]  /*0460*/  @P0 LDG.E R113, [R12.64] ;  /* 0x0000000a0c710981 */ /* 0x000568000c1e1900 */
[----:B------:R2:W5:Y:S04]  /*0470*/  @P1 LDG.E R112, [R10.64] ;  /* 0x0000000a0a701981 */ /* 0x000568000c1e1900 */
[----:B------:R2:W5:Y:S04]  /*0480*/  @P6 LDG.E R110, [R8.64] ;  /* 0x0000000a086e6981 */ /* 0x000568000c1e1900 */
[----:B------:R2:W5:Y:S04]  /*0490*/  @P5 LDG.E R0, [R6.64] ;  /* 0x0000000a06005981 */ /* 0x000568000c1e1900 */
[----:B------:R-:W3:Y:S01]  /*04a0*/  S2R R227, SR_CTAID.Y ;  /* 0x0000000000e37919 */ /* 0x000ee20000002600 */
[----:B-1----:R-:W-:-:S02]  /*04b0*/  IMAD.MOV.U32 R2, RZ, RZ, c[0x0][0x1d0] ;  /* 0x00007400ff027624 */ /* 0x002fc400078e00ff */
[----:B------:R-:W-:Y:S01]  /*04c0*/  IMAD.MOV.U32 R20, RZ, RZ, c[0x0][0x228] ;  /* 0x00008a00ff147624 */ /* 0x000fe200078e00ff */
[----:B---3--:R-:W-:Y:S01]  /*04d0*/  SHF.R.S32.HI R89, RZ, 0x1f, R227 ;  /* 0x0000001fff597819 */ /* 0x008fe200000114e3 */
[----:B------:R-:W-:Y:S05]  /*04e0*/  @P0 BRA `(.L_x_51) ;  /* 0x0000004000000947 */ /* 0x000fea0003800000 */
[----:B--2---:R-:W-:Y:S05]  /*04f0*/  @!P1 BRA `(.L_x_51) ;  /* 0x0000003000009947 */ /* 0x004fea0003800000 */
[----:B-----5:R-:W2:Y:S04]  /*0500*/  LDG.E R113, [R10.64] ;  /* 0x0000000a0a717981 */ /* 0x020ea8000c1e1900 */
[----:B------:R-:W2:Y:S02]  /*0510*/  LDG.E R4, [R10.64+0x4] ;  /* 0x0000040a0a047981 */ /* 0x000ea4000c1e1900 */
[----:B--2---:R-:W-:Y:S02]  /*0520*/  IADD3 R113, -R113, R4, RZ ;  /* 0x0000000471717210 */ /* 0x004fe40007ffe1ff */
.L_x_51:
[----:B--2---:R-:W-:-:S04]  /*0530*/  ISETP.NE.U32.AND P0, PT, RZ, c[0x0][0x368], PT ;  /* 0x0000da00ff007a0c */ /* 0x004fc80003f05070 */
[----:B------:R-:W-:-:S13]  /*0540*/  ISETP.NE.AND.EX P0, PT, RZ, c[0x0][0x36c], PT, P0 ;  /* 0x0000db00ff007a0c */ /* 0x000fda0003f05300 */
[----:B------:R-:W-:Y:S05]  /*0550*/  @!P0 BRA `(.L_x_52) ;  /* 0x0000003000008947 */ /* 0x000fea0003800000 */
[----:B------:R-:W-:-:S06]  /*0560*/  IMAD.WIDE R2, R228, R5, c[0x0][0x368] ;  /* 0x0000da00e4027625 */ /* 0x000fcc00078e0205 */
[----:B------:R1:W5:Y:S01]  /*0570*/  LDG.E R2, [R2.64] ;  /* 0x0000000a02027981 */ /* 0x000362000c1e1900 */
[----:B------:R-:W-:Y:S05]  /*0580*/  BRA `(.L_x_53) ;  /* 0x0000004000007947 */ /* 0x000fea0003800000 */
.L_x_52:
[----:B------:R-:W-:Y:S05]  /*0590*/  @!P6 BRA `(.L_x_53) ;  /* 0x000000300000e947 */ /* 0x000fea0003800000 */
[----:B------:R-:W2:Y:S04]  /*05a0*/  LDG.E R2, [R8.64] ;  /* 0x0000000a08027981 */ /* 0x000ea8000c1e1900 */
[----:B------:R-:W2:Y:S02]  /*05b0*/  LDG.E R3, [R8.64+0x4] ;  /* 0x0000040a08037981 */ /* 0x000ea4000c1e1900 */
[----:B--2---:R-:W-:Y:S02]  /*05c0*/  IADD3 R2, -R2, R3, RZ ;  /* 0x0000000302027210 */ /* 0x004fe40007ffe1ff */
.L_x_53:
[----:B------:R-:W2:Y:S04]  /*05d0*/  @P5 LDG.E R4, [R6.64] ;  /* 0x0000000a06045981 */ /* 0x000ea8000c1e1900 */
[----:B------:R-:W2:Y:S01]  /*05e0*/  @P5 LDG.E R9, [R6.64+0x4] ;  /* 0x0000040a06095981 */ /* 0x000ea2000c1e1900 */
[----:B-1---5:R-:W-:Y:S01]  /*05f0*/  IMAD.IADD R3, R2, 0x1, -R111 ;  /* 0x0000000102037824 */ /* 0x022fe200078e0a6f */
[----:B------:R-:W-:Y:S01]  /*0600*/  ISETP.NE.U32.AND P0, PT, RZ, c[0x0][0x378], PT ;  /* 0x0000de00ff007a0c */ /* 0x000fe20003f05070 */
[----:B------:R-:W-:-:S03]  /*0610*/  IMAD.MOV.U32 R66, RZ, RZ, R2 ;  /* 0x000000ffff427224 */ /* 0x000fc600078e0002 */
[----:B------:R-:W-:-:S13]  /*0620*/  ISETP.NE.AND.EX P0, PT, RZ, c[0x0][0x37c], PT, P0 ;  /* 0x0000df00ff007a0c */ /* 0x000fda0003f05300 */
[----:B------:R-:W-:-:S05]  /*0630*/  @P0 IMAD.WIDE R10, R228, R5, c[0x0][0x378] ;  /* 0x0000de00e40a0625 */ /* 0x000fca00078e0205 */
[----:B------:R1:W5:Y:S01]  /*0640*/  @P0 LDG.E R66, [R10.64] ;  /* 0x0000000a0a420981 */ /* 0x000362000c1e1900 */
[----:B--2---:R-:W-:-:S04]  /*0650*/  @P5 IMAD.IADD R20, R9, 0x1, -R4 ;  /* 0x0000000109145824 */ /* 0x004fc800078e0a04 */
[----:B------:R-:W-:-:S05]  /*0660*/  IMAD.IADD R63, R3, 0x1, R20 ;  /* 0x00000001033f7824 */ /* 0x000fca00078e0214 */
[----:B------:R-:W-:-:S04]  /*0670*/  IADD3 R4, R63, 0x1f, RZ ;  /* 0x0000001f3f047810 */ /* 0x000fc80007ffe0ff */
[----:B------:R-:W-:-:S04]  /*0680*/  SHF.R.S32.HI R149, RZ, 0x1f, R4 ;  /* 0x0000001fff957819 */ /* 0x000fc80000011404 */
[----:B------:R-:W-:Y:S01]  /*0690*/  LEA.HI R149, R149, R4, RZ, 0x5 ;  /* 0x0000000495957211 */ /* 0x000fe200078f28ff */
[----:B------:R-:W-:-:S03]  /*06a0*/  IMAD.MOV R4, RZ, RZ, -R3 ;  /* 0x000000ffff047224 */ /* 0x000fc600078e0a03 */
[----:B------:R-:W-:Y:S02]  /*06b0*/  LOP3.LUT R6, R149, 0xffffffe0, RZ, 0xc0, !PT ;  /* 0xffffffe095067812 */ /* 0x000fe400078ec0ff */
[----:B------:R-:W-:-:S03]  /*06c0*/  IMNMX R4, RZ, R4, !PT ;  /* 0x00000004ff047217 */ /* 0x000fc60007800200 */
[----:B------:R-:W-:Y:S01]  /*06d0*/  IMAD.IADD R3, R6, 0x1, -R3 ;  /* 0x0000000106037824 */ /* 0x000fe200078e0a03 */
[----:B------:R-:W-:-:S04]  /*06e0*/  SHF.R.U32.HI R78, RZ, 0x5, R4 ;  /* 0x00000005ff4e7819 */ /* 0x000fc80000011604 */
[----:B------:R-:W-:-:S04]  /*06f0*/  IMNMX R3, R3, R20, PT ;  /* 0x0000001403037217 */ /* 0x000fc80003800200 */
[----:B------:R-:W-:-:S13]  /*0700*/  ISETP.GT.AND P0, PT, R3, R4, PT ;  /* 0x000000040300720c */ /* 0x000fda0003f04270 */
[----:B------:R-:W-:Y:S01]  /*0710*/  @P0 IADD3 R7, R3, 0x1f, RZ ;  /* 0x0000001f03070810 */ /* 0x000fe20007ffe0ff */
[----:B------:R-:W-:-:S03]  /*0720*/  IMAD.MOV.U32 R3, RZ, RZ, R78 ;  /* 0x000000ffff037224 */ /* 0x000fc600078e004e */
[----:B------:R-:W-:-:S04]  /*0730*/  @P0 SHF.R.S32.HI R4, RZ, 0x1f, R7 ;  /* 0x0000001fff040819 */ /* 0x000fc80000011407 */
[----:B------:R-:W-:-:S04]  /*0740*/  @P0 LEA.HI R4, R4, R7, RZ, 0x5 ;  /* 0x0000000704040211 */ /* 0x000fc800078f28ff */
[----:B------:R-:W-:-:S04]  /*0750*/  @P0 SHF.R.S32.HI R3, RZ, 0x5, R4 ;  /* 0x00000005ff030819 */ /* 0x000fc80000011404 */
[----:B------:R-:W-:-:S13]  /*0760*/  ISETP.GT.AND P0, PT, R3, R78, PT ;  /* 0x0000004e0300720c */ /* 0x000fda0003f04270 */
[----:B------:R-:W-:Y:S05]  /*0770*/  @!P0 BRA `(.L_x_54) ;  /* 0x00003c0000008947 */ /* 0x000fea0003800000 */
[----:B-1----:R-:W-:Y:S02]  /*0780*/  ISETP.NE.U32.AND P3, PT, RZ, c[0x0][0x340], PT ;  /* 0x0000d000ff007a0c */ /* 0x002fe40003f65070 */
[----:B------:R-:W-:Y:S01]  /*0790*/  SHF.R.S32.HI R91, RZ, 0x1f, R64 ;  /* 0x0000001fff5b7819 */ /* 0x000fe20000011440 */
[----:B------:R-:W-:Y:S01]  /*07a0*/  IMAD.IADD R2, R110, 0x1, R2 ;  /* 0x000000016e027824 */ /* 0x000fe200078e0202 */
[----:B------:R-:W-:Y:S02]  /*07b0*/  ISETP.NE.AND.EX P3, PT, RZ, c[0x0][0x344], PT, P3 ;  /* 0x0000d100ff007a0c */ /* 0x000fe40003f65330 */
[----:B------:R-:W-:Y:S01]  /*07c0*/  IADD3 R82, R3, -0x1, RZ ;  /* 0xffffffff03527810 */ /* 0x000fe20007ffe0ff */
[C---:B------:R-:W-:Y:S01]  /*07d0*/  IMAD R126, R89.reuse, c[0x0][0x240], RZ ;  /* 0x00009000597e7a24 */ /* 0x040fe200078e02ff */
[----:B------:R-:W-:Y:S01]  /*07e0*/  SHF.R.S32.HI R77, RZ, 0x1f, R228 ;  /* 0x0000001fff4d7819 */ /* 0x000fe200000114e4 */
[----:B------:R-:W-:Y:S01]  /*07f0*/  IMAD R128, R89, c[0x0][0x1e8], RZ ;  /* 0x00007a0059807a24 */ /* 0x000fe200078e02ff */
[----:B------:R-:W-:-:S02]  /*0800*/  UMOV UR6, 0x5 ;  /* 0x0000000500067882 */ /* 0x000fc40000000000 */
[----:B------:R-:W-:-:S05]  /*0810*/  ULDC.64 UR8, c[0x0][0x238] ;  /* 0x00008e0000087ab9 */ /* 0x000fca0000000a00 */
[----:B------:R-:W-:-:S05]  /*0820*/  @P3 IMAD.WIDE R8, R228, R5, c[0x0][0x340] ;  /* 0x0000d000e4083625 */ /* 0x000fca00078e0205 */
[----:B------:R1:W2:Y:S01]  /*0830*/  @P3 LDG.E R4, [R8.64] ;  /* 0x0000000a08043981 */ /* 0x0002a2000c1e1900 */
[----:B------:R-:W-:Y:S01]  /*0840*/  LEA.HI R7, R91, R64, RZ, 0x3 ;  /* 0x000000405b077211 */ /* 0x000fe200078f18ff */
[----:B------:R-:W-:Y:S01]  /*0850*/  IMAD.WIDE.U32 R12, R2, c[0x0][0x1e0], RZ ;  /* 0x00007800020c7a25 */ /* 0x000fe200078e00ff */
[----:B------:R-:W-:Y:S01]  /*0860*/  SHF.R.S32.HI R5, RZ, 0x1f, R0 ;  /* 0x0000001fff057819 */ /* 0x000fe20000011400 */
[----:B------:R-:W-:Y:S01]  /*0870*/  USHF.L.U64.HI UR7, UR8, UR6, UR9 ;  /* 0x0000000608077299 */ /* 0x000fe20008010209 */
[----:B------:R-:W-:Y:S01]  /*0880*/  SHF.R.S32.HI R109, RZ, 0x3, R7 ;  /* 0x00000003ff6d7819 */ /* 0x000fe20000011407 */
[----:B------:R-:W-:Y:S01]  /*0890*/  IMAD R126, R227, c[0x0][0x244], R126 ;  /* 0x00009100e37e7a24 */ /* 0x000fe200078e027e */
[----:B------:R-:W-:Y:S01]  /*08a0*/  LOP3.LUT R7, R7, 0xfffffff8, RZ, 0xc0, !PT ;  /* 0xfffffff807077812 */ /* 0x000fe200078ec0ff */
[----:B------:R-:W-:Y:S01]  /*08b0*/  IMAD R128, R227, c[0x0][0x1ec], R128 ;  /* 0x00007b00e3807a24 */ /* 0x000fe200078e0280 */
[----:B------:R-:W-:Y:S01]  /*08c0*/  SHF.R.S32.HI R83, RZ, 0x1f, R2 ;  /* 0x0000001fff537819 */ /* 0x000fe20000011402 */
[C---:B------:R-:W-:Y:S01]  /*08d0*/  IMAD.WIDE.U32 R132, R109.reuse, c[0x0][0x1e0], RZ ;  /* 0x000078006d847a25 */ /* 0x040fe200078e00ff */
[----:B------:R-:W-:Y:S01]  /*08e0*/  SHF.R.S32.HI R114, RZ, 0x1f, R109 ;  /* 0x0000001fff727819 */ /* 0x000fe2000001146d */
[----:B------:R-:W-:Y:S01]  /*08f0*/  USHF.L.U32 UR8, UR8, 0x5, URZ ;  /* 0x0000000508087899 */ /* 0x000fe2000800063f */
[----:B------:R-:W-:Y:S01]  /*0900*/  IADD3 R11, P0, R109, R0, RZ ;  /* 0x000000006d0b7210 */ /* 0x000fe20007f1e0ff */
[----:B------:R-:W-:Y:S01]  /*0910*/  IMAD.IADD R14, R64, 0x1, -R7 ;  /* 0x00000001400e7824 */ /* 0x000fe200078e0a07 */
[----:B------:R-:W-:Y:S01]  /*0920*/  LEA.HI R91, R91, R64, RZ, 0x6 ;  /* 0x000000405b5b7211 */ /* 0x000fe200078f30ff */
[----:B------:R-:W-:Y:S01]  /*0930*/  IMAD R7, R83, c[0x0][0x1e0], RZ ;  /* 0x0000780053077a24 */ /* 0x000fe200078e02ff */
[----:B------:R-:W-:Y:S01]  /*0940*/  SEL R124, R228, RZ, !P5 ;  /* 0x000000ffe47c7207 */ /* 0x000fe20006800000 */
[----:B------:R-:W-:Y:S01]  /*0950*/  IMAD.SHL.U32 R16, R14, 0x8, RZ ;  /* 0x000000080e107824 */ /* 0x000fe200078e00ff */
[----:B------:R-:W-:Y:S01]  /*0960*/  SHF.L.U32 R91, R91, 0x3, RZ ;  /* 0x000000035b5b7819 */ /* 0x000fe200000006ff */
[----:B------:R-:W-:Y:S01]  /*0970*/  IMAD.X R18, R114, 0x1, R5, P0 ;  /* 0x0000000172127824 */ /* 0x000fe200000e0605 */
[----:B------:R-:W-:Y:S01]  /*0980*/  BSSY B0, `(.L_x_55) ;  /* 0x0000055000007945 */ /* 0x000fe20003800000 */
[----:B------:R-:W-:Y:S01]  /*0990*/  IMAD R22, R2, c[0x0][0x1e4], R7 ;  /* 0x0000790002167a24 */ /* 0x000fe200078e0207 */
[----:B------:R-:W-:Y:S01]  /*09a0*/  SHF.R.S32.HI R17, RZ, 0x1f, R16 ;  /* 0x0000001fff117819 */ /* 0x000fe20000011410 */
[----:B------:R-:W-:Y:S01]  /*09b0*/  IMAD R18, R18, c[0x0][0x238], RZ ;  /* 0x00008e0012127a24 */ /* 0x000fe200078e02ff */
[----:B-1----:R-:W-:Y:S01]  /*09c0*/  IADD3 R9, -R109, R20, RZ ;  /* 0x000000146d097210 */ /* 0x002fe20007ffe1ff */
[----:B------:R-:W-:Y:S01]  /*09d0*/  IMAD.SHL.U32 R14, R14, 0x4, RZ ;  /* 0x000000040e0e7824 */ /* 0x000fe200078e00ff */
[C---:B------:R-:W-:Y:S01]  /*09e0*/  ISETP.GE.AND P2, PT, R16.reuse, c[0x0][0x1d4], PT ;  /* 0x0000750010007a0c */ /* 0x040fe20003f46270 */
[----:B------:R-:W-:Y:S01]  /*09f0*/  IMAD.IADD R23, R13, 0x1, R22 ;  /* 0x000000010d177824 */ /* 0x000fe200078e0216 */
[C---:B------:R-:W-:Y:S01]  /*0a00*/  IADD3 R108, R16.reuse, 0x80, RZ ;  /* 0x00000080106c7810 */ /* 0x040fe20007ffe0ff */
[C---:B------:R-:W-:Y:S01]  /*0a10*/  IMAD R18, R11.reuse, c[0x0][0x23c], R18 ;  /* 0x00008f000b127a24 */ /* 0x040fe200078e0212 */
[----:B------:R-:W-:Y:S01]  /*0a20*/  IADD3 R107, R16, 0xc0, RZ ;  /* 0x000000c0106b7810 */ /* 0x000fe20007ffe0ff */
[----:B------:R-:W-:Y:S01]  /*0a30*/  IMAD.WIDE.U32 R10, R11, c[0x0][0x238], R16 ;  /* 0x00008e000b0a7a25 */ /* 0x000fe200078e0010 */
[----:B------:R-:W-:-:S02]  /*0a40*/  SEL R7, RZ, 0x1, P2 ;  /* 0x00000001ff077807 */ /* 0x000fc40001000000 */
[----:B------:R-:W-:Y:S01]  /*0a50*/  ISETP.GE.AND P1, PT, R108, c[0x0][0x1d4], PT ;  /* 0x000075006c007a0c */ /* 0x000fe20003f26270 */
[----:B------:R-:W-:Y:S01]  /*0a60*/  IMAD.MOV.U32 R22, RZ, RZ, R12 ;  /* 0x000000ffff167224 */ /* 0x000fe200078e000c */
[----:B------:R-:W-:Y:S01]  /*0a70*/  IADD3 R12, R14, 0x40, RZ ;  /* 0x000000400e0c7810 */ /* 0x000fe20007ffe0ff */
[----:B------:R-:W-:Y:S01]  /*0a80*/  IMAD R6, R82, -0x20, R9 ;  /* 0xffffffe052067824 */ /* 0x000fe200078e0209 */
[----:B------:R-:W-:Y:S01]  /*0a90*/  IADD3 R19, R11, R18, RZ ;  /* 0x000000120b137210 */ /* 0x000fe20007ffe0ff */
[----:B------:R-:W-:Y:S01]  /*0aa0*/  IMAD.MOV.U32 R18, RZ, RZ, R10 ;  /* 0x000000ffff127224 */ /* 0x000fe200078e000a */
[----:B------:R-:W-:Y:S01]  /*0ab0*/  LOP3.LUT R91, R91, 0xfffffe00, RZ, 0xc0, !PT ;  /* 0xfffffe005b5b7812 */ /* 0x000fe200078ec0ff */
[----:B------:R-:W-:Y:S01]  /*0ac0*/  IMAD.IADD R11, R14, 0x1, R12 ;  /* 0x000000010e0b7824 */ /* 0x000fe200078e020c */
[----:B------:R-:W-:Y:S01]  /*0ad0*/  ISETP.GT.AND P4, PT, R6, RZ, PT ;  /* 0x000000ff0600720c */ /* 0x000fe20003f84270 */
[----:B------:R-:W-:Y:S01]  /*0ae0*/  IMAD.WIDE.U32 R18, R227, c[0x0][0x240], R18 ;  /* 0x00009000e3127a25 */ /* 0x000fe200078e0012 */
[----:B------:R-:W-:-:S02]  /*0af0*/  SHF.R.S32.HI R81, RZ, 0x1f, R82 ;  /* 0x0000001fff517819 */ /* 0x000fc40000011452 */
[----:B------:R-:W-:Y:S01]  /*0b00*/  ISETP.GE.AND P0, PT, R11, c[0x0][0x1d4], PT ;  /* 0x000075000b007a0c */ /* 0x000fe20003f06270 */
[----:B------:R-:W-:Y:S02]  /*0b10*/  IMAD.IADD R127, R19, 0x1, R126 ;  /* 0x00000001137f7824 */ /* 0x000fe400078e027e */
[----:B------:R-:W-:Y:S01]  /*0b20*/  IMAD.MOV.U32 R126, RZ, RZ, R18 ;  /* 0x000000ffff7e7224 */ /* 0x000fe200078e0012 */
[----:B------:R-:W-:Y:S01]  /*0b30*/  SEL R6, RZ, 0xffffffff, P0 ;  /* 0xffffffffff067807 */ /* 0x000fe20000000000 */
[----:B------:R-:W-:Y:S01]  /*0b40*/  IMAD.WIDE.U32 R22, R227, c[0x0][0x1e8], R22 ;  /* 0x00007a00e3167a25 */ /* 0x000fe200078e0016 */
[----:B------:R-:W-:-:S03]  /*0b50*/  ISETP.GE.AND P0, PT, R107, c[0x0][0x1d4], PT ;  /* 0x000075006b007a0c */ /* 0x000fc60003f06270 */
[----:B------:R-:W-:Y:S01]  /*0b60*/  IMAD.SHL.U32 R6, R6, 0x2, RZ ;  /* 0x0000000206067824 */ /* 0x000fe200078e00ff */
[----:B------:R-:W-:Y:S01]  /*0b70*/  SEL R102, RZ, 0x8, P0 ;  /* 0x00000008ff667807 */ /* 0x000fe20000000000 */
[----:B------:R-:W-:Y:S01]  /*0b80*/  IMAD.WIDE.U32 R126, R124, c[0x0][0x248], R126 ;  /* 0x000092007c7e7a25 */ /* 0x000fe200078e007e */
[----:B------:R-:W-:Y:S02]  /*0b90*/  IADD3 R129, R23, R128, RZ ;  /* 0x0000008017817210 */ /* 0x000fe40007ffe0ff */
[----:B------:R-:W-:Y:S01]  /*0ba0*/  LOP3.LUT R6, R6, 0x2, R7, 0xe2, !PT ;  /* 0x0000000206067812 */ /* 0x000fe200078ee207 */
[----:B------:R-:W-:Y:S01]  /*0bb0*/  IMAD.MOV.U32 R128, RZ, RZ, R22 ;  /* 0x000000ffff807224 */ /* 0x000fe200078e0016 */
[----:B------:R-:W-:-:S04]  /*0bc0*/  SEL R7, RZ, 0x4, P1 ;  /* 0x00000004ff077807 */ /* 0x000fc80000800000 */
[----:B------:R-:W-:Y:S01]  /*0bd0*/  LOP3.LUT R102, R102, R6, R7, 0xfe, !PT ;  /* 0x0000000666667212 */ /* 0x000fe200078efe07 */
[----:B------:R-:W-:-:S05]  /*0be0*/  IMAD.SHL.U32 R7, R109, 0x40, RZ ;  /* 0x000000406d077824 */ /* 0x000fca00078e00ff */
[----:B------:R-:W-:-:S04]  /*0bf0*/  LOP3.LUT R7, R7, 0x1c0, RZ, 0xc0, !PT ;  /* 0x000001c007077812 */ /* 0x000fc800078ec0ff */
[----:B------:R-:W-:Y:S02]  /*0c00*/  LOP3.LUT R106, R7, 0x38, R16, 0xf8, !PT ;  /* 0x00000038076a7812 */ /* 0x000fe400078ef810 */
[----:B------:R-:W-:-:S04]  /*0c10*/  SHF.R.U32.HI R6, RZ, 0x3, R7 ;  /* 0x00000003ff067819 */ /* 0x000fc80000011607 */
[----:B------:R-:W-:-:S05]  /*0c20*/  LOP3.LUT R106, R91, R106, R6, 0xf6, !PT ;  /* 0x0000006a5b6a7212 */ /* 0x000fca00078ef606 */
[----:B------:R-:W-:Y:S01]  /*0c30*/  IMAD.SHL.U32 R106, R106, 0x2, RZ ;  /* 0x000000026a6a7824 */ /* 0x000fe200078e00ff */
[----:B--2---:R-:W-:Y:S01]  /*0c40*/  @P3 SHF.R.S32.HI R19, RZ, 0x1f, R4 ;  /* 0x0000001fff133819 */ /* 0x004fe20000011404 */
[----:B------:R-:W-:Y:S01]  /*0c50*/  @!P3 IMAD.MOV.U32 R19, RZ, RZ, R77 ;  /* 0x000000ffff13b224 */ /* 0x000fe200078e004d */
[----:B------:R-:W-:Y:S01]  /*0c60*/  @P3 MOV R18, R4 ;  /* 0x0000000400123202 */ /* 0x000fe20000000f00 */
[----:B------:R-:W-:Y:S01]  /*0c70*/  @!P3 IMAD.MOV.U32 R18, RZ, RZ, R228 ;  /* 0x000000ffff12b224 */ /* 0x000fe200078e00e4 */
[----:B------:R-:W-:Y:S01]  /*0c80*/  SEL R77, R77, RZ, !P5 ;  /* 0x000000ff4d4d7207 */ /* 0x000fe20006800000 */
[----:B------:R-:W-:Y:S01]  /*0c90*/  IMAD R4, R114, c[0x0][0x1e0], RZ ;  /* 0x0000780072047a24 */ /* 0x000fe200078e02ff */
[----:B------:R-:W-:Y:S02]  /*0ca0*/  SEL R75, R19, RZ, !P6 ;  /* 0x000000ff134b7207 */ /* 0x000fe40007000000 */
[----:B------:R-:W-:Y:S01]  /*0cb0*/  SEL R122, R18, RZ, !P6 ;  /* 0x000000ff127a7207 */ /* 0x000fe20007000000 */
[----:B------:R-:W-:-:S02]  /*0cc0*/  IMAD R131, R77, c[0x0][0x248], RZ ;  /* 0x000092004d837a24 */ /* 0x000fc400078e02ff */
[----:B------:R-:W-:Y:S02]  /*0cd0*/  IMAD R79, R75, c[0x0][0x1f0], RZ ;  /* 0x00007c004b4f7a24 */ /* 0x000fe400078e02ff */
[----:B------:R-:W-:-:S04]  /*0ce0*/  IMAD.WIDE.U32 R128, R122, c[0x0][0x1f0], R128 ;  /* 0x00007c007a807a25 */ /* 0x000fc800078e0080 */
[----:B------:R-:W-:Y:S02]  /*0cf0*/  IMAD R79, R122, c[0x0][0x1f4], R79 ;  /* 0x00007d007a4f7a24 */ /* 0x000fe400078e024f */
[----:B------:R-:W-:Y:S02]  /*0d00*/  IMAD R131, R124, c[0x0][0x24c], R131 ;  /* 0x000093007c837a24 */ /* 0x000fe400078e0283 */
[----:B------:R-:W-:Y:S01]  /*0d10*/  IMAD R13, R109, c[0x0][0x1e4], R4 ;  /* 0x000079006d0d7a24 */ /* 0x000fe200078e0204 */
[----:B------:R-:W-:Y:S01]  /*0d20*/  IADD3 R79, R129, R79, RZ ;  /* 0x0000004f814f7210 */ /* 0x000fe20007ffe0ff */
[----:B------:R-:W-:Y:S02]  /*0d30*/  IMAD.IADD R131, R127, 0x1, R131 ;  /* 0x000000017f837824 */ /* 0x000fe400078e0283 */
[----:B------:R-:W-:Y:S01]  /*0d40*/  IMAD.IADD R80, R133, 0x1, R13 ;  /* 0x0000000185507824 */ /* 0x000fe200078e020d */
[----:B------:R-:W-:Y:S05]  /*0d50*/  @!P4 BRA `(.L_x_56) ;  /* 0x000001700000c947 */ /* 0x000fea0003800000 */
[----:B------:R-:W-:Y:S01]  /*0d60*/  LOP3.LUT R8, R102, 0xff, RZ, 0xc0, !PT ;  /* 0x000000ff66087812 */ /* 0x000fe200078ec0ff */
[----:B------:R-:W-:-:S02]  /*0d70*/  IMAD R4, R82, UR7, RZ ;  /* 0x0000000752047c24 */ /* 0x000fc4000f8e02ff */
[----:B------:R-:W-:Y:S01]  /*0d80*/  IMAD.SHL.U32 R18, R102, 0x10, RZ ;  /* 0x0000001066127824 */ /* 0x000fe200078e00ff */
[C---:B------:R-:W-:Y:S01]  /*0d90*/  SHF.L.U32 R10, R8.reuse, 0x2, RZ ;  /* 0x00000002080a7819 */ /* 0x040fe200000006ff */
[----:B------:R-:W-:Y:S02]  /*0da0*/  IMAD.MOV.U32 R130, RZ, RZ, R126 ;  /* 0x000000ffff827224 */ /* 0x000fe400078e007e */
[----:B------:R-:W-:Y:S01]  /*0db0*/  IMAD.SHL.U32 R13, R8, 0x8, RZ ;  /* 0x00000008080d7824 */ /* 0x000fe200078e00ff */
[----:B------:R-:W-:Y:S01]  /*0dc0*/  LOP3.LUT P4, RZ, R18, 0x10, RZ, 0xc0, !PT ;  /* 0x0000001012ff7812 */ /* 0x000fe2000788c0ff */
[----:B------:R-:W-:Y:S01]  /*0dd0*/  IMAD.SHL.U32 R8, R8, 0x2, RZ ;  /* 0x0000000208087824 */ /* 0x000fe200078e00ff */
[----:B------:R-:W-:Y:S01]  /*0de0*/  LOP3.LUT P2, RZ, R10, 0x10, RZ, 0xc0, !PT ;  /* 0x000000100aff7812 */ /* 0x000fe2000784c0ff */
[----:B------:R-:W-:Y:S01]  /*0df0*/  IMAD.WIDE.U32 R22, R82, UR8, R130 ;  /* 0x0000000852167c25 */ /* 0x000fe2000f8e0082 */
[----:B------:R-:W-:Y:S02]  /*0e00*/  LOP3.LUT P3, RZ, R13, 0x10, RZ, 0xc0, !PT ;  /* 0x000000100dff7812 */ /* 0x000fe4000786c0ff */
[----:B------:R-:W-:Y:S01]  /*0e10*/  LOP3.LUT P1, RZ, R8, 0x10, RZ, 0xc0, !PT ;  /* 0x0000001008ff7812 */ /* 0x000fe2000782c0ff */
[----:B------:R-:W-:Y:S01]  /*0e20*/  IMAD R4, R81, UR8, R4 ;  /* 0x0000000851047c24 */ /* 0x000fe2000f8e0204 */
[----:B------:R-:W-:-:S04]  /*0e30*/  LEA R18, P0, R22, c[0x0][0x220], 0x1 ;  /* 0x0000880016127a11 */ /* 0x000fc800078008ff */
[----:B------:R-:W-:-:S04]  /*0e40*/  IADD3 R4, R23, R4, RZ ;  /* 0x0000000417047210 */ /* 0x000fc80007ffe0ff */
[----:B------:R-:W-:-:S05]  /*0e50*/  LEA.HI.X R19, R22, c[0x0][0x224], R4, 0x1, P0 ;  /* 0x0000890016137a11 */ /* 0x000fca00000f0c04 */
[----:B------:R-:W-:Y:S01]  /*0e60*/  @!PT LDS RZ, [RZ] ;  /* 0x00000000fffff984 */ /* 0x000fe20000000800 */
[----:B------:R-:W-:Y:S01]  /*0e70*/  @!PT LDS RZ, [RZ] ;  /* 0x00000000fffff984 */ /* 0x000fe20000000800 */
[----:B------:R-:W-:Y:S01]  /*0e80*/  @!PT LDS RZ, [RZ] ;  /* 0x00000000fffff984 */ /* 0x000fe20000000800 */
[----:B------:R1:W-:Y:S04]  /*0e90*/  LDGSTS.E.BYPASS.LTC128B.128 [R106+0xc080], [R18.64], P4 ;  /* 0x0c080000126a7fae */ /* 0x0003e8000a101d4a */
[----:B------:R1:W-:Y:S04]  /*0ea0*/  LDGSTS.E.BYPASS.LTC128B.128 [R106+0xd080], [R18.64+0x80], P3 ;  /* 0x0d080080126a7fae */ /* 0x0003e80009901d4a */
[----:B------:R1:W-:Y:S04]  /*0eb0*/  LDGSTS.E.BYPASS.LTC128B.128 [R106+0xe080], [R18.64+0x100], P2 ;  /* 0x0e080100126a7fae */ /* 0x0003e80009101d4a */
[----:B------:R1:W-:Y:S02]  /*0ec0*/  LDGSTS.E.BYPASS.LTC128B.128 [R106+0xf080], [R18.64+0x180], P1 ;  /* 0x0f080180126a7fae */ /* 0x0003e40008901d4a */
.L_x_56:
[----:B------:R-:W-:Y:S05]  /*0ed0*/  BSYNC B0 ;  /* 0x0000000000007941 */ /* 0x000fea0003800000 */
.L_x_55:
[----:B------:R-:W-:Y:S01]  /*0ee0*/  IADD3 R4, R9, 0x20, RZ ;  /* 0x0000002009047810 */ /* 0x000fe20007ffe0ff */
[----:B------:R-:W-:Y:S01]  /*0ef0*/  IMAD.SHL.U32 R87, R82, 0x20, RZ ;  /* 0x0000002052577824 */ /* 0x000fe200078e00ff */
[----:B------:R-:W-:Y:S01]  /*0f00*/  IADD3 R20, R20, 0x20, RZ ;  /* 0x0000002014147810 */ /* 0x000fe20007ffe0ff */
[----:B------:R-:W-:Y:S01]  /*0f10*/  IMAD.WIDE.U32 R8, R227, c[0x0][0x260], R16 ;  /* 0x00009800e3087a25 */ /* 0x000fe200078e0010 */
[----:B------:R-:W-:Y:S01]  /*0f20*/  ISETP.GE.AND P0, PT, R11, c[0x0][0x27c], PT ;  /* 0x00009f000b007a0c */ /* 0x000fe20003f06270 */
[----:B------:R-:W0:Y:S01]  /*0f30*/  LDGDEPBAR ;  /* 0x00000000000079af */ /* 0x000e220000000000 */
[-C--:B------:R-:W-:Y:S01]  /*0f40*/  IADD3 R85, P5, P4, R2, R87.reuse, R109 ;  /* 0x0000005702557210 */ /* 0x080fe20007cbe06d */
[----:B------:R-:W-:Y:S01]  /*0f50*/  IMAD R97, R3, -0x20, R4 ;  /* 0xffffffe003617824 */ /* 0x000fe200078e0204 */
[----:B------:R-:W-:Y:S01]  /*0f60*/  IADD3 R87, P3, P2, R109, R87, R0 ;  /* 0x000000576d577210 */ /* 0x000fe20007a7e000 */
[----:B------:R-:W-:Y:S01]  /*0f70*/  IMAD R96, R3, -0x20, R20 ;  /* 0xffffffe003607824 */ /* 0x000fe200078e0214 */
[----:B------:R-:W-:Y:S01]  /*0f80*/  SEL R0, RZ, c[0x0][0x27c], !P0 ;  /* 0x00009f00ff007a07 */ /* 0x000fe20004000000 */
[----:B------:R-:W-:Y:S01]  /*0f90*/  IMAD.MOV.U32 R3, RZ, RZ, c[0x0][0x27c] ;  /* 0x00009f00ff037624 */ /* 0x000fe200078e00ff */
[----:B------:R-:W-:Y:S01]  /*0fa0*/  SHF.L.U64.HI R84, R82, 0x5, R81 ;  /* 0x0000000552547819 */ /* 0x000fe20000010251 */
[----:B------:R-:W-:Y:S01]  /*0fb0*/  IMAD R20, R89, c[0x0][0x260], RZ ;  /* 0x0000980059147a24 */ /* 0x000fe200078e02ff */
[----:B------:R-:W-:Y:S01]  /*0fc0*/  ISETP.GE.AND P1, PT, R16, c[0x0][0x27c], PT ;  /* 0x00009f0010007a0c */ /* 0x000fe20003f26270 */
[----:B------:R-:W-:Y:S01]  /*0fd0*/  IMAD.IADD R0, R11, 0x1, R0 ;  /* 0x000000010b007824 */ /* 0x000fe200078e0200 */
[C---:B------:R-:W-:Y:S01]  /*0fe0*/  ISETP.GE.AND P6, PT, R3.reuse, 0x1, PT ;  /* 0x000000010300780c */ /* 0x040fe20003fc6270 */
[----:B------:R-:W-:Y:S01]  /*0ff0*/  IMAD.SHL.U32 R3, R3, 0x2, RZ ;  /* 0x0000000203037824 */ /* 0x000fe200078e00ff */
[-C--:B------:R-:W-:Y:S01]  /*1000*/  IADD3.X R83, R83, R84.reuse, R114, P5, P4 ;  /* 0x0000005453537210 */ /* 0x080fe20002fe8472 */
[C---:B------:R-:W-:Y:S01]  /*1010*/  IMAD R20, R227.reuse, c[0x0][0x264], R20 ;  /* 0x00009900e3147a24 */ /* 0x040fe200078e0214 */
[----:B------:R-:W-:Y:S01]  /*1020*/  IADD3.X R84, R114, R84, R5, P3, P2 ;  /* 0x0000005472547210 */ /* 0x000fe20001fe4405 */
[----:B-1----:R-:W-:Y:S01]  /*1030*/  IMAD.WIDE.U32 R18, R227, c[0x0][0x210], R16 ;  /* 0x00008400e3127a25 */ /* 0x002fe200078e0010 */
[----:B------:R-:W-:Y:S01]  /*1040*/  IADD3 R2, -R3, c[0x0][0x1d4], RZ ;  /* 0x0000750003027a10 */ /* 0x000fe20007ffe1ff */
[----:B------:R-:W-:Y:S01]  /*1050*/  ULDC.64 UR4, c[0x0][0x290] ;  /* 0x0000a40000047ab9 */ /* 0x000fe20000000a00 */
[----:B------:R-:W-:Y:S01]  /*1060*/  SHF.R.S32.HI R93, RZ, 0x1f, R0 ;  /* 0x0000001fff5d7819 */ /* 0x000fe20000011400 */
[----:B------:R-:W-:Y:S01]  /*1070*/  IMAD.IADD R21, R9, 0x1, R20 ;  /* 0x0000000109157824 */ /* 0x000fe200078e0214 */
[CC--:B------:R-:W-:Y:S01]  /*1080*/  SEL R5, R3.reuse, R2.reuse, !P1 ;  /* 0x0000000203057207 */ /* 0x0c0fe20004800000 */
[----:B------:R-:W-:Y:S01]  /*1090*/  IMAD.MOV.U32 R20, RZ, RZ, R8 ;  /* 0x000000ffff147224 */ /* 0x000fe200078e0008 */
[----:B------:R-:W-:Y:S01]  /*10a0*/  SEL R2, R3, R2, !P0 ;  /* 0x0000000203027207 */ /* 0x000fe20004000000 */
[----:B------:R-:W-:Y:S01]  /*10b0*/  IMAD R8, R89, c[0x0][0x210], RZ ;  /* 0x0000840059087a24 */ /* 0x000fe200078e02ff */
[----:B------:R-:W-:Y:S01]  /*10c0*/  SEL R3, RZ, c[0x0][0x27c], !P1 ;  /* 0x00009f00ff037a07 */ /* 0x000fe20004800000 */
[----:B------:R-:W-:Y:S01]  /*10d0*/  IMAD R75, R75, c[0x0][0x218], RZ ;  /* 0x000086004b4b7a24 */ /* 0x000fe200078e02ff */
[-C--:B------:R-:W-:Y:S01]  /*10e0*/  LEA.HI R100, R93, R0.reuse, RZ, 0x3 ;  /* 0x000000005d647211 */ /* 0x080fe200078f18ff */
[----:B------:R-:W-:Y:S01]  /*10f0*/  IMAD R8, R227, c[0x0][0x214], R8 ;  /* 0x00008500e3087a24 */ /* 0x000fe200078e0208 */
[----:B------:R-:W-:Y:S01]  /*1100*/  LEA.HI R93, R93, R0, RZ, 0x6 ;  /* 0x000000005d5d7211 */ /* 0x000fe200078f30ff */
[----:B------:R-:W-:Y:S01]  /*1110*/  IMAD.IADD R4, R16, 0x1, R3 ;  /* 0x0000000110047824 */ /* 0x000fe200078e0203 */
[----:B------:R-:W-:Y:S01]  /*1120*/  SHF.R.S32.HI R0, RZ, 0x1f, R5 ;  /* 0x0000001fff007819 */ /* 0x000fe20000011405 */
[----:B------:R-:W-:Y:S01]  /*1130*/  IMAD.IADD R9, R19, 0x1, R8 ;  /* 0x0000000113097824 */ /* 0x000fe200078e0208 */
[----:B------:R-:W-:Y:S01]  /*1140*/  SHF.R.S32.HI R3, RZ, 0x1f, R2 ;  /* 0x0000001fff037819 */ /* 0x000fe20000011402 */
[----:B------:R-:W-:Y:S01]  /*1150*/  IMAD.SHL.U32 R93, R93, 0x20, RZ ;  /* 0x000000205d5d7824 */ /* 0x000fe200078e00ff */
[----:B------:R-:W-:Y:S01]  /*1160*/  SHF.R.S32.HI R95, RZ, 0x1f, R4 ;  /* 0x0000001fff5f7819 */ /* 0x000fe20000011404 */
[----:B------:R-:W-:Y:S01]  /*1170*/  IMAD.MOV.U32 R8, RZ, RZ, R18 ;  /* 0x000000ffff087224 */ /* 0x000fe200078e0012 */
[----:B------:R-:W-:Y:S01]  /*1180*/  LEA.HI R0, R0, R5, RZ, 0x4 ;  /* 0x0000000500007211 */ /* 0x000fe200078f20ff */
[C---:B------:R-:W-:Y:S01]  /*1190*/  IMAD R75, R122.reuse, c[0x0][0x21c], R75 ;  /* 0x000087007a4b7a24 */ /* 0x040fe200078e024b */
[----:B------:R-:W-:Y:S01]  /*11a0*/  LEA.HI R101, R95, R4, RZ, 0x3 ;  /* 0x000000045f657211 */ /* 0x000fe200078f18ff */
[----:B------:R-:W-:Y:S01]  /*11b0*/  IMAD.WIDE.U32 R122, R122, c[0x0][0x218], R8 ;  /* 0x000086007a7a7a25 */ /* 0x000fe200078e0008 */
[----:B------:R-:W-:Y:S01]  /*11c0*/  LEA.HI R3, R3, R2, RZ, 0x4 ;  /* 0x0000000203037211 */ /* 0x000fe200078f20ff */
[----:B------:R-:W-:Y:S01]  /*11d0*/  USHF.L.U64.HI UR9, UR4, UR6, UR5 ;  /* 0x0000000604097299 */ /* 0x000fe20008010205 */
[----:B------:R-:W-:Y:S01]  /*11e0*/  SHF.R.S32.HI R0, RZ, 0x4, R0 ;  /* 0x00000004ff007819 */ /* 0x000fe20000011400 */
[C---:B------:R-:W-:Y:S01]  /*11f0*/  IMAD R116, R114.reuse, c[0x0][0x290], RZ ;  /* 0x0000a40072747a24 */ /* 0x040fe200078e02ff */
[----:B------:R-:W-:Y:S01]  /*1200*/  LOP3.LUT R5, R7, 0x38, R100, 0xf8, !PT ;  /* 0x0000003807057812 */ /* 0x000fe200078ef864 */
[----:B------:R-:W-:Y:S01]  /*1210*/  IMAD R114, R114, c[0x0][0x280], RZ ;  /* 0x0000a00072727a24 */ /* 0x000fe200078e02ff */
[----:B------:R-:W-:Y:S01]  /*1220*/  LEA.HI.SX32 R99, R101, R0, 0x1d ;  /* 0x0000000065637211 */ /* 0x000fe200078feaff */
[----:B------:R-:W-:Y:S01]  /*1230*/  IMAD.WIDE.U32 R120, R109, c[0x0][0x290], R16 ;  /* 0x0000a4006d787a25 */ /* 0x000fe200078e0010 */
[----:B------:R-:W-:Y:S01]  /*1240*/  SHF.R.S32.HI R3, RZ, 0x4, R3 ;  /* 0x00000004ff037819 */ /* 0x000fe20000011403 */
[----:B------:R-:W-:Y:S01]  /*1250*/  USHF.L.U32 UR12, UR4, 0x5, URZ ;  /* 0x00000005040c7899 */ /* 0x000fe2000800063f */
[----:B------:R-:W-:Y:S01]  /*1260*/  LEA.HI R95, R95, R4, RZ, 0x6 ;  /* 0x000000045f5f7211 */ /* 0x000fe200078f30ff */
[----:B------:R-:W-:Y:S01]  /*1270*/  IMAD.WIDE.U32 R118, R109, c[0x0][0x280], R16 ;  /* 0x0000a0006d767a25 */ /* 0x000fe200078e0010 */
[----:B------:R-:W-:Y:S01]  /*1280*/  LOP3.LUT R93, R93, 0x7ffff800, RZ, 0xc0, !PT ;  /* 0x7ffff8005d5d7812 */ /* 0x000fe200078ec0ff */
[----:B------:R-:W-:Y:S01]  /*1290*/  ULDC.64 UR4, c[0x0][0x280] ;  /* 0x0000a00000047ab9 */ /* 0x000fe20000000a00 */
[-C--:B------:R-:W-:Y:S01]  /*12a0*/  LOP3.LUT R0, R5, R6.reuse, RZ, 0x3c, !PT ;  /* 0x0000000605007212 */ /* 0x080fe200078e3cff */
[----:B------:R-:W-:Y:S01]  /*12b0*/  IMAD.SHL.U32 R95, R95, 0x20, RZ ;  /* 0x000000205f5f7824 */ /* 0x000fe200078e00ff */
[----:B------:R-:W-:Y:S01]  /*12c0*/  SHF.R.S32.HI R4, RZ, 0x1f, R99 ;  /* 0x0000001fff047819 */ /* 0x000fe20000011463 */
[C---:B------:R-:W-:Y:S01]  /*12d0*/  IMAD R116, R109.reuse, c[0x0][0x294], R116 ;  /* 0x0000a5006d747a24 */ /* 0x040fe200078e0274 */
[----:B------:R-:W-:Y:S01]  /*12e0*/  LEA.HI.SX32 R3, R100, R3, 0x1d ;  /* 0x0000000364037211 */ /* 0x000fe200078feaff */
[----:B------:R-:W-:Y:S01]  /*12f0*/  IMAD R114, R109, c[0x0][0x284], R114 ;  /* 0x0000a1006d727a24 */ /* 0x000fe200078e0272 */
[----:B------:R-:W-:Y:S01]  /*1300*/  IADD3 R93, R0, R93, R91 ;  /* 0x0000005d005d7210 */ /* 0x000fe20007ffe05b */
[----:B------:R-:W-:Y:S01]  /*1310*/  IMAD.SHL.U32 R105, R102, 0x10, RZ ;  /* 0x0000001066697824 */ /* 0x000fe200078e00ff */
[----:B------:R-:W-:Y:S01]  /*1320*/  LEA.HI R4, R4, R99, RZ, 0x3 ;  /* 0x0000006304047211 */ /* 0x000fe200078f18ff */
[----:B------:R-:W-:Y:S01]  /*1330*/  IMAD.SHL.U32 R99, R99, 0x8, RZ ;  /* 0x0000000863637824 */ /* 0x000fe200078e00ff */
[----:B------:R-:W-:Y:S01]  /*1340*/  SHF.R.S32.HI R0, RZ, 0x1f, R3 ;  /* 0x0000001fff007819 */ /* 0x000fe20000011403 */
[----:B------:R-:W-:Y:S01]  /*1350*/  IMAD.SHL.U32 R98, R3, 0x8, RZ ;  /* 0x0000000803627824 */ /* 0x000fe200078e00ff */
[----:B------:R-:W-:Y:S01]  /*1360*/  LOP3.LUT R9, R7, 0x38, R101, 0xf8, !PT ;  /* 0x0000003807097812 */ /* 0x000fe200078ef865 */
[----:B------:R-:W-:Y:S01]  /*1370*/  IMAD.IADD R121, R121, 0x1, R116 ;  /* 0x0000000179797824 */ /* 0x000fe200078e0274 */
[----:B------:R-:W-:Y:S01]  /*1380*/  LEA.HI R0, R0, R3, RZ, 0x3 ;  /* 0x0000000300007211 */ /* 0x000fe200078f18ff */
[----:B------:R-:W-:Y:S01]  /*1390*/  IMAD.SHL.U32 R3, R4, 0x100, RZ ;  /* 0x0000010004037824 */ /* 0x000fe200078e00ff */
[----:B------:R-:W-:Y:S01]  /*13a0*/  LOP3.LUT R5, R7, 0x38, R99, 0xf8, !PT ;  /* 0x0000003807057812 */ /* 0x000fe200078ef863 */
[----:B------:R-:W-:Y:S01]  /*13b0*/  IMAD.IADD R119, R119, 0x1, R114 ;  /* 0x0000000177777824 */ /* 0x000fe200078e0272 */
[--C-:B------:R-:W-:Y:S01]  /*13c0*/  SHF.R.S32.HI R15, RZ, 0x1f, R14.reuse ;  /* 0x0000001fff0f7819 */ /* 0x100fe2000001140e */
[----:B------:R-:W-:Y:S01]  /*13d0*/  IMAD.SHL.U32 R0, R0, 0x100, RZ ;  /* 0x0000010000007824 */ /* 0x000fe200078e00ff */
[-C--:B------:R-:W-:Y:S01]  /*13e0*/  LOP3.LUT R94, R5, R6.reuse, RZ, 0x3c, !PT ;  /* 0x00000006055e7212 */ /* 0x080fe200078e3cff */
[----:B------:R-:W-:Y:S01]  /*13f0*/  IMAD R77, R77, c[0x0][0x268], RZ ;  /* 0x00009a004d4d7a24 */ /* 0x000fe200078e02ff */
[----:B------:R-:W-:Y:S01]  /*1400*/  LOP3.LUT R3, R3, 0x7ffff800, RZ, 0xc0, !PT ;  /* 0x7ffff80003037812 */ /* 0x000fe200078ec0ff */
[--C-:B------:R-:W-:Y:S01]  /*1410*/  IMAD.WIDE.U32 R22, R109, c[0x0][0x290], R14.reuse ;  /* 0x0000a4006d167a25 */ /* 0x100fe200078e000e */
[----:B------:R-:W-:Y:S01]  /*1420*/  LOP3.LUT R95, R95, 0x7ffff800, RZ, 0xc0, !PT ;  /* 0x7ffff8005f5f7812 */ /* 0x000fe200078ec0ff */
[----:B------:R-:W-:Y:S01]  /*1430*/  USHF.L.U64.HI UR13, UR4, UR6, UR5 ;  /* 0x00000006040d7299 */ /* 0x000fe20008010205 */
[-C--:B------:R-:W-:Y:S01]  /*1440*/  LOP3.LUT R2, R9, R6.reuse, RZ, 0x3c, !PT ;  /* 0x0000000609027212 */ /* 0x080fe200078e3cff */
[----:B------:R-:W-:Y:S01]  /*1450*/  IMAD.WIDE.U32 R18, R109, c[0x0][0x280], R14 ;  /* 0x0000a0006d127a25 */ /* 0x000fe200078e000e */
[--C-:B------:R-:W-:Y:S01]  /*1460*/  IADD3 R94, R94, R3, R91.reuse ;  /* 0x000000035e5e7210 */ /* 0x100fe20007ffe05b */
[----:B------:R-:W-:Y:S01]  /*1470*/  USHF.L.U32 UR14, UR4, 0x5, URZ ;  /* 0x00000005040e7899 */ /* 0x000fe2000800063f */
[----:B------:R-:W-:Y:S01]  /*1480*/  IADD3 R95, R2, R95, R91 ;  /* 0x0000005f025f7210 */ /* 0x000fe20007ffe05b */
[----:B------:R-:W-:Y:S01]  /*1490*/  IMAD.IADD R117, R116, 0x1, R23 ;  /* 0x0000000174757824 */ /* 0x000fe200078e0217 */
[----:B-----5:R-:W-:Y:S01]  /*14a0*/  SHF.R.S32.HI R3, RZ, 0x1f, R66 ;  /* 0x0000001fff037819 */ /* 0x020fe20000011442 */
[----:B------:R-:W-:Y:S01]  /*14b0*/  IMAD.IADD R115, R114, 0x1, R19 ;  /* 0x0000000172737824 */ /* 0x000fe200078e0213 */
[----:B------:R-:W-:Y:S01]  /*14c0*/  LOP3.LUT R2, R7, 0x38, R98, 0xf8, !PT ;  /* 0x0000003807027812 */ /* 0x000fe200078ef862 */
[----:B------:R-:W-:Y:S01]  /*14d0*/  IMAD.MOV.U32 R116, RZ, RZ, R22 ;  /* 0x000000ffff747224 */ /* 0x000fe200078e0016 */
[----:B------:R-:W-:Y:S01]  /*14e0*/  LOP3.LUT R102, R102, 0xff, RZ, 0xc0, !PT ;  /* 0x000000ff66667812 */ /* 0x000fe200078ec0ff */
[C---:B------:R-:W-:Y:S01]  /*14f0*/  IMAD R69, R3.reuse, c[0x0][0x290], RZ ;  /* 0x0000a40003457a24 */ /* 0x040fe200078e02ff */
[----:B------:R-:W-:Y:S01]  /*1500*/  LOP3.LUT R2, R2, R6, RZ, 0x3c, !PT ;  /* 0x0000000602027212 */ /* 0x000fe200078e3cff */
[----:B------:R-:W-:Y:S01]  /*1510*/  IMAD.MOV.U32 R114, RZ, RZ, R18 ;  /* 0x000000ffff727224 */ /* 0x000fe200078e0012 */
[----:B------:R-:W-:Y:S01]  /*1520*/  LOP3.LUT R0, R0, 0x7ffff800, RZ, 0xc0, !PT ;  /* 0x7ffff80000007812 */ /* 0x000fe200078ec0ff */
[----:B------:R-:W-:Y:S01]  /*1530*/  IMAD R3, R3, c[0x0][0x280], RZ ;  /* 0x0000a00003037a24 */ /* 0x000fe200078e02ff */
[----:B------:R-:W-:Y:S01]  /*1540*/  ULDC.64 UR4, c[0x0][0x1e0] ;  /* 0x0000780000047ab9 */ /* 0x000fe20000000a00 */
[----:B------:R-:W-:Y:S01]  /*1550*/  IMAD.SHL.U32 R104, R102, 0x8, RZ ;  /* 0x0000000866687824 */ /* 0x000fe200078e00ff */
[----:B------:R-:W-:Y:S01]  /*1560*/  IADD3 R91, R2, R0, R91 ;  /* 0x00000000025b7210 */ /* 0x000fe20007ffe05b */
[----:B------:R-:W-:Y:S01]  /*1570*/  IMAD.SHL.U32 R103, R102, 0x4, RZ ;  /* 0x0000000466677824 */ /* 0x000fe200078e00ff */
[----:B------:R-:W-:Y:S01]  /*1580*/  USHF.L.U64.HI UR5, UR4, UR6, UR5 ;  /* 0x0000000604057299 */ /* 0x000fe20008010205 */
[----:B------:R-:W-:Y:S01]  /*1590*/  IMAD R77, R124, c[0x0][0x26c], R77 ;  /* 0x00009b007c4d7a24 */ /* 0x000fe200078e024d */
[----:B------:R-:W-:Y:S01]  /*15a0*/  IADD3 R73, P1, P0, R128, R132, R16 ;  /* 0x0000008480497210 */ /* 0x000fe2000783e010 */
[----:B------:R-:W-:Y:S01]  /*15b0*/  IMAD.SHL.U32 R102, R102, 0x2, RZ ;  /* 0x0000000266667824 */ /* 0x000fe200078e00ff */
[----:B------:R-:W-:Y:S01]  /*15c0*/  LOP3.LUT R101, R101, 0xfffffff8, RZ, 0xc0, !PT ;  /* 0xfffffff865657812 */ /* 0x000fe200078ec0ff */
[----:B------:R-:W-:Y:S01]  /*15d0*/  IMAD R69, R66, c[0x0][0x294], R69 ;  /* 0x0000a50042457a24 */ /* 0x000fe200078e0245 */
[----:B------:R-:W-:Y:S01]  /*15e0*/  LOP3.LUT R100, R100, 0xfffffff8, RZ, 0xc0, !PT ;  /* 0xfffffff864647812 */ /* 0x000fe200078ec0ff */
[----:B------:R-:W-:Y:S01]  /*15f0*/  IMAD.WIDE.U32 R120, R66, c[0x0][0x290], R120 ;  /* 0x0000a40042787a25 */ /* 0x000fe200078e0078 */
[----:B------:R-:W-:Y:S01]  /*1600*/  USHF.L.U32 UR6, UR4, 0x5, URZ ;  /* 0x0000000504067899 */ /* 0x000fe2000800063f */
[----:B------:R-:W-:-:S02]  /*1610*/  IADD3 R10, R14, 0x20, RZ ;  /* 0x000000200e0a7810 */ /* 0x000fc40007ffe0ff */
[----:B------:R-:W-:Y:S01]  /*1620*/  IMAD.WIDE.U32 R124, R124, c[0x0][0x268], R20 ;  /* 0x00009a007c7c7a25 */ /* 0x000fe200078e0014 */
[----:B------:R-:W-:Y:S01]  /*1630*/  ULDC.U8 UR4, c[0x0][0x298] ;  /* 0x0000a60000047ab9 */ /* 0x000fe20000000000 */
[----:B------:R-:W-:Y:S02]  /*1640*/  IADD3 R9, R14, 0x60, RZ ;  /* 0x000000600e097810 */ /* 0x000fe40007ffe0ff */
[C---:B------:R-:W-:Y:S01]  /*1650*/  IMAD R3, R66.reuse, c[0x0][0x284], R3 ;  /* 0x0000a10042037a24 */ /* 0x040fe200078e0203 */
[----:B------:R-:W-:Y:S01]  /*1660*/  IADD3.X R72, R79, R80, R17, P1, P0 ;  /* 0x000000504f487210 */ /* 0x000fe20000fe0411 */
[C---:B------:R-:W-:Y:S01]  /*1670*/  IMAD.WIDE.U32 R118, R66.reuse, c[0x0][0x280], R118 ;  /* 0x0000a00042767a25 */ /* 0x040fe200078e0076 */
[----:B------:R-:W-:Y:S02]  /*1680*/  LOP3.LUT R105, R105, 0x10, RZ, 0xc0, !PT ;  /* 0x0000001069697812 */ /* 0x000fe400078ec0ff */
[----:B------:R-:W-:Y:S01]  /*1690*/  ISETP.NE.AND P5, PT, RZ, UR4, PT ;  /* 0x00000004ff007c0c */ /* 0x000fe2000bfa5270 */
[----:B------:R-:W-:Y:S01]  /*16a0*/  IMAD.WIDE.U32 R116, R66, c[0x0][0x290], R116 ;  /* 0x0000a40042747a25 */ /* 0x000fe200078e0074 */
[----:B------:R-:W-:-:S02]  /*16b0*/  LOP3.LUT R104, R104, 0x10, RZ, 0xc0, !PT ;  /* 0x0000001068687812 */ /* 0x000fc400078ec0ff */
[----:B------:R-:W-:Y:S01]  /*16c0*/  LOP3.LUT R103, R103, 0x10, RZ, 0xc0, !PT ;  /* 0x0000001067677812 */ /* 0x000fe200078ec0ff */
[----:B------:R-:W-:Y:S01]  /*16d0*/  IMAD.WIDE.U32 R114, R66, c[0x0][0x280], R114 ;  /* 0x0000a00042727a25 */ /* 0x000fe200078e0072 */
[----:B------:R-:W-:Y:S02]  /*16e0*/  LOP3.LUT R102, R102, 0x10, RZ, 0xc0, !PT ;  /* 0x0000001066667812 */ /* 0x000fe400078ec0ff */
[----:B------:R-:W-:Y:S01]  /*16f0*/  SHF.R.S32.HI R92, RZ, 0x1f, R101 ;  /* 0x0000001fff5c7819 */ /* 0x000fe20000011465 */
[----:B------:R-:W-:Y:S01]  /*1700*/  IMAD.IADD R71, R121, 0x1, R69 ;  /* 0x0000000179477824 */ /* 0x000fe200078e0245 */
[----:B------:R-:W-:Y:S01]  /*1710*/  SHF.R.S32.HI R90, RZ, 0x1f, R100 ;  /* 0x0000001fff5a7819 */ /* 0x000fe20000011464 */
[----:B------:R-:W-:Y:S01]  /*1720*/  IMAD.IADD R77, R125, 0x1, R77 ;  /* 0x000000017d4d7824 */ /* 0x000fe200078e024d */
[----:B------:R-:W-:Y:S01]  /*1730*/  SHF.R.S32.HI R88, RZ, 0x1f, R99 ;  /* 0x0000001fff587819 */ /* 0x000fe20000011463 */
[----:B------:R-:W-:Y:S01]  /*1740*/  IMAD.IADD R75, R123, 0x1, R75 ;  /* 0x000000017b4b7824 */ /* 0x000fe200078e024b */
[----:B------:R-:W-:Y:S01]  /*1750*/  SHF.R.S32.HI R86, RZ, 0x1f, R98 ;  /* 0x0000001fff567819 */ /* 0x000fe20000011462 */
[----:B------:R-:W-:-:S02]  /*1760*/  IMAD.IADD R70, R119, 0x1, R3 ;  /* 0x0000000177467824 */ /* 0x000fc400078e0203 */
[----:B------:R-:W-:Y:S02]  /*1770*/  IMAD.IADD R69, R69, 0x1, R117 ;  /* 0x0000000145457824 */ /* 0x000fe400078e0275 */
[----:B------:R-:W-:Y:S02]  /*1780*/  IMAD.IADD R68, R3, 0x1, R115 ;  /* 0x0000000103447824 */ /* 0x000fe400078e0273 */
[----:B------:R-:W-:Y:S02]  /*1790*/  IMAD.SHL.U32 R95, R95, 0x2, RZ ;  /* 0x000000025f5f7824 */ /* 0x000fe400078e00ff */
[----:B------:R-:W-:Y:S02]  /*17a0*/  IMAD.SHL.U32 R93, R93, 0x2, RZ ;  /* 0x000000025d5d7824 */ /* 0x000fe400078e00ff */
[----:B------:R-:W-:Y:S02]  /*17b0*/  IMAD.SHL.U32 R94, R94, 0x2, RZ ;  /* 0x000000025e5e7824 */ /* 0x000fe400078e00ff */
[----:B------:R-:W-:Y:S01]  /*17c0*/  IMAD.SHL.U32 R91, R91, 0x2, RZ ;  /* 0x000000025b5b7824 */ /* 0x000fe200078e00ff */
[----:B------:R-:W-:Y:S06]  /*17d0*/  BAR.SYNC.DEFER_BLOCKING 0x0 ;  /* 0x0000000000007b1d */ /* 0x000fec0000010000 */
.L_x_75:
[----:B------:R-:W-:Y:S04]  /*17e0*/  DEPBAR.LE SB0, 0x0 ;  /* 0x000080000000791a */ /* 0x000fe80000000000 */
[----:B------:R-:W-:Y:S01]  /*17f0*/  BAR.SYNC.DEFER_BLOCKING 0x0 ;  /* 0x0000000000007b1d */ /* 0x000fe20000010000 */
[C---:B-1----:R-:W-:Y:S02]  /*1800*/  IMAD R5, R82.reuse, UR5, RZ ;  /* 0x0000000552057c24 */ /* 0x042fe4000f8e02ff */
[----:B-----5:R-:W-:Y:S04]  /*1810*/  IMAD.WIDE.U32 R18, R82, UR6, RZ ;  /* 0x0000000652127c25 */ /* 0x020fe8000f8e00ff */
[----:B------:R-:W-:Y:S01]  /*1820*/  IMAD R5, R81, UR6, R5 ;  /* 0x0000000651057c24 */ /* 0x000fe2000f8e0205 */
[----:B------:R-:W-:Y:S04]  /*1830*/  IADD3 R3, P1, R73, R18, RZ ;  /* 0x0000001249037210 */ /* 0x000fe80007f3e0ff */
[----:B------:R-:W-:Y:S02]  /*1840*/  IADD3 R5, R19, R5, RZ ;  /* 0x0000000513057210 */ /* 0x000fe40007ffe0ff */
[----:B------:R-:W-:Y:S02]  /*1850*/  LEA R54, P0, R3, c[0x0][0x1c8], 0x1 ;  /* 0x0000720003367a11 */ /* 0x000fe400078008ff */
[----:B------:R-:W-:Y:S04]  /*1860*/  IADD3.X R0, R5, R72, RZ, P1, !PT ;  /* 0x0000004805007210 */ /* 0x000fe80000ffe4ff */
[----:B------:R-:W-:Y:S01]  /*1870*/  LEA.HI.X R55, R3, c[0x0][0x1cc], R0, 0x1, P0 ;  /* 0x0000730003377a11 */ /* 0x000fe200000f0c00 */
[----:B------:R-:W-:Y:S01]  /*1880*/  BSSY B1, `(.L_x_57) ;  /* 0x0000260000017945 */ /* 0x000fe20003800000 */
[----:B------:R-:W-:-:S05]  /*1890*/  @!P6 BRA `(.L_x_58) ;  /* 0x000024e00000e947 */ /* 0x000fca0003800000 */
[----:B------:R-:W-:Y:S01]  /*18a0*/  IMAD R3, R82, UR13, RZ ;  /* 0x0000000d52037c24 */ /* 0x000fe2000f8e02ff */
[----:B------:R-:W-:Y:S01]  /*18b0*/  IMNMX R67, R96, 0x20, PT ;  /* 0x0000002060437817 */ /* 0x000fe20003800200 */
[C---:B------:R-:W-:Y:S02]  /*18c0*/  IMAD R13, R82.reuse, UR9, RZ ;  /* 0x00000009520d7c24 */ /* 0x040fe4000f8e02ff */
[C---:B------:R-:W-:Y:S04]  /*18d0*/  IMAD.WIDE.U32 R20, R82.reuse, UR14, RZ ;  /* 0x0000000e52147c25 */ /* 0x040fe8000f8e00ff */
[----:B------:R-:W-:Y:S04]  /*18e0*/  IMAD.WIDE.U32 R6, R82, UR12, RZ ;  /* 0x0000000c52067c25 */ /* 0x000fe8000f8e00ff */
[C---:B------:R-:W-:Y:S02]  /*18f0*/  IMAD R3, R81.reuse, UR14, R3 ;  /* 0x0000000e51037c24 */ /* 0x040fe4000f8e0203 */
[----:B------:R-:W-:Y:S03]  /*1900*/  IMAD R13, R81, UR12, R13 ;  /* 0x0000000c510d7c24 */ /* 0x000fe6000f8e020d */
[----:B------:R-:W-:Y:S02]  /*1910*/  IADD3 R3, R21, R3, RZ ;  /* 0x0000000315037210 */ /* 0x000fe40007ffe0ff */
[----:B------:R-:W-:Y:S01]  /*1920*/  IADD3 R0, R7, R13, RZ ;  /* 0x0000000d07007210 */ /* 0x000fe20007ffe0ff */
[----:B------:R-:W-:-:S05]  /*1930*/  @!P5 BRA `(.L_x_59) ;  /* 0x000012600000d947 */ /* 0x000fca0003800000 */
[----:B------:R-:W-:Y:S01]  /*1940*/  ISETP.GE.AND P4, PT, R109, R67, PT ;  /* 0x000000436d00720c */ /* 0x000fe20003f86270 */
[----:B------:R-:W-:Y:S01]  /*1950*/  BSSY B0, `(.L_x_60) ;  /* 0x0000026000007945 */ /* 0x000fe20003800000 */
[----:B------:R-:W-:Y:S01]  /*1960*/  CS2R R18, SRZ ;  /* 0x0000000000127805 */ /* 0x000fe2000001ff00 */
[----:B------:R-:W-:Y:S01]  /*1970*/  CS2R R26, SRZ ;  /* 0x00000000001a7805 */ /* 0x000fe2000001ff00 */
[----:B------:R-:W-:Y:S01]  /*1980*/  CS2R R32, SRZ ;  /* 0x0000000000207805 */ /* 0x000fe2000001ff00 */
[----:B------:R-:W-:Y:S01]  /*1990*/  CS2R R30, SRZ ;  /* 0x00000000001e7805 */ /* 0x000fe2000001ff00 */
[----:B------:R-:W-:Y:S01]  /*19a0*/  CS2R R42, SRZ ;  /* 0x00000000002a7805 */ /* 0x000fe2000001ff00 */
[----:B------:R-:W-:Y:S01]  /*19b0*/  CS2R R46, SRZ ;  /* 0x00000000002e7805 */ /* 0x000fe2000001ff00 */
[----:B------:R-:W-:Y:S01]  /*19c0*/  CS2R R50, SRZ ;  /* 0x0000000000327805 */ /* 0x000fe2000001ff00 */
[----:B------:R-:W-:Y:S04]  /*19d0*/  CS2R R52, SRZ ;  /* 0x0000000000347805 */ /* 0x000fe8000001ff00 */
[----:B------:R-:W-:-:S05]  /*19e0*/  @P4 BRA `(.L_x_61) ;  /* 0x000001c000004947 */ /* 0x000fca0003800000 */
[----:B------:R-:W-:Y:S01]  /*19f0*/  IADD3 R20, P1, R114, R20, RZ ;  /* 0x0000001472147210 */ /* 0x000fe20007f3e0ff */
[----:B------:R-:W-:Y:S01]  /*1a00*/  CS2R R30, SRZ ;  /* 0x00000000001e7805 */ /* 0x000fe2000001ff00 */
[----:B------:R-:W-:Y:S01]  /*1a10*/  IADD3 R6, P0, R116, R6, RZ ;  /* 0x0000000674067210 */ /* 0x000fe20007f1e0ff */
[----:B------:R-:W-:Y:S01]  /*1a20*/  CS2R R32, SRZ ;  /* 0x0000000000207805 */ /* 0x000fe2000001ff00 */
[----:B------:R-:W-:Y:S01]  /*1a30*/  ISETP.GE.AND P3, PT, R14, c[0x0][0x27c], PT ;  /* 0x00009f000e007a0c */ /* 0x000fe20003f66270 */
[----:B------:R-:W-:Y:S01]  /*1a40*/  IMAD.X R3, R3, 0x1, R68, P1 ;  /* 0x0000000103037824 */ /* 0x000fe200008e0644 */
[----:B------:R-:W-:Y:S01]  /*1a50*/  LEA R22, P1, R20, c[0x0][0x270], 0x1 ;  /* 0x00009c0014167a11 */ /* 0x000fe200078208ff */
[----:B------:R-:W-:Y:S01]  /*1a60*/  IMAD.X R5, R0, 0x1, R69, P0 ;  /* 0x0000000100057824 */ /* 0x000fe200000e0645 */
[----:B------:R-:W-:Y:S01]  /*1a70*/  LEA R2, P0, R6, c[0x0][0x288], 0x1 ;  /* 0x0000a20006027a11 */ /* 0x000fe200078008ff */
[----:B------:R-:W-:Y:S01]  /*1a80*/  CS2R R26, SRZ ;  /* 0x00000000001a7805 */ /* 0x000fe2000001ff00 */
[----:B------:R-:W-:Y:S01]  /*1a90*/  LEA.HI.X R23, R20, c[0x0][0x274], R3, 0x1, P1 ;  /* 0x00009d0014177a11 */ /* 0x000fe200008f0c03 */
[----:B------:R-:W-:Y:S01]  /*1aa0*/  CS2R R18, SRZ ;  /* 0x0000000000127805 */ /* 0x000fe2000001ff00 */
[----:B------:R-:W-:Y:S01]  /*1ab0*/  LEA.HI.X R3, R6, c[0x0][0x28c], R5, 0x1, P0 ;  /* 0x0000a30006037a11 */ /* 0x000fe200000f0c05 */
[----:B------:R-:W-:Y:S01]  /*1ac0*/  CS2R R52, SRZ ;  /* 0x0000000000347805 */ /* 0x000fe2000001ff00 */
[----:B------:R-:W-:Y:S01]  /*1ad0*/  ISETP.GE.AND P2, PT, R10, c[0x0][0x27c], PT ;  /* 0x00009f000a007a0c */ /* 0x000fe20003f46270 */
[----:B------:R-:W-:Y:S01]  /*1ae0*/  CS2R R50, SRZ ;  /* 0x0000000000327805 */ /* 0x000fe2000001ff00 */
[----:B------:R-:W-:Y:S01]  /*1af0*/  ISETP.GE.AND P1, PT, R12, c[0x0][0x27c], PT ;  /* 0x00009f000c007a0c */ /* 0x000fe20003f26270 */
[----:B------:R1:W5:Y:S01]  /*1b00*/  @!P3 LDG.E.64 R30, [R22.64] ;  /* 0x0000000a161eb981 */ /* 0x000362000c1e1b00 */
[----:B------:R-:W-:Y:S01]  /*1b10*/  ISETP.GE.AND P0, PT, R9, c[0x0][0x27c], PT ;  /* 0x00009f0009007a0c */ /* 0x000fe20003f06270 */
[----:B------:R-:W-:Y:S01]  /*1b20*/  CS2R R46, SRZ ;  /* 0x00000000002e7805 */ /* 0x000fe2000001ff00 */
[----:B------:R-:W-:Y:S01]  /*1b30*/  CS2R R42, SRZ ;  /* 0x00000000002a7805 */ /* 0x000fe2000001ff00 */
[----:B------:R1:W5:Y:S06]  /*1b40*/  @!P3 LDG.E.64 R52, [R2.64] ;  /* 0x0000000a0234b981 */ /* 0x00036c000c1e1b00 */
[----:B------:R1:W5:Y:S04]  /*1b50*/  @!P2 LDG.E.64 R32, [R22.64+0x40] ;  /* 0x0000400a1620a981 */ /* 0x000368000c1e1b00 */
[----:B------:R1:W5:Y:S04]  /*1b60*/  @!P1 LDG.E.64 R26, [R22.64+0x80] ;  /* 0x0000800a161a9981 */ /* 0x000368000c1e1b00 */
[----:B------:R1:W5:Y:S04]  /*1b70*/  @!P0 LDG.E.64 R18, [R22.64+0xc0] ;  /* 0x0000c00a16128981 */ /* 0x000368000c1e1b00 */
[----:B------:R1:W5:Y:S04]  /*1b80*/  @!P2 LDG.E.64 R50, [R2.64+0x40] ;  /* 0x0000400a0232a981 */ /* 0x000368000c1e1b00 */
[----:B------:R1:W5:Y:S04]  /*1b90*/  @!P1 LDG.E.64 R46, [R2.64+0x80] ;  /* 0x0000800a022e9981 */ /* 0x000368000c1e1b00 */
[----:B------:R1:W5:Y:S02]  /*1ba0*/  @!P0 LDG.E.64 R42, [R2.64+0xc0] ;  /* 0x0000c00a022a8981 */ /* 0x000364000c1e1b00 */
.L_x_61:
[----:B------:R-:W-:Y:S05]  /*1bb0*/  BSYNC B0 ;  /* 0x0000000000007941 */ /* 0x000fea0003800000 */
.L_x_60:
[----:B------:R-:W-:-:S05]  /*1bc0*/  @P4 BRA `(.L_x_62) ;  /* 0x000022b000004947 */ /* 0x000fca0003800000 */
[----:B------:R-:W-:Y:S01]  /*1bd0*/  ISETP.GE.AND P0, PT, R16, c[0x0][0x1d4], PT ;  /* 0x0000750010007a0c */ /* 0x000fe20003f06270 */
[----:B-1---5:R-:W-:Y:S01]  /*1be0*/  IMAD.MOV.U32 R2, RZ, RZ, R26 ;  /* 0x000000ffff027224 */ /* 0x022fe200078e001a */
[----:B------:R-:W-:Y:S01]  /*1bf0*/  BSSY B0, `(.L_x_63) ;  /* 0x0000050000007945 */ /* 0x000fe20003800000 */
[----:B------:R-:W-:Y:S02]  /*1c00*/  IMAD.MOV.U32 R0, RZ, RZ, R27 ;  /* 0x000000ffff007224 */ /* 0x000fe400078e001b */
[----:B------:R-:W-:Y:S01]  /*1c10*/  IMAD.MOV.U32 R21, RZ, RZ, R42 ;  /* 0x000000ffff157224 */ /* 0x000fe200078e002a */
[----:B------:R-:W-:Y:S01]  /*1c20*/  PRMT R8, R2, 0x7610, R8 ;  /* 0x0000761002087816 */ /* 0x000fe20000000008 */
        /* <DEDUP_REMOVED lines=17> */
[----:B------:R-:W-:Y:S02]  /*1d40*/  PRMT R44, R22, 0x7610, R44 ;  /* 0x00007610162c7816 */ /* 0x000fe4000000002c */
[----:B------:R-:W-:Y:S02]  /*1d50*/  PRMT R49, R21, 0x7610, R49 ;  /* 0x0000761015317816 */ /* 0x000fe40000000031 */
[----:B------:R-:W-:Y:S01]  /*1d60*/  PRMT R48, R20, 0x7610, R48 ;  /* 0x0000761014307816 */ /* 0x000fe20000000030 */
[----:B------:R-:W-:-:S05]  /*1d70*/  @P0 BRA `(.L_x_64) ;  /* 0x0000037000000947 */ /* 0x000fca0003800000 */
[----:B------:R-:W-:Y:S01]  /*1d80*/  ISETP.GE.AND P0, PT, R14, c[0x0][0x27c], PT ;  /* 0x00009f000e007a0c */ /* 0x000fe20003f06270 */
[----:B------:R-:W1:Y:S01]  /*1d90*/  LDS.128 R20, [R106+0xc080] ;  /* 0x00c080006a147984 */ /* 0x000e620000000c00 */
[----:B------:R-:W-:Y:S01]  /*1da0*/  MOV R28, R30 ;  /* 0x0000001e001c7202 */ /* 0x000fe20000000f00 */
[----:B------:R-:W-:Y:S02]  /*1db0*/  IMAD.MOV.U32 R36, RZ, RZ, R52 ;  /* 0x000000ffff247224 */ /* 0x000fe400078e0034 */
[----:B------:R-:W-:Y:S02]  /*1dc0*/  IMAD.MOV.U32 R25, RZ, RZ, R31 ;  /* 0x000000ffff197224 */ /* 0x000fe400078e001f */
[--C-:B------:R-:W-:Y:S06]  /*1dd0*/  IMAD.MOV.U32 R39, RZ, RZ, R53.reuse ;  /* 0x000000ffff277224 */ /* 0x100fec00078e0035 */
[----:B------:R-:W-:Y:S02]  /*1de0*/  @!P0 SHF.R.U64 R35, R52, 0x10, R53 ;  /* 0x0000001034238819 */ /* 0x000fe40000001235 */
[--C-:B------:R-:W-:Y:S02]  /*1df0*/  @!P0 SHF.R.U64 R29, R30, 0x10, R31.reuse ;  /* 0x000000101e1d8819 */ /* 0x100fe4000000121f */
[----:B------:R-:W-:Y:S02]  /*1e00*/  @!P0 SHF.R.U32.HI R30, RZ, 0x10, R31 ;  /* 0x00000010ff1e8819 */ /* 0x000fe4000001161f */
[----:B------:R-:W-:Y:S02]  /*1e10*/  @!P0 PRMT R36, R36, 0x5410, R35 ;  /* 0x0000541024248816 */ /* 0x000fe40000000023 */
[----:B------:R-:W-:Y:S02]  /*1e20*/  @!P0 PRMT R28, R28, 0x5410, R29 ;  /* 0x000054101c1c8816 */ /* 0x000fe4000000001d */
[----:B------:R-:W-:Y:S01]  /*1e30*/  @!P0 PRMT R25, R25, 0x5410, R30 ;  /* 0x0000541019198816 */ /* 0x000fe2000000001e */
[C---:B------:R-:W-:Y:S01]  /*1e40*/  @!P0 IMAD.U32 R35, R36.reuse, 0x10000, RZ ;  /* 0x0001000024238824 */ /* 0x040fe200078e00ff */
[----:B------:R-:W-:Y:S02]  /*1e50*/  @!P0 SHF.R.U32.HI R34, RZ, 0x10, R53 ;  /* 0x00000010ff228819 */ /* 0x000fe40000011635 */
[----:B------:R-:W-:Y:S02]  /*1e60*/  @!P0 LOP3.LUT R36, R36, 0xffff0000, RZ, 0xc0, !PT ;  /* 0xffff000024248812 */ /* 0x000fe400078ec0ff */
[C---:B------:R-:W-:Y:S02]  /*1e70*/  @!P0 SHF.L.U32 R29, R28.reuse, 0x10, RZ ;  /* 0x000000101c1d8819 */ /* 0x040fe400000006ff */
[----:B------:R-:W-:Y:S02]  /*1e80*/  @!P0 PRMT R39, R39, 0x5410, R34 ;  /* 0x0000541027278816 */ /* 0x000fe40000000022 */
[----:B------:R-:W-:Y:S01]  /*1e90*/  @!P0 LOP3.LUT R28, R28, 0xffff0000, RZ, 0xc0, !PT ;  /* 0xffff00001c1c8812 */ /* 0x000fe200078ec0ff */
[C---:B-1----:R-:W-:Y:S01]  /*1ea0*/  @!P0 IMAD.U32 R34, R20.reuse, 0x10000, RZ ;  /* 0x0001000014228824 */ /* 0x042fe200078e00ff */
[----:B------:R-:W-:Y:S02]  /*1eb0*/  @!P0 LOP3.LUT R30, R20, 0xffff0000, RZ, 0xc0, !PT ;  /* 0xffff0000141e8812 */ /* 0x000fe400078ec0ff */
[C---:B------:R-:W-:Y:S02]  /*1ec0*/  @!P0 LOP3.LUT R31, R21.reuse, 0xffff0000, RZ, 0xc0, !PT ;  /* 0xffff0000151f8812 */ /* 0x040fe400078ec0ff */
[----:B------:R-:W-:Y:S01]  /*1ed0*/  @!P0 SHF.L.U32 R37, R21, 0x10, RZ ;  /* 0x0000001015258819 */ /* 0x000fe200000006ff */
[C---:B------:R-:W-:Y:S01]  /*1ee0*/  @!P0 FMUL.FTZ R57, R30.reuse, R35 ;  /* 0x000000231e398220 */ /* 0x040fe20000410000 */
[----:B------:R-:W-:Y:S01]  /*1ef0*/  @!P0 SHF.L.U32 R38, R23, 0x10, RZ ;  /* 0x0000001017268819 */ /* 0x000fe200000006ff */
[----:B------:R-:W-:Y:S02]  /*1f00*/  @!P0 FMUL.FTZ R59, R31, R36 ;  /* 0x000000241f3b8220 */ /* 0x000fe40000410000 */
[-C--:B------:R-:W-:Y:S01]  /*1f10*/  @!P0 FMUL.FTZ R0, R30, R29.reuse ;  /* 0x0000001d1e008220 */ /* 0x080fe20000410000 */
[----:B------:R-:W-:Y:S01]  /*1f20*/  @!P0 LOP3.LUT R30, R23, 0xffff0000, RZ, 0xc0, !PT ;  /* 0xffff0000171e8812 */ /* 0x000fe200078ec0ff */
[----:B------:R-:W-:Y:S01]  /*1f30*/  @!P0 FFMA.FTZ R57, R34, R29, -R57 ;  /* 0x0000001d22398223 */ /* 0x000fe20000010839 */
[C---:B------:R-:W-:Y:S01]  /*1f40*/  @!P0 LOP3.LUT R29, R22.reuse, 0xffff0000, RZ, 0xc0, !PT ;  /* 0xffff0000161d8812 */ /* 0x040fe200078ec0ff */
[-C--:B------:R-:W-:Y:S02]  /*1f50*/  @!P0 FMUL.FTZ R2, R31, R28.reuse ;  /* 0x0000001c1f028220 */ /* 0x080fe40000410000 */
[----:B------:R-:W-:Y:S02]  /*1f60*/  @!P0 FFMA.FTZ R59, R37, R28, -R59 ;  /* 0x0000001c253b8223 */ /* 0x000fe4000001083b */
[C---:B------:R-:W-:Y:S01]  /*1f70*/  @!P0 IMAD.U32 R28, R25.reuse, 0x10000, RZ ;  /* 0x00010000191c8824 */ /* 0x040fe200078e00ff */
[----:B------:R-:W-:Y:S01]  /*1f80*/  @!P0 LOP3.LUT R25, R25, 0xffff0000, RZ, 0xc0, !PT ;  /* 0xffff000019198812 */ /* 0x000fe200078ec0ff */
[----:B------:R-:W-:Y:S01]  /*1f90*/  @!P0 FFMA.FTZ R0, R35, R34, R0 ;  /* 0x0000002223008223 */ /* 0x000fe20000010000 */
[----:B------:R-:W-:Y:S01]  /*1fa0*/  @!P0 SHF.L.U32 R35, R22, 0x10, RZ ;  /* 0x0000001016238819 */ /* 0x000fe200000006ff */
[C---:B------:R-:W-:Y:S01]  /*1fb0*/  @!P0 IMAD.U32 R34, R39.reuse, 0x10000, RZ ;  /* 0x0001000027228824 */ /* 0x040fe200078e00ff */
[----:B------:R-:W-:Y:S01]  /*1fc0*/  @!P0 LOP3.LUT R39, R39, 0xffff0000, RZ, 0xc0, !PT ;  /* 0xffff000027278812 */ /* 0x000fe200078ec0ff */
[C---:B------:R-:W-:Y:S01]  /*1fd0*/  @!P0 FMUL.FTZ R3, R29.reuse, R28 ;  /* 0x0000001c1d038220 */ /* 0x040fe20000410000 */
[----:B------:R-:W-:Y:S01]  /*1fe0*/  @!P0 F2FP.BF16.PACK_AB R57, R0, R57 ;  /* 0x000000390039823e */ /* 0x000fe200000010ff */
[----:B------:R-:W-:Y:S02]  /*1ff0*/  @!P0 FMUL.FTZ R56, R29, R34 ;  /* 0x000000221d388220 */ /* 0x000fe40000410000 */
[C---:B------:R-:W-:Y:S02]  /*2000*/  @!P0 FMUL.FTZ R58, R30.reuse, R39 ;  /* 0x000000271e3a8220 */ /* 0x040fe40000410000 */
[----:B------:R-:W-:Y:S02]  /*2010*/  @!P0 FMUL.FTZ R4, R30, R25 ;  /* 0x000000191e048220 */ /* 0x000fe40000410000 */
[----:B------:R-:W-:Y:S02]  /*2020*/  @!P0 FFMA.FTZ R2, R36, R37, R2 ;  /* 0x0000002524028223 */ /* 0x000fe40000010002 */
[----:B------:R-:W-:Y:S02]  /*2030*/  @!P0 FFMA.FTZ R3, R34, R35, R3 ;  /* 0x0000002322038223 */ /* 0x000fe40000010003 */
[----:B------:R-:W-:Y:S01]  /*2040*/  @!P0 FFMA.FTZ R56, R35, R28, -R56 ;  /* 0x0000001c23388223 */ /* 0x000fe20000010838 */
[----:B------:R-:W-:Y:S01]  /*2050*/  @!P0 F2FP.BF16.PACK_AB R60, R2, R59 ;  /* 0x0000003b023c823e */ /* 0x000fe200000010ff */
[----:B------:R-:W-:Y:S02]  /*2060*/  @!P0 FFMA.FTZ R58, R38, R25, -R58 ;  /* 0x00000019263a8223 */ /* 0x000fe4000001083a */
[----:B------:R-:W-:Y:S01]  /*2070*/  @!P0 FFMA.FTZ R4, R39, R38, R4 ;  /* 0x0000002627048223 */ /* 0x000fe20000010004 */
[----:B------:R-:W-:Y:S01]  /*2080*/  @!P0 F2FP.BF16.PACK_AB R56, R3, R56 ;  /* 0x000000380338823e */ /* 0x000fe200000010ff */
[----:B------:R-:W-:Y:S01]  /*2090*/  @!P0 IMAD.MOV.U32 R20, RZ, RZ, R57 ;  /* 0x000000ffff148224 */ /* 0x000fe200078e0039 */
[----:B------:R-:W-:Y:S02]  /*20a0*/  @!P0 MOV R21, R60 ;  /* 0x0000003c00158202 */ /* 0x000fe40000000f00 */
[----:B------:R-:W-:Y:S01]  /*20b0*/  @!P0 F2FP.BF16.PACK_AB R59, R4, R58 ;  /* 0x0000003a043b823e */ /* 0x000fe200000010ff */
[----:B------:R-:W-:Y:S03]  /*20c0*/  @!P0 IMAD.MOV.U32 R22, RZ, RZ, R56 ;  /* 0x000000ffff168224 */ /* 0x000fe600078e0038 */
[----:B------:R-:W-:Y:S05]  /*20d0*/  @!P0 MOV R23, R59 ;  /* 0x0000003b00178202 */ /* 0x000fea0000000f00 */
[----:B------:R1:W-:Y:S02]  /*20e0*/  STG.E.128 [R54.64], R20 ;  /* 0x0000001436007986 */ /* 0x0003e4000c101d0a */
.L_x_64:
[----:B------:R-:W-:Y:S05]  /*20f0*/  BSYNC B0 ;  /* 0x0000000000007941 */ /* 0x000fea0003800000 */
.L_x_63:
[----:B------:R-:W-:Y:S01]  /*2100*/  ISETP.GE.AND P0, PT, R11, c[0x0][0x1d4], PT ;  /* 0x000075000b007a0c */ /* 0x000fe20003f06270 */
[----:B------:R-:W-:Y:S01]  /*2110*/  @!UPT UIADD3 URZ, URZ, URZ, URZ ;  /* 0x0000003f3f3ff290 */ /* 0x000fe2000fffe03f */
[----:B------:R-:W-:Y:S11]  /*2120*/  BSSY B0, `(.L_x_65) ;  /* 0x0000036000007945 */ /* 0x000ff60003800000 */
[----:B------:R-:W-:-:S05]  /*2130*/  @P0 BRA `(.L_x_66) ;  /* 0x0000034000000947 */ /* 0x000fca0003800000 */
[----:B------:R-:W-:Y:S01]  /*2140*/  ISETP.GE.AND P0, PT, R10, c[0x0][0x27c], PT ;  /* 0x00009f000a007a0c */ /* 0x000fe20003f06270 */
[----:B-1----:R-:W1:Y:S11]  /*2150*/  LDS.128 R20, [R106+0xd080] ;  /* 0x00d080006a147984 */ /* 0x002e760000000c00 */
[----:B------:R-:W-:Y:S01]  /*2160*/  @!UPT UIADD3 URZ, URZ, URZ, URZ ;  /* 0x0000003f3f3ff290 */ /* 0x000fe2000fffe03f */
[----:B------:R-:W-:Y:S02]  /*2170*/  @!P0 SHF.R.U64 R30, R50, 0x10, R51 ;  /* 0x00000010321e8819 */ /* 0x000fe40000001233 */
[----:B------:R-:W-:Y:S02]  /*2180*/  @!P0 SHF.R.U64 R25, R32, 0x10, R33 ;  /* 0x0000001020198819 */ /* 0x000fe40000001221 */
[----:B------:R-:W-:Y:S02]  /*2190*/  @!P0 PRMT R49, R49, 0x5410, R30 ;  /* 0x0000541031318816 */ /* 0x000fe4000000001e */
[----:B------:R-:W-:Y:S02]  /*21a0*/  @!P0 PRMT R24, R24, 0x5410, R25 ;  /* 0x0000541018188816 */ /* 0x000fe40000000019 */
[C---:B------:R-:W-:Y:S01]  /*21b0*/  @!P0 LOP3.LUT R34, R49.reuse, 0xffff0000, RZ, 0xc0, !PT ;  /* 0xffff000031228812 */ /* 0x040fe200078ec0ff */
[----:B------:R-:W-:Y:S01]  /*21c0*/  @!P0 IMAD.U32 R31, R49, 0x10000, RZ ;  /* 0x00010000311f8824 */ /* 0x000fe200078e00ff */
[----:B------:R-:W-:Y:S01]  /*21d0*/  @!P0 SHF.R.U32.HI R32, RZ, 0x10, R33 ;  /* 0x00000010ff208819 */ /* 0x000fe20000011621 */
[C---:B------:R-:W-:Y:S01]  /*21e0*/  @!P0 IMAD.U32 R25, R24.reuse, 0x10000, RZ ;  /* 0x0001000018198824 */ /* 0x040fe200078e00ff */
[----:B------:R-:W-:Y:S02]  /*21f0*/  @!P0 SHF.R.U32.HI R51, RZ, 0x10, R51 ;  /* 0x00000010ff338819 */ /* 0x000fe40000011633 */
[----:B------:R-:W-:Y:S02]  /*2200*/  @!P0 LOP3.LUT R24, R24, 0xffff0000, RZ, 0xc0, !PT ;  /* 0xffff000018188812 */ /* 0x000fe400078ec0ff */
[----:B------:R-:W-:Y:S02]  /*2210*/  @!P0 PRMT R13, R13, 0x5410, R32 ;  /* 0x000054100d0d8816 */ /* 0x000fe40000000020 */
[----:B------:R-:W-:Y:S04]  /*2220*/  @!P0 PRMT R48, R48, 0x5410, R51 ;  /* 0x0000541030308816 */ /* 0x000fe80000000033 */
[----:B------:R-:W-:Y:S01]  /*2230*/  @!P0 LOP3.LUT R37, R48, 0xffff0000, RZ, 0xc0, !PT ;  /* 0xffff000030258812 */ /* 0x000fe200078ec0ff */
[C---:B-1----:R-:W-:Y:S01]  /*2240*/  @!P0 IMAD.U32 R35, R21.reuse, 0x10000, RZ ;  /* 0x0001000015238824 */ /* 0x042fe200078e00ff */
[C---:B------:R-:W-:Y:S02]  /*2250*/  @!P0 LOP3.LUT R28, R20.reuse, 0xffff0000, RZ, 0xc0, !PT ;  /* 0xffff0000141c8812 */ /* 0x040fe400078ec0ff */
[----:B------:R-:W-:Y:S02]  /*2260*/  @!P0 LOP3.LUT R29, R21, 0xffff0000, RZ, 0xc0, !PT ;  /* 0xffff0000151d8812 */ /* 0x000fe400078ec0ff */
        /* <DEDUP_REMOVED lines=14> */
[----:B------:R-:W-:Y:S02]  /*2350*/  @!P0 IMAD.U32 R30, R48, 0x10000, RZ ;  /* 0x00010000301e8824 */ /* 0x000fe400078e00ff */
        /* <DEDUP_REMOVED lines=17> */
[----:B------:R1:W-:Y:S02]  /*2470*/  STG.E.128 [R54.64+0x80], R20 ;  /* 0x0000801436007986 */ /* 0x0003e4000c101d0a */
.L_x_66:
[----:B------:R-:W-:Y:S05]  /*2480*/  BSYNC B0 ;  /* 0x0000000000007941 */ /* 0x000fea0003800000 */
.L_x_65:
        /* <DEDUP_REMOVED lines=56> */
.L_x_68:
[----:B------:R-:W-:Y:S05]  /*2810*/  BSYNC B0 ;  /* 0x0000000000007941 */ /* 0x000fea0003800000 */
.L_x_67:
[----:B------:R-:W-:Y:S11]  /*2820*/  ISETP.GE.AND P0, PT, R107, c[0x0][0x1d4], PT ;  /* 0x000075006b007a0c */ /* 0x000ff60003f06270 */
[----:B------:R-:W-:Y:S02]  /*2830*/  @!UPT UIADD3 URZ, URZ, URZ, URZ ;  /* 0x0000003f3f3ff290 */ /* 0x000fe4000fffe03f */
        /* <DEDUP_REMOVED lines=52> */
[----:B------:R1:W-:Y:S01]  /*2b80*/  STG.E.128 [R54.64+0x180], R20 ;  /* 0x0001801436007986 */ /* 0x0003e2000c101d0a */
[----:B------:R-:W-:-:S05]  /*2b90*/  BRA `(.L_x_62) ;  /* 0x000012e000007947 */ /* 0x000fca0003800000 */
.L_x_59:
        /* <DEDUP_REMOVED lines=17> */
[----:B------:R-:W-:Y:S01]  /*2cb0*/  ISETP.GE.AND P2, PT, R11, c[0x0][0x27c], PT ;  /* 0x00009f000b007a0c */ /* 0x000fe20003f46270 */
[----:B------:R-:W-:Y:S01]  /*2cc0*/  IMAD.X R7, R0, 0x1, R71, P0 ;  /* 0x0000000100077824 */ /* 0x000fe200000e0647 */
[----:B------:R-:W-:Y:S01]  /*2cd0*/  LEA R20, P1, R2, c[0x0][0x270], 0x1 ;  /* 0x00009c0002147a11 */ /* 0x000fe200078208ff */
[----:B------:R-:W-:Y:S01]  /*2ce0*/  CS2R R54, SRZ ;  /* 0x0000000000367805 */ /* 0x000fe2000001ff00 */
[----:B------:R-:W-:Y:S01]  /*2cf0*/  LEA R6, P0, R4, c[0x0][0x288], 0x1 ;  /* 0x0000a20004067a11 */ /* 0x000fe200078008ff */
[----:B------:R-:W-:Y:S01]  /*2d00*/  CS2R R52, SRZ ;  /* 0x0000000000347805 */ /* 0x000fe2000001ff00 */
[----:B------:R-:W-:Y:S02]  /*2d10*/  LEA.HI.X R21, R2, c[0x0][0x274], R3, 0x1, P1 ;  /* 0x00009d0002157a11 */ /* 0x000fe400008f0c03 */
[----:B------:R-:W-:Y:S03]  /*2d20*/  LEA.HI.X R7, R4, c[0x0][0x28c], R7, 0x1, P0 ;  /* 0x0000a30004077a11 */ /* 0x000fe600000f0c07 */
[----:B------:R1:W5:Y:S04]  /*2d30*/  @!P3 LDG.E.128 R32, [R20.64] ;  /* 0x0000000a1420b981 */ /* 0x000368000c1e1d00 */
[----:B------:R1:W5:Y:S04]  /*2d40*/  @!P2 LDG.E.128 R24, [R20.64+0x80] ;  /* 0x0000800a1418a981 */ /* 0x000368000c1e1d00 */
[----:B------:R1:W5:Y:S04]  /*2d50*/  @!P3 LDG.E.128 R40, [R6.64] ;  /* 0x0000000a0628b981 */ /* 0x000368000c1e1d00 */
[----:B------:R1:W5:Y:S02]  /*2d60*/  @!P2 LDG.E.128 R52, [R6.64+0x80] ;  /* 0x0000800a0634a981 */ /* 0x000364000c1e1d00 */
.L_x_70:
[----:B------:R-:W-:Y:S05]  /*2d70*/  BSYNC B0 ;  /* 0x0000000000007941 */ /* 0x000fea0003800000 */
.L_x_69:
[----:B------:R-:W-:Y:S04]  /*2d80*/  IADD3 R135, P0, R132, R18, RZ ;  /* 0x0000001284877210 */ /* 0x000fe80007f1e0ff */
[----:B------:R-:W-:Y:S01]  /*2d90*/  IADD3.X R74, R5, R80, RZ, P0, !PT ;  /* 0x00000050054a7210 */ /* 0x000fe200007fe4ff */
[----:B------:R-:W-:-:S05]  /*2da0*/  @P4 BRA `(.L_x_62) ;  /* 0x000010d000004947 */ /* 0x000fca0003800000 */
[----:B------:R-:W-:Y:S01]  /*2db0*/  ISETP.GE.AND P0, PT, R16, c[0x0][0x1d4], PT ;  /* 0x0000750010007a0c */ /* 0x000fe20003f06270 */
[----:B-----5:R-:W-:Y:S01]  /*2dc0*/  IMAD.MOV.U32 R4, RZ, RZ, R26 ;  /* 0x000000ffff047224 */ /* 0x020fe200078e001a */
        /* <DEDUP_REMOVED lines=8> */
[----:B-1----:R-:W-:Y:S01]  /*2e50*/  IMAD.MOV.U32 R7, RZ, RZ, R55 ;  /* 0x000000ffff077224 */ /* 0x002fe200078e0037 */
        /* <DEDUP_REMOVED lines=9> */
[----:B------:R-:W-:Y:S01]  /*2ef0*/  LDS.128 R20, [R94+0xc080] ;  /* 0x00c080005e147984 */ /* 0x000fe20000000c00 */
[----:B------:R-:W-:Y:S01]  /*2f00*/  ISETP.GE.AND P1, PT, R99, c[0x0][0x1d4], PT ;  /* 0x0000750063007a0c */ /* 0x000fe20003f26270 */
[----:B------:R-:W-:Y:S01]  /*2f10*/  IMAD.MOV.U32 R38, RZ, RZ, R40 ;  /* 0x000000ffff267224 */ /* 0x000fe200078e0028 */
[-C--:B------:R-:W-:Y:S01]  /*2f20*/  IADD3 R76, P3, P2, R128, R135.reuse, R101 ;  /* 0x00000087804c7210 */ /* 0x080fe20007a7e065 */
[----:B------:R-:W-:Y:S01]  /*2f30*/  IMAD.MOV.U32 R37, RZ, RZ, R41 ;  /* 0x000000ffff257224 */ /* 0x000fe200078e0029 */
[----:B------:R-:W-:Y:S01]  /*2f40*/  MOV R45, R42 ;  /* 0x0000002a002d7202 */ /* 0x000fe20000000f00 */
[----:B------:R-:W-:Y:S01]  /*2f50*/  IMAD.MOV.U32 R29, RZ, RZ, R33 ;  /* 0x000000ffff1d7224 */ /* 0x000fe200078e0021 */
[CC--:B------:R-:W-:Y:S01]  /*2f60*/  IADD3.X R137, R79.reuse, R74.reuse, R92, P3, P2 ;  /* 0x0000004a4f897210 */ /* 0x0c0fe20001fe445c */
[----:B------:R-:W1:Y:S01]  /*2f70*/  LDS.128 R56, [R95+0xc080] ;  /* 0x00c080005f387984 */ /* 0x000e620000000c00 */
[----:B------:R-:W-:Y:S01]  /*2f80*/  LEA R138, P4, R76, c[0x0][0x1c8], 0x1 ;  /* 0x000072004c8a7a11 */ /* 0x000fe200078808ff */
[----:B------:R-:W-:Y:S02]  /*2f90*/  IMAD.MOV.U32 R30, RZ, RZ, R32 ;  /* 0x000000ffff1e7224 */ /* 0x000fe400078e0020 */
[----:B------:R-:W-:Y:S01]  /*2fa0*/  @!P0 SHF.R.U64 R39, R40, 0x10, R41 ;  /* 0x0000001028278819 */ /* 0x000fe20000001229 */
[----:B------:R-:W-:Y:S01]  /*2fb0*/  IMAD.MOV.U32 R49, RZ, RZ, R43 ;  /* 0x000000ffff317224 */ /* 0x000fe200078e002b */
[----:B------:R-:W-:Y:S02]  /*2fc0*/  @!P0 SHF.R.U32.HI R40, RZ, 0x10, R41 ;  /* 0x00000010ff288819 */ /* 0x000fe40000011629 */
[----:B------:R-:W-:Y:S02]  /*2fd0*/  LEA.HI.X R139, R76, c[0x0][0x1cc], R137, 0x1, P4 ;  /* 0x000073004c8b7a11 */ /* 0x000fe400020f0c89 */
[----:B------:R-:W-:Y:S02]  /*2fe0*/  @!P1 IADD3 R134, P3, P2, R128, R135, R99 ;  /* 0x0000008780869210 */ /* 0x000fe40007a7e063 */
[----:B------:R-:W-:Y:S02]  /*2ff0*/  @!P0 SHF.R.U64 R42, R42, 0x10, R43 ;  /* 0x000000102a2a8819 */ /* 0x000fe4000000122b */
[----:B------:R-:W-:Y:S02]  /*3000*/  @!P1 IADD3.X R141, R79, R74, R88, P3, P2 ;  /* 0x0000004a4f8d9210 */ /* 0x000fe40001fe4458 */
[C---:B------:R-:W-:Y:S02]  /*3010*/  @!P1 LEA R136, P2, R134.reuse, c[0x0][0x1c8], 0x1 ;  /* 0x0000720086889a11 */ /* 0x040fe400078408ff */
[----:B------:R-:W-:Y:S02]  /*3020*/  @!P0 PRMT R45, R45, 0x5410, R42 ;  /* 0x000054102d2d8816 */ /* 0x000fe4000000002a */
[----:B------:R-:W-:Y:S02]  /*3030*/  @!P1 LEA.HI.X R137, R134, c[0x0][0x1cc], R141, 0x1, P2 ;  /* 0x0000730086899a11 */ /* 0x000fe400010f0c8d */
[----:B------:R-:W-:Y:S01]  /*3040*/  @!P0 SHF.R.U64 R31, R32, 0x10, R33 ;  /* 0x00000010201f8819 */ /* 0x000fe20000001221 */
[----:B------:R-:W-:Y:S01]  /*3050*/  IMAD.MOV.U32 R32, RZ, RZ, R35 ;  /* 0x000000ffff207224 */ /* 0x000fe200078e0023 */
[----:B------:R-:W-:Y:S02]  /*3060*/  @!P0 PRMT R41, R37, 0x5410, R40 ;  /* 0x0000541025298816 */ /* 0x000fe40000000028 */
[----:B------:R-:W-:Y:S02]  /*3070*/  @!P0 PRMT R30, R30, 0x5410, R31 ;  /* 0x000054101e1e8816 */ /* 0x000fe4000000001f */
[----:B------:R-:W-:Y:S01]  /*3080*/  @!P0 SHF.R.U32.HI R44, RZ, 0x10, R43 ;  /* 0x00000010ff2c8819 */ /* 0x000fe2000001162b */
[C---:B------:R-:W-:Y:S01]  /*3090*/  @!P0 IMAD.U32 R40, R41.reuse, 0x10000, RZ ;  /* 0x0001000029288824 */ /* 0x040fe200078e00ff */
[----:B------:R-:W-:Y:S02]  /*30a0*/  @!P0 PRMT R43, R38, 0x5410, R39 ;  /* 0x00005410262b8816 */ /* 0x000fe40000000027 */
[----:B------:R-:W-:Y:S02]  /*30b0*/  @!P0 LOP3.LUT R41, R41, 0xffff0000, RZ, 0xc0, !PT ;  /* 0xffff000029298812 */ /* 0x000fe400078ec0ff */
[----:B------:R-:W-:Y:S01]  /*30c0*/  @!P0 SHF.R.U32.HI R36, RZ, 0x10, R33 ;  /* 0x00000010ff248819 */ /* 0x000fe20000011621 */
[----:B------:R-:W-:Y:S01]  /*30d0*/  IMAD.MOV.U32 R33, RZ, RZ, R34 ;  /* 0x000000ffff217224 */ /* 0x000fe200078e0022 */
[--C-:B------:R-:W-:Y:S01]  /*30e0*/  @!P0 SHF.R.U64 R34, R34, 0x10, R35.reuse ;  /* 0x0000001022228819 */ /* 0x100fe20000001223 */
[----:B------:R-:W-:Y:S01]  /*30f0*/  @!P0 IMAD.U32 R37, R43, 0x10000, RZ ;  /* 0x000100002b258824 */ /* 0x000fe200078e00ff */
[----:B------:R-:W-:Y:S01]  /*3100*/  @!P0 SHF.R.U32.HI R35, RZ, 0x10, R35 ;  /* 0x00000010ff238819 */ /* 0x000fe20000011623 */
[C---:B-1----:R-:W-:Y:S01]  /*3110*/  @!P0 IMAD.U32 R39, R57.reuse, 0x10000, RZ ;  /* 0x0001000039278824 */ /* 0x042fe200078e00ff */
[----:B------:R-:W-:Y:S02]  /*3120*/  @!P0 SHF.L.U32 R38, R56, 0x10, RZ ;  /* 0x0000001038268819 */ /* 0x000fe400000006ff */
[----:B------:R-:W-:Y:S02]  /*3130*/  @!P0 LOP3.LUT R42, R57, 0xffff0000, RZ, 0xc0, !PT ;  /* 0xffff0000392a8812 */ /* 0x000fe400078ec0ff */
[----:B------:R-:W-:Y:S02]  /*3140*/  @!P0 LOP3.LUT R46, R58, 0xffff0000, RZ, 0xc0, !PT ;  /* 0xffff00003a2e8812 */ /* 0x000fe400078ec0ff */
[C---:B------:R-:W-:Y:S02]  /*3150*/  @!P0 SHF.L.U32 R47, R59.reuse, 0x10, RZ ;  /* 0x000000103b2f8819 */ /* 0x040fe400000006ff */
[----:B------:R-:W-:Y:S02]  /*3160*/  @!P0 LOP3.LUT R50, R59, 0xffff0000, RZ, 0xc0, !PT ;  /* 0xffff00003b328812 */ /* 0x000fe400078ec0ff */
[----:B------:R-:W-:Y:S01]  /*3170*/  @!P0 PRMT R31, R33, 0x5410, R34 ;  /* 0x00005410211f8816 */ /* 0x000fe20000000022 */
[----:B------:R-:W-:Y:S01]  /*3180*/  @!P0 IMAD.U32 R34, R20, 0x10000, RZ ;  /* 0x0001000014228824 */ /* 0x000fe200078e00ff */
[----:B------:R-:W-:Y:S01]  /*3190*/  @!P0 PRMT R36, R29, 0x5410, R36 ;  /* 0x000054101d248816 */ /* 0x000fe20000000024 */
[----:B------:R-:W-:Y:S01]  /*31a0*/  @!P0 IMAD.U32 R33, R30, 0x10000, RZ ;  /* 0x000100001e218824 */ /* 0x000fe200078e00ff */
[----:B------:R-:W-:Y:S01]  /*31b0*/  @!P0 PRMT R29, R32, 0x5410, R35 ;  /* 0x00005410201d8816 */ /* 0x000fe20000000023 */
[----:B------:R-:W-:Y:S01]  /*31c0*/  @!P0 FMUL.FTZ R76, R34, R37 ;  /* 0x00000025224c8220 */ /* 0x000fe20000410000 */
[----:B------:R-:W-:Y:S01]  /*31d0*/  @!P0 SHF.L.U32 R35, R21, 0x10, RZ ;  /* 0x0000001015238819 */ /* 0x000fe200000006ff */
[----:B------:R-:W-:Y:S01]  /*31e0*/  @!P0 IMAD.U32 R32, R36, 0x10000, RZ ;  /* 0x0001000024208824 */ /* 0x000fe200078e00ff */
[----:B------:R-:W-:Y:S01]  /*31f0*/  @!P0 PRMT R49, R49, 0x5410, R44 ;  /* 0x0000541031318816 */ /* 0x000fe2000000002c */
[-C--:B------:R-:W-:Y:S01]  /*3200*/  @!P0 FMUL.FTZ R0, R34, R33.reuse ;  /* 0x0000002122008220 */ /* 0x080fe20000410000 */
[----:B------:R-:W-:Y:S01]  /*3210*/  @!P0 LOP3.LUT R34, R21, 0xffff0000, RZ, 0xc0, !PT ;  /* 0xffff000015228812 */ /* 0x000fe200078ec0ff */
[----:B------:R-:W-:Y:S02]  /*3220*/  @!P0 FMUL.FTZ R134, R35, R40 ;  /* 0x0000002823868220 */ /* 0x000fe40000410000 */
[----:B------:R-:W-:Y:S01]  /*3230*/  @!P0 FFMA.FTZ R0, R37, R38, R0 ;  /* 0x0000002625008223 */ /* 0x000fe20000010000 */
[----:B------:R-:W-:Y:S01]  /*3240*/  @!P0 LOP3.LUT R37, R43, 0xffff0000, RZ, 0xc0, !PT ;  /* 0xffff00002b258812 */ /* 0x000fe200078ec0ff */
[-C--:B------:R-:W-:Y:S01]  /*3250*/  @!P0 FMUL.FTZ R3, R35, R32.reuse ;  /* 0x0000002023038220 */ /* 0x080fe20000410000 */
[----:B------:R-:W-:Y:S01]  /*3260*/  @!P0 SHF.L.U32 R43, R58, 0x10, RZ ;  /* 0x000000103a2b8819 */ /* 0x000fe200000006ff */
[----:B------:R-:W-:Y:S01]  /*3270*/  @!P0 FFMA.FTZ R134, R39, R32, -R134 ;  /* 0x0000002027868223 */ /* 0x000fe20000010886 */
[----:B------:R-:W-:Y:S01]  /*3280*/  @!P0 LOP3.LUT R32, R20, 0xffff0000, RZ, 0xc0, !PT ;  /* 0xffff000014208812 */ /* 0x000fe200078ec0ff */
[----:B------:R-:W-:Y:S01]  /*3290*/  @!P0 FFMA.FTZ R76, R38, R33, -R76 ;  /* 0x00000021264c8223 */ /* 0x000fe2000001084c */
[----:B------:R-:W-:Y:S01]  /*32a0*/  @!P0 LOP3.LUT R38, R56, 0xffff0000, RZ, 0xc0, !PT ;  /* 0xffff000038268812 */ /* 0x000fe200078ec0ff */
[----:B------:R-:W-:Y:S01]  /*32b0*/  @!P0 FMUL.FTZ R141, R34, R41 ;  /* 0x00000029228d8220 */ /* 0x000fe20000410000 */
[----:B------:R-:W-:Y:S01]  /*32c0*/  @!P0 LOP3.LUT R33, R36, 0xffff0000, RZ, 0xc0, !PT ;  /* 0xffff000024218812 */ /* 0x000fe200078ec0ff */
[----:B------:R-:W-:Y:S01]  /*32d0*/  @!P0 FMUL.FTZ R143, R32, R37 ;  /* 0x00000025208f8220 */ /* 0x000fe20000410000 */
[----:B------:R-:W-:Y:S01]  /*32e0*/  @!P0 LOP3.LUT R35, R30, 0xffff0000, RZ, 0xc0, !PT ;  /* 0xffff00001e238812 */ /* 0x000fe200078ec0ff */
[C---:B------:R-:W-:Y:S01]  /*32f0*/  @!P0 IMAD.U32 R44, R45.reuse, 0x10000, RZ ;  /* 0x000100002d2c8824 */ /* 0x040fe200078e00ff */
[----:B------:R-:W-:Y:S01]  /*3300*/  @!P0 LOP3.LUT R45, R45, 0xffff0000, RZ, 0xc0, !PT ;  /* 0xffff00002d2d8812 */ /* 0x000fe200078ec0ff */
[C---:B------:R-:W-:Y:S01]  /*3310*/  @!P0 IMAD.U32 R30, R31.reuse, 0x10000, RZ ;  /* 0x000100001f1e8824 */ /* 0x040fe200078e00ff */
[----:B------:R-:W-:Y:S01]  /*3320*/  @!P0 LOP3.LUT R31, R31, 0xffff0000, RZ, 0xc0, !PT ;  /* 0xffff00001f1f8812 */ /* 0x000fe200078ec0ff */
[----:B------:R-:W-:Y:S01]  /*3330*/  @!P0 FMUL.FTZ R2, R32, R35 ;  /* 0x0000002320028220 */ /* 0x000fe20000410000 */
[----:B------:R-:W-:Y:S01]  /*3340*/  @!P0 LOP3.LUT R32, R22, 0xffff0000, RZ, 0xc0, !PT ;  /* 0xffff000016208812 */ /* 0x000fe200078ec0ff */
[-C--:B------:R-:W-:Y:S02]  /*3350*/  @!P0 FMUL.FTZ R4, R34, R33.reuse ;  /* 0x0000002122048220 */ /* 0x080fe40000410000 */
[----:B------:R-:W-:Y:S02]  /*3360*/  @!P0 FFMA.FTZ R141, R42, R33, -R141 ;  /* 0x000000212a8d8223 */ /* 0x000fe4000001088d */
[----:B------:R-:W-:Y:S02]  /*3370*/  @!P0 IMAD.U32 R33, R22, 0x10000, RZ ;  /* 0x0001000016218824 */ /* 0x000fe400078e00ff */
[C---:B------:R-:W-:Y:S01]  /*3380*/  @!P0 FMUL.FTZ R145, R32.reuse, R45 ;  /* 0x0000002d20918220 */ /* 0x040fe20000410000 */
[----:B------:R-:W-:Y:S01]  /*3390*/  @!P0 F2FP.BF16.PACK_AB R134, R141, R134 ;  /* 0x000000868d86823e */ /* 0x000fe200000010ff */
[----:B------:R-:W-:Y:S02]  /*33a0*/  @!P0 FMUL.FTZ R140, R33, R44 ;  /* 0x0000002c218c8220 */ /* 0x000fe40000410000 */
[-C--:B------:R-:W-:Y:S01]  /*33b0*/  @!P0 FMUL.FTZ R6, R32, R31.reuse ;  /* 0x0000001f20068220 */ /* 0x080fe20000410000 */
[----:B------:R-:W-:Y:S01]  /*33c0*/  @!P0 LOP3.LUT R32, R23, 0xffff0000, RZ, 0xc0, !PT ;  /* 0xffff000017208812 */ /* 0x000fe200078ec0ff */
[C---:B------:R-:W-:Y:S01]  /*33d0*/  @!P0 IMAD.U32 R48, R49.reuse, 0x10000, RZ ;  /* 0x0001000031308824 */ /* 0x040fe200078e00ff */
[----:B------:R-:W-:Y:S01]  /*33e0*/  @!P0 LOP3.LUT R49, R49, 0xffff0000, RZ, 0xc0, !PT ;  /* 0xffff000031318812 */ /* 0x000fe200078ec0ff */
[----:B------:R-:W-:Y:S02]  /*33f0*/  @!P0 FFMA.FTZ R145, R46, R31, -R145 ;  /* 0x0000001f2e918223 */ /* 0x000fe40000010891 */
[----:B------:R-:W-:Y:S02]  /*3400*/  @!P0 IMAD.U32 R31, R23, 0x10000, RZ ;  /* 0x00010000171f8824 */ /* 0x000fe400078e00ff */
[-C--:B------:R-:W-:Y:S02]  /*3410*/  @!P0 FMUL.FTZ R5, R33, R30.reuse ;  /* 0x0000001e21058220 */ /* 0x080fe40000410000 */
[----:B------:R-:W-:Y:S02]  /*3420*/  @!P0 FFMA.FTZ R140, R43, R30, -R140 ;  /* 0x0000001e2b8c8223 */ /* 0x000fe4000001088c */
[C---:B------:R-:W-:Y:S01]  /*3430*/  @!P0 IMAD.U32 R30, R29.reuse, 0x10000, RZ ;  /* 0x000100001d1e8824 */ /* 0x040fe200078e00ff */
[----:B------:R-:W-:Y:S01]  /*3440*/  @!P0 LOP3.LUT R29, R29, 0xffff0000, RZ, 0xc0, !PT ;  /* 0xffff00001d1d8812 */ /* 0x000fe200078ec0ff */
[----:B------:R-:W-:Y:S01]  /*3450*/  @!P0 FFMA.FTZ R2, R37, R38, R2 ;  /* 0x0000002625028223 */ /* 0x000fe20000010002 */
[----:B------:R-:W-:Y:S01]  /*3460*/  @!P0 F2FP.BF16.PACK_AB R140, R145, R140 ;  /* 0x0000008c918c823e */ /* 0x000fe200000010ff */
[----:B------:R-:W-:Y:S02]  /*3470*/  @!P0 FMUL.FTZ R147, R31, R48 ;  /* 0x000000301f938220 */ /* 0x000fe40000410000 */
[----:B------:R-:W-:Y:S02]  /*3480*/  @!P0 FMUL.FTZ R142, R32, R49 ;  /* 0x00000031208e8220 */ /* 0x000fe40000410000 */
[----:B------:R-:W-:Y:S02]  /*3490*/  @!P0 FFMA.FTZ R3, R40, R39, R3 ;  /* 0x0000002728038223 */ /* 0x000fe40000010003 */
[----:B------:R-:W-:Y:S02]  /*34a0*/  @!P0 FFMA.FTZ R4, R41, R42, R4 ;  /* 0x0000002a29048223 */ /* 0x000fe40000010004 */
[----:B------:R-:W-:Y:S02]  /*34b0*/  @!P0 FFMA.FTZ R143, R38, R35, -R143 ;  /* 0x00000023268f8223 */ /* 0x000fe4000001088f */
[----:B------:R-:W-:Y:S01]  /*34c0*/  @!P0 FFMA.FTZ R147, R47, R30, -R147 ;  /* 0x0000001e2f938223 */ /* 0x000fe20000010893 */
[----:B------:R-:W-:Y:S01]  /*34d0*/  @!P0 F2FP.BF16.PACK_AB R141, R4, R3 ;  /* 0x00000003048d823e */ /* 0x000fe200000010ff */
[----:B------:R-:W-:Y:S01]  /*34e0*/  @!P0 FFMA.FTZ R142, R50, R29, -R142 ;  /* 0x0000001d328e8223 */ /* 0x000fe2000001088e */
[----:B------:R-:W-:Y:S01]  /*34f0*/  @!P0 F2FP.BF16.PACK_AB R143, R143, R76 ;  /* 0x0000004c8f8f823e */ /* 0x000fe200000010ff */
[----:B------:R-:W-:Y:S01]  /*3500*/  @!P0 FMUL.FTZ R7, R31, R30 ;  /* 0x0000001e1f078220 */ /* 0x000fe20000410000 */
[----:B------:R-:W-:Y:S01]  /*3510*/  @!P0 F2FP.BF16.PACK_AB R76, R2, R0 ;  /* 0x00000000024c823e */ /* 0x000fe200000010ff */
[----:B------:R-:W-:Y:S01]  /*3520*/  @!P0 FFMA.FTZ R5, R44, R43, R5 ;  /* 0x0000002b2c058223 */ /* 0x000fe20000010005 */
[----:B------:R-:W-:Y:S01]  /*3530*/  @!P0 MOV R56, R143 ;  /* 0x0000008f00388202 */ /* 0x000fe20000000f00 */
[----:B------:R-:W-:Y:S01]  /*3540*/  @!P0 FMUL.FTZ R8, R32, R29 ;  /* 0x0000001d20088220 */ /* 0x000fe20000410000 */
[----:B------:R-:W-:Y:S01]  /*3550*/  @!P0 F2FP.BF16.PACK_AB R147, R142, R147 ;  /* 0x000000938e93823e */ /* 0x000fe200000010ff */
[----:B------:R-:W-:Y:S02]  /*3560*/  @!P0 FFMA.FTZ R6, R45, R46, R6 ;  /* 0x0000002e2d068223 */ /* 0x000fe40000010006 */
[----:B------:R-:W-:Y:S01]  /*3570*/  @!P0 FFMA.FTZ R7, R48, R47, R7 ;  /* 0x0000002f30078223 */ /* 0x000fe20000010007 */
[----:B------:R-:W-:Y:S01]  /*3580*/  @!P0 MOV R59, R147 ;  /* 0x00000093003b8202 */ /* 0x000fe20000000f00 */
[----:B------:R-:W-:Y:S02]  /*3590*/  @!P0 FFMA.FTZ R8, R49, R50, R8 ;  /* 0x0000003231088223 */ /* 0x000fe40000010008 */
[----:B------:R-:W-:Y:S01]  /*35a0*/  @!P0 IMAD.MOV.U32 R57, RZ, RZ, R134 ;  /* 0x000000ffff398224 */ /* 0x000fe200078e0086 */
[----:B------:R-:W-:Y:S01]  /*35b0*/  @!P0 F2FP.BF16.PACK_AB R134, R6, R5 ;  /* 0x000000050686823e */ /* 0x000fe200000010ff */
[----:B------:R-:W-:Y:S01]  /*35c0*/  @!P0 IMAD.MOV.U32 R58, RZ, RZ, R140 ;  /* 0x000000ffff3a8224 */ /* 0x000fe200078e008c */
[----:B------:R-:W-:Y:S01]  /*35d0*/  @!P0 F2FP.BF16.PACK_AB R143, R8, R7 ;  /* 0x00000007088f823e */ /* 0x000fe200000010ff */
[----:B------:R-:W-:Y:S01]  /*35e0*/  @!P0 IMAD.MOV.U32 R20, RZ, RZ, R76 ;  /* 0x000000ffff148224 */ /* 0x000fe200078e004c */
[----:B------:R-:W-:Y:S01]  /*35f0*/  @!P0 MOV R22, R134 ;  /* 0x0000008600168202 */ /* 0x000fe20000000f00 */
[----:B------:R-:W-:Y:S01]  /*3600*/  @!P0 IMAD.MOV.U32 R21, RZ, RZ, R141 ;  /* 0x000000ffff158224 */ /* 0x000fe200078e008d */
[----:B------:R1:W-:Y:S01]  /*3610*/  STG.E.128 [R138.64], R56 ;  /* 0x000000388a007986 */ /* 0x0003e2000c101d0a */
[----:B------:R-:W-:Y:S07]  /*3620*/  @!P0 IMAD.MOV.U32 R23, RZ, RZ, R143 ;  /* 0x000000ffff178224 */ /* 0x000fee00078e008f */
[----:B------:R1:W-:Y:S02]  /*3630*/  @!P1 STG.E.128 [R136.64], R20 ;  /* 0x0000001488009986 */ /* 0x0003e4000c101d0a */
.L_x_72:
[----:B------:R-:W-:Y:S05]  /*3640*/  BSYNC B0 ;  /* 0x0000000000007941 */ /* 0x000fea0003800000 */
.L_x_71:
[----:B------:R-:W-:Y:S11]  /*3650*/  ISETP.GE.AND P0, PT, R11, c[0x0][0x1d4], PT ;  /* 0x000075000b007a0c */ /* 0x000ff60003f06270 */
[----:B------:R-:W-:Y:S02]  /*3660*/  @!UPT UIADD3 URZ, URZ, URZ, URZ ;  /* 0x0000003f3f3ff290 */ /* 0x000fe4000fffe03f */
[----:B------:R-:W-:-:S05]  /*3670*/  @P0 BRA `(.L_x_62) ;  /* 0x0000080000000947 */ /* 0x000fca0003800000 */
[----:B------:R-:W-:Y:S01]  /*3680*/  ISETP.GE.AND P0, PT, R11, c[0x0][0x27c], PT ;  /* 0x00009f000b007a0c */ /* 0x000fe20003f06270 */
[----:B-1----:R-:W1:Y:S01]  /*3690*/  LDS.128 R20, [R91+0xc080] ;  /* 0x00c080005b147984 */ /* 0x002e620000000c00 */
[----:B------:R-:W-:Y:S04]  /*36a0*/  IADD3 R47, P2, P1, R128, R135, R100 ;  /* 0x00000087802f7210 */ /* 0x000fe8000795e064 */
[----:B------:R-:W-:Y:S02]  /*36b0*/  IADD3.X R50, R79, R74, R90, P2, P1 ;  /* 0x0000004a4f327210 */ /* 0x000fe400017e245a */
[C---:B------:R-:W-:Y:S01]  /*36c0*/  LEA R136, P1, R47.reuse, c[0x0][0x1c8], 0x1 ;  /* 0x000072002f887a11 */ /* 0x040fe200078208ff */
[----:B------:R-:W2:Y:S03]  /*36d0*/  LDS.128 R56, [R93+0xc080] ;  /* 0x00c080005d387984 */ /* 0x000ea60000000c00 */
[----:B------:R-:W-:Y:S02]  /*36e0*/  LEA.HI.X R137, R47, c[0x0][0x1cc], R50, 0x1, P1 ;  /* 0x000073002f897a11 */ /* 0x000fe400008f0c32 */
[----:B------:R-:W-:Y:S02]  /*36f0*/  @!P0 SHF.R.U32.HI R32, RZ, 0x10, R55 ;  /* 0x00000010ff208819 */ /* 0x000fe40000011637 */
[----:B------:R-:W-:Y:S02]  /*3700*/  @!P0 SHF.R.U32.HI R33, RZ, 0x10, R53 ;  /* 0x00000010ff218819 */ /* 0x000fe40000011635 */
[----:B------:R-:W-:Y:S02]  /*3710*/  @!P0 PRMT R51, R51, 0x5410, R32 ;  /* 0x0000541033338816 */ /* 0x000fe40000000020 */
[----:B------:R-:W-:Y:S02]  /*3720*/  @!P0 SHF.R.U32.HI R30, RZ, 0x10, R25 ;  /* 0x00000010ff1e8819 */ /* 0x000fe40000011619 */
[C---:B------:R-:W-:Y:S02]  /*3730*/  @!P0 SHF.L.U32 R43, R51.reuse, 0x10, RZ ;  /* 0x00000010332b8819 */ /* 0x040fe400000006ff */
[----:B------:R-:W-:Y:S02]  /*3740*/  @!P0 LOP3.LUT R45, R51, 0xffff0000, RZ, 0xc0, !PT ;  /* 0xffff0000332d8812 */ /* 0x000fe400078ec0ff */
[----:B------:R-:W-:Y:S02]  /*3750*/  @!P0 PRMT R62, R62, 0x5410, R33 ;  /* 0x000054103e3e8816 */ /* 0x000fe40000000021 */
[----:B------:R-:W-:Y:S02]  /*3760*/  @!P0 SHF.R.U64 R25, R24, 0x10, R25 ;  /* 0x0000001018198819 */ /* 0x000fe40000001219 */
[C---:B------:R-:W-:Y:S01]  /*3770*/  @!P0 LOP3.LUT R39, R62.reuse, 0xffff0000, RZ, 0xc0, !PT ;  /* 0xffff00003e278812 */ /* 0x040fe200078ec0ff */
[----:B------:R-:W-:Y:S01]  /*3780*/  @!P0 IMAD.U32 R36, R62, 0x10000, RZ ;  /* 0x000100003e248824 */ /* 0x000fe200078e00ff */
[--C-:B------:R-:W-:Y:S02]  /*3790*/  @!P0 SHF.R.U32.HI R24, RZ, 0x10, R27.reuse ;  /* 0x00000010ff188819 */ /* 0x100fe4000001161b */
[----:B------:R-:W-:Y:S02]  /*37a0*/  @!P0 SHF.R.U64 R29, R26, 0x10, R27 ;  /* 0x000000101a1d8819 */ /* 0x000fe4000000121b */
[----:B------:R-:W-:Y:S02]  /*37b0*/  @!P0 PRMT R27, R13, 0x5410, R30 ;  /* 0x000054100d1b8816 */ /* 0x000fe4000000001e */
[----:B------:R-:W-:Y:S02]  /*37c0*/  @!P0 PRMT R26, R18, 0x5410, R25 ;  /* 0x00005410121a8816 */ /* 0x000fe40000000019 */
[----:B------:R-:W-:Y:S01]  /*37d0*/  @!P0 PRMT R25, R28, 0x5410, R29 ;  /* 0x000054101c198816 */ /* 0x000fe2000000001d */
[----:B-1----:R-:W-:Y:S01]  /*37e0*/  @!P0 IMAD.U32 R31, R21, 0x10000, RZ ;  /* 0x00010000151f8824 */ /* 0x002fe200078e00ff */
[----:B------:R-:W-:Y:S01]  /*37f0*/  @!P0 LOP3.LUT R29, R20, 0xffff0000, RZ, 0xc0, !PT ;  /* 0xffff0000141d8812 */ /* 0x000fe200078ec0ff */
[----:B------:R-:W-:Y:S01]  /*3800*/  @!P0 IMAD.U32 R18, R27, 0x10000, RZ ;  /* 0x000100001b128824 */ /* 0x000fe200078e00ff */
[----:B------:R-:W-:Y:S01]  /*3810*/  @!P0 PRMT R13, R19, 0x5410, R24 ;  /* 0x00005410130d8816 */ /* 0x000fe20000000018 */
[----:B------:R-:W-:Y:S01]  /*3820*/  @!P0 FMUL.FTZ R47, R31, R36 ;  /* 0x000000241f2f8220 */ /* 0x000fe20000410000 */
[----:B------:R-:W-:Y:S01]  /*3830*/  @!P0 LOP3.LUT R30, R21, 0xffff0000, RZ, 0xc0, !PT ;  /* 0xffff0000151e8812 */ /* 0x000fe200078ec0ff */
[-C--:B------:R-:W-:Y:S01]  /*3840*/  @!P0 FMUL.FTZ R3, R31, R18.reuse ;  /* 0x000000121f038220 */ /* 0x080fe20000410000 */
[----:B------:R-:W-:Y:S01]  /*3850*/  @!P0 SHF.R.U64 R52, R52, 0x10, R53 ;  /* 0x0000001034348819 */ /* 0x000fe20000001235 */
[----:B--2---:R-:W-:Y:S01]  /*3860*/  @!P0 IMAD.U32 R37, R57, 0x10000, RZ ;  /* 0x0001000039258824 */ /* 0x004fe200078e00ff */
[----:B------:R-:W-:Y:S01]  /*3870*/  @!P0 LOP3.LUT R35, R56, 0xffff0000, RZ, 0xc0, !PT ;  /* 0xffff000038238812 */ /* 0x000fe200078ec0ff */
[----:B------:R-:W-:Y:S01]  /*3880*/  @!P0 IMAD.U32 R24, R20, 0x10000, RZ ;  /* 0x0001000014188824 */ /* 0x000fe200078e00ff */
[----:B------:R-:W-:Y:S01]  /*3890*/  @!P0 SHF.L.U32 R32, R56, 0x10, RZ ;  /* 0x0000001038208819 */ /* 0x000fe200000006ff */
[----:B------:R-:W-:Y:S01]  /*38a0*/  @!P0 FFMA.FTZ R47, R37, R18, -R47 ;  /* 0x00000012252f8223 */ /* 0x000fe2000001082f */
[----:B------:R-:W-:Y:S01]  /*38b0*/  @!P0 LOP3.LUT R38, R57, 0xffff0000, RZ, 0xc0, !PT ;  /* 0xffff000039268812 */ /* 0x000fe200078ec0ff */
[----:B------:R-:W-:Y:S01]  /*38c0*/  @!P0 IMAD.U32 R19, R26, 0x10000, RZ ;  /* 0x000100001a138824 */ /* 0x000fe200078e00ff */
[----:B------:R-:W-:Y:S01]  /*38d0*/  @!P0 LOP3.LUT R44, R58, 0xffff0000, RZ, 0xc0, !PT ;  /* 0xffff00003a2c8812 */ /* 0x000fe200078ec0ff */
[----:B------:R-:W-:Y:S01]  /*38e0*/  @!P0 IMAD.U32 R28, R22, 0x10000, RZ ;  /* 0x00010000161c8824 */ /* 0x000fe200078e00ff */
[C---:B------:R-:W-:Y:S01]  /*38f0*/  @!P0 SHF.L.U32 R46, R59.reuse, 0x10, RZ ;  /* 0x000000103b2e8819 */ /* 0x040fe200000006ff */
[----:B------:R-:W-:Y:S01]  /*3900*/  @!P0 FMUL.FTZ R0, R24, R19 ;  /* 0x0000001318008220 */ /* 0x000fe20000410000 */
[----:B------:R-:W-:Y:S01]  /*3910*/  @!P0 LOP3.LUT R48, R59, 0xffff0000, RZ, 0xc0, !PT ;  /* 0xffff00003b308812 */ /* 0x000fe200078ec0ff */
[----:B------:R-:W-:Y:S01]  /*3920*/  @!P0 IMAD.U32 R42, R58, 0x10000, RZ ;  /* 0x000100003a2a8824 */ /* 0x000fe200078e00ff */
[----:B------:R-:W-:Y:S01]  /*3930*/  @!P0 LOP3.LUT R18, R26, 0xffff0000, RZ, 0xc0, !PT ;  /* 0xffff00001a128812 */ /* 0x000fe200078ec0ff */
[----:B------:R-:W-:Y:S01]  /*3940*/  @!P0 FMUL.FTZ R138, R30, R39 ;  /* 0x000000271e8a8220 */ /* 0x000fe20000410000 */
[----:B------:R-:W-:Y:S02]  /*3950*/  @!P0 LOP3.LUT R26, R22, 0xffff0000, RZ, 0xc0, !PT ;  /* 0xffff0000161a8812 */ /* 0x000fe400078ec0ff */
[----:B------:R-:W-:Y:S01]  /*3960*/  @!P0 PRMT R61, R61, 0x5410, R52 ;  /* 0x000054103d3d8816 */ /* 0x000fe20000000034 */
[----:B------:R-:W-:Y:S01]  /*3970*/  @!P0 FMUL.FTZ R2, R29, R18 ;  /* 0x000000121d028220 */ /* 0x000fe20000410000 */
[----:B------:R-:W-:Y:S02]  /*3980*/  @!P0 SHF.R.U64 R55, R54, 0x10, R55 ;  /* 0x0000001036378819 */ /* 0x000fe40000001237 */
[C---:B------:R-:W-:Y:S01]  /*3990*/  @!P0 LOP3.LUT R34, R61.reuse, 0xffff0000, RZ, 0xc0, !PT ;  /* 0xffff00003d228812 */ /* 0x040fe200078ec0ff */
[----:B------:R-:W-:Y:S01]  /*39a0*/  @!P0 IMAD.U32 R33, R61, 0x10000, RZ ;  /* 0x000100003d218824 */ /* 0x000fe200078e00ff */
[----:B------:R-:W-:Y:S02]  /*39b0*/  @!P0 PRMT R60, R60, 0x5410, R55 ;  /* 0x000054103c3c8816 */ /* 0x000fe40000000037 */
[----:B------:R-:W-:Y:S01]  /*39c0*/  ISETP.GE.AND P1, PT, R98, c[0x0][0x1d4], PT ;  /* 0x0000750062007a0c */ /* 0x000fe20003f26270 */
[----:B------:R-:W-:Y:S01]  /*39d0*/  @!P0 FMUL.FTZ R50, R29, R34 ;  /* 0x000000221d328220 */ /* 0x000fe20000410000 */
[----:B------:R-:W-:Y:S01]  /*39e0*/  @!P0 LOP3.LUT R29, R27, 0xffff0000, RZ, 0xc0, !PT ;  /* 0xffff00001b1d8812 */ /* 0x000fe200078ec0ff */
[----:B------:R-:W-:Y:S01]  /*39f0*/  @!P0 FMUL.FTZ R49, R24, R33 ;  /* 0x0000002118318220 */ /* 0x000fe20000410000 */
[C---:B------:R-:W-:Y:S01]  /*3a00*/  @!P0 LOP3.LUT R41, R60.reuse, 0xffff0000, RZ, 0xc0, !PT ;  /* 0xffff00003c298812 */ /* 0x040fe200078ec0ff */
[----:B------:R-:W-:Y:S01]  /*3a10*/  @!P0 FFMA.FTZ R50, R35, R18, -R50 ;  /* 0x0000001223328223 */ /* 0x000fe20000010832 */
[C---:B------:R-:W-:Y:S01]  /*3a20*/  @!P0 LOP3.LUT R18, R23.reuse, 0xffff0000, RZ, 0xc0, !PT ;  /* 0xffff000017128812 */ /* 0x040fe200078ec0ff */
[----:B------:R-:W-:Y:S02]  /*3a30*/  @!P0 IMAD.U32 R40, R60, 0x10000, RZ ;  /* 0x000100003c288824 */ /* 0x000fe400078e00ff */
[----:B------:R-:W-:Y:S02]  /*3a40*/  @!P0 IMAD.U32 R24, R23, 0x10000, RZ ;  /* 0x0001000017188824 */ /* 0x000fe400078e00ff */
[C---:B------:R-:W-:Y:S01]  /*3a50*/  @!P0 IMAD.U32 R27, R25.reuse, 0x10000, RZ ;  /* 0x00010000191b8824 */ /* 0x040fe200078e00ff */
[----:B------:R-:W-:Y:S01]  /*3a60*/  @!P0 LOP3.LUT R25, R25, 0xffff0000, RZ, 0xc0, !PT ;  /* 0xffff000019198812 */ /* 0x000fe200078ec0ff */
[----:B------:R-:W-:Y:S02]  /*3a70*/  @!P0 FFMA.FTZ R49, R32, R19, -R49 ;  /* 0x0000001320318223 */ /* 0x000fe40000010831 */
[C---:B------:R-:W-:Y:S01]  /*3a80*/  @!P0 IMAD.U32 R19, R13.reuse, 0x10000, RZ ;  /* 0x000100000d138824 */ /* 0x040fe200078e00ff */
[----:B------:R-:W-:Y:S01]  /*3a90*/  @!P0 LOP3.LUT R13, R13, 0xffff0000, RZ, 0xc0, !PT ;  /* 0xffff00000d0d8812 */ /* 0x000fe200078ec0ff */
[----:B------:R-:W-:Y:S01]  /*3aa0*/  @!P0 FMUL.FTZ R141, R28, R40 ;  /* 0x000000281c8d8220 */ /* 0x000fe20000410000 */
[----:B------:R-:W-:Y:S01]  /*3ab0*/  @!P0 F2FP.BF16.PACK_AB R50, R50, R49 ;  /* 0x000000313232823e */ /* 0x000fe200000010ff */
[----:B------:R-:W-:Y:S02]  /*3ac0*/  @!P0 FMUL.FTZ R134, R26, R41 ;  /* 0x000000291a868220 */ /* 0x000fe40000410000 */
[----:B------:R-:W-:Y:S01]  /*3ad0*/  @!P0 FMUL.FTZ R139, R24, R43 ;  /* 0x0000002b188b8220 */ /* 0x000fe20000410000 */
[----:B------:R-:W-:Y:S01]  /*3ae0*/  @!P0 MOV R56, R50 ;  /* 0x0000003200388202 */ /* 0x000fe20000000f00 */
[----:B------:R-:W-:Y:S02]  /*3af0*/  @!P0 FMUL.FTZ R76, R18, R45 ;  /* 0x0000002d124c8220 */ /* 0x000fe40000410000 */
[----:B------:R-:W-:Y:S02]  /*3b00*/  @!P0 FFMA.FTZ R138, R38, R29, -R138 ;  /* 0x0000001d268a8223 */ /* 0x000fe4000001088a */
[----:B------:R-:W-:Y:S02]  /*3b10*/  @!P0 FFMA.FTZ R141, R42, R27, -R141 ;  /* 0x0000001b2a8d8223 */ /* 0x000fe4000001088d */
[----:B------:R-:W-:Y:S01]  /*3b20*/  @!P0 FFMA.FTZ R134, R44, R25, -R134 ;  /* 0x000000192c868223 */ /* 0x000fe20000010886 */
[----:B------:R-:W-:Y:S01]  /*3b30*/  @!P0 F2FP.BF16.PACK_AB R47, R138, R47 ;  /* 0x0000002f8a2f823e */ /* 0x000fe200000010ff */
[----:B------:R-:W-:Y:S02]  /*3b40*/  @!P0 FFMA.FTZ R139, R46, R19, -R139 ;  /* 0x000000132e8b8223 */ /* 0x000fe4000001088b */
[----:B------:R-:W-:Y:S01]  /*3b50*/  @!P0 FFMA.FTZ R76, R48, R13, -R76 ;  /* 0x0000000d304c8223 */ /* 0x000fe2000001084c */
[----:B------:R-:W-:Y:S01]  /*3b60*/  @!P0 F2FP.BF16.PACK_AB R141, R134, R141 ;  /* 0x0000008d868d823e */ /* 0x000fe200000010ff */
[----:B------:R-:W-:Y:S02]  /*3b70*/  @!P0 IMAD.MOV.U32 R57, RZ, RZ, R47 ;  /* 0x000000ffff398224 */ /* 0x000fe400078e002f */
[----:B------:R-:W-:Y:S01]  /*3b80*/  @!P0 FFMA.FTZ R0, R33, R32, R0 ;  /* 0x0000002021008223 */ /* 0x000fe20000010000 */
[----:B------:R-:W-:Y:S01]  /*3b90*/  @!P0 F2FP.BF16.PACK_AB R76, R76, R139 ;  /* 0x0000008b4c4c823e */ /* 0x000fe200000010ff */
[----:B------:R-:W-:Y:S02]  /*3ba0*/  @!P0 IMAD.MOV.U32 R58, RZ, RZ, R141 ;  /* 0x000000ffff3a8224 */ /* 0x000fe400078e008d */
[----:B------:R-:W-:Y:S01]  /*3bb0*/  @!P0 FMUL.FTZ R4, R30, R29 ;  /* 0x0000001d1e048220 */ /* 0x000fe20000410000 */
[----:B------:R-:W-:Y:S01]  /*3bc0*/  @!P0 MOV R59, R76 ;  /* 0x0000004c003b8202 */ /* 0x000fe20000000f00 */
[----:B------:R-:W-:Y:S02]  /*3bd0*/  @!P0 FFMA.FTZ R2, R34, R35, R2 ;  /* 0x0000002322028223 */ /* 0x000fe40000010002 */
[----:B------:R-:W-:Y:S02]  /*3be0*/  @!P0 FMUL.FTZ R5, R28, R27 ;  /* 0x0000001b1c058220 */ /* 0x000fe40000410000 */
[----:B------:R-:W-:Y:S01]  /*3bf0*/  @!P0 FFMA.FTZ R3, R36, R37, R3 ;  /* 0x0000002524038223 */ /* 0x000fe20000010003 */
[----:B------:R1:W-:Y:S01]  /*3c00*/  STG.E.128 [R136.64], R56 ;  /* 0x0000003888007986 */ /* 0x0003e2000c101d0a */
[----:B------:R-:W-:Y:S01]  /*3c10*/  @!P0 FMUL.FTZ R6, R26, R25 ;  /* 0x000000191a068220 */ /* 0x000fe20000410000 */
[----:B------:R-:W-:Y:S01]  /*3c20*/  @!P0 F2FP.BF16.PACK_AB R47, R2, R0 ;  /* 0x00000000022f823e */ /* 0x000fe200000010ff */
[----:B------:R-:W-:Y:S02]  /*3c30*/  @!P0 FFMA.FTZ R4, R39, R38, R4 ;  /* 0x0000002627048223 */ /* 0x000fe40000010004 */
[----:B------:R-:W-:Y:S02]  /*3c40*/  @!P0 FMUL.FTZ R7, R24, R19 ;  /* 0x0000001318078220 */ /* 0x000fe40000410000 */
[----:B------:R-:W-:Y:S01]  /*3c50*/  @!P0 FFMA.FTZ R5, R40, R42, R5 ;  /* 0x0000002a28058223 */ /* 0x000fe20000010005 */
[----:B------:R-:W-:Y:S01]  /*3c60*/  @!P0 F2FP.BF16.PACK_AB R50, R4, R3 ;  /* 0x000000030432823e */ /* 0x000fe200000010ff */
[----:B------:R-:W-:Y:S02]  /*3c70*/  @!P0 FMUL.FTZ R8, R18, R13 ;  /* 0x0000000d12088220 */ /* 0x000fe40000410000 */
[----:B------:R-:W-:Y:S02]  /*3c80*/  @!P0 FFMA.FTZ R6, R41, R44, R6 ;  /* 0x0000002c29068223 */ /* 0x000fe40000010006 */
[----:B------:R-:W-:Y:S02]  /*3c90*/  @!P0 FFMA.FTZ R7, R43, R46, R7 ;  /* 0x0000002e2b078223 */ /* 0x000fe40000010007 */
[----:B------:R-:W-:Y:S01]  /*3ca0*/  @!P0 FFMA.FTZ R8, R45, R48, R8 ;  /* 0x000000302d088223 */ /* 0x000fe20000010008 */
[----:B------:R-:W-:Y:S01]  /*3cb0*/  @!P0 F2FP.BF16.PACK_AB R49, R6, R5 ;  /* 0x000000050631823e */ /* 0x000fe200000010ff */
[----:B------:R-:W-:Y:S02]  /*3cc0*/  @!P0 IMAD.MOV.U32 R20, RZ, RZ, R47 ;  /* 0x000000ffff148224 */ /* 0x000fe400078e002f */
[----:B------:R-:W-:Y:S01]  /*3cd0*/  @!P0 IMAD.MOV.U32 R21, RZ, RZ, R50 ;  /* 0x000000ffff158224 */ /* 0x000fe200078e0032 */
[----:B------:R-:W-:Y:S02]  /*3ce0*/  @!P0 F2FP.BF16.PACK_AB R76, R8, R7 ;  /* 0x00000007084c823e */ /* 0x000fe400000010ff */
[----:B------:R-:W-:Y:S03]  /*3cf0*/  @!P0 MOV R22, R49 ;  /* 0x0000003100168202 */ /* 0x000fe60000000f00 */
[----:B------:R-:W-:Y:S01]  /*3d00*/  @!P0 IMAD.MOV.U32 R23, RZ, RZ, R76 ;  /* 0x000000ffff178224 */ /* 0x000fe200078e004c */
[----:B------:R-:W-:-:S05]  /*3d10*/  @P1 BRA `(.L_x_62) ;  /* 0x0000016000001947 */ /* 0x000fca0003800000 */
[----:B------:R-:W-:Y:S04]  /*3d20*/  IADD3 R135, P1, P0, R128, R135, R98 ;  /* 0x0000008780877210 */ /* 0x000fe8000783e062 */
[----:B------:R-:W-:Y:S02]  /*3d30*/  IADD3.X R74, R79, R74, R86, P1, P0 ;  /* 0x0000004a4f4a7210 */ /* 0x000fe40000fe0456 */
[C---:B------:R-:W-:Y:S04]  /*3d40*/  LEA R2, P0, R135.reuse, c[0x0][0x1c8], 0x1 ;  /* 0x0000720087027a11 */ /* 0x040fe800078008ff */
[----:B------:R-:W-:Y:S05]  /*3d50*/  LEA.HI.X R3, R135, c[0x0][0x1cc], R74, 0x1, P0 ;  /* 0x0000730087037a11 */ /* 0x000fea00000f0c4a */
[----:B------:R2:W-:Y:S01]  /*3d60*/  STG.E.128 [R2.64], R20 ;  /* 0x0000001402007986 */ /* 0x0005e2000c101d0a */
[----:B------:R-:W-:-:S05]  /*3d70*/  BRA `(.L_x_62) ;  /* 0x0000010000007947 */ /* 0x000fca0003800000 */
.L_x_58:
[----:B------:R-:W-:Y:S04]  /*3d80*/  IMNMX R67, R96, 0x20, PT ;  /* 0x0000002060437817 */ /* 0x000fe80003800200 */
[----:B------:R-:W-:Y:S11]  /*3d90*/  ISETP.GE.AND P0, PT, R109, R67, PT ;  /* 0x000000436d00720c */ /* 0x000ff60003f06270 */
[----:B------:R-:W-:Y:S02]  /*3da0*/  @!UPT UIADD3 URZ, URZ, URZ, URZ ;  /* 0x0000003f3f3ff290 */ /* 0x000fe4000fffe03f */
[----:B------:R-:W-:-:S05]  /*3db0*/  @P0 BRA `(.L_x_62) ;  /* 0x000000c000000947 */ /* 0x000fca0003800000 */
[----:B------:R-:W-:Y:S02]  /*3dc0*/  ISETP.GE.AND P3, PT, R16, c[0x0][0x1d4], PT ;  /* 0x0000750010007a0c */ /* 0x000fe40003f66270 */
[----:B------:R-:W-:Y:S02]  /*3dd0*/  ISETP.GE.AND P2, PT, R11, c[0x0][0x1d4], PT ;  /* 0x000075000b007a0c */ /* 0x000fe40003f46270 */
[----:B------:R-:W-:Y:S02]  /*3de0*/  ISETP.GE.AND P1, PT, R108, c[0x0][0x1d4], PT ;  /* 0x000075006c007a0c */ /* 0x000fe40003f26270 */
[----:B------:R-:W-:Y:S07]  /*3df0*/  ISETP.GE.AND P0, PT, R107, c[0x0][0x1d4], PT ;  /* 0x000075006b007a0c */ /* 0x000fee0003f06270 */
[----:B------:R-:W1:Y:S04]  /*3e00*/  @!P3 LDS.128 R28, [R106+0xc080] ;  /* 0x00c080006a1cb984 */ /* 0x000e680000000c00 */
[----:B------:R-:W2:Y:S04]  /*3e10*/  @!P2 LDS.128 R24, [R106+0xd080] ;  /* 0x00d080006a18a984 */ /* 0x000ea80000000c00 */
[----:B------:R-:W3:Y:S04]  /*3e20*/  @!P1 LDS.128 R20, [R106+0xe080] ;  /* 0x00e080006a149984 */ /* 0x000ee80000000c00 */
[----:B------:R-:W4:Y:S04]  /*3e30*/  @!P0 LDS.128 R4, [R106+0xf080] ;  /* 0x00f080006a048984 */ /* 0x000f280000000c00 */
[----:B-1----:R1:W-:Y:S04]  /*3e40*/  @!P3 STG.E.128 [R54.64], R28 ;  /* 0x0000001c3600b986 */ /* 0x0023e8000c101d0a */
[----:B--2---:R1:W-:Y:S04]  /*3e50*/  @!P2 STG.E.128 [R54.64+0x80], R24 ;  /* 0x000080183600a986 */ /* 0x0043e8000c101d0a */
[----:B---3--:R1:W-:Y:S04]  /*3e60*/  @!P1 STG.E.128 [R54.64+0x100], R20 ;  /* 0x0001001436009986 */ /* 0x0083e8000c101d0a */
[----:B----4-:R1:W-:Y:S02]  /*3e70*/  @!P0 STG.E.128 [R54.64+0x180], R4 ;  /* 0x0001800436008986 */ /* 0x0103e4000c101d0a */
.L_x_62:
[----:B------:R-:W-:Y:S05]  /*3e80*/  BSYNC B1 ;  /* 0x0000000000017941 */ /* 0x000fea0003800000 */
.L_x_57:
[----:B------:R-:W-:Y:S01]  /*3e90*/  ISETP.GE.AND P0, PT, R97, 0x1, PT ;  /* 0x000000016100780c */ /* 0x000fe20003f06270 */
[----:B------:R-:W-:Y:S01]  /*3ea0*/  @!UPT UIADD3 URZ, URZ, URZ, URZ ;  /* 0x0000003f3f3ff290 */ /* 0x000fe2000fffe03f */
[----:B------:R-:W-:Y:S11]  /*3eb0*/  BSSY B0, `(.L_x_73) ;  /* 0x000002b000007945 */ /* 0x000ff60003800000 */
[----:B------:R-:W-:Y:S01]  /*3ec0*/  @P0 IMAD.MOV.U32 R76, RZ, RZ, R124 ;  /* 0x000000ffff4c0224 */ /* 0x000fe200078e007c */
[----:B------:R-:W-:Y:S01]  /*3ed0*/  @P0 ISETP.NE.U32.AND P4, PT, R105, RZ, PT ;  /* 0x000000ff6900020c */ /* 0x000fe20003f85070 */
[----:B------:R-:W-:Y:S01]  /*3ee0*/  @P0 IMAD R0, R84, c[0x0][0x258], RZ ;  /* 0x0000960054000a24 */ /* 0x000fe200078e02ff */
[----:B------:R-:W-:Y:S01]  /*3ef0*/  @P0 ISETP.NE.U32.AND P3, PT, R104, RZ, PT ;  /* 0x000000ff6800020c */ /* 0x000fe20003f65070 */
[----:B-12---:R-:W-:Y:S01]  /*3f00*/  @P0 IMAD.WIDE.U32 R2, R87, c[0x0][0x258], R76 ;  /* 0x0000960057020a25 */ /* 0x006fe200078e004c */
[----:B------:R-:W-:Y:S03]  /*3f10*/  @P0 ISETP.NE.U32.AND P2, PT, R103, RZ, PT ;  /* 0x000000ff6700020c */ /* 0x000fe60003f45070 */
[----:B------:R-:W-:Y:S01]  /*3f20*/  @P0 IMAD R0, R87, c[0x0][0x25c], R0 ;  /* 0x0000970057000a24 */ /* 0x000fe200078e0200 */
[C---:B------:R-:W-:Y:S03]  /*3f30*/  @P0 LEA R4, P1, R2.reuse, c[0x0][0x250], 0x1 ;  /* 0x0000940002040a11 */ /* 0x040fe600078208ff */
[----:B------:R-:W-:Y:S05]  /*3f40*/  @P0 IMAD.IADD R0, R3, 0x1, R0 ;  /* 0x0000000103000824 */ /* 0x000fea00078e0200 */
[----:B------:R-:W-:Y:S02]  /*3f50*/  @P0 LEA.HI.X R5, R2, c[0x0][0x254], R0, 0x1, P1 ;  /* 0x0000950002050a11 */ /* 0x000fe400008f0c00 */
[----:B------:R-:W-:Y:S03]  /*3f60*/  @P0 ISETP.NE.U32.AND P1, PT, R102, RZ, PT ;  /* 0x000000ff6600020c */ /* 0x000fe60003f25070 */
[----:B------:R-:W-:Y:S01]  /*3f70*/  @!PT LDS RZ, [RZ] ;  /* 0x00000000fffff984 */ /* 0x000fe20000000800 */
[----:B------:R-:W-:Y:S01]  /*3f80*/  @!PT LDS RZ, [RZ] ;  /* 0x00000000fffff984 */ /* 0x000fe20000000800 */
[----:B------:R-:W-:Y:S01]  /*3f90*/  @!PT LDS RZ, [RZ] ;  /* 0x00000000fffff984 */ /* 0x000fe20000000800 */
[----:B------:R1:W-:Y:S04]  /*3fa0*/  @P0 LDGSTS.E.BYPASS.LTC128B.128 [R106+0x8080], [R4.64], P4 ;  /* 0x08080000046a0fae */ /* 0x0003e8000a101d4a */
[----:B------:R1:W-:Y:S04]  /*3fb0*/  @P0 LDGSTS.E.BYPASS.LTC128B.128 [R106+0x9080], [R4.64+0x80], P3 ;  /* 0x09080080046a0fae */ /* 0x0003e80009901d4a */
[----:B------:R1:W-:Y:S04]  /*3fc0*/  @P0 LDGSTS.E.BYPASS.LTC128B.128 [R106+0xa080], [R4.64+0x100], P2 ;  /* 0x0a080100046a0fae */ /* 0x0003e80009101d4a */
[----:B------:R1:W-:Y:S01]  /*3fd0*/  @P0 LDGSTS.E.BYPASS.LTC128B.128 [R106+0xb080], [R4.64+0x180], P1 ;  /* 0x0b080180046a0fae */ /* 0x0003e20008901d4a */
[----:B------:R-:W-:Y:S03]  /*3fe0*/  ISETP.GE.AND P0, PT, R109, R67, PT ;  /* 0x000000436d00720c */ /* 0x000fe60003f06270 */
[----:B------:R-:W0:Y:S01]  /*3ff0*/  LDGDEPBAR ;  /* 0x00000000000079af */ /* 0x000e220000000000 */
[----:B------:R-:W-:Y:S04]  /*4000*/  DEPBAR.LE SB0, 0x0 ;  /* 0x000080000000791a */ /* 0x000fe80000000000 */
[----:B------:R-:W-:Y:S06]  /*4010*/  BAR.SYNC.DEFER_BLOCKING 0x0 ;  /* 0x0000000000007b1d */ /* 0x000fec0000010000 */
[----:B------:R-:W-:-:S05]  /*4020*/  @P0 BRA `(.L_x_74) ;  /* 0x0000013000000947 */ /* 0x000fca0003800000 */
[----:B-1----:R-:W-:Y:S01]  /*4030*/  ISETP.GE.AND P3, PT, R16, c[0x0][0x1d4], PT ;  /* 0x0000750010007a0c */ /* 0x002fe20003f66270 */
[----:B------:R-:W-:Y:S01]  /*4040*/  IMAD.MOV.U32 R74, RZ, RZ, R122 ;  /* 0x000000ffff4a7224 */ /* 0x000fe200078e007a */
[----:B------:R-:W-:Y:S01]  /*4050*/  ISETP.GE.AND P2, PT, R11, c[0x0][0x1d4], PT ;  /* 0x000075000b007a0c */ /* 0x000fe20003f46270 */
[----:B------:R-:W-:Y:S01]  /*4060*/  IMAD R0, R83, c[0x0][0x208], RZ ;  /* 0x0000820053007a24 */ /* 0x000fe200078e02ff */
[----:B------:R-:W-:Y:S01]  /*4070*/  ISETP.GE.AND P1, PT, R108, c[0x0][0x1d4], PT ;  /* 0x000075006c007a0c */ /* 0x000fe20003f26270 */
[----:B------:R-:W-:Y:S01]  /*4080*/  IMAD.WIDE.U32 R2, R85, c[0x0][0x208], R74 ;  /* 0x0000820055027a25 */ /* 0x000fe200078e004a */
[----:B------:R-:W-:Y:S03]  /*4090*/  ISETP.GE.AND P0, PT, R107, c[0x0][0x1d4], PT ;  /* 0x000075006b007a0c */ /* 0x000fe60003f06270 */
[----:B------:R-:W-:Y:S01]  /*40a0*/  IMAD R0, R85, c[0x0][0x20c], R0 ;  /* 0x0000830055007a24 */ /* 0x000fe200078e0200 */
[C---:B-----5:R-:W-:Y:S03]  /*40b0*/  LEA R18, P4, R2.reuse, c[0x0][0x1f8], 0x1 ;  /* 0x00007e0002127a11 */ /* 0x060fe600078808ff */
[----:B------:R-:W1:Y:S01]  /*40c0*/  @!P3 LDS.128 R28, [R106+0x8080] ;  /* 0x008080006a1cb984 */ /* 0x000e620000000c00 */
[----:B------:R-:W-:Y:S03]  /*40d0*/  IMAD.IADD R0, R3, 0x1, R0 ;  /* 0x0000000103007824 */ /* 0x000fe600078e0200 */
[----:B------:R-:W2:Y:S02]  /*40e0*/  @!P2 LDS.128 R24, [R106+0x9080] ;  /* 0x009080006a18a984 */ /* 0x000ea40000000c00 */
[----:B------:R-:W-:Y:S02]  /*40f0*/  LEA.HI.X R19, R2, c[0x0][0x1fc], R0, 0x1, P4 ;  /* 0x00007f0002137a11 */ /* 0x000fe400020f0c00 */
[----:B------:R-:W3:Y:S04]  /*4100*/  @!P1 LDS.128 R20, [R106+0xa080] ;  /* 0x00a080006a149984 */ /* 0x000ee80000000c00 */
[----:B------:R-:W4:Y:S04]  /*4110*/  @!P0 LDS.128 R4, [R106+0xb080] ;  /* 0x00b080006a048984 */ /* 0x000f280000000c00 */
[----:B-1----:R1:W-:Y:S04]  /*4120*/  @!P3 STG.E.128 [R18.64], R28 ;  /* 0x0000001c1200b986 */ /* 0x0023e8000c101d0a */
[----:B--2---:R1:W-:Y:S04]  /*4130*/  @!P2 STG.E.128 [R18.64+0x80], R24 ;  /* 0x000080181200a986 */ /* 0x0043e8000c101d0a */
[----:B---3--:R1:W-:Y:S04]  /*4140*/  @!P1 STG.E.128 [R18.64+0x100], R20 ;  /* 0x0001001412009986 */ /* 0x0083e8000c101d0a */
[----:B----4-:R1:W-:Y:S02]  /*4150*/  @!P0 STG.E.128 [R18.64+0x180], R4 ;  /* 0x0001800412008986 */ /* 0x0103e4000c101d0a */
.L_x_74:
[----:B-1----:R-:W-:Y:S05]  /*4160*/  BSYNC B0 ;  /* 0x0000000000007941 */ /* 0x002fea0003800000 */
.L_x_73:
[CC--:B------:R-:W-:Y:S02]  /*4170*/  ISETP.GT.AND P0, PT, R82.reuse, R78.reuse, PT ;  /* 0x0000004e5200720c */ /* 0x0c0fe40003f04270 */
[----:B------:R-:W-:Y:S02]  /*4180*/  IADD3 R82, P1, R82, -0x1, RZ ;  /* 0xffffffff52527810 */ /* 0x000fe40007f3e0ff */
[----:B------:R-:W-:Y:S02]  /*4190*/  IADD3 R97, R97, 0x20, RZ ;  /* 0x0000002061617810 */ /* 0x000fe40007ffe0ff */
[----:B------:R-:W-:Y:S02]  /*41a0*/  IADD3.X R81, R81, -0x1, RZ, P1, !PT ;  /* 0xffffffff51517810 */ /* 0x000fe40000ffe4ff */
[----:B------:R-:W-:Y:S05]  /*41b0*/  IADD3 R96, R96, 0x20, RZ ;  /* 0x0000002060607810 */ /* 0x000fea0007ffe0ff */
[----:B------:R-:W-:Y:S01]  /*41c0*/  @P0 ISETP.NE.U32.AND P4, PT, R105, RZ, PT ;  /* 0x000000ff6900020c */ /* 0x000fe20003f85070 */
[----:B------:R-:W-:Y:S01]  /*41d0*/  @P0 IMAD.MOV.U32 R2, RZ, RZ, R126 ;  /* 0x000000ffff020224 */ /* 0x000fe200078e007e */
[----:B------:R-:W-:Y:S01]  /*41e0*/  @P0 ISETP.NE.U32.AND P3, PT, R104, RZ, PT ;  /* 0x000000ff6800020c */ /* 0x000fe20003f65070 */
[----:B------:R-:W-:Y:S01]  /*41f0*/  @P0 IMAD.MOV.U32 R3, RZ, RZ, R131 ;  /* 0x000000ffff030224 */ /* 0x000fe200078e0083 */
[----:B------:R-:W-:Y:S01]  /*4200*/  @P0 ISETP.NE.U32.AND P2, PT, R103, RZ, PT ;  /* 0x000000ff6700020c */ /* 0x000fe20003f45070 */
[C---:B------:R-:W-:Y:S02]  /*4210*/  @P0 IMAD R0, R82.reuse, UR7, RZ ;  /* 0x0000000752000c24 */ /* 0x040fe4000f8e02ff */
[----:B------:R-:W-:Y:S04]  /*4220*/  @P0 IMAD.WIDE.U32 R2, R82, UR8, R2 ;  /* 0x0000000852020c25 */ /* 0x000fe8000f8e0002 */
[----:B------:R-:W-:Y:S01]  /*4230*/  @P0 IMAD R0, R81, UR8, R0 ;  /* 0x0000000851000c24 */ /* 0x000fe2000f8e0200 */
[----:B------:R-:W-:Y:S03]  /*4240*/  @P0 LEA R4, P1, R2, c[0x0][0x220], 0x1 ;  /* 0x0000880002040a11 */ /* 0x000fe600078208ff */
[----:B------:R-:W-:Y:S01]  /*4250*/  @P0 IMAD.IADD R0, R3, 0x1, R0 ;  /* 0x0000000103000824 */ /* 0x000fe200078e0200 */
[----:B------:R-:W-:Y:S04]  /*4260*/  IADD3 R3, R82, 0x1, RZ ;  /* 0x0000000152037810 */ /* 0x000fe80007ffe0ff */
[----:B------:R-:W-:Y:S02]  /*4270*/  @P0 LEA.HI.X R5, R2, c[0x0][0x224], R0, 0x1, P1 ;  /* 0x0000890002050a11 */ /* 0x000fe400008f0c00 */
[----:B------:R-:W-:Y:S03]  /*4280*/  @P0 ISETP.NE.U32.AND P1, PT, R102, RZ, PT ;  /* 0x000000ff6600020c */ /* 0x000fe60003f25070 */
[----:B------:R-:W-:Y:S01]  /*4290*/  @!PT LDS RZ, [RZ] ;  /* 0x00000000fffff984 */ /* 0x000fe20000000800 */
[----:B------:R-:W-:Y:S01]  /*42a0*/  @!PT LDS RZ, [RZ] ;  /* 0x00000000fffff984 */ /* 0x000fe20000000800 */
[----:B------:R-:W-:Y:S01]  /*42b0*/  @!PT LDS RZ, [RZ] ;  /* 0x00000000fffff984 */ /* 0x000fe20000000800 */
[----:B------:R1:W-:Y:S04]  /*42c0*/  @P0 LDGSTS.E.BYPASS.LTC128B.128 [R106+0xc080], [R4.64], P4 ;  /* 0x0c080000046a0fae */ /* 0x0003e8000a101d4a */
[----:B------:R1:W-:Y:S04]  /*42d0*/  @P0 LDGSTS.E.BYPASS.LTC128B.128 [R106+0xd080], [R4.64+0x80], P3 ;  /* 0x0d080080046a0fae */ /* 0x0003e80009901d4a */
[----:B------:R1:W-:Y:S01]  /*42e0*/  @P0 LDGSTS.E.BYPASS.LTC128B.128 [R106+0xe080], [R4.64+0x100], P2 ;  /* 0x0e080100046a0fae */ /* 0x0003e20009101d4a */
[----:B------:R-:W-:Y:S03]  /*42f0*/  ISETP.GT.AND P2, PT, R3, R78, PT ;  /* 0x0000004e0300720c */ /* 0x000fe60003f44270 */
[----:B------:R1:W-:Y:S01]  /*4300*/  @P0 LDGSTS.E.BYPASS.LTC128B.128 [R106+0xf080], [R4.64+0x180], P1 ;  /* 0x0f080180046a0fae */ /* 0x0003e20008901d4a */
[----:B------:R-:W-:Y:S02]  /*4310*/  IADD3 R85, P1, R85, -0x20, RZ ;  /* 0xffffffe055557810 */ /* 0x000fe40007f3e0ff */
[----:B------:R-:W-:Y:S01]  /*4320*/  IADD3 R87, P0, R87, -0x20, RZ ;  /* 0xffffffe057577810 */ /* 0x000fe20007f1e0ff */
[----:B------:R-:W0:Y:S01]  /*4330*/  LDGDEPBAR ;  /* 0x00000000000079af */ /* 0x000e220000000000 */
[----:B------:R-:W-:Y:S02]  /*4340*/  IADD3.X R83, R83, -0x1, RZ, P1, !PT ;  /* 0xffffffff53537810 */ /* 0x000fe40000ffe4ff */
[----:B------:R-:W-:Y:S03]  /*4350*/  IADD3.X R84, R84, -0x1, RZ, P0, !PT ;  /* 0xffffffff54547810 */ /* 0x000fe600007fe4ff */
[----:B------:R-:W-:-:S05]  /*4360*/  @P2 BRA `(.L_x_75) ;  /* 0xffffd47000002947 */ /* 0x000fca000383ffff */
[----:B------:R-:W-:Y:S06]  /*4370*/  BAR.SYNC.DEFER_BLOCKING 0x0 ;  /* 0x0000000000007b1d */ /* 0x000fec0000010000 */
.L_x_54:
[----:B-1----:R-:W-:Y:S01]  /*4380*/  ISETP.GE.AND P0, PT, R63, 0x1, PT ;  /* 0x000000013f00780c */ /* 0x002fe20003f06270 */
[----:B------:R-:W-:Y:S01]  /*4390*/  IMAD.IADD R0, R110, 0x1, R111 ;  /* 0x000000016e007824 */ /* 0x000fe200078e026f */
[----:B------:R-:W-:Y:S01]  /*43a0*/  PLOP3.LUT P2, PT, PT, PT, PT, 0x80, 0x0 ;  /* 0x000000000000781c */ /* 0x000fe20003f4f070 */
        /* <DEDUP_REMOVED lines=33> */
[----:B------:R-:W-:Y:S01]  /*45c0*/  IMAD.MOV.U32 R67, RZ, RZ, RZ ;  /* 0x000000ffff437224 */ /* 0x000fe200078e00ff */
[----:B------:R-:W-:Y:S01]  /*45d0*/  MOV R4, RZ ;  /* 0x000000ff00047202 */ /* 0x000fe20000000f00 */
[----:B------:R-:W-:Y:S01]  /*45e0*/  CS2R R6, SRZ ;  /* 0x0000000000067805 */ /* 0x000fe2000001ff00 */
[----:B------:R-:W-:Y:S01]  /*45f0*/  CS2R R12, SRZ ;  /* 0x00000000000c7805 */ /* 0x000fe2000001ff00 */
[----:B------:R-:W-:Y:S01]  /*4600*/  IMAD.MOV.U32 R62, RZ, RZ, RZ ;  /* 0x000000ffff3e7224 */ /* 0x000fe200078e00ff */
[----:B------:R-:W-:Y:S01]  /*4610*/  CS2R R60, SRZ ;  /* 0x00000000003c7805 */ /* 0x000fe2000001ff00 */
[----:B------:R-:W-:Y:S01]  /*4620*/  CS2R R58, SRZ ;  /* 0x00000000003a7805 */ /* 0x000fe2000001ff00 */
[----:B------:R-:W-:Y:S01]  /*4630*/  CS2R R56, SRZ ;  /* 0x0000000000387805 */ /* 0x000fe2000001ff00 */
[----:B-----5:R-:W-:Y:S01]  /*4640*/  CS2R R54, SRZ ;  /* 0x0000000000367805 */ /* 0x020fe2000001ff00 */
        /* <DEDUP_REMOVED lines=25> */
[----:B------:R-:W-:Y:S05]  /*47e0*/  @!P0 BRA `(.L_x_76) ;  /* 0x0000c39000008947 */ /* 0x000fea0003800000 */
[----:B------:R-:W-:-:S04]  /*47f0*/  ISETP.NE.U32.AND P0, PT, RZ, c[0x0][0x340], PT ;  /* 0x0000d000ff007a0c */ /* 0x000fc80003f05070 */
[----:B------:R-:W-:-:S13]  /*4800*/  ISETP.NE.AND.EX P2, PT, RZ, c[0x0][0x344], PT, P0 ;  /* 0x0000d100ff007a0c */ /* 0x000fda0003f45300 */
[----:B------:R-:W-:-:S04]  /*4810*/  @P2 IMAD.MOV.U32 R23, RZ, RZ, 0x4 ;  /* 0x00000004ff172424 */ /* 0x000fc800078e00ff */
[----:B------:R-:W-:-:S06]  /*4820*/  @P2 IMAD.WIDE R22, R228, R23, c[0x0][0x340] ;  /* 0x0000d000e4162625 */ /* 0x000fcc00078e0217 */
[----:B------:R-:W2:Y:S01]  /*4830*/  @P2 LDG.E R22, [R22.64] ;  /* 0x0000000a16162981 */ /* 0x000ea2000c1e1900 */
[----:B------:R-:W-:Y:S01]  /*4840*/  SHF.R.S32.HI R3, RZ, 0x1f, R112 ;  /* 0x0000001fff037819 */ /* 0x000fe20000011470 */
[C---:B------:R-:W-:Y:S01]  /*4850*/  IMAD.WIDE.U32 R10, R112.reuse, c[0x0][0x178], RZ ;  /* 0x00005e00700a7a25 */ /* 0x040fe200078e00ff */
[----:B------:R-:W-:Y:S01]  /*4860*/  SHF.R.S32.HI R21, RZ, 0x1f, R64 ;  /* 0x0000001fff157819 */ /* 0x000fe20000011440 */
[----:B------:R-:W-:Y:S01]  /*4870*/  BSSY B0, `(.L_x_77) ;  /* 0x00000c1000007945 */ /* 0x000fe20003800000 */
[----:B------:R-:W-:Y:S01]  /*4880*/  ISETP.NE.U32.AND P0, PT, RZ, c[0x0][0x348], PT ;  /* 0x0000d200ff007a0c */ /* 0x000fe20003f05070 */
[----:B------:R-:W-:Y:S01]  /*4890*/  IMAD R3, R3, c[0x0][0x178], RZ ;  /* 0x00005e0003037a24 */ /* 0x000fe200078e02ff */
[----:B------:R-:W-:Y:S01]  /*48a0*/  LEA.HI R17, R21, R64, RZ, 0x3 ;  /* 0x0000004015117211 */ /* 0x000fe200078f18ff */
[----:B------:R-:W-:Y:S01]  /*48b0*/  IMAD.MOV.U32 R2, RZ, RZ, c[0x0][0x2c4] ;  /* 0x0000b100ff027624 */ /* 0x000fe200078e00ff */
[----:B------:R-:W-:Y:S01]  /*48c0*/  ISETP.NE.AND.EX P0, PT, RZ, c[0x0][0x34c], PT, P0 ;  /* 0x0000d300ff007a0c */ /* 0x000fe20003f05300 */
[----:B------:R-:W-:Y:S01]  /*48d0*/  IMAD R3, R112, c[0x0][0x17c], R3 ;  /* 0x00005f0070037a24 */ /* 0x000fe200078e0203 */
[----:B------:R-:W-:Y:S01]  /*48e0*/  SHF.R.S32.HI R26, RZ, 0x1f, R0 ;  /* 0x0000001fff1a7819 */ /* 0x000fe20000011400 */
[----:B------:R-:W-:Y:S01]  /*48f0*/  IMAD R4, R89, c[0x0][0x1b8], RZ ;  /* 0x00006e0059047a24 */ /* 0x000fe200078e02ff */
[----:B------:R-:W-:Y:S01]  /*4900*/  ISETP.NE.AND P1, PT, R2, 0x1, PT ;  /* 0x000000010200780c */ /* 0x000fe20003f25270 */
[----:B------:R-:W-:Y:S01]  /*4910*/  IMAD.IADD R11, R11, 0x1, R3 ;  /* 0x000000010b0b7824 */ /* 0x000fe200078e0203 */
[----:B------:R-:W-:Y:S01]  /*4920*/  LOP3.LUT R3, R17, 0xfffffff8, RZ, 0xc0, !PT ;  /* 0xfffffff811037812 */ /* 0x000fe200078ec0ff */
[C---:B------:R-:W-:Y:S01]  /*4930*/  IMAD R9, R227.reuse, c[0x0][0x1bc], R4 ;  /* 0x00006f00e3097a24 */ /* 0x040fe200078e0204 */
[----:B------:R-:W-:Y:S01]  /*4940*/  SHF.R.S32.HI R17, RZ, 0x3, R17 ;  /* 0x00000003ff117819 */ /* 0x000fe20000011411 */
[----:B------:R-:W-:Y:S01]  /*4950*/  IMAD.WIDE.U32 R10, R227, c[0x0][0x1b8], R10 ;  /* 0x00006e00e30a7a25 */ /* 0x000fe200078e000a */
[----:B------:R-:W-:-:S02]  /*4960*/  SEL R8, R228, RZ, !P0 ;  /* 0x000000ffe4087207 */ /* 0x000fc40004000000 */
[----:B------:R-:W-:Y:S01]  /*4970*/  LEA.HI R44, R21, R64, RZ, 0x6 ;  /* 0x00000040152c7211 */ /* 0x000fe200078f30ff */
[----:B------:R-:W-:Y:S01]  /*4980*/  IMAD.IADD R16, R64, 0x1, -R3 ;  /* 0x0000000140107824 */ /* 0x000fe200078e0a03 */
[----:B------:R-:W-:Y:S01]  /*4990*/  SHF.R.S32.HI R3, RZ, 0x1f, R228 ;  /* 0x0000001fff037819 */ /* 0x000fe200000114e4 */
[----:B------:R-:W-:Y:S02]  /*49a0*/  IMAD.IADD R11, R11, 0x1, R9 ;  /* 0x000000010b0b7824 */ /* 0x000fe400078e0209 */
[----:B------:R-:W-:Y:S01]  /*49b0*/  IMAD R2, R16, 0x20, R17 ;  /* 0x0000002010027824 */ /* 0x000fe200078e0211 */
[----:B------:R-:W-:Y:S01]  /*49c0*/  SEL R7, R3, RZ, !P0 ;  /* 0x000000ff03077207 */ /* 0x000fe20004000000 */
[----:B------:R-:W-:Y:S02]  /*49d0*/  IMAD R34, R113, c[0x0][0x2c4], RZ ;  /* 0x0000b10071227a24 */ /* 0x000fe400078e02ff */
[----:B------:R-:W-:Y:S02]  /*49e0*/  IMAD R5, R65, 0x80, R2 ;  /* 0x0000008041057824 */ /* 0x000fe400078e0202 */
[----:B------:R-:W-:-:S02]  /*49f0*/  IMAD R7, R7, c[0x0][0x1c0], RZ ;  /* 0x0000700007077a24 */ /* 0x000fc400078e02ff */
[----:B------:R-:W-:-:S04]  /*4a00*/  @P1 IMAD.HI.U32 R2, R5, c[0x0][0x2c8], RZ ;  /* 0x0000b20005021a27 */ /* 0x000fc800078e00ff */
[----:B------:R-:W-:Y:S01]  /*4a10*/  IMAD.MOV.U32 R4, RZ, RZ, R5 ;  /* 0x000000ffff047224 */ /* 0x000fe200078e0005 */
[----:B------:R-:W-:Y:S01]  /*4a20*/  @P1 SHF.R.U32.HI R4, RZ, c[0x0][0x2cc], R2 ;  /* 0x0000b300ff041a19 */ /* 0x000fe20000011602 */
[C---:B------:R-:W-:Y:S02]  /*4a30*/  IMAD R7, R8.reuse, c[0x0][0x1c4], R7 ;  /* 0x0000710008077a24 */ /* 0x040fe400078e0207 */
[----:B------:R-:W-:Y:S01]  /*4a40*/  IMAD.WIDE.U32 R8, R8, c[0x0][0x1c0], R10 ;  /* 0x0000700008087a25 */ /* 0x000fe200078e000a */
[--C-:B------:R-:W-:Y:S02]  /*4a50*/  SHF.R.S32.HI R15, RZ, 0x1f, R4.reuse ;  /* 0x0000001fff0f7819 */ /* 0x100fe40000011404 */
[----:B------:R-:W-:Y:S01]  /*4a60*/  LEA.HI R11, R21, R64, RZ, 0x4 ;  /* 0x00000040150b7211 */ /* 0x000fe200078f20ff */
[----:B------:R-:W-:Y:S02]  /*4a70*/  IMAD.MOV R24, RZ, RZ, -R4 ;  /* 0x000000ffff187224 */ /* 0x000fe400078e0a04 */
[----:B------:R-:W-:Y:S01]  /*4a80*/  IMAD R15, R15, c[0x0][0x1b0], RZ ;  /* 0x00006c000f0f7a24 */ /* 0x000fe200078e02ff */
[----:B------:R-:W-:Y:S01]  /*4a90*/  SHF.R.S32.HI R20, RZ, 0x4, R11 ;  /* 0x00000004ff147819 */ /* 0x000fe2000001140b */
[----:B------:R-:W-:-:S02]  /*4aa0*/  IMAD.IADD R9, R9, 0x1, R7 ;  /* 0x0000000109097824 */ /* 0x000fc400078e0207 */
[----:B------:R-:W-:Y:S01]  /*4ab0*/  IMAD R24, R24, c[0x0][0x2c4], R5 ;  /* 0x0000b10018187a24 */ /* 0x000fe200078e0205 */
[----:B------:R-:W-:Y:S01]  /*4ac0*/  LEA.HI R19, R11, R20, RZ, 0x1 ;  /* 0x000000140b137211 */ /* 0x000fe200078f08ff */
[----:B------:R-:W-:Y:S01]  /*4ad0*/  IMAD R7, R65, 0x80, R17 ;  /* 0x0000008041077824 */ /* 0x000fe200078e0211 */
[----:B------:R-:W-:Y:S01]  /*4ae0*/  LOP3.LUT R11, R11, 0xfffffff0, RZ, 0xc0, !PT ;  /* 0xfffffff00b0b7812 */ /* 0x000fe200078ec0ff */
[C---:B------:R-:W-:Y:S01]  /*4af0*/  IMAD R15, R4.reuse, c[0x0][0x1b4], R15 ;  /* 0x00006d00040f7a24 */ /* 0x040fe200078e020f */
[----:B------:R-:W-:Y:S01]  /*4b00*/  LOP3.LUT R19, R19, 0xfffffffe, RZ, 0xc0, !PT ;  /* 0xfffffffe13137812 */ /* 0x000fe200078ec0ff */
[----:B------:R-:W-:Y:S01]  /*4b10*/  IMAD.WIDE.U32 R4, R4, c[0x0][0x1b0], R8 ;  /* 0x00006c0004047a25 */ /* 0x000fe200078e0008 */
[----:B------:R-:W-:Y:S02]  /*4b20*/  SHF.R.S32.HI R9, RZ, 0x1f, R24 ;  /* 0x0000001fff097819 */ /* 0x000fe40000011418 */
[----:B------:R-:W-:Y:S01]  /*4b30*/  IADD3 R13, R7, 0x20, RZ ;  /* 0x00000020070d7810 */ /* 0x000fe20007ffe0ff */
[----:B------:R-:W-:Y:S01]  /*4b40*/  IMAD.IADD R5, R5, 0x1, R15 ;  /* 0x0000000105057824 */ /* 0x000fe200078e020f */
[-C--:B------:R-:W-:Y:S01]  /*4b50*/  ISETP.GE.AND P1, PT, R7, R34.reuse, PT ;  /* 0x000000220700720c */ /* 0x080fe20003f26270 */
[----:B------:R-:W-:Y:S01]  /*4b60*/  IMAD R9, R9, c[0x0][0x1a8], RZ ;  /* 0x00006a0009097a24 */ /* 0x000fe200078e02ff */
[----:B------:R-:W-:Y:S01]  /*4b70*/  ISETP.GE.AND P0, PT, R13, R34, PT ;  /* 0x000000220d00720c */ /* 0x000fe20003f06270 */
[----:B------:R-:W-:-:S02]  /*4b80*/  IMAD.SHL.U32 R32, R16, 0x8, RZ ;  /* 0x0000000810207824 */ /* 0x000fc400078e00ff */
[C---:B------:R-:W-:Y:S01]  /*4b90*/  IMAD R8, R24.reuse, c[0x0][0x1ac], R9 ;  /* 0x00006b0018087a24 */ /* 0x040fe200078e0209 */
[----:B------:R-:W-:Y:S01]  /*4ba0*/  P2R R2, PR, RZ, 0x1 ;  /* 0x00000001ff027803 */ /* 0x000fe20000000000 */
[----:B------:R-:W-:Y:S01]  /*4bb0*/  IMAD.WIDE.U32 R24, R24, c[0x0][0x1a8], R4 ;  /* 0x00006a0018187a25 */ /* 0x000fe200078e0004 */
[----:B------:R-:W-:Y:S02]  /*4bc0*/  IADD3 R15, P0, R17, R0, RZ ;  /* 0x00000000110f7210 */ /* 0x000fe40007f1e0ff */
[----:B------:R-:W-:Y:S01]  /*4bd0*/  IADD3 R6, R32, 0x80, RZ ;  /* 0x0000008020067810 */ /* 0x000fe20007ffe0ff */
[----:B------:R-:W-:Y:S01]  /*4be0*/  IMAD.IADD R8, R25, 0x1, R8 ;  /* 0x0000000119087824 */ /* 0x000fe200078e0208 */
[----:B------:R-:W-:Y:S01]  /*4bf0*/  LEA.HI.X.SX32 R26, R17, R26, 0x1, P0 ;  /* 0x0000001a111a7211 */ /* 0x000fe200000f0eff */
[----:B------:R-:W-:Y:S01]  /*4c00*/  IMAD.IADD R11, R64, 0x1, -R11 ;  /* 0x00000001400b7824 */ /* 0x000fe200078e0a0b */
[----:B------:R-:W-:Y:S01]  /*4c10*/  LEA R9, P0, R24, c[0x0][0x160], 0x1 ;  /* 0x0000580018097a11 */ /* 0x000fe200078008ff */
[----:B------:R-:W-:Y:S01]  /*4c20*/  IMAD.SHL.U32 R42, R16, 0x8, RZ ;  /* 0x00000008102a7824 */ /* 0x000fe200078e00ff */
[----:B------:R-:W-:Y:S01]  /*4c30*/  ISETP.GE.AND P5, PT, R6, c[0x0][0x198], PT ;  /* 0x0000660006007a0c */ /* 0x000fe20003fa6270 */
[----:B------:R-:W-:Y:S01]  /*4c40*/  IMAD R28, R26, c[0x0][0x1e0], RZ ;  /* 0x000078001a1c7a24 */ /* 0x000fe200078e02ff */
[----:B------:R-:W-:Y:S01]  /*4c50*/  LEA.HI.X R8, R24, c[0x0][0x164], R8, 0x1, P0 ;  /* 0x0000590018087a11 */ /* 0x000fe200000f0c08 */
[----:B------:R-:W-:Y:S01]  /*4c60*/  IMAD R26, R26, c[0x0][0x208], RZ ;  /* 0x000082001a1a7a24 */ /* 0x000fe200078e02ff */
[----:B------:R-:W1:Y:S01]  /*4c70*/  SHFL.IDX PT, R24, R9, RZ, 0x181f ;  /* 0x00181fff09187589 */ /* 0x000e6200000e0000 */
[----:B------:R-:W-:Y:S01]  /*4c80*/  SHF.R.S32.HI R18, RZ, 0x1f, R11 ;  /* 0x0000001fff127819 */ /* 0x000fe2000001140b */
[C---:B------:R-:W-:Y:S01]  /*4c90*/  IMAD R28, R15.reuse, c[0x0][0x1e4], R28 ;  /* 0x000079000f1c7a24 */ /* 0x040fe200078e021c */
[----:B------:R-:W-:Y:S01]  /*4ca0*/  SHF.R.S32.HI R43, RZ, 0x1f, R42 ;  /* 0x0000001fff2b7819 */ /* 0x000fe2000001142a */
[----:B------:R-:W3:Y:S01]  /*4cb0*/  SHFL.IDX PT, R25, R8, RZ, 0x181f ;  /* 0x00181fff08197589 */ /* 0x000ee200000e0000 */
[----:B------:R-:W-:Y:S01]  /*4cc0*/  LEA.HI R18, R18, R11, RZ, 0x3 ;  /* 0x0000000b12127211 */ /* 0x000fe200078f18ff */
[C---:B------:R-:W-:Y:S01]  /*4cd0*/  IMAD R26, R15.reuse, c[0x0][0x20c], R26 ;  /* 0x000083000f1a7a24 */ /* 0x040fe200078e021a */
[----:B------:R-:W-:Y:S01]  /*4ce0*/  IADD3 R4, R32, 0xc0, RZ ;  /* 0x000000c020047810 */ /* 0x000fe20007ffe0ff */
[----:B------:R-:W-:Y:S01]  /*4cf0*/  IMAD.WIDE.U32 R30, R15, c[0x0][0x1e0], R42 ;  /* 0x000078000f1e7a25 */ /* 0x000fe200078e002a */
[----:B------:R-:W-:-:S02]  /*4d00*/  P2R R0, PR, RZ, 0x20 ;  /* 0x00000020ff007803 */ /* 0x000fc40000000000 */
[----:B------:R-:W-:Y:S01]  /*4d10*/  LOP3.LUT R0, R18, 0xfffffff8, RZ, 0xc0, !PT ;  /* 0xfffffff812007812 */ /* 0x000fe200078ec0ff */
[----:B------:R-:W-:Y:S01]  /*4d20*/  IMAD.WIDE.U32 R14, R15, c[0x0][0x208], R42 ;  /* 0x000082000f0e7a25 */ /* 0x000fe200078e002a */
[----:B------:R-:W-:Y:S02]  /*4d30*/  ISETP.GE.AND P4, PT, R4, c[0x0][0x198], PT ;  /* 0x0000660004007a0c */ /* 0x000fe40003f86270 */
[----:B------:R-:W-:Y:S01]  /*4d40*/  @!P1 SHF.R.S32.HI R13, RZ, 0x1f, R6 ;  /* 0x0000001fff0d9819 */ /* 0x000fe20000011406 */
[----:B------:R-:W-:Y:S01]  /*4d50*/  IMAD.IADD R0, R11, 0x1, -R0 ;  /* 0x000000010b007824 */ /* 0x000fe200078e0a00 */
[----:B------:R-:W-:Y:S01]  /*4d60*/  P2R R10, PR, RZ, 0x10 ;  /* 0x00000010ff0a7803 */ /* 0x000fe20000000000 */
[----:B------:R-:W-:Y:S01]  /*4d70*/  IMAD.IADD R29, R31, 0x1, R28 ;  /* 0x000000011f1d7824 */ /* 0x000fe200078e021c */
[----:B------:R-:W-:Y:S01]  /*4d80*/  @!P1 SHF.R.S32.HI R5, RZ, 0x1f, R4 ;  /* 0x0000001fff059819 */ /* 0x000fe20000011404 */
[----:B------:R-:W-:Y:S01]  /*4d90*/  IMAD.IADD R27, R15, 0x1, R26 ;  /* 0x000000010f1b7824 */ /* 0x000fe200078e021a */
[----:B------:R-:W-:Y:S01]  /*4da0*/  LOP3.LUT P3, RZ, R0, 0x4, RZ, 0xc0, !PT ;  /* 0x0000000400ff7812 */ /* 0x000fe2000786c0ff */
[----:B------:R-:W-:Y:S01]  /*4db0*/  IMAD.MOV.U32 R28, RZ, RZ, R30 ;  /* 0x000000ffff1c7224 */ /* 0x000fe200078e001e */
[----:B------:R-:W-:Y:S01]  /*4dc0*/  @!P1 LEA.HI R13, R13, R6, RZ, 0x3 ;  /* 0x000000060d0d9211 */ /* 0x000fe200078f18ff */
[----:B------:R-:W-:Y:S01]  /*4dd0*/  IMAD R10, R89, c[0x0][0x210], RZ ;  /* 0x00008400590a7a24 */ /* 0x000fe200078e02ff */
[----:B------:R-:W-:Y:S01]  /*4de0*/  @!P1 LEA.HI R5, R5, R4, RZ, 0x3 ;  /* 0x0000000405059211 */ /* 0x000fe200078f18ff */
[----:B------:R-:W-:Y:S01]  /*4df0*/  IMAD.IADD R20, R20, 0x1, -R19 ;  /* 0x0000000114147824 */ /* 0x000fe200078e0a13 */
[----:B------:R-:W-:Y:S01]  /*4e00*/  @!P1 LOP3.LUT R13, R13, 0xfffffff8, RZ, 0xc0, !PT ;  /* 0xfffffff80d0d9812 */ /* 0x000fe200078ec0ff */
[----:B------:R-:W-:Y:S01]  /*4e10*/  IMAD.MOV.U32 R26, RZ, RZ, R14 ;  /* 0x000000ffff1a7224 */ /* 0x000fe200078e000e */
[----:B------:R-:W-:Y:S01]  /*4e20*/  @!P1 LOP3.LUT R5, R5, 0xfffffff8, RZ, 0xc0, !PT ;  /* 0xfffffff805059812 */ /* 0x000fe200078ec0ff */
[----:B------:R-:W-:-:S02]  /*4e30*/  IMAD.SHL.U32 R15, R0, 0x40, RZ ;  /* 0x00000040000f7824 */ /* 0x000fc400078e00ff */
[C---:B------:R-:W-:Y:S02]  /*4e40*/  IMAD R11, R227.reuse, c[0x0][0x214], R10 ;  /* 0x00008500e30b7a24 */ /* 0x040fe400078e020a */
[----:B------:R-:W-:Y:S01]  /*4e50*/  IMAD.WIDE.U32 R30, R227, c[0x0][0x1e8], R28 ;  /* 0x00007a00e31e7a25 */ /* 0x000fe200078e001c */
[----:B------:R-:W-:-:S03]  /*4e60*/  LOP3.LUT R15, R15, 0x1c0, RZ, 0xc0, !PT ;  /* 0x000001c00f0f7812 */ /* 0x000fc600078ec0ff */
[----:B------:R-:W-:Y:S02]  /*4e70*/  IMAD.SHL.U32 R10, R20, 0x8, RZ ;  /* 0x00000008140a7824 */ /* 0x000fe400078e00ff */
[----:B------:R-:W-:Y:S01]  /*4e80*/  IMAD.WIDE.U32 R28, R227, c[0x0][0x210], R26 ;  /* 0x00008400e31c7a25 */ /* 0x000fe200078e001a */
[C---:B-1----:R-:W-:Y:S02]  /*4e90*/  @!P1 LEA R26, P0, R32.reuse, R24, 0x1 ;  /* 0x00000018201a9211 */ /* 0x042fe400078008ff */
[----:B------:R-:W-:Y:S01]  /*4ea0*/  LOP3.LUT R10, R15, 0x8, R10, 0xf8, !PT ;  /* 0x000000080f0a7812 */ /* 0x000fe200078ef80a */
[----:B------:R-:W-:Y:S01]  /*4eb0*/  IMAD.SHL.U32 R47, R17, 0x40, RZ ;  /* 0x00000040112f7824 */ /* 0x000fe200078e00ff */
[----:B---3--:R-:W-:Y:S01]  /*4ec0*/  @!P1 LEA.HI.X R27, R32, R25, R43, 0x1, P0 ;  /* 0x00000019201b9211 */ /* 0x008fe200000f0c2b */
[----:B------:R-:W-:Y:S01]  /*4ed0*/  IMAD.SHL.U32 R44, R44, 0x8, RZ ;  /* 0x000000082c2c7824 */ /* 0x000fe200078e00ff */
[----:B------:R-:W-:Y:S01]  /*4ee0*/  SHF.R.U32.HI R15, RZ, 0x3, R15 ;  /* 0x00000003ff0f7819 */ /* 0x000fe2000001160f */
[----:B------:R-:W-:Y:S01]  /*4ef0*/  IMAD R234, R89, c[0x0][0x1e8], RZ ;  /* 0x00007a0059ea7a24 */ /* 0x000fe200078e02ff */
[----:B------:R-:W-:Y:S01]  /*4f00*/  LOP3.LUT R47, R47, 0x1c0, RZ, 0xc0, !PT ;  /* 0x000001c02f2f7812 */ /* 0x000fe200078ec0ff */
[----:B------:R-:W-:Y:S01]  /*4f10*/  IMAD.SHL.U32 R18, R18, 0x40, RZ ;  /* 0x0000004012127824 */ /* 0x000fe200078e00ff */
[----:B------:R-:W-:Y:S01]  /*4f20*/  LOP3.LUT P0, RZ, R0, 0x2, RZ, 0xc0, !PT ;  /* 0x0000000200ff7812 */ /* 0x000fe2000780c0ff */
[----:B------:R-:W-:Y:S01]  /*4f30*/  IMAD.MOV.U32 R0, RZ, RZ, 0x10 ;  /* 0x00000010ff007424 */ /* 0x000fe200078e00ff */
[----:B------:R-:W-:Y:S01]  /*4f40*/  LOP3.LUT R44, R44, 0xfffffe00, RZ, 0xc0, !PT ;  /* 0xfffffe002c2c7812 */ /* 0x000fe200078ec0ff */
[----:B------:R-:W-:Y:S01]  /*4f50*/  IMAD R234, R227, c[0x0][0x1ec], R234 ;  /* 0x00007b00e3ea7a24 */ /* 0x000fe200078e02ea */
[----:B------:R-:W-:Y:S01]  /*4f60*/  SHF.R.U32.HI R45, RZ, 0x3, R47 ;  /* 0x00000003ff2d7819 */ /* 0x000fe2000001162f */
[----:B------:R-:W-:Y:S01]  /*4f70*/  IMAD.IADD R11, R11, 0x1, R29 ;  /* 0x000000010b0b7824 */ /* 0x000fe200078e021d */
[----:B------:R-:W-:Y:S01]  /*4f80*/  LOP3.LUT R15, R10, R15, RZ, 0x3c, !PT ;  /* 0x0000000f0a0f7212 */ /* 0x000fe200078e3cff */
[----:B------:R-:W-:Y:S01]  /*4f90*/  IMAD.IADD R235, R234, 0x1, R31 ;  /* 0x00000001eaeb7824 */ /* 0x000fe200078e021f */
[----:B------:R-:W-:Y:S01]  /*4fa0*/  SEL R0, R0, 0xfffffff0, !P0 ;  /* 0xfffffff000007807 */ /* 0x000fe20004000000 */
[----:B------:R-:W-:Y:S01]  /*4fb0*/  IMAD.MOV.U32 R234, RZ, RZ, R30 ;  /* 0x000000ffffea7224 */ /* 0x000fe200078e001e */
[----:B------:R-:W-:Y:S01]  /*4fc0*/  ISETP.NE.AND P0, PT, R2, RZ, PT ;  /* 0x000000ff0200720c */ /* 0x000fe20003f05270 */
[----:B------:R-:W-:Y:S01]  /*4fd0*/  IMAD.MOV.U32 R10, RZ, RZ, R28 ;  /* 0x000000ffff0a7224 */ /* 0x000fe200078e001c */
[----:B------:R-:W-:Y:S01]  /*4fe0*/  LOP3.LUT R2, R15, 0xfffffe00, R18, 0xf8, !PT ;  /* 0xfffffe000f027812 */ /* 0x000fe200078ef812 */
[----:B------:R-:W-:-:S04]  /*4ff0*/  @!P1 IMAD.WIDE R30, R5, 0x2, R24 ;  /* 0x00000002051e9825 */ /* 0x000fc800078e0218 */
[----:B------:R-:W-:-:S05]  /*5000*/  IMAD.MOV.U32 R5, RZ, RZ, 0x20 ;  /* 0x00000020ff057424 */ /* 0x000fca00078e00ff */
[----:B------:R-:W-:Y:S02]  /*5010*/  SEL R5, R5, 0xffffffe0, !P3 ;  /* 0xffffffe005057807 */ /* 0x000fe40005800000 */
[----:B--2---:R-:W-:Y:S01]  /*5020*/  @P2 SHF.R.S32.HI R23, RZ, 0x1f, R22 ;  /* 0x0000001fff172819 */ /* 0x004fe20000011416 */
[----:B------:R-:W-:Y:S02]  /*5030*/  @!P2 IMAD.MOV.U32 R22, RZ, RZ, R228 ;  /* 0x000000ffff16a224 */ /* 0x000fe400078e00e4 */
[----:B------:R-:W-:Y:S01]  /*5040*/  @!P2 IMAD.MOV.U32 R23, RZ, RZ, R3 ;  /* 0x000000ffff17a224 */ /* 0x000fe200078e0003 */
[----:B------:R-:W-:Y:S02]  /*5050*/  ISETP.NE.U32.AND P2, PT, RZ, c[0x0][0x350], PT ;  /* 0x0000d400ff007a0c */ /* 0x000fe40003f45070 */
[----:B------:R-:W-:Y:S02]  /*5060*/  LOP3.LUT R3, R47, 0x38, R42, 0xf8, !PT ;  /* 0x000000382f037812 */ /* 0x000fe400078ef82a */
[----:B------:R-:W-:-:S02]  /*5070*/  ISETP.NE.AND.EX P2, PT, RZ, c[0x0][0x354], PT, P2 ;  /* 0x0000d500ff007a0c */ /* 0x000fc40003f45320 */
[----:B------:R-:W-:Y:S02]  /*5080*/  LOP3.LUT R3, R44, R3, R45, 0xf6, !PT ;  /* 0x000000032c037212 */ /* 0x000fe400078ef62d */
[----:B------:R-:W-:Y:S02]  /*5090*/  SEL R12, R23, RZ, !P2 ;  /* 0x000000ff170c7207 */ /* 0x000fe40005000000 */
[----:B------:R-:W-:Y:S02]  /*50a0*/  IADD3 R23, R42, 0x40, RZ ;  /* 0x000000402a177810 */ /* 0x000fe40007ffe0ff */
[----:B------:R-:W-:Y:S01]  /*50b0*/  SEL R230, R22, RZ, !P2 ;  /* 0x000000ff16e67207 */ /* 0x000fe20005000000 */
[C---:B------:R-:W-:Y:S01]  /*50c0*/  IMAD R237, R12.reuse, c[0x0][0x1f0], RZ ;  /* 0x00007c000ced7a24 */ /* 0x040fe200078e02ff */
[----:B------:R-:W-:Y:S01]  /*50d0*/  @!P1 SHF.R.S32.HI R14, RZ, 0x1f, R23 ;  /* 0x0000001fff0e9819 */ /* 0x000fe20000011417 */
[----:B------:R-:W-:Y:S01]  /*50e0*/  IMAD R229, R12, c[0x0][0x218], RZ ;  /* 0x000086000ce57a24 */ /* 0x000fe200078e02ff */
[----:B------:R-:W-:Y:S01]  /*50f0*/  ISETP.GE.AND P2, PT, R32, c[0x0][0x198], PT ;  /* 0x0000660020007a0c */ /* 0x000fe20003f46270 */
[----:B------:R-:W-:Y:S01]  /*5100*/  IMAD R237, R230, c[0x0][0x1f4], R237 ;  /* 0x00007d00e6ed7a24 */ /* 0x000fe200078e02ed */
[----:B------:R-:W-:Y:S01]  /*5110*/  @!P1 LEA.HI R14, R14, R23, RZ, 0x3 ;  /* 0x000000170e0e9211 */ /* 0x000fe200078f18ff */
[C---:B------:R-:W-:Y:S01]  /*5120*/  IMAD R229, R230.reuse, c[0x0][0x21c], R229 ;  /* 0x00008700e6e57a24 */ /* 0x040fe200078e02e5 */
[----:B------:R-:W-:Y:S01]  /*5130*/  ISETP.GE.AND P6, PT, R23, c[0x0][0x198], PT ;  /* 0x0000660017007a0c */ /* 0x000fe20003fc6270 */
[----:B------:R-:W-:Y:S01]  /*5140*/  IMAD.WIDE.U32 R234, R230, c[0x0][0x1f0], R234 ;  /* 0x00007c00e6ea7a25 */ /* 0x000fe200078e00ea */
[----:B------:R-:W-:-:S02]  /*5150*/  @!P1 LOP3.LUT R15, R14, 0xfffffff8, RZ, 0xc0, !PT ;  /* 0xfffffff80e0f9812 */ /* 0x000fc400078ec0ff */
[----:B------:R-:W-:Y:S01]  /*5160*/  P2R R19, PR, RZ, 0x4 ;  /* 0x00000004ff137803 */ /* 0x000fe20000000000 */
[----:B------:R-:W-:Y:S02]  /*5170*/  @!P1 IMAD.SHL.U32 R19, R3, 0x2, RZ ;  /* 0x0000000203139824 */ /* 0x000fe400078e00ff */
[----:B------:R-:W-:-:S03]  /*5180*/  @!P1 IMAD.WIDE R28, R15, 0x2, R24 ;  /* 0x000000020f1c9825 */ /* 0x000fc600078e0218 */
[----:B------:R-:W-:Y:S01]  /*5190*/  @!PT LDS RZ, [RZ] ;  /* 0x00000000fffff984 */ /* 0x000fe20000000800 */
[----:B------:R1:W-:Y:S01]  /*51a0*/  @!P1 LDGSTS.E.BYPASS.LTC128B.128 [R19+0x10080], [R26.64], !P2 ;  /* 0x100800001a139fae */ /* 0x0003e2000d101d4a */
[----:B------:R-:W-:Y:S01]  /*51b0*/  @!P1 IMAD.WIDE R14, R13, 0x2, R24 ;  /* 0x000000020d0e9825 */ /* 0x000fe200078e0218 */
[----:B------:R-:W-:Y:S02]  /*51c0*/  ISETP.GE.AND P2, PT, R42, c[0x0][0x1d4], PT ;  /* 0x000075002a007a0c */ /* 0x000fe40003f46270 */
[----:B------:R1:W-:Y:S01]  /*51d0*/  @!P1 LDGSTS.E.BYPASS.LTC128B.128 [R19+0x14080], [R28.64], !P6 ;  /* 0x140800001c139fae */ /* 0x0003e2000f101d4a */
[----:B------:R-:W-:Y:S01]  /*51e0*/  IMAD.WIDE.U32 R230, R230, c[0x0][0x218], R10 ;  /* 0x00008600e6e67a25 */ /* 0x000fe200078e000a */
[C---:B------:R-:W-:Y:S02]  /*51f0*/  IADD3 R11, R42.reuse, 0x80, RZ ;  /* 0x000000802a0b7810 */ /* 0x040fe40007ffe0ff */
[----:B------:R-:W-:Y:S01]  /*5200*/  IADD3 R10, R42, 0xc0, RZ ;  /* 0x000000c02a0a7810 */ /* 0x000fe20007ffe0ff */
[----:B------:R2:W3:Y:S01]  /*5210*/  SHFL.IDX PT, R24, R9, 0x1, 0x181f ;  /* 0x00381f0009187f89 */ /* 0x0004e200000e0000 */
[----:B------:R-:W-:-:S02]  /*5220*/  IMAD.IADD R237, R235, 0x1, R237 ;  /* 0x00000001ebed7824 */ /* 0x000fc400078e02ed */
[----:B------:R-:W-:Y:S01]  /*5230*/  IMAD.IADD R229, R231, 0x1, R229 ;  /* 0x00000001e7e57824 */ /* 0x000fe200078e02e5 */
[----:B------:R2:W4:Y:S01]  /*5240*/  SHFL.IDX PT, R25, R8, 0x1, 0x181f ;  /* 0x00381f0008197f89 */ /* 0x00052200000e0000 */
[----:B------:R-:W-:-:S03]  /*5250*/  ISETP.GE.AND P3, PT, R10, c[0x0][0x1d4], PT ;  /* 0x000075000a007a0c */ /* 0x000fc60003f66270 */
[----:B------:R1:W-:Y:S01]  /*5260*/  @!P1 LDGSTS.E.BYPASS.LTC128B.128 [R19+0x18080], [R14.64], !P5 ;  /* 0x180800000e139fae */ /* 0x0003e2000e901d4a */
[----:B------:R-:W-:-:S03]  /*5270*/  ISETP.GE.AND P5, PT, R23, c[0x0][0x1d4], PT ;  /* 0x0000750017007a0c */ /* 0x000fc60003fa6270 */
[----:B------:R1:W-:Y:S01]  /*5280*/  @!P1 LDGSTS.E.BYPASS.LTC128B.128 [R19+0x1c080], [R30.64], !P4 ;  /* 0x1c0800001e139fae */ /* 0x0003e2000e101d4a */
[----:B------:R-:W-:Y:S02]  /*5290*/  ISETP.GE.AND P4, PT, R11, c[0x0][0x1d4], PT ;  /* 0x000075000b007a0c */ /* 0x000fe40003f86270 */
[----:B-1----:R-:W-:Y:S01]  /*52a0*/  SEL R19, RZ, 0x1, P2 ;  /* 0x00000001ff137807 */ /* 0x002fe20001000000 */
[----:B------:R-:W-:Y:S05]  /*52b0*/  @P0 BRA `(.L_x_78) ;  /* 0x000001c000000947 */ /* 0x000fea0003800000 */
[C---:B--234-:R-:W-:Y:S01]  /*52c0*/  IADD3 R13, R32.reuse, 0x80, RZ ;  /* 0x00000080200d7810 */ /* 0x05cfe20007ffe0ff */
[----:B------:R-:W-:Y:S01]  /*52d0*/  IMAD.SHL.U32 R31, R3, 0x2, RZ ;  /* 0x00000002031f7824 */ /* 0x000fe200078e00ff */
[----:B------:R-:W-:Y:S02]  /*52e0*/  IADD3 R11, R32, 0xc0, RZ ;  /* 0x000000c0200b7810 */ /* 0x000fe40007ffe0ff */
[----:B------:R-:W-:Y:S02]  /*52f0*/  SHF.R.S32.HI R14, RZ, 0x1f, R23 ;  /* 0x0000001fff0e7819 */ /* 0x000fe40000011417 */
[----:B------:R-:W-:-:S02]  /*5300*/  SHF.R.S32.HI R12, RZ, 0x1f, R13 ;  /* 0x0000001fff0c7819 */ /* 0x000fc4000001140d */
[----:B------:R-:W-:Y:S02]  /*5310*/  LEA R26, P0, R32, R24, 0x1 ;  /* 0x00000018201a7211 */ /* 0x000fe400078008ff */
[----:B------:R-:W-:Y:S02]  /*5320*/  SHF.R.S32.HI R10, RZ, 0x1f, R11 ;  /* 0x0000001fff0a7819 */ /* 0x000fe4000001140b */
[----:B------:R-:W-:Y:S02]  /*5330*/  P2R R18, PR, RZ, 0x4 ;  /* 0x00000004ff127803 */ /* 0x000fe40000000000 */
[----:B------:R-:W-:Y:S02]  /*5340*/  LEA.HI R14, R14, R23, RZ, 0x3 ;  /* 0x000000170e0e7211 */ /* 0x000fe400078f18ff */
[----:B------:R-:W-:Y:S02]  /*5350*/  ISETP.GE.AND P2, PT, R32, c[0x0][0x198], PT ;  /* 0x0000660020007a0c */ /* 0x000fe40003f46270 */
[----:B------:R-:W-:-:S02]  /*5360*/  P2R R15, PR, RZ, 0x2 ;  /* 0x00000002ff0f7803 */ /* 0x000fc40000000000 */
[----:B------:R-:W-:Y:S02]  /*5370*/  LEA.HI R12, R12, R13, RZ, 0x3 ;  /* 0x0000000d0c0c7211 */ /* 0x000fe400078f18ff */
[----:B------:R-:W-:Y:S02]  /*5380*/  LEA.HI.X R27, R32, R25, R43, 0x1, P0 ;  /* 0x00000019201b7211 */ /* 0x000fe400000f0c2b */
[----:B------:R-:W-:Y:S02]  /*5390*/  LEA.HI R10, R10, R11, RZ, 0x3 ;  /* 0x0000000b0a0a7211 */ /* 0x000fe400078f18ff */
[----:B------:R-:W-:Y:S02]  /*53a0*/  ISETP.GE.AND P1, PT, R6, c[0x0][0x198], PT ;  /* 0x0000660006007a0c */ /* 0x000fe40003f26270 */
[----:B------:R-:W-:Y:S01]  /*53b0*/  ISETP.GE.AND P0, PT, R4, c[0x0][0x198], PT ;  /* 0x0000660004007a0c */ /* 0x000fe20003f06270 */
[----:B------:R1:W-:Y:S01]  /*53c0*/  LDGSTS.E.BYPASS.LTC128B.128 [R31+0x11080], [R26.64], !P2 ;  /* 0x110800001a1f7fae */ /* 0x0003e2000d101d4a */
[----:B------:R-:W-:-:S02]  /*53d0*/  LOP3.LUT R11, R14, 0xfffffff8, RZ, 0xc0, !PT ;  /* 0xfffffff80e0b7812 */ /* 0x000fc400078ec0ff */
[----:B------:R-:W-:Y:S02]  /*53e0*/  LOP3.LUT R13, R12, 0xfffffff8, RZ, 0xc0, !PT ;  /* 0xfffffff80c0d7812 */ /* 0x000fe400078ec0ff */
[----:B------:R-:W-:Y:S01]  /*53f0*/  LOP3.LUT R29, R10, 0xfffffff8, RZ, 0xc0, !PT ;  /* 0xfffffff80a1d7812 */ /* 0x000fe200078ec0ff */
[----:B------:R-:W-:Y:S01]  /*5400*/  IMAD.WIDE R10, R11, 0x2, R24 ;  /* 0x000000020b0a7825 */ /* 0x000fe200078e0218 */
[----:B------:R-:W-:-:S03]  /*5410*/  ISETP.NE.AND P2, PT, R18, RZ, PT ;  /* 0x000000ff1200720c */ /* 0x000fc60003f45270 */
[--C-:B------:R-:W-:Y:S01]  /*5420*/  IMAD.WIDE R12, R13, 0x2, R24.reuse ;  /* 0x000000020d0c7825 */ /* 0x100fe200078e0218 */
[----:B------:R1:W-:Y:S03]  /*5430*/  LDGSTS.E.BYPASS.LTC128B.128 [R31+0x15080], [R10.64], !P6 ;  /* 0x150800000a1f7fae */ /* 0x0003e6000f101d4a */
[----:B------:R-:W-:Y:S01]  /*5440*/  IMAD.WIDE R24, R29, 0x2, R24 ;  /* 0x000000021d187825 */ /* 0x000fe200078e0218 */
[----:B------:R1:W-:Y:S01]  /*5450*/  LDGSTS.E.BYPASS.LTC128B.128 [R31+0x19080], [R12.64], !P1 ;  /* 0x190800000c1f7fae */ /* 0x0003e2000c901d4a */
[----:B------:R-:W-:-:S03]  /*5460*/  ISETP.NE.AND P1, PT, R15, RZ, PT ;  /* 0x000000ff0f00720c */ /* 0x000fc60003f25270 */
[----:B------:R1:W-:Y:S05]  /*5470*/  LDGSTS.E.BYPASS.LTC128B.128 [R31+0x1d080], [R24.64], !P0 ;  /* 0x1d080000181f7fae */ /* 0x0003ea000c101d4a */
.L_x_78:
[----:B--234-:R-:W-:Y:S05]  /*5480*/  BSYNC B0 ;  /* 0x0000000000007941 */ /* 0x01cfea0003800000 */
.L_x_77:
[----:B-1----:R-:W-:Y:S01]  /*5490*/  IADD3 R11, R7, 0x40, RZ ;  /* 0x00000040070b7810 */ /* 0x002fe20007ffe0ff */
[----:B------:R1:W2:Y:S01]  /*54a0*/  SHFL.IDX PT, R25, R8, 0x2, 0x181f ;  /* 0x00581f0008197f89 */ /* 0x0002a200000e0000 */
[----:B------:R-:W-:Y:S02]  /*54b0*/  BSSY B0, `(.L_x_79) ;  /* 0x0000021000007945 */ /* 0x000fe40003800000 */
[----:B------:R-:W-:Y:S01]  /*54c0*/  ISETP.GE.AND P0, PT, R11, R34, PT ;  /* 0x000000220b00720c */ /* 0x000fe20003f06270 */
[----:B------:R1:W3:-:S12]  /*54d0*/  SHFL.IDX PT, R24, R9, 0x2, 0x181f ;  /* 0x00581f0009187f89 */ /* 0x0002d800000e0000 */
[----:B------:R-:W-:Y:S05]  /*54e0*/  @P0 BRA `(.L_x_80) ;  /* 0x000001d000000947 */ /* 0x000fea0003800000 */
[C---:B------:R-:W-:Y:S01]  /*54f0*/  IADD3 R13, R32.reuse, 0x80, RZ ;  /* 0x00000080200d7810 */ /* 0x040fe20007ffe0ff */
[----:B------:R-:W-:Y:S01]  /*5500*/  IMAD.SHL.U32 R31, R3, 0x2, RZ ;  /* 0x00000002031f7824 */ /* 0x000fe200078e00ff */
[C---:B------:R-:W-:Y:S02]  /*5510*/  IADD3 R11, R32.reuse, 0xc0, RZ ;  /* 0x000000c0200b7810 */ /* 0x040fe40007ffe0ff */
[----:B------:R-:W-:Y:S02]  /*5520*/  SHF.R.S32.HI R14, RZ, 0x1f, R23 ;  /* 0x0000001fff0e7819 */ /* 0x000fe40000011417 */
[----:B------:R-:W-:Y:S02]  /*5530*/  SHF.R.S32.HI R12, RZ, 0x1f, R13 ;  /* 0x0000001fff0c7819 */ /* 0x000fe4000001140d */
[----:B---3--:R-:W-:Y:S02]  /*5540*/  LEA R26, P0, R32, R24, 0x1 ;  /* 0x00000018201a7211 */ /* 0x008fe400078008ff */
[----:B------:R-:W-:-:S02]  /*5550*/  SHF.R.S32.HI R10, RZ, 0x1f, R11 ;  /* 0x0000001fff0a7819 */ /* 0x000fc4000001140b */
[----:B------:R-:W-:Y:S02]  /*5560*/  P2R R18, PR, RZ, 0x4 ;  /* 0x00000004ff127803 */ /* 0x000fe40000000000 */
[----:B------:R-:W-:Y:S02]  /*5570*/  LEA.HI R14, R14, R23, RZ, 0x3 ;  /* 0x000000170e0e7211 */ /* 0x000fe400078f18ff */
[----:B------:R-:W-:Y:S02]  /*5580*/  ISETP.GE.AND P2, PT, R32, c[0x0][0x198], PT ;  /* 0x0000660020007a0c */ /* 0x000fe40003f46270 */
[----:B------:R-:W-:Y:S02]  /*5590*/  P2R R15, PR, RZ, 0x2 ;  /* 0x00000002ff0f7803 */ /* 0x000fe40000000000 */
[----:B------:R-:W-:Y:S02]  /*55a0*/  LEA.HI R12, R12, R13, RZ, 0x3 ;  /* 0x0000000d0c0c7211 */ /* 0x000fe400078f18ff */
[----:B--2---:R-:W-:-:S02]  /*55b0*/  LEA.HI.X R27, R32, R25, R43, 0x1, P0 ;  /* 0x00000019201b7211 */ /* 0x004fc400000f0c2b */
[----:B------:R-:W-:Y:S02]  /*55c0*/  LEA.HI R10, R10, R11, RZ, 0x3 ;  /* 0x0000000b0a0a7211 */ /* 0x000fe400078f18ff */
[----:B------:R-:W-:Y:S02]  /*55d0*/  ISETP.GE.AND P1, PT, R6, c[0x0][0x198], PT ;  /* 0x0000660006007a0c */ /* 0x000fe40003f26270 */
[----:B------:R-:W-:Y:S01]  /*55e0*/  ISETP.GE.AND P0, PT, R4, c[0x0][0x198], PT ;  /* 0x0000660004007a0c */ /* 0x000fe20003f06270 */
[----:B------:R-:W-:Y:S01]  /*55f0*/  @!PT LDS RZ, [RZ] ;  /* 0x00000000fffff984 */ /* 0x000fe20000000800 */
[----:B------:R2:W-:Y:S01]  /*5600*/  LDGSTS.E.BYPASS.LTC128B.128 [R31+0x12080], [R26.64], !P2 ;  /* 0x120800001a1f7fae */ /* 0x0005e2000d101d4a */
[----:B------:R-:W-:Y:S02]  /*5610*/  LOP3.LUT R11, R14, 0xfffffff8, RZ, 0xc0, !PT ;  /* 0xfffffff80e0b7812 */ /* 0x000fe400078ec0ff */
        /* <DEDUP_REMOVED lines=10> */
.L_x_80:
[----:B------:R-:W-:Y:S05]  /*56c0*/  BSYNC B0 ;  /* 0x0000000000007941 */ /* 0x000fea0003800000 */
.L_x_79:
[----:B------:R-:W-:Y:S01]  /*56d0*/  IADD3 R7, R7, 0x60, RZ ;  /* 0x0000006007077810 */ /* 0x000fe20007ffe0ff */
[----:B--2---:R2:W4:Y:S01]  /*56e0*/  SHFL.IDX PT, R13, R8, 0x3, 0x181f ;  /* 0x00781f00080d7f89 */ /* 0x00452200000e0000 */
[----:B------:R-:W-:Y:S02]  /*56f0*/  BSSY B0, `(.L_x_81) ;  /* 0x000001d000007945 */ /* 0x000fe40003800000 */
[----:B------:R-:W-:Y:S01]  /*5700*/  ISETP.GE.AND P0, PT, R7, R34, PT ;  /* 0x000000220700720c */ /* 0x000fe20003f06270 */
[----:B------:R2:W1:-:S12]  /*5710*/  SHFL.IDX PT, R12, R9, 0x3, 0x181f ;  /* 0x00781f00090c7f89 */ /* 0x00045800000e0000 */
[----:B------:R-:W-:Y:S05]  /*5720*/  @P0 BRA `(.L_x_82) ;  /* 0x0000019000000947 */ /* 0x000fea0003800000 */
[C---:B-1----:R-:W-:Y:S01]  /*5730*/  LEA R14, P0, R32.reuse, R12, 0x1 ;  /* 0x0000000c200e7211 */ /* 0x042fe200078008ff */
[----:B------:R-:W-:Y:S01]  /*5740*/  IMAD.SHL.U32 R11, R3, 0x2, RZ ;  /* 0x00000002030b7824 */ /* 0x000fe200078e00ff */
[----:B--2---:R-:W-:Y:S02]  /*5750*/  SHF.R.S32.HI R8, RZ, 0x1f, R23 ;  /* 0x0000001fff087819 */ /* 0x004fe40000011417 */
[C---:B----4-:R-:W-:Y:S02]  /*5760*/  LEA.HI.X R15, R32.reuse, R13, R43, 0x1, P0 ;  /* 0x0000000d200f7211 */ /* 0x050fe400000f0c2b */
[----:B------:R-:W-:Y:S02]  /*5770*/  ISETP.GE.AND P0, PT, R32, c[0x0][0x198], PT ;  /* 0x0000660020007a0c */ /* 0x000fe40003f06270 */
[----:B------:R-:W-:Y:S02]  /*5780*/  LEA.HI R7, R8, R23, RZ, 0x3 ;  /* 0x0000001708077211 */ /* 0x000fe400078f18ff */
[----:B------:R-:W-:-:S02]  /*5790*/  IADD3 R10, R32, 0x80, RZ ;  /* 0x00000080200a7810 */ /* 0x000fc40007ffe0ff */
[----:B------:R-:W-:Y:S02]  /*57a0*/  LOP3.LUT R7, R7, 0xfffffff8, RZ, 0xc0, !PT ;  /* 0xfffffff807077812 */ /* 0x000fe400078ec0ff */
[----:B------:R-:W-:Y:S02]  /*57b0*/  IADD3 R8, R32, 0xc0, RZ ;  /* 0x000000c020087810 */ /* 0x000fe40007ffe0ff */
[----:B------:R-:W-:Y:S01]  /*57c0*/  SHF.R.S32.HI R9, RZ, 0x1f, R10 ;  /* 0x0000001fff097819 */ /* 0x000fe2000001140a */
[----:B---3--:R-:W-:Y:S01]  /*57d0*/  IMAD.WIDE R24, R7, 0x2, R12 ;  /* 0x0000000207187825 */ /* 0x008fe200078e020c */
[----:B------:R-:W-:Y:S01]  /*57e0*/  SHF.R.S32.HI R7, RZ, 0x1f, R8 ;  /* 0x0000001fff077819 */ /* 0x000fe20000011408 */
[----:B------:R-:W-:Y:S01]  /*57f0*/  @!PT LDS RZ, [RZ] ;  /* 0x00000000fffff984 */ /* 0x000fe20000000800 */
[----:B------:R1:W-:Y:S01]  /*5800*/  LDGSTS.E.BYPASS.LTC128B.128 [R11+0x13080], [R14.64], !P0 ;  /* 0x130800000e0b7fae */ /* 0x0003e2000c101d4a */
[----:B------:R-:W-:Y:S02]  /*5810*/  LEA.HI R9, R9, R10, RZ, 0x3 ;  /* 0x0000000a09097211 */ /* 0x000fe400078f18ff */
[----:B------:R-:W-:Y:S01]  /*5820*/  LEA.HI R7, R7, R8, RZ, 0x3 ;  /* 0x0000000807077211 */ /* 0x000fe200078f18ff */
[----:B------:R1:W-:Y:S01]  /*5830*/  LDGSTS.E.BYPASS.LTC128B.128 [R11+0x17080], [R24.64], !P6 ;  /* 0x17080000180b7fae */ /* 0x0003e2000f101d4a */
[----:B------:R-:W-:-:S02]  /*5840*/  ISETP.GE.AND P6, PT, R6, c[0x0][0x198], PT ;  /* 0x0000660006007a0c */ /* 0x000fc40003fc6270 */
[----:B------:R-:W-:Y:S02]  /*5850*/  ISETP.GE.AND P0, PT, R4, c[0x0][0x198], PT ;  /* 0x0000660004007a0c */ /* 0x000fe40003f06270 */
[----:B------:R-:W-:Y:S02]  /*5860*/  LOP3.LUT R9, R9, 0xfffffff8, RZ, 0xc0, !PT ;  /* 0xfffffff809097812 */ /* 0x000fe400078ec0ff */
[----:B------:R-:W-:-:S03]  /*5870*/  LOP3.LUT R7, R7, 0xfffffff8, RZ, 0xc0, !PT ;  /* 0xfffffff807077812 */ /* 0x000fc600078ec0ff */
[----:B------:R-:W-:-:S04]  /*5880*/  IMAD.WIDE R8, R9, 0x2, R12 ;  /* 0x0000000209087825 */ /* 0x000fc800078e020c */
[----:B------:R-:W-:Y:S01]  /*5890*/  IMAD.WIDE R12, R7, 0x2, R12 ;  /* 0x00000002070c7825 */ /* 0x000fe200078e020c */
[----:B------:R1:W-:Y:S04]  /*58a0*/  LDGSTS.E.BYPASS.LTC128B.128 [R11+0x1b080], [R8.64], !P6 ;  /* 0x1b080000080b7fae */ /* 0x0003e8000f101d4a */
[----:B------:R1:W-:Y:S02]  /*58b0*/  LDGSTS.E.BYPASS.LTC128B.128 [R11+0x1f080], [R12.64], !P0 ;  /* 0x1f0800000c0b7fae */ /* 0x0003e4000c101d4a */
.L_x_82:
[----:B------:R-:W-:Y:S05]  /*58c0*/  BSYNC B0 ;  /* 0x0000000000007941 */ /* 0x000fea0003800000 */
.L_x_81:
[----:B------:R-:W-:Y:S01]  /*58d0*/  LEA.HI.SX32 R18, R149, 0xffffffff, 0x1b ;  /* 0xffffffff95127811 */ /* 0x000fe200078fdaff */
[----:B------:R-:W-:Y:S01]  /*58e0*/  IMAD.IADD R7, R63, 0x1, -R17 ;  /* 0x000000013f077824 */ /* 0x000fe200078e0a11 */
[----:B------:R-:W0:Y:S01]  /*58f0*/  LDGDEPBAR ;  /* 0x00000000000079af */ /* 0x000e220000000000 */
[----:B------:R-:W-:Y:S01]  /*5900*/  BSSY B0, `(.L_x_83) ;  /* 0x0000019000007945 */ /* 0x000fe20003800000 */
[----:B------:R-:W-:Y:S01]  /*5910*/  SHF.R.S32.HI R22, RZ, 0x1f, R18 ;  /* 0x0000001fff167819 */ /* 0x000fe20000011412 */
[----:B------:R-:W-:-:S02]  /*5920*/  IMAD R4, R18, -0x20, R7 ;  /* 0xffffffe012047824 */ /* 0x000fc400078e0207 */
[----:B------:R-:W-:Y:S01]  /*5930*/  IMAD.MOV.U32 R7, RZ, RZ, c[0x0][0x1e0] ;  /* 0x00007800ff077624 */ /* 0x000fe200078e00ff */
[----:B------:R-:W-:Y:S02]  /*5940*/  BAR.SYNC.DEFER_BLOCKING 0x0 ;  /* 0x0000000000007b1d */ /* 0x000fe40000010000 */
[----:B------:R-:W-:Y:S02]  /*5950*/  ISETP.GE.AND P0, PT, R4, 0x1, PT ;  /* 0x000000010400780c */ /* 0x000fe40003f06270 */
[----:B------:R-:W-:-:S04]  /*5960*/  MOV R4, 0x5 ;  /* 0x0000000500047802 */ /* 0x000fc80000000f00 */
[C---:B------:R-:W-:Y:S01]  /*5970*/  SHF.L.U64.HI R4, R7.reuse, R4, c[0x0][0x1e4] ;  /* 0x0000790007047619 */ /* 0x040fe20000010204 */
[----:B------:R-:W-:-:S06]  /*5980*/  IMAD.SHL.U32 R7, R7, 0x20, RZ ;  /* 0x0000002007077824 */ /* 0x000fcc00078e00ff */
[----:B------:R-:W-:Y:S05]  /*5990*/  @!P0 BRA `(.L_x_84) ;  /* 0x000000f000008947 */ /* 0x000fea0003800000 */
[----:B------:R-:W-:Y:S01]  /*59a0*/  MOV R236, R234 ;  /* 0x000000ea00ec7202 */ /* 0x000fe20000000f00 */
[----:B------:R-:W-:-:S04]  /*59b0*/  IMAD R6, R4, R18, RZ ;  /* 0x0000001204067224 */ /* 0x000fc800078e02ff */
[----:B-12---:R-:W-:-:S04]  /*59c0*/  IMAD.WIDE.U32 R8, R18, R7, R236 ;  /* 0x0000000712087225 */ /* 0x006fc800078e00ec */
[----:B------:R-:W-:Y:S01]  /*59d0*/  IMAD R6, R22, R7, R6 ;  /* 0x0000000716067224 */ /* 0x000fe200078e0206 */
[----:B------:R-:W-:-:S04]  /*59e0*/  LEA R10, P0, R8, c[0x0][0x1c8], 0x1 ;  /* 0x00007200080a7a11 */ /* 0x000fc800078008ff */
[----:B------:R-:W-:-:S04]  /*59f0*/  IADD3 R6, R9, R6, RZ ;  /* 0x0000000609067210 */ /* 0x000fc80007ffe0ff */
[----:B------:R-:W-:Y:S02]  /*5a00*/  LEA.HI.X R11, R8, c[0x0][0x1cc], R6, 0x1, P0 ;  /* 0x00007300080b7a11 */ /* 0x000fe400000f0c06 */
[----:B------:R-:W-:-:S05]  /*5a10*/  SHF.L.U32 R6, R3, 0x1, RZ ;  /* 0x0000000103067819 */ /* 0x000fca00000006ff */
[----:B------:R-:W-:Y:S01]  /*5a20*/  @!PT LDS RZ, [RZ] ;  /* 0x00000000fffff984 */ /* 0x000fe20000000800 */
[----:B------:R-:W-:Y:S01]  /*5a30*/  @!PT LDS RZ, [RZ] ;  /* 0x00000000fffff984 */ /* 0x000fe20000000800 */
[----:B------:R-:W-:Y:S01]  /*5a40*/  @!PT LDS RZ, [RZ] ;  /* 0x00000000fffff984 */ /* 0x000fe20000000800 */
[----:B------:R1:W-:Y:S04]  /*5a50*/  LDGSTS.E.BYPASS.LTC128B.128 [R6+0xc080], [R10.64], !P2 ;  /* 0x0c0800000a067fae */ /* 0x0003e8000d101d4a */
[----:B------:R1:W-:Y:S04]  /*5a60*/  LDGSTS.E.BYPASS.LTC128B.128 [R6+0xd080], [R10.64+0x80], !P5 ;  /* 0x0d0800800a067fae */ /* 0x0003e8000e901d4a */
[----:B------:R1:W-:Y:S04]  /*5a70*/  LDGSTS.E.BYPASS.LTC128B.128 [R6+0xe080], [R10.64+0x100], !P4 ;  /* 0x0e0801000a067fae */ /* 0x0003e8000e101d4a */
[----:B------:R1:W-:Y:S02]  /*5a80*/  LDGSTS.E.BYPASS.LTC128B.128 [R6+0xf080], [R10.64+0x180], !P3 ;  /* 0x0f0801800a067fae */ /* 0x0003e4000d901d4a */
.L_x_84:
[----:B------:R-:W-:Y:S05]  /*5a90*/  BSYNC B0 ;  /* 0x0000000000007941 */ /* 0x000fea0003800000 */
.L_x_83:
[----:B------:R-:W-:Y:S01]  /*5aa0*/  ISETP.LT.AND P0, PT, RZ, c[0x0][0x27c], PT ;  /* 0x00009f00ff007a0c */ /* 0x000fe20003f01270 */
[----:B------:R-:W0:-:S12]  /*5ab0*/  LDGDEPBAR ;  /* 0x00000000000079af */ /* 0x000e180000000000 */
[----:B------:R-:W-:Y:S05]  /*5ac0*/  @P0 BRA `(.L_x_85) ;  /* 0x0000002000000947 */ /* 0x000fea0003800000 */
[----:B------:R-:W-:-:S04]  /*5ad0*/  DEPBAR.LE SB0, 0x1 ;  /* 0x000080400000791a */ /* 0x000fc80000000000 */
[----:B------:R-:W-:Y:S05]  /*5ae0*/  BRA `(.L_x_86) ;  /* 0x00006c1000007947 */ /* 0x000fea0003800000 */
.L_x_85:
[----:B-12---:R-:W-:Y:S01]  /*5af0*/  SHF.R.S32.HI R9, RZ, 0x1f, R66 ;  /* 0x0000001fff097819 */ /* 0x006fe20000011442 */
[----:B------:R-:W-:Y:S01]  /*5b00*/  ULDC.U8 UR4, c[0x0][0x298] ;  /* 0x0000a60000047ab9 */ /* 0x000fe20000000000 */
[----:B----4-:R-:W-:Y:S01]  /*5b10*/  IMAD.WIDE.U32 R12, R66, c[0x0][0x280], RZ ;  /* 0x0000a000420c7a25 */ /* 0x010fe200078e00ff */
[----:B------:R-:W-:Y:S01]  /*5b20*/  ISETP.NE.AND P6, PT, RZ, UR4, PT ;  /* 0x00000004ff007c0c */ /* 0x000fe2000bfc5270 */
[----:B------:R-:W-:Y:S02]  /*5b30*/  BSSY B2, `(.L_x_86) ;  /* 0x00006bc000027945 */ /* 0x000fe40003800000 */
[C---:B------:R-:W-:Y:S01]  /*5b40*/  IMAD R11, R9.reuse, c[0x0][0x280], RZ ;  /* 0x0000a000090b7a24 */ /* 0x040fe200078e02ff */
[----:B------:R-:W-:Y:S01]  /*5b50*/  LEA R36, P0, R12, c[0x0][0x270], 0x1 ;  /* 0x00009c000c247a11 */ /* 0x000fe200078008ff */
[----:B------:R-:W-:Y:S02]  /*5b60*/  IMAD R9, R9, c[0x0][0x290], RZ ;  /* 0x0000a40009097a24 */ /* 0x000fe400078e02ff */
[----:B------:R-:W-:-:S02]  /*5b70*/  IMAD R6, R66, c[0x0][0x284], R11 ;  /* 0x0000a10042067a24 */ /* 0x000fc400078e020b */
[----:B------:R-:W-:-:S03]  /*5b80*/  IMAD.WIDE.U32 R10, R66, c[0x0][0x290], RZ ;  /* 0x0000a400420a7a25 */ /* 0x000fc600078e00ff */
[----:B------:R-:W-:Y:S01]  /*5b90*/  IADD3 R6, R6, R13, RZ ;  /* 0x0000000d06067210 */ /* 0x000fe20007ffe0ff */
[----:B------:R-:W-:-:S03]  /*5ba0*/  IMAD R66, R66, c[0x0][0x294], R9 ;  /* 0x0000a50042427a24 */ /* 0x000fc600078e0209 */
[----:B------:R-:W-:Y:S02]  /*5bb0*/  LEA.HI.X R37, R12, c[0x0][0x274], R6, 0x1, P0 ;  /* 0x00009d000c257a11 */ /* 0x000fe400000f0c06 */
[----:B------:R-:W-:Y:S02]  /*5bc0*/  LEA R38, P0, R10, c[0x0][0x288], 0x1 ;  /* 0x0000a2000a267a11 */ /* 0x000fe400078008ff */
[----:B------:R-:W-:Y:S02]  /*5bd0*/  IADD3 R66, R66, R11, RZ ;  /* 0x0000000b42427210 */ /* 0x000fe40007ffe0ff */
[----:B------:R-:W-:Y:S02]  /*5be0*/  SHF.L.U32 R6, R3, 0x1, RZ ;  /* 0x0000000103067819 */ /* 0x000fe400000006ff */
[----:B------:R-:W-:Y:S01]  /*5bf0*/  LEA.HI.X R39, R10, c[0x0][0x28c], R66, 0x1, P0 ;  /* 0x0000a3000a277a11 */ /* 0x000fe200000f0c42 */
[----:B------:R-:W-:Y:S05]  /*5c00*/  @!P6 BRA `(.L_x_87) ;  /* 0x000031e00000e947 */ /* 0x000fea0003800000 */
[----:B------:R-:W-:Y:S01]  /*5c10*/  BSSY B0, `(.L_x_88) ;  /* 0x0000033000007945 */ /* 0x000fe20003800000 */
[----:B------:R-:W-:Y:S01]  /*5c20*/  SHF.L.U32 R12, R16, 0x2, RZ ;  /* 0x00000002100c7819 */ /* 0x000fe200000006ff */
[----:B------:R-:W-:Y:S01]  /*5c30*/  CS2R R14, SRZ ;  /* 0x00000000000e7805 */ /* 0x000fe2000001ff00 */
[----:B------:R-:W-:Y:S01]  /*5c40*/  CS2R R28, SRZ ;  /* 0x00000000001c7805 */ /* 0x000fe2000001ff00 */
[----:B------:R-:W-:Y:S01]  /*5c50*/  CS2R R32, SRZ ;  /* 0x0000000000207805 */ /* 0x000fe2000001ff00 */
[----:B------:R-:W-:Y:S01]  /*5c60*/  CS2R R26, SRZ ;  /* 0x00000000001a7805 */ /* 0x000fe2000001ff00 */
[----:B------:R-:W-:Y:S01]  /*5c70*/  CS2R R50, SRZ ;  /* 0x0000000000327805 */ /* 0x000fe2000001ff00 */
[----:B------:R-:W-:Y:S01]  /*5c80*/  CS2R R8, SRZ ;  /* 0x0000000000087805 */ /* 0x000fe2000001ff00 */
[----:B------:R-:W-:Y:S01]  /*5c90*/  CS2R R10, SRZ ;  /* 0x00000000000a7805 */ /* 0x000fe2000001ff00 */
[----:B---3--:R-:W-:Y:S01]  /*5ca0*/  CS2R R24, SRZ ;  /* 0x0000000000187805 */ /* 0x008fe2000001ff00 */
[----:B------:R-:W-:Y:S05]  /*5cb0*/  @P1 BRA `(.L_x_89) ;  /* 0x0000028000001947 */ /* 0x000fea0003800000 */
[C---:B------:R-:W-:Y:S01]  /*5cc0*/  ISETP.GE.AND P0, PT, R12.reuse, c[0x0][0x27c], PT ;  /* 0x00009f000c007a0c */ /* 0x040fe20003f06270 */
[----:B------:R-:W-:Y:S01]  /*5cd0*/  CS2R R26, SRZ ;  /* 0x00000000001a7805 */ /* 0x000fe2000001ff00 */
[----:B------:R-:W-:Y:S01]  /*5ce0*/  CS2R R24, SRZ ;  /* 0x0000000000187805 */ /* 0x000fe2000001ff00 */
[----:B------:R-:W-:-:S02]  /*5cf0*/  IADD3 R10, R12, 0x20, RZ ;  /* 0x000000200c0a7810 */ /* 0x000fc40007ffe0ff */
[C---:B------:R-:W-:Y:S02]  /*5d00*/  IADD3 R9, R12.reuse, 0x40, RZ ;  /* 0x000000400c097810 */ /* 0x040fe40007ffe0ff */
[----:B------:R-:W-:-:S06]  /*5d10*/  IADD3 R8, R12, 0x60, RZ ;  /* 0x000000600c087810 */ /* 0x000fcc0007ffe0ff */
[----:B------:R-:W-:-:S04]  /*5d20*/  @!P0 IMAD.WIDE R30, R12, 0x2, R36 ;  /* 0x000000020c1e8825 */ /* 0x000fc800078e0224 */
[----:B------:R-:W-:Y:S01]  /*5d30*/  @!P0 IMAD.WIDE R28, R12, 0x2, R38 ;  /* 0x000000020c1c8825 */ /* 0x000fe200078e0226 */
[----:B------:R1:W5:Y:S01]  /*5d40*/  @!P0 LD.E.64 R26, [R30.64] ;  /* 0x0000000a1e1a8980 */ /* 0x000362000c101b00 */
[----:B------:R-:W-:Y:S02]  /*5d50*/  ISETP.GE.AND P6, PT, R10, c[0x0][0x27c], PT ;  /* 0x00009f000a007a0c */ /* 0x000fe40003fc6270 */
[----:B------:R-:W-:Y:S01]  /*5d60*/  ISETP.GE.AND P1, PT, R9, c[0x0][0x27c], PT ;  /* 0x00009f0009007a0c */ /* 0x000fe20003f26270 */
[----:B------:R2:W5:Y:S01]  /*5d70*/  @!P0 LD.E.64 R24, [R28.64] ;  /* 0x0000000a1c188980 */ /* 0x000562000c101b00 */
[----:B------:R-:W-:Y:S01]  /*5d80*/  ISETP.GE.AND P0, PT, R8, c[0x0][0x27c], PT ;  /* 0x00009f0008007a0c */ /* 0x000fe20003f06270 */
[----:B------:R-:W-:-:S08]  /*5d90*/  CS2R R32, SRZ ;  /* 0x0000000000207805 */ /* 0x000fd0000001ff00 */
[----:B------:R-:W-:Y:S02]  /*5da0*/  @!P6 SHF.R.S32.HI R13, RZ, 0x1f, R10 ;  /* 0x0000001fff0de819 */ /* 0x000fe4000001140a */
[----:B------:R-:W-:Y:S02]  /*5db0*/  @!P1 SHF.R.S32.HI R14, RZ, 0x1f, R9 ;  /* 0x0000001fff0e9819 */ /* 0x000fe40000011409 */
[----:B------:R-:W-:Y:S02]  /*5dc0*/  @!P0 SHF.R.S32.HI R11, RZ, 0x1f, R8 ;  /* 0x0000001fff0b8819 */ /* 0x000fe40000011408 */
[----:B------:R-:W-:Y:S02]  /*5dd0*/  @!P6 LEA.HI R13, R13, R10, RZ, 0x2 ;  /* 0x0000000a0d0de211 */ /* 0x000fe400078f10ff */
[----:B------:R-:W-:Y:S02]  /*5de0*/  @!P1 LEA.HI R14, R14, R9, RZ, 0x2 ;  /* 0x000000090e0e9211 */ /* 0x000fe400078f10ff */
[----:B------:R-:W-:-:S02]  /*5df0*/  @!P0 LEA.HI R9, R11, R8, RZ, 0x2 ;  /* 0x000000080b098211 */ /* 0x000fc400078f10ff */
[----:B------:R-:W-:Y:S02]  /*5e00*/  @!P6 LOP3.LUT R13, R13, 0xfffffffc, RZ, 0xc0, !PT ;  /* 0xfffffffc0d0de812 */ /* 0x000fe400078ec0ff */
[----:B------:R-:W-:Y:S02]  /*5e10*/  @!P1 LOP3.LUT R11, R14, 0xfffffffc, RZ, 0xc0, !PT ;  /* 0xfffffffc0e0b9812 */ /* 0x000fe400078ec0ff */
[----:B------:R-:W-:Y:S01]  /*5e20*/  @!P0 LOP3.LUT R9, R9, 0xfffffffc, RZ, 0xc0, !PT ;  /* 0xfffffffc09098812 */ /* 0x000fe200078ec0ff */
[--C-:B------:R-:W-:Y:S01]  /*5e30*/  @!P6 IMAD.WIDE R44, R13, 0x2, R36.reuse ;  /* 0x000000020d2ce825 */ /* 0x100fe200078e0224 */
[----:B--2---:R-:W-:Y:S01]  /*5e40*/  CS2R R28, SRZ ;  /* 0x00000000001c7805 */ /* 0x004fe2000001ff00 */
[----:B------:R-:W-:Y:S02]  /*5e50*/  CS2R R14, SRZ ;  /* 0x00000000000e7805 */ /* 0x000fe4000001ff00 */
[----:B-1----:R-:W-:Y:S01]  /*5e60*/  @!P1 IMAD.WIDE R30, R11, 0x2, R36 ;  /* 0x000000020b1e9825 */ /* 0x002fe200078e0224 */
[----:B------:R-:W-:Y:S01]  /*5e70*/  CS2R R50, SRZ ;  /* 0x0000000000327805 */ /* 0x000fe2000001ff00 */
[----:B------:R1:W5:Y:S02]  /*5e80*/  @!P6 LD.E.64 R32, [R44.64] ;  /* 0x0000000a2c20e980 */ /* 0x000364000c101b00 */
[----:B------:R-:W-:-:S02]  /*5e90*/  @!P6 IMAD.WIDE R40, R13, 0x2, R38 ;  /* 0x000000020d28e825 */ /* 0x000fc400078e0226 */
[----:B------:R1:W5:Y:S02]  /*5ea0*/  @!P1 LD.E.64 R28, [R30.64] ;  /* 0x0000000a1e1c9980 */ /* 0x000364000c101b00 */
[----:B------:R-:W-:Y:S02]  /*5eb0*/  @!P1 IMAD.WIDE R42, R11, 0x2, R38 ;  /* 0x000000020b2a9825 */ /* 0x000fe400078e0226 */
[----:B------:R-:W-:Y:S02]  /*5ec0*/  CS2R R10, SRZ ;  /* 0x00000000000a7805 */ /* 0x000fe4000001ff00 */
[----:B------:R-:W-:-:S04]  /*5ed0*/  @!P0 IMAD.WIDE R36, R9, 0x2, R36 ;  /* 0x0000000209248825 */ /* 0x000fc800078e0224 */
[----:B------:R-:W-:Y:S01]  /*5ee0*/  @!P0 IMAD.WIDE R38, R9, 0x2, R38 ;  /* 0x0000000209268825 */ /* 0x000fe200078e0226 */
[----:B------:R1:W5:Y:S01]  /*5ef0*/  @!P6 LD.E.64 R10, [R40.64] ;  /* 0x0000000a280ae980 */ /* 0x000362000c101b00 */
[----:B------:R-:W-:-:S03]  /*5f00*/  CS2R R8, SRZ ;  /* 0x0000000000087805 */ /* 0x000fc6000001ff00 */
[----:B------:R1:W5:Y:S04]  /*5f10*/  @!P0 LD.E.64 R14, [R36.64] ;  /* 0x0000000a240e8980 */ /* 0x000368000c101b00 */
[----:B------:R1:W5:Y:S04]  /*5f20*/  @!P1 LD.E.64 R8, [R42.64] ;  /* 0x0000000a2a089980 */ /* 0x000368000c101b00 */
[----:B------:R1:W5:Y:S02]  /*5f30*/  @!P0 LD.E.64 R50, [R38.64] ;  /* 0x0000000a26328980 */ /* 0x000364000c101b00 */
.L_x_89:
[----:B------:R-:W-:Y:S05]  /*5f40*/  BSYNC B0 ;  /* 0x0000000000007941 */ /* 0x000fea0003800000 */
.L_x_88:
[----:B-----5:R-:W-:Y:S01]  /*5f50*/  IMAD.MOV.U32 R46, RZ, RZ, R32 ;  /* 0x000000ffff2e7224 */ /* 0x020fe200078e0020 */
[----:B-1----:R-:W-:Y:S01]  /*5f60*/  SHF.R.U64 R31, R32, 0x10, R33 ;  /* 0x00000010201f7819 */ /* 0x002fe20000001221 */
[--C-:B------:R-:W-:Y:S01]  /*5f70*/  IMAD.MOV.U32 R47, RZ, RZ, R27.reuse ;  /* 0x000000ffff2f7224 */ /* 0x100fe200078e001b */
[--C-:B------:R-:W-:Y:S01]  /*5f80*/  SHF.R.U64 R36, R26, 0x10, R27.reuse ;  /* 0x000000101a247819 */ /* 0x100fe2000000121b */
[----:B------:R-:W-:Y:S01]  /*5f90*/  IMAD.MOV.U32 R32, RZ, RZ, R28 ;  /* 0x000000ffff207224 */ /* 0x000fe200078e001c */
[----:B------:R-:W-:Y:S01]  /*5fa0*/  SHF.R.U32.HI R35, RZ, 0x10, R27 ;  /* 0x00000010ff237819 */ /* 0x000fe2000001161b */
[----:B------:R-:W-:Y:S01]  /*5fb0*/  IMAD R34, R65, -0x80, R34 ;  /* 0xffffff8041227824 */ /* 0x000fe200078e0222 */
[----:B------:R-:W-:Y:S01]  /*5fc0*/  SHF.R.U64 R27, R28, 0x10, R29 ;  /* 0x000000101c1b7819 */ /* 0x000fe2000000121d */
[----:B------:R-:W-:Y:S01]  /*5fd0*/  IMAD.MOV.U32 R48, RZ, RZ, R26 ;  /* 0x000000ffff307224 */ /* 0x000fe200078e001a */
[--C-:B------:R-:W-:Y:S01]  /*5fe0*/  SHF.R.U32.HI R30, RZ, 0x10, R33.reuse ;  /* 0x00000010ff1e7819 */ /* 0x100fe20000011621 */
[----:B------:R-:W-:Y:S01]  /*5ff0*/  IMAD.MOV.U32 R45, RZ, RZ, R33 ;  /* 0x000000ffff2d7224 */ /* 0x000fe200078e0021 */
[----:B------:R-:W-:Y:S01]  /*6000*/  PRMT R27, R32, 0x5410, R27 ;  /* 0x00005410201b7816 */ /* 0x000fe2000000001b */
[--C-:B------:R-:W-:Y:S01]  /*6010*/  IMAD.MOV.U32 R43, RZ, RZ, R29.reuse ;  /* 0x000000ffff2b7224 */ /* 0x100fe200078e001d */
[----:B------:R-:W-:Y:S01]  /*6020*/  IMNMX R32, R34, 0x80, PT ;  /* 0x0000008022207817 */ /* 0x000fe20003800200 */
[----:B------:R-:W-:Y:S01]  /*6030*/  IMAD.MOV.U32 R41, RZ, RZ, R24 ;  /* 0x000000ffff297224 */ /* 0x000fe200078e0018 */
[----:B------:R-:W-:Y:S01]  /*6040*/  SHF.R.U32.HI R26, RZ, 0x10, R29 ;  /* 0x00000010ff1a7819 */ /* 0x000fe2000001161d */
[--C-:B------:R-:W-:Y:S01]  /*6050*/  IMAD.MOV.U32 R39, RZ, RZ, R25.reuse ;  /* 0x000000ffff277224 */ /* 0x100fe200078e0019 */
[----:B------:R-:W-:Y:S01]  /*6060*/  ISETP.GE.AND P0, PT, R17, R32, PT ;  /* 0x000000201100720c */ /* 0x000fe20003f06270 */
[----:B------:R-:W-:Y:S01]  /*6070*/  IMAD.MOV.U32 R38, RZ, RZ, R10 ;  /* 0x000000ffff267224 */ /* 0x000fe200078e000a */
[----:B------:R-:W-:Y:S01]  /*6080*/  SHF.R.U64 R40, R24, 0x10, R25 ;  /* 0x0000001018287819 */ /* 0x000fe20000001219 */
[----:B------:R-:W-:Y:S01]  /*6090*/  IMAD.MOV.U32 R37, RZ, RZ, R11 ;  /* 0x000000ffff257224 */ /* 0x000fe200078e000b */
[----:B------:R-:W-:Y:S01]  /*60a0*/  SHF.R.U32.HI R33, RZ, 0x10, R25 ;  /* 0x00000010ff217819 */ /* 0x000fe20000011619 */
[----:B------:R-:W-:Y:S01]  /*60b0*/  IMAD.MOV.U32 R44, RZ, RZ, R14 ;  /* 0x000000ffff2c7224 */ /* 0x000fe200078e000e */
[--C-:B------:R-:W-:Y:S01]  /*60c0*/  SHF.R.U64 R29, R10, 0x10, R11.reuse ;  /* 0x000000100a1d7819 */ /* 0x100fe2000000120b */
[----:B------:R-:W-:Y:S01]  /*60d0*/  IMAD.MOV.U32 R10, RZ, RZ, R8 ;  /* 0x000000ffff0a7224 */ /* 0x000fe200078e0008 */
[----:B------:R-:W-:Y:S01]  /*60e0*/  SHF.R.U32.HI R28, RZ, 0x10, R11 ;  /* 0x00000010ff1c7819 */ /* 0x000fe2000001160b */
[--C-:B------:R-:W-:Y:S01]  /*60f0*/  IMAD.MOV.U32 R11, RZ, RZ, R9.reuse ;  /* 0x000000ffff0b7224 */ /* 0x100fe200078e0009 */
[----:B------:R-:W-:Y:S01]  /*6100*/  SHF.R.U64 R25, R8, 0x10, R9 ;  /* 0x0000001008197819 */ /* 0x000fe20000001209 */
[----:B------:R-:W-:Y:S01]  /*6110*/  IMAD.MOV.U32 R42, RZ, RZ, R15 ;  /* 0x000000ffff2a7224 */ /* 0x000fe200078e000f */
[----:B------:R-:W-:Y:S01]  /*6120*/  SHF.R.U32.HI R24, RZ, 0x10, R9 ;  /* 0x00000010ff187819 */ /* 0x000fe20000011609 */
[----:B------:R-:W-:Y:S01]  /*6130*/  IMAD.MOV.U32 R9, RZ, RZ, R50 ;  /* 0x000000ffff097224 */ /* 0x000fe200078e0032 */
[----:B------:R-:W-:Y:S01]  /*6140*/  SHF.R.U64 R23, R14, 0x10, R15 ;  /* 0x000000100e177819 */ /* 0x000fe2000000120f */
[----:B------:R-:W-:Y:S01]  /*6150*/  IMAD.MOV.U32 R8, RZ, RZ, R51 ;  /* 0x000000ffff087224 */ /* 0x000fe200078e0033 */
[----:B------:R-:W-:Y:S01]  /*6160*/  SHF.R.U32.HI R15, RZ, 0x10, R15 ;  /* 0x00000010ff0f7819 */ /* 0x000fe2000001160f */
[----:B------:R-:W-:-:S04]  /*6170*/  DEPBAR.LE SB0, 0x1 ;  /* 0x000080400000791a */ /* 0x000fc80000000000 */
[--C-:B------:R-:W-:Y:S01]  /*6180*/  SHF.R.U64 R14, R50, 0x10, R51.reuse ;  /* 0x00000010320e7819 */ /* 0x100fe20000001233 */
[----:B------:R-:W-:Y:S01]  /*6190*/  BSSY B1, `(.L_x_90) ;  /* 0x00000bc000017945 */ /* 0x000fe20003800000 */
[----:B------:R-:W-:Y:S02]  /*61a0*/  SHF.R.U32.HI R13, RZ, 0x10, R51 ;  /* 0x00000010ff0d7819 */ /* 0x000fe40000011633 */
[----:B------:R-:W-:Y:S02]  /*61b0*/  PRMT R36, R48, 0x5410, R36 ;  /* 0x0000541030247816 */ /* 0x000fe40000000024 */
[----:B------:R-:W-:Y:S02]  /*61c0*/  PRMT R35, R47, 0x5410, R35 ;  /* 0x000054102f237816 */ /* 0x000fe40000000023 */
[----:B------:R-:W-:Y:S02]  /*61d0*/  PRMT R31, R46, 0x5410, R31 ;  /* 0x000054102e1f7816 */ /* 0x000fe4000000001f */
[----:B------:R-:W-:-:S02]  /*61e0*/  PRMT R30, R45, 0x5410, R30 ;  /* 0x000054102d1e7816 */ /* 0x000fc4000000001e */
[----:B------:R-:W-:Y:S02]  /*61f0*/  PRMT R26, R43, 0x5410, R26 ;  /* 0x000054102b1a7816 */ /* 0x000fe4000000001a */
[----:B------:R-:W-:Y:S02]  /*6200*/  PRMT R23, R44, 0x5410, R23 ;  /* 0x000054102c177816 */ /* 0x000fe40000000017 */
        /* <DEDUP_REMOVED lines=8> */
[----:B------:R-:W-:Y:S01]  /*6290*/  PRMT R13, R8, 0x5410, R13 ;  /* 0x00005410080d7816 */ /* 0x000fe2000000000d */
[----:B------:R-:W-:Y:S06]  /*62a0*/  BAR.SYNC.DEFER_BLOCKING 0x0 ;  /* 0x0000000000007b1d */ /* 0x000fec0000010000 */
[----:B------:R-:W-:Y:S05]  /*62b0*/  @P0 BRA `(.L_x_91) ;  /* 0x00000a9000000947 */ /* 0x000fea0003800000 */
[----:B------:R-:W-:Y:S01]  /*62c0*/  ISETP.GE.AND P0, PT, R12, c[0x0][0x27c], PT ;  /* 0x00009f000c007a0c */ /* 0x000fe20003f06270 */
[----:B------:R-:W-:-:S12]  /*62d0*/  BSSY B0, `(.L_x_92) ;  /* 0x0000028000007945 */ /* 0x000fd80003800000 */
[----:B------:R-:W-:Y:S05]  /*62e0*/  @P0 BRA `(.L_x_93) ;  /* 0x0000026000000947 */ /* 0x000fea0003800000 */
[----:B------:R-:W1:Y:S01]  /*62f0*/  LDS.128 R8, [R6+0x10080] ;  /* 0x0100800006087984 */ /* 0x000e620000000c00 */
[----:B------:R-:W-:Y:S01]  /*6300*/  SHF.L.U32 R42, R36, 0x10, RZ ;  /* 0x00000010242a7819 */ /* 0x000fe200000006ff */
[C---:B------:R-:W-:Y:S01]  /*6310*/  IMAD.U32 R40, R34.reuse, 0x10000, RZ ;  /* 0x0001000022287824 */ /* 0x040fe200078e00ff */
[----:B------:R-:W-:Y:S02]  /*6320*/  LOP3.LUT R39, R34, 0xffff0000, RZ, 0xc0, !PT ;  /* 0xffff000022277812 */ /* 0x000fe400078ec0ff */
[----:B------:R-:W-:Y:S02]  /*6330*/  LOP3.LUT R41, R36, 0xffff0000, RZ, 0xc0, !PT ;  /* 0xffff000024297812 */ /* 0x000fe400078ec0ff */
[C---:B-1----:R-:W-:Y:S02]  /*6340*/  LOP3.LUT R37, R8.reuse, 0xffff0000, RZ, 0xc0, !PT ;  /* 0xffff000008257812 */ /* 0x042fe400078ec0ff */
[----:B------:R-:W-:Y:S02]  /*6350*/  LOP3.LUT R46, R9, 0xffff0000, RZ, 0xc0, !PT ;  /* 0xffff0000092e7812 */ /* 0x000fe400078ec0ff */
[----:B------:R-:W-:-:S02]  /*6360*/  SHF.L.U32 R38, R8, 0x10, RZ ;  /* 0x0000001008267819 */ /* 0x000fc400000006ff */
[----:B------:R-:W-:Y:S01]  /*6370*/  SHF.L.U32 R8, R9, 0x10, RZ ;  /* 0x0000001009087819 */ /* 0x000fe200000006ff */
[C---:B------:R-:W-:Y:S01]  /*6380*/  FMUL.FTZ R9, R37.reuse, R40 ;  /* 0x0000002825097220 */ /* 0x040fe20000410000 */
[C---:B------:R-:W-:Y:S01]  /*6390*/  SHF.L.U32 R44, R10.reuse, 0x10, RZ ;  /* 0x000000100a2c7819 */ /* 0x040fe200000006ff */
[-C--:B------:R-:W-:Y:S01]  /*63a0*/  FMUL.FTZ R37, R37, R42.reuse ;  /* 0x0000002a25257220 */ /* 0x080fe20000410000 */
[----:B------:R-:W-:Y:S01]  /*63b0*/  LOP3.LUT R43, R10, 0xffff0000, RZ, 0xc0, !PT ;  /* 0xffff00000a2b7812 */ /* 0x000fe200078ec0ff */
[C---:B------:R-:W-:Y:S01]  /*63c0*/  IMAD.U32 R10, R11.reuse, 0x10000, RZ ;  /* 0x000100000b0a7824 */ /* 0x040fe200078e00ff */
[----:B------:R-:W-:Y:S01]  /*63d0*/  LOP3.LUT R45, R11, 0xffff0000, RZ, 0xc0, !PT ;  /* 0xffff00000b2d7812 */ /* 0x000fe200078ec0ff */
[----:B------:R-:W-:Y:S02]  /*63e0*/  FMUL.FTZ R11, R46, R39 ;  /* 0x000000272e0b7220 */ /* 0x000fe40000410000 */
[C---:B------:R-:W-:Y:S01]  /*63f0*/  FFMA.FTZ R9, R38.reuse, R42, -R9 ;  /* 0x0000002a26097223 */ /* 0x040fe20000010809 */
[----:B------:R-:W-:Y:S01]  /*6400*/  SHF.L.U32 R42, R35, 0x10, RZ ;  /* 0x00000010232a7819 */ /* 0x000fe200000006ff */
[----:B------:R-:W-:Y:S01]  /*6410*/  FFMA.FTZ R38, R38, R40, R37 ;  /* 0x0000002826267223 */ /* 0x000fe20000010025 */
[C---:B------:R-:W-:Y:S01]  /*6420*/  SHF.L.U32 R40, R33.reuse, 0x10, RZ ;  /* 0x0000001021287819 */ /* 0x040fe200000006ff */
[-C--:B------:R-:W-:Y:S01]  /*6430*/  FMUL.FTZ R46, R46, R41.reuse ;  /* 0x000000292e2e7220 */ /* 0x080fe20000410000 */
[----:B------:R-:W-:Y:S01]  /*6440*/  LOP3.LUT R37, R33, 0xffff0000, RZ, 0xc0, !PT ;  /* 0xffff000021257812 */ /* 0x000fe200078ec0ff */
[C---:B------:R-:W-:Y:S01]  /*6450*/  FFMA.FTZ R11, R8.reuse, R41, -R11 ;  /* 0x00000029080b7223 */ /* 0x040fe2000001080b */
[----:B------:R-:W-:Y:S01]  /*6460*/  LOP3.LUT R41, R35, 0xffff0000, RZ, 0xc0, !PT ;  /* 0xffff000023297812 */ /* 0x000fe200078ec0ff */
[----:B------:R-:W-:-:S02]  /*6470*/  FFMA.FTZ R46, R8, R39, R46 ;  /* 0x00000027082e7223 */ /* 0x000fc4000001002e */
[----:B------:R-:W-:Y:S02]  /*6480*/  FMUL.FTZ R39, R43, R40 ;  /* 0x000000282b277220 */ /* 0x000fe40000410000 */
[----:B------:R-:W-:Y:S02]  /*6490*/  FMUL.FTZ R8, R45, R37 ;  /* 0x000000252d087220 */ /* 0x000fe40000410000 */
[-C--:B------:R-:W-:Y:S02]  /*64a0*/  FMUL.FTZ R43, R43, R42.reuse ;  /* 0x0000002a2b2b7220 */ /* 0x080fe40000410000 */
[----:B------:R-:W-:Y:S02]  /*64b0*/  FMUL.FTZ R45, R45, R41 ;  /* 0x000000292d2d7220 */ /* 0x000fe40000410000 */
[C---:B------:R-:W-:Y:S02]  /*64c0*/  FFMA.FTZ R39, R44.reuse, R42, -R39 ;  /* 0x0000002a2c277223 */ /* 0x040fe40000010827 */
[----:B------:R-:W-:-:S02]  /*64d0*/  FFMA.FTZ R40, R44, R40, R43 ;  /* 0x000000282c287223 */ /* 0x000fc4000001002b */
[----:B------:R-:W-:Y:S01]  /*64e0*/  FFMA.FTZ R41, R10, R41, -R8 ;  /* 0x000000290a297223 */ /* 0x000fe20000010808 */
[----:B------:R-:W-:Y:S01]  /*64f0*/  F2FP.BF16.PACK_AB R8, R38, R9 ;  /* 0x000000092608723e */ /* 0x000fe200000010ff */
[----:B------:R-:W-:Y:S01]  /*6500*/  FFMA.FTZ R42, R10, R37, R45 ;  /* 0x000000250a2a7223 */ /* 0x000fe2000001002d */
[----:B------:R-:W-:Y:S02]  /*6510*/  F2FP.BF16.PACK_AB R9, R46, R11 ;  /* 0x0000000b2e09723e */ /* 0x000fe400000010ff */
[----:B------:R-:W-:Y:S02]  /*6520*/  F2FP.BF16.PACK_AB R10, R40, R39 ;  /* 0x00000027280a723e */ /* 0x000fe400000010ff */
[----:B------:R-:W-:-:S05]  /*6530*/  F2FP.BF16.PACK_AB R11, R42, R41 ;  /* 0x000000292a0b723e */ /* 0x000fca00000010ff */
[----:B------:R1:W-:Y:S02]  /*6540*/  STS.128 [R6+0x10080], R8 ;  /* 0x0100800806007388 */ /* 0x0003e40000000c00 */
.L_x_93:
[----:B------:R-:W-:Y:S05]  /*6550*/  BSYNC B0 ;  /* 0x0000000000007941 */ /* 0x000fea0003800000 */
.L_x_92:
[----:B-1----:R-:W-:Y:S01]  /*6560*/  IADD3 R8, R12, 0x20, RZ ;  /* 0x000000200c087810 */ /* 0x002fe20007ffe0ff */
[----:B------:R-:W-:Y:S03]  /*6570*/  BSSY B0, `(.L_x_94) ;  /* 0x0000029000007945 */ /* 0x000fe60003800000 */
[----:B------:R-:W-:-:S13]  /*6580*/  ISETP.GE.AND P0, PT, R8, c[0x0][0x27c], PT ;  /* 0x00009f0008007a0c */ /* 0x000fda0003f06270 */
        /* <DEDUP_REMOVED lines=17> */
[----:B------:R-:W-:Y:S01]  /*66a0*/  FFMA.FTZ R9, R38, R42, -R9 ;  /* 0x0000002a26097223 */ /* 0x000fe20000010809 */
[----:B------:R-:W-:Y:S01]  /*66b0*/  SHF.L.U32 R42, R30, 0x10, RZ ;  /* 0x000000101e2a7819 */ /* 0x000fe200000006ff */
[----:B------:R-:W-:Y:S01]  /*66c0*/  FFMA.FTZ R38, R38, R40, R37 ;  /* 0x0000002826267223 */ /* 0x000fe20000010025 */
[----:B------:R-:W-:Y:S01]  /*66d0*/  SHF.L.U32 R40, R28, 0x10, RZ ;  /* 0x000000101c287819 */ /* 0x000fe200000006ff */
[-C--:B------:R-:W-:Y:S01]  /*66e0*/  FMUL.FTZ R46, R46, R41.reuse ;  /* 0x000000292e2e7220 */ /* 0x080fe20000410000 */
[----:B------:R-:W-:Y:S01]  /*66f0*/  LOP3.LUT R37, R28, 0xffff0000, RZ, 0xc0, !PT ;  /* 0xffff00001c257812 */ /* 0x000fe200078ec0ff */
[----:B------:R-:W-:Y:S01]  /*6700*/  FFMA.FTZ R11, R8, R41, -R11 ;  /* 0x00000029080b7223 */ /* 0x000fe2000001080b */
        /* <DEDUP_REMOVED lines=15> */
.L_x_95:
[----:B------:R-:W-:Y:S05]  /*6800*/  BSYNC B0 ;  /* 0x0000000000007941 */ /* 0x000fea0003800000 */
.L_x_94:
        /* <DEDUP_REMOVED lines=42> */
.L_x_97:
[----:B------:R-:W-:Y:S05]  /*6ab0*/  BSYNC B0 ;  /* 0x0000000000007941 */ /* 0x000fea0003800000 */
.L_x_96:
[----:B-1----:R-:W-:-:S04]  /*6ac0*/  IADD3 R8, R12, 0x60, RZ ;  /* 0x000000600c087810 */ /* 0x002fc80007ffe0ff */
[----:B------:R-:W-:-:S13]  /*6ad0*/  ISETP.GE.AND P0, PT, R8, c[0x0][0x27c], PT ;  /* 0x00009f0008007a0c */ /* 0x000fda0003f06270 */
[----:B------:R-:W-:Y:S05]  /*6ae0*/  @P0 BRA `(.L_x_91) ;  /* 0x0000026000000947 */ /* 0x000fea0003800000 */
[----:B------:R-:W1:Y:S01]  /*6af0*/  LDS.128 R8, [R6+0x1c080] ;  /* 0x01c0800006087984 */ /* 0x000e620000000c00 */
[C---:B------:R-:W-:Y:S01]  /*6b00*/  SHF.L.U32 R42, R23.reuse, 0x10, RZ ;  /* 0x00000010172a7819 */ /* 0x040fe200000006ff */
        /* <DEDUP_REMOVED lines=36> */
.L_x_91:
[----:B------:R-:W-:Y:S05]  /*6d50*/  BSYNC B1 ;  /* 0x0000000000017941 */ /* 0x000fea0003800000 */
.L_x_90:
[----:B-1----:R-:W-:Y:S01]  /*6d60*/  IADD3 R9, R17, 0x20, RZ ;  /* 0x0000002011097810 */ /* 0x002fe20007ffe0ff */
[----:B------:R-:W-:Y:S03]  /*6d70*/  BSSY B1, `(.L_x_98) ;  /* 0x00000ac000017945 */ /* 0x000fe60003800000 */
[----:B------:R-:W-:-:S13]  /*6d80*/  ISETP.GE.AND P0, PT, R9, R32, PT ;  /* 0x000000200900720c */ /* 0x000fda0003f06270 */
[----:B------:R-:W-:Y:S05]  /*6d90*/  @P0 BRA `(.L_x_99) ;  /* 0x00000a9000000947 */ /* 0x000fea0003800000 */
[----:B------:R-:W-:Y:S01]  /*6da0*/  ISETP.GE.AND P0, PT, R12, c[0x0][0x27c], PT ;  /* 0x00009f000c007a0c */ /* 0x000fe20003f06270 */
[----:B------:R-:W-:-:S12]  /*6db0*/  BSSY B0, `(.L_x_100) ;  /* 0x0000028000007945 */ /* 0x000fd80003800000 */
[----:B------:R-:W-:Y:S05]  /*6dc0*/  @P0 BRA `(.L_x_101) ;  /* 0x0000026000000947 */ /* 0x000fea0003800000 */
[----:B------:R-:W1:Y:S01]  /*6dd0*/  LDS.128 R8, [R6+0x11080] ;  /* 0x0110800006087984 */ /* 0x000e620000000c00 */
[----:B------:R-:W-:Y:S01]  /*6de0*/  SHF.L.U32 R40, R36, 0x10, RZ ;  /* 0x0000001024287819 */ /* 0x000fe200000006ff */
[----:B------:R-:W-:Y:S01]  /*6df0*/  IMAD.U32 R39, R34, 0x10000, RZ ;  /* 0x0001000022277824 */ /* 0x000fe200078e00ff */
[----:B------:R-:W-:Y:S02]  /*6e00*/  LOP3.LUT R41, R36, 0xffff0000, RZ, 0xc0, !PT ;  /* 0xffff000024297812 */ /* 0x000fe400078ec0ff */
[C---:B-1----:R-:W-:Y:S02]  /*6e10*/  SHF.L.U32 R38, R8.reuse, 0x10, RZ ;  /* 0x0000001008267819 */ /* 0x042fe400000006ff */
[----:B------:R-:W-:Y:S02]  /*6e20*/  LOP3.LUT R37, R8, 0xffff0000, RZ, 0xc0, !PT ;  /* 0xffff000008257812 */ /* 0x000fe400078ec0ff */
[C---:B------:R-:W-:Y:S02]  /*6e30*/  SHF.L.U32 R8, R9.reuse, 0x10, RZ ;  /* 0x0000001009087819 */ /* 0x040fe400000006ff */
[----:B------:R-:W-:Y:S01]  /*6e40*/  LOP3.LUT R46, R9, 0xffff0000, RZ, 0xc0, !PT ;  /* 0xffff0000092e7812 */ /* 0x000fe200078ec0ff */
[-C--:B------:R-:W-:Y:S01]  /*6e50*/  FMUL.FTZ R43, R39, R37.reuse ;  /* 0x00000025272b7220 */ /* 0x080fe20000410000 */
[----:B------:R-:W-:Y:S01]  /*6e60*/  LOP3.LUT R9, R34, 0xffff0000, RZ, 0xc0, !PT ;  /* 0xffff000022097812 */ /* 0x000fe200078ec0ff */
[----:B------:R-:W-:Y:S01]  /*6e70*/  FMUL.FTZ R37, R40, R37 ;  /* 0x0000002528257220 */ /* 0x000fe20000410000 */
[----:B------:R-:W-:Y:S01]  /*6e80*/  SHF.L.U32 R44, R10, 0x10, RZ ;  /* 0x000000100a2c7819 */ /* 0x000fe200000006ff */
[----:B------:R-:W-:Y:S01]  /*6e90*/  FFMA.FTZ R43, R40, R38, -R43 ;  /* 0x00000026282b7223 */ /* 0x000fe2000001082b */
[----:B------:R-:W-:Y:S01]  /*6ea0*/  LOP3.LUT R42, R10, 0xffff0000, RZ, 0xc0, !PT ;  /* 0xffff00000a2a7812 */ /* 0x000fe200078ec0ff */
[C---:B------:R-:W-:Y:S01]  /*6eb0*/  IMAD.U32 R10, R11.reuse, 0x10000, RZ ;  /* 0x000100000b0a7824 */ /* 0x040fe200078e00ff */
[----:B------:R-:W-:Y:S01]  /*6ec0*/  LOP3.LUT R45, R11, 0xffff0000, RZ, 0xc0, !PT ;  /* 0xffff00000b2d7812 */ /* 0x000fe200078ec0ff */
[----:B------:R-:W-:Y:S01]  /*6ed0*/  FMUL.FTZ R11, R9, R46 ;  /* 0x0000002e090b7220 */ /* 0x000fe20000410000 */
[----:B------:R-:W-:Y:S01]  /*6ee0*/  LOP3.LUT R40, R35, 0xffff0000, RZ, 0xc0, !PT ;  /* 0xffff000023287812 */ /* 0x000fe200078ec0ff */
[----:B------:R-:W-:Y:S01]  /*6ef0*/  FFMA.FTZ R38, R39, R38, R37 ;  /* 0x0000002627267223 */ /* 0x000fe20000010025 */
[----:B------:R-:W-:Y:S01]  /*6f00*/  SHF.L.U32 R39, R33, 0x10, RZ ;  /* 0x0000001021277819 */ /* 0x000fe200000006ff */
[----:B------:R-:W-:Y:S01]  /*6f10*/  FMUL.FTZ R46, R41, R46 ;  /* 0x0000002e292e7220 */ /* 0x000fe20000410000 */
[----:B------:R-:W-:Y:S01]  /*6f20*/  LOP3.LUT R37, R33, 0xffff0000, RZ, 0xc0, !PT ;  /* 0xffff000021257812 */ /* 0x000fe200078ec0ff */
[-C--:B------:R-:W-:Y:S01]  /*6f30*/  FFMA.FTZ R11, R41, R8.reuse, -R11 ;  /* 0x00000008290b7223 */ /* 0x080fe2000001080b */
[----:B------:R-:W-:Y:S01]  /*6f40*/  SHF.L.U32 R41, R35, 0x10, RZ ;  /* 0x0000001023297819 */ /* 0x000fe200000006ff */
[----:B------:R-:W-:-:S02]  /*6f50*/  FFMA.FTZ R46, R9, R8, R46 ;  /* 0x00000008092e7223 */ /* 0x000fc4000001002e */
[-C--:B------:R-:W-:Y:S02]  /*6f60*/  FMUL.FTZ R8, R39, R42.reuse ;  /* 0x0000002a27087220 */ /* 0x080fe40000410000 */
[-C--:B------:R-:W-:Y:S02]  /*6f70*/  FMUL.FTZ R9, R37, R45.reuse ;  /* 0x0000002d25097220 */ /* 0x080fe40000410000 */
[C---:B------:R-:W-:Y:S02]  /*6f80*/  FMUL.FTZ R42, R41.reuse, R42 ;  /* 0x0000002a292a7220 */ /* 0x040fe40000410000 */
[----:B------:R-:W-:Y:S02]  /*6f90*/  FMUL.FTZ R45, R40, R45 ;  /* 0x0000002d282d7220 */ /* 0x000fe40000410000 */
[-C--:B------:R-:W-:Y:S01]  /*6fa0*/  FFMA.FTZ R41, R41, R44.reuse, -R8 ;  /* 0x0000002c29297223 */ /* 0x080fe20000010808 */
[----:B------:R-:W-:Y:S01]  /*6fb0*/  F2FP.BF16.PACK_AB R8, R38, R43 ;  /* 0x0000002b2608723e */ /* 0x000fe200000010ff */
[----:B------:R-:W-:-:S02]  /*6fc0*/  FFMA.FTZ R42, R39, R44, R42 ;  /* 0x0000002c272a7223 */ /* 0x000fc4000001002a */
[-C--:B------:R-:W-:Y:S01]  /*6fd0*/  FFMA.FTZ R40, R40, R10.reuse, -R9 ;  /* 0x0000000a28287223 */ /* 0x080fe20000010809 */
[----:B------:R-:W-:Y:S01]  /*6fe0*/  F2FP.BF16.PACK_AB R9, R46, R11 ;  /* 0x0000000b2e09723e */ /* 0x000fe200000010ff */
[----:B------:R-:W-:Y:S01]  /*6ff0*/  FFMA.FTZ R45, R37, R10, R45 ;  /* 0x0000000a252d7223 */ /* 0x000fe2000001002d */
[----:B------:R-:W-:-:S04]  /*7000*/  F2FP.BF16.PACK_AB R10, R42, R41 ;  /* 0x000000292a0a723e */ /* 0x000fc800000010ff */
[----:B------:R-:W-:-:S05]  /*7010*/  F2FP.BF16.PACK_AB R11, R45, R40 ;  /* 0x000000282d0b723e */ /* 0x000fca00000010ff */
[----:B------:R1:W-:Y:S02]  /*7020*/  STS.128 [R6+0x11080], R8 ;  /* 0x0110800806007388 */ /* 0x0003e40000000c00 */
.L_x_101:
[----:B------:R-:W-:Y:S05]  /*7030*/  BSYNC B0 ;  /* 0x0000000000007941 */ /* 0x000fea0003800000 */
.L_x_100:
[----:B-1----:R-:W-:Y:S01]  /*7040*/  IADD3 R8, R12, 0x20, RZ ;  /* 0x000000200c087810 */ /* 0x002fe20007ffe0ff */
[----:B------:R-:W-:Y:S03]  /*7050*/  BSSY B0, `(.L_x_102) ;  /* 0x0000029000007945 */ /* 0x000fe60003800000 */
[----:B------:R-:W-:-:S13]  /*7060*/  ISETP.GE.AND P0, PT, R8, c[0x0][0x27c], PT ;  /* 0x00009f0008007a0c */ /* 0x000fda0003f06270 */
        /* <DEDUP_REMOVED lines=20> */
[C---:B------:R-:W-:Y:S01]  /*71b0*/  SHF.L.U32 R39, R28.reuse, 0x10, RZ ;  /* 0x000000101c277819 */ /* 0x040fe200000006ff */
[C---:B------:R-:W-:Y:S01]  /*71c0*/  FMUL.FTZ R46, R41.reuse, R46 ;  /* 0x0000002e292e7220 */ /* 0x040fe20000410000 */
        /* <DEDUP_REMOVED lines=17> */
.L_x_103:
[----:B------:R-:W-:Y:S05]  /*72e0*/  BSYNC B0 ;  /* 0x0000000000007941 */ /* 0x000fea0003800000 */
.L_x_102:
        /* <DEDUP_REMOVED lines=42> */
.L_x_105:
[----:B------:R-:W-:Y:S05]  /*7590*/  BSYNC B0 ;  /* 0x0000000000007941 */ /* 0x000fea0003800000 */
.L_x_104:
[----:B-1----:R-:W-:-:S04]  /*75a0*/  IADD3 R8, R12, 0x60, RZ ;  /* 0x000000600c087810 */ /* 0x002fc80007ffe0ff */
[----:B------:R-:W-:-:S13]  /*75b0*/  ISETP.GE.AND P0, PT, R8, c[0x0][0x27c], PT ;  /* 0x00009f0008007a0c */ /* 0x000fda0003f06270 */
[----:B------:R-:W-:Y:S05]  /*75c0*/  @P0 BRA `(.L_x_99) ;  /* 0x0000026000000947 */ /* 0x000fea0003800000 */
[----:B------:R-:W1:Y:S01]  /*75d0*/  LDS.128 R8, [R6+0x1d080] ;  /* 0x01d0800006087984 */ /* 0x000e620000000c00 */
[C---:B------:R-:W-:Y:S01]  /*75e0*/  SHF.L.U32 R40, R23.reuse, 0x10, RZ ;  /* 0x0000001017287819 */ /* 0x040fe200000006ff */
        /* <DEDUP_REMOVED lines=36> */
.L_x_99:
[----:B------:R-:W-:Y:S05]  /*7830*/  BSYNC B1 ;  /* 0x0000000000017941 */ /* 0x000fea0003800000 */
.L_x_98:
        /* <DEDUP_REMOVED lines=45> */
.L_x_109:
[----:B------:R-:W-:Y:S05]  /*7b10*/  BSYNC B0 ;  /* 0x0000000000007941 */ /* 0x000fea0003800000 */
.L_x_108:
        /* <DEDUP_REMOVED lines=42> */
.L_x_111:
[----:B------:R-:W-:Y:S05]  /*7dc0*/  BSYNC B0 ;  /* 0x0000000000007941 */ /* 0x000fea0003800000 */
.L_x_110:
        /* <DEDUP_REMOVED lines=42> */
.L_x_113:
[----:B------:R-:W-:Y:S05]  /*8070*/  BSYNC B0 ;  /* 0x0000000000007941 */ /* 0x000fea0003800000 */
.L_x_112:
        /* <DEDUP_REMOVED lines=41> */
.L_x_107:
[----:B------:R-:W-:Y:S05]  /*8310*/  BSYNC B1 ;  /* 0x0000000000017941 */ /* 0x000fea0003800000 */
.L_x_106:
[----:B-1----:R-:W-:-:S04]  /*8320*/  IADD3 R9, R17, 0x60, RZ ;  /* 0x0000006011097810 */ /* 0x002fc80007ffe0ff */
[----:B------:R-:W-:-:S13]  /*8330*/  ISETP.GE.AND P0, PT, R9, R32, PT ;  /* 0x000000200900720c */ /* 0x000fda0003f06270 */
[----:B------:R-:W-:Y:S05]  /*8340*/  @P0 BRA `(.L_x_114) ;  /* 0x000043a000000947 */ /* 0x000fea0003800000 */
[----:B------:R-:W-:Y:S01]  /*8350*/  ISETP.GE.AND P0, PT, R12, c[0x0][0x27c], PT ;  /* 0x00009f000c007a0c */ /* 0x000fe20003f06270 */
[----:B------:R-:W-:-:S12]  /*8360*/  BSSY B0, `(.L_x_115) ;  /* 0x0000028000007945 */ /* 0x000fd80003800000 */
[----:B------:R-:W-:Y:S05]  /*8370*/  @P0 BRA `(.L_x_116) ;  /* 0x0000026000000947 */ /* 0x000fea0003800000 */
[----:B------:R-:W1:Y:S01]  /*8380*/  LDS.128 R8, [R6+0x13080] ;  /* 0x0130800006087984 */ /* 0x000e620000000c00 */
[----:B------:R-:W-:Y:S02]  /*8390*/  LOP3.LUT R39, R36, 0xffff0000, RZ, 0xc0, !PT ;  /* 0xffff000024277812 */ /* 0x000fe400078ec0ff */
[----:B------:R-:W-:Y:S02]  /*83a0*/  LOP3.LUT R41, R34, 0xffff0000, RZ, 0xc0, !PT ;  /* 0xffff000022297812 */ /* 0x000fe400078ec0ff */
[C---:B-1----:R-:W-:Y:S02]  /*83b0*/  SHF.L.U32 R37, R8.reuse, 0x10, RZ ;  /* 0x0000001008257819 */ /* 0x042fe400000006ff */
[----:B------:R-:W-:Y:S02]  /*83c0*/  LOP3.LUT R32, R8, 0xffff0000, RZ, 0xc0, !PT ;  /* 0xffff000008207812 */ /* 0x000fe400078ec0ff */
[C---:B------:R-:W-:Y:S02]  /*83d0*/  SHF.L.U32 R8, R9.reuse, 0x10, RZ ;  /* 0x0000001009087819 */ /* 0x040fe400000006ff */
[----:B------:R-:W-:-:S02]  /*83e0*/  LOP3.LUT R38, R9, 0xffff0000, RZ, 0xc0, !PT ;  /* 0xffff000009267812 */ /* 0x000fc400078ec0ff */
[----:B------:R-:W-:Y:S01]  /*83f0*/  SHF.L.U32 R9, R36, 0x10, RZ ;  /* 0x0000001024097819 */ /* 0x000fe200000006ff */
[----:B------:R-:W-:Y:S01]  /*8400*/  IMAD.U32 R36, R34, 0x10000, RZ ;  /* 0x0001000022247824 */ /* 0x000fe200078e00ff */
[C---:B------:R-:W-:Y:S01]  /*8410*/  SHF.L.U32 R42, R10.reuse, 0x10, RZ ;  /* 0x000000100a2a7819 */ /* 0x040fe200000006ff */
[C---:B------:R-:W-:Y:S01]  /*8420*/  IMAD.U32 R34, R11.reuse, 0x10000, RZ ;  /* 0x000100000b227824 */ /* 0x040fe200078e00ff */
[----:B------:R-:W-:Y:S01]  /*8430*/  LOP3.LUT R40, R10, 0xffff0000, RZ, 0xc0, !PT ;  /* 0xffff00000a287812 */ /* 0x000fe200078ec0ff */
[----:B------:R-:W-:Y:S01]  /*8440*/  FMUL.FTZ R10, R36, R32 ;  /* 0x00000020240a7220 */ /* 0x000fe20000410000 */
[----:B------:R-:W-:Y:S01]  /*8450*/  LOP3.LUT R43, R11, 0xffff0000, RZ, 0xc0, !PT ;  /* 0xffff00000b2b7812 */ /* 0x000fe200078ec0ff */
[----:B------:R-:W-:Y:S02]  /*8460*/  FMUL.FTZ R11, R41, R38 ;  /* 0x00000026290b7220 */ /* 0x000fe40000410000 */
[C---:B------:R-:W-:Y:S02]  /*8470*/  FMUL.FTZ R32, R9.reuse, R32 ;  /* 0x0000002009207220 */ /* 0x040fe40000410000 */
[----:B------:R-:W-:-:S02]  /*8480*/  FFMA.FTZ R10, R9, R37, -R10 ;  /* 0x00000025090a7223 */ /* 0x000fc4000001080a */
[----:B------:R-:W-:Y:S01]  /*8490*/  FFMA.FTZ R9, R39, R8, -R11 ;  /* 0x0000000827097223 */ /* 0x000fe2000001080b */
[----:B------:R-:W-:Y:S01]  /*84a0*/  SHF.L.U32 R11, R33, 0x10, RZ ;  /* 0x00000010210b7819 */ /* 0x000fe200000006ff */
[----:B------:R-:W-:Y:S01]  /*84b0*/  FMUL.FTZ R38, R39, R38 ;  /* 0x0000002627267220 */ /* 0x000fe20000410000 */
[----:B------:R-:W-:Y:S01]  /*84c0*/  SHF.L.U32 R39, R35, 0x10, RZ ;  /* 0x0000001023277819 */ /* 0x000fe200000006ff */
[----:B------:R-:W-:Y:S01]  /*84d0*/  FFMA.FTZ R37, R36, R37, R32 ;  /* 0x0000002524257223 */ /* 0x000fe20000010020 */
[----:B------:R-:W-:Y:S01]  /*84e0*/  LOP3.LUT R33, R33, 0xffff0000, RZ, 0xc0, !PT ;  /* 0xffff000021217812 */ /* 0x000fe200078ec0ff */
[----:B------:R-:W-:Y:S01]  /*84f0*/  FFMA.FTZ R38, R41, R8, R38 ;  /* 0x0000000829267223 */ /* 0x000fe20000010026 */
[----:B------:R-:W-:Y:S01]  /*8500*/  LOP3.LUT R35, R35, 0xffff0000, RZ, 0xc0, !PT ;  /* 0xffff000023237812 */ /* 0x000fe200078ec0ff */
[-C--:B------:R-:W-:Y:S02]  /*8510*/  FMUL.FTZ R8, R11, R40.reuse ;  /* 0x000000280b087220 */ /* 0x080fe40000410000 */
[----:B------:R-:W-:Y:S01]  /*8520*/  FMUL.FTZ R40, R39, R40 ;  /* 0x0000002827287220 */ /* 0x000fe20000410000 */
[----:B------:R-:W-:Y:S01]  /*8530*/  F2FP.BF16.PACK_AB R9, R38, R9 ;  /* 0x000000092609723e */ /* 0x000fe200000010ff */
[----:B------:R-:W-:-:S02]  /*8540*/  FMUL.FTZ R32, R33, R43 ;  /* 0x0000002b21207220 */ /* 0x000fc40000410000 */
[----:B------:R-:W-:Y:S02]  /*8550*/  FMUL.FTZ R43, R35, R43 ;  /* 0x0000002b232b7220 */ /* 0x000fe40000410000 */
[----:B------:R-:W-:Y:S02]  /*8560*/  FFMA.FTZ R40, R11, R42, R40 ;  /* 0x0000002a0b287223 */ /* 0x000fe40000010028 */
[----:B------:R-:W-:Y:S02]  /*8570*/  FFMA.FTZ R11, R35, R34, -R32 ;  /* 0x00000022230b7223 */ /* 0x000fe40000010820 */
[----:B------:R-:W-:Y:S01]  /*8580*/  FFMA.FTZ R39, R39, R42, -R8 ;  /* 0x0000002a27277223 */ /* 0x000fe20000010808 */
[----:B------:R-:W-:Y:S01]  /*8590*/  F2FP.BF16.PACK_AB R8, R37, R10 ;  /* 0x0000000a2508723e */ /* 0x000fe200000010ff */
[----:B------:R-:W-:-:S03]  /*85a0*/  FFMA.FTZ R34, R33, R34, R43 ;  /* 0x0000002221227223 */ /* 0x000fc6000001002b */
[----:B------:R-:W-:Y:S02]  /*85b0*/  F2FP.BF16.PACK_AB R10, R40, R39 ;  /* 0x00000027280a723e */ /* 0x000fe400000010ff */
[----:B------:R-:W-:-:S05]  /*85c0*/  F2FP.BF16.PACK_AB R11, R34, R11 ;  /* 0x0000000b220b723e */ /* 0x000fca00000010ff */
[----:B------:R1:W-:Y:S02]  /*85d0*/  STS.128 [R6+0x13080], R8 ;  /* 0x0130800806007388 */ /* 0x0003e40000000c00 */
.L_x_116:
[----:B------:R-:W-:Y:S05]  /*85e0*/  BSYNC B0 ;  /* 0x0000000000007941 */ /* 0x000fea0003800000 */
.L_x_115:
[----:B-1----:R-:W-:Y:S01]  /*85f0*/  IADD3 R8, R12, 0x20, RZ ;  /* 0x000000200c087810 */ /* 0x002fe20007ffe0ff */
[----:B------:R-:W-:Y:S03]  /*8600*/  BSSY B0, `(.L_x_117) ;  /* 0x0000029000007945 */ /* 0x000fe60003800000 */
[----:B------:R-:W-:-:S13]  /*8610*/  ISETP.GE.AND P0, PT, R8, c[0x0][0x27c], PT ;  /* 0x00009f0008007a0c */ /* 0x000fda0003f06270 */
[----:B------:R-:W-:Y:S05]  /*8620*/  @P0 BRA `(.L_x_118) ;  /* 0x0000026000000947 */ /* 0x000fea0003800000 */
[----:B------:R-:W1:Y:S01]  /*8630*/  LDS.128 R8, [R6+0x17080] ;  /* 0x0170800006087984 */ /* 0x000e620000000c00 */
[----:B------:R-:W-:Y:S02]  /*8640*/  LOP3.LUT R35, R31, 0xffff0000, RZ, 0xc0, !PT ;  /* 0xffff00001f237812 */ /* 0x000fe400078ec0ff */
[C---:B-1----:R-:W-:Y:S01]  /*8650*/  SHF.L.U32 R33, R8.reuse, 0x10, RZ ;  /* 0x0000001008217819 */ /* 0x042fe200000006ff */
[----:B------:R-:W-:Y:S01]  /*8660*/  IMAD.U32 R36, R11, 0x10000, RZ ;  /* 0x000100000b247824 */ /* 0x000fe200078e00ff */
[----:B------:R-:W-:Y:S02]  /*8670*/  LOP3.LUT R32, R8, 0xffff0000, RZ, 0xc0, !PT ;  /* 0xffff000008207812 */ /* 0x000fe400078ec0ff */
[C---:B------:R-:W-:Y:S02]  /*8680*/  SHF.L.U32 R8, R9.reuse, 0x10, RZ ;  /* 0x0000001009087819 */ /* 0x040fe400000006ff */
[----:B------:R-:W-:Y:S02]  /*8690*/  LOP3.LUT R34, R9, 0xffff0000, RZ, 0xc0, !PT ;  /* 0xffff000009227812 */ /* 0x000fe400078ec0ff */
[----:B------:R-:W-:Y:S01]  /*86a0*/  SHF.L.U32 R9, R31, 0x10, RZ ;  /* 0x000000101f097819 */ /* 0x000fe200000006ff */
[C---:B------:R-:W-:Y:S01]  /*86b0*/  IMAD.U32 R31, R29.reuse, 0x10000, RZ ;  /* 0x000100001d1f7824 */ /* 0x040fe200078e00ff */
[----:B------:R-:W-:-:S02]  /*86c0*/  LOP3.LUT R29, R29, 0xffff0000, RZ, 0xc0, !PT ;  /* 0xffff00001d1d7812 */ /* 0x000fc400078ec0ff */
[C---:B------:R-:W-:Y:S02]  /*86d0*/  SHF.L.U32 R38, R10.reuse, 0x10, RZ ;  /* 0x000000100a267819 */ /* 0x040fe400000006ff */
[----:B------:R-:W-:Y:S01]  /*86e0*/  LOP3.LUT R37, R10, 0xffff0000, RZ, 0xc0, !PT ;  /* 0xffff00000a257812 */ /* 0x000fe200078ec0ff */
[----:B------:R-:W-:Y:S01]  /*86f0*/  FMUL.FTZ R10, R31, R32 ;  /* 0x000000201f0a7220 */ /* 0x000fe20000410000 */
[----:B------:R-:W-:Y:S01]  /*8700*/  LOP3.LUT R39, R11, 0xffff0000, RZ, 0xc0, !PT ;  /* 0xffff00000b277812 */ /* 0x000fe200078ec0ff */
[----:B------:R-:W-:Y:S02]  /*8710*/  FMUL.FTZ R11, R29, R34 ;  /* 0x000000221d0b7220 */ /* 0x000fe40000410000 */
[C---:B------:R-:W-:Y:S02]  /*8720*/  FMUL.FTZ R32, R9.reuse, R32 ;  /* 0x0000002009207220 */ /* 0x040fe40000410000 */
[-C--:B------:R-:W-:Y:S02]  /*8730*/  FFMA.FTZ R10, R9, R33.reuse, -R10 ;  /* 0x00000021090a7223 */ /* 0x080fe4000001080a */
[----:B------:R-:W-:Y:S01]  /*8740*/  FFMA.FTZ R9, R35, R8, -R11 ;  /* 0x0000000823097223 */ /* 0x000fe2000001080b */
[----:B------:R-:W-:Y:S01]  /*8750*/  SHF.L.U32 R11, R28, 0x10, RZ ;  /* 0x000000101c0b7819 */ /* 0x000fe200000006ff */
[----:B------:R-:W-:Y:S01]  /*8760*/  FFMA.FTZ R31, R31, R33, R32 ;  /* 0x000000211f1f7223 */ /* 0x000fe20000010020 */
[----:B------:R-:W-:Y:S01]  /*8770*/  SHF.L.U32 R32, R30, 0x10, RZ ;  /* 0x000000101e207819 */ /* 0x000fe200000006ff */
[----:B------:R-:W-:Y:S01]  /*8780*/  FMUL.FTZ R34, R35, R34 ;  /* 0x0000002223227220 */ /* 0x000fe20000410000 */
[----:B------:R-:W-:-:S02]  /*8790*/  LOP3.LUT R28, R28, 0xffff0000, RZ, 0xc0, !PT ;  /* 0xffff00001c1c7812 */ /* 0x000fc400078ec0ff */
[----:B------:R-:W-:Y:S01]  /*87a0*/  LOP3.LUT R30, R30, 0xffff0000, RZ, 0xc0, !PT ;  /* 0xffff00001e1e7812 */ /* 0x000fe200078ec0ff */
[----:B------:R-:W-:Y:S01]  /*87b0*/  FFMA.FTZ R34, R29, R8, R34 ;  /* 0x000000081d227223 */ /* 0x000fe20000010022 */
[----:B------:R-:W-:Y:S01]  /*87c0*/  F2FP.BF16.PACK_AB R8, R31, R10 ;  /* 0x0000000a1f08723e */ /* 0x000fe200000010ff */
[-C--:B------:R-:W-:Y:S02]  /*87d0*/  FMUL.FTZ R29, R11, R37.reuse ;  /* 0x000000250b1d7220 */ /* 0x080fe40000410000 */
[----:B------:R-:W-:Y:S01]  /*87e0*/  FMUL.FTZ R37, R32, R37 ;  /* 0x0000002520257220 */ /* 0x000fe20000410000 */
[----:B------:R-:W-:Y:S01]  /*87f0*/  F2FP.BF16.PACK_AB R9, R34, R9 ;  /* 0x000000092209723e */ /* 0x000fe200000010ff */
[-C--:B------:R-:W-:Y:S02]  /*8800*/  FMUL.FTZ R33, R28, R39.reuse ;  /* 0x000000271c217220 */ /* 0x080fe40000410000 */
[----:B------:R-:W-:Y:S02]  /*8810*/  FMUL.FTZ R39, R30, R39 ;  /* 0x000000271e277220 */ /* 0x000fe40000410000 */
[----:B------:R-:W-:-:S02]  /*8820*/  FFMA.FTZ R29, R32, R38, -R29 ;  /* 0x00000026201d7223 */ /* 0x000fc4000001081d */
[----:B------:R-:W-:Y:S02]  /*8830*/  FFMA.FTZ R38, R11, R38, R37 ;  /* 0x000000260b267223 */ /* 0x000fe40000010025 */
[-C--:B------:R-:W-:Y:S02]  /*8840*/  FFMA.FTZ R11, R30, R36.reuse, -R33 ;  /* 0x000000241e0b7223 */ /* 0x080fe40000010821 */
[----:B------:R-:W-:Y:S01]  /*8850*/  FFMA.FTZ R28, R28, R36, R39 ;  /* 0x000000241c1c7223 */ /* 0x000fe20000010027 */
[----:B------:R-:W-:-:S04]  /*8860*/  F2FP.BF16.PACK_AB R10, R38, R29 ;  /* 0x0000001d260a723e */ /* 0x000fc800000010ff */
[----:B------:R-:W-:-:S05]  /*8870*/  F2FP.BF16.PACK_AB R11, R28, R11 ;  /* 0x0000000b1c0b723e */ /* 0x000fca00000010ff */
[----:B------:R1:W-:Y:S02]  /*8880*/  STS.128 [R6+0x17080], R8 ;  /* 0x0170800806007388 */ /* 0x0003e40000000c00 */
.L_x_118:
[----:B------:R-:W-:Y:S05]  /*8890*/  BSYNC B0 ;  /* 0x0000000000007941 */ /* 0x000fea0003800000 */
.L_x_117:
        /* <DEDUP_REMOVED lines=42> */
.L_x_120:
[----:B------:R-:W-:Y:S05]  /*8b40*/  BSYNC B0 ;  /* 0x0000000000007941 */ /* 0x000fea0003800000 */
.L_x_119:
[----:B------:R-:W-:-:S04]  /*8b50*/  IADD3 R12, R12, 0x60, RZ ;  /* 0x000000600c0c7810 */ /* 0x000fc80007ffe0ff */
[----:B------:R-:W-:-:S13]  /*8b60*/  ISETP.GE.AND P0, PT, R12, c[0x0][0x27c], PT ;  /* 0x00009f000c007a0c */ /* 0x000fda0003f06270 */
[----:B------:R-:W-:Y:S05]  /*8b70*/  @P0 BRA `(.L_x_114) ;  /* 0x00003b7000000947 */ /* 0x000fea0003800000 */
[----:B-1----:R-:W1:Y:S01]  /*8b80*/  LDS.128 R8, [R6+0x1f080] ;  /* 0x01f0800006087984 */ /* 0x002e620000000c00 */
        /* <DEDUP_REMOVED lines=11> */
[-C--:B------:R-:W-:Y:S01]  /*8c40*/  FMUL.FTZ R10, R23, R12.reuse ;  /* 0x0000000c170a7220 */ /* 0x080fe20000410000 */
[----:B------:R-:W-:Y:S01]  /*8c50*/  LOP3.LUT R30, R11, 0xffff0000, RZ, 0xc0, !PT ;  /* 0xffff00000b1e7812 */ /* 0x000fe200078ec0ff */
[-C--:B------:R-:W-:Y:S02]  /*8c60*/  FMUL.FTZ R11, R14, R25.reuse ;  /* 0x000000190e0b7220 */ /* 0x080fe40000410000 */
[C---:B------:R-:W-:Y:S02]  /*8c70*/  FMUL.FTZ R12, R9.reuse, R12 ;  /* 0x0000000c090c7220 */ /* 0x040fe40000410000 */
[----:B------:R-:W-:Y:S02]  /*8c80*/  FFMA.FTZ R10, R9, R24, -R10 ;  /* 0x00000018090a7223 */ /* 0x000fe4000001080a */
[C---:B------:R-:W-:Y:S01]  /*8c90*/  FFMA.FTZ R9, R26.reuse, R8, -R11 ;  /* 0x000000081a097223 */ /* 0x040fe2000001080b */
[----:B------:R-:W-:Y:S01]  /*8ca0*/  SHF.L.U32 R11, R13, 0x10, RZ ;  /* 0x000000100d0b7819 */ /* 0x000fe200000006ff */
[----:B------:R-:W-:Y:S01]  /*8cb0*/  FFMA.FTZ R23, R23, R24, R12 ;  /* 0x0000001817177223 */ /* 0x000fe2000001000c */
[----:B------:R-:W-:Y:S01]  /*8cc0*/  SHF.L.U32 R12, R15, 0x10, RZ ;  /* 0x000000100f0c7819 */ /* 0x000fe200000006ff */
[----:B------:R-:W-:Y:S01]  /*8cd0*/  FMUL.FTZ R25, R26, R25 ;  /* 0x000000191a197220 */ /* 0x000fe20000410000 */
[----:B------:R-:W-:-:S02]  /*8ce0*/  LOP3.LUT R13, R13, 0xffff0000, RZ, 0xc0, !PT ;  /* 0xffff00000d0d7812 */ /* 0x000fc400078ec0ff */
[----:B------:R-:W-:Y:S01]  /*8cf0*/  LOP3.LUT R15, R15, 0xffff0000, RZ, 0xc0, !PT ;  /* 0xffff00000f0f7812 */ /* 0x000fe200078ec0ff */
[----:B------:R-:W-:Y:S02]  /*8d00*/  FFMA.FTZ R14, R14, R8, R25 ;  /* 0x000000080e0e7223 */ /* 0x000fe40000010019 */
[-C--:B------:R-:W-:Y:S02]  /*8d10*/  FMUL.FTZ R8, R11, R28.reuse ;  /* 0x0000001c0b087220 */ /* 0x080fe40000410000 */
[----:B------:R-:W-:Y:S01]  /*8d20*/  FMUL.FTZ R28, R12, R28 ;  /* 0x0000001c0c1c7220 */ /* 0x000fe20000410000 */
[----:B------:R-:W-:Y:S01]  /*8d30*/  F2FP.BF16.PACK_AB R9, R14, R9 ;  /* 0x000000090e09723e */ /* 0x000fe200000010ff */
[-C--:B------:R-:W-:Y:S02]  /*8d40*/  FMUL.FTZ R24, R13, R30.reuse ;  /* 0x0000001e0d187220 */ /* 0x080fe40000410000 */
[----:B------:R-:W-:Y:S02]  /*8d50*/  FMUL.FTZ R30, R15, R30 ;  /* 0x0000001e0f1e7220 */ /* 0x000fe40000410000 */
[-C--:B------:R-:W-:Y:S01]  /*8d60*/  FFMA.FTZ R12, R12, R29.reuse, -R8 ;  /* 0x0000001d0c0c7223 */ /* 0x080fe20000010808 */
[----:B------:R-:W-:Y:S01]  /*8d70*/  F2FP.BF16.PACK_AB R8, R23, R10 ;  /* 0x0000000a1708723e */ /* 0x000fe200000010ff */
[----:B------:R-:W-:-:S02]  /*8d80*/  FFMA.FTZ R11, R11, R29, R28 ;  /* 0x0000001d0b0b7223 */ /* 0x000fc4000001001c */
[-C--:B------:R-:W-:Y:S02]  /*8d90*/  FFMA.FTZ R24, R15, R27.reuse, -R24 ;  /* 0x0000001b0f187223 */ /* 0x080fe40000010818 */
[----:B------:R-:W-:Y:S01]  /*8da0*/  FFMA.FTZ R13, R13, R27, R30 ;  /* 0x0000001b0d0d7223 */ /* 0x000fe2000001001e */
[----:B------:R-:W-:-:S04]  /*8db0*/  F2FP.BF16.PACK_AB R10, R11, R12 ;  /* 0x0000000c0b0a723e */ /* 0x000fc800000010ff */
[----:B------:R-:W-:-:S05]  /*8dc0*/  F2FP.BF16.PACK_AB R11, R13, R24 ;  /* 0x000000180d0b723e */ /* 0x000fca00000010ff */
[----:B------:R1:W-:Y:S01]  /*8dd0*/  STS.128 [R6+0x1f080], R8 ;  /* 0x01f0800806007388 */ /* 0x0003e20000000c00 */
[----:B------:R-:W-:Y:S05]  /*8de0*/  BRA `(.L_x_114) ;  /* 0x0000390000007947 */ /* 0x000fea0003800000 */
.L_x_87:
[----:B------:R-:W-:Y:S01]  /*8df0*/  BSSY B0, `(.L_x_121) ;  /* 0x000001f000007945 */ /* 0x000fe20003800000 */
[----:B------:R-:W-:Y:S01]  /*8e00*/  CS2R R30, SRZ ;  /* 0x00000000001e7805 */ /* 0x000fe2000001ff00 */
[----:B------:R-:W-:Y:S01]  /*8e10*/  CS2R R28, SRZ ;  /* 0x00000000001c7805 */ /* 0x000fe2000001ff00 */
[----:B------:R-:W-:Y:S01]  /*8e20*/  CS2R R26, SRZ ;  /* 0x00000000001a7805 */ /* 0x000fe2000001ff00 */
[----:B---3--:R-:W-:Y:S01]  /*8e30*/  CS2R R24, SRZ ;  /* 0x0000000000187805 */ /* 0x008fe2000001ff00 */
[----:B------:R-:W-:Y:S01]  /*8e40*/  CS2R R14, SRZ ;  /* 0x00000000000e7805 */ /* 0x000fe2000001ff00 */
[----:B------:R-:W-:Y:S01]  /*8e50*/  CS2R R12, SRZ ;  /* 0x00000000000c7805 */ /* 0x000fe2000001ff00 */
[----:B------:R-:W-:Y:S01]  /*8e60*/  CS2R R10, SRZ ;  /* 0x00000000000a7805 */ /* 0x000fe2000001ff00 */
[----:B------:R-:W-:Y:S01]  /*8e70*/  CS2R R8, SRZ ;  /* 0x0000000000087805 */ /* 0x000fe2000001ff00 */
[----:B------:R-:W-:Y:S05]  /*8e80*/  @P1 BRA `(.L_x_122) ;  /* 0x0000015000001947 */ /* 0x000fea0003800000 */
[----:B------:R-:W-:Y:S01]  /*8e90*/  ISETP.GE.AND P0, PT, R32, c[0x0][0x27c], PT ;  /* 0x00009f0020007a0c */ /* 0x000fe20003f06270 */
[----:B------:R-:W-:Y:S01]  /*8ea0*/  CS2R R30, SRZ ;  /* 0x00000000001e7805 */ /* 0x000fe2000001ff00 */
[----:B------:R-:W-:Y:S01]  /*8eb0*/  ISETP.GE.AND P1, PT, R23, c[0x0][0x27c], PT ;  /* 0x00009f0017007a0c */ /* 0x000fe20003f26270 */
[----:B------:R-:W-:-:S10]  /*8ec0*/  CS2R R28, SRZ ;  /* 0x00000000001c7805 */ /* 0x000fd4000001ff00 */
[C---:B------:R-:W-:Y:S01]  /*8ed0*/  @!P0 IMAD.SHL.U32 R15, R32.reuse, 0x2, RZ ;  /* 0x00000002200f8824 */ /* 0x040fe200078e00ff */
[----:B------:R-:W-:Y:S02]  /*8ee0*/  @!P0 SHF.L.U64.HI R13, R32, 0x1, R43 ;  /* 0x00000001200d8819 */ /* 0x000fe4000001022b */
[----:B------:R-:W-:Y:S02]  /*8ef0*/  @!P1 SHF.R.S32.HI R12, RZ, 0x1f, R23 ;  /* 0x0000001fff0c9819 */ /* 0x000fe40000011417 */
[----:B------:R-:W-:Y:S02]  /*8f00*/  @!P0 IADD3 R40, P6, R15, R36, RZ ;  /* 0x000000240f288210 */ /* 0x000fe40007fde0ff */
[----:B------:R-:W-:-:S03]  /*8f10*/  @!P1 LEA.HI R12, R12, R23, RZ, 0x3 ;  /* 0x000000170c0c9211 */ /* 0x000fc600078f18ff */
[----:B------:R-:W-:Y:S01]  /*8f20*/  @!P0 IMAD.X R41, R13, 0x1, R37, P6 ;  /* 0x000000010d298824 */ /* 0x000fe200030e0625 */
[----:B------:R-:W-:Y:S02]  /*8f30*/  @!P0 IADD3 R48, P6, R15, R38, RZ ;  /* 0x000000260f308210 */ /* 0x000fe40007fde0ff */
[----:B------:R-:W-:Y:S01]  /*8f40*/  @!P1 LOP3.LUT R12, R12, 0xfffffff8, RZ, 0xc0, !PT ;  /* 0xfffffff80c0c9812 */ /* 0x000fe200078ec0ff */
[----:B------:R-:W-:Y:S01]  /*8f50*/  CS2R R14, SRZ ;  /* 0x00000000000e7805 */ /* 0x000fe2000001ff00 */
[----:B------:R1:W5:Y:S01]  /*8f60*/  @!P0 LD.E.128 R24, [R40.64] ;  /* 0x0000000a28188980 */ /* 0x000362000c101d00 */
[----:B------:R-:W-:Y:S02]  /*8f70*/  @!P0 IMAD.X R49, R13, 0x1, R39, P6 ;  /* 0x000000010d318824 */ /* 0x000fe400030e0627 */
[----:B------:R-:W-:-:S03]  /*8f80*/  @!P1 IMAD.WIDE R36, R12, 0x2, R36 ;  /* 0x000000020c249825 */ /* 0x000fc600078e0224 */
[----:B------:R1:W5:Y:S01]  /*8f90*/  @!P0 LD.E.128 R8, [R48.64] ;  /* 0x0000000a30088980 */ /* 0x000362000c101d00 */
[----:B------:R-:W-:Y:S02]  /*8fa0*/  @!P1 IMAD.WIDE R38, R12, 0x2, R38 ;  /* 0x000000020c269825 */ /* 0x000fe400078e0226 */
[----:B------:R-:W-:Y:S01]  /*8fb0*/  CS2R R12, SRZ ;  /* 0x00000000000c7805 */ /* 0x000fe2000001ff00 */
[----:B------:R1:W5:Y:S05]  /*8fc0*/  @!P1 LD.E.128 R28, [R36.64] ;  /* 0x0000000a241c9980 */ /* 0x00036a000c101d00 */
[----:B------:R1:W5:Y:S02]  /*8fd0*/  @!P1 LD.E.128 R12, [R38.64] ;  /* 0x0000000a260c9980 */ /* 0x000364000c101d00 */
.L_x_122:
[----:B------:R-:W-:Y:S05]  /*8fe0*/  BSYNC B0 ;  /* 0x0000000000007941 */ /* 0x000fea0003800000 */
.L_x_121:
[----:B------:R-:W-:Y:S01]  /*8ff0*/  IMAD R34, R65, -0x80, R34 ;  /* 0xffffff8041227824 */ /* 0x000fe200078e0222 */
[--C-:B-1---5:R-:W-:Y:S01]  /*9000*/  SHF.R.U64 R41, R24, 0x10, R25.reuse ;  /* 0x0000001018297819 */ /* 0x122fe20000001219 */
[--C-:B------:R-:W-:Y:S01]  /*9010*/  IMAD.MOV.U32 R40, RZ, RZ, R25.reuse ;  /* 0x000000ffff287224 */ /* 0x100fe200078e0019 */
[----:B------:R-:W-:Y:S01]  /*9020*/  SHF.R.U32.HI R55, RZ, 0x10, R25 ;  /* 0x00000010ff377819 */ /* 0x000fe20000011619 */
[----:B------:R-:W-:Y:S01]  /*9030*/  IMAD.MOV.U32 R56, RZ, RZ, R24 ;  /* 0x000000ffff387224 */ /* 0x000fe200078e0018 */
[----:B------:R-:W-:Y:S01]  /*9040*/  IMNMX R34, R34, 0x80, PT ;  /* 0x0000008022227817 */ /* 0x000fe20003800200 */
[----:B------:R-:W-:Y:S01]  /*9050*/  IMAD.MOV.U32 R58, RZ, RZ, R26 ;  /* 0x000000ffff3a7224 */ /* 0x000fe200078e001a */
[--C-:B------:R-:W-:Y:S01]  /*9060*/  SHF.R.U64 R39, R26, 0x10, R27.reuse ;  /* 0x000000101a277819 */ /* 0x100fe2000000121b */
[--C-:B------:R-:W-:Y:S01]  /*9070*/  IMAD.MOV.U32 R38, RZ, RZ, R27.reuse ;  /* 0x000000ffff267224 */ /* 0x100fe200078e001b */
[----:B------:R-:W-:Y:S01]  /*9080*/  ISETP.GE.AND P0, PT, R17, R34, PT ;  /* 0x000000221100720c */ /* 0x000fe20003f06270 */
[----:B------:R-:W-:Y:S01]  /*9090*/  IMAD.MOV.U32 R60, RZ, RZ, R28 ;  /* 0x000000ffff3c7224 */ /* 0x000fe200078e001c */
[----:B------:R-:W-:Y:S01]  /*90a0*/  SHF.R.U32.HI R57, RZ, 0x10, R27 ;  /* 0x00000010ff397819 */ /* 0x000fe2000001161b */
[--C-:B------:R-:W-:Y:S01]  /*90b0*/  IMAD.MOV.U32 R25, RZ, RZ, R29.reuse ;  /* 0x000000ffff197224 */ /* 0x100fe200078e001d */
[----:B------:R-:W-:Y:S01]  /*90c0*/  SHF.R.U64 R49, R28, 0x10, R29 ;  /* 0x000000101c317819 */ /* 0x000fe2000000121d */
[--C-:B------:R-:W-:Y:S01]  /*90d0*/  IMAD.MOV.U32 R36, RZ, RZ, R9.reuse ;  /* 0x000000ffff247224 */ /* 0x100fe200078e0009 */
[--C-:B------:R-:W-:Y:S01]  /*90e0*/  SHF.R.U64 R37, R8, 0x10, R9.reuse ;  /* 0x0000001008257819 */ /* 0x100fe20000001209 */
[----:B------:R-:W-:Y:S01]  /*90f0*/  IMAD.MOV.U32 R48, RZ, RZ, R10 ;  /* 0x000000ffff307224 */ /* 0x000fe200078e000a */
[----:B------:R-:W-:Y:S01]  /*9100*/  SHF.R.U32.HI R53, RZ, 0x10, R9 ;  /* 0x00000010ff357819 */ /* 0x000fe20000011609 */
[--C-:B------:R-:W-:Y:S01]  /*9110*/  IMAD.MOV.U32 R33, RZ, RZ, R11.reuse ;  /* 0x000000ffff217224 */ /* 0x100fe200078e000b */
[--C-:B------:R-:W-:Y:S01]  /*9120*/  SHF.R.U64 R35, R10, 0x10, R11.reuse ;  /* 0x000000100a237819 */ /* 0x100fe2000000120b */
[----:B------:R-:W-:Y:S01]  /*9130*/  IMAD.MOV.U32 R50, RZ, RZ, R30 ;  /* 0x000000ffff327224 */ /* 0x000fe200078e001e */
[----:B------:R-:W-:Y:S01]  /*9140*/  SHF.R.U32.HI R54, RZ, 0x10, R11 ;  /* 0x00000010ff367819 */ /* 0x000fe2000001160b */
[----:B------:R-:W-:Y:S01]  /*9150*/  IMAD.MOV.U32 R28, RZ, RZ, R31 ;  /* 0x000000ffff1c7224 */ /* 0x000fe200078e001f */
[----:B------:R-:W-:Y:S01]  /*9160*/  SHF.R.U32.HI R52, RZ, 0x10, R29 ;  /* 0x00000010ff347819 */ /* 0x000fe2000001161d */
[----:B------:R-:W-:Y:S01]  /*9170*/  IMAD.MOV.U32 R46, RZ, RZ, R8 ;  /* 0x000000ffff2e7224 */ /* 0x000fe200078e0008 */
[--C-:B------:R-:W-:Y:S01]  /*9180*/  SHF.R.U64 R27, R12, 0x10, R13.reuse ;  /* 0x000000100c1b7819 */ /* 0x100fe2000000120d */
[----:B------:R-:W-:Y:S01]  /*9190*/  IMAD.MOV.U32 R10, RZ, RZ, R12 ;  /* 0x000000ffff0a7224 */ /* 0x000fe200078e000c */
[--C-:B------:R-:W-:Y:S01]  /*91a0*/  SHF.R.U32.HI R11, RZ, 0x10, R13.reuse ;  /* 0x00000010ff0b7819 */ /* 0x100fe2000001160d */
[----:B------:R-:W-:Y:S01]  /*91b0*/  IMAD.MOV.U32 R26, RZ, RZ, R13 ;  /* 0x000000ffff1a7224 */ /* 0x000fe200078e000d */
[--C-:B------:R-:W-:Y:S01]  /*91c0*/  SHF.R.U64 R29, R30, 0x10, R31.reuse ;  /* 0x000000101e1d7819 */ /* 0x100fe2000000121f */
[----:B------:R-:W-:Y:S01]  /*91d0*/  IMAD.MOV.U32 R9, RZ, RZ, R14 ;  /* 0x000000ffff097224 */ /* 0x000fe200078e000e */
[----:B------:R-:W-:Y:S01]  /*91e0*/  SHF.R.U32.HI R51, RZ, 0x10, R31 ;  /* 0x00000010ff337819 */ /* 0x000fe2000001161f */
[--C-:B------:R-:W-:Y:S01]  /*91f0*/  IMAD.MOV.U32 R24, RZ, RZ, R15.reuse ;  /* 0x000000ffff187224 */ /* 0x100fe200078e000f */
[----:B------:R-:W-:Y:S01]  /*9200*/  SHF.R.U64 R8, R14, 0x10, R15 ;  /* 0x000000100e087819 */ /* 0x000fe2000000120f */
[----:B------:R-:W-:-:S04]  /*9210*/  DEPBAR.LE SB0, 0x1 ;  /* 0x000080400000791a */ /* 0x000fc80000000000 */
[----:B------:R-:W-:Y:S01]  /*9220*/  SHF.R.U32.HI R13, RZ, 0x10, R15 ;  /* 0x00000010ff0d7819 */ /* 0x000fe2000001160f */
[----:B------:R-:W-:Y:S01]  /*9230*/  BSSY B1, `(.L_x_123) ;  /* 0x00000d1000017945 */ /* 0x000fe20003800000 */
        /* <DEDUP_REMOVED lines=21> */
[----:B------:R-:W-:Y:S01]  /*9390*/  MOV R9, c[0x0][0x27c] ;  /* 0x00009f0000097a02 */ /* 0x000fe20000000f00 */
[----:B------:R-:W1:Y:S01]  /*93a0*/  LDS.128 R12, [R6+0x10080] ;  /* 0x01008000060c7984 */ /* 0x000e620000000c00 */
[----:B------:R-:W-:Y:S01]  /*93b0*/  SHF.L.U32 R56, R37, 0x10, RZ ;  /* 0x0000001025387819 */ /* 0x000fe200000006ff */
[----:B------:R-:W-:Y:S01]  /*93c0*/  IMAD.U32 R68, R41, 0x10000, RZ ;  /* 0x0001000029447824 */ /* 0x000fe200078e00ff */
[----:B------:R-:W-:Y:S02]  /*93d0*/  LEA.HI R9, R9, R16, RZ, 0x1d ;  /* 0x0000001009097211 */ /* 0x000fe400078fe8ff */
[----:B------:R-:W-:Y:S02]  /*93e0*/  LOP3.LUT R61, R40, 0xffff0000, RZ, 0xc0, !PT ;  /* 0xffff0000283d7812 */ /* 0x000fe400078ec0ff */
[----:B------:R-:W-:Y:S01]  /*93f0*/  SHF.R.S32.HI R8, RZ, 0x1f, R9 ;  /* 0x0000001fff087819 */ /* 0x000fe20000011409 */
[----:B------:R-:W-:-:S03]  /*9400*/  IMAD.SHL.U32 R10, R9, 0x8, RZ ;  /* 0x00000008090a7824 */ /* 0x000fc600078e00ff */
[----:B------:R-:W-:Y:S02]  /*9410*/  LEA.HI R8, R8, R9, RZ, 0x3 ;  /* 0x0000000908087211 */ /* 0x000fe400078f18ff */
[----:B------:R-:W-:Y:S02]  /*9420*/  LOP3.LUT R10, R47, 0x38, R10, 0xf8, !PT ;  /* 0x000000382f0a7812 */ /* 0x000fe400078ef80a */
[----:B------:R-:W-:Y:S02]  /*9430*/  SHF.L.U32 R8, R8, 0xa, RZ ;  /* 0x0000000a08087819 */ /* 0x000fe400000006ff */
[----:B------:R-:W-:Y:S02]  /*9440*/  LOP3.LUT R9, R10, R45, RZ, 0x3c, !PT ;  /* 0x0000002d0a097212 */ /* 0x000fe400078e3cff */
[----:B------:R-:W-:-:S04]  /*9450*/  LOP3.LUT R8, R8, 0x7fffe000, RZ, 0xc0, !PT ;  /* 0x7fffe00008087812 */ /* 0x000fc800078ec0ff */
[----:B------:R-:W-:-:S05]  /*9460*/  IADD3 R46, R9, R8, R44 ;  /* 0x00000008092e7210 */ /* 0x000fca0007ffe02c */
[----:B------:R-:W-:-:S05]  /*9470*/  IMAD.SHL.U32 R46, R46, 0x2, RZ ;  /* 0x000000022e2e7824 */ /* 0x000fca00078e00ff */
[----:B------:R-:W2:Y:S01]  /*9480*/  LDS.128 R8, [R46+0x10080] ;  /* 0x010080002e087984 */ /* 0x000ea20000000c00 */
[C---:B-1----:R-:W-:Y:S01]  /*9490*/  SHF.L.U32 R49, R12.reuse, 0x10, RZ ;  /* 0x000000100c317819 */ /* 0x042fe200000006ff */
[C---:B------:R-:W-:Y:S01]  /*94a0*/  IMAD.U32 R50, R13.reuse, 0x10000, RZ ;  /* 0x000100000d327824 */ /* 0x040fe200078e00ff */
[----:B------:R-:W-:Y:S02]  /*94b0*/  LOP3.LUT R52, R12, 0xffff0000, RZ, 0xc0, !PT ;  /* 0xffff00000c347812 */ /* 0x000fe400078ec0ff */
[----:B------:R-:W-:Y:S01]  /*94c0*/  LOP3.LUT R12, R13, 0xffff0000, RZ, 0xc0, !PT ;  /* 0xffff00000d0c7812 */ /* 0x000fe200078ec0ff */
[C---:B------:R-:W-:Y:S01]  /*94d0*/  IMAD.U32 R13, R15.reuse, 0x10000, RZ ;  /* 0x000100000f0d7824 */ /* 0x040fe200078e00ff */
[C---:B------:R-:W-:Y:S02]  /*94e0*/  SHF.L.U32 R51, R14.reuse, 0x10, RZ ;  /* 0x000000100e337819 */ /* 0x040fe400000006ff */
[----:B------:R-:W-:Y:S02]  /*94f0*/  LOP3.LUT R48, R14, 0xffff0000, RZ, 0xc0, !PT ;  /* 0xffff00000e307812 */ /* 0x000fe400078ec0ff */
[----:B------:R-:W-:-:S02]  /*9500*/  LOP3.LUT R14, R15, 0xffff0000, RZ, 0xc0, !PT ;  /* 0xffff00000f0e7812 */ /* 0x000fc400078ec0ff */
[C---:B--2---:R-:W-:Y:S01]  /*9510*/  SHF.L.U32 R55, R8.reuse, 0x10, RZ ;  /* 0x0000001008377819 */ /* 0x044fe200000006ff */
[C---:B------:R-:W-:Y:S01]  /*9520*/  IMAD.U32 R62, R11.reuse, 0x10000, RZ ;  /* 0x000100000b3e7824 */ /* 0x040fe200078e00ff */
[----:B------:R-:W-:Y:S02]  /*9530*/  LOP3.LUT R58, R11, 0xffff0000, RZ, 0xc0, !PT ;  /* 0xffff00000b3a7812 */ /* 0x000fe400078ec0ff */
[----:B------:R-:W-:Y:S01]  /*9540*/  LOP3.LUT R53, R8, 0xffff0000, RZ, 0xc0, !PT ;  /* 0xffff000008357812 */ /* 0x000fe200078ec0ff */
[----:B------:R-:W-:Y:S01]  /*9550*/  FMUL.FTZ R54, R55, R56 ;  /* 0x0000003837367220 */ /* 0x000fe20000410000 */
[----:B------:R-:W-:Y:S01]  /*9560*/  LOP3.LUT R11, R37, 0xffff0000, RZ, 0xc0, !PT ;  /* 0xffff0000250b7812 */ /* 0x000fe200078ec0ff */
[-C--:B------:R-:W-:Y:S01]  /*9570*/  FMUL.FTZ R55, R55, R68.reuse ;  /* 0x0000004437377220 */ /* 0x080fe20000410000 */
[C---:B------:R-:W-:Y:S01]  /*9580*/  SHF.L.U32 R66, R10.reuse, 0x10, RZ ;  /* 0x000000100a427819 */ /* 0x040fe200000006ff */
[----:B------:R-:W-:Y:S01]  /*9590*/  IMAD.U32 R8, R9, 0x10000, RZ ;  /* 0x0001000009087824 */ /* 0x000fe200078e00ff */
[----:B------:R-:W-:Y:S01]  /*95a0*/  LOP3.LUT R15, R10, 0xffff0000, RZ, 0xc0, !PT ;  /* 0xffff00000a0f7812 */ /* 0x000fe200078ec0ff */
[----:B------:R-:W-:Y:S01]  /*95b0*/  FFMA.FTZ R54, R49, R68, -R54 ;  /* 0x0000004431367223 */ /* 0x000fe20000010836 */
[----:B------:R-:W-:Y:S01]  /*95c0*/  LOP3.LUT R60, R9, 0xffff0000, RZ, 0xc0, !PT ;  /* 0xffff0000093c7812 */ /* 0x000fe200078ec0ff */
[----:B------:R-:W-:Y:S01]  /*95d0*/  FMUL.FTZ R59, R53, R11 ;  /* 0x0000000b353b7220 */ /* 0x000fe20000410000 */
[----:B------:R-:W-:Y:S01]  /*95e0*/  LOP3.LUT R10, R41, 0xffff0000, RZ, 0xc0, !PT ;  /* 0xffff0000290a7812 */ /* 0x000fe200078ec0ff */
[----:B------:R-:W-:Y:S01]  /*95f0*/  FFMA.FTZ R49, R49, R56, R55 ;  /* 0x0000003831317223 */ /* 0x000fe20000010037 */
[----:B------:R-:W-:Y:S01]  /*9600*/  SHF.L.U32 R9, R36, 0x10, RZ ;  /* 0x0000001024097819 */ /* 0x000fe200000006ff */
[----:B------:R-:W-:-:S02]  /*9610*/  IMAD.U32 R55, R40, 0x10000, RZ ;  /* 0x0001000028377824 */ /* 0x000fc400078e00ff */
[-C--:B------:R-:W-:Y:S02]  /*9620*/  FMUL.FTZ R57, R53, R10.reuse ;  /* 0x0000000a35397220 */ /* 0x080fe40000410000 */
[----:B------:R-:W-:Y:S02]  /*9630*/  FMUL.FTZ R56, R8, R9 ;  /* 0x0000000908387220 */ /* 0x000fe40000410000 */
[----:B------:R-:W-:Y:S01]  /*9640*/  FFMA.FTZ R53, R52, R10, -R59 ;  /* 0x0000000a34357223 */ /* 0x000fe2000001083b */
[----:B------:R-:W-:Y:S01]  /*9650*/  SHF.L.U32 R59, R35, 0x10, RZ ;  /* 0x00000010233b7819 */ /* 0x000fe200000006ff */
[----:B------:R-:W-:Y:S02]  /*9660*/  FMUL.FTZ R10, R8, R55 ;  /* 0x00000037080a7220 */ /* 0x000fe40000410000 */
[----:B------:R-:W-:Y:S01]  /*9670*/  FFMA.FTZ R8, R52, R11, R57 ;  /* 0x0000000b34087223 */ /* 0x000fe20000010039 */
[----:B------:R-:W-:Y:S01]  /*9680*/  LOP3.LUT R57, R39, 0xffff0000, RZ, 0xc0, !PT ;  /* 0xffff000027397812 */ /* 0x000fe200078ec0ff */
[----:B------:R-:W-:Y:S01]  /*9690*/  FFMA.FTZ R52, R50, R55, -R56 ;  /* 0x0000003732347223 */ /* 0x000fe20000010838 */
[----:B------:R-:W-:Y:S01]  /*96a0*/  SHF.L.U32 R11, R33, 0x10, RZ ;  /* 0x00000010210b7819 */ /* 0x000fe200000006ff */
[----:B------:R-:W-:Y:S01]  /*96b0*/  IMAD.U32 R56, R39, 0x10000, RZ ;  /* 0x0001000027387824 */ /* 0x000fe200078e00ff */
[----:B------:R-:W-:Y:S01]  /*96c0*/  F2FP.BF16.PACK_AB R8, R8, R49 ;  /* 0x000000310808723e */ /* 0x000fe200000010ff */
[----:B------:R-:W-:Y:S01]  /*96d0*/  FFMA.FTZ R50, R50, R9, R10 ;  /* 0x0000000932327223 */ /* 0x000fe2000001000a */
[----:B------:R-:W-:Y:S01]  /*96e0*/  LOP3.LUT R10, R35, 0xffff0000, RZ, 0xc0, !PT ;  /* 0xffff0000230a7812 */ /* 0x000fe200078ec0ff */
[----:B------:R-:W-:-:S02]  /*96f0*/  FMUL.FTZ R9, R66, R59 ;  /* 0x0000003b42097220 */ /* 0x000fc40000410000 */
[-C--:B------:R-:W-:Y:S02]  /*9700*/  FMUL.FTZ R66, R66, R56.reuse ;  /* 0x0000003842427220 */ /* 0x080fe40000410000 */
[----:B------:R-:W-:Y:S01]  /*9710*/  FFMA.FTZ R56, R51, R56, -R9 ;  /* 0x0000003833387223 */ /* 0x000fe20000010809 */
[----:B------:R-:W-:Y:S01]  /*9720*/  SHF.L.U32 R9, R38, 0x10, RZ ;  /* 0x0000001026097819 */ /* 0x000fe200000006ff */
[C---:B------:R-:W-:Y:S02]  /*9730*/  FMUL.FTZ R55, R15.reuse, R10 ;  /* 0x0000000a0f377220 */ /* 0x040fe40000410000 */
[----:B------:R-:W-:Y:S02]  /*9740*/  FMUL.FTZ R15, R15, R57 ;  /* 0x000000390f0f7220 */ /* 0x000fe40000410000 */
[----:B------:R-:W-:Y:S02]  /*9750*/  FFMA.FTZ R51, R51, R59, R66 ;  /* 0x0000003b33337223 */ /* 0x000fe40000010042 */
[----:B------:R-:W-:-:S02]  /*9760*/  FMUL.FTZ R66, R62, R11 ;  /* 0x0000000b3e427220 */ /* 0x000fc40000410000 */
[C---:B------:R-:W-:Y:S01]  /*9770*/  FFMA.FTZ R55, R48.reuse, R57, -R55 ;  /* 0x0000003930377223 */ /* 0x040fe20000010837 */
[----:B------:R-:W-:Y:S01]  /*9780*/  LOP3.LUT R57, R33, 0xffff0000, RZ, 0xc0, !PT ;  /* 0xffff000021397812 */ /* 0x000fe200078ec0ff */
[----:B------:R-:W-:Y:S01]  /*9790*/  FFMA.FTZ R10, R48, R10, R15 ;  /* 0x0000000a300a7223 */ /* 0x000fe2000001000f */
[----:B------:R-:W-:Y:S01]  /*97a0*/  LOP3.LUT R15, R38, 0xffff0000, RZ, 0xc0, !PT ;  /* 0xffff0000260f7812 */ /* 0x000fe200078ec0ff */
[-C--:B------:R-:W-:Y:S02]  /*97b0*/  FMUL.FTZ R62, R62, R9.reuse ;  /* 0x000000093e3e7220 */ /* 0x080fe40000410000 */
[C---:B------:R-:W-:Y:S01]  /*97c0*/  FFMA.FTZ R48, R13.reuse, R9, -R66 ;  /* 0x000000090d307223 */ /* 0x040fe20000010842 */
[----:B------:R-:W-:Y:S01]  /*97d0*/  LOP3.LUT R9, R36, 0xffff0000, RZ, 0xc0, !PT ;  /* 0xffff000024097812 */ /* 0x000fe200078ec0ff */
[----:B------:R-:W-:Y:S01]  /*97e0*/  FFMA.FTZ R11, R13, R11, R62 ;  /* 0x0000000b0d0b7223 */ /* 0x000fe2000001003e */
[----:B------:R-:W-:Y:S01]  /*97f0*/  F2FP.BF16.PACK_AB R10, R10, R51 ;  /* 0x000000330a0a723e */ /* 0x000fe200000010ff */
[----:B------:R-:W-:-:S02]  /*9800*/  FMUL.FTZ R59, R58, R57 ;  /* 0x000000393a3b7220 */ /* 0x000fc40000410000 */
[C---:B------:R-:W-:Y:S02]  /*9810*/  FMUL.FTZ R13, R60.reuse, R9 ;  /* 0x000000093c0d7220 */ /* 0x040fe40000410000 */
[----:B------:R-:W-:Y:S02]  /*9820*/  FMUL.FTZ R60, R60, R61 ;  /* 0x0000003d3c3c7220 */ /* 0x000fe40000410000 */
[----:B------:R-:W-:Y:S02]  /*9830*/  FMUL.FTZ R58, R58, R15 ;  /* 0x0000000f3a3a7220 */ /* 0x000fe40000410000 */
[----:B------:R-:W-:Y:S02]  /*9840*/  FFMA.FTZ R13, R12, R61, -R13 ;  /* 0x0000003d0c0d7223 */ /* 0x000fe4000001080d */
[----:B------:R-:W-:Y:S02]  /*9850*/  FFMA.FTZ R15, R14, R15, -R59 ;  /* 0x0000000f0e0f7223 */ /* 0x000fe4000001083b */
[----:B------:R-:W-:Y:S01]  /*9860*/  FFMA.FTZ R9, R12, R9, R60 ;  /* 0x000000090c097223 */ /* 0x000fe2000001003c */
[----:B------:R-:W-:Y:S01]  /*9870*/  F2FP.BF16.PACK_AB R12, R53, R54 ;  /* 0x00000036350c723e */ /* 0x000fe200000010ff */
[----:B------:R-:W-:Y:S01]  /*9880*/  FFMA.FTZ R58, R14, R57, R58 ;  /* 0x000000390e3a7223 */ /* 0x000fe2000001003a */
[----:B------:R-:W-:-:S02]  /*9890*/  F2FP.BF16.PACK_AB R14, R55, R56 ;  /* 0x00000038370e723e */ /* 0x000fc400000010ff */
[----:B------:R-:W-:Y:S02]  /*98a0*/  F2FP.BF16.PACK_AB R13, R13, R52 ;  /* 0x000000340d0d723e */ /* 0x000fe400000010ff */
[----:B------:R-:W-:Y:S02]  /*98b0*/  F2FP.BF16.PACK_AB R15, R15, R48 ;  /* 0x000000300f0f723e */ /* 0x000fe400000010ff */
[----:B------:R-:W-:Y:S02]  /*98c0*/  F2FP.BF16.PACK_AB R9, R9, R50 ;  /* 0x000000320909723e */ /* 0x000fe400000010ff */
[----:B------:R-:W-:Y:S01]  /*98d0*/  F2FP.BF16.PACK_AB R11, R58, R11 ;  /* 0x0000000b3a0b723e */ /* 0x000fe200000010ff */
[----:B------:R1:W-:Y:S04]  /*98e0*/  STS.128 [R6+0x10080], R12 ;  /* 0x0100800c06007388 */ /* 0x0003e80000000c00 */
[----:B------:R1:W-:Y:S02]  /*98f0*/  STS.128 [R46+0x10080], R8 ;  /* 0x010080082e007388 */ /* 0x0003e40000000c00 */
.L_x_126:
[----:B------:R-:W-:Y:S05]  /*9900*/  BSYNC B0 ;  /* 0x0000000000007941 */ /* 0x000fea0003800000 */
.L_x_125:
[----:B------:R-:W-:-:S13]  /*9910*/  ISETP.GE.AND P0, PT, R23, c[0x0][0x27c], PT ;  /* 0x00009f0017007a0c */ /* 0x000fda0003f06270 */
[----:B------:R-:W-:Y:S05]  /*9920*/  @P0 BRA `(.L_x_124) ;  /* 0x0000061000000947 */ /* 0x000fea0003800000 */
[----:B-1----:R-:W-:Y:S01]  /*9930*/  SHF.R.S32.HI R10, RZ, 0x1f, R23 ;  /* 0x0000001fff0a7819 */ /* 0x002fe20000011417 */
[----:B------:R-:W-:Y:S01]  /*9940*/  IMAD.MOV.U32 R9, RZ, RZ, c[0x0][0x27c] ;  /* 0x00009f00ff097624 */ /* 0x000fe200078e00ff */
[----:B------:R-:W-:Y:S01]  /*9950*/  SHF.L.U32 R50, R31, 0x10, RZ ;  /* 0x000000101f327819 */ /* 0x000fe200000006ff */
[----:B------:R-:W-:Y:S01]  /*9960*/  IMAD.U32 R52, R27, 0x10000, RZ ;  /* 0x000100001b347824 */ /* 0x000fe200078e00ff */
[-C--:B------:R-:W-:Y:S01]  /*9970*/  LEA.HI R8, R10, R23.reuse, RZ, 0x3 ;  /* 0x000000170a087211 */ /* 0x080fe200078f18ff */
[----:B------:R-:W-:Y:S01]  /*9980*/  IMAD.U32 R60, R24, 0x10000, RZ ;  /* 0x00010000183c7824 */ /* 0x000fe200078e00ff */
[----:B------:R-:W-:Y:S02]  /*9990*/  LEA.HI R10, R10, R23, RZ, 0x6 ;  /* 0x000000170a0a7211 */ /* 0x000fe400078f30ff */
[--C-:B------:R-:W-:Y:S02]  /*99a0*/  SHF.R.S32.HI R6, RZ, 0x3, R8.reuse ;  /* 0x00000003ff067819 */ /* 0x100fe40000011408 */
[----:B------:R-:W-:Y:S01]  /*99b0*/  LOP3.LUT R8, R47, 0x38, R8, 0xf8, !PT ;  /* 0x000000382f087812 */ /* 0x000fe200078ef808 */
[----:B------:R-:W-:Y:S01]  /*99c0*/  IMAD.SHL.U32 R10, R10, 0x80, RZ ;  /* 0x000000800a0a7824 */ /* 0x000fe200078e00ff */
[----:B------:R-:W-:-:S02]  /*99d0*/  LEA.HI R9, R9, R6, RZ, 0x1d ;  /* 0x0000000609097211 */ /* 0x000fc400078fe8ff */
[----:B------:R-:W-:Y:S02]  /*99e0*/  LOP3.LUT R11, R8, R45, RZ, 0x3c, !PT ;  /* 0x0000002d080b7212 */ /* 0x000fe400078e3cff */
[----:B------:R-:W-:Y:S02]  /*99f0*/  SHF.R.S32.HI R6, RZ, 0x1f, R9 ;  /* 0x0000001fff067819 */ /* 0x000fe40000011409 */
[----:B------:R-:W-:Y:S02]  /*9a00*/  SHF.L.U32 R8, R9, 0x3, RZ ;  /* 0x0000000309087819 */ /* 0x000fe400000006ff */
[----:B------:R-:W-:Y:S02]  /*9a10*/  LEA.HI R6, R6, R9, RZ, 0x3 ;  /* 0x0000000906067211 */ /* 0x000fe400078f18ff */
[----:B------:R-:W-:Y:S02]  /*9a20*/  LOP3.LUT R8, R47, 0x38, R8, 0xf8, !PT ;  /* 0x000000382f087812 */ /* 0x000fe400078ef808 */
[----:B------:R-:W-:Y:S01]  /*9a30*/  LOP3.LUT R10, R10, 0x7fffe000, RZ, 0xc0, !PT ;  /* 0x7fffe0000a0a7812 */ /* 0x000fe200078ec0ff */
[----:B------:R-:W-:Y:S01]  /*9a40*/  IMAD.SHL.U32 R9, R6, 0x400, RZ ;  /* 0x0000040006097824 */ /* 0x000fe200078e00ff */
[----:B------:R-:W-:-:S02]  /*9a50*/  LOP3.LUT R45, R8, R45, RZ, 0x3c, !PT ;  /* 0x0000002d082d7212 */ /* 0x000fc400078e3cff */
[--C-:B------:R-:W-:Y:S02]  /*9a60*/  IADD3 R10, R11, R10, R44.reuse ;  /* 0x0000000a0b0a7210 */ /* 0x100fe40007ffe02c */
[----:B------:R-:W-:Y:S02]  /*9a70*/  LOP3.LUT R9, R9, 0x7fffe000, RZ, 0xc0, !PT ;  /* 0x7fffe00009097812 */ /* 0x000fe400078ec0ff */
[----:B------:R-:W-:Y:S01]  /*9a80*/  LOP3.LUT R51, R31, 0xffff0000, RZ, 0xc0, !PT ;  /* 0xffff00001f337812 */ /* 0x000fe200078ec0ff */
[----:B------:R-:W-:Y:S01]  /*9a90*/  IMAD.SHL.U32 R6, R10, 0x2, RZ ;  /* 0x000000020a067824 */ /* 0x000fe200078e00ff */
[----:B------:R-:W-:Y:S02]  /*9aa0*/  IADD3 R44, R45, R9, R44 ;  /* 0x000000092d2c7210 */ /* 0x000fe40007ffe02c */
[----:B------:R-:W-:Y:S02]  /*9ab0*/  SHF.L.U32 R62, R28, 0x10, RZ ;  /* 0x000000101c3e7819 */ /* 0x000fe400000006ff */
[----:B------:R-:W-:Y:S01]  /*9ac0*/  SHF.L.U32 R44, R44, 0x1, RZ ;  /* 0x000000012c2c7819 */ /* 0x000fe200000006ff */
[----:B------:R-:W1:Y:S01]  /*9ad0*/  LDS.128 R12, [R6+0x10080] ;  /* 0x01008000060c7984 */ /* 0x000e620000000c00 */
[----:B------:R-:W-:-:S03]  /*9ae0*/  LOP3.LUT R59, R30, 0xffff0000, RZ, 0xc0, !PT ;  /* 0xffff00001e3b7812 */ /* 0x000fc600078ec0ff */
[----:B------:R-:W2:Y:S01]  /*9af0*/  LDS.128 R8, [R44+0x10080] ;  /* 0x010080002c087984 */ /* 0x000ea20000000c00 */
[C---:B-1----:R-:W-:Y:S01]  /*9b00*/  IMAD.U32 R45, R12.reuse, 0x10000, RZ ;  /* 0x000100000c2d7824 */ /* 0x042fe200078e00ff */
[----:B------:R-:W-:Y:S01]  /*9b10*/  LOP3.LUT R49, R12, 0xffff0000, RZ, 0xc0, !PT ;  /* 0xffff00000c317812 */ /* 0x000fe200078ec0ff */
[C---:B------:R-:W-:Y:S01]  /*9b20*/  IMAD.U32 R48, R13.reuse, 0x10000, RZ ;  /* 0x000100000d307824 */ /* 0x040fe200078e00ff */
[----:B------:R-:W-:Y:S01]  /*9b30*/  LOP3.LUT R12, R13, 0xffff0000, RZ, 0xc0, !PT ;  /* 0xffff00000d0c7812 */ /* 0x000fe200078ec0ff */
[----:B--2---:R-:W-:Y:S01]  /*9b40*/  IMAD.U32 R57, R8, 0x10000, RZ ;  /* 0x0001000008397824 */ /* 0x004fe200078e00ff */
[C---:B------:R-:W-:Y:S01]  /*9b50*/  SHF.L.U32 R47, R14.reuse, 0x10, RZ ;  /* 0x000000100e2f7819 */ /* 0x040fe200000006ff */
[----:B------:R-:W-:Y:S01]  /*9b60*/  IMAD.U32 R13, R15, 0x10000, RZ ;  /* 0x000100000f0d7824 */ /* 0x000fe200078e00ff */
[----:B------:R-:W-:Y:S01]  /*9b70*/  LOP3.LUT R46, R14, 0xffff0000, RZ, 0xc0, !PT ;  /* 0xffff00000e2e7812 */ /* 0x000fe200078ec0ff */
[----:B------:R-:W-:Y:S01]  /*9b80*/  FMUL.FTZ R54, R57, R52 ;  /* 0x0000003439367220 */ /* 0x000fe20000410000 */
[----:B------:R-:W-:Y:S01]  /*9b90*/  LOP3.LUT R14, R15, 0xffff0000, RZ, 0xc0, !PT ;  /* 0xffff00000f0e7812 */ /* 0x000fe200078ec0ff */
[-C--:B------:R-:W-:Y:S01]  /*9ba0*/  FMUL.FTZ R57, R57, R50.reuse ;  /* 0x0000003239397220 */ /* 0x080fe20000410000 */
[----:B------:R-:W-:Y:S01]  /*9bb0*/  SHF.L.U32 R15, R9, 0x10, RZ ;  /* 0x00000010090f7819 */ /* 0x000fe200000006ff */
[----:B------:R-:W-:Y:S01]  /*9bc0*/  FFMA.FTZ R54, R45, R50, -R54 ;  /* 0x000000322d367223 */ /* 0x000fe20000010836 */
[----:B------:R-:W-:Y:S01]  /*9bd0*/  LOP3.LUT R56, R9, 0xffff0000, RZ, 0xc0, !PT ;  /* 0xffff000009387812 */ /* 0x000fe200078ec0ff */
[----:B------:R-:W-:Y:S01]  /*9be0*/  IMAD.U32 R53, R10, 0x10000, RZ ;  /* 0x000100000a357824 */ /* 0x000fe200078e00ff */
[----:B------:R-:W-:Y:S01]  /*9bf0*/  SHF.L.U32 R9, R11, 0x10, RZ ;  /* 0x000000100b097819 */ /* 0x000fe200000006ff */
[----:B------:R-:W-:Y:S01]  /*9c00*/  FFMA.FTZ R45, R45, R52, R57 ;  /* 0x000000342d2d7223 */ /* 0x000fe20000010039 */
[----:B------:R-:W-:Y:S01]  /*9c10*/  LOP3.LUT R58, R11, 0xffff0000, RZ, 0xc0, !PT ;  /* 0xffff00000b3a7812 */ /* 0x000fe200078ec0ff */
[----:B------:R-:W-:Y:S01]  /*9c20*/  IMAD.U32 R50, R25, 0x10000, RZ ;  /* 0x0001000019327824 */ /* 0x000fe200078e00ff */
[----:B------:R-:W-:-:S02]  /*9c30*/  LOP3.LUT R8, R8, 0xffff0000, RZ, 0xc0, !PT ;  /* 0xffff000008087812 */ /* 0x000fc400078ec0ff */
[----:B------:R-:W-:Y:S01]  /*9c40*/  LOP3.LUT R11, R27, 0xffff0000, RZ, 0xc0, !PT ;  /* 0xffff00001b0b7812 */ /* 0x000fe200078ec0ff */
[----:B------:R-:W-:Y:S01]  /*9c50*/  FMUL.FTZ R57, R53, R50 ;  /* 0x0000003235397220 */ /* 0x000fe20000410000 */
[----:B------:R-:W-:Y:S02]  /*9c60*/  LOP3.LUT R55, R10, 0xffff0000, RZ, 0xc0, !PT ;  /* 0xffff00000a377812 */ /* 0x000fe400078ec0ff */
[----:B------:R-:W-:Y:S01]  /*9c70*/  SHF.L.U32 R52, R29, 0x10, RZ ;  /* 0x000000101d347819 */ /* 0x000fe200000006ff */
[C---:B------:R-:W-:Y:S02]  /*9c80*/  FMUL.FTZ R10, R8.reuse, R11 ;  /* 0x0000000b080a7220 */ /* 0x040fe40000410000 */
[-C--:B------:R-:W-:Y:S02]  /*9c90*/  FMUL.FTZ R8, R8, R51.reuse ;  /* 0x0000003308087220 */ /* 0x080fe40000410000 */
[----:B------:R-:W-:Y:S01]  /*9ca0*/  FFMA.FTZ R51, R49, R51, -R10 ;  /* 0x0000003331337223 */ /* 0x000fe2000001080a */
[----:B------:R-:W-:Y:S01]  /*9cb0*/  LOP3.LUT R10, R25, 0xffff0000, RZ, 0xc0, !PT ;  /* 0xffff0000190a7812 */ /* 0x000fe200078ec0ff */
[----:B------:R-:W-:-:S02]  /*9cc0*/  FMUL.FTZ R53, R53, R52 ;  /* 0x0000003435357220 */ /* 0x000fc40000410000 */
[----:B------:R-:W-:Y:S01]  /*9cd0*/  FFMA.FTZ R8, R49, R11, R8 ;  /* 0x0000000b31087223 */ /* 0x000fe20000010008 */
[----:B------:R-:W-:Y:S01]  /*9ce0*/  LOP3.LUT R49, R29, 0xffff0000, RZ, 0xc0, !PT ;  /* 0xffff00001d317812 */ /* 0x000fe200078ec0ff */
[C---:B------:R-:W-:Y:S01]  /*9cf0*/  FFMA.FTZ R52, R47.reuse, R52, -R57 ;  /* 0x000000342f347223 */ /* 0x040fe20000010839 */
[----:B------:R-:W-:Y:S01]  /*9d00*/  SHF.L.U32 R11, R26, 0x10, RZ ;  /* 0x000000101a0b7819 */ /* 0x000fe200000006ff */
[----:B------:R-:W-:Y:S01]  /*9d10*/  FFMA.FTZ R47, R47, R50, R53 ;  /* 0x000000322f2f7223 */ /* 0x000fe20000010035 */
[----:B------:R-:W-:Y:S01]  /*9d20*/  F2FP.BF16.PACK_AB R8, R8, R45 ;  /* 0x0000002d0808723e */ /* 0x000fe200000010ff */
[C---:B------:R-:W-:Y:S02]  /*9d30*/  FMUL.FTZ R53, R55.reuse, R10 ;  /* 0x0000000a37357220 */ /* 0x040fe40000410000 */
[----:B------:R-:W-:Y:S02]  /*9d40*/  IMAD.U32 R50, R30, 0x10000, RZ ;  /* 0x000100001e327824 */ /* 0x000fe400078e00ff */
[----:B------:R-:W-:-:S02]  /*9d50*/  FMUL.FTZ R55, R55, R49 ;  /* 0x0000003137377220 */ /* 0x000fc40000410000 */
[----:B------:R-:W-:Y:S02]  /*9d60*/  FFMA.FTZ R49, R46, R49, -R53 ;  /* 0x000000312e317223 */ /* 0x000fe40000010835 */
[CC--:B------:R-:W-:Y:S02]  /*9d70*/  FMUL.FTZ R53, R15.reuse, R11.reuse ;  /* 0x0000000b0f357220 */ /* 0x0c0fe40000410000 */
[-C--:B------:R-:W-:Y:S02]  /*9d80*/  FMUL.FTZ R15, R15, R50.reuse ;  /* 0x000000320f0f7220 */ /* 0x080fe40000410000 */
[----:B------:R-:W-:Y:S01]  /*9d90*/  FFMA.FTZ R50, R48, R50, -R53 ;  /* 0x0000003230327223 */ /* 0x000fe20000010835 */
[----:B------:R-:W-:Y:S01]  /*9da0*/  LOP3.LUT R53, R24, 0xffff0000, RZ, 0xc0, !PT ;  /* 0xffff000018357812 */ /* 0x000fe200078ec0ff */
[----:B------:R-:W-:Y:S02]  /*9db0*/  FFMA.FTZ R10, R46, R10, R55 ;  /* 0x0000000a2e0a7223 */ /* 0x000fe40000010037 */
[----:B------:R-:W-:Y:S01]  /*9dc0*/  FFMA.FTZ R48, R48, R11, R15 ;  /* 0x0000000b30307223 */ /* 0x000fe2000001000f */
[----:B------:R-:W-:Y:S01]  /*9dd0*/  LOP3.LUT R15, R28, 0xffff0000, RZ, 0xc0, !PT ;  /* 0xffff00001c0f7812 */ /* 0x000fe200078ec0ff */
[C---:B------:R-:W-:Y:S01]  /*9de0*/  FMUL.FTZ R46, R9.reuse, R60 ;  /* 0x0000003c092e7220 */ /* 0x040fe20000410000 */
[----:B------:R-:W-:Y:S01]  /*9df0*/  F2FP.BF16.PACK_AB R10, R10, R47 ;  /* 0x0000002f0a0a723e */ /* 0x000fe200000010ff */
[-C--:B------:R-:W-:Y:S01]  /*9e00*/  FMUL.FTZ R11, R9, R62.reuse ;  /* 0x0000003e090b7220 */ /* 0x080fe20000410000 */
[----:B------:R-:W-:Y:S01]  /*9e10*/  LOP3.LUT R9, R26, 0xffff0000, RZ, 0xc0, !PT ;  /* 0xffff00001a097812 */ /* 0x000fe200078ec0ff */
[----:B------:R-:W-:-:S02]  /*9e20*/  FFMA.FTZ R46, R13, R62, -R46 ;  /* 0x0000003e0d2e7223 */ /* 0x000fc4000001082e */
[----:B------:R-:W-:Y:S02]  /*9e30*/  FFMA.FTZ R11, R13, R60, R11 ;  /* 0x0000003c0d0b7223 */ /* 0x000fe4000001000b */
[C---:B------:R-:W-:Y:S02]  /*9e40*/  FMUL.FTZ R13, R56.reuse, R9 ;  /* 0x00000009380d7220 */ /* 0x040fe40000410000 */
[----:B------:R-:W-:Y:S02]  /*9e50*/  FMUL.FTZ R57, R56, R59 ;  /* 0x0000003b38397220 */ /* 0x000fe40000410000 */
[C---:B------:R-:W-:Y:S02]  /*9e60*/  FMUL.FTZ R56, R58.reuse, R53 ;  /* 0x000000353a387220 */ /* 0x040fe40000410000 */
[----:B------:R-:W-:Y:S02]  /*9e70*/  FMUL.FTZ R55, R58, R15 ;  /* 0x0000000f3a377220 */ /* 0x000fe40000410000 */
[----:B------:R-:W-:-:S02]  /*9e80*/  FFMA.FTZ R13, R12, R59, -R13 ;  /* 0x0000003b0c0d7223 */ /* 0x000fc4000001080d */
[----:B------:R-:W-:Y:S02]  /*9e90*/  FFMA.FTZ R15, R14, R15, -R56 ;  /* 0x0000000f0e0f7223 */ /* 0x000fe40000010838 */
[----:B------:R-:W-:Y:S01]  /*9ea0*/  FFMA.FTZ R9, R12, R9, R57 ;  /* 0x000000090c097223 */ /* 0x000fe20000010039 */
[----:B------:R-:W-:Y:S01]  /*9eb0*/  F2FP.BF16.PACK_AB R12, R51, R54 ;  /* 0x00000036330c723e */ /* 0x000fe200000010ff */
[----:B------:R-:W-:Y:S01]  /*9ec0*/  FFMA.FTZ R56, R14, R53, R55 ;  /* 0x000000350e387223 */ /* 0x000fe20000010037 */
[----:B------:R-:W-:Y:S02]  /*9ed0*/  F2FP.BF16.PACK_AB R14, R49, R52 ;  /* 0x00000034310e723e */ /* 0x000fe400000010ff */
[----:B------:R-:W-:Y:S02]  /*9ee0*/  F2FP.BF16.PACK_AB R13, R13, R50 ;  /* 0x000000320d0d723e */ /* 0x000fe400000010ff */
[----:B------:R-:W-:Y:S02]  /*9ef0*/  F2FP.BF16.PACK_AB R15, R15, R46 ;  /* 0x0000002e0f0f723e */ /* 0x000fe400000010ff */
[----:B------:R-:W-:-:S02]  /*9f00*/  F2FP.BF16.PACK_AB R9, R9, R48 ;  /* 0x000000300909723e */ /* 0x000fc400000010ff */
[----:B------:R-:W-:Y:S01]  /*9f10*/  F2FP.BF16.PACK_AB R11, R56, R11 ;  /* 0x0000000b380b723e */ /* 0x000fe200000010ff */
[----:B------:R1:W-:Y:S04]  /*9f20*/  STS.128 [R6+0x10080], R12 ;  /* 0x0100800c06007388 */ /* 0x0003e80000000c00 */
[----:B------:R1:W-:Y:S02]  /*9f30*/  STS.128 [R44+0x10080], R8 ;  /* 0x010080082c007388 */ /* 0x0003e40000000c00 */
.L_x_124:
[----:B------:R-:W-:Y:S05]  /*9f40*/  BSYNC B1 ;  /* 0x0000000000017941 */ /* 0x000fea0003800000 */
.L_x_123:
[----:B------:R-:W-:Y:S01]  /*9f50*/  IADD3 R45, R17, 0x20, RZ ;  /* 0x00000020112d7810 */ /* 0x000fe20007ffe0ff */
[----:B------:R-:W-:Y:S03]  /*9f60*/  BSSY B1, `(.L_x_127) ;  /* 0x00000d2000017945 */ /* 0x000fe60003800000 */
[----:B------:R-:W-:-:S13]  /*9f70*/  ISETP.GE.AND P0, PT, R45, R34, PT ;  /* 0x000000222d00720c */ /* 0x000fda0003f06270 */
[----:B------:R-:W-:Y:S05]  /*9f80*/  @P0 BRA `(.L_x_128) ;  /* 0x00000cf000000947 */ /* 0x000fea0003800000 */
[----:B------:R-:W-:Y:S01]  /*9f90*/  ISETP.GE.AND P0, PT, R32, c[0x0][0x27c], PT ;  /* 0x00009f0020007a0c */ /* 0x000fe20003f06270 */
[----:B------:R-:W-:-:S12]  /*9fa0*/  BSSY B0, `(.L_x_129) ;  /* 0x0000063000007945 */ /* 0x000fd80003800000 */
[----:B------:R-:W-:Y:S05]  /*9fb0*/  @P0 BRA `(.L_x_130) ;  /* 0x0000061000000947 */ /* 0x000fea0003800000 */
[----:B-1----:R-:W-:Y:S01]  /*9fc0*/  IMAD.MOV.U32 R11, RZ, RZ, c[0x0][0x27c] ;  /* 0x00009f00ff0b7624 */ /* 0x002fe200078e00ff */
[----:B------:R-:W-:Y:S01]  /*9fd0*/  SHF.R.S32.HI R6, RZ, 0x1f, R45 ;  /* 0x0000001fff067819 */ /* 0x000fe2000001142d */
[----:B------:R-:W-:Y:S01]  /*9fe0*/  IMAD.SHL.U32 R12, R45, 0x40, RZ ;  /* 0x000000402d0c7824 */ /* 0x000fe200078e00ff */
[----:B------:R-:W-:Y:S01]  /*9ff0*/  SHF.L.U32 R62, R38, 0x10, RZ ;  /* 0x00000010263e7819 */ /* 0x000fe200000006ff */
[----:B------:R-:W-:Y:S01]  /*a000*/  IMAD.U32 R52, R35, 0x10000, RZ ;  /* 0x0001000023347824 */ /* 0x000fe200078e00ff */
[----:B------:R-:W-:Y:S01]  /*a010*/  LEA.HI R11, R11, R16, RZ, 0x1d ;  /* 0x000000100b0b7211 */ /* 0x000fe200078fe8ff */
[----:B------:R-:W-:Y:S01]  /*a020*/  IMAD.U32 R54, R39, 0x10000, RZ ;  /* 0x0001000027367824 */ /* 0x000fe200078e00ff */
[----:B------:R-:W-:Y:S01]  /*a030*/  LEA.HI R6, R6, R45, RZ, 0x3 ;  /* 0x0000002d06067211 */ /* 0x000fe200078f18ff */
[----:B------:R-:W-:Y:S01]  /*a040*/  IMAD.U32 R60, R37, 0x10000, RZ ;  /* 0x00010000253c7824 */ /* 0x000fe200078e00ff */
[----:B------:R-:W-:Y:S01]  /*a050*/  SHF.R.S32.HI R8, RZ, 0x1f, R11 ;  /* 0x0000001fff087819 */ /* 0x000fe2000001140b */
[----:B------:R-:W-:Y:S01]  /*a060*/  IMAD.SHL.U32 R9, R11, 0x8, RZ ;  /* 0x000000080b097824 */ /* 0x000fe200078e00ff */
[----:B------:R-:W-:-:S02]  /*a070*/  LOP3.LUT R12, R12, 0x1c0, RZ, 0xc0, !PT ;  /* 0x000001c00c0c7812 */ /* 0x000fc400078ec0ff */
[----:B------:R-:W-:Y:S02]  /*a080*/  LEA.HI R8, R8, R11, RZ, 0x3 ;  /* 0x0000000b08087211 */ /* 0x000fe400078f18ff */
[----:B------:R-:W-:Y:S02]  /*a090*/  SHF.L.U32 R6, R6, 0x6, RZ ;  /* 0x0000000606067819 */ /* 0x000fe400000006ff */
[----:B------:R-:W-:Y:S01]  /*a0a0*/  LOP3.LUT R10, R12, 0x38, R42, 0xf8, !PT ;  /* 0x000000380c0a7812 */ /* 0x000fe200078ef82a */
[----:B------:R-:W-:Y:S01]  /*a0b0*/  IMAD.SHL.U32 R8, R8, 0x400, RZ ;  /* 0x0000040008087824 */ /* 0x000fe200078e00ff */
[----:B------:R-:W-:Y:S02]  /*a0c0*/  SHF.R.U32.HI R13, RZ, 0x3, R12 ;  /* 0x00000003ff0d7819 */ /* 0x000fe4000001160c */
[----:B------:R-:W-:Y:S02]  /*a0d0*/  LOP3.LUT R6, R6, 0xfffffe00, RZ, 0xc0, !PT ;  /* 0xfffffe0006067812 */ /* 0x000fe400078ec0ff */
[----:B------:R-:W-:-:S02]  /*a0e0*/  LOP3.LUT R12, R12, 0x38, R9, 0xf8, !PT ;  /* 0x000000380c0c7812 */ /* 0x000fc400078ef809 */
[----:B------:R-:W-:Y:S02]  /*a0f0*/  LOP3.LUT R10, R6, R10, R13, 0xf6, !PT ;  /* 0x0000000a060a7212 */ /* 0x000fe400078ef60d */
[----:B------:R-:W-:Y:S02]  /*a100*/  LOP3.LUT R13, R12, R13, RZ, 0x3c, !PT ;  /* 0x0000000d0c0d7212 */ /* 0x000fe400078e3cff */
[----:B------:R-:W-:Y:S02]  /*a110*/  LOP3.LUT R8, R8, 0x7fffe000, RZ, 0xc0, !PT ;  /* 0x7fffe00008087812 */ /* 0x000fe400078ec0ff */
[----:B------:R-:W-:Y:S02]  /*a120*/  SHF.L.U32 R44, R10, 0x1, RZ ;  /* 0x000000010a2c7819 */ /* 0x000fe400000006ff */
[----:B------:R-:W-:-:S03]  /*a130*/  IADD3 R6, R13, R8, R6 ;  /* 0x000000080d067210 */ /* 0x000fc60007ffe006 */
[----:B------:R-:W1:Y:S02]  /*a140*/  LDS.128 R12, [R44+0x10080] ;  /* 0x010080002c0c7984 */ /* 0x000e640000000c00 */
[----:B------:R-:W-:-:S05]  /*a150*/  IMAD.SHL.U32 R6, R6, 0x2, RZ ;  /* 0x0000000206067824 */ /* 0x000fca00078e00ff */
[----:B------:R-:W2:Y:S01]  /*a160*/  LDS.128 R8, [R6+0x10080] ;  /* 0x0100800006087984 */ /* 0x000ea20000000c00 */
[----:B-1----:R-:W-:Y:S01]  /*a170*/  IMAD.U32 R51, R14, 0x10000, RZ ;  /* 0x000100000e337824 */ /* 0x002fe200078e00ff */
[C---:B------:R-:W-:Y:S01]  /*a180*/  LOP3.LUT R46, R12.reuse, 0xffff0000, RZ, 0xc0, !PT ;  /* 0xffff00000c2e7812 */ /* 0x040fe200078ec0ff */
[----:B------:R-:W-:Y:S01]  /*a190*/  IMAD.U32 R47, R12, 0x10000, RZ ;  /* 0x000100000c2f7824 */ /* 0x000fe200078e00ff */
[C---:B------:R-:W-:Y:S02]  /*a1a0*/  SHF.L.U32 R48, R13.reuse, 0x10, RZ ;  /* 0x000000100d307819 */ /* 0x040fe400000006ff */
[----:B------:R-:W-:Y:S02]  /*a1b0*/  LOP3.LUT R12, R13, 0xffff0000, RZ, 0xc0, !PT ;  /* 0xffff00000d0c7812 */ /* 0x000fe400078ec0ff */
[C---:B--2---:R-:W-:Y:S02]  /*a1c0*/  SHF.L.U32 R57, R10.reuse, 0x10, RZ ;  /* 0x000000100a397819 */ /* 0x044fe400000006ff */
[----:B------:R-:W-:-:S02]  /*a1d0*/  LOP3.LUT R53, R10, 0xffff0000, RZ, 0xc0, !PT ;  /* 0xffff00000a357812 */ /* 0x000fc400078ec0ff */
[----:B------:R-:W-:Y:S01]  /*a1e0*/  LOP3.LUT R49, R14, 0xffff0000, RZ, 0xc0, !PT ;  /* 0xffff00000e317812 */ /* 0x000fe200078ec0ff */
[-C--:B------:R-:W-:Y:S01]  /*a1f0*/  FMUL.FTZ R55, R52, R57.reuse ;  /* 0x0000003934377220 */ /* 0x080fe20000410000 */
[----:B------:R-:W-:Y:S01]  /*a200*/  LOP3.LUT R10, R35, 0xffff0000, RZ, 0xc0, !PT ;  /* 0xffff0000230a7812 */ /* 0x000fe200078ec0ff */
[C---:B------:R-:W-:Y:S01]  /*a210*/  FMUL.FTZ R57, R54.reuse, R57 ;  /* 0x0000003936397220 */ /* 0x040fe20000410000 */
[C---:B------:R-:W-:Y:S01]  /*a220*/  SHF.L.U32 R13, R15.reuse, 0x10, RZ ;  /* 0x000000100f0d7819 */ /* 0x040fe200000006ff */
[-C--:B------:R-:W-:Y:S01]  /*a230*/  FFMA.FTZ R55, R54, R51.reuse, -R55 ;  /* 0x0000003336377223 */ /* 0x080fe20000010837 */
[----:B------:R-:W-:Y:S01]  /*a240*/  LOP3.LUT R14, R15, 0xffff0000, RZ, 0xc0, !PT ;  /* 0xffff00000f0e7812 */ /* 0x000fe200078ec0ff */
[C---:B------:R-:W-:Y:S01]  /*a250*/  IMAD.U32 R15, R8.reuse, 0x10000, RZ ;  /* 0x00010000080f7824 */ /* 0x040fe200078e00ff */
[----:B------:R-:W-:Y:S01]  /*a260*/  LOP3.LUT R50, R8, 0xffff0000, RZ, 0xc0, !PT ;  /* 0xffff000008327812 */ /* 0x000fe200078ec0ff */
[----:B------:R-:W-:Y:S01]  /*a270*/  FFMA.FTZ R51, R52, R51, R57 ;  /* 0x0000003334337223 */ /* 0x000fe20000010039 */
[----:B------:R-:W-:-:S02]  /*a280*/  SHF.L.U32 R8, R9, 0x10, RZ ;  /* 0x0000001009087819 */ /* 0x000fc400000006ff */
[----:B------:R-:W-:Y:S02]  /*a290*/  LOP3.LUT R58, R9, 0xffff0000, RZ, 0xc0, !PT ;  /* 0xffff0000093a7812 */ /* 0x000fe400078ec0ff */
[----:B------:R-:W-:Y:S02]  /*a2a0*/  LOP3.LUT R54, R39, 0xffff0000, RZ, 0xc0, !PT ;  /* 0xffff000027367812 */ /* 0x000fe400078ec0ff */
[C---:B------:R-:W-:Y:S02]  /*a2b0*/  SHF.L.U32 R9, R11.reuse, 0x10, RZ ;  /* 0x000000100b097819 */ /* 0x040fe400000006ff */
[----:B------:R-:W-:Y:S01]  /*a2c0*/  LOP3.LUT R56, R11, 0xffff0000, RZ, 0xc0, !PT ;  /* 0xffff00000b387812 */ /* 0x000fe200078ec0ff */
[-C--:B------:R-:W-:Y:S01]  /*a2d0*/  FMUL.FTZ R11, R10, R53.reuse ;  /* 0x000000350a0b7220 */ /* 0x080fe20000410000 */
[----:B------:R-:W-:Y:S01]  /*a2e0*/  SHF.L.U32 R52, R41, 0x10, RZ ;  /* 0x0000001029347819 */ /* 0x000fe200000006ff */
[C---:B------:R-:W-:Y:S01]  /*a2f0*/  FMUL.FTZ R53, R54.reuse, R53 ;  /* 0x0000003536357220 */ /* 0x040fe20000410000 */
[----:B------:R-:W-:Y:S01]  /*a300*/  LOP3.LUT R57, R37, 0xffff0000, RZ, 0xc0, !PT ;  /* 0xffff000025397812 */ /* 0x000fe200078ec0ff */
[----:B------:R-:W-:-:S02]  /*a310*/  FFMA.FTZ R54, R54, R49, -R11 ;  /* 0x0000003136367223 */ /* 0x000fc4000001080b */
[-C--:B------:R-:W-:Y:S02]  /*a320*/  FMUL.FTZ R11, R60, R15.reuse ;  /* 0x0000000f3c0b7220 */ /* 0x080fe40000410000 */
[----:B------:R-:W-:Y:S02]  /*a330*/  FMUL.FTZ R15, R52, R15 ;  /* 0x0000000f340f7220 */ /* 0x000fe40000410000 */
[----:B------:R-:W-:Y:S01]  /*a340*/  FFMA.FTZ R10, R10, R49, R53 ;  /* 0x000000310a0a7223 */ /* 0x000fe20000010035 */
[----:B------:R-:W-:Y:S01]  /*a350*/  LOP3.LUT R49, R41, 0xffff0000, RZ, 0xc0, !PT ;  /* 0xffff000029317812 */ /* 0x000fe200078ec0ff */
[-C--:B------:R-:W-:Y:S01]  /*a360*/  FFMA.FTZ R52, R52, R47.reuse, -R11 ;  /* 0x0000002f34347223 */ /* 0x080fe2000001080b */
[----:B------:R-:W-:Y:S01]  /*a370*/  SHF.L.U32 R11, R36, 0x10, RZ ;  /* 0x00000010240b7819 */ /* 0x000fe200000006ff */
[----:B------:R-:W-:Y:S01]  /*a380*/  FFMA.FTZ R47, R60, R47, R15 ;  /* 0x0000002f3c2f7223 */ /* 0x000fe2000001000f */
[----:B------:R-:W-:Y:S01]  /*a390*/  F2FP.BF16.PACK_AB R10, R10, R51 ;  /* 0x000000330a0a723e */ /* 0x000fe200000010ff */
[----:B------:R-:W-:-:S02]  /*a3a0*/  FMUL.FTZ R53, R57, R50 ;  /* 0x0000003239357220 */ /* 0x000fc40000410000 */
[----:B------:R-:W-:Y:S02]  /*a3b0*/  IMAD.U32 R15, R40, 0x10000, RZ ;  /* 0x00010000280f7824 */ /* 0x000fe400078e00ff */
[C---:B------:R-:W-:Y:S02]  /*a3c0*/  FMUL.FTZ R59, R49.reuse, R50 ;  /* 0x00000032313b7220 */ /* 0x040fe40000410000 */
[----:B------:R-:W-:Y:S02]  /*a3d0*/  FFMA.FTZ R49, R49, R46, -R53 ;  /* 0x0000002e31317223 */ /* 0x000fe40000010835 */
[-C--:B------:R-:W-:Y:S02]  /*a3e0*/  FMUL.FTZ R50, R11, R8.reuse ;  /* 0x000000080b327220 */ /* 0x080fe40000410000 */
[----:B------:R-:W-:Y:S02]  /*a3f0*/  FMUL.FTZ R53, R15, R8 ;  /* 0x000000080f357220 */ /* 0x000fe40000410000 */
[----:B------:R-:W-:-:S02]  /*a400*/  IMAD.U32 R60, R33, 0x10000, RZ ;  /* 0x00010000213c7824 */ /* 0x000fc400078e00ff */
[----:B------:R-:W-:Y:S01]  /*a410*/  FFMA.FTZ R50, R15, R48, -R50 ;  /* 0x000000300f327223 */ /* 0x000fe20000010832 */
[----:B------:R-:W-:Y:S01]  /*a420*/  LOP3.LUT R15, R38, 0xffff0000, RZ, 0xc0, !PT ;  /* 0xffff0000260f7812 */ /* 0x000fe200078ec0ff */
[----:B------:R-:W-:Y:S01]  /*a430*/  FFMA.FTZ R8, R57, R46, R59 ;  /* 0x0000002e39087223 */ /* 0x000fe2000001003b */
[----:B------:R-:W-:Y:S01]  /*a440*/  LOP3.LUT R59, R40, 0xffff0000, RZ, 0xc0, !PT ;  /* 0xffff0000283b7812 */ /* 0x000fe200078ec0ff */
[----:B------:R-:W-:Y:S01]  /*a450*/  FFMA.FTZ R48, R11, R48, R53 ;  /* 0x000000300b307223 */ /* 0x000fe20000010035 */
[----:B------:R-:W-:Y:S01]  /*a460*/  LOP3.LUT R53, R33, 0xffff0000, RZ, 0xc0, !PT ;  /* 0xffff000021357812 */ /* 0x000fe200078ec0ff */
[----:B------:R-:W-:Y:S01]  /*a470*/  FMUL.FTZ R46, R60, R9 ;  /* 0x000000093c2e7220 */ /* 0x000fe20000410000 */
[----:B------:R-:W-:Y:S01]  /*a480*/  F2FP.BF16.PACK_AB R8, R8, R47 ;  /* 0x0000002f0808723e */ /* 0x000fe200000010ff */
[----:B------:R-:W-:Y:S01]  /*a490*/  FMUL.FTZ R11, R62, R9 ;  /* 0x000000093e0b7220 */ /* 0x000fe20000410000 */
[----:B------:R-:W-:Y:S01]  /*a4a0*/  LOP3.LUT R9, R36, 0xffff0000, RZ, 0xc0, !PT ;  /* 0xffff000024097812 */ /* 0x000fe200078ec0ff */
[----:B------:R-:W-:-:S02]  /*a4b0*/  FFMA.FTZ R46, R62, R13, -R46 ;  /* 0x0000000d3e2e7223 */ /* 0x000fc4000001082e */
[----:B------:R-:W-:Y:S02]  /*a4c0*/  FFMA.FTZ R11, R60, R13, R11 ;  /* 0x0000000d3c0b7223 */ /* 0x000fe4000001000b */
[----:B------:R-:W-:Y:S02]  /*a4d0*/  FMUL.FTZ R13, R9, R58 ;  /* 0x0000003a090d7220 */ /* 0x000fe40000410000 */
[----:B------:R-:W-:Y:S02]  /*a4e0*/  FMUL.FTZ R57, R53, R56 ;  /* 0x0000003835397220 */ /* 0x000fe40000410000 */
[----:B------:R-:W-:Y:S02]  /*a4f0*/  FMUL.FTZ R58, R59, R58 ;  /* 0x0000003a3b3a7220 */ /* 0x000fe40000410000 */
        /* <DEDUP_REMOVED lines=13> */
.L_x_130:
[----:B------:R-:W-:Y:S05]  /*a5d0*/  BSYNC B0 ;  /* 0x0000000000007941 */ /* 0x000fea0003800000 */
.L_x_129:
[----:B------:R-:W-:-:S13]  /*a5e0*/  ISETP.GE.AND P0, PT, R23, c[0x0][0x27c], PT ;  /* 0x00009f0017007a0c */ /* 0x000fda0003f06270 */
[----:B------:R-:W-:Y:S05]  /*a5f0*/  @P0 BRA `(.L_x_128) ;  /* 0x0000068000000947 */ /* 0x000fea0003800000 */
[----:B-1----:R-:W-:Y:S01]  /*a600*/  SHF.R.S32.HI R10, RZ, 0x1f, R23 ;  /* 0x0000001fff0a7819 */ /* 0x002fe20000011417 */
[----:B------:R-:W-:Y:S01]  /*a610*/  IMAD.MOV.U32 R12, RZ, RZ, c[0x0][0x27c] ;  /* 0x00009f00ff0c7624 */ /* 0x000fe200078e00ff */
[----:B------:R-:W-:Y:S01]  /*a620*/  SHF.R.S32.HI R8, RZ, 0x1f, R45 ;  /* 0x0000001fff087819 */ /* 0x000fe2000001142d */
[----:B------:R-:W-:Y:S01]  /*a630*/  IMAD.SHL.U32 R13, R45, 0x40, RZ ;  /* 0x000000402d0d7824 */ /* 0x000fe200078e00ff */
[CC--:B------:R-:W-:Y:S01]  /*a640*/  LEA.HI R6, R10.reuse, R23.reuse, RZ, 0x3 ;  /* 0x000000170a067211 */ /* 0x0c0fe200078f18ff */
[----:B------:R-:W-:Y:S01]  /*a650*/  IMAD.U32 R55, R27, 0x10000, RZ ;  /* 0x000100001b377824 */ /* 0x000fe200078e00ff */
[----:B------:R-:W-:Y:S01]  /*a660*/  LEA.HI R11, R10, R23, RZ, 0x6 ;  /* 0x000000170a0b7211 */ /* 0x000fe200078f30ff */
[----:B------:R-:W-:Y:S01]  /*a670*/  IMAD.U32 R53, R31, 0x10000, RZ ;  /* 0x000100001f357824 */ /* 0x000fe200078e00ff */
[----:B------:R-:W-:Y:S02]  /*a680*/  SHF.R.S32.HI R9, RZ, 0x3, R6 ;  /* 0x00000003ff097819 */ /* 0x000fe40000011406 */
[----:B------:R-:W-:-:S02]  /*a690*/  LOP3.LUT R13, R13, 0x1c0, RZ, 0xc0, !PT ;  /* 0x000001c00d0d7812 */ /* 0x000fc400078ec0ff */
[----:B------:R-:W-:Y:S02]  /*a6a0*/  LEA.HI R12, R12, R9, RZ, 0x1d ;  /* 0x000000090c0c7211 */ /* 0x000fe400078fe8ff */
[----:B------:R-:W-:Y:S02]  /*a6b0*/  LEA.HI R8, R8, R45, RZ, 0x3 ;  /* 0x0000002d08087211 */ /* 0x000fe400078f18ff */
[----:B------:R-:W-:Y:S01]  /*a6c0*/  SHF.R.S32.HI R9, RZ, 0x1f, R12 ;  /* 0x0000001fff097819 */ /* 0x000fe2000001140c */
[----:B------:R-:W-:Y:S01]  /*a6d0*/  IMAD.SHL.U32 R10, R12, 0x8, RZ ;  /* 0x000000080c0a7824 */ /* 0x000fe200078e00ff */
[----:B------:R-:W-:Y:S01]  /*a6e0*/  LOP3.LUT R15, R13, 0x38, R6, 0xf8, !PT ;  /* 0x000000380d0f7812 */ /* 0x000fe200078ef806 */
[----:B------:R-:W-:Y:S01]  /*a6f0*/  IMAD.SHL.U32 R8, R8, 0x40, RZ ;  /* 0x0000004008087824 */ /* 0x000fe200078e00ff */
[----:B------:R-:W-:Y:S02]  /*a700*/  LEA.HI R9, R9, R12, RZ, 0x3 ;  /* 0x0000000c09097211 */ /* 0x000fe400078f18ff */
[----:B------:R-:W-:-:S02]  /*a710*/  SHF.R.U32.HI R6, RZ, 0x3, R13 ;  /* 0x00000003ff067819 */ /* 0x000fc4000001160d */
[----:B------:R-:W-:Y:S01]  /*a720*/  LOP3.LUT R13, R13, 0x38, R10, 0xf8, !PT ;  /* 0x000000380d0d7812 */ /* 0x000fe200078ef80a */
[----:B------:R-:W-:Y:S01]  /*a730*/  IMAD.SHL.U32 R9, R9, 0x400, RZ ;  /* 0x0000040009097824 */ /* 0x000fe200078e00ff */
[----:B------:R-:W-:Y:S02]  /*a740*/  SHF.L.U32 R11, R11, 0x7, RZ ;  /* 0x000000070b0b7819 */ /* 0x000fe400000006ff */
[-C--:B------:R-:W-:Y:S02]  /*a750*/  LOP3.LUT R14, R15, R6.reuse, RZ, 0x3c, !PT ;  /* 0x000000060f0e7212 */ /* 0x080fe400078e3cff */
[----:B------:R-:W-:Y:S02]  /*a760*/  LOP3.LUT R13, R13, R6, RZ, 0x3c, !PT ;  /* 0x000000060d0d7212 */ /* 0x000fe400078e3cff */
[----:B------:R-:W-:Y:S02]  /*a770*/  LOP3.LUT R8, R8, 0xfffffe00, RZ, 0xc0, !PT ;  /* 0xfffffe0008087812 */ /* 0x000fe400078ec0ff */
[----:B------:R-:W-:-:S02]  /*a780*/  LOP3.LUT R6, R9, 0x7fffe000, RZ, 0xc0, !PT ;  /* 0x7fffe00009067812 */ /* 0x000fc400078ec0ff */
[----:B------:R-:W-:Y:S02]  /*a790*/  LOP3.LUT R11, R11, 0x7fffe000, RZ, 0xc0, !PT ;  /* 0x7fffe0000b0b7812 */ /* 0x000fe400078ec0ff */
[--C-:B------:R-:W-:Y:S02]  /*a7a0*/  IADD3 R6, R13, R6, R8.reuse ;  /* 0x000000060d067210 */ /* 0x100fe40007ffe008 */
[----:B------:R-:W-:Y:S02]  /*a7b0*/  IADD3 R11, R14, R11, R8 ;  /* 0x0000000b0e0b7210 */ /* 0x000fe40007ffe008 */
[----:B------:R-:W-:Y:S02]  /*a7c0*/  SHF.L.U32 R6, R6, 0x1, RZ ;  /* 0x0000000106067819 */ /* 0x000fe400000006ff */
[----:B------:R-:W-:Y:S01]  /*a7d0*/  LOP3.LUT R57, R31, 0xffff0000, RZ, 0xc0, !PT ;  /* 0xffff00001f397812 */ /* 0x000fe200078ec0ff */
[----:B------:R-:W-:Y:S02]  /*a7e0*/  IMAD.SHL.U32 R44, R11, 0x2, RZ ;  /* 0x000000020b2c7824 */ /* 0x000fe400078e00ff */
[----:B------:R-:W1:Y:S04]  /*a7f0*/  LDS.128 R8, [R6+0x10080] ;  /* 0x0100800006087984 */ /* 0x000e680000000c00 */
[----:B------:R-:W2:Y:S01]  /*a800*/  LDS.128 R12, [R44+0x10080] ;  /* 0x010080002c0c7984 */ /* 0x000ea20000000c00 */
[C---:B-1----:R-:W-:Y:S01]  /*a810*/  IMAD.U32 R54, R8.reuse, 0x10000, RZ ;  /* 0x0001000008367824 */ /* 0x042fe200078e00ff */
[C---:B------:R-:W-:Y:S01]  /*a820*/  LOP3.LUT R59, R11.reuse, 0xffff0000, RZ, 0xc0, !PT ;  /* 0xffff00000b3b7812 */ /* 0x040fe200078ec0ff */
[----:B------:R-:W-:Y:S01]  /*a830*/  IMAD.U32 R47, R11, 0x10000, RZ ;  /* 0x000100000b2f7824 */ /* 0x000fe200078e00ff */
[----:B------:R-:W-:Y:S01]  /*a840*/  LOP3.LUT R49, R8, 0xffff0000, RZ, 0xc0, !PT ;  /* 0xffff000008317812 */ /* 0x000fe200078ec0ff */
[C---:B--2---:R-:W-:Y:S01]  /*a850*/  IMAD.U32 R46, R12.reuse, 0x10000, RZ ;  /* 0x000100000c2e7824 */ /* 0x044fe200078e00ff */
[----:B------:R-:W-:Y:S01]  /*a860*/  LOP3.LUT R11, R27, 0xffff0000, RZ, 0xc0, !PT ;  /* 0xffff00001b0b7812 */ /* 0x000fe200078ec0ff */
[-C--:B------:R-:W-:Y:S01]  /*a870*/  FMUL.FTZ R58, R55, R54.reuse ;  /* 0x00000036373a7220 */ /* 0x080fe20000410000 */
[----:B------:R-:W-:Y:S01]  /*a880*/  LOP3.LUT R50, R12, 0xffff0000, RZ, 0xc0, !PT ;  /* 0xffff00000c327812 */ /* 0x000fe200078ec0ff */
[----:B------:R-:W-:Y:S01]  /*a890*/  FMUL.FTZ R54, R53, R54 ;  /* 0x0000003635367220 */ /* 0x000fe20000410000 */
[----:B------:R-:W-:Y:S01]  /*a8a0*/  SHF.L.U32 R8, R9, 0x10, RZ ;  /* 0x0000001009087819 */ /* 0x000fe200000006ff */
[-C--:B------:R-:W-:Y:S01]  /*a8b0*/  FFMA.FTZ R58, R53, R46.reuse, -R58 ;  /* 0x0000002e353a7223 */ /* 0x080fe2000001083a */
[----:B------:R-:W-:Y:S01]  /*a8c0*/  LOP3.LUT R48, R9, 0xffff0000, RZ, 0xc0, !PT ;  /* 0xffff000009307812 */ /* 0x000fe200078ec0ff */
[----:B------:R-:W-:Y:S01]  /*a8d0*/  FFMA.FTZ R46, R55, R46, R54 ;  /* 0x0000002e372e7223 */ /* 0x000fe20000010036 */
[C---:B------:R-:W-:Y:S01]  /*a8e0*/  SHF.L.U32 R9, R10.reuse, 0x10, RZ ;  /* 0x000000100a097819 */ /* 0x040fe200000006ff */
[-C--:B------:R-:W-:Y:S01]  /*a8f0*/  FMUL.FTZ R53, R11, R49.reuse ;  /* 0x000000310b357220 */ /* 0x080fe20000410000 */
[----:B------:R-:W-:Y:S01]  /*a900*/  LOP3.LUT R52, R10, 0xffff0000, RZ, 0xc0, !PT ;  /* 0xffff00000a347812 */ /* 0x000fe200078ec0ff */
[----:B------:R-:W-:Y:S01]  /*a910*/  IMAD.U32 R10, R25, 0x10000, RZ ;  /* 0x00010000190a7824 */ /* 0x000fe200078e00ff */
[----:B------:R-:W-:Y:S01]  /*a920*/  SHF.L.U32 R54, R29, 0x10, RZ ;  /* 0x000000101d367819 */ /* 0x000fe200000006ff */
[C---:B------:R-:W-:Y:S01]  /*a930*/  FMUL.FTZ R56, R57.reuse, R49 ;  /* 0x0000003139387220 */ /* 0x040fe20000410000 */
[----:B------:R-:W-:Y:S01]  /*a940*/  SHF.L.U32 R51, R14, 0x10, RZ ;  /* 0x000000100e337819 */ /* 0x000fe200000006ff */
[-C--:B------:R-:W-:Y:S01]  /*a950*/  FFMA.FTZ R57, R57, R50.reuse, -R53 ;  /* 0x0000003239397223 */ /* 0x080fe20000010835 */
[----:B------:R-:W-:Y:S01]  /*a960*/  LOP3.LUT R49, R25, 0xffff0000, RZ, 0xc0, !PT ;  /* 0xffff000019317812 */ /* 0x000fe200078ec0ff */
[-C--:B------:R-:W-:Y:S01]  /*a970*/  FMUL.FTZ R55, R10, R9.reuse ;  /* 0x000000090a377220 */ /* 0x080fe20000410000 */
[----:B------:R-:W-:Y:S01]  /*a980*/  LOP3.LUT R14, R14, 0xffff0000, RZ, 0xc0, !PT ;  /* 0xffff00000e0e7812 */ /* 0x000fe200078ec0ff */
[C---:B------:R-:W-:Y:S01]  /*a990*/  FMUL.FTZ R53, R54.reuse, R9 ;  /* 0x0000000936357220 */ /* 0x040fe20000410000 */
[----:B------:R-:W-:Y:S01]  /*a9a0*/  LOP3.LUT R45, R13, 0xffff0000, RZ, 0xc0, !PT ;  /* 0xffff00000d2d7812 */ /* 0x000fe200078ec0ff */
[----:B------:R-:W-:Y:S01]  /*a9b0*/  FFMA.FTZ R9, R11, R50, R56 ;  /* 0x000000320b097223 */ /* 0x000fe20000010038 */
[----:B------:R-:W-:Y:S01]  /*a9c0*/  LOP3.LUT R11, R29, 0xffff0000, RZ, 0xc0, !PT ;  /* 0xffff00001d0b7812 */ /* 0x000fe200078ec0ff */
[----:B------:R-:W-:-:S02]  /*a9d0*/  FFMA.FTZ R50, R54, R51, -R55 ;  /* 0x0000003336327223 */ /* 0x000fc40000010837 */
[----:B------:R-:W-:Y:S02]  /*a9e0*/  FFMA.FTZ R10, R10, R51, R53 ;  /* 0x000000330a0a7223 */ /* 0x000fe40000010035 */
[----:B------:R-:W-:Y:S02]  /*a9f0*/  IMAD.U32 R51, R26, 0x10000, RZ ;  /* 0x000100001a337824 */ /* 0x000fe400078e00ff */
[----:B------:R-:W-:Y:S02]  /*aa00*/  IMAD.U32 R53, R30, 0x10000, RZ ;  /* 0x000100001e357824 */ /* 0x000fe400078e00ff */
[-C--:B------:R-:W-:Y:S02]  /*aa10*/  FMUL.FTZ R54, R49, R52.reuse ;  /* 0x0000003431367220 */ /* 0x080fe40000410000 */
[----:B------:R-:W-:Y:S01]  /*aa20*/  FMUL.FTZ R55, R11, R52 ;  /* 0x000000340b377220 */ /* 0x000fe20000410000 */
[----:B------:R-:W-:Y:S01]  /*aa30*/  SHF.L.U32 R52, R24, 0x10, RZ ;  /* 0x0000001018347819 */ /* 0x000fe200000006ff */
[----:B------:R-:W-:-:S02]  /*aa40*/  FMUL.FTZ R56, R51, R8 ;  /* 0x0000000833387220 */ /* 0x000fc40000410000 */
[----:B------:R-:W-:Y:S02]  /*aa50*/  IMAD.U32 R12, R13, 0x10000, RZ ;  /* 0x000100000d0c7824 */ /* 0x000fe400078e00ff */
[----:B------:R-:W-:Y:S02]  /*aa60*/  FMUL.FTZ R8, R53, R8 ;  /* 0x0000000835087220 */ /* 0x000fe40000410000 */
[-C--:B------:R-:W-:Y:S02]  /*aa70*/  FFMA.FTZ R11, R11, R14.reuse, -R54 ;  /* 0x0000000e0b0b7223 */ /* 0x080fe40000010836 */
[----:B------:R-:W-:Y:S02]  /*aa80*/  IMAD.U32 R54, R28, 0x10000, RZ ;  /* 0x000100001c367824 */ /* 0x000fe400078e00ff */
[----:B------:R-:W-:Y:S01]  /*aa90*/  FFMA.FTZ R55, R49, R14, R55 ;  /* 0x0000000e31377223 */ /* 0x000fe20000010037 */
[----:B------:R-:W-:Y:S01]  /*aaa0*/  LOP3.LUT R49, R30, 0xffff0000, RZ, 0xc0, !PT ;  /* 0xffff00001e317812 */ /* 0x000fe200078ec0ff */
[C---:B------:R-:W-:Y:S01]  /*aab0*/  IMAD.U32 R13, R15.reuse, 0x10000, RZ ;  /* 0x000100000f0d7824 */ /* 0x040fe200078e00ff */
[----:B------:R-:W-:Y:S01]  /*aac0*/  LOP3.LUT R15, R15, 0xffff0000, RZ, 0xc0, !PT ;  /* 0xffff00000f0f7812 */ /* 0x000fe200078ec0ff */
[----:B------:R-:W-:Y:S01]  /*aad0*/  FMUL.FTZ R14, R52, R47 ;  /* 0x0000002f340e7220 */ /* 0x000fe20000410000 */
[----:B------:R-:W-:Y:S01]  /*aae0*/  F2FP.BF16.PACK_AB R10, R55, R10 ;  /* 0x0000000a370a723e */ /* 0x000fe200000010ff */
[----:B------:R-:W-:-:S02]  /*aaf0*/  FFMA.FTZ R56, R53, R12, -R56 ;  /* 0x0000000c35387223 */ /* 0x000fc40000010838 */
[----:B------:R-:W-:Y:S01]  /*ab00*/  FFMA.FTZ R51, R51, R12, R8 ;  /* 0x0000000c33337223 */ /* 0x000fe20000010008 */
[----:B------:R-:W-:Y:S01]  /*ab10*/  LOP3.LUT R12, R26, 0xffff0000, RZ, 0xc0, !PT ;  /* 0xffff00001a0c7812 */ /* 0x000fe200078ec0ff */
[----:B------:R-:W-:Y:S01]  /*ab20*/  FMUL.FTZ R47, R54, R47 ;  /* 0x0000002f362f7220 */ /* 0x000fe20000410000 */
[----:B------:R-:W-:Y:S01]  /*ab30*/  LOP3.LUT R8, R24, 0xffff0000, RZ, 0xc0, !PT ;  /* 0xffff000018087812 */ /* 0x000fe200078ec0ff */
[-C--:B------:R-:W-:Y:S01]  /*ab40*/  FFMA.FTZ R54, R54, R13.reuse, -R14 ;  /* 0x0000000d36367223 */ /* 0x080fe2000001080e */
[----:B------:R-:W-:Y:S01]  /*ab50*/  LOP3.LUT R14, R28, 0xffff0000, RZ, 0xc0, !PT ;  /* 0xffff00001c0e7812 */ /* 0x000fe200078ec0ff */
[-C--:B------:R-:W-:Y:S02]  /*ab60*/  FMUL.FTZ R60, R12, R48.reuse ;  /* 0x000000300c3c7220 */ /* 0x080fe40000410000 */
[----:B------:R-:W-:Y:S02]  /*ab70*/  FFMA.FTZ R52, R52, R13, R47 ;  /* 0x0000000d34347223 */ /* 0x000fe4000001002f */
[----:B------:R-:W-:-:S02]  /*ab80*/  FMUL.FTZ R48, R49, R48 ;  /* 0x0000003031307220 */ /* 0x000fc40000410000 */
[-C--:B------:R-:W-:Y:S02]  /*ab90*/  FMUL.FTZ R47, R8, R59.reuse ;  /* 0x0000003b082f7220 */ /* 0x080fe40000410000 */
[----:B------:R-:W-:Y:S02]  /*aba0*/  FMUL.FTZ R59, R14, R59 ;  /* 0x0000003b0e3b7220 */ /* 0x000fe40000410000 */
[-C--:B------:R-:W-:Y:S02]  /*abb0*/  FFMA.FTZ R13, R49, R45.reuse, -R60 ;  /* 0x0000002d310d7223 */ /* 0x080fe4000001083c */
[----:B------:R-:W-:Y:S01]  /*abc0*/  FFMA.FTZ R48, R12, R45, R48 ;  /* 0x0000002d0c307223 */ /* 0x000fe20000010030 */
[----:B------:R-:W-:Y:S01]  /*abd0*/  F2FP.BF16.PACK_AB R12, R57, R58 ;  /* 0x0000003a390c723e */ /* 0x000fe200000010ff */
[-C--:B------:R-:W-:Y:S01]  /*abe0*/  FFMA.FTZ R45, R14, R15.reuse, -R47 ;  /* 0x0000000f0e2d7223 */ /* 0x080fe2000001082f */
        /* <DEDUP_REMOVED lines=9> */
.L_x_128:
[----:B------:R-:W-:Y:S05]  /*ac80*/  BSYNC B1 ;  /* 0x0000000000017941 */ /* 0x000fea0003800000 */
.L_x_127:
        /* <DEDUP_REMOVED lines=104> */
.L_x_134:
[----:B------:R-:W-:Y:S05]  /*b310*/  BSYNC B0 ;  /* 0x0000000000007941 */ /* 0x000fea0003800000 */
.L_x_133:
        /* <DEDUP_REMOVED lines=106> */
.L_x_132:
[----:B------:R-:W-:Y:S05]  /*b9c0*/  BSYNC B1 ;  /* 0x0000000000017941 */ /* 0x000fea0003800000 */
.L_x_131:
[----:B------:R-:W-:-:S04]  /*b9d0*/  IADD3 R45, R17, 0x60, RZ ;  /* 0x00000060112d7810 */ /* 0x000fc80007ffe0ff */
        /* <DEDUP_REMOVED lines=10> */
[----:B------:R-:W-:Y:S02]  /*ba80*/  LEA.HI R6, R11, R16, RZ, 0x1d ;  /* 0x000000100b067211 */ /* 0x000fe400078fe8ff */
[----:B------:R-:W-:Y:S02]  /*ba90*/  LEA.HI R8, R8, R45, RZ, 0x3 ;  /* 0x0000002d08087211 */ /* 0x000fe400078f18ff */
        /* <DEDUP_REMOVED lines=14> */
[----:B------:R-:W-:Y:S02]  /*bb80*/  IADD3 R6, R13, R6, R8 ;  /* 0x000000060d067210 */ /* 0x000fe40007ffe008 */
[----:B------:R-:W-:Y:S01]  /*bb90*/  LOP3.LUT R41, R41, 0xffff0000, RZ, 0xc0, !PT ;  /* 0xffff000029297812 */ /* 0x000fe200078ec0ff */
[----:B------:R-:W1:Y:S01]  /*bba0*/  LDS.128 R12, [R32+0x10080] ;  /* 0x01008000200c7984 */ /* 0x000e620000000c00 */
[----:B------:R-:W-:Y:S01]  /*bbb0*/  LOP3.LUT R35, R35, 0xffff0000, RZ, 0xc0, !PT ;  /* 0xffff000023237812 */ /* 0x000fe200078ec0ff */
[----:B------:R-:W-:-:S05]  /*bbc0*/  IMAD.SHL.U32 R6, R6, 0x2, RZ ;  /* 0x0000000206067824 */ /* 0x000fca00078e00ff */
[----:B------:R-:W2:Y:S01]  /*bbd0*/  LDS.128 R8, [R6+0x10080] ;  /* 0x0100800006087984 */ /* 0x000ea20000000c00 */
[C---:B-1----:R-:W-:Y:S01]  /*bbe0*/  IMAD.U32 R42, R12.reuse, 0x10000, RZ ;  /* 0x000100000c2a7824 */ /* 0x042fe200078e00ff */
[----:B------:R-:W-:Y:S01]  /*bbf0*/  LOP3.LUT R34, R12, 0xffff0000, RZ, 0xc0, !PT ;  /* 0xffff00000c227812 */ /* 0x000fe200078ec0ff */
[----:B------:R-:W-:Y:S01]  /*bc00*/  IMAD.U32 R43, R14, 0x10000, RZ ;  /* 0x000100000e2b7824 */ /* 0x000fe200078e00ff */
[C---:B------:R-:W-:Y:S02]  /*bc10*/  SHF.L.U32 R12, R13.reuse, 0x10, RZ ;  /* 0x000000100d0c7819 */ /* 0x040fe400000006ff */
[----:B------:R-:W-:Y:S02]  /*bc20*/  LOP3.LUT R44, R13, 0xffff0000, RZ, 0xc0, !PT ;  /* 0xffff00000d2c7812 */ /* 0x000fe400078ec0ff */
[C---:B------:R-:W-:Y:S01]  /*bc30*/  SHF.L.U32 R13, R15.reuse, 0x10, RZ ;  /* 0x000000100f0d7819 */ /* 0x040fe200000006ff */
[----:B--2---:R-:W-:Y:S01]  /*bc40*/  IMAD.U32 R46, R8, 0x10000, RZ ;  /* 0x00010000082e7824 */ /* 0x004fe200078e00ff */
[----:B------:R-:W-:Y:S01]  /*bc50*/  LOP3.LUT R47, R15, 0xffff0000, RZ, 0xc0, !PT ;  /* 0xffff00000f2f7812 */ /* 0x000fe200078ec0ff */
[----:B------:R-:W-:Y:S01]  /*bc60*/  IMAD.U32 R51, R10, 0x10000, RZ ;  /* 0x000100000a337824 */ /* 0x000fe200078e00ff */
[----:B------:R-:W-:-:S02]  /*bc70*/  LOP3.LUT R15, R8, 0xffff0000, RZ, 0xc0, !PT ;  /* 0xffff0000080f7812 */ /* 0x000fc400078ec0ff */
[C---:B------:R-:W-:Y:S02]  /*bc80*/  SHF.L.U32 R8, R9.reuse, 0x10, RZ ;  /* 0x0000001009087819 */ /* 0x040fe400000006ff */
[----:B------:R-:W-:Y:S01]  /*bc90*/  LOP3.LUT R52, R9, 0xffff0000, RZ, 0xc0, !PT ;  /* 0xffff000009347812 */ /* 0x000fe200078ec0ff */
[C---:B------:R-:W-:Y:S01]  /*bca0*/  IMAD.U32 R9, R37.reuse, 0x10000, RZ ;  /* 0x0001000025097824 */ /* 0x040fe200078e00ff */
[----:B------:R-:W-:Y:S02]  /*bcb0*/  LOP3.LUT R50, R10, 0xffff0000, RZ, 0xc0, !PT ;  /* 0xffff00000a327812 */ /* 0x000fe400078ec0ff */
[----:B------:R-:W-:Y:S01]  /*bcc0*/  LOP3.LUT R37, R37, 0xffff0000, RZ, 0xc0, !PT ;  /* 0xffff000025257812 */ /* 0x000fe200078ec0ff */
[-C--:B------:R-:W-:Y:S01]  /*bcd0*/  FMUL.FTZ R10, R9, R46.reuse ;  /* 0x0000002e090a7220 */ /* 0x080fe20000410000 */
[----:B------:R-:W-:Y:S01]  /*bce0*/  LOP3.LUT R14, R14, 0xffff0000, RZ, 0xc0, !PT ;  /* 0xffff00000e0e7812 */ /* 0x000fe200078ec0ff */
[----:B------:R-:W-:Y:S01]  /*bcf0*/  FMUL.FTZ R46, R49, R46 ;  /* 0x0000002e312e7220 */ /* 0x000fe20000410000 */
[----:B------:R-:W-:Y:S01]  /*bd00*/  SHF.L.U32 R48, R11, 0x10, RZ ;  /* 0x000000100b307819 */ /* 0x000fe200000006ff */
[----:B------:R-:W-:Y:S01]  /*bd10*/  FFMA.FTZ R10, R49, R42, -R10 ;  /* 0x0000002a310a7223 */ /* 0x000fe2000001080a */
[----:B------:R-:W-:Y:S01]  /*bd20*/  LOP3.LUT R11, R11, 0xffff0000, RZ, 0xc0, !PT ;  /* 0xffff00000b0b7812 */ /* 0x000fe200078ec0ff */
[----:B------:R-:W-:-:S02]  /*bd30*/  FMUL.FTZ R49, R37, R15 ;  /* 0x0000000f25317220 */ /* 0x000fc40000410000 */
[----:B------:R-:W-:Y:S01]  /*bd40*/  FFMA.FTZ R46, R9, R42, R46 ;  /* 0x0000002a092e7223 */ /* 0x000fe2000001002e */
[----:B------:R-:W-:Y:S01]  /*bd50*/  SHF.L.U32 R42, R39, 0x10, RZ ;  /* 0x00000010272a7819 */ /* 0x000fe200000006ff */
[----:B------:R-:W-:Y:S01]  /*bd60*/  FMUL.FTZ R15, R41, R15 ;  /* 0x0000000f290f7220 */ /* 0x000fe20000410000 */
[----:B------:R-:W-:Y:S01]  /*bd70*/  LOP3.LUT R39, R39, 0xffff0000, RZ, 0xc0, !PT ;  /* 0xffff000027277812 */ /* 0x000fe200078ec0ff */
[-C--:B------:R-:W-:Y:S02]  /*bd80*/  FMUL.FTZ R9, R54, R51.reuse ;  /* 0x0000003336097220 */ /* 0x080fe40000410000 */
[-C--:B------:R-:W-:Y:S01]  /*bd90*/  FFMA.FTZ R15, R37, R34.reuse, R15 ;  /* 0x00000022250f7223 */ /* 0x080fe2000001000f */
[----:B------:R-:W-:Y:S01]  /*bda0*/  SHF.L.U32 R37, R36, 0x10, RZ ;  /* 0x0000001024257819 */ /* 0x000fe200000006ff */
[----:B------:R-:W-:Y:S02]  /*bdb0*/  FFMA.FTZ R49, R41, R34, -R49 ;  /* 0x0000002229317223 */ /* 0x000fe40000010831 */
[----:B------:R-:W-:-:S02]  /*bdc0*/  FMUL.FTZ R51, R42, R51 ;  /* 0x000000332a337220 */ /* 0x000fc40000410000 */
[-C--:B------:R-:W-:Y:S02]  /*bdd0*/  FMUL.FTZ R34, R35, R50.reuse ;  /* 0x0000003223227220 */ /* 0x080fe40000410000 */
[----:B------:R-:W-:Y:S02]  /*bde0*/  IMAD.U32 R41, R40, 0x10000, RZ ;  /* 0x0001000028297824 */ /* 0x000fe400078e00ff */
[-C--:B------:R-:W-:Y:S01]  /*bdf0*/  FFMA.FTZ R9, R42, R43.reuse, -R9 ;  /* 0x0000002b2a097223 */ /* 0x080fe20000010809 */
[----:B------:R-:W-:Y:S01]  /*be00*/  SHF.L.U32 R42, R38, 0x10, RZ ;  /* 0x00000010262a7819 */ /* 0x000fe200000006ff */
[----:B------:R-:W-:Y:S01]  /*be10*/  FFMA.FTZ R51, R54, R43, R51 ;  /* 0x0000002b36337223 */ /* 0x000fe20000010033 */
[----:B------:R-:W-:Y:S01]  /*be20*/  LOP3.LUT R38, R38, 0xffff0000, RZ, 0xc0, !PT ;  /* 0xffff000026267812 */ /* 0x000fe200078ec0ff */
[C---:B------:R-:W-:Y:S02]  /*be30*/  FMUL.FTZ R50, R39.reuse, R50 ;  /* 0x0000003227327220 */ /* 0x040fe40000410000 */
[----:B------:R-:W-:-:S02]  /*be40*/  FFMA.FTZ R34, R39, R14, -R34 ;  /* 0x0000000e27227223 */ /* 0x000fc40000010822 */
[-C--:B------:R-:W-:Y:S02]  /*be50*/  FMUL.FTZ R43, R37, R8.reuse ;  /* 0x00000008252b7220 */ /* 0x080fe40000410000 */
[----:B------:R-:W-:Y:S02]  /*be60*/  IMAD.U32 R39, R33, 0x10000, RZ ;  /* 0x0001000021277824 */ /* 0x000fe400078e00ff */
[----:B------:R-:W-:Y:S02]  /*be70*/  FMUL.FTZ R8, R41, R8 ;  /* 0x0000000829087220 */ /* 0x000fe40000410000 */
[----:B------:R-:W-:Y:S01]  /*be80*/  FFMA.FTZ R50, R35, R14, R50 ;  /* 0x0000000e23327223 */ /* 0x000fe20000010032 */
[----:B------:R-:W-:Y:S01]  /*be90*/  LOP3.LUT R35, R36, 0xffff0000, RZ, 0xc0, !PT ;  /* 0xffff000024237812 */ /* 0x000fe200078ec0ff */
[----:B------:R-:W-:Y:S02]  /*bea0*/  FMUL.FTZ R14, R39, R48 ;  /* 0x00000030270e7220 */ /* 0x000fe40000410000 */
[-C--:B------:R-:W-:Y:S01]  /*beb0*/  FFMA.FTZ R37, R37, R12.reuse, R8 ;  /* 0x0000000c25257223 */ /* 0x080fe20000010008 */
[----:B------:R-:W-:Y:S01]  /*bec0*/  LOP3.LUT R8, R33, 0xffff0000, RZ, 0xc0, !PT ;  /* 0xffff000021087812 */ /* 0x000fe200078ec0ff */
[----:B------:R-:W-:Y:S01]  /*bed0*/  FFMA.FTZ R43, R41, R12, -R43 ;  /* 0x0000000c292b7223 */ /* 0x000fe2000001082b */
[----:B------:R-:W-:Y:S01]  /*bee0*/  LOP3.LUT R41, R40, 0xffff0000, RZ, 0xc0, !PT ;  /* 0xffff000028297812 */ /* 0x000fe200078ec0ff */
[----:B------:R-:W-:-:S02]  /*bef0*/  FMUL.FTZ R48, R42, R48 ;  /* 0x000000302a307220 */ /* 0x000fc40000410000 */
[----:B------:R-:W-:Y:S01]  /*bf00*/  FFMA.FTZ R42, R42, R13, -R14 ;  /* 0x0000000d2a2a7223 */ /* 0x000fe2000001080e */
[----:B------:R-:W-:Y:S01]  /*bf10*/  F2FP.BF16.PACK_AB R14, R34, R9 ;  /* 0x00000009220e723e */ /* 0x000fe200000010ff */
[----:B------:R-:W-:Y:S02]  /*bf20*/  FFMA.FTZ R48, R39, R13, R48 ;  /* 0x0000000d27307223 */ /* 0x000fe40000010030 */
[-C--:B------:R-:W-:Y:S02]  /*bf30*/  FMUL.FTZ R36, R35, R52.reuse ;  /* 0x0000003423247220 */ /* 0x080fe40000410000 */
[-C--:B------:R-:W-:Y:S02]  /*bf40*/  FMUL.FTZ R13, R8, R11.reuse ;  /* 0x0000000b080d7220 */ /* 0x080fe40000410000 */
[----:B------:R-:W-:Y:S02]  /*bf50*/  FMUL.FTZ R52, R41, R52 ;  /* 0x0000003429347220 */ /* 0x000fe40000410000 */
[----:B------:R-:W-:-:S02]  /*bf60*/  FMUL.FTZ R12, R38, R11 ;  /* 0x0000000b260c7220 */ /* 0x000fc40000410000 */
[-C--:B------:R-:W-:Y:S02]  /*bf70*/  FFMA.FTZ R36, R41, R44.reuse, -R36 ;  /* 0x0000002c29247223 */ /* 0x080fe40000010824 */
[----:B------:R-:W-:Y:S02]  /*bf80*/  FFMA.FTZ R11, R38, R47, -R13 ;  /* 0x0000002f260b7223 */ /* 0x000fe4000001080d */
[----:B------:R-:W-:Y:S01]  /*bf90*/  FFMA.FTZ R44, R35, R44, R52 ;  /* 0x0000002c232c7223 */ /* 0x000fe20000010034 */
[----:B------:R-:W-:Y:S01]  /*bfa0*/  F2FP.BF16.PACK_AB R13, R36, R43 ;  /* 0x0000002b240d723e */ /* 0x000fe200000010ff */
[----:B------:R-:W-:Y:S01]  /*bfb0*/  FFMA.FTZ R47, R8, R47, R12 ;  /* 0x0000002f082f7223 */ /* 0x000fe2000001000c */
[----:B------:R-:W-:Y:S02]  /*bfc0*/  F2FP.BF16.PACK_AB R8, R15, R46 ;  /* 0x0000002e0f08723e */ /* 0x000fe400000010ff */
[----:B------:R-:W-:Y:S02]  /*bfd0*/  F2FP.BF16.PACK_AB R12, R49, R10 ;  /* 0x0000000a310c723e */ /* 0x000fe400000010ff */
[----:B------:R-:W-:-:S02]  /*bfe0*/  F2FP.BF16.PACK_AB R15, R11, R42 ;  /* 0x0000002a0b0f723e */ /* 0x000fc400000010ff */
[----:B------:R-:W-:Y:S02]  /*bff0*/  F2FP.BF16.PACK_AB R10, R50, R51 ;  /* 0x00000033320a723e */ /* 0x000fe400000010ff */
[----:B------:R-:W-:Y:S01]  /*c000*/  F2FP.BF16.PACK_AB R9, R44, R37 ;  /* 0x000000252c09723e */ /* 0x000fe200000010ff */
[----:B------:R1:W-:Y:S01]  /*c010*/  STS.128 [R32+0x10080], R12 ;  /* 0x0100800c20007388 */ /* 0x0003e20000000c00 */
[----:B------:R-:W-:-:S05]  /*c020*/  F2FP.BF16.PACK_AB R11, R47, R48 ;  /* 0x000000302f0b723e */ /* 0x000fca00000010ff */
[----:B------:R1:W-:Y:S02]  /*c030*/  STS.128 [R6+0x10080], R8 ;  /* 0x0100800806007388 */ /* 0x0003e40000000c00 */
.L_x_136:
[----:B------:R-:W-:Y:S05]  /*c040*/  BSYNC B0 ;  /* 0x0000000000007941 */ /* 0x000fea0003800000 */
.L_x_135:
[----:B------:R-:W-:-:S13]  /*c050*/  ISETP.GE.AND P0, PT, R23, c[0x0][0x27c], PT ;  /* 0x00009f0017007a0c */ /* 0x000fda0003f06270 */
[----:B------:R-:W-:Y:S05]  /*c060*/  @P0 BRA `(.L_x_114) ;  /* 0x0000068000000947 */ /* 0x000fea0003800000 */
[----:B-1----:R-:W-:Y:S01]  /*c070*/  SHF.R.S32.HI R8, RZ, 0x1f, R23 ;  /* 0x0000001fff087819 */ /* 0x002fe20000011417 */
[----:B------:R-:W-:Y:S01]  /*c080*/  IMAD.SHL.U32 R12, R45, 0x40, RZ ;  /* 0x000000402d0c7824 */ /* 0x000fe200078e00ff */
[----:B------:R-:W-:Y:S01]  /*c090*/  SHF.R.S32.HI R6, RZ, 0x1f, R45 ;  /* 0x0000001fff067819 */ /* 0x000fe2000001142d */
[----:B------:R-:W-:Y:S01]  /*c0a0*/  IMAD.MOV.U32 R10, RZ, RZ, c[0x0][0x27c] ;  /* 0x00009f00ff0a7624 */ /* 0x000fe200078e00ff */
[-C--:B------:R-:W-:Y:S02]  /*c0b0*/  LEA.HI R13, R8, R23.reuse, RZ, 0x3 ;  /* 0x00000017080d7211 */ /* 0x080fe400078f18ff */
[----:B------:R-:W-:Y:S02]  /*c0c0*/  LOP3.LUT R12, R12, 0x1c0, RZ, 0xc0, !PT ;  /* 0x000001c00c0c7812 */ /* 0x000fe400078ec0ff */
[----:B------:R-:W-:Y:S02]  /*c0d0*/  SHF.R.S32.HI R9, RZ, 0x3, R13 ;  /* 0x00000003ff097819 */ /* 0x000fe4000001140d */
[----:B------:R-:W-:-:S02]  /*c0e0*/  LEA.HI R11, R8, R23, RZ, 0x6 ;  /* 0x00000017080b7211 */ /* 0x000fc400078f30ff */
[----:B------:R-:W-:Y:S02]  /*c0f0*/  LEA.HI R10, R10, R9, RZ, 0x1d ;  /* 0x000000090a0a7211 */ /* 0x000fe400078fe8ff */
[----:B------:R-:W-:Y:S01]  /*c100*/  LOP3.LUT R13, R12, 0x38, R13, 0xf8, !PT ;  /* 0x000000380c0d7812 */ /* 0x000fe200078ef80d */
[----:B------:R-:W-:Y:S01]  /*c110*/  IMAD.SHL.U32 R11, R11, 0x80, RZ ;  /* 0x000000800b0b7824 */ /* 0x000fe200078e00ff */
[----:B------:R-:W-:Y:S02]  /*c120*/  SHF.R.U32.HI R8, RZ, 0x3, R12 ;  /* 0x00000003ff087819 */ /* 0x000fe4000001160c */
[----:B------:R-:W-:Y:S02]  /*c130*/  SHF.R.S32.HI R9, RZ, 0x1f, R10 ;  /* 0x0000001fff097819 */ /* 0x000fe4000001140a */
[----:B------:R-:W-:Y:S02]  /*c140*/  LEA.HI R6, R6, R45, RZ, 0x3 ;  /* 0x0000002d06067211 */ /* 0x000fe400078f18ff */
[----:B------:R-:W-:Y:S01]  /*c150*/  LOP3.LUT R14, R13, R8, RZ, 0x3c, !PT ;  /* 0x000000080d0e7212 */ /* 0x000fe200078e3cff */
[----:B------:R-:W-:Y:S01]  /*c160*/  IMAD.SHL.U32 R13, R10, 0x8, RZ ;  /* 0x000000080a0d7824 */ /* 0x000fe200078e00ff */
[----:B------:R-:W-:-:S02]  /*c170*/  LEA.HI R9, R9, R10, RZ, 0x3 ;  /* 0x0000000a09097211 */ /* 0x000fc400078f18ff */
[----:B------:R-:W-:Y:S02]  /*c180*/  SHF.L.U32 R6, R6, 0x6, RZ ;  /* 0x0000000606067819 */ /* 0x000fe400000006ff */
[----:B------:R-:W-:Y:S01]  /*c190*/  LOP3.LUT R13, R12, 0x38, R13, 0xf8, !PT ;  /* 0x000000380c0d7812 */ /* 0x000fe200078ef80d */
[----:B------:R-:W-:Y:S01]  /*c1a0*/  IMAD.SHL.U32 R9, R9, 0x400, RZ ;  /* 0x0000040009097824 */ /* 0x000fe200078e00ff */
[----:B------:R-:W-:Y:S02]  /*c1b0*/  LOP3.LUT R11, R11, 0x7fffe000, RZ, 0xc0, !PT ;  /* 0x7fffe0000b0b7812 */ /* 0x000fe400078ec0ff */
[----:B------:R-:W-:Y:S02]  /*c1c0*/  LOP3.LUT R6, R6, 0xfffffe00, RZ, 0xc0, !PT ;  /* 0xfffffe0006067812 */ /* 0x000fe400078ec0ff */
[----:B------:R-:W-:Y:S02]  /*c1d0*/  LOP3.LUT R8, R13, R8, RZ, 0x3c, !PT ;  /* 0x000000080d087212 */ /* 0x000fe400078e3cff */
[----:B------:R-:W-:-:S02]  /*c1e0*/  LOP3.LUT R9, R9, 0x7fffe000, RZ, 0xc0, !PT ;  /* 0x7fffe00009097812 */ /* 0x000fc400078ec0ff */
[--C-:B------:R-:W-:Y:S02]  /*c1f0*/  IADD3 R11, R14, R11, R6.reuse ;  /* 0x0000000b0e0b7210 */ /* 0x100fe40007ffe006 */
[----:B------:R-:W-:-:S03]  /*c200*/  IADD3 R6, R8, R9, R6 ;  /* 0x0000000908067210 */ /* 0x000fc60007ffe006 */
[----:B------:R-:W-:Y:S01]  /*c210*/  IMAD.SHL.U32 R23, R11, 0x2, RZ ;  /* 0x000000020b177824 */ /* 0x000fe200078e00ff */
[----:B------:R-:W-:-:S04]  /*c220*/  SHF.L.U32 R6, R6, 0x1, RZ ;  /* 0x0000000106067819 */ /* 0x000fc800000006ff */
[----:B------:R-:W1:Y:S04]  /*c230*/  LDS.128 R12, [R23+0x10080] ;  /* 0x01008000170c7984 */ /* 0x000e680000000c00 */
[----:B------:R-:W2:Y:S01]  /*c240*/  LDS.128 R8, [R6+0x10080] ;  /* 0x0100800006087984 */ /* 0x000ea20000000c00 */
[C---:B-1----:R-:W-:Y:S01]  /*c250*/  IMAD.U32 R33, R12.reuse, 0x10000, RZ ;  /* 0x000100000c217824 */ /* 0x042fe200078e00ff */
[----:B------:R-:W-:Y:S01]  /*c260*/  LOP3.LUT R32, R12, 0xffff0000, RZ, 0xc0, !PT ;  /* 0xffff00000c207812 */ /* 0x000fe200078ec0ff */
[C---:B------:R-:W-:Y:S01]  /*c270*/  IMAD.U32 R12, R13.reuse, 0x10000, RZ ;  /* 0x000100000d0c7824 */ /* 0x040fe200078e00ff */
[----:B------:R-:W-:Y:S01]  /*c280*/  LOP3.LUT R35, R13, 0xffff0000, RZ, 0xc0, !PT ;  /* 0xffff00000d237812 */ /* 0x000fe200078ec0ff */
[C---:B--2---:R-:W-:Y:S01]  /*c290*/  IMAD.U32 R38, R8.reuse, 0x10000, RZ ;  /* 0x0001000008267824 */ /* 0x044fe200078e00ff */
[----:B------:R-:W-:Y:S01]  /*c2a0*/  LOP3.LUT R37, R8, 0xffff0000, RZ, 0xc0, !PT ;  /* 0xffff000008257812 */ /* 0x000fe200078ec0ff */
[C---:B------:R-:W-:Y:S01]  /*c2b0*/  IMAD.U32 R13, R15.reuse, 0x10000, RZ ;  /* 0x000100000f0d7824 */ /* 0x040fe200078e00ff */
[----:B------:R-:W-:Y:S01]  /*c2c0*/  LOP3.LUT R39, R15, 0xffff0000, RZ, 0xc0, !PT ;  /* 0xffff00000f277812 */ /* 0x000fe200078ec0ff */
[----:B------:R-:W-:Y:S01]  /*c2d0*/  IMAD.U32 R8, R9, 0x10000, RZ ;  /* 0x0001000009087824 */ /* 0x000fe200078e00ff */
[----:B------:R-:W-:Y:S01]  /*c2e0*/  SHF.L.U32 R36, R10, 0x10, RZ ;  /* 0x000000100a247819 */ /* 0x000fe200000006ff */
[----:B------:R-:W-:Y:S01]  /*c2f0*/  IMAD.U32 R15, R25, 0x10000, RZ ;  /* 0x00010000190f7824 */ /* 0x000fe200078e00ff */
[----:B------:R-:W-:Y:S01]  /*c300*/  LOP3.LUT R42, R9, 0xffff0000, RZ, 0xc0, !PT ;  /* 0xffff0000092a7812 */ /* 0x000fe200078ec0ff */
[----:B------:R-:W-:Y:S01]  /*c310*/  IMAD.U32 R40, R11, 0x10000, RZ ;  /* 0x000100000b287824 */ /* 0x000fe200078e00ff */
[----:B------:R-:W-:-:S02]  /*c320*/  SHF.L.U32 R9, R29, 0x10, RZ ;  /* 0x000000101d097819 */ /* 0x000fc400000006ff */
[----:B------:R-:W-:Y:S01]  /*c330*/  LOP3.LUT R41, R10, 0xffff0000, RZ, 0xc0, !PT ;  /* 0xffff00000a297812 */ /* 0x000fe200078ec0ff */
[-C--:B------:R-:W-:Y:S01]  /*c340*/  FMUL.FTZ R10, R15, R36.reuse ;  /* 0x000000240f0a7220 */ /* 0x080fe20000410000 */
[C---:B------:R-:W-:Y:S01]  /*c350*/  SHF.L.U32 R34, R14.reuse, 0x10, RZ ;  /* 0x000000100e227819 */ /* 0x040fe200000006ff */
[----:B------:R-:W-:Y:S01]  /*c360*/  FMUL.FTZ R36, R9, R36 ;  /* 0x0000002409247220 */ /* 0x000fe20000410000 */
[----:B------:R-:W-:Y:S02]  /*c370*/  LOP3.LUT R25, R25, 0xffff0000, RZ, 0xc0, !PT ;  /* 0xffff000019197812 */ /* 0x000fe400078ec0ff */
[----:B------:R-:W-:Y:S01]  /*c380*/  LOP3.LUT R29, R29, 0xffff0000, RZ, 0xc0, !PT ;  /* 0xffff00001d1d7812 */ /* 0x000fe200078ec0ff */
[-C--:B------:R-:W-:Y:S01]  /*c390*/  FFMA.FTZ R10, R9, R34.reuse, -R10 ;  /* 0x00000022090a7223 */ /* 0x080fe2000001080a */
[----:B------:R-:W-:Y:S01]  /*c3a0*/  LOP3.LUT R14, R14, 0xffff0000, RZ, 0xc0, !PT ;  /* 0xffff00000e0e7812 */ /* 0x000fe200078ec0ff */
[----:B------:R-:W-:Y:S01]  /*c3b0*/  FFMA.FTZ R36, R15, R34, R36 ;  /* 0x000000220f247223 */ /* 0x000fe20000010024 */
[----:B------:R-:W-:Y:S01]  /*c3c0*/  SHF.L.U32 R15, R31, 0x10, RZ ;  /* 0x000000101f0f7819 */ /* 0x000fe200000006ff */
[C---:B------:R-:W-:Y:S01]  /*c3d0*/  IMAD.U32 R9, R27.reuse, 0x10000, RZ ;  /* 0x000100001b097824 */ /* 0x040fe200078e00ff */
[----:B------:R-:W-:Y:S01]  /*c3e0*/  LOP3.LUT R27, R27, 0xffff0000, RZ, 0xc0, !PT ;  /* 0xffff00001b1b7812 */ /* 0x000fe200078ec0ff */
[-C--:B------:R-:W-:Y:S01]  /*c3f0*/  FMUL.FTZ R43, R25, R41.reuse ;  /* 0x00000029192b7220 */ /* 0x080fe20000410000 */
[----:B------:R-:W-:Y:S01]  /*c400*/  LOP3.LUT R31, R31, 0xffff0000, RZ, 0xc0, !PT ;  /* 0xffff00001f1f7812 */ /* 0x000fe200078ec0ff */
[----:B------:R-:W-:Y:S01]  /*c410*/  FMUL.FTZ R41, R29, R41 ;  /* 0x000000291d297220 */ /* 0x000fe20000410000 */
[----:B------:R-:W-:Y:S01]  /*c420*/  LOP3.LUT R11, R11, 0xffff0000, RZ, 0xc0, !PT ;  /* 0xffff00000b0b7812 */ /* 0x000fe200078ec0ff */
[----:B------:R-:W-:-:S02]  /*c430*/  FMUL.FTZ R34, R9, R38 ;  /* 0x0000002609227220 */ /* 0x000fc40000410000 */
[----:B------:R-:W-:Y:S02]  /*c440*/  FMUL.FTZ R38, R15, R38 ;  /* 0x000000260f267220 */ /* 0x000fe40000410000 */
[-C--:B------:R-:W-:Y:S02]  /*c450*/  FFMA.FTZ R43, R29, R14.reuse, -R43 ;  /* 0x0000000e1d2b7223 */ /* 0x080fe4000001082b */
[----:B------:R-:W-:Y:S02]  /*c460*/  FFMA.FTZ R41, R25, R14, R41 ;  /* 0x0000000e19297223 */ /* 0x000fe40000010029 */
[----:B------:R-:W-:Y:S02]  /*c470*/  FFMA.FTZ R38, R9, R33, R38 ;  /* 0x0000002109267223 */ /* 0x000fe40000010026 */
[----:B------:R-:W-:Y:S02]  /*c480*/  FMUL.FTZ R14, R27, R37 ;  /* 0x000000251b0e7220 */ /* 0x000fe40000410000 */
[----:B------:R-:W-:-:S02]  /*c490*/  FFMA.FTZ R34, R15, R33, -R34 ;  /* 0x000000210f227223 */ /* 0x000fc40000010822 */
[C---:B------:R-:W-:Y:S01]  /*c4a0*/  IMAD.U32 R9, R26.reuse, 0x10000, RZ ;  /* 0x000100001a097824 */ /* 0x040fe200078e00ff */
[----:B------:R-:W-:Y:S01]  /*c4b0*/  LOP3.LUT R26, R26, 0xffff0000, RZ, 0xc0, !PT ;  /* 0xffff00001a1a7812 */ /* 0x000fe200078ec0ff */
[C---:B------:R-:W-:Y:S01]  /*c4c0*/  IMAD.U32 R15, R30.reuse, 0x10000, RZ ;  /* 0x000100001e0f7824 */ /* 0x040fe200078e00ff */
[----:B------:R-:W-:Y:S01]  /*c4d0*/  LOP3.LUT R30, R30, 0xffff0000, RZ, 0xc0, !PT ;  /* 0xffff00001e1e7812 */ /* 0x000fe200078ec0ff */
[C---:B------:R-:W-:Y:S02]  /*c4e0*/  FMUL.FTZ R37, R31.reuse, R37 ;  /* 0x000000251f257220 */ /* 0x040fe40000410000 */
[----:B------:R-:W-:Y:S01]  /*c4f0*/  FFMA.FTZ R31, R31, R32, -R14 ;  /* 0x000000201f1f7223 */ /* 0x000fe2000001080e */
[C---:B------:R-:W-:Y:S01]  /*c500*/  SHF.L.U32 R14, R24.reuse, 0x10, RZ ;  /* 0x00000010180e7819 */ /* 0x040fe200000006ff */
[-C--:B------:R-:W-:Y:S01]  /*c510*/  FMUL.FTZ R29, R9, R8.reuse ;  /* 0x00000008091d7220 */ /* 0x080fe20000410000 */
[----:B------:R-:W-:Y:S01]  /*c520*/  LOP3.LUT R24, R24, 0xffff0000, RZ, 0xc0, !PT ;  /* 0xffff000018187812 */ /* 0x000fe200078ec0ff */
[C---:B------:R-:W-:Y:S01]  /*c530*/  IMAD.U32 R25, R28.reuse, 0x10000, RZ ;  /* 0x000100001c197824 */ /* 0x040fe200078e00ff */
[----:B------:R-:W-:Y:S01]  /*c540*/  LOP3.LUT R28, R28, 0xffff0000, RZ, 0xc0, !PT ;  /* 0xffff00001c1c7812 */ /* 0x000fe200078ec0ff */
[----:B------:R-:W-:-:S02]  /*c550*/  FMUL.FTZ R8, R15, R8 ;  /* 0x000000080f087220 */ /* 0x000fc40000410000 */
[----:B------:R-:W-:Y:S02]  /*c560*/  FFMA.FTZ R37, R27, R32, R37 ;  /* 0x000000201b257223 */ /* 0x000fe40000010025 */
[-C--:B------:R-:W-:Y:S02]  /*c570*/  FFMA.FTZ R29, R15, R12.reuse, -R29 ;  /* 0x0000000c0f1d7223 */ /* 0x080fe4000001081d */
[----:B------:R-:W-:Y:S02]  /*c580*/  FFMA.FTZ R9, R9, R12, R8 ;  /* 0x0000000c09097223 */ /* 0x000fe40000010008 */
[----:B------:R-:W-:Y:S02]  /*c590*/  FMUL.FTZ R32, R14, R40 ;  /* 0x000000280e207220 */ /* 0x000fe40000410000 */
[----:B------:R-:W-:Y:S02]  /*c5a0*/  FMUL.FTZ R12, R26, R42 ;  /* 0x0000002a1a0c7220 */ /* 0x000fe40000410000 */
[----:B------:R-:W-:-:S02]  /*c5b0*/  FMUL.FTZ R8, R24, R11 ;  /* 0x0000000b18087220 */ /* 0x000fc40000410000 */
[C---:B------:R-:W-:Y:S02]  /*c5c0*/  FMUL.FTZ R40, R25.reuse, R40 ;  /* 0x0000002819287220 */ /* 0x040fe40000410000 */
[----:B------:R-:W-:Y:S02]  /*c5d0*/  FMUL.FTZ R42, R30, R42 ;  /* 0x0000002a1e2a7220 */ /* 0x000fe40000410000 */
[----:B------:R-:W-:Y:S02]  /*c5e0*/  FMUL.FTZ R11, R28, R11 ;  /* 0x0000000b1c0b7220 */ /* 0x000fe40000410000 */
[----:B------:R-:W-:Y:S02]  /*c5f0*/  FFMA.FTZ R15, R25, R13, -R32 ;  /* 0x0000000d190f7223 */ /* 0x000fe40000010820 */
[----:B------:R-:W-:Y:S01]  /*c600*/  FFMA.FTZ R30, R30, R35, -R12 ;  /* 0x000000231e1e7223 */ /* 0x000fe2000001080c */
[----:B------:R-:W-:Y:S01]  /*c610*/  F2FP.BF16.PACK_AB R12, R31, R34 ;  /* 0x000000221f0c723e */ /* 0x000fe200000010ff */
[----:B------:R-:W-:Y:S01]  /*c620*/  FFMA.FTZ R28, R28, R39, -R8 ;  /* 0x000000271c1c7223 */ /* 0x000fe20000010808 */
[----:B------:R-:W-:Y:S01]  /*c630*/  F2FP.BF16.PACK_AB R8, R37, R38 ;  /* 0x000000262508723e */ /* 0x000fe200000010ff */
[----:B------:R-:W-:Y:S01]  /*c640*/  FFMA.FTZ R40, R14, R13, R40 ;  /* 0x0000000d0e287223 */ /* 0x000fe20000010028 */
[----:B------:R-:W-:Y:S01]  /*c650*/  F2FP.BF16.PACK_AB R14, R43, R10 ;  /* 0x0000000a2b0e723e */ /* 0x000fe200000010ff */
[----:B------:R-:W-:Y:S01]  /*c660*/  FFMA.FTZ R26, R26, R35, R42 ;  /* 0x000000231a1a7223 */ /* 0x000fe2000001002a */
[----:B------:R-:W-:Y:S01]  /*c670*/  F2FP.BF16.PACK_AB R13, R30, R29 ;  /* 0x0000001d1e0d723e */ /* 0x000fe200000010ff */
[----:B------:R-:W-:Y:S01]  /*c680*/  FFMA.FTZ R11, R24, R39, R11 ;  /* 0x00000027180b7223 */ /* 0x000fe2000001000b */
[----:B------:R-:W-:-:S02]  /*c690*/  F2FP.BF16.PACK_AB R15, R28, R15 ;  /* 0x0000000f1c0f723e */ /* 0x000fc400000010ff */
[----:B------:R-:W-:Y:S02]  /*c6a0*/  F2FP.BF16.PACK_AB R10, R41, R36 ;  /* 0x00000024290a723e */ /* 0x000fe400000010ff */
[----:B------:R-:W-:Y:S01]  /*c6b0*/  F2FP.BF16.PACK_AB R9, R26, R9 ;  /* 0x000000091a09723e */ /* 0x000fe200000010ff */
[----:B------:R1:W-:Y:S01]  /*c6c0*/  STS.128 [R23+0x10080], R12 ;  /* 0x0100800c17007388 */ /* 0x0003e20000000c00 */
[----:B------:R-:W-:-:S05]  /*c6d0*/  F2FP.BF16.PACK_AB R11, R11, R40 ;  /* 0x000000280b0b723e */ /* 0x000fca00000010ff */
[----:B------:R1:W-:Y:S02]  /*c6e0*/  STS.128 [R6+0x10080], R8 ;  /* 0x0100800806007388 */ /* 0x0003e40000000c00 */
.L_x_114:
[----:B------:R-:W-:Y:S05]  /*c6f0*/  BSYNC B2 ;  /* 0x0000000000027941 */ /* 0x000fea0003800000 */
.L_x_86:
[----:B-12---:R-:W-:Y:S01]  /*c700*/  IMAD.SHL.U32 R8, R16, 0x40, RZ ;  /* 0x0000004010087824 */ /* 0x006fe200078e00ff */
[----:B------:R-:W-:-:S04]  /*c710*/  DEPBAR.LE SB0, 0x0 ;  /* 0x000080000000791a */ /* 0x000fc80000000000 */
[----:B------:R-:W-:Y:S01]  /*c720*/  LEA.HI R6, R21, R64, RZ, 0x5 ;  /* 0x0000004015067211 */ /* 0x000fe200078f28ff */
[----:B------:R-:W-:Y:S01]  /*c730*/  IMAD.SHL.U32 R225, R17, 0x8, RZ ;  /* 0x0000000811e17824 */ /* 0x000fe200078e00ff */
[----:B------:R-:W-:Y:S01]  /*c740*/  LOP3.LUT R8, R8, 0x1c0, RZ, 0xc0, !PT ;  /* 0x000001c008087812 */ /* 0x000fe200078ec0ff */
[----:B------:R-:W-:Y:S01]  /*c750*/  IMAD.WIDE.U32 R14, R18, c[0x0][0x208], RZ ;  /* 0x00008200120e7a25 */ /* 0x000fe200078e00ff */
[----:B------:R-:W-:Y:S02]  /*c760*/  LOP3.LUT P1, RZ, R16, 0x2, RZ, 0xc0, !PT ;  /* 0x0000000210ff7812 */ /* 0x000fe4000782c0ff */
[----:B------:R-:W-:Y:S01]  /*c770*/  LOP3.LUT R225, R8, 0x8, R225, 0xf8, !PT ;  /* 0x0000000808e17812 */ /* 0x000fe200078ef8e1 */
[----:B------:R-:W-:Y:S01]  /*c780*/  IMAD.SHL.U32 R9, R6, 0x20, RZ ;  /* 0x0000002006097824 */ /* 0x000fe200078e00ff */
[----:B------:R-:W-:Y:S01]  /*c790*/  SHF.R.U32.HI R8, RZ, 0x3, R8 ;  /* 0x00000003ff087819 */ /* 0x000fe20000011608 */
[----:B------:R-:W-:Y:S01]  /*c7a0*/  IMAD R60, R18, -0x20, R63 ;  /* 0xffffffe0123c7824 */ /* 0x000fe200078e023f */
[----:B------:R-:W-:Y:S01]  /*c7b0*/  SEL R10, RZ, 0x4, P4 ;  /* 0x00000004ff0a7807 */ /* 0x000fe20002000000 */
[----:B------:R-:W-:Y:S01]  /*c7c0*/  IMAD.SHL.U32 R232, R3, 0x2, RZ ;  /* 0x0000000203e87824 */ /* 0x000fe200078e00ff */
[----:B------:R-:W-:Y:S01]  /*c7d0*/  LOP3.LUT R9, R9, 0x7ffffc00, RZ, 0xc0, !PT ;  /* 0x7ffffc0009097812 */ /* 0x000fe200078ec0ff */
[----:B------:R-:W-:Y:S01]  /*c7e0*/  IMAD.SHL.U32 R223, R2, 0x2, RZ ;  /* 0x0000000202df7824 */ /* 0x000fe200078e00ff */
[----:B------:R-:W-:-:S02]  /*c7f0*/  LOP3.LUT R225, R225, R8, RZ, 0x3c, !PT ;  /* 0x00000008e1e17212 */ /* 0x000fc400078e3cff */
[----:B------:R-:W-:Y:S01]  /*c800*/  SEL R8, RZ, 0x2, P5 ;  /* 0x00000002ff087807 */ /* 0x000fe20002800000 */
[----:B------:R-:W-:Y:S01]  /*c810*/  IMAD.IADD R226, R2, 0x1, R9 ;  /* 0x0000000102e27824 */ /* 0x000fe200078e0209 */
[----:B------:R-:W-:Y:S01]  /*c820*/  BAR.SYNC.DEFER_BLOCKING 0x0 ;  /* 0x0000000000007b1d */ /* 0x000fe20000010000 */
[----:B------:R-:W-:Y:S01]  /*c830*/  IMAD R225, R20, 0x200, R225 ;  /* 0x0000020014e17824 */ /* 0x000fe200078e02e1 */
[----:B------:R-:W-:Y:S01]  /*c840*/  IADD3 R8, R10, R8, R19 ;  /* 0x000000080a087210 */ /* 0x000fe20007ffe013 */
[----:B------:R-:W-:Y:S01]  /*c850*/  IMAD.SHL.U32 R226, R226, 0x2, RZ ;  /* 0x00000002e2e27824 */ /* 0x000fe200078e00ff */
[----:B------:R-:W-:Y:S01]  /*c860*/  LEA R10, P0, R14, R230, 0x5 ;  /* 0x000000e60e0a7211 */ /* 0x000fe200078028ff */
[----:B------:R-:W-:Y:S01]  /*c870*/  IMAD.SHL.U32 R225, R225, 0x2, RZ ;  /* 0x00000002e1e17824 */ /* 0x000fe200078e00ff */
[----:B------:R-:W-:Y:S01]  /*c880*/  LOP3.LUT P6, RZ, R16, 0x4, RZ, 0xc0, !PT ;  /* 0x0000000410ff7812 */ /* 0x000fe200078cc0ff */
[----:B------:R-:W-:Y:S02]  /*c890*/  IMAD R9, R22, c[0x0][0x208], RZ ;  /* 0x0000820016097a24 */ /* 0x000fe400078e02ff */
[--C-:B------:R-:W-:Y:S01]  /*c8a0*/  IMAD R222, R0, 0x2, R226.reuse ;  /* 0x0000000200de7824 */ /* 0x100fe200078e02e2 */
[C---:B------:R-:W-:Y:S01]  /*c8b0*/  IADD3 R12, R225.reuse, 0xc080, RZ ;  /* 0x0000c080e10c7810 */ /* 0x040fe20007ffe0ff */
[----:B------:R-:W-:Y:S01]  /*c8c0*/  IMAD R9, R18, c[0x0][0x20c], R9 ;  /* 0x0000830012097a24 */ /* 0x000fe200078e0209 */
[----:B------:R-:W-:Y:S01]  /*c8d0*/  IADD3 R224, R225, 0xc0a0, RZ ;  /* 0x0000c0a0e1e07810 */ /* 0x000fe20007ffe0ff */
[----:B------:R-:W-:Y:S01]  /*c8e0*/  IMAD R221, R5, 0x2, R226 ;  /* 0x0000000205dd7824 */ /* 0x000fe200078e02e2 */
[----:B------:R-:W-:Y:S01]  /*c8f0*/  @P1 IADD3 R224, R12, -0x20, RZ ;  /* 0xffffffe00ce01810 */ /* 0x000fe20007ffe0ff */
[----:B------:R-:W-:Y:S01]  /*c900*/  IMAD.IADD R9, R15, 0x1, R9 ;  /* 0x000000010f097824 */ /* 0x000fe200078e0209 */
[----:B------:R-:W-:Y:S01]  /*c910*/  ISETP.LE.OR P1, PT, R60, R17, P2 ;  /* 0x000000113c00720c */ /* 0x000fe20001723670 */
[----:B------:R-:W-:-:S02]  /*c920*/  IMAD R219, R5, 0x2, R222 ;  /* 0x0000000205db7824 */ /* 0x000fc400078e02de */
[----:B------:R-:W-:Y:S01]  /*c930*/  IMAD R218, R0, 0x2, R223 ;  /* 0x0000000200da7824 */ /* 0x000fe200078e02df */
[----:B------:R-:W-:Y:S01]  /*c940*/  LEA.HI.X R11, R14, R229, R9, 0x5, P0 ;  /* 0x000000e50e0b7211 */ /* 0x000fe200000f2c09 */
[C---:B------:R-:W-:Y:S01]  /*c950*/  IMAD R217, R5.reuse, 0x2, R223 ;  /* 0x0000000205d97824 */ /* 0x040fe200078e02df */
[----:B------:R-:W-:Y:S01]  /*c960*/  SEL R9, RZ, 0x8, P3 ;  /* 0x00000008ff097807 */ /* 0x000fe20001800000 */
[----:B------:R-:W-:Y:S01]  /*c970*/  IMAD R216, R5, 0x2, R218 ;  /* 0x0000000205d87824 */ /* 0x000fe200078e02da */
[----:B---3--:R-:W-:Y:S01]  /*c980*/  LDSM.16.M88.4 R24, [R226+0x10080] ;  /* 0x01008000e218783b */ /* 0x008fe20000000200 */
[C---:B------:R-:W-:Y:S02]  /*c990*/  LEA R40, P0, R10.reuse, c[0x0][0x1f8], 0x1 ;  /* 0x00007e000a287a11 */ /* 0x040fe400078008ff */
[----:B------:R-:W-:Y:S01]  /*c9a0*/  IMAD.IADD R8, R9, 0x1, R8 ;  /* 0x0000000109087824 */ /* 0x000fe200078e0208 */
[----:B------:R-:W1:Y:S01]  /*c9b0*/  LDSM.16.M88.4 R28, [R225+0xc080] ;  /* 0x00c08000e11c783b */ /* 0x000e620000000200 */
[----:B------:R-:W-:Y:S01]  /*c9c0*/  IMAD.MOV.U32 R9, RZ, RZ, 0x40 ;  /* 0x00000040ff097424 */ /* 0x000fe200078e00ff */
[----:B------:R-:W-:-:S02]  /*c9d0*/  LEA.HI.X R41, R10, c[0x0][0x1fc], R11, 0x1, P0 ;  /* 0x00007f000a297a11 */ /* 0x000fc400000f0c0b */
[----:B----4-:R-:W-:Y:S01]  /*c9e0*/  LDSM.16.M88.4 R12, [R222+0x10080] ;  /* 0x01008000de0c783b */ /* 0x010fe20000000200 */
[C---:B------:R-:W-:Y:S02]  /*c9f0*/  LOP3.LUT P0, RZ, R8.reuse, 0x8, RZ, 0xc0, !PT ;  /* 0x0000000808ff7812 */ /* 0x040fe4000780c0ff */
[----:B------:R-:W-:Y:S01]  /*ca00*/  SEL R3, R9, 0xffffffc0, !P6 ;  /* 0xffffffc009037807 */ /* 0x000fe20007000000 */
[----:B------:R-:W2:Y:S01]  /*ca10*/  LDSM.16.M88.4 R20, [R224] ;  /* 0x00000000e014783b */ /* 0x000ea20000000200 */
[----:B------:R-:W-:Y:S02]  /*ca20*/  LOP3.LUT P6, RZ, R8, 0x2, RZ, 0xc0, !PT ;  /* 0x0000000208ff7812 */ /* 0x000fe400078cc0ff */
[CC--:B------:R-:W-:Y:S01]  /*ca30*/  ISETP.LE.OR P0, PT, R60.reuse, R17.reuse, !P0 ;  /* 0x000000113c00720c */ /* 0x0c0fe20004703670 */
[----:B------:R-:W3:Y:S01]  /*ca40*/  LDSM.16.M88.4 R44, [R225+0xc880] ;  /* 0x00c88000e12c783b */ /* 0x000ee20000000200 */
[----:B------:R-:W-:Y:S01]  /*ca50*/  ISETP.LE.OR P6, PT, R60, R17, !P6 ;  /* 0x000000113c00720c */ /* 0x000fe200077c3670 */
[----:B------:R-:W-:-:S02]  /*ca60*/  IMAD.IADD R220, R225, 0x1, R3 ;  /* 0x00000001e1dc7824 */ /* 0x000fc400078e0203 */
[----:B------:R-:W-:Y:S01]  /*ca70*/  LDSM.16.M88.4 R32, [R224+0x800] ;  /* 0x00080000e020783b */ /* 0x000fe20000000200 */
[----:B------:R-:W-:-:S03]  /*ca80*/  IMAD.IADD R214, R3, 0x1, R224 ;  /* 0x0000000103d67824 */ /* 0x000fc600078e02e0 */
[----:B------:R-:W-:Y:S01]  /*ca90*/  @!PT LDS RZ, [RZ] ;  /* 0x00000000fffff984 */ /* 0x000fe20000000800 */
[----:B------:R-:W-:Y:S01]  /*caa0*/  @!PT LDS RZ, [RZ] ;  /* 0x00000000fffff984 */ /* 0x000fe20000000800 */
[----:B------:R-:W-:Y:S01]  /*cab0*/  @!PT LDS RZ, [RZ] ;  /* 0x00000000fffff984 */ /* 0x000fe20000000800 */
[----:B------:R3:W-:Y:S01]  /*cac0*/  LDGSTS.E.BYPASS.LTC128B.128 [R232+0x8080], [R40.64], !P1 ;  /* 0x0808000028e87fae */ /* 0x0007e2000c901d4a */
[----:B------:R-:W-:-:S04]  /*cad0*/  LOP3.LUT P1, RZ, R8, 0x4, RZ, 0xc0, !PT ;  /* 0x0000000408ff7812 */ /* 0x000fc8000782c0ff */
[----:B------:R-:W-:Y:S01]  /*cae0*/  ISETP.LE.OR P1, PT, R60, R17, !P1 ;  /* 0x000000113c00720c */ /* 0x000fe20004f23670 */
[----:B------:R3:W-:-:S12]  /*caf0*/  LDGSTS.E.BYPASS.LTC128B.128 [R232+0x9080], [R40.64+0x80], !P6 ;  /* 0x0908008028e87fae */ /* 0x0007d8000f101d4a */
[----:B------:R3:W-:Y:S01]  /*cb00*/  LDGSTS.E.BYPASS.LTC128B.128 [R232+0xa080], [R40.64+0x100], !P1 ;  /* 0x0a08010028e87fae */ /* 0x0007e2000c901d4a */
[C---:B-1----:R-:W-:Y:S03]  /*cb10*/  HMMA.16816.F32.BF16 R16, R24.reuse, R28, RZ ;  /* 0x0000001c1810723c */ /* 0x042fe600000418ff */
[----:B------:R3:W-:Y:S04]  /*cb20*/  LDGSTS.E.BYPASS.LTC128B.128 [R232+0xb080], [R40.64+0x180], !P0 ;  /* 0x0b08018028e87fae */ /* 0x0007e8000c101d4a */
[----:B------:R-:W-:Y:S01]  /*cb30*/  LDSM.16.M88.4 R52, [R221+0x10080] ;  /* 0x01008000dd34783b */ /* 0x000fe20000000200 */
[----:B------:R-:W-:Y:S03]  /*cb40*/  HMMA.16816.F32.BF16 R28, R24, R30, RZ ;  /* 0x0000001e181c723c */ /* 0x000fe600000418ff */
[----:B------:R-:W1:Y:S04]  /*cb50*/  LDSM.16.M88.4 R8, [R220+0xc080] ;  /* 0x00c08000dc08783b */ /* 0x000e680000000200 */
[----:B------:R-:W-:Y:S04]  /*cb60*/  LDSM.16.M88.4 R36, [R219+0x10080] ;  /* 0x01008000db24783b */ /* 0x000fe80000000200 */
[----:B------:R-:W4:Y:S04]  /*cb70*/  LDSM.16.M88.4 R48, [R214] ;  /* 0x00000000d630783b */ /* 0x000f280000000200 */
[----:B------:R-:W5:Y:S01]  /*cb80*/  LDSM.16.M88.4 R72, [R220+0xc880] ;  /* 0x00c88000dc48783b */ /* 0x000f620000000200 */
[----:B--2---:R-:W-:Y:S03]  /*cb90*/  HMMA.16816.F32.BF16 R16, R12, R20, R16 ;  /* 0x000000140c10723c */ /* 0x004fe60000041810 */
[----:B------:R-:W-:Y:S04]  /*cba0*/  LDSM.16.M88.4 R68, [R225+0xd080] ;  /* 0x00d08000e144783b */ /* 0x000fe80000000200 */
[----:B------:R-:W-:Y:S01]  /*cbb0*/  LDSM.16.M88.4 R56, [R214+0x800] ;  /* 0x00080000d638783b */ /* 0x000fe20000000200 */
[C---:B---3--:R-:W-:Y:S03]  /*cbc0*/  HMMA.16816.F32.BF16 R40, R24.reuse, R44, RZ ;  /* 0x0000002c1828723c */ /* 0x048fe600000418ff */
[----:B------:R-:W0:Y:S05]  /*cbd0*/  LDGDEPBAR ;  /* 0x00000000000079af */ /* 0x000e2a0000000000 */
[----:B------:R-:W-:Y:S01]  /*cbe0*/  HMMA.16816.F32.BF16 R24, R24, R46, RZ ;  /* 0x0000002e1818723c */ /* 0x000fe200000418ff */
[----:B------:R-:W-:Y:S07]  /*cbf0*/  LDSM.16.M88.4 R44, [R224+0x1000] ;  /* 0x00100000e02c783b */ /* 0x000fee0000000200 */
[----:B------:R-:W-:Y:S01]  /*cc00*/  HMMA.16816.F32.BF16 R28, R12, R22, R28 ;  /* 0x000000160c1c723c */ /* 0x000fe2000004181c */
[----:B------:R-:W2:Y:S07]  /*cc10*/  LDSM.16.M88.4 R20, [R226+0x14080] ;  /* 0x01408000e214783b */ /* 0x000eae0000000200 */
[----:B-1----:R-:W-:Y:S08]  /*cc20*/  HMMA.16816.F32.BF16 R16, R52, R8, R16 ;  /* 0x000000083410723c */ /* 0x002ff00000041810 */
[C---:B------:R-:W-:Y:S08]  /*cc30*/  HMMA.16816.F32.BF16 R40, R12.reuse, R32, R40 ;  /* 0x000000200c28723c */ /* 0x040ff00000041828 */
[----:B------:R-:W-:Y:S01]  /*cc40*/  HMMA.16816.F32.BF16 R12, R12, R34, R24 ;  /* 0x000000220c0c723c */ /* 0x000fe20000041818 */
[----:B------:R-:W-:Y:S04]  /*cc50*/  LDSM.16.M88.4 R24, [R221+0x14080] ;  /* 0x01408000dd18783b */ /* 0x000fe80000000200 */
[----:B------:R-:W-:Y:S03]  /*cc60*/  LDSM.16.M88.4 R32, [R220+0xd080] ;  /* 0x00d08000dc20783b */ /* 0x000fe60000000200 */
[----:B------:R-:W-:Y:S01]  /*cc70*/  HMMA.16816.F32.BF16 R28, R52, R10, R28 ;  /* 0x0000000a341c723c */ /* 0x000fe2000004181c */
[----:B------:R-:W1:Y:S07]  /*cc80*/  LDSM.16.M88.4 R8, [R222+0x14080] ;  /* 0x01408000de08783b */ /* 0x000e6e0000000200 */
[----:B----4-:R-:W-:Y:S08]  /*cc90*/  HMMA.16816.F32.BF16 R16, R36, R48, R16 ;  /* 0x000000302410723c */ /* 0x010ff00000041810 */
[C---:B-----5:R-:W-:Y:S08]  /*cca0*/  HMMA.16816.F32.BF16 R40, R52.reuse, R72, R40 ;  /* 0x000000483428723c */ /* 0x060ff00000041828 */
[----:B------:R-:W-:Y:S01]  /*ccb0*/  HMMA.16816.F32.BF16 R52, R52, R74, R12 ;  /* 0x0000004a3434723c */ /* 0x000fe2000004180c */
[----:B------:R-:W-:Y:S04]  /*ccc0*/  LDSM.16.M88.4 R72, [R224+0x1800] ;  /* 0x00180000e048783b */ /* 0x000fe80000000200 */
[----:B------:R-:W-:Y:S03]  /*ccd0*/  LDSM.16.M88.4 R12, [R219+0x14080] ;  /* 0x01408000db0c783b */ /* 0x000fe60000000200 */
[----:B------:R-:W-:Y:S01]  /*cce0*/  HMMA.16816.F32.BF16 R28, R36, R50, R28 ;  /* 0x00000032241c723c */ /* 0x000fe2000004181c */
[----:B------:R-:W3:Y:S07]  /*ccf0*/  LDSM.16.M88.4 R48, [R225+0xd880] ;  /* 0x00d88000e130783b */ /* 0x000eee0000000200 */
[----:B--2---:R-:W-:Y:S08]  /*cd00*/  HMMA.16816.F32.BF16 R16, R20, R68, R16 ;  /* 0x000000441410723c */ /* 0x004ff00000041810 */
[C---:B------:R-:W-:Y:S08]  /*cd10*/  HMMA.16816.F32.BF16 R40, R36.reuse, R56, R40 ;  /* 0x000000382428723c */ /* 0x040ff00000041828 */
[----:B------:R-:W-:Y:S01]  /*cd20*/  HMMA.16816.F32.BF16 R52, R36, R58, R52 ;  /* 0x0000003a2434723c */ /* 0x000fe20000041834 */
[----:B------:R-:W-:Y:S04]  /*cd30*/  LDSM.16.M88.4 R56, [R220+0xd880] ;  /* 0x00d88000dc38783b */ /* 0x000fe80000000200 */
[----:B------:R-:W-:Y:S03]  /*cd40*/  LDSM.16.M88.4 R36, [R226+0x18080] ;  /* 0x01808000e224783b */ /* 0x000fe60000000200 */
[----:B------:R-:W-:Y:S01]  /*cd50*/  HMMA.16816.F32.BF16 R28, R20, R70, R28 ;  /* 0x00000046141c723c */ /* 0x000fe2000004181c */
[----:B------:R-:W2:Y:S07]  /*cd60*/  LDSM.16.M88.4 R68, [R214+0x1000] ;  /* 0x00100000d644783b */ /* 0x000eae0000000200 */
[----:B-1----:R-:W-:Y:S08]  /*cd70*/  HMMA.16816.F32.BF16 R16, R8, R44, R16 ;  /* 0x0000002c0810723c */ /* 0x002ff00000041810 */
[C---:B---3--:R-:W-:Y:S08]  /*cd80*/  HMMA.16816.F32.BF16 R40, R20.reuse, R48, R40 ;  /* 0x000000301428723c */ /* 0x048ff00000041828 */
[----:B------:R-:W-:Y:S01]  /*cd90*/  HMMA.16816.F32.BF16 R52, R20, R50, R52 ;  /* 0x000000321434723c */ /* 0x000fe20000041834 */
[----:B------:R-:W-:Y:S04]  /*cda0*/  LDSM.16.M88.4 R48, [R214+0x1800] ;  /* 0x00180000d630783b */ /* 0x000fe80000000200 */
[----:B------:R-:W-:Y:S03]  /*cdb0*/  LDSM.16.M88.4 R20, [R222+0x18080] ;  /* 0x01808000de14783b */ /* 0x000fe60000000200 */
[----:B------:R-:W-:Y:S01]  /*cdc0*/  HMMA.16816.F32.BF16 R28, R8, R46, R28 ;  /* 0x0000002e081c723c */ /* 0x000fe2000004181c */
[----:B------:R-:W1:Y:S07]  /*cdd0*/  LDSM.16.M88.4 R44, [R225+0xe080] ;  /* 0x00e08000e12c783b */ /* 0x000e6e0000000200 */
[----:B------:R-:W-:Y:S08]  /*cde0*/  HMMA.16816.F32.BF16 R16, R24, R32, R16 ;  /* 0x000000201810723c */ /* 0x000ff00000041810 */
[C---:B------:R-:W-:Y:S08]  /*cdf0*/  HMMA.16816.F32.BF16 R40, R8.reuse, R72, R40 ;  /* 0x000000480828723c */ /* 0x040ff00000041828 */
        /* <DEDUP_REMOVED lines=19> */
[----:B---3--:R-:W-:Y:S08]  /*cf30*/  HMMA.16816.F32.BF16 R16, R20, R32, R16 ;  /* 0x000000201410723c */ /* 0x008ff00000041810 */
[C---:B------:R-:W-:Y:S08]  /*cf40*/  HMMA.16816.F32.BF16 R40, R36.reuse, R72, R40 ;  /* 0x000000482428723c */ /* 0x040ff00000041828 */
[----:B------:R-:W-:Y:S01]  /*cf50*/  HMMA.16816.F32.BF16 R52, R36, R74, R52 ;  /* 0x0000004a2434723c */ /* 0x000fe20000041834 */
[----:B------:R-:W-:Y:S04]  /*cf60*/  LDSM.16.M88.4 R36, [R222+0x1c080] ;  /* 0x01c08000de24783b */ /* 0x000fe80000000200 */
[----:B------:R-:W-:Y:S03]  /*cf70*/  LDSM.16.M88.4 R72, [R224+0x3000] ;  /* 0x00300000e048783b */ /* 0x000fe60000000200 */
[----:B------:R-:W-:Y:S01]  /*cf80*/  HMMA.16816.F32.BF16 R28, R20, R34, R28 ;  /* 0x00000022141c723c */ /* 0x000fe2000004181c */
[----:B------:R-:W3:Y:S07]  /*cf90*/  LDSM.16.M88.4 R32, [R220+0xe880] ;  /* 0x00e88000dc20783b */ /* 0x000eee0000000200 */
[----:B--2---:R-:W-:Y:S08]  /*cfa0*/  HMMA.16816.F32.BF16 R16, R8, R68, R16 ;  /* 0x000000440810723c */ /* 0x004ff00000041810 */
[C---:B-1----:R-:W-:Y:S08]  /*cfb0*/  HMMA.16816.F32.BF16 R40, R20.reuse, R44, R40 ;  /* 0x0000002c1428723c */ /* 0x042ff00000041828 */
[----:B------:R-:W-:Y:S01]  /*cfc0*/  HMMA.16816.F32.BF16 R52, R20, R46, R52 ;  /* 0x0000002e1434723c */ /* 0x000fe20000041834 */
[----:B------:R-:W-:Y:S04]  /*cfd0*/  LDSM.16.M88.4 R44, [R225+0xf880] ;  /* 0x00f88000e12c783b */ /* 0x000fe80000000200 */
[----:B------:R-:W-:Y:S03]  /*cfe0*/  LDSM.16.M88.4 R20, [R220+0xf080] ;  /* 0x00f08000dc14783b */ /* 0x000fe60000000200 */
[----:B------:R-:W-:Y:S01]  /*cff0*/  HMMA.16816.F32.BF16 R28, R8, R70, R28 ;  /* 0x00000046081c723c */ /* 0x000fe2000004181c */
[----:B------:R-:W1:Y:S07]  /*d000*/  LDSM.16.M88.4 R68, [R214+0x2800] ;  /* 0x00280000d644783b */ /* 0x000e6e0000000200 */
[----:B------:R-:W-:Y:S08]  /*d010*/  HMMA.16816.F32.BF16 R16, R56, R24, R16 ;  /* 0x000000183810723c */ /* 0x000ff00000041810 */
[C---:B---3--:R-:W-:Y:S08]  /*d020*/  HMMA.16816.F32.BF16 R40, R8.reuse, R32, R40 ;  /* 0x000000200828723c */ /* 0x048ff00000041828 */
[----:B------:R-:W-:Y:S01]  /*d030*/  HMMA.16816.F32.BF16 R52, R8, R34, R52 ;  /* 0x000000220834723c */ /* 0x000fe20000041834 */
[----:B------:R-:W-:Y:S04]  /*d040*/  LDSM.16.M88.4 R32, [R224+0x3800] ;  /* 0x00380000e020783b */ /* 0x000fe80000000200 */
[----:B------:R-:W-:Y:S03]  /*d050*/  LDSM.16.M88.4 R8, [R214+0x3000] ;  /* 0x00300000d608783b */ /* 0x000fe60000000200 */
[----:B------:R-:W-:Y:S01]  /*d060*/  HMMA.16816.F32.BF16 R28, R56, R26, R28 ;  /* 0x0000001a381c723c */ /* 0x000fe2000004181c */
[----:B------:R-:W2:Y:S07]  /*d070*/  LDSM.16.M88.4 R24, [R221+0x1c080] ;  /* 0x01c08000dd18783b */ /* 0x000eae0000000200 */
[----:B------:R-:W-:Y:S08]  /*d080*/  HMMA.16816.F32.BF16 R16, R48, R12, R16 ;  /* 0x0000000c3010723c */ /* 0x000ff00000041810 */
[C---:B-1----:R-:W-:Y:S08]  /*d090*/  HMMA.16816.F32.BF16 R40, R56.reuse, R68, R40 ;  /* 0x000000443828723c */ /* 0x042ff00000041828 */
[----:B------:R-:W-:Y:S08]  /*d0a0*/  HMMA.16816.F32.BF16 R52, R56, R70, R52 ;  /* 0x000000463834723c */ /* 0x000ff00000041834 */
[----:B------:R-:W-:Y:S01]  /*d0b0*/  HMMA.16816.F32.BF16 R28, R48, R14, R28 ;  /* 0x0000000e301c723c */ /* 0x000fe2000004181c */
[----:B------:R-:W1:Y:S07]  /*d0c0*/  LDSM.16.M88.4 R12, [R219+0x1c080] ;  /* 0x01c08000db0c783b */ /* 0x000e6e0000000200 */
[----:B------:R-:W-:Y:S08]  /*d0d0*/  HMMA.16816.F32.BF16 R16, R36, R72, R16 ;  /* 0x000000482410723c */ /* 0x000ff00000041810 */
[C---:B------:R-:W-:Y:S01]  /*d0e0*/  HMMA.16816.F32.BF16 R56, R48.reuse, R44, R40 ;  /* 0x0000002c3038723c */ /* 0x040fe20000041828 */
[----:B------:R-:W3:Y:S07]  /*d0f0*/  LDSM.16.M88.4 R40, [R220+0xf880] ;  /* 0x00f88000dc28783b */ /* 0x000eee0000000200 */
[----:B------:R-:W-:Y:S08]  /*d100*/  HMMA.16816.F32.BF16 R52, R48, R46, R52 ;  /* 0x0000002e3034723c */ /* 0x000ff00000041834 */
[----:B------:R-:W-:Y:S08]  /*d110*/  HMMA.16816.F32.BF16 R28, R36, R74, R28 ;  /* 0x0000004a241c723c */ /* 0x000ff0000004181c */
[----:B--2---:R-:W-:Y:S08]  /*d120*/  HMMA.16816.F32.BF16 R16, R24, R20, R16 ;  /* 0x000000141810723c */ /* 0x004ff00000041810 */
[C---:B------:R-:W-:Y:S08]  /*d130*/  HMMA.16816.F32.BF16 R56, R36.reuse, R32, R56 ;  /* 0x000000202438723c */ /* 0x040ff00000041838 */
[----:B------:R-:W-:Y:S08]  /*d140*/  HMMA.16816.F32.BF16 R52, R36, R34, R52 ;  /* 0x000000222434723c */ /* 0x000ff00000041834 */
[----:B------:R-:W-:Y:S01]  /*d150*/  HMMA.16816.F32.BF16 R28, R24, R22, R28 ;  /* 0x00000016181c723c */ /* 0x000fe2000004181c */
[----:B------:R-:W2:Y:S01]  /*d160*/  LDSM.16.M88.4 R20, [R214+0x3800] ;  /* 0x00380000d614783b */ /* 0x000ea20000000200 */
[----:B------:R-:W-:-:S06]  /*d170*/  DEPBAR.LE SB0, 0x0 ;  /* 0x000080000000791a */ /* 0x000fcc0000000000 */
[----:B-1----:R-:W-:Y:S08]  /*d180*/  HMMA.16816.F32.BF16 R16, R12, R8, R16 ;  /* 0x000000080c10723c */ /* 0x002ff00000041810 */
[C---:B---3--:R-:W-:Y:S08]  /*d190*/  HMMA.16816.F32.BF16 R56, R24.reuse, R40, R56 ;  /* 0x000000281838723c */ /* 0x048ff00000041838 */
[----:B------:R-:W-:Y:S08]  /*d1a0*/  HMMA.16816.F32.BF16 R52, R24, R42, R52 ;  /* 0x0000002a1834723c */ /* 0x000ff00000041834 */
[----:B------:R-:W-:Y:S01]  /*d1b0*/  HMMA.16816.F32.BF16 R28, R12, R10, R28 ;  /* 0x0000000a0c1c723c */ /* 0x000fe2000004181c */
[----:B------:R-:W-:Y:S01]  /*d1c0*/  FMUL.FTZ R8, R17, c[0x0][0x320] ;  /* 0x0000c80011087a20 */ /* 0x000fe20000410000 */
[----:B------:R-:W-:Y:S01]  /*d1d0*/  LOP3.LUT R17, R6, 0xffffffe0, RZ, 0xc0, !PT ;  /* 0xffffffe006117812 */ /* 0x000fe200078ec0ff */
[----:B------:R-:W-:-:S02]  /*d1e0*/  FMUL.FTZ R3, R16, c[0x0][0x320] ;  /* 0x0000c80010037a20 */ /* 0x000fc40000410000 */
[----:B------:R-:W-:Y:S02]  /*d1f0*/  FMUL.FTZ R9, R18, c[0x0][0x320] ;  /* 0x0000c80012097a20 */ /* 0x000fe40000410000 */
[----:B------:R-:W-:Y:S01]  /*d200*/  IMAD.IADD R64, R64, 0x1, -R17 ;  /* 0x0000000140407824 */ /* 0x000fe200078e0a11 */
[----:B------:R-:W-:Y:S01]  /*d210*/  MUFU.TANH R8, R8 ;  /* 0x0000000800087308 */ /* 0x000fe20000002400 */
[----:B--2---:R-:W-:Y:S01]  /*d220*/  HMMA.16816.F32.BF16 R56, R12, R20, R56 ;  /* 0x000000140c38723c */ /* 0x004fe20000041838 */
[----:B------:R-:W-:Y:S02]  /*d230*/  FMUL.FTZ R10, R19, c[0x0][0x320] ;  /* 0x0000c800130a7a20 */ /* 0x000fe40000410000 */
[----:B------:R-:W-:-:S04]  /*d240*/  SHF.R.S32.HI R17, RZ, 0x1f, R64 ;  /* 0x0000001fff117819 */ /* 0x000fc80000011440 */
[----:B------:R-:W-:Y:S01]  /*d250*/  MUFU.TANH R3, R3 ;  /* 0x0000000300037308 */ /* 0x000fe20000002400 */
[----:B------:R-:W-:Y:S07]  /*d260*/  HMMA.16816.F32.BF16 R52, R12, R22, R52 ;  /* 0x000000160c34723c */ /* 0x000fee0000041834 */
[----:B------:R-:W-:Y:S01]  /*d270*/  LEA.HI R13, R17, R64, RZ, 0x2 ;  /* 0x00000040110d7211 */ /* 0x000fe200078f10ff */
[----:B------:R-:W1:Y:S01]  /*d280*/  MUFU.TANH R9, R9 ;  /* 0x0000000900097308 */ /* 0x000e620000002400 */
[----:B------:R-:W-:-:S02]  /*d290*/  FMUL.FTZ R11, R28, c[0x0][0x320] ;  /* 0x0000c8001c0b7a20 */ /* 0x000fc40000410000 */
[----:B------:R-:W-:Y:S01]  /*d2a0*/  LOP3.LUT R13, R13, 0x7ffffffc, RZ, 0xc0, !PT ;  /* 0x7ffffffc0d0d7812 */ /* 0x000fe200078ec0ff */
[----:B------:R-:W-:Y:S02]  /*d2b0*/  FMUL.FTZ R16, R29, c[0x0][0x320] ;  /* 0x0000c8001d107a20 */ /* 0x000fe40000410000 */
[----:B------:R-:W-:Y:S02]  /*d2c0*/  FMUL.FTZ R18, R30, c[0x0][0x320] ;  /* 0x0000c8001e127a20 */ /* 0x000fe40000410000 */
[----:B------:R-:W-:Y:S01]  /*d2d0*/  IMAD.IADD R13, R64, 0x1, -R13 ;  /* 0x00000001400d7824 */ /* 0x000fe200078e0a0d */
[----:B------:R-:W2:Y:S01]  /*d2e0*/  MUFU.TANH R11, R11 ;  /* 0x0000000b000b7308 */ /* 0x000ea20000002400 */
[----:B------:R-:W-:Y:S02]  /*d2f0*/  FMUL.FTZ R17, R56, c[0x0][0x320] ;  /* 0x0000c80038117a20 */ /* 0x000fe40000410000 */
[----:B------:R-:W-:Y:S02]  /*d300*/  IMAD R60, R13, -0x2, R60 ;  /* 0xfffffffe0d3c7824 */ /* 0x000fe400078e023c */
[----:B------:R-:W-:-:S02]  /*d310*/  FMUL.FTZ R15, R57, c[0x0][0x320] ;  /* 0x0000c800390f7a20 */ /* 0x000fc40000410000 */
[----:B------:R-:W-:Y:S01]  /*d320*/  FMUL.FTZ R31, R31, c[0x0][0x320] ;  /* 0x0000c8001f1f7a20 */ /* 0x000fe20000410000 */
[----:B------:R-:W3:Y:S01]  /*d330*/  MUFU.TANH R10, R10 ;  /* 0x0000000a000a7308 */ /* 0x000ee20000002400 */
[----:B------:R-:W-:Y:S01]  /*d340*/  ISETP.GT.AND P0, PT, R60, RZ, PT ;  /* 0x000000ff3c00720c */ /* 0x000fe20003f04270 */
[----:B------:R-:W-:Y:S01]  /*d350*/  FMUL.FTZ R14, R58, c[0x0][0x320] ;  /* 0x0000c8003a0e7a20 */ /* 0x000fe20000410000 */
[----:B------:R-:W-:Y:S01]  /*d360*/  ISETP.GT.AND P6, PT, R60, 0x8, PT ;  /* 0x000000083c00780c */ /* 0x000fe20003fc4270 */
[----:B------:R-:W-:Y:S01]  /*d370*/  FMUL.FTZ R13, R52, c[0x0][0x320] ;  /* 0x0000c800340d7a20 */ /* 0x000fe20000410000 */
[----:B-1----:R-:W-:Y:S01]  /*d380*/  FSEL R19, R9, -INF , P0 ;  /* 0xff80000009137808 */ /* 0x002fe20000000000 */
[----:B------:R-:W-:Y:S01]  /*d390*/  FMUL.FTZ R53, R53, c[0x0][0x320] ;  /* 0x0000c80035357a20 */ /* 0x000fe20000410000 */
[----:B------:R-:W-:Y:S01]  /*d3a0*/  FSEL R3, R3, -INF , P0 ;  /* 0xff80000003037808 */ /* 0x000fe20000000000 */
[----:B------:R-:W1:Y:S01]  /*d3b0*/  MUFU.TANH R16, R16 ;  /* 0x0000001000107308 */ /* 0x000e620000002400 */
[C---:B------:R-:W-:Y:S01]  /*d3c0*/  ISETP.GT.AND P0, PT, R60.reuse, 0x1, PT ;  /* 0x000000013c00780c */ /* 0x040fe20003f04270 */
[----:B------:R-:W-:Y:S01]  /*d3d0*/  FMUL.FTZ R12, R59, c[0x0][0x320] ;  /* 0x0000c8003b0c7a20 */ /* 0x000fe20000410000 */
[----:B------:R-:W-:Y:S01]  /*d3e0*/  ISETP.GT.AND P1, PT, R60, 0x9, PT ;  /* 0x000000093c00780c */ /* 0x000fe20003f24270 */
[----:B------:R-:W-:Y:S01]  /*d3f0*/  FMUL.FTZ R54, R54, c[0x0][0x320] ;  /* 0x0000c80036367a20 */ /* 0x000fe20000410000 */
[----:B------:R-:W-:Y:S01]  /*d400*/  FSEL R21, R8, -INF , P0 ;  /* 0xff80000008157808 */ /* 0x000fe20000000000 */
[----:B------:R-:W-:Y:S01]  /*d410*/  FMUL.FTZ R55, R55, c[0x0][0x320] ;  /* 0x0000c80037377a20 */ /* 0x000fe20000410000 */
[----:B--2---:R-:W-:Y:S01]  /*d420*/  FSEL R23, R11, -INF , P6 ;  /* 0xff8000000b177808 */ /* 0x004fe20003000000 */
[----:B------:R-:W2:Y:S01]  /*d430*/  MUFU.TANH R18, R18 ;  /* 0x0000001200127308 */ /* 0x000ea20000002400 */
[----:B------:R-:W-:-:S02]  /*d440*/  FMNMX.FTZ R8, R3, R21, !PT ;  /* 0x0000001503087209 */ /* 0x000fc40007810000 */
[----:B---3--:R-:W-:Y:S02]  /*d450*/  FSEL R20, R10, -INF , P0 ;  /* 0xff8000000a147808 */ /* 0x008fe40000000000 */
[----:B------:R-:W-:Y:S02]  /*d460*/  ISETP.GT.AND P0, PT, R60, 0x10, PT ;  /* 0x000000103c00780c */ /* 0x000fe40003f04270 */
[----:B------:R-:W-:Y:S01]  /*d470*/  FMNMX.FTZ R8, R23, R8, !PT ;  /* 0x0000000817087209 */ /* 0x000fe20007810000 */
[----:B------:R-:W3:Y:S01]  /*d480*/  MUFU.TANH R17, R17 ;  /* 0x0000001100117308 */ /* 0x000ee20000002400 */
[----:B-1----:R-:W-:Y:S02]  /*d490*/  FSEL R9, R16, -INF , P1 ;  /* 0xff80000010097808 */ /* 0x002fe40000800000 */
[----:B------:R-:W-:Y:S02]  /*d4a0*/  FMNMX.FTZ R27, R19, R20, !PT ;  /* 0x00000014131b7209 */ /* 0x000fe40007810000 */
[----:B------:R-:W-:-:S03]  /*d4b0*/  FMNMX.FTZ R8, R9, R8, !PT ;  /* 0x0000000809087209 */ /* 0x000fc60007810000 */
[----:B------:R-:W1:Y:S01]  /*d4c0*/  MUFU.TANH R6, R31 ;  /* 0x0000001f00067308 */ /* 0x000e620000002400 */
[----:B--2---:R-:W-:Y:S02]  /*d4d0*/  FSEL R18, R18, -INF , P6 ;  /* 0xff80000012127808 */ /* 0x004fe40003000000 */
[----:B------:R-:W-:Y:S02]  /*d4e0*/  ISETP.GT.AND P6, PT, R60, 0x11, PT ;  /* 0x000000113c00780c */ /* 0x000fe40003fc4270 */
[----:B------:R-:W-:-:S03]  /*d4f0*/  FMNMX.FTZ R27, R18, R27, !PT ;  /* 0x0000001b121b7209 */ /* 0x000fc60007810000 */
[----:B------:R-:W2:Y:S01]  /*d500*/  MUFU.TANH R15, R15 ;  /* 0x0000000f000f7308 */ /* 0x000ea20000002400 */
[----:B---3--:R-:W-:-:S04]  /*d510*/  FSEL R17, R17, -INF , P0 ;  /* 0xff80000011117808 */ /* 0x008fc80000000000 */
[----:B------:R-:W-:-:S03]  /*d520*/  FMNMX.FTZ R8, R17, R8, !PT ;  /* 0x0000000811087209 */ /* 0x000fc60007810000 */
[----:B------:R-:W3:Y:S01]  /*d530*/  MUFU.TANH R14, R14 ;  /* 0x0000000e000e7308 */ /* 0x000ee20000002400 */
[----:B-1----:R-:W-:Y:S02]  /*d540*/  FSEL R6, R6, -INF , P1 ;  /* 0xff80000006067808 */ /* 0x002fe40000800000 */
[----:B------:R-:W-:Y:S02]  /*d550*/  ISETP.GT.AND P1, PT, R60, 0x18, PT ;  /* 0x000000183c00780c */ /* 0x000fe40003f24270 */
[----:B------:R-:W-:-:S03]  /*d560*/  FMNMX.FTZ R27, R6, R27, !PT ;  /* 0x0000001b061b7209 */ /* 0x000fc60007810000 */
[----:B------:R-:W1:Y:S01]  /*d570*/  MUFU.TANH R13, R13 ;  /* 0x0000000d000d7308 */ /* 0x000e620000002400 */
[----:B--2---:R-:W-:-:S04]  /*d580*/  FSEL R15, R15, -INF , P6 ;  /* 0xff8000000f0f7808 */ /* 0x004fc80003000000 */
[----:B------:R-:W-:-:S03]  /*d590*/  FMNMX.FTZ R8, R15, R8, !PT ;  /* 0x000000080f087209 */ /* 0x000fc60007810000 */
[----:B------:R-:W2:Y:S01]  /*d5a0*/  MUFU.TANH R11, R53 ;  /* 0x00000035000b7308 */ /* 0x000ea20000002400 */
[----:B---3--:R-:W-:Y:S01]  /*d5b0*/  FSEL R14, R14, -INF , P0 ;  /* 0xff8000000e0e7808 */ /* 0x008fe20000000000 */
[----:B------:R-:W-:Y:S01]  /*d5c0*/  BAR.SYNC.DEFER_BLOCKING 0x0 ;  /* 0x0000000000007b1d */ /* 0x000fe20000010000 */
[----:B------:R-:W-:Y:S02]  /*d5d0*/  ISETP.GT.AND P0, PT, R60, 0x19, PT ;  /* 0x000000193c00780c */ /* 0x000fe40003f04270 */
[----:B------:R-:W-:Y:S02]  /*d5e0*/  FMNMX.FTZ R27, R14, R27, !PT ;  /* 0x0000001b0e1b7209 */ /* 0x000fe40007810000 */
[----:B-1----:R-:W-:Y:S01]  /*d5f0*/  FSEL R13, R13, -INF , P1 ;  /* 0xff8000000d0d7808 */ /* 0x002fe20000800000 */
[----:B------:R-:W1:Y:S03]  /*d600*/  MUFU.TANH R12, R12 ;  /* 0x0000000c000c7308 */ /* 0x000e660000002400 */
[----:B------:R-:W-:-:S02]  /*d610*/  FMNMX.FTZ R8, R13, R8, !PT ;  /* 0x000000080d087209 */ /* 0x000fc40007810000 */
[----:B--2---:R-:W-:-:S03]  /*d620*/  FSEL R11, R11, -INF , P0 ;  /* 0xff8000000b0b7808 */ /* 0x004fc60000000000 */
[----:B------:R-:W2:Y:S01]  /*d630*/  MUFU.TANH R10, R54 ;  /* 0x00000036000a7308 */ /* 0x000ea20000002400 */
[----:B------:R-:W-:-:S05]  /*d640*/  FMNMX.FTZ R25, R11, R8, !PT ;  /* 0x000000080b197209 */ /* 0x000fca0007810000 */
[----:B------:R-:W3:Y:S02]  /*d650*/  SHFL.BFLY PT, R16, R25, 0x2, 0x1f ;  /* 0x0c401f0019107f89 */ /* 0x000ee400000e0000 */
[----:B------:R-:W4:Y:S01]  /*d660*/  MUFU.TANH R8, R55 ;  /* 0x0000003700087308 */ /* 0x000f220000002400 */
[----:B-1----:R-:W-:-:S04]  /*d670*/  FSEL R12, R12, -INF , P6 ;  /* 0xff8000000c0c7808 */ /* 0x002fc80003000000 */
[----:B------:R-:W-:Y:S02]  /*d680*/  FMNMX.FTZ R27, R12, R27, !PT ;  /* 0x0000001b0c1b7209 */ /* 0x000fe40007810000 */
[----:B--2---:R-:W-:-:S04]  /*d690*/  FSEL R10, R10, -INF , P1 ;  /* 0xff8000000a0a7808 */ /* 0x004fc80000800000 */
[----:B------:R-:W-:Y:S02]  /*d6a0*/  FMNMX.FTZ R27, R10, R27, !PT ;  /* 0x0000001b0a1b7209 */ /* 0x000fe40007810000 */
[----:B----4-:R-:W-:Y:S02]  /*d6b0*/  FSEL R8, R8, -INF , P0 ;  /* 0xff80000008087808 */ /* 0x010fe40000000000 */
[----:B------:R-:W-:Y:S02]  /*d6c0*/  ISETP.GE.AND P0, PT, R63, 0x21, PT ;  /* 0x000000213f00780c */ /* 0x000fe40003f06270 */
[----:B------:R-:W-:Y:S02]  /*d6d0*/  FMNMX.FTZ R27, R8, R27, !PT ;  /* 0x0000001b081b7209 */ /* 0x000fe40007810000 */
[----:B---3--:R-:W-:-:S03]  /*d6e0*/  FMNMX.FTZ R24, R25, R16, !PT ;  /* 0x0000001019187209 */ /* 0x008fc60007810000 */
[----:B------:R-:W-:Y:S04]  /*d6f0*/  SHFL.BFLY PT, R16, R27, 0x2, 0x1f ;  /* 0x0c401f001b107f89 */ /* 0x000fe800000e0000 */
[----:B------:R-:W1:Y:S02]  /*d700*/  SHFL.BFLY PT, R25, R24, 0x1, 0x1f ;  /* 0x0c201f0018197f89 */ /* 0x000e6400000e0000 */
[----:B------:R-:W-:Y:S01]  /*d710*/  @P0 LEA.HI.SX32 R26, R149, 0xfffffffe, 0x1b ;  /* 0xfffffffe951a0811 */ /* 0x000fe200078fdaff */
[----:B------:R-:W-:Y:S02]  /*d720*/  @P0 IMAD.MOV.U32 R28, RZ, RZ, R234 ;  /* 0x000000ffff1c0224 */ /* 0x000fe400078e00ea */
[----:B------:R-:W-:Y:S02]  /*d730*/  @P0 IMAD.MOV.U32 R29, RZ, RZ, R237 ;  /* 0x000000ffff1d0224 */ /* 0x000fe400078e00ed */
[----:B------:R-:W-:Y:S01]  /*d740*/  @P0 IMAD R4, R4, R26, RZ ;  /* 0x0000001a04040224 */ /* 0x000fe200078e02ff */
[----:B-1----:R-:W-:-:S02]  /*d750*/  FMNMX.FTZ R148, R24, R25, !PT ;  /* 0x0000001918947209 */ /* 0x002fc40007810000 */
[----:B------:R-:W-:Y:S02]  /*d760*/  FMNMX.FTZ R25, R16, R27, !PT ;  /* 0x0000001b10197209 */ /* 0x000fe40007810000 */
[C---:B------:R-:W-:Y:S01]  /*d770*/  FSETP.NEU.FTZ.AND P1, PT, R148.reuse, -INF , PT ;  /* 0xff8000009400780b */ /* 0x040fe20003f3d000 */
[----:B------:R-:W-:Y:S01]  /*d780*/  FMUL.FTZ R16, R148, c[0x0][0x2d0] ;  /* 0x0000b40094107a20 */ /* 0x000fe20000410000 */
[----:B------:R-:W-:Y:S01]  /*d790*/  @P0 SHF.R.S32.HI R24, RZ, 0x1f, R26 ;  /* 0x0000001fff180819 */ /* 0x000fe2000001141a */
[----:B------:R-:W1:Y:S01]  /*d7a0*/  SHFL.BFLY PT, R22, R25, 0x1, 0x1f ;  /* 0x0c201f0019167f89 */ /* 0x000e6200000e0000 */
[-C--:B------:R-:W-:Y:S02]  /*d7b0*/  @P0 IMAD.WIDE.U32 R26, R26, R7.reuse, R28 ;  /* 0x000000071a1a0225 */ /* 0x080fe400078e001c */
[----:B------:R-:W-:Y:S02]  /*d7c0*/  FSEL R16, R16, RZ, P1 ;  /* 0x000000ff10107208 */ /* 0x000fe40000800000 */
[----:B------:R-:W-:Y:S01]  /*d7d0*/  @P0 IMAD R4, R24, R7, R4 ;  /* 0x0000000718040224 */ /* 0x000fe200078e0204 */
[----:B------:R-:W-:-:S02]  /*d7e0*/  @P0 LEA R28, P1, R26, c[0x0][0x1c8], 0x1 ;  /* 0x000072001a1c0a11 */ /* 0x000fc400078208ff */
[----:B------:R-:W-:Y:S02]  /*d7f0*/  FFMA.FTZ R205, R3, c[0x0][0x2d0], -R16 ;  /* 0x0000b40003cd7a23 */ /* 0x000fe40000010810 */
[----:B------:R-:W-:Y:S02]  /*d800*/  @P0 IMAD.IADD R4, R27, 0x1, R4 ;  /* 0x000000011b040824 */ /* 0x000fe400078e0204 */
[--C-:B------:R-:W-:Y:S02]  /*d810*/  FFMA.FTZ R150, R21, c[0x0][0x2d0], -R16.reuse ;  /* 0x0000b40015967a23 */ /* 0x100fe40000010810 */
[----:B------:R-:W-:Y:S01]  /*d820*/  FFMA.FTZ R151, R23, c[0x0][0x2d0], -R16 ;  /* 0x0000b40017977a23 */ /* 0x000fe20000010810 */
[----:B------:R-:W-:Y:S01]  /*d830*/  @P0 LEA.HI.X R29, R26, c[0x0][0x1cc], R4, 0x1, P1 ;  /* 0x000073001a1d0a11 */ /* 0x000fe200008f0c04 */
[--C-:B------:R-:W-:Y:S01]  /*d840*/  FFMA.FTZ R4, R9, c[0x0][0x2d0], -R16.reuse ;  /* 0x0000b40009047a23 */ /* 0x100fe20000010810 */
[----:B------:R-:W-:Y:S01]  /*d850*/  MUFU.EX2 R205, R205 ;  /* 0x000000cd00cd7308 */ /* 0x000fe20000000800 */
[----:B------:R-:W-:-:S02]  /*d860*/  FFMA.FTZ R206, R17, c[0x0][0x2d0], -R16 ;  /* 0x0000b40011ce7a23 */ /* 0x000fc40000010810 */
[----:B------:R2:W-:Y:S01]  /*d870*/  @P0 LDGSTS.E.BYPASS.LTC128B.128 [R232+0xc080], [R28.64], !P2 ;  /* 0x0c0800001ce80fae */ /* 0x0005e2000d101d4a */
[--C-:B------:R-:W-:Y:S02]  /*d880*/  FFMA.FTZ R211, R15, c[0x0][0x2d0], -R16.reuse ;  /* 0x0000b4000fd37a23 */ /* 0x100fe40000010810 */
[--C-:B------:R-:W-:Y:S01]  /*d890*/  FFMA.FTZ R208, R13, c[0x0][0x2d0], -R16.reuse ;  /* 0x0000b4000dd07a23 */ /* 0x100fe20000010810 */
[----:B-1----:R-:W-:Y:S01]  /*d8a0*/  FMNMX.FTZ R3, R25, R22, !PT ;  /* 0x0000001619037209 */ /* 0x002fe20007810000 */
[----:B------:R2:W-:Y:S01]  /*d8b0*/  @P0 LDGSTS.E.BYPASS.LTC128B.128 [R232+0xd080], [R28.64+0x80], !P5 ;  /* 0x0d0800801ce80fae */ /* 0x0005e2000e901d4a */
[----:B------:R-:W-:Y:S01]  /*d8c0*/  MUFU.EX2 R0, R4 ;  /* 0x0000000400007308 */ /* 0x000fe20000000800 */
[----:B------:R-:W-:Y:S01]  /*d8d0*/  FFMA.FTZ R241, R11, c[0x0][0x2d0], -R16 ;  /* 0x0000b4000bf17a23 */ /* 0x000fe20000010810 */
[C---:B------:R-:W-:Y:S01]  /*d8e0*/  FSETP.NEU.FTZ.AND P1, PT, R3.reuse, -INF , PT ;  /* 0xff8000000300780b */ /* 0x040fe20003f3d000 */
[----:B------:R-:W-:Y:S01]  /*d8f0*/  FMUL.FTZ R2, R3, c[0x0][0x2d0] ;  /* 0x0000b40003027a20 */ /* 0x000fe20000410000 */
[----:B------:R2:W-:Y:S04]  /*d900*/  @P0 LDGSTS.E.BYPASS.LTC128B.128 [R232+0xe080], [R28.64+0x100], !P4 ;  /* 0x0e0801001ce80fae */ /* 0x0005e8000e101d4a */
[----:B------:R-:W-:Y:S01]  /*d910*/  FSEL R9, R2, RZ, P1 ;  /* 0x000000ff02097208 */ /* 0x000fe20000800000 */
[----:B------:R2:W-:Y:S01]  /*d920*/  @P0 LDGSTS.E.BYPASS.LTC128B.128 [R232+0xf080], [R28.64+0x180], !P3 ;  /* 0x0f0801801ce80fae */ /* 0x0005e2000d901d4a */
[----:B------:R-:W1:Y:S03]  /*d930*/  MUFU.EX2 R150, R150 ;  /* 0x0000009600967308 */ /* 0x000e660000000800 */
[----:B------:R-:W3:Y:S01]  /*d940*/  LDSM.16.MT88.4 R140, [R223+0x8080] ;  /* 0x00808000df8c783b */ /* 0x000ee20000004200 */
[----:B------:R-:W-:-:S02]  /*d950*/  FFMA.FTZ R2, R6, c[0x0][0x2d0], -R9 ;  /* 0x0000b40006027a23 */ /* 0x000fc40000010809 */
[--C-:B------:R-:W-:Y:S01]  /*d960*/  FFMA.FTZ R209, R19, c[0x0][0x2d0], -R9.reuse ;  /* 0x0000b40013d17a23 */ /* 0x100fe20000010809 */
[----:B------:R-:W4:Y:S01]  /*d970*/  LDSM.16.MT88.4 R132, [R218+0x8080] ;  /* 0x00808000da84783b */ /* 0x000f220000004200 */
[--C-:B------:R-:W-:Y:S01]  /*d980*/  FFMA.FTZ R204, R20, c[0x0][0x2d0], -R9.reuse ;  /* 0x0000b40014cc7a23 */ /* 0x100fe20000010809 */
[----:B------:R-:W5:Y:S01]  /*d990*/  MUFU.EX2 R151, R151 ;  /* 0x0000009700977308 */ /* 0x000f620000000800 */
[--C-:B------:R-:W-:Y:S01]  /*d9a0*/  FFMA.FTZ R207, R18, c[0x0][0x2d0], -R9.reuse ;  /* 0x0000b40012cf7a23 */ /* 0x100fe20000010809 */
[----:B------:R-:W2:Y:S01]  /*d9b0*/  LDSM.16.MT88.4 R24, [R217+0x8080] ;  /* 0x00808000d918783b */ /* 0x000ea20000004200 */
[--C-:B------:R-:W-:Y:S02]  /*d9c0*/  FFMA.FTZ R210, R14, c[0x0][0x2d0], -R9.reuse ;  /* 0x0000b4000ed27a23 */ /* 0x100fe40000010809 */
[--C-:B------:R-:W-:Y:S01]  /*d9d0*/  FFMA.FTZ R213, R12, c[0x0][0x2d0], -R9.reuse ;  /* 0x0000b4000cd57a23 */ /* 0x100fe20000010809 */
[----:B------:R-:W2:Y:S01]  /*d9e0*/  LDSM.16.MT88.4 R32, [R216+0x8080] ;  /* 0x00808000d820783b */ /* 0x000ea20000004200 */
[--C-:B------:R-:W-:Y:S01]  /*d9f0*/  FFMA.FTZ R212, R10, c[0x0][0x2d0], -R9.reuse ;  /* 0x0000b4000ad47a23 */ /* 0x100fe20000010809 */
[----:B------:R-:W-:Y:S01]  /*da00*/  MUFU.EX2 R209, R209 ;  /* 0x000000d100d17308 */ /* 0x000fe20000000800 */
[----:B------:R-:W-:Y:S01]  /*da10*/  FFMA.FTZ R239, R8, c[0x0][0x2d0], -R9 ;  /* 0x0000b40008ef7a23 */ /* 0x000fe20000010809 */
[----:B------:R-:W2:Y:S01]  /*da20*/  LDSM.16.MT88.4 R40, [R223+0x9080] ;  /* 0x00908000df28783b */ /* 0x000ea20000004200 */
[----:B-1----:R-:W-:Y:S01]  /*da30*/  F2FP.BF16.PACK_AB R128, R150, R205 ;  /* 0x000000cd9680723e */ /* 0x002fe200000010ff */
[----:B------:R-:W-:-:S02]  /*da40*/  FADD.FTZ R150, R205, R150 ;  /* 0x00000096cd967221 */ /* 0x000fc40000010000 */
[----:B------:R-:W1:Y:S02]  /*da50*/  LDSM.16.MT88.4 R48, [R218+0x9080] ;  /* 0x00908000da30783b */ /* 0x000e640000004200 */
[----:B------:R-:W3:Y:S01]  /*da60*/  MUFU.EX2 R204, R204 ;  /* 0x000000cc00cc7308 */ /* 0x000ee20000000800 */
[----:B-----5:R-:W-:Y:S01]  /*da70*/  F2FP.BF16.PACK_AB R130, R0, R151 ;  /* 0x000000970082723e */ /* 0x020fe200000010ff */
[----:B------:R-:W5:Y:S01]  /*da80*/  LDSM.16.MT88.4 R56, [R217+0x9080] ;  /* 0x00908000d938783b */ /* 0x000f620000004200 */
[----:B------:R-:W-:-:S03]  /*da90*/  FADD.FTZ R151, R151, R150 ;  /* 0x0000009697977221 */ /* 0x000fc60000010000 */
[----:B------:R-:W1:Y:S01]  /*daa0*/  LDSM.16.MT88.4 R64, [R216+0x9080] ;  /* 0x00908000d840783b */ /* 0x000e620000004200 */
[----:B------:R-:W-:Y:S01]  /*dab0*/  FADD.FTZ R151, R0, R151 ;  /* 0x0000009700977221 */ /* 0x000fe20000010000 */
[----:B------:R-:W-:Y:S02]  /*dac0*/  MUFU.EX2 R207, R207 ;  /* 0x000000cf00cf7308 */ /* 0x000fe40000000800 */
[----:B------:R-:W1:Y:S04]  /*dad0*/  LDSM.16.MT88.4 R72, [R223+0xa080] ;  /* 0x00a08000df48783b */ /* 0x000e680000004200 */
[----:B------:R-:W1:Y:S02]  /*dae0*/  LDSM.16.MT88.4 R80, [R218+0xa080] ;  /* 0x00a08000da50783b */ /* 0x000e640000004200 */
[----:B------:R-:W4:Y:S01]  /*daf0*/  MUFU.EX2 R2, R2 ;  /* 0x0000000200027308 */ /* 0x000f220000000800 */
[----:B---3--:R-:W-:Y:S01]  /*db00*/  F2FP.BF16.PACK_AB R129, R204, R209 ;  /* 0x000000d1cc81723e */ /* 0x008fe200000010ff */
[----:B------:R-:W3:Y:S01]  /*db10*/  LDSM.16.MT88.4 R88, [R217+0xa080] ;  /* 0x00a08000d958783b */ /* 0x000ee20000004200 */
[----:B------:R-:W-:-:S03]  /*db20*/  FADD.FTZ R204, R209, R204 ;  /* 0x000000ccd1cc7221 */ /* 0x000fc60000010000 */
[----:B------:R-:W1:Y:S02]  /*db30*/  LDSM.16.MT88.4 R96, [R216+0xa080] ;  /* 0x00a08000d860783b */ /* 0x000e640000004200 */
[----:B------:R-:W-:Y:S02]  /*db40*/  MUFU.EX2 R206, R206 ;  /* 0x000000ce00ce7308 */ /* 0x000fe40000000800 */
[----:B------:R-:W1:Y:S04]  /*db50*/  LDSM.16.MT88.4 R104, [R223+0xb080] ;  /* 0x00b08000df68783b */ /* 0x000e680000004200 */
[----:B------:R-:W1:Y:S01]  /*db60*/  LDSM.16.MT88.4 R112, [R218+0xb080] ;  /* 0x00b08000da70783b */ /* 0x000e620000004200 */
[----:B----4-:R-:W-:Y:S01]  /*db70*/  F2FP.BF16.PACK_AB R131, R2, R207 ;  /* 0x000000cf0283723e */ /* 0x010fe200000010ff */
[----:B------:R-:W4:Y:S02]  /*db80*/  MUFU.EX2 R211, R211 ;  /* 0x000000d300d37308 */ /* 0x000f240000000800 */
[----:B------:R-:W1:Y:S01]  /*db90*/  LDSM.16.MT88.4 R120, [R217+0xb080] ;  /* 0x00b08000d978783b */ /* 0x000e620000004200 */
[----:B------:R-:W-:-:S03]  /*dba0*/  FADD.FTZ R207, R207, R204 ;  /* 0x000000cccfcf7221 */ /* 0x000fc60000010000 */
[----:B------:R-:W1:Y:S01]  /*dbb0*/  LDSM.16.MT88.4 R4, [R216+0xb080] ;  /* 0x00b08000d804783b */ /* 0x000e620000004200 */
[C---:B------:R-:W-:Y:S01]  /*dbc0*/  HMMA.16816.F32.BF16 R144, R128.reuse, R140, RZ ;  /* 0x0000008c8090723c */ /* 0x040fe200000418ff */
[----:B------:R-:W-:Y:S01]  /*dbd0*/  FADD.FTZ R207, R2, R207 ;  /* 0x000000cf02cf7221 */ /* 0x000fe20000010000 */
[----:B------:R-:W-:Y:S01]  /*dbe0*/  MUFU.EX2 R210, R210 ;  /* 0x000000d200d27308 */ /* 0x000fe20000000800 */
[----:B------:R-:W3:Y:S04]  /*dbf0*/  LDSM.16.MT88.4 R200, [R223+0x8880] ;  /* 0x00888000dfc8783b */ /* 0x000ee80000004200 */
[----:B------:R-:W3:Y:S01]  /*dc00*/  LDSM.16.MT88.4 R196, [R218+0x8880] ;  /* 0x00888000dac4783b */ /* 0x000ee20000004200 */
[C---:B------:R-:W-:Y:S02]  /*dc10*/  HMMA.16816.F32.BF16 R136, R128.reuse, R132, RZ ;  /* 0x000000848088723c */ /* 0x040fe400000418ff */
[----:B------:R-:W1:Y:S01]  /*dc20*/  MUFU.EX2 R213, R213 ;  /* 0x000000d500d57308 */ /* 0x000e620000000800 */
[----:B------:R-:W3:Y:S04]  /*dc30*/  LDSM.16.MT88.4 R192, [R217+0x8880] ;  /* 0x00888000d9c0783b */ /* 0x000ee80000004200 */
[----:B------:R-:W3:Y:S01]  /*dc40*/  LDSM.16.MT88.4 R188, [R216+0x8880] ;  /* 0x00888000d8bc783b */ /* 0x000ee20000004200 */
[C---:B--2---:R-:W-:Y:S02]  /*dc50*/  HMMA.16816.F32.BF16 R20, R128.reuse, R24, RZ ;  /* 0x000000188014723c */ /* 0x044fe400000418ff */
[----:B------:R-:W-:Y:S01]  /*dc60*/  MUFU.EX2 R208, R208 ;  /* 0x000000d000d07308 */ /* 0x000fe20000000800 */
[----:B------:R-:W2:Y:S04]  /*dc70*/  LDSM.16.MT88.4 R184, [R223+0x9880] ;  /* 0x00988000dfb8783b */ /* 0x000ea80000004200 */
[----:B------:R-:W2:Y:S01]  /*dc80*/  LDSM.16.MT88.4 R180, [R218+0x9880] ;  /* 0x00988000dab4783b */ /* 0x000ea20000004200 */
[C---:B------:R-:W-:Y:S02]  /*dc90*/  HMMA.16816.F32.BF16 R28, R128.reuse, R32, RZ ;  /* 0x00000020801c723c */ /* 0x040fe400000418ff */
[----:B------:R-:W2:Y:S01]  /*dca0*/  MUFU.EX2 R241, R241 ;  /* 0x000000f100f17308 */ /* 0x000ea20000000800 */
[----:B------:R-:W2:Y:S04]  /*dcb0*/  LDSM.16.MT88.4 R176, [R217+0x9880] ;  /* 0x00988000d9b0783b */ /* 0x000ea80000004200 */
[----:B------:R-:W2:Y:S01]  /*dcc0*/  LDSM.16.MT88.4 R172, [R216+0x9880] ;  /* 0x00988000d8ac783b */ /* 0x000ea20000004200 */
[C---:B------:R-:W-:Y:S02]  /*dcd0*/  HMMA.16816.F32.BF16 R36, R128.reuse, R40, RZ ;  /* 0x000000288024723c */ /* 0x040fe400000418ff */
[----:B------:R-:W-:Y:S01]  /*dce0*/  MUFU.EX2 R212, R212 ;  /* 0x000000d400d47308 */ /* 0x000fe20000000800 */
[----:B------:R-:W2:Y:S04]  /*dcf0*/  LDSM.16.MT88.4 R168, [R223+0xa880] ;  /* 0x00a88000dfa8783b */ /* 0x000ea80000004200 */
[----:B------:R-:W2:Y:S01]  /*dd00*/  LDSM.16.MT88.4 R164, [R218+0xa880] ;  /* 0x00a88000daa4783b */ /* 0x000ea20000004200 */
[C---:B-1----:R-:W-:Y:S02]  /*dd10*/  HMMA.16816.F32.BF16 R44, R128.reuse, R48, RZ ;  /* 0x00000030802c723c */ /* 0x042fe400000418ff */
[----:B------:R-:W1:Y:S01]  /*dd20*/  MUFU.EX2 R239, R239 ;  /* 0x000000ef00ef7308 */ /* 0x000e620000000800 */
[----:B------:R-:W1:Y:S04]  /*dd30*/  LDSM.16.MT88.4 R160, [R217+0xa880] ;  /* 0x00a88000d9a0783b */ /* 0x000e680000004200 */
[----:B------:R-:W1:Y:S01]  /*dd40*/  LDSM.16.MT88.4 R156, [R216+0xa880] ;  /* 0x00a88000d89c783b */ /* 0x000e620000004200 */
[C---:B-----5:R-:W-:Y:S03]  /*dd50*/  HMMA.16816.F32.BF16 R52, R128.reuse, R56, RZ ;  /* 0x000000388034723c */ /* 0x060fe600000418ff */
[----:B------:R-:W5:Y:S04]  /*dd60*/  LDSM.16.MT88.4 R152, [R223+0xb880] ;  /* 0x00b88000df98783b */ /* 0x000f680000004200 */
[----:B------:R-:W1:Y:S01]  /*dd70*/  LDSM.16.MT88.4 R16, [R218+0xb880] ;  /* 0x00b88000da10783b */ /* 0x000e620000004200 */
[C---:B------:R-:W-:Y:S03]  /*dd80*/  HMMA.16816.F32.BF16 R60, R128.reuse, R64, RZ ;  /* 0x00000040803c723c */ /* 0x040fe600000418ff */
[----:B------:R-:W1:Y:S04]  /*dd90*/  LDSM.16.MT88.4 R12, [R217+0xb880] ;  /* 0x00b88000d90c783b */ /* 0x000e680000004200 */
[----:B------:R-:W1:Y:S01]  /*dda0*/  LDSM.16.MT88.4 R8, [R216+0xb880] ;  /* 0x00b88000d808783b */ /* 0x000e620000004200 */
[C---:B------:R-:W-:Y:S03]  /*ddb0*/  HMMA.16816.F32.BF16 R68, R128.reuse, R72, RZ ;  /* 0x000000488044723c */ /* 0x040fe600000418ff */
[----:B------:R-:W0:Y:S05]  /*ddc0*/  LDGDEPBAR ;  /* 0x00000000000079af */ /* 0x000e2a0000000000 */
[C---:B------:R-:W-:Y:S08]  /*ddd0*/  HMMA.16816.F32.BF16 R76, R128.reuse, R80, RZ ;  /* 0x00000050804c723c */ /* 0x040ff000000418ff */
[C---:B---3--:R-:W-:Y:S08]  /*dde0*/  HMMA.16816.F32.BF16 R84, R128.reuse, R88, RZ ;  /* 0x000000588054723c */ /* 0x048ff000000418ff */
[C---:B------:R-:W-:Y:S08]  /*ddf0*/  HMMA.16816.F32.BF16 R92, R128.reuse, R96, RZ ;  /* 0x00000060805c723c */ /* 0x040ff000000418ff */
        /* <DEDUP_REMOVED lines=18> */
[C---:B------:R-:W-:Y:S07]  /*df20*/  HMMA.16816.F32.BF16 R124, R128.reuse, R4, RZ ;  /* 0x00000004807c723c */ /* 0x040fee00000418ff */
[----:B----4-:R-:W-:Y:S01]  /*df30*/  F2FP.BF16.PACK_AB R4, R211, R206 ;  /* 0x000000ced304723e */ /* 0x010fe200000010ff */
[----:B------:R-:W-:Y:S01]  /*df40*/  HMMA.16816.F32.BF16 R128, R128, R6, RZ ;  /* 0x000000068080723c */ /* 0x000fe200000418ff */
[----:B------:R-:W-:Y:S01]  /*df50*/  F2FP.BF16.PACK_AB R5, R213, R210 ;  /* 0x000000d2d505723e */ /* 0x000fe200000010ff */
[----:B------:R-:W-:-:S02]  /*df60*/  FADD.FTZ R206, R206, R151 ;  /* 0x00000097cece7221 */ /* 0x000fc40000010000 */
[----:B------:R-:W-:Y:S02]  /*df70*/  FADD.FTZ R210, R210, R207 ;  /* 0x000000cfd2d27221 */ /* 0x000fe40000010000 */
[----:B------:R-:W-:Y:S01]  /*df80*/  FADD.FTZ R211, R211, R206 ;  /* 0x000000ced3d37221 */ /* 0x000fe20000010000 */
[----:B--2---:R-:W-:Y:S01]  /*df90*/  F2FP.BF16.PACK_AB R6, R241, R208 ;  /* 0x000000d0f106723e */ /* 0x004fe200000010ff */
[----:B------:R-:W-:Y:S01]  /*dfa0*/  FADD.FTZ R213, R213, R210 ;  /* 0x000000d2d5d57221 */ /* 0x000fe20000010000 */
[----:B-1----:R-:W-:Y:S01]  /*dfb0*/  F2FP.BF16.PACK_AB R7, R239, R212 ;  /* 0x000000d4ef07723e */ /* 0x002fe200000010ff */
[----:B------:R-:W-:Y:S02]  /*dfc0*/  FADD.FTZ R208, R208, R211 ;  /* 0x000000d3d0d07221 */ /* 0x000fe40000010000 */
[----:B------:R-:W-:Y:S02]  /*dfd0*/  FADD.FTZ R212, R212, R213 ;  /* 0x000000d5d4d47221 */ /* 0x000fe40000010000 */
[----:B------:R-:W-:-:S02]  /*dfe0*/  FADD.FTZ R241, R241, R208 ;  /* 0x000000d0f1f17221 */ /* 0x000fc40000010000 */
[----:B------:R-:W-:Y:S01]  /*dff0*/  HMMA.16816.F32.BF16 R144, R4, R200, R144 ;  /* 0x000000c80490723c */ /* 0x000fe20000041890 */
[----:B------:R-:W-:-:S07]  /*e000*/  FADD.FTZ R239, R239, R212 ;  /* 0x000000d4efef7221 */ /* 0x000fce0000010000 */
[C---:B------:R-:W-:Y:S08]  /*e010*/  HMMA.16816.F32.BF16 R140, R4.reuse, R202, R140 ;  /* 0x000000ca048c723c */ /* 0x040ff0000004188c */
        /* <DEDUP_REMOVED lines=22> */
[C---:B-----5:R-:W-:Y:S08]  /*e180*/  HMMA.16816.F32.BF16 R100, R4.reuse, R152, R100 ;  /* 0x000000980464723c */ /* 0x060ff00000041864 */
[C---:B------:R-:W-:Y:S08]  /*e190*/  HMMA.16816.F32.BF16 R104, R4.reuse, R154, R104 ;  /* 0x0000009a0468723c */ /* 0x040ff00000041868 */
[C---:B------:R-:W-:Y:S08]  /*e1a0*/  HMMA.16816.F32.BF16 R108, R4.reuse, R16, R108 ;  /* 0x00000010046c723c */ /* 0x040ff0000004186c */
[C---:B------:R-:W-:Y:S08]  /*e1b0*/  HMMA.16816.F32.BF16 R112, R4.reuse, R18, R112 ;  /* 0x000000120470723c */ /* 0x040ff00000041870 */
[C---:B------:R-:W-:Y:S08]  /*e1c0*/  HMMA.16816.F32.BF16 R116, R4.reuse, R12, R116 ;  /* 0x0000000c0474723c */ /* 0x040ff00000041874 */
[C---:B------:R-:W-:Y:S08]  /*e1d0*/  HMMA.16816.F32.BF16 R120, R4.reuse, R14, R120 ;  /* 0x0000000e0478723c */ /* 0x040ff00000041878 */
[C---:B------:R-:W-:Y:S08]  /*e1e0*/  HMMA.16816.F32.BF16 R124, R4.reuse, R8, R124 ;  /* 0x00000008047c723c */ /* 0x040ff0000004187c */
[----:B------:R-:W-:Y:S01]  /*e1f0*/  HMMA.16816.F32.BF16 R128, R4, R10, R128 ;  /* 0x0000000a0480723c */ /* 0x000fe20000041880 */
[----:B------:R-:W-:Y:S07]  /*e200*/  @!P0 BRA `(.L_x_137) ;  /* 0x00001fc000008947 */ /* 0x000fee0003800000 */
[----:B------:R-:W-:Y:S01]  /*e210*/  LEA.HI.SX32 R233, R149, 0xfffffffe, 0x1b ;  /* 0xfffffffe95e97811 */ /* 0x000fe200078fdaff */
[----:B------:R-:W-:Y:S01]  /*e220*/  IMAD.MOV.U32 R0, RZ, RZ, R3 ;  /* 0x000000ffff007224 */ /* 0x000fe200078e0003 */
[C---:B------:R-:W-:Y:S01]  /*e230*/  IADD3 R215, R224.reuse, 0x800, RZ ;  /* 0x00000800e0d77810 */ /* 0x040fe20007ffe0ff */
[----:B------:R-:W-:Y:S01]  /*e240*/  IMAD.MOV.U32 R149, RZ, RZ, R148 ;  /* 0x000000ffff957224 */ /* 0x000fe200078e0094 */
[C---:B------:R-:W-:Y:S01]  /*e250*/  IADD3 R213, R224.reuse, 0x1000, RZ ;  /* 0x00001000e0d57810 */ /* 0x040fe20007ffe0ff */
[----:B------:R-:W-:Y:S01]  /*e260*/  ULDC.64 UR4, c[0x0][0x118] ;  /* 0x0000460000047ab9 */ /* 0x000fe20000000a00 */
[----:B------:R-:W-:-:S02]  /*e270*/  IADD3 R212, R224, 0x1800, RZ ;  /* 0x00001800e0d47810 */ /* 0x000fc40007ffe0ff */
[C---:B------:R-:W-:Y:S02]  /*e280*/  IADD3 R211, R224.reuse, 0x2000, RZ ;  /* 0x00002000e0d37810 */ /* 0x040fe40007ffe0ff */
[C---:B------:R-:W-:Y:S02]  /*e290*/  IADD3 R210, R224.reuse, 0x2800, RZ ;  /* 0x00002800e0d27810 */ /* 0x040fe40007ffe0ff */
[C---:B------:R-:W-:Y:S02]  /*e2a0*/  IADD3 R209, R224.reuse, 0x3000, RZ ;  /* 0x00003000e0d17810 */ /* 0x040fe40007ffe0ff */
[----:B------:R-:W-:Y:S02]  /*e2b0*/  IADD3 R208, R224, 0x3800, RZ ;  /* 0x00003800e0d07810 */ /* 0x000fe40007ffe0ff */
.L_x_138:
[----:B------:R-:W-:Y:S04]  /*e2c0*/  DEPBAR.LE SB0, 0x0 ;  /* 0x000080000000791a */ /* 0x000fe80000000000 */
[----:B------:R-:W-:Y:S01]  /*e2d0*/  BAR.SYNC.DEFER_BLOCKING 0x0 ;  /* 0x0000000000007b1d */ /* 0x000fe20000010000 */
[----:B------:R-:W-:Y:S01]  /*e2e0*/  SHF.R.S32.HI R2, RZ, 0x1f, R233 ;  /* 0x0000001fff027819 */ /* 0x000fe200000114e9 */
[C---:B------:R-:W-:Y:S04]  /*e2f0*/  IMAD.WIDE.U32 R18, R233.reuse, c[0x0][0x208], RZ ;  /* 0x00008200e9127a25 */ /* 0x040fe800078e00ff */
[----:B------:R-:W-:Y:S01]  /*e300*/  IMAD R2, R2, c[0x0][0x208], RZ ;  /* 0x0000820002027a24 */ /* 0x000fe200078e02ff */
[C---:B------:R-:W-:Y:S03]  /*e310*/  LEA R17, P0, R18.reuse, R230, 0x5 ;  /* 0x000000e612117211 */ /* 0x040fe600078028ff */
[----:B------:R-:W-:Y:S05]  /*e320*/  IMAD R2, R233, c[0x0][0x20c], R2 ;  /* 0x00008300e9027a24 */ /* 0x000fea00078e0202 */
[----:B------:R-:W-:Y:S04]  /*e330*/  IADD3 R16, R19, R2, RZ ;  /* 0x0000000213107210 */ /* 0x000fe80007ffe0ff */
[----:B------:R-:W-:Y:S02]  /*e340*/  LEA.HI.X R16, R18, R229, R16, 0x5, P0 ;  /* 0x000000e512107211 */ /* 0x000fe400000f2c10 */
[C---:B------:R-:W-:Y:S01]  /*e350*/  LEA R2, P0, R17.reuse, c[0x0][0x1f8], 0x1 ;  /* 0x00007e0011027a11 */ /* 0x040fe200078008ff */
[----:B------:R-:W-:Y:S03]  /*e360*/  LDSM.16.M88.4 R152, [R226+0x10080] ;  /* 0x01008000e298783b */ /* 0x000fe60000000200 */
[----:B------:R-:W-:Y:S02]  /*e370*/  LEA.HI.X R3, R17, c[0x0][0x1fc], R16, 0x1, P0 ;  /* 0x00007f0011037a11 */ /* 0x000fe400000f0c10 */
[C---:B------:R-:W-:Y:S02]  /*e380*/  ISETP.GT.AND P0, PT, R233.reuse, RZ, PT ;  /* 0x000000ffe900720c */ /* 0x040fe40003f04270 */
[----:B------:R-:W-:Y:S01]  /*e390*/  IADD3 R233, R233, -0x1, RZ ;  /* 0xffffffffe9e97810 */ /* 0x000fe20007ffe0ff */
[----:B------:R-:W1:Y:S08]  /*e3a0*/  LDSM.16.M88.4 R156, [R225+0xc080] ;  /* 0x00c08000e19c783b */ /* 0x000e700000000200 */
[----:B------:R-:W2:Y:S08]  /*e3b0*/  LDSM.16.M88.4 R160, [R225+0xc880] ;  /* 0x00c88000e1a0783b */ /* 0x000eb00000000200 */
[----:B------:R-:W-:Y:S08]  /*e3c0*/  LDSM.16.M88.4 R164, [R222+0x10080] ;  /* 0x01008000dea4783b */ /* 0x000ff00000000200 */
[----:B------:R-:W3:Y:S08]  /*e3d0*/  LDSM.16.M88.4 R168, [R224] ;  /* 0x00000000e0a8783b */ /* 0x000ef00000000200 */
[----:B------:R-:W4:Y:S01]  /*e3e0*/  LDSM.16.M88.4 R172, [R215] ;  /* 0x00000000d7ac783b */ /* 0x000f220000000200 */
[C---:B-1----:R-:W-:Y:S07]  /*e3f0*/  HMMA.16816.F32.BF16 R4, R152.reuse, R156, RZ ;  /* 0x0000009c9804723c */ /* 0x042fee00000418ff */
[----:B------:R-:W-:Y:S01]  /*e400*/  @!PT LDS RZ, [RZ] ;  /* 0x00000000fffff984 */ /* 0x000fe20000000800 */
[----:B------:R-:W-:Y:S01]  /*e410*/  @!PT LDS RZ, [RZ] ;  /* 0x00000000fffff984 */ /* 0x000fe20000000800 */
[----:B------:R-:W-:Y:S01]  /*e420*/  @!PT LDS RZ, [RZ] ;  /* 0x00000000fffff984 */ /* 0x000fe20000000800 */
[----:B------:R1:W-:Y:S01]  /*e430*/  LDGSTS.E.BYPASS.LTC128B.128 [R232+0x8080], [R2.64], !P2 ;  /* 0x0808000002e87fae */ /* 0x0003e2000d101d44 */
[C---:B------:R-:W-:Y:S07]  /*e440*/  HMMA.16816.F32.BF16 R8, R152.reuse, R158, RZ ;  /* 0x0000009e9808723c */ /* 0x040fee00000418ff */
[----:B------:R1:W-:Y:S01]  /*e450*/  LDGSTS.E.BYPASS.LTC128B.128 [R232+0x9080], [R2.64+0x80], !P5 ;  /* 0x0908008002e87fae */ /* 0x0003e2000e901d44 */
[C---:B--2---:R-:W-:Y:S07]  /*e460*/  HMMA.16816.F32.BF16 R12, R152.reuse, R160, RZ ;  /* 0x000000a0980c723c */ /* 0x044fee00000418ff */
[----:B------:R1:W-:Y:S01]  /*e470*/  LDGSTS.E.BYPASS.LTC128B.128 [R232+0xa080], [R2.64+0x100], !P4 ;  /* 0x0a08010002e87fae */ /* 0x0003e2000e101d44 */
[----:B------:R-:W-:Y:S07]  /*e480*/  HMMA.16816.F32.BF16 R16, R152, R162, RZ ;  /* 0x000000a29810723c */ /* 0x000fee00000418ff */
[----:B------:R1:W-:Y:S01]  /*e490*/  LDGSTS.E.BYPASS.LTC128B.128 [R232+0xb080], [R2.64+0x180], !P3 ;  /* 0x0b08018002e87fae */ /* 0x0003e2000d901d44 */
[C---:B---3--:R-:W-:Y:S07]  /*e4a0*/  HMMA.16816.F32.BF16 R4, R164.reuse, R168, R4 ;  /* 0x000000a8a404723c */ /* 0x048fee0000041804 */
[----:B------:R-:W-:Y:S01]  /*e4b0*/  LDSM.16.M88.4 R176, [R221+0x10080] ;  /* 0x01008000ddb0783b */ /* 0x000fe20000000200 */
[C---:B------:R-:W-:Y:S07]  /*e4c0*/  HMMA.16816.F32.BF16 R8, R164.reuse, R170, R8 ;  /* 0x000000aaa408723c */ /* 0x040fee0000041808 */
[----:B------:R-:W2:Y:S01]  /*e4d0*/  LDSM.16.M88.4 R180, [R220+0xc080] ;  /* 0x00c08000dcb4783b */ /* 0x000ea20000000200 */
[C---:B----4-:R-:W-:Y:S07]  /*e4e0*/  HMMA.16816.F32.BF16 R12, R164.reuse, R172, R12 ;  /* 0x000000aca40c723c */ /* 0x050fee000004180c */
[----:B------:R-:W3:Y:S01]  /*e4f0*/  LDSM.16.M88.4 R152, [R220+0xc880] ;  /* 0x00c88000dc98783b */ /* 0x000ee20000000200 */
[----:B------:R-:W-:Y:S07]  /*e500*/  HMMA.16816.F32.BF16 R16, R164, R174, R16 ;  /* 0x000000aea410723c */ /* 0x000fee0000041810 */
[----:B------:R-:W-:Y:S08]  /*e510*/  LDSM.16.M88.4 R156, [R219+0x10080] ;  /* 0x01008000db9c783b */ /* 0x000ff00000000200 */
[----:B------:R-:W4:Y:S08]  /*e520*/  LDSM.16.M88.4 R160, [R214] ;  /* 0x00000000d6a0783b */ /* 0x000f300000000200 */
[----:B------:R-:W0:Y:S01]  /*e530*/  LDGDEPBAR ;  /* 0x00000000000079af */ /* 0x000e220000000000 */
[C---:B--2---:R-:W-:Y:S07]  /*e540*/  HMMA.16816.F32.BF16 R4, R176.reuse, R180, R4 ;  /* 0x000000b4b004723c */ /* 0x044fee0000041804 */
[----:B------:R-:W2:Y:S01]  /*e550*/  LDSM.16.M88.4 R164, [R214+0x800] ;  /* 0x00080000d6a4783b */ /* 0x000ea20000000200 */
[C---:B------:R-:W-:Y:S07]  /*e560*/  HMMA.16816.F32.BF16 R8, R176.reuse, R182, R8 ;  /* 0x000000b6b008723c */ /* 0x040fee0000041808 */
[----:B------:R-:W-:Y:S01]  /*e570*/  LDSM.16.M88.4 R168, [R226+0x14080] ;  /* 0x01408000e2a8783b */ /* 0x000fe20000000200 */
[C---:B---3--:R-:W-:Y:S07]  /*e580*/  HMMA.16816.F32.BF16 R12, R176.reuse, R152, R12 ;  /* 0x00000098b00c723c */ /* 0x048fee000004180c */
[----:B------:R-:W3:Y:S01]  /*e590*/  LDSM.16.M88.4 R172, [R225+0xd080] ;  /* 0x00d08000e1ac783b */ /* 0x000ee20000000200 */
[----:B------:R-:W-:Y:S07]  /*e5a0*/  HMMA.16816.F32.BF16 R16, R176, R154, R16 ;  /* 0x0000009ab010723c */ /* 0x000fee0000041810 */
[----:B------:R-:W5:Y:S01]  /*e5b0*/  LDSM.16.M88.4 R152, [R225+0xd880] ;  /* 0x00d88000e198783b */ /* 0x000f620000000200 */
[C---:B----4-:R-:W-:Y:S07]  /*e5c0*/  HMMA.16816.F32.BF16 R4, R156.reuse, R160, R4 ;  /* 0x000000a09c04723c */ /* 0x050fee0000041804 */
[----:B------:R-:W-:Y:S01]  /*e5d0*/  LDSM.16.M88.4 R176, [R222+0x14080] ;  /* 0x01408000deb0783b */ /* 0x000fe20000000200 */
[C---:B------:R-:W-:Y:S07]  /*e5e0*/  HMMA.16816.F32.BF16 R8, R156.reuse, R162, R8 ;  /* 0x000000a29c08723c */ /* 0x040fee0000041808 */
[----:B------:R-:W4:Y:S01]  /*e5f0*/  LDSM.16.M88.4 R180, [R213] ;  /* 0x00000000d5b4783b */ /* 0x000f220000000200 */
[C---:B--2---:R-:W-:Y:S07]  /*e600*/  HMMA.16816.F32.BF16 R12, R156.reuse, R164, R12 ;  /* 0x000000a49c0c723c */ /* 0x044fee000004180c */
[----:B------:R-:W-:Y:S01]  /*e610*/  LDSM.16.M88.4 R160, [R221+0x14080] ;  /* 0x01408000dda0783b */ /* 0x000fe20000000200 */
[----:B------:R-:W-:Y:S07]  /*e620*/  HMMA.16816.F32.BF16 R16, R156, R166, R16 ;  /* 0x000000a69c10723c */ /* 0x000fee0000041810 */
[----:B------:R-:W2:Y:S01]  /*e630*/  LDSM.16.M88.4 R156, [R212] ;  /* 0x00000000d49c783b */ /* 0x000ea20000000200 */
[C---:B---3--:R-:W-:Y:S07]  /*e640*/  HMMA.16816.F32.BF16 R4, R168.reuse, R172, R4 ;  /* 0x000000aca804723c */ /* 0x048fee0000041804 */
[----:B------:R-:W3:Y:S01]  /*e650*/  LDSM.16.M88.4 R164, [R220+0xd080] ;  /* 0x00d08000dca4783b */ /* 0x000ee20000000200 */
[C---:B------:R-:W-:Y:S07]  /*e660*/  HMMA.16816.F32.BF16 R8, R168.reuse, R174, R8 ;  /* 0x000000aea808723c */ /* 0x040fee0000041808 */
[----:B------:R-:W-:Y:S01]  /*e670*/  LDSM.16.M88.4 R172, [R214+0x1000] ;  /* 0x00100000d6ac783b */ /* 0x000fe20000000200 */
[C---:B-----5:R-:W-:Y:S08]  /*e680*/  HMMA.16816.F32.BF16 R12, R168.reuse, R152, R12 ;  /* 0x00000098a80c723c */ /* 0x060ff0000004180c */
[----:B------:R-:W-:Y:S01]  /*e690*/  HMMA.16816.F32.BF16 R16, R168, R154, R16 ;  /* 0x0000009aa810723c */ /* 0x000fe20000041810 */
[----:B------:R-:W5:Y:S07]  /*e6a0*/  LDSM.16.M88.4 R152, [R220+0xd880] ;  /* 0x00d88000dc98783b */ /* 0x000f6e0000000200 */
[C---:B----4-:R-:W-:Y:S01]  /*e6b0*/  HMMA.16816.F32.BF16 R4, R176.reuse, R180, R4 ;  /* 0x000000b4b004723c */ /* 0x050fe20000041804 */
[----:B------:R-:W4:Y:S07]  /*e6c0*/  LDSM.16.M88.4 R168, [R219+0x14080] ;  /* 0x01408000dba8783b */ /* 0x000f2e0000000200 */
[C---:B------:R-:W-:Y:S01]  /*e6d0*/  HMMA.16816.F32.BF16 R8, R176.reuse, R182, R8 ;  /* 0x000000b6b008723c */ /* 0x040fe20000041808 */
[----:B------:R-:W-:Y:S07]  /*e6e0*/  LDSM.16.M88.4 R180, [R225+0xe080] ;  /* 0x00e08000e1b4783b */ /* 0x000fee0000000200 */
[C---:B--2---:R-:W-:Y:S08]  /*e6f0*/  HMMA.16816.F32.BF16 R12, R176.reuse, R156, R12 ;  /* 0x0000009cb00c723c */ /* 0x044ff0000004180c */
[----:B------:R-:W-:Y:S01]  /*e700*/  HMMA.16816.F32.BF16 R16, R176, R158, R16 ;  /* 0x0000009eb010723c */ /* 0x000fe20000041810 */
[----:B------:R-:W2:Y:S07]  /*e710*/  LDSM.16.M88.4 R156, [R214+0x1800] ;  /* 0x00180000d69c783b */ /* 0x000eae0000000200 */
[C---:B---3--:R-:W-:Y:S01]  /*e720*/  HMMA.16816.F32.BF16 R4, R160.reuse, R164, R4 ;  /* 0x000000a4a004723c */ /* 0x048fe20000041804 */
[----:B------:R-:W3:Y:S07]  /*e730*/  LDSM.16.M88.4 R176, [R226+0x18080] ;  /* 0x01808000e2b0783b */ /* 0x000eee0000000200 */
[C---:B------:R-:W-:Y:S01]  /*e740*/  HMMA.16816.F32.BF16 R8, R160.reuse, R166, R8 ;  /* 0x000000a6a008723c */ /* 0x040fe20000041808 */
[----:B------:R-:W-:Y:S07]  /*e750*/  LDSM.16.M88.4 R164, [R211] ;  /* 0x00000000d3a4783b */ /* 0x000fee0000000200 */
        /* <DEDUP_REMOVED lines=9> */
[----:B------:R-:W2:Y:S07]  /*e7f0*/  LDSM.16.M88.4 R156, [R210] ;  /* 0x00000000d29c783b */ /* 0x000eae0000000200 */
[C---:B---3--:R-:W-:Y:S01]  /*e800*/  HMMA.16816.F32.BF16 R4, R176.reuse, R180, R4 ;  /* 0x000000b4b004723c */ /* 0x048fe20000041804 */
[----:B------:R-:W3:Y:S07]  /*e810*/  LDSM.16.M88.4 R168, [R221+0x18080] ;  /* 0x01808000dda8783b */ /* 0x000eee0000000200 */
[C---:B------:R-:W-:Y:S01]  /*e820*/  HMMA.16816.F32.BF16 R8, R176.reuse, R182, R8 ;  /* 0x000000b6b008723c */ /* 0x040fe20000041808 */
[----:B------:R-:W-:Y:S07]  /*e830*/  LDSM.16.M88.4 R180, [R214+0x2000] ;  /* 0x00200000d6b4783b */ /* 0x000fee0000000200 */
        /* <DEDUP_REMOVED lines=33> */
[C---:B------:R-:W-:Y:S08]  /*ea50*/  HMMA.16816.F32.BF16 R8, R168.reuse, R174, R8 ;  /* 0x000000aea808723c */ /* 0x040ff00000041808 */
[C---:B--2---:R-:W-:Y:S08]  /*ea60*/  HMMA.16816.F32.BF16 R12, R168.reuse, R156, R12 ;  /* 0x0000009ca80c723c */ /* 0x044ff0000004180c */
[----:B------:R-:W-:Y:S08]  /*ea70*/  HMMA.16816.F32.BF16 R16, R168, R158, R16 ;  /* 0x0000009ea810723c */ /* 0x000ff00000041810 */
[C---:B---3--:R-:W-:Y:S08]  /*ea80*/  HMMA.16816.F32.BF16 R4, R176.reuse, R180, R4 ;  /* 0x000000b4b004723c */ /* 0x048ff00000041804 */
[C---:B------:R-:W-:Y:S08]  /*ea90*/  HMMA.16816.F32.BF16 R8, R176.reuse, R182, R8 ;  /* 0x000000b6b008723c */ /* 0x040ff00000041808 */
[C---:B-----5:R-:W-:Y:S08]  /*eaa0*/  HMMA.16816.F32.BF16 R12, R176.reuse, R152, R12 ;  /* 0x00000098b00c723c */ /* 0x060ff0000004180c */
[----:B------:R-:W-:Y:S01]  /*eab0*/  HMMA.16816.F32.BF16 R16, R176, R154, R16 ;  /* 0x0000009ab010723c */ /* 0x000fe20000041810 */
[----:B------:R-:W2:Y:S01]  /*eac0*/  LDSM.16.M88.4 R152, [R214+0x3800] ;  /* 0x00380000d698783b */ /* 0x000ea20000000200 */
[----:B------:R-:W-:Y:S06]  /*ead0*/  DEPBAR.LE SB0, 0x0 ;  /* 0x000080000000791a */ /* 0x000fec0000000000 */
[C---:B----4-:R-:W-:Y:S01]  /*eae0*/  HMMA.16816.F32.BF16 R4, R160.reuse, R164, R4 ;  /* 0x000000a4a004723c */ /* 0x050fe20000041804 */
[----:B------:R-:W-:Y:S07]  /*eaf0*/  BAR.SYNC.DEFER_BLOCKING 0x0 ;  /* 0x0000000000007b1d */ /* 0x000fee0000010000 */
[C---:B------:R-:W-:Y:S11]  /*eb00*/  HMMA.16816.F32.BF16 R8, R160.reuse, R166, R8 ;  /* 0x000000a6a008723c */ /* 0x040ff60000041808 */
[----:B------:R-:W-:Y:S05]  /*eb10*/  @!UPT UIADD3 URZ, URZ, URZ, URZ ;  /* 0x0000003f3f3ff290 */ /* 0x000fea000fffe03f */
[----:B------:R-:W-:Y:S02]  /*eb20*/  FMUL.FTZ R192, R4, c[0x0][0x320] ;  /* 0x0000c80004c07a20 */ /* 0x000fe40000410000 */
[----:B------:R-:W-:Y:S02]  /*eb30*/  FMUL.FTZ R193, R7, c[0x0][0x320] ;  /* 0x0000c80007c17a20 */ /* 0x000fe40000410000 */
[----:B------:R-:W-:Y:S02]  /*eb40*/  FMUL.FTZ R195, R6, c[0x0][0x320] ;  /* 0x0000c80006c37a20 */ /* 0x000fe40000410000 */
[----:B------:R-:W1:Y:S01]  /*eb50*/  MUFU.TANH R192, R192 ;  /* 0x000000c000c07308 */ /* 0x000e620000002400 */
[----:B------:R-:W-:Y:S01]  /*eb60*/  FMUL.FTZ R184, R5, c[0x0][0x320] ;  /* 0x0000c80005b87a20 */ /* 0x000fe20000410000 */
[C---:B--2---:R-:W-:Y:S03]  /*eb70*/  HMMA.16816.F32.BF16 R12, R160.reuse, R152, R12 ;  /* 0x00000098a00c723c */ /* 0x044fe6000004180c */
[----:B------:R-:W-:Y:S02]  /*eb80*/  FMUL.FTZ R194, R8, c[0x0][0x320] ;  /* 0x0000c80008c27a20 */ /* 0x000fe40000410000 */
[----:B------:R-:W-:Y:S03]  /*eb90*/  FMUL.FTZ R196, R9, c[0x0][0x320] ;  /* 0x0000c80009c47a20 */ /* 0x000fe60000410000 */
[----:B------:R-:W-:Y:S01]  /*eba0*/  MUFU.TANH R193, R193 ;  /* 0x000000c100c17308 */ /* 0x000fe20000002400 */
[----:B------:R-:W-:Y:S03]  /*ebb0*/  HMMA.16816.F32.BF16 R16, R160, R154, R16 ;  /* 0x0000009aa010723c */ /* 0x000fe60000041810 */
[----:B------:R-:W-:Y:S02]  /*ebc0*/  FMUL.FTZ R199, R10, c[0x0][0x320] ;  /* 0x0000c8000ac77a20 */ /* 0x000fe40000410000 */
[----:B------:R-:W-:Y:S04]  /*ebd0*/  FMUL.FTZ R197, R11, c[0x0][0x320] ;  /* 0x0000c8000bc57a20 */ /* 0x000fe80000410000 */
[----:B------:R-:W2:Y:S03]  /*ebe0*/  MUFU.TANH R195, R195 ;  /* 0x000000c300c37308 */ /* 0x000ea60000002400 */
[----:B-1----:R-:W-:Y:S03]  /*ebf0*/  FMNMX.FTZ R3, R192, R149, !PT ;  /* 0x00000095c0037209 */ /* 0x002fe60007810000 */
[----:B------:R-:W-:Y:S02]  /*ec00*/  FMUL.FTZ R190, R12, c[0x0][0x320] ;  /* 0x0000c8000cbe7a20 */ /* 0x000fe40000410000 */
[----:B------:R-:W-:Y:S02]  /*ec10*/  FMUL.FTZ R188, R13, c[0x0][0x320] ;  /* 0x0000c8000dbc7a20 */ /* 0x000fe40000410000 */
[----:B------:R-:W1:Y:S01]  /*ec20*/  MUFU.TANH R184, R184 ;  /* 0x000000b800b87308 */ /* 0x000e620000002400 */
[----:B------:R-:W-:Y:S02]  /*ec30*/  FMUL.FTZ R191, R14, c[0x0][0x320] ;  /* 0x0000c8000ebf7a20 */ /* 0x000fe40000410000 */
[----:B------:R-:W-:Y:S02]  /*ec40*/  FMUL.FTZ R189, R15, c[0x0][0x320] ;  /* 0x0000c8000fbd7a20 */ /* 0x000fe40000410000 */
[----:B------:R-:W-:Y:S02]  /*ec50*/  FMUL.FTZ R186, R16, c[0x0][0x320] ;  /* 0x0000c80010ba7a20 */ /* 0x000fe40000410000 */
[----:B------:R-:W-:Y:S02]  /*ec60*/  FMUL.FTZ R18, R18, c[0x0][0x320] ;  /* 0x0000c80012127a20 */ /* 0x000fe40000410000 */
[----:B------:R-:W-:Y:S01]  /*ec70*/  FMUL.FTZ R17, R17, c[0x0][0x320] ;  /* 0x0000c80011117a20 */ /* 0x000fe20000410000 */
[----:B------:R-:W3:Y:S01]  /*ec80*/  MUFU.TANH R194, R194 ;  /* 0x000000c200c27308 */ /* 0x000ee20000002400 */
[----:B------:R-:W-:Y:S01]  /*ec90*/  FMUL.FTZ R19, R19, c[0x0][0x320] ;  /* 0x0000c80013137a20 */ /* 0x000fe20000410000 */
[----:B--2---:R-:W-:Y:S04]  /*eca0*/  FMNMX.FTZ R2, R195, R0, !PT ;  /* 0x00000000c3027209 */ /* 0x004fe80007810000 */
[----:B------:R-:W-:Y:S04]  /*ecb0*/  FMNMX.FTZ R2, R193, R2, !PT ;  /* 0x00000002c1027209 */ /* 0x000fe80007810000 */
[----:B------:R-:W2:Y:S01]  /*ecc0*/  MUFU.TANH R196, R196 ;  /* 0x000000c400c47308 */ /* 0x000ea20000002400 */
[----:B-1----:R-:W-:Y:S09]  /*ecd0*/  FMNMX.FTZ R3, R184, R3, !PT ;  /* 0x00000003b8037209 */ /* 0x002ff20007810000 */
[----:B------:R-:W1:Y:S01]  /*ece0*/  MUFU.TANH R199, R199 ;  /* 0x000000c700c77308 */ /* 0x000e620000002400 */
[----:B---3--:R-:W-:Y:S09]  /*ecf0*/  FMNMX.FTZ R3, R194, R3, !PT ;  /* 0x00000003c2037209 */ /* 0x008ff20007810000 */
[----:B------:R-:W3:Y:S01]  /*ed00*/  MUFU.TANH R197, R197 ;  /* 0x000000c500c57308 */ /* 0x000ee20000002400 */
[----:B--2---:R-:W-:Y:S09]  /*ed10*/  FMNMX.FTZ R3, R196, R3, !PT ;  /* 0x00000003c4037209 */ /* 0x004ff20007810000 */
        /* <DEDUP_REMOVED lines=10> */
[----:B------:R1:W3:Y:S01]  /*edc0*/  MUFU.TANH R151, R18 ;  /* 0x0000001200977308 */ /* 0x0002e20000002400 */
[----:B--2---:R-:W-:Y:S09]  /*edd0*/  FMNMX.FTZ R2, R189, R2, !PT ;  /* 0x00000002bd027209 */ /* 0x004ff20007810000 */
[----:B------:R-:W2:Y:S10]  /*ede0*/  MUFU.TANH R185, R17 ;  /* 0x0000001100b97308 */ /* 0x000eb40000002400 */
[----:B------:R-:W4:Y:S01]  /*edf0*/  MUFU.TANH R150, R19 ;  /* 0x0000001300967308 */ /* 0x000f220000002400 */
[----:B-1----:R-:W-:Y:S02]  /*ee00*/  FMNMX.FTZ R18, R186, R3, !PT ;  /* 0x00000003ba127209 */ /* 0x002fe40007810000 */
[----:B---3--:R-:W-:Y:S02]  /*ee10*/  FMNMX.FTZ R3, R151, R2, !PT ;  /* 0x0000000297037209 */ /* 0x008fe40007810000 */
[----:B--2---:R-:W-:Y:S02]  /*ee20*/  FMNMX.FTZ R16, R185, R18, !PT ;  /* 0x00000012b9107209 */ /* 0x004fe40007810000 */
[----:B----4-:R-:W-:Y:S03]  /*ee30*/  FMNMX.FTZ R7, R150, R3, !PT ;  /* 0x0000000396077209 */ /* 0x010fe60007810000 */
[----:B------:R-:W1:Y:S08]  /*ee40*/  SHFL.BFLY PT, R19, R16, 0x2, 0x1f ;  /* 0x0c401f0010137f89 */ /* 0x000e7000000e0000 */
[----:B------:R-:W2:Y:S01]  /*ee50*/  SHFL.BFLY PT, R2, R7, 0x2, 0x1f ;  /* 0x0c401f0007027f89 */ /* 0x000ea200000e0000 */
[----:B-1----:R-:W-:Y:S01]  /*ee60*/  FMNMX.FTZ R17, R16, R19, !PT ;  /* 0x0000001310117209 */ /* 0x002fe20007810000 */
[----:B------:R-:W-:Y:S01]  /*ee70*/  @P0 IMAD.WIDE.U32 R18, R233, c[0x0][0x1e0], RZ ;  /* 0x00007800e9120a25 */ /* 0x000fe200078e00ff */
[----:B------:R-:W-:Y:S05]  /*ee80*/  @P0 SHF.R.S32.HI R16, RZ, 0x1f, R233 ;  /* 0x0000001fff100819 */ /* 0x000fea00000114e9 */
[----:B------:R-:W1:Y:S01]  /*ee90*/  SHFL.BFLY PT, R148, R17, 0x1, 0x1f ;  /* 0x0c201f0011947f89 */ /* 0x000e6200000e0000 */
[----:B------:R-:W-:Y:S01]  /*eea0*/  @P0 IMAD R16, R16, c[0x0][0x1e0], RZ ;  /* 0x0000780010100a24 */ /* 0x000fe200078e02ff */
[----:B--2---:R-:W-:Y:S03]  /*eeb0*/  FMNMX.FTZ R4, R7, R2, !PT ;  /* 0x0000000207047209 */ /* 0x004fe60007810000 */
[----:B------:R-:W-:Y:S03]  /*eec0*/  @P0 IMAD R16, R233, c[0x0][0x1e4], R16 ;  /* 0x00007900e9100a24 */ /* 0x000fe600078e0210 */
[----:B------:R-:W2:Y:S02]  /*eed0*/  SHFL.BFLY PT, R3, R4, 0x1, 0x1f ;  /* 0x0c201f0004037f89 */ /* 0x000ea400000e0000 */
[----:B------:R-:W-:Y:S02]  /*eee0*/  @P0 IADD3 R19, R19, R16, RZ ;  /* 0x0000001013130210 */ /* 0x000fe40007ffe0ff */
[----:B-1----:R-:W-:Y:S02]  /*eef0*/  FMNMX.FTZ R148, R17, R148, !PT ;  /* 0x0000009411947209 */ /* 0x002fe40007810000 */
[----:B------:R-:W-:Y:S03]  /*ef00*/  @P0 LEA R17, P1, R18, R234, 0x5 ;  /* 0x000000ea12110211 */ /* 0x000fe600078228ff */
[----:B------:R-:W-:Y:S01]  /*ef10*/  FMUL.FTZ R187, R148, c[0x0][0x2d0] ;  /* 0x0000b40094bb7a20 */ /* 0x000fe20000410000 */
[----:B------:R-:W-:Y:S01]  /*ef20*/  @P0 LEA.HI.X R16, R18, R237, R19, 0x5, P1 ;  /* 0x000000ed12100211 */ /* 0x000fe200008f2c13 */
[----:B------:R-:W-:Y:S01]  /*ef30*/  FADD.FTZ R2, -R148, R149 ;  /* 0x0000009594027221 */ /* 0x000fe20000010100 */
[----:B--2---:R-:W-:Y:S01]  /*ef40*/  FMNMX.FTZ R3, R4, R3, !PT ;  /* 0x0000000304037209 */ /* 0x004fe20007810000 */
[--C-:B------:R-:W-:Y:S01]  /*ef50*/  FFMA.FTZ R245, R194, c[0x0][0x2d0], -R187.reuse ;  /* 0x0000b400c2f57a23 */ /* 0x100fe200000108bb */
[----:B------:R-:W-:Y:S01]  /*ef60*/  @P0 LEA R194, P1, R17, c[0x0][0x1c8], 0x1 ;  /* 0x0000720011c20a11 */ /* 0x000fe200078208ff */
[--C-:B------:R-:W-:Y:S02]  /*ef70*/  FFMA.FTZ R244, R184, c[0x0][0x2d0], -R187.reuse ;  /* 0x0000b400b8f47a23 */ /* 0x100fe400000108bb */
[C---:B------:R-:W-:Y:S02]  /*ef80*/  FMUL.FTZ R184, R3.reuse, c[0x0][0x2d0] ;  /* 0x0000b40003b87a20 */ /* 0x040fe40000410000 */
[----:B------:R-:W-:Y:S01]  /*ef90*/  FADD.FTZ R5, -R3, R0 ;  /* 0x0000000003057221 */ /* 0x000fe20000010100 */
[----:B------:R-:W-:Y:S01]  /*efa0*/  MUFU.EX2 R245, R245 ;  /* 0x000000f500f57308 */ /* 0x000fe20000000800 */
[----:B------:R-:W-:Y:S01]  /*efb0*/  FFMA.FTZ R243, R195, c[0x0][0x2d0], -R184 ;  /* 0x0000b400c3f37a23 */ /* 0x000fe200000108b8 */
[----:B------:R-:W-:Y:S01]  /*efc0*/  @P0 LEA.HI.X R195, R17, c[0x0][0x1cc], R16, 0x1, P1 ;  /* 0x0000730011c30a11 */ /* 0x000fe200008f0c10 */
[--C-:B------:R-:W-:Y:S02]  /*efd0*/  FFMA.FTZ R247, R192, c[0x0][0x2d0], -R187.reuse ;  /* 0x0000b400c0f77a23 */ /* 0x100fe400000108bb */
[--C-:B------:R-:W-:Y:S02]  /*efe0*/  FFMA.FTZ R242, R196, c[0x0][0x2d0], -R187.reuse ;  /* 0x0000b400c4f27a23 */ /* 0x100fe400000108bb */
[----:B------:R1:W-:Y:S01]  /*eff0*/  @P0 LDGSTS.E.BYPASS.LTC128B.128 [R232+0xc080], [R194.64], !P2 ;  /* 0x0c080000c2e80fae */ /* 0x0003e2000d101d44 */
[--C-:B------:R-:W-:Y:S02]  /*f000*/  FFMA.FTZ R240, R193, c[0x0][0x2d0], -R184.reuse ;  /* 0x0000b400c1f07a23 */ /* 0x100fe400000108b8 */
[--C-:B------:R-:W-:Y:S01]  /*f010*/  FFMA.FTZ R238, R199, c[0x0][0x2d0], -R184.reuse ;  /* 0x0000b400c7ee7a23 */ /* 0x100fe200000108b8 */
[----:B------:R-:W-:Y:S01]  /*f020*/  MUFU.EX2 R247, R247 ;  /* 0x000000f700f77308 */ /* 0x000fe20000000800 */
[--C-:B------:R-:W-:Y:S02]  /*f030*/  FFMA.FTZ R149, R197, c[0x0][0x2d0], -R184.reuse ;  /* 0x0000b400c5957a23 */ /* 0x100fe400000108b8 */
[----:B------:R-:W-:Y:S01]  /*f040*/  FMUL.FTZ R0, R5, c[0x0][0x2d0] ;  /* 0x0000b40005007a20 */ /* 0x000fe20000410000 */
[----:B------:R1:W-:Y:S01]  /*f050*/  @P0 LDGSTS.E.BYPASS.LTC128B.128 [R232+0xd080], [R194.64+0x80], !P5 ;  /* 0x0d080080c2e80fae */ /* 0x0003e2000e901d44 */
[----:B------:R-:W-:Y:S02]  /*f060*/  FMUL.FTZ R6, R2, c[0x0][0x2d0] ;  /* 0x0000b40002067a20 */ /* 0x000fe40000410000 */
[--C-:B------:R-:W-:Y:S02]  /*f070*/  FFMA.FTZ R246, R190, c[0x0][0x2d0], -R187.reuse ;  /* 0x0000b400bef67a23 */ /* 0x100fe400000108bb */
[--C-:B------:R-:W-:Y:S01]  /*f080*/  FFMA.FTZ R249, R188, c[0x0][0x2d0], -R187.reuse ;  /* 0x0000b400bcf97a23 */ /* 0x100fe200000108bb */
[----:B------:R-:W2:Y:S01]  /*f090*/  MUFU.EX2 R2, R6 ;  /* 0x0000000600027308 */ /* 0x000ea20000000800 */
[--C-:B------:R-:W-:Y:S01]  /*f0a0*/  FFMA.FTZ R248, R191, c[0x0][0x2d0], -R184.reuse ;  /* 0x0000b400bff87a23 */ /* 0x100fe200000108b8 */
[----:B------:R1:W-:Y:S01]  /*f0b0*/  @P0 LDGSTS.E.BYPASS.LTC128B.128 [R232+0xe080], [R194.64+0x100], !P4 ;  /* 0x0e080100c2e80fae */ /* 0x0003e2000e101d44 */
[--C-:B------:R-:W-:Y:S02]  /*f0c0*/  FFMA.FTZ R251, R189, c[0x0][0x2d0], -R184.reuse ;  /* 0x0000b400bdfb7a23 */ /* 0x100fe400000108b8 */
[--C-:B------:R-:W-:Y:S02]  /*f0d0*/  FFMA.FTZ R250, R186, c[0x0][0x2d0], -R187.reuse ;  /* 0x0000b400bafa7a23 */ /* 0x100fe400000108bb */
[----:B------:R-:W-:Y:S02]  /*f0e0*/  FFMA.FTZ R187, R185, c[0x0][0x2d0], -R187 ;  /* 0x0000b400b9bb7a23 */ /* 0x000fe400000108bb */
[--C-:B------:R-:W-:Y:S01]  /*f0f0*/  FFMA.FTZ R151, R151, c[0x0][0x2d0], -R184.reuse ;  /* 0x0000b40097977a23 */ /* 0x100fe200000108b8 */
[----:B------:R1:W-:Y:S01]  /*f100*/  @P0 LDGSTS.E.BYPASS.LTC128B.128 [R232+0xf080], [R194.64+0x180], !P3 ;  /* 0x0f080180c2e80fae */ /* 0x0003e2000d901d44 */
[----:B------:R-:W3:Y:S01]  /*f110*/  MUFU.EX2 R0, R0 ;  /* 0x0000000000007308 */ /* 0x000ee20000000800 */
[----:B------:R-:W-:Y:S06]  /*f120*/  FFMA.FTZ R184, R150, c[0x0][0x2d0], -R184 ;  /* 0x0000b40096b87a23 */ /* 0x000fec00000108b8 */
[----:B------:R-:W4:Y:S03]  /*f130*/  LDSM.16.MT88.4 R16, [R223+0x8080] ;  /* 0x00808000df10783b */ /* 0x000f260000004200 */
[----:B------:R-:W5:Y:S01]  /*f140*/  MUFU.EX2 R244, R244 ;  /* 0x000000f400f47308 */ /* 0x000f620000000800 */
[C---:B--2---:R-:W-:Y:S04]  /*f150*/  FMUL.FTZ R4, R2.reuse, R144 ;  /* 0x0000009002047220 */ /* 0x044fe80000410000 */
[----:B------:R-:W2:Y:S01]  /*f160*/  LDSM.16.MT88.4 R152, [R218+0x8080] ;  /* 0x00808000da98783b */ /* 0x000ea20000004200 */
[C---:B------:R-:W-:Y:S02]  /*f170*/  FMUL.FTZ R5, R2.reuse, R145 ;  /* 0x0000009102057220 */ /* 0x040fe40000410000 */
[C---:B------:R-:W-:Y:S02]  /*f180*/  FMUL.FTZ R8, R2.reuse, R140 ;  /* 0x0000008c02087220 */ /* 0x040fe40000410000 */
[----:B------:R-:W1:Y:S01]  /*f190*/  MUFU.EX2 R242, R242 ;  /* 0x000000f200f27308 */ /* 0x000e620000000800 */
[----:B------:R-:W-:Y:S02]  /*f1a0*/  FMUL.FTZ R9, R2, R141 ;  /* 0x0000008d02097220 */ /* 0x000fe40000410000 */
[----:B------:R-:W2:Y:S01]  /*f1b0*/  LDSM.16.MT88.4 R156, [R217+0x8080] ;  /* 0x00808000d99c783b */ /* 0x000ea20000004200 */
[C---:B---3--:R-:W-:Y:S02]  /*f1c0*/  FMUL.FTZ R6, R0.reuse, R146 ;  /* 0x0000009200067220 */ /* 0x048fe40000410000 */
[C---:B------:R-:W-:Y:S02]  /*f1d0*/  FMUL.FTZ R7, R0.reuse, R147 ;  /* 0x0000009300077220 */ /* 0x040fe40000410000 */
[C---:B------:R-:W-:Y:S02]  /*f1e0*/  FMUL.FTZ R10, R0.reuse, R142 ;  /* 0x0000008e000a7220 */ /* 0x040fe40000410000 */
[----:B------:R-:W-:Y:S01]  /*f1f0*/  MUFU.EX2 R243, R243 ;  /* 0x000000f300f37308 */ /* 0x000fe20000000800 */
[----:B------:R-:W-:Y:S01]  /*f200*/  FMUL.FTZ R11, R0, R143 ;  /* 0x0000008f000b7220 */ /* 0x000fe20000410000 */
[----:B------:R-:W-:Y:S01]  /*f210*/  LDSM.16.MT88.4 R160, [R217+0x8880] ;  /* 0x00888000d9a0783b */ /* 0x000fe20000004200 */
[----:B------:R-:W-:Y:S01]  /*f220*/  FMUL.FTZ R12, R2, R136 ;  /* 0x00000088020c7220 */ /* 0x000fe20000410000 */
[----:B-----5:R-:W-:Y:S01]  /*f230*/  F2FP.BF16.PACK_AB R144, R244, R247 ;  /* 0x000000f7f490723e */ /* 0x020fe200000010ff */
[----:B------:R-:W-:Y:S02]  /*f240*/  FMUL.FTZ R13, R2, R137 ;  /* 0x00000089020d7220 */ /* 0x000fe40000410000 */
[C---:B------:R-:W-:Y:S02]  /*f250*/  FMUL.FTZ R14, R0.reuse, R138 ;  /* 0x0000008a000e7220 */ /* 0x040fe40000410000 */
[----:B------:R-:W-:Y:S01]  /*f260*/  FMUL.FTZ R15, R0, R139 ;  /* 0x0000008b000f7220 */ /* 0x000fe20000410000 */
[----:B------:R-:W3:Y:S01]  /*f270*/  MUFU.EX2 R240, R240 ;  /* 0x000000f000f07308 */ /* 0x000ee20000000800 */
[----:B------:R-:W5:Y:S01]  /*f280*/  LDSM.16.MT88.4 R136, [R216+0x8080] ;  /* 0x00808000d888783b */ /* 0x000f620000004200 */
[----:B------:R-:W-:Y:S01]  /*f290*/  FMUL.FTZ R20, R2, R20 ;  /* 0x0000001402147220 */ /* 0x000fe20000410000 */
[----:B-1----:R-:W-:Y:S01]  /*f2a0*/  F2FP.BF16.PACK_AB R146, R242, R245 ;  /* 0x000000f5f292723e */ /* 0x002fe200000010ff */
[----:B------:R-:W-:Y:S02]  /*f2b0*/  FMUL.FTZ R21, R2, R21 ;  /* 0x0000001502157220 */ /* 0x000fe40000410000 */
[C---:B------:R-:W-:Y:S03]  /*f2c0*/  FMUL.FTZ R22, R0.reuse, R22 ;  /* 0x0000001600167220 */ /* 0x040fe60000410000 */
[----:B------:R-:W-:Y:S01]  /*f2d0*/  LDSM.16.MT88.4 R140, [R218+0x9080] ;  /* 0x00908000da8c783b */ /* 0x000fe20000004200 */
[----:B------:R-:W-:Y:S01]  /*f2e0*/  MUFU.EX2 R238, R238 ;  /* 0x000000ee00ee7308 */ /* 0x000fe20000000800 */
[----:B------:R-:W-:Y:S02]  /*f2f0*/  FMUL.FTZ R23, R0, R23 ;  /* 0x0000001700177220 */ /* 0x000fe40000410000 */
[C---:B------:R-:W-:Y:S02]  /*f300*/  FMUL.FTZ R24, R2.reuse, R24 ;  /* 0x0000001802187220 */ /* 0x040fe40000410000 */
[----:B------:R-:W-:Y:S02]  /*f310*/  FMUL.FTZ R25, R2, R25 ;  /* 0x0000001902197220 */ /* 0x000fe40000410000 */
[----:B------:R-:W-:Y:S01]  /*f320*/  LDSM.16.MT88.4 R164, [R216+0x8880] ;  /* 0x00888000d8a4783b */ /* 0x000fe20000004200 */
[C---:B------:R-:W-:Y:S02]  /*f330*/  FMUL.FTZ R26, R0.reuse, R26 ;  /* 0x0000001a001a7220 */ /* 0x040fe40000410000 */
[----:B------:R-:W1:Y:S01]  /*f340*/  MUFU.EX2 R149, R149 ;  /* 0x0000009500957308 */ /* 0x000e620000000800 */
[----:B------:R-:W-:Y:S02]  /*f350*/  FMUL.FTZ R27, R0, R27 ;  /* 0x0000001b001b7220 */ /* 0x000fe40000410000 */
[----:B------:R-:W-:Y:S01]  /*f360*/  FMUL.FTZ R28, R2, R28 ;  /* 0x0000001c021c7220 */ /* 0x000fe20000410000 */
[----:B---3--:R-:W-:Y:S01]  /*f370*/  F2FP.BF16.PACK_AB R145, R240, R243 ;  /* 0x000000f3f091723e */ /* 0x008fe200000010ff */
[----:B------:R-:W-:Y:S01]  /*f380*/  LDSM.16.MT88.4 R168, [R223+0x9880] ;  /* 0x00988000dfa8783b */ /* 0x000fe20000004200 */
[----:B------:R-:W-:Y:S02]  /*f390*/  FMUL.FTZ R29, R2, R29 ;  /* 0x0000001d021d7220 */ /* 0x000fe40000410000 */
[C---:B------:R-:W-:Y:S02]  /*f3a0*/  FMUL.FTZ R30, R0.reuse, R30 ;  /* 0x0000001e001e7220 */ /* 0x040fe40000410000 */
[----:B------:R-:W-:Y:S01]  /*f3b0*/  MUFU.EX2 R252, R187 ;  /* 0x000000bb00fc7308 */ /* 0x000fe20000000800 */
[----:B------:R-:W-:Y:S02]  /*f3c0*/  FMUL.FTZ R31, R0, R31 ;  /* 0x0000001f001f7220 */ /* 0x000fe40000410000 */
[----:B------:R-:W-:Y:S01]  /*f3d0*/  LDSM.16.MT88.4 R172, [R218+0x9880] ;  /* 0x00988000daac783b */ /* 0x000fe20000004200 */
[C---:B------:R-:W-:Y:S02]  /*f3e0*/  FMUL.FTZ R32, R2.reuse, R32 ;  /* 0x0000002002207220 */ /* 0x040fe40000410000 */
[----:B------:R-:W-:Y:S02]  /*f3f0*/  FMUL.FTZ R33, R2, R33 ;  /* 0x0000002102217220 */ /* 0x000fe40000410000 */
[C---:B------:R-:W-:Y:S02]  /*f400*/  FMUL.FTZ R34, R0.reuse, R34 ;  /* 0x0000002200227220 */ /* 0x040fe40000410000 */
[----:B------:R3:W-:Y:S01]  /*f410*/  MUFU.EX2 R150, R184 ;  /* 0x000000b800967308 */ /* 0x0007e20000000800 */
[----:B------:R-:W-:Y:S01]  /*f420*/  LDSM.16.MT88.4 R176, [R217+0x9880] ;  /* 0x00988000d9b0783b */ /* 0x000fe20000004200 */
[----:B------:R-:W-:Y:S01]  /*f430*/  FMUL.FTZ R35, R0, R35 ;  /* 0x0000002300237220 */ /* 0x000fe20000410000 */
[----:B-1----:R-:W-:Y:S01]  /*f440*/  F2FP.BF16.PACK_AB R147, R149, R238 ;  /* 0x000000ee9593723e */ /* 0x002fe200000010ff */
[C---:B------:R-:W-:Y:S02]  /*f450*/  FMUL.FTZ R36, R2.reuse, R36 ;  /* 0x0000002402247220 */ /* 0x040fe40000410000 */
[----:B------:R-:W-:Y:S03]  /*f460*/  FMUL.FTZ R37, R2, R37 ;  /* 0x0000002502257220 */ /* 0x000fe60000410000 */
[----:B------:R-:W-:Y:S01]  /*f470*/  LDSM.16.MT88.4 R180, [R216+0x9880] ;  /* 0x00988000d8b4783b */ /* 0x000fe20000004200 */
[C---:B------:R-:W-:Y:S01]  /*f480*/  FMUL.FTZ R38, R0.reuse, R38 ;  /* 0x0000002600267220 */ /* 0x040fe20000410000 */
[C---:B----4-:R-:W-:Y:S01]  /*f490*/  HMMA.16816.F32.BF16 R4, R144.reuse, R16, R4 ;  /* 0x000000109004723c */ /* 0x050fe20000041804 */
[----:B------:R-:W-:Y:S04]  /*f4a0*/  MUFU.EX2 R246, R246 ;  /* 0x000000f600f67308 */ /* 0x000fe80000000800 */
[----:B------:R-:W-:Y:S01]  /*f4b0*/  FMUL.FTZ R39, R0, R39 ;  /* 0x0000002700277220 */ /* 0x000fe20000410000 */
[----:B------:R-:W-:Y:S01]  /*f4c0*/  LDSM.16.MT88.4 R188, [R218+0xa880] ;  /* 0x00a88000dabc783b */ /* 0x000fe20000004200 */
[C---:B------:R-:W-:Y:S01]  /*f4d0*/  FMUL.FTZ R16, R2.reuse, R132 ;  /* 0x0000008402107220 */ /* 0x040fe20000410000 */
[C---:B------:R-:W-:Y:S03]  /*f4e0*/  HMMA.16816.F32.BF16 R8, R144.reuse, R18, R8 ;  /* 0x000000129008723c */ /* 0x040fe60000041808 */
[----:B------:R-:W1:Y:S01]  /*f4f0*/  MUFU.EX2 R249, R249 ;  /* 0x000000f900f97308 */ /* 0x000e620000000800 */
[----:B------:R-:W-:Y:S02]  /*f500*/  FMUL.FTZ R17, R2, R133 ;  /* 0x0000008502117220 */ /* 0x000fe40000410000 */
[----:B---3--:R-:W-:Y:S01]  /*f510*/  LDSM.16.MT88.4 R184, [R223+0xa880] ;  /* 0x00a88000dfb8783b */ /* 0x008fe20000004200 */
[C---:B------:R-:W-:Y:S01]  /*f520*/  FMUL.FTZ R18, R0.reuse, R134 ;  /* 0x0000008600127220 */ /* 0x040fe20000410000 */
[C---:B--2---:R-:W-:Y:S04]  /*f530*/  HMMA.16816.F32.BF16 R12, R144.reuse, R152, R12 ;  /* 0x00000098900c723c */ /* 0x044fe8000004180c */
[----:B------:R-:W-:Y:S01]  /*f540*/  FMUL.FTZ R19, R0, R135 ;  /* 0x0000008700137220 */ /* 0x000fe20000410000 */
[----:B------:R-:W-:Y:S01]  /*f550*/  MUFU.EX2 R248, R248 ;  /* 0x000000f800f87308 */ /* 0x000fe20000000800 */
[----:B------:R-:W2:Y:S01]  /*f560*/  LDSM.16.MT88.4 R132, [R223+0x9080] ;  /* 0x00908000df84783b */ /* 0x000ea20000004200 */
[C---:B------:R-:W-:Y:S02]  /*f570*/  FMUL.FTZ R40, R2.reuse, R40 ;  /* 0x0000002802287220 */ /* 0x040fe40000410000 */
[----:B------:R-:W-:Y:S02]  /*f580*/  FMUL.FTZ R41, R2, R41 ;  /* 0x0000002902297220 */ /* 0x000fe40000410000 */
[C---:B------:R-:W-:Y:S03]  /*f590*/  HMMA.16816.F32.BF16 R16, R144.reuse, R154, R16 ;  /* 0x0000009a9010723c */ /* 0x040fe60000041810 */
[----:B------:R-:W-:Y:S01]  /*f5a0*/  LDSM.16.MT88.4 R192, [R217+0xa880] ;  /* 0x00a88000d9c0783b */ /* 0x000fe20000004200 */
[C---:B------:R-:W-:Y:S01]  /*f5b0*/  FMUL.FTZ R42, R0.reuse, R42 ;  /* 0x0000002a002a7220 */ /* 0x040fe20000410000 */
[----:B------:R-:W3:Y:S01]  /*f5c0*/  MUFU.EX2 R251, R251 ;  /* 0x000000fb00fb7308 */ /* 0x000ee20000000800 */
[----:B------:R-:W-:Y:S02]  /*f5d0*/  FMUL.FTZ R43, R0, R43 ;  /* 0x0000002b002b7220 */ /* 0x000fe40000410000 */
[C---:B------:R-:W-:Y:S03]  /*f5e0*/  HMMA.16816.F32.BF16 R20, R144.reuse, R156, R20 ;  /* 0x0000009c9014723c */ /* 0x040fe60000041814 */
[----:B------:R-:W-:Y:S01]  /*f5f0*/  LDSM.16.MT88.4 R196, [R216+0xa880] ;  /* 0x00a88000d8c4783b */ /* 0x000fe20000004200 */
[C---:B------:R-:W-:Y:S01]  /*f600*/  FMUL.FTZ R44, R2.reuse, R44 ;  /* 0x0000002c022c7220 */ /* 0x040fe20000410000 */
[----:B-1----:R-:W-:Y:S01]  /*f610*/  F2FP.BF16.PACK_AB R152, R249, R246 ;  /* 0x000000f6f998723e */ /* 0x002fe200000010ff */
[----:B------:R-:W-:Y:S01]  /*f620*/  FMUL.FTZ R45, R2, R45 ;  /* 0x0000002d022d7220 */ /* 0x000fe20000410000 */
[----:B------:R-:W1:Y:S01]  /*f630*/  MUFU.EX2 R250, R250 ;  /* 0x000000fa00fa7308 */ /* 0x000e620000000800 */
[C---:B------:R-:W-:Y:S03]  /*f640*/  HMMA.16816.F32.BF16 R24, R144.reuse, R158, R24 ;  /* 0x0000009e9018723c */ /* 0x040fe60000041818 */
[----:B------:R-:W-:Y:S01]  /*f650*/  LDSM.16.MT88.4 R156, [R218+0x8880] ;  /* 0x00888000da9c783b */ /* 0x000fe20000004200 */
[C---:B------:R-:W-:Y:S02]  /*f660*/  FMUL.FTZ R46, R0.reuse, R46 ;  /* 0x0000002e002e7220 */ /* 0x040fe40000410000 */
[----:B------:R-:W-:Y:S02]  /*f670*/  FMUL.FTZ R47, R0, R47 ;  /* 0x0000002f002f7220 */ /* 0x000fe40000410000 */
[C---:B-----5:R-:W-:Y:S01]  /*f680*/  HMMA.16816.F32.BF16 R28, R144.reuse, R136, R28 ;  /* 0x00000088901c723c */ /* 0x060fe2000004181c */
[----:B------:R-:W4:Y:S02]  /*f690*/  MUFU.EX2 R151, R151 ;  /* 0x0000009700977308 */ /* 0x000f240000000800 */
[----:B------:R-:W-:Y:S01]  /*f6a0*/  LDSM.16.MT88.4 R200, [R223+0xb880] ;  /* 0x00b88000dfc8783b */ /* 0x000fe20000004200 */
[C---:B------:R-:W-:Y:S01]  /*f6b0*/  FMUL.FTZ R48, R2.reuse, R48 ;  /* 0x0000003002307220 */ /* 0x040fe20000410000 */
[----:B---3--:R-:W-:Y:S01]  /*f6c0*/  F2FP.BF16.PACK_AB R153, R251, R248 ;  /* 0x000000f8fb99723e */ /* 0x008fe200000010ff */
[----:B------:R-:W-:Y:S02]  /*f6d0*/  FMUL.FTZ R49, R2, R49 ;  /* 0x0000003102317220 */ /* 0x000fe40000410000 */
[C---:B------:R-:W-:Y:S03]  /*f6e0*/  HMMA.16816.F32.BF16 R32, R144.reuse, R138, R32 ;  /* 0x0000008a9020723c */ /* 0x040fe60000041820 */
[----:B------:R-:W3:Y:S01]  /*f6f0*/  LDSM.16.MT88.4 R136, [R217+0x9080] ;  /* 0x00908000d988783b */ /* 0x000ee20000004200 */
[C---:B------:R-:W-:Y:S02]  /*f700*/  FMUL.FTZ R50, R0.reuse, R50 ;  /* 0x0000003200327220 */ /* 0x040fe40000410000 */
[----:B------:R-:W-:Y:S01]  /*f710*/  FMUL.FTZ R51, R0, R51 ;  /* 0x0000003300337220 */ /* 0x000fe20000410000 */
[----:B-1----:R-:W-:Y:S01]  /*f720*/  F2FP.BF16.PACK_AB R154, R252, R250 ;  /* 0x000000fafc9a723e */ /* 0x002fe200000010ff */
[C---:B--2---:R-:W-:Y:S03]  /*f730*/  HMMA.16816.F32.BF16 R36, R144.reuse, R132, R36 ;  /* 0x000000849024723c */ /* 0x044fe60000041824 */
[----:B------:R-:W-:Y:S01]  /*f740*/  LDSM.16.MT88.4 R204, [R218+0xb880] ;  /* 0x00b88000dacc783b */ /* 0x000fe20000004200 */
[C---:B------:R-:W-:Y:S02]  /*f750*/  FMUL.FTZ R52, R2.reuse, R52 ;  /* 0x0000003402347220 */ /* 0x040fe40000410000 */
[----:B------:R-:W-:Y:S02]  /*f760*/  FMUL.FTZ R53, R2, R53 ;  /* 0x0000003502357220 */ /* 0x000fe40000410000 */
[C---:B------:R-:W-:Y:S03]  /*f770*/  HMMA.16816.F32.BF16 R40, R144.reuse, R134, R40 ;  /* 0x000000869028723c */ /* 0x040fe60000041828 */
[----:B------:R-:W1:Y:S01]  /*f780*/  LDSM.16.MT88.4 R132, [R216+0x9080] ;  /* 0x00908000d884783b */ /* 0x000e620000004200 */
[----:B------:R-:W-:Y:S01]  /*f790*/  FMUL.FTZ R54, R0, R54 ;  /* 0x0000003600367220 */ /* 0x000fe20000410000 */
[----:B----4-:R-:W-:Y:S01]  /*f7a0*/  F2FP.BF16.PACK_AB R155, R150, R151 ;  /* 0x00000097969b723e */ /* 0x010fe200000010ff */
[----:B------:R-:W-:Y:S02]  /*f7b0*/  FMUL.FTZ R55, R0, R55 ;  /* 0x0000003700377220 */ /* 0x000fe40000410000 */
[C---:B------:R-:W-:Y:S03]  /*f7c0*/  HMMA.16816.F32.BF16 R44, R144.reuse, R140, R44 ;  /* 0x0000008c902c723c */ /* 0x040fe6000004182c */
[----:B------:R-:W0:Y:S01]  /*f7d0*/  LDGDEPBAR ;  /* 0x00000000000079af */ /* 0x000e220000000000 */
[C---:B------:R-:W-:Y:S02]  /*f7e0*/  FMUL.FTZ R56, R2.reuse, R56 ;  /* 0x0000003802387220 */ /* 0x040fe40000410000 */
[----:B------:R-:W-:Y:S02]  /*f7f0*/  FMUL.FTZ R57, R2, R57 ;  /* 0x0000003902397220 */ /* 0x000fe40000410000 */
[C---:B------:R-:W-:Y:S03]  /*f800*/  HMMA.16816.F32.BF16 R48, R144.reuse, R142, R48 ;  /* 0x0000008e9030723c */ /* 0x040fe60000041830 */
[----:B------:R-:W2:Y:S01]  /*f810*/  LDSM.16.MT88.4 R140, [R223+0xa080] ;  /* 0x00a08000df8c783b */ /* 0x000ea20000004200 */
[C---:B------:R-:W-:Y:S02]  /*f820*/  FMUL.FTZ R58, R0.reuse, R58 ;  /* 0x0000003a003a7220 */ /* 0x040fe40000410000 */
[----:B------:R-:W-:Y:S02]  /*f830*/  FMUL.FTZ R59, R0, R59 ;  /* 0x0000003b003b7220 */ /* 0x000fe40000410000 */
[C---:B------:R-:W-:Y:S01]  /*f840*/  FMUL.FTZ R60, R2.reuse, R60 ;  /* 0x0000003c023c7220 */ /* 0x040fe20000410000 */
[C---:B---3--:R-:W-:Y:S03]  /*f850*/  HMMA.16816.F32.BF16 R52, R144.reuse, R136, R52 ;  /* 0x000000889034723c */ /* 0x048fe60000041834 */
[----:B------:R-:W-:Y:S02]  /*f860*/  FMUL.FTZ R61, R2, R61 ;  /* 0x0000003d023d7220 */ /* 0x000fe40000410000 */
[C---:B------:R-:W-:Y:S02]  /*f870*/  FMUL.FTZ R62, R0.reuse, R62 ;  /* 0x0000003e003e7220 */ /* 0x040fe40000410000 */
[----:B------:R-:W-:Y:S01]  /*f880*/  FMUL.FTZ R63, R0, R63 ;  /* 0x0000003f003f7220 */ /* 0x000fe20000410000 */
[C---:B------:R-:W-:Y:S01]  /*f890*/  HMMA.16816.F32.BF16 R56, R144.reuse, R138, R56 ;  /* 0x0000008a9038723c */ /* 0x040fe20000041838 */
[----:B------:R-:W3:Y:S03]  /*f8a0*/  LDSM.16.MT88.4 R136, [R218+0xa080] ;  /* 0x00a08000da88783b */ /* 0x000ee60000004200 */
[C---:B------:R-:W-:Y:S02]  /*f8b0*/  FMUL.FTZ R64, R2.reuse, R64 ;  /* 0x0000004002407220 */ /* 0x040fe40000410000 */
[----:B------:R-:W-:Y:S02]  /*f8c0*/  FMUL.FTZ R65, R2, R65 ;  /* 0x0000004102417220 */ /* 0x000fe40000410000 */
[C---:B-1----:R-:W-:Y:S04]  /*f8d0*/  HMMA.16816.F32.BF16 R60, R144.reuse, R132, R60 ;  /* 0x00000084903c723c */ /* 0x042fe8000004183c */
[C---:B------:R-:W-:Y:S02]  /*f8e0*/  FMUL.FTZ R66, R0.reuse, R66 ;  /* 0x0000004200427220 */ /* 0x040fe40000410000 */
[----:B------:R-:W-:Y:S02]  /*f8f0*/  FMUL.FTZ R67, R0, R67 ;  /* 0x0000004300437220 */ /* 0x000fe40000410000 */
[C---:B------:R-:W-:Y:S04]  /*f900*/  FMUL.FTZ R68, R2.reuse, R68 ;  /* 0x0000004402447220 */ /* 0x040fe80000410000 */
[----:B------:R-:W-:Y:S01]  /*f910*/  FMUL.FTZ R69, R2, R69 ;  /* 0x0000004502457220 */ /* 0x000fe20000410000 */
[C---:B------:R-:W-:Y:S01]  /*f920*/  HMMA.16816.F32.BF16 R64, R144.reuse, R134, R64 ;  /* 0x000000869040723c */ /* 0x040fe20000041840 */
[----:B------:R-:W1:Y:S02]  /*f930*/  LDSM.16.MT88.4 R132, [R217+0xa080] ;  /* 0x00a08000d984783b */ /* 0x000e640000004200 */
[C---:B------:R-:W-:Y:S02]  /*f940*/  FMUL.FTZ R70, R0.reuse, R70 ;  /* 0x0000004600467220 */ /* 0x040fe40000410000 */
[----:B------:R-:W-:Y:S02]  /*f950*/  FMUL.FTZ R71, R0, R71 ;  /* 0x0000004700477220 */ /* 0x000fe40000410000 */
[C---:B------:R-:W-:Y:S02]  /*f960*/  FMUL.FTZ R72, R2.reuse, R72 ;  /* 0x0000004802487220 */ /* 0x040fe40000410000 */
[----:B------:R-:W-:Y:S03]  /*f970*/  FMUL.FTZ R73, R2, R73 ;  /* 0x0000004902497220 */ /* 0x000fe60000410000 */
[C---:B--2---:R-:W-:Y:S03]  /*f980*/  HMMA.16816.F32.BF16 R68, R144.reuse, R140, R68 ;  /* 0x0000008c9044723c */ /* 0x044fe60000041844 */
[C---:B------:R-:W-:Y:S02]  /*f990*/  FMUL.FTZ R74, R0.reuse, R74 ;  /* 0x0000004a004a7220 */ /* 0x040fe40000410000 */
[----:B------:R-:W-:Y:S02]  /*f9a0*/  FMUL.FTZ R75, R0, R75 ;  /* 0x0000004b004b7220 */ /* 0x000fe40000410000 */
[C---:B------:R-:W-:Y:S02]  /*f9b0*/  FMUL.FTZ R76, R2.reuse, R76 ;  /* 0x0000004c024c7220 */ /* 0x040fe40000410000 */
[----:B------:R-:W-:Y:S03]  /*f9c0*/  FMUL.FTZ R77, R2, R77 ;  /* 0x0000004d024d7220 */ /* 0x000fe60000410000 */
[C---:B------:R-:W-:Y:S01]  /*f9d0*/  HMMA.16816.F32.BF16 R72, R144.reuse, R142, R72 ;  /* 0x0000008e9048723c */ /* 0x040fe20000041848 */
[----:B------:R-:W2:Y:S02]  /*f9e0*/  LDSM.16.MT88.4 R140, [R216+0xa080] ;  /* 0x00a08000d88c783b */ /* 0x000ea40000004200 */
[C---:B------:R-:W-:Y:S02]  /*f9f0*/  FMUL.FTZ R78, R0.reuse, R78 ;  /* 0x0000004e004e7220 */ /* 0x040fe40000410000 */
[----:B------:R-:W-:Y:S02]  /*fa00*/  FMUL.FTZ R79, R0, R79 ;  /* 0x0000004f004f7220 */ /* 0x000fe40000410000 */
[C---:B------:R-:W-:Y:S02]  /*fa10*/  FMUL.FTZ R80, R2.reuse, R80 ;  /* 0x0000005002507220 */ /* 0x040fe40000410000 */
[----:B------:R-:W-:Y:S03]  /*fa20*/  FMUL.FTZ R81, R2, R81 ;  /* 0x0000005102517220 */ /* 0x000fe60000410000 */
[C---:B---3--:R-:W-:Y:S03]  /*fa30*/  HMMA.16816.F32.BF16 R76, R144.reuse, R136, R76 ;  /* 0x00000088904c723c */ /* 0x048fe6000004184c */
[C---:B------:R-:W-:Y:S02]  /*fa40*/  FMUL.FTZ R82, R0.reuse, R82 ;  /* 0x0000005200527220 */ /* 0x040fe40000410000 */
[----:B------:R-:W-:Y:S02]  /*fa50*/  FMUL.FTZ R83, R0, R83 ;  /* 0x0000005300537220 */ /* 0x000fe40000410000 */
[C---:B------:R-:W-:Y:S02]  /*fa60*/  FMUL.FTZ R84, R2.reuse, R84 ;  /* 0x0000005402547220 */ /* 0x040fe40000410000 */
[----:B------:R-:W-:Y:S03]  /*fa70*/  FMUL.FTZ R85, R2, R85 ;  /* 0x0000005502557220 */ /* 0x000fe60000410000 */
[C---:B------:R-:W-:Y:S01]  /*fa80*/  HMMA.16816.F32.BF16 R80, R144.reuse, R138, R80 ;  /* 0x0000008a9050723c */ /* 0x040fe20000041850 */
[----:B------:R-:W3:Y:S02]  /*fa90*/  LDSM.16.MT88.4 R136, [R223+0xb080] ;  /* 0x00b08000df88783b */ /* 0x000ee40000004200 */
[C---:B------:R-:W-:Y:S02]  /*faa0*/  FMUL.FTZ R86, R0.reuse, R86 ;  /* 0x0000005600567220 */ /* 0x040fe40000410000 */
[----:B------:R-:W-:Y:S02]  /*fab0*/  FMUL.FTZ R87, R0, R87 ;  /* 0x0000005700577220 */ /* 0x000fe40000410000 */
[C---:B------:R-:W-:Y:S02]  /*fac0*/  FMUL.FTZ R88, R2.reuse, R88 ;  /* 0x0000005802587220 */ /* 0x040fe40000410000 */
[----:B------:R-:W-:Y:S03]  /*fad0*/  FMUL.FTZ R89, R2, R89 ;  /* 0x0000005902597220 */ /* 0x000fe60000410000 */
[C---:B-1----:R-:W-:Y:S03]  /*fae0*/  HMMA.16816.F32.BF16 R84, R144.reuse, R132, R84 ;  /* 0x000000849054723c */ /* 0x042fe60000041854 */
[C---:B------:R-:W-:Y:S02]  /*faf0*/  FMUL.FTZ R90, R0.reuse, R90 ;  /* 0x0000005a005a7220 */ /* 0x040fe40000410000 */
[----:B------:R-:W-:Y:S02]  /*fb00*/  FMUL.FTZ R91, R0, R91 ;  /* 0x0000005b005b7220 */ /* 0x000fe40000410000 */
[C---:B------:R-:W-:Y:S02]  /*fb10*/  FMUL.FTZ R92, R2.reuse, R92 ;  /* 0x0000005c025c7220 */ /* 0x040fe40000410000 */
[----:B------:R-:W-:Y:S03]  /*fb20*/  FMUL.FTZ R93, R2, R93 ;  /* 0x0000005d025d7220 */ /* 0x000fe60000410000 */
        /* <DEDUP_REMOVED lines=32> */
[C---:B------:R-:W-:Y:S03]  /*fd30*/  FMUL.FTZ R125, R2.reuse, R125 ;  /* 0x0000007d027d7220 */ /* 0x040fe60000410000 */
[C---:B------:R-:W-:Y:S01]  /*fd40*/  HMMA.16816.F32.BF16 R112, R144.reuse, R134, R112 ;  /* 0x000000869070723c */ /* 0x040fe20000041870 */
[----:B------:R-:W1:Y:S02]  /*fd50*/  LDSM.16.MT88.4 R132, [R223+0x8880] ;  /* 0x00888000df84783b */ /* 0x000e640000004200 */
[C---:B------:R-:W-:Y:S02]  /*fd60*/  FMUL.FTZ R116, R2.reuse, R116 ;  /* 0x0000007402747220 */ /* 0x040fe40000410000 */
[----:B------:R-:W-:Y:S02]  /*fd70*/  FMUL.FTZ R117, R2, R117 ;  /* 0x0000007502757220 */ /* 0x000fe40000410000 */
[C---:B------:R-:W-:Y:S02]  /*fd80*/  FMUL.FTZ R118, R0.reuse, R118 ;  /* 0x0000007600767220 */ /* 0x040fe40000410000 */
[C---:B------:R-:W-:Y:S03]  /*fd90*/  FMUL.FTZ R119, R0.reuse, R119 ;  /* 0x0000007700777220 */ /* 0x040fe60000410000 */
[C---:B------:R-:W-:Y:S02]  /*fda0*/  FMUL.FTZ R126, R0.reuse, R126 ;  /* 0x0000007e007e7220 */ /* 0x040fe40000410000 */
[----:B------:R-:W-:Y:S02]  /*fdb0*/  FMUL.FTZ R127, R0, R127 ;  /* 0x0000007f007f7220 */ /* 0x000fe40000410000 */
[C---:B--2---:R-:W-:Y:S03]  /*fdc0*/  HMMA.16816.F32.BF16 R116, R144.reuse, R140, R116 ;  /* 0x0000008c9074723c */ /* 0x044fe60000041874 */
[C---:B------:R-:W-:Y:S02]  /*fdd0*/  FMUL.FTZ R120, R2.reuse, R120 ;  /* 0x0000007802787220 */ /* 0x040fe40000410000 */
[----:B------:R-:W-:Y:S02]  /*fde0*/  FMUL.FTZ R121, R2, R121 ;  /* 0x0000007902797220 */ /* 0x000fe40000410000 */
[C---:B------:R-:W-:Y:S02]  /*fdf0*/  FMUL.FTZ R122, R0.reuse, R122 ;  /* 0x0000007a007a7220 */ /* 0x040fe40000410000 */
[----:B------:R-:W-:Y:S03]  /*fe00*/  FMUL.FTZ R123, R0, R123 ;  /* 0x0000007b007b7220 */ /* 0x000fe60000410000 */
[C---:B------:R-:W-:Y:S02]  /*fe10*/  FMUL.FTZ R128, R2.reuse, R128 ;  /* 0x0000008002807220 */ /* 0x040fe40000410000 */
[----:B------:R-:W-:Y:S02]  /*fe20*/  FMUL.FTZ R129, R2, R129 ;  /* 0x0000008102817220 */ /* 0x000fe40000410000 */
[C---:B------:R-:W-:Y:S03]  /*fe30*/  HMMA.16816.F32.BF16 R120, R144.reuse, R142, R120 ;  /* 0x0000008e9078723c */ /* 0x040fe60000041878 */
[C---:B------:R-:W-:Y:S02]  /*fe40*/  FMUL.FTZ R130, R0.reuse, R130 ;  /* 0x0000008200827220 */ /* 0x040fe40000410000 */
[----:B------:R-:W-:Y:S02]  /*fe50*/  FMUL.FTZ R131, R0, R131 ;  /* 0x0000008300837220 */ /* 0x000fe40000410000 */
[----:B------:R-:W-:Y:S01]  /*fe60*/  FFMA.FTZ R247, R2, R241, R247 ;  /* 0x000000f102f77223 */ /* 0x000fe200000100f7 */
[C---:B---3--:R-:W-:Y:S04]  /*fe70*/  HMMA.16816.F32.BF16 R124, R144.reuse, R136, R124 ;  /* 0x00000088907c723c */ /* 0x048fe8000004187c */
[----:B------:R-:W-:Y:S01]  /*fe80*/  FFMA.FTZ R243, R0, R239, R243 ;  /* 0x000000ef00f37223 */ /* 0x000fe200000100f3 */
[----:B------:R-:W-:Y:S01]  /*fe90*/  MOV R0, R3 ;  /* 0x0000000300007202 */ /* 0x000fe20000000f00 */
[----:B------:R-:W-:Y:S02]  /*fea0*/  FADD.FTZ R244, R244, R247 ;  /* 0x000000f7f4f47221 */ /* 0x000fe40000010000 */
[----:B------:R-:W-:Y:S04]  /*feb0*/  HMMA.16816.F32.BF16 R128, R144, R138, R128 ;  /* 0x0000008a9080723c */ /* 0x000fe80000041880 */
[----:B------:R-:W-:Y:S04]  /*fec0*/  FADD.FTZ R243, R240, R243 ;  /* 0x000000f3f0f37221 */ /* 0x000fe80000010000 */
[C---:B-1----:R-:W-:Y:S05]  /*fed0*/  HMMA.16816.F32.BF16 R144, R152.reuse, R132, R4 ;  /* 0x000000849890723c */ /* 0x042fea0000041804 */
[----:B------:R-:W-:Y:S03]  /*fee0*/  FADD.FTZ R238, R238, R243 ;  /* 0x000000f3eeee7221 */ /* 0x000fe60000010000 */
[C---:B------:R-:W-:Y:S04]  /*fef0*/  HMMA.16816.F32.BF16 R140, R152.reuse, R134, R8 ;  /* 0x00000086988c723c */ /* 0x040fe80000041808 */
[----:B------:R-:W-:Y:S04]  /*ff00*/  FADD.FTZ R149, R149, R238 ;  /* 0x000000ee95957221 */ /* 0x000fe80000010000 */
[C---:B------:R-:W-:Y:S04]  /*ff10*/  HMMA.16816.F32.BF16 R136, R152.reuse, R156, R12 ;  /* 0x0000009c9888723c */ /* 0x040fe8000004180c */
[----:B------:R-:W-:Y:S01]  /*ff20*/  FADD.FTZ R248, R248, R149 ;  /* 0x00000095f8f87221 */ /* 0x000fe20000010000 */
[----:B------:R-:W-:Y:S03]  /*ff30*/  MOV R149, R148 ;  /* 0x0000009400957202 */ /* 0x000fe60000000f00 */
[C---:B------:R-:W-:Y:S01]  /*ff40*/  HMMA.16816.F32.BF16 R132, R152.reuse, R158, R16 ;  /* 0x0000009e9884723c */ /* 0x040fe20000041810 */
[----:B------:R-:W1:Y:S03]  /*ff50*/  LDSM.16.MT88.4 R16, [R217+0xb880] ;  /* 0x00b88000d910783b */ /* 0x000e660000004200 */
[----:B------:R-:W-:Y:S04]  /*ff60*/  FADD.FTZ R248, R251, R248 ;  /* 0x000000f8fbf87221 */ /* 0x000fe80000010000 */
[C---:B------:R-:W-:Y:S01]  /*ff70*/  HMMA.16816.F32.BF16 R20, R152.reuse, R160, R20 ;  /* 0x000000a09814723c */ /* 0x040fe20000041814 */
[----:B------:R-:W2:Y:S03]  /*ff80*/  LDSM.16.MT88.4 R156, [R216+0xb880] ;  /* 0x00b88000d89c783b */ /* 0x000ea60000004200 */
[----:B------:R-:W-:Y:S04]  /*ff90*/  FADD.FTZ R151, R151, R248 ;  /* 0x000000f897977221 */ /* 0x000fe80000010000 */
[C---:B------:R-:W-:Y:S04]  /*ffa0*/  HMMA.16816.F32.BF16 R24, R152.reuse, R162, R24 ;  /* 0x000000a29818723c */ /* 0x040fe80000041818 */
[----:B------:R-:W-:Y:S04]  /*ffb0*/  FADD.FTZ R239, R150, R151 ;  /* 0x0000009796ef7221 */ /* 0x000fe80000010000 */
        /* <DEDUP_REMOVED lines=22> */
[C---:B-1----:R-:W-:Y:S07]  /*10120*/  HMMA.16816.F32.BF16 R116, R152.reuse, R16, R116 ;  /* 0x000000109874723c */ /* 0x042fee0000041874 */
[----:B------:R-:W-:Y:S01]  /*10130*/  FADD.FTZ R17, R245, R244 ;  /* 0x000000f4f5117221 */ /* 0x000fe20000010000 */
[C---:B------:R-:W-:Y:S04]  /*10140*/  HMMA.16816.F32.BF16 R120, R152.reuse, R18, R120 ;  /* 0x000000129878723c */ /* 0x040fe80000041878 */
[----:B------:R-:W-:Y:S04]  /*10150*/  FADD.FTZ R17, R242, R17 ;  /* 0x00000011f2117221 */ /* 0x000fe80000010000 */
[C---:B--2---:R-:W-:Y:S04]  /*10160*/  HMMA.16816.F32.BF16 R124, R152.reuse, R156, R124 ;  /* 0x0000009c987c723c */ /* 0x044fe8000004187c */
[----:B------:R-:W-:Y:S04]  /*10170*/  FADD.FTZ R246, R246, R17 ;  /* 0x00000011f6f67221 */ /* 0x000fe80000010000 */
[----:B------:R-:W-:Y:S04]  /*10180*/  HMMA.16816.F32.BF16 R128, R152, R158, R128 ;  /* 0x0000009e9880723c */ /* 0x000fe80000041880 */
[----:B------:R-:W-:Y:S04]  /*10190*/  FADD.FTZ R249, R249, R246 ;  /* 0x000000f6f9f97221 */ /* 0x000fe80000010000 */
[----:B------:R-:W-:Y:S04]  /*101a0*/  FADD.FTZ R249, R250, R249 ;  /* 0x000000f9faf97221 */ /* 0x000fe80000010000 */
[----:B------:R-:W-:Y:S01]  /*101b0*/  FADD.FTZ R241, R252, R249 ;  /* 0x000000f9fcf17221 */ /* 0x000fe20000010000 */
[----:B------:R-:W-:-:S05]  /*101c0*/  @P0 BRA `(.L_x_138) ;  /* 0xffffe0f000000947 */ /* 0x000fca000383ffff */
.L_x_137:
[----:B------:R-:W1:Y:S01]  /*101d0*/  SHFL.BFLY PT, R0, R239, 0x2, 0x1f ;  /* 0x0c401f00ef007f89 */ /* 0x000e6200000e0000 */
[----:B------:R-:W-:-:S02]  /*101e0*/  MOV R2, RZ ;  /* 0x000000ff00027202 */ /* 0x000fc40000000f00 */
[----:B------:R-:W-:Y:S01]  /*101f0*/  MOV R4, RZ ;  /* 0x000000ff00047202 */ /* 0x000fe20000000f00 */
[----:B------:R-:W2:Y:S01]  /*10200*/  SHFL.BFLY PT, R6, R241, 0x2, 0x1f ;  /* 0x0c401f00f1067f89 */ /* 0x000ea200000e0000 */
[----:B------:R-:W-:Y:S02]  /*10210*/  MOV R10, 0xff800000 ;  /* 0xff800000000a7802 */ /* 0x000fe40000000f00 */
[----:B------:R-:W-:Y:S02]  /*10220*/  MOV R12, 0xff800000 ;  /* 0xff800000000c7802 */ /* 0x000fe40000000f00 */
[----:B------:R-:W-:Y:S01]  /*10230*/  PLOP3.LUT P2, PT, PT, PT, PT, 0x8, 0x0 ;  /* 0x000000000000781c */ /* 0x000fe20003f4e170 */
[----:B-1----:R-:W-:Y:S02]  /*10240*/  FADD.FTZ R7, R0, R239 ;  /* 0x000000ef00077221 */ /* 0x002fe40000010000 */
[----:B--2---:R-:W-:-:S03]  /*10250*/  FADD.FTZ R6, R6, R241 ;  /* 0x000000f106067221 */ /* 0x004fc60000010000 */
[----:B------:R-:W1:Y:S04]  /*10260*/  SHFL.BFLY PT, R0, R7, 0x1, 0x1f ;  /* 0x0c201f0007007f89 */ /* 0x000e6800000e0000 */
[----:B------:R-:W2:Y:S01]  /*10270*/  SHFL.BFLY PT, R5, R6, 0x1, 0x1f ;  /* 0x0c201f0006057f89 */ /* 0x000ea200000e0000 */
[----:B-1----:R-:W-:Y:S02]  /*10280*/  FADD.FTZ R0, R0, R7 ;  /* 0x0000000700007221 */ /* 0x002fe40000010000 */
[----:B--2---:R-:W-:-:S03]  /*10290*/  FADD.FTZ R5, R6, R5 ;  /* 0x0000000506057221 */ /* 0x004fc60000010000 */
[----:B------:R-:W-:Y:S02]  /*102a0*/  FSETP.NE.FTZ.AND P0, PT, R0, RZ, PT ;  /* 0x000000ff0000720b */ /* 0x000fe40003f15000 */
[----:B------:R-:W-:-:S11]  /*102b0*/  FSETP.NE.FTZ.AND P1, PT, R5, RZ, PT ;  /* 0x000000ff0500720b */ /* 0x000fd60003f35000 */
[----:B------:R-:W1:Y:S01]  /*102c0*/  @P0 MUFU.RCP R2, R0 ;  /* 0x0000000000020308 */ /* 0x000e620000001000 */
[----:B------:R-:W-:Y:S02]  /*102d0*/  @P0 MOV R16, 0x3f317218 ;  /* 0x3f31721800100802 */ /* 0x000fe40000000f00 */
[----:B------:R-:W-:-:S05]  /*102e0*/  @P1 MOV R14, 0x3f317218 ;  /* 0x3f317218000e1802 */ /* 0x000fca0000000f00 */
[----:B------:R-:W2:Y:S01]  /*102f0*/  @P1 MUFU.RCP R4, R5 ;  /* 0x0000000500041308 */ /* 0x000ea20000001000 */
[----:B------:R-:W-:-:S07]  /*10300*/  @P1 FMUL.FTZ R14, R14, c[0x0][0x2d0] ;  /* 0x0000b4000e0e1a20 */ /* 0x000fce0000410000 */
[----:B------:R-:W3:Y:S01]  /*10310*/  @P0 MUFU.LG2 R0, R0 ;  /* 0x0000000000000308 */ /* 0x000ee20000000c00 */
[C---:B-1----:R-:W-:Y:S02]  /*10320*/  FMUL.FTZ R146, R2.reuse, R146 ;  /* 0x0000009202927220 */ /* 0x042fe40000410000 */
[C---:B------:R-:W-:Y:S02]  /*10330*/  FMUL.FTZ R147, R2.reuse, R147 ;  /* 0x0000009302937220 */ /* 0x040fe40000410000 */
[C---:B------:R-:W-:Y:S02]  /*10340*/  FMUL.FTZ R142, R2.reuse, R142 ;  /* 0x0000008e028e7220 */ /* 0x040fe40000410000 */
[----:B------:R-:W-:Y:S01]  /*10350*/  FMUL.FTZ R143, R2, R143 ;  /* 0x0000008f028f7220 */ /* 0x000fe20000410000 */
[----:B------:R-:W1:Y:S01]  /*10360*/  @P1 MUFU.LG2 R5, R5 ;  /* 0x0000000500051308 */ /* 0x000e620000000c00 */
[C---:B--2---:R-:W-:Y:S02]  /*10370*/  FMUL.FTZ R144, R4.reuse, R144 ;  /* 0x0000009004907220 */ /* 0x044fe40000410000 */
[----:B------:R-:W-:-:S02]  /*10380*/  FMUL.FTZ R145, R4, R145 ;  /* 0x0000009104917220 */ /* 0x000fc40000410000 */
[C---:B------:R-:W-:Y:S02]  /*10390*/  FMUL.FTZ R140, R4.reuse, R140 ;  /* 0x0000008c048c7220 */ /* 0x040fe40000410000 */
[----:B------:R-:W-:Y:S02]  /*103a0*/  FMUL.FTZ R141, R4, R141 ;  /* 0x0000008d048d7220 */ /* 0x000fe40000410000 */
[----:B---3--:R-:W-:Y:S02]  /*103b0*/  @P0 FMUL.FTZ R15, R0, 0.69314718246459960938 ;  /* 0x3f317218000f0820 */ /* 0x008fe40000410000 */
[----:B------:R-:W-:Y:S02]  /*103c0*/  @P0 FMUL.FTZ R0, R16, c[0x0][0x2d0] ;  /* 0x0000b40010000a20 */ /* 0x000fe40000410000 */
[C---:B------:R-:W-:Y:S02]  /*103d0*/  FMUL.FTZ R136, R4.reuse, R136 ;  /* 0x0000008804887220 */ /* 0x040fe40000410000 */
[----:B------:R-:W-:-:S02]  /*103e0*/  FMUL.FTZ R137, R4, R137 ;  /* 0x0000008904897220 */ /* 0x000fc40000410000 */
[----:B-1----:R-:W-:Y:S02]  /*103f0*/  @P1 FMUL.FTZ R5, R5, 0.69314718246459960938 ;  /* 0x3f31721805051820 */ /* 0x002fe40000410000 */
        /* <DEDUP_REMOVED lines=120> */
.L_x_76:
[----:B------:R-:W-:Y:S01]  /*10b80*/  ULDC.64 UR4, c[0x0][0x118] ;  /* 0x0000460000047ab9 */ /* 0x000fe20000000a00 */
[----:B------:R-:W-:Y:S01]  /*10b90*/  SHF.R.S32.HI R0, RZ, 0x1f, R227 ;  /* 0x0000001fff007819 */ /* 0x000fe200000114e3 */
[----:B------:R-:W-:Y:S05]  /*10ba0*/  @P2 BRA `(.L_x_139) ;  /* 0x00001a8000002947 */ /* 0x000fea0003800000 */
[----:B------:R-:W1:Y:S01]  /*10bb0*/  S2R R2, SR_TID.X ;  /* 0x0000000000027919 */ /* 0x000e620000002100 */
[----:B------:R-:W-:Y:S02]  /*10bc0*/  F2FP.BF16.PACK_AB R6, R7, R6 ;  /* 0x000000060706723e */ /* 0x000fe400000010ff */
[----:B------:R-:W-:Y:S01]  /*10bd0*/  F2FP.BF16.PACK_AB R11, R11, R8 ;  /* 0x000000080b0b723e */ /* 0x000fe200000010ff */
[----:B------:R-:W-:Y:S01]  /*10be0*/  BAR.SYNC.DEFER_BLOCKING 0x1, 0x100 ;  /* 0x0044000000007b1d */ /* 0x000fe20000010000 */
        /* <DEDUP_REMOVED lines=10> */
[----:B-1----:R-:W-:Y:S02]  /*10c90*/  SHF.R.S32.HI R3, RZ, 0x1f, R2 ;  /* 0x0000001fff037819 */ /* 0x002fe40000011402 */
[----:B------:R-:W-:Y:S02]  /*10ca0*/  F2FP.BF16.PACK_AB R24, R25, R24 ;  /* 0x000000181918723e */ /* 0x000fe400000010ff */
[----:B------:R-:W-:Y:S02]  /*10cb0*/  LEA.HI R5, R3, R2, RZ, 0x2 ;  /* 0x0000000203057211 */ /* 0x000fe400078f10ff */
[----:B------:R-:W-:Y:S02]  /*10cc0*/  F2FP.BF16.PACK_AB R26, R27, R26 ;  /* 0x0000001a1b1a723e */ /* 0x000fe400000010ff */
[----:B------:R-:W-:-:S02]  /*10cd0*/  SHF.R.S32.HI R14, RZ, 0x2, R5 ;  /* 0x00000002ff0e7819 */ /* 0x000fc40000011405 */
[----:B------:R-:W-:Y:S02]  /*10ce0*/  SHF.R.S32.HI R7, RZ, 0x1f, R5 ;  /* 0x0000001fff077819 */ /* 0x000fe40000011405 */
[----:B------:R-:W-:Y:S02]  /*10cf0*/  LOP3.LUT R5, R5, 0xfffffffc, RZ, 0xc0, !PT ;  /* 0xfffffffc05057812 */ /* 0x000fe400078ec0ff */
[----:B------:R-:W-:Y:S02]  /*10d00*/  LEA.HI R7, R7, R14, RZ, 0x3 ;  /* 0x0000000e07077211 */ /* 0x000fe400078f18ff */
[----:B------:R-:W-:Y:S01]  /*10d10*/  F2FP.BF16.PACK_AB R28, R29, R28 ;  /* 0x0000001c1d1c723e */ /* 0x000fe200000010ff */
[----:B------:R-:W-:Y:S01]  /*10d20*/  IMAD.IADD R18, R2, 0x1, -R5 ;  /* 0x0000000102127824 */ /* 0x000fe200078e0a05 */
[----:B------:R-:W-:Y:S02]  /*10d30*/  LOP3.LUT R7, R7, 0xfffffff8, RZ, 0xc0, !PT ;  /* 0xfffffff807077812 */ /* 0x000fe400078ec0ff */
[----:B------:R-:W-:-:S02]  /*10d40*/  F2FP.BF16.PACK_AB R30, R31, R30 ;  /* 0x0000001e1f1e723e */ /* 0x000fc400000010ff */
[----:B------:R-:W-:Y:S01]  /*10d50*/  F2FP.BF16.PACK_AB R32, R33, R32 ;  /* 0x000000202120723e */ /* 0x000fe200000010ff */
[----:B------:R-:W-:Y:S01]  /*10d60*/  IMAD.IADD R14, R14, 0x1, -R7 ;  /* 0x000000010e0e7824 */ /* 0x000fe200078e0a07 */
[----:B------:R-:W-:Y:S02]  /*10d70*/  LEA.HI R7, R3, R2, RZ, 0x5 ;  /* 0x0000000203077211 */ /* 0x000fe400078f28ff */
[----:B------:R-:W-:Y:S01]  /*10d80*/  F2FP.BF16.PACK_AB R34, R35, R34 ;  /* 0x000000222322723e */ /* 0x000fe200000010ff */
[C---:B------:R-:W-:Y:S01]  /*10d90*/  IMAD.SHL.U32 R16, R14.reuse, 0x40, RZ ;  /* 0x000000400e107824 */ /* 0x040fe200078e00ff */
[----:B------:R-:W-:Y:S02]  /*10da0*/  SHF.R.S32.HI R15, RZ, 0x5, R7 ;  /* 0x00000005ff0f7819 */ /* 0x000fe40000011407 */
[----:B------:R-:W-:Y:S02]  /*10db0*/  LOP3.LUT R8, R14, 0x1, RZ, 0xc0, !PT ;  /* 0x000000010e087812 */ /* 0x000fe400078ec0ff */
[----:B------:R-:W-:Y:S01]  /*10dc0*/  LOP3.LUT R16, R16, 0x1c0, RZ, 0xc0, !PT ;  /* 0x000001c010107812 */ /* 0x000fe200078ec0ff */
[----:B------:R-:W-:Y:S01]  /*10dd0*/  IMAD R5, R15, 0x200, R18 ;  /* 0x000002000f057824 */ /* 0x000fe200078e0212 */
[----:B------:R-:W-:-:S02]  /*10de0*/  ISETP.NE.U32.AND P0, PT, R8, 0x1, PT ;  /* 0x000000010800780c */ /* 0x000fc40003f05070 */
[----:B------:R-:W-:Y:S02]  /*10df0*/  LEA.HI R16, R16, R16, RZ, 0x1d ;  /* 0x0000001010107211 */ /* 0x000fe400078fe8ff */
[----:B------:R-:W-:Y:S01]  /*10e00*/  R2P PR, R14, 0x6 ;  /* 0x000000060e007804 */ /* 0x000fe20000000000 */
[----:B------:R-:W-:Y:S01]  /*10e10*/  IMAD.MOV.U32 R14, RZ, RZ, 0x20 ;  /* 0x00000020ff0e7424 */ /* 0x000fe200078e00ff */
[----:B------:R-:W-:Y:S01]  /*10e20*/  F2FP.BF16.PACK_AB R36, R37, R36 ;  /* 0x000000242524723e */ /* 0x000fe200000010ff */
[----:B------:R-:W-:Y:S01]  /*10e30*/  IMAD.U32 R5, R5, 0x2, R16 ;  /* 0x0000000205057824 */ /* 0x000fe200078e0010 */
[----:B------:R-:W-:Y:S02]  /*10e40*/  F2FP.BF16.PACK_AB R38, R39, R38 ;  /* 0x000000262726723e */ /* 0x000fe400000010ff */
[----:B------:R-:W-:Y:S01]  /*10e50*/  SEL R14, R14, 0xffffffe0, !P1 ;  /* 0xffffffe00e0e7807 */ /* 0x000fe20004800000 */
[----:B------:R-:W-:Y:S01]  /*10e60*/  IMAD.SHL.U32 R5, R5, 0x2, RZ ;  /* 0x0000000205057824 */ /* 0x000fe200078e00ff */
[----:B------:R-:W-:-:S02]  /*10e70*/  F2FP.BF16.PACK_AB R40, R41, R40 ;  /* 0x000000282928723e */ /* 0x000fc400000010ff */
[----:B------:R-:W-:Y:S01]  /*10e80*/  F2FP.BF16.PACK_AB R42, R43, R42 ;  /* 0x0000002a2b2a723e */ /* 0x000fe200000010ff */
[C---:B------:R-:W-:Y:S01]  /*10e90*/  IMAD.IADD R19, R5.reuse, 0x1, R14 ;  /* 0x0000000105137824 */ /* 0x040fe200078e020e */
[C---:B------:R-:W-:Y:S01]  /*10ea0*/  IADD3 R8, R5.reuse, 0x80, RZ ;  /* 0x0000008005087810 */ /* 0x040fe20007ffe0ff */
[----:B------:R-:W-:Y:S01]  /*10eb0*/  STS [R5+0x80], R144 ;  /* 0x0000809005007388 */ /* 0x000fe20000000800 */
[----:B------:R-:W-:Y:S02]  /*10ec0*/  IADD3 R17, R5, 0x70, RZ ;  /* 0x0000007005117810 */ /* 0x000fe40007ffe0ff */
[----:B------:R-:W-:Y:S01]  /*10ed0*/  @P0 IADD3 R17, R8, 0x10, RZ ;  /* 0x0000001008110810 */ /* 0x000fe20007ffe0ff */
[----:B------:R-:W-:Y:S01]  /*10ee0*/  IMAD.MOV.U32 R8, RZ, RZ, 0x40 ;  /* 0x00000040ff087424 */ /* 0x000fe200078e00ff */
[----:B------:R-:W-:Y:S01]  /*10ef0*/  STS [R5+0x480], R146 ;  /* 0x0004809205007388 */ /* 0x000fe20000000800 */
[----:B------:R-:W-:Y:S02]  /*10f00*/  F2FP.BF16.PACK_AB R44, R45, R44 ;  /* 0x0000002c2d2c723e */ /* 0x000fe400000010ff */
[----:B------:R-:W-:Y:S01]  /*10f10*/  IMAD.IADD R21, R14, 0x1, R17 ;  /* 0x000000010e157824 */ /* 0x000fe200078e0211 */
[----:B------:R-:W-:Y:S01]  /*10f20*/  SEL R8, R8, 0xffffffc0, !P2 ;  /* 0xffffffc008087807 */ /* 0x000fe20005000000 */
[----:B------:R-:W-:Y:S01]  /*10f30*/  STS [R17], R140 ;  /* 0x0000008c11007388 */ /* 0x000fe20000000800 */
[----:B------:R-:W-:-:S02]  /*10f40*/  F2FP.BF16.PACK_AB R46, R47, R46 ;  /* 0x0000002e2f2e723e */ /* 0x000fc400000010ff */
[----:B------:R-:W-:Y:S01]  /*10f50*/  F2FP.BF16.PACK_AB R48, R49, R48 ;  /* 0x000000303130723e */ /* 0x000fe200000010ff */
[--C-:B------:R-:W-:Y:S01]  /*10f60*/  IMAD.IADD R23, R5, 0x1, R8.reuse ;  /* 0x0000000105177824 */ /* 0x100fe200078e0208 */
[----:B------:R-:W-:Y:S01]  /*10f70*/  STS [R17+0x400], R142 ;  /* 0x0004008e11007388 */ /* 0x000fe20000000800 */
[C---:B------:R-:W-:Y:S01]  /*10f80*/  IMAD.IADD R25, R8.reuse, 0x1, R17 ;  /* 0x0000000108197824 */ /* 0x040fe200078e0211 */
[----:B------:R-:W-:Y:S01]  /*10f90*/  F2FP.BF16.PACK_AB R50, R51, R50 ;  /* 0x000000323332723e */ /* 0x000fe200000010ff */
[----:B------:R-:W-:Y:S01]  /*10fa0*/  IMAD.IADD R27, R8, 0x1, R19 ;  /* 0x00000001081b7824 */ /* 0x000fe200078e0213 */
[----:B------:R-:W-:Y:S01]  /*10fb0*/  STS [R19+0x80], R136 ;  /* 0x0000808813007388 */ /* 0x000fe20000000800 */
[----:B------:R-:W-:Y:S01]  /*10fc0*/  IMAD.IADD R29, R21, 0x1, R8 ;  /* 0x00000001151d7824 */ /* 0x000fe200078e0208 */
[----:B------:R-:W-:Y:S02]  /*10fd0*/  F2FP.BF16.PACK_AB R52, R53, R52 ;  /* 0x000000343534723e */ /* 0x000fe400000010ff */
[----:B------:R-:W-:Y:S01]  /*10fe0*/  STS [R19+0x480], R138 ;  /* 0x0004808a13007388 */ /* 0x000fe20000000800 */
[----:B------:R-:W-:-:S02]  /*10ff0*/  F2FP.BF16.PACK_AB R54, R55, R54 ;  /* 0x000000363736723e */ /* 0x000fc400000010ff */
[----:B------:R-:W-:Y:S01]  /*11000*/  F2FP.BF16.PACK_AB R56, R57, R56 ;  /* 0x000000383938723e */ /* 0x000fe200000010ff */
[----:B------:R-:W-:Y:S01]  /*11010*/  STS [R21], R132 ;  /* 0x0000008415007388 */ /* 0x000fe20000000800 */
[----:B------:R-:W-:Y:S02]  /*11020*/  F2FP.BF16.PACK_AB R58, R59, R58 ;  /* 0x0000003a3b3a723e */ /* 0x000fe400000010ff */
[----:B------:R-:W-:Y:S01]  /*11030*/  F2FP.BF16.PACK_AB R60, R61, R60 ;  /* 0x0000003c3d3c723e */ /* 0x000fe200000010ff */
[----:B------:R-:W-:Y:S01]  /*11040*/  STS [R21+0x400], R134 ;  /* 0x0004008615007388 */ /* 0x000fe20000000800 */
        /* <DEDUP_REMOVED lines=8> */
[----:B------:R-:W-:Y:S01]  /*110d0*/  STS [R25], R24 ;  /* 0x0000001819007388 */ /* 0x000fe20000000800 */
        /* <DEDUP_REMOVED lines=40> */
[----:B------:R-:W-:Y:S01]  /*11360*/  ISETP.NE.U32.AND P1, PT, RZ, c[0x0][0x508], PT ;  /* 0x00014200ff007a0c */ /* 0x000fe20003f25070 */
[----:B------:R-:W-:Y:S01]  /*11370*/  STS [R23+0x4080], R52 ;  /* 0x0040803417007388 */ /* 0x000fe20000000800 */
[----:B------:R-:W-:Y:S02]  /*11380*/  ISETP.NE.U32.AND P0, PT, RZ, c[0x0][0x500], PT ;  /* 0x00014000ff007a0c */ /* 0x000fe40003f05070 */
[----:B------:R-:W-:Y:S01]  /*11390*/  ISETP.NE.AND.EX P1, PT, RZ, c[0x0][0x50c], PT, P1 ;  /* 0x00014300ff007a0c */ /* 0x000fe20003f25310 */
[----:B------:R-:W-:Y:S01]  /*113a0*/  STS [R23+0x4480], R54 ;  /* 0x0044803617007388 */ /* 0x000fe20000000800 */
[----:B------:R-:W-:-:S03]  /*113b0*/  ISETP.NE.AND.EX P0, PT, RZ, c[0x0][0x504], PT, P0 ;  /* 0x00014100ff007a0c */ /* 0x000fc60003f05300 */
        /* <DEDUP_REMOVED lines=29> */
[----:B------:R2:W-:Y:S01]  /*11590*/  STS [R21+0xc400], R114 ;  /* 0x00c4007215007388 */ /* 0x0005e20000000800 */
[----:B-1----:R-:W-:-:S03]  /*115a0*/  IMAD.MOV.U32 R5, RZ, RZ, 0x4 ;  /* 0x00000004ff057424 */ /* 0x002fc600078e00ff */
[----:B------:R1:W-:Y:S01]  /*115b0*/  STS [R23+0xc080], R116 ;  /* 0x00c0807417007388 */ /* 0x0003e20000000800 */
[----:B------:R-:W-:-:S03]  /*115c0*/  IMAD.WIDE R8, R228, R5, c[0x0][0x500] ;  /* 0x00014000e4087625 */ /* 0x000fc600078e0205 */
[----:B------:R1:W-:Y:S04]  /*115d0*/  STS [R23+0xc480], R118 ;  /* 0x00c4807617007388 */ /* 0x0003e80000000800 */
[----:B------:R1:W-:Y:S04]  /*115e0*/  STS [R25+0xc000], R120 ;  /* 0x00c0007819007388 */ /* 0x0003e80000000800 */
[----:B------:R1:W-:Y:S04]  /*115f0*/  STS [R25+0xc400], R122 ;  /* 0x00c4007a19007388 */ /* 0x0003e80000000800 */
[----:B------:R1:W-:Y:S04]  /*11600*/  STS [R27+0xc080], R124 ;  /* 0x00c0807c1b007388 */ /* 0x0003e80000000800 */
[----:B------:R1:W-:Y:S04]  /*11610*/  STS [R27+0xc480], R126 ;  /* 0x00c4807e1b007388 */ /* 0x0003e80000000800 */
[----:B------:R1:W-:Y:S04]  /*11620*/  STS [R29+0xc000], R128 ;  /* 0x00c000801d007388 */ /* 0x0003e80000000800 */
[----:B------:R1:W-:Y:S04]  /*11630*/  STS [R29+0xc400], R130 ;  /* 0x00c400821d007388 */ /* 0x0003e80000000800 */
[----:B------:R-:W-:Y:S01]  /*11640*/  BAR.SYNC.DEFER_BLOCKING 0x1, 0x100 ;  /* 0x0044000000007b1d */ /* 0x000fe20000010000 */
[----:B------:R-:W-:-:S02]  /*11650*/  IMAD.MOV.U32 R4, RZ, RZ, c[0x0][0x388] ;  /* 0x0000e200ff047624 */ /* 0x000fc400078e00ff */
[----:B--2---:R-:W-:-:S03]  /*11660*/  @P1 IMAD.WIDE R20, R228, R5, c[0x0][0x508] ;  /* 0x00014200e4141625 */ /* 0x004fc600078e0205 */
[----:B------:R-:W2:Y:S04]  /*11670*/  @P0 LDG.E R11, [R8.64] ;  /* 0x00000004080b0981 */ /* 0x000ea8000c1e1900 */
[----:B------:R1:W5:Y:S01]  /*11680*/  @P1 LDG.E R4, [R20.64] ;  /* 0x0000000414041981 */ /* 0x000362000c1e1900 */
[----:B------:R-:W-:Y:S02]  /*11690*/  CS2R R16, SRZ ;  /* 0x0000000000107805 */ /* 0x000fe4000001ff00 */
[--C-:B--2---:R-:W-:Y:S01]  /*116a0*/  @P0 SHF.R.S32.HI R17, RZ, 0x1f, R11.reuse ;  /* 0x0000001fff110819 */ /* 0x104fe2000001140b */
[----:B------:R-:W-:Y:S01]  /*116b0*/  @P0 IMAD.MOV.U32 R16, RZ, RZ, R11 ;  /* 0x000000ffff100224 */ /* 0x000fe200078e000b */
[----:B------:R-:W-:Y:S05]  /*116c0*/  @P1 BRA `(.L_x_140) ;  /* 0x0000004000001947 */ /* 0x000fea0003800000 */
[----:B-1----:R-:W-:Y:S05]  /*116d0*/  @!P0 BRA `(.L_x_140) ;  /* 0x0000003000008947 */ /* 0x002fea0003800000 */
[----:B-----5:R-:W2:Y:S04]  /*116e0*/  LDG.E R4, [R8.64] ;  /* 0x0000000408047981 */ /* 0x020ea8000c1e1900 */
[----:B------:R-:W2:Y:S02]  /*116f0*/  LDG.E R5, [R8.64+0x4] ;  /* 0x0000040408057981 */ /* 0x000ea4000c1e1900 */
[----:B--2---:R-:W-:-:S02]  /*11700*/  IADD3 R4, -R4, R5, RZ ;  /* 0x0000000504047210 */ /* 0x004fc40007ffe1ff */
.L_x_140:
[----:B-1----:R-:W-:Y:S01]  /*11710*/  LOP3.LUT R7, R7, 0xffffffe0, RZ, 0xc0, !PT ;  /* 0xffffffe007077812 */ /* 0x002fe200078ec0ff */
[----:B------:R-:W1:Y:S01]  /*11720*/  S2R R73, SR_CTAID.X ;  /* 0x0000000000497919 */ /* 0x000e620000002500 */
[----:B------:R-:W-:Y:S01]  /*11730*/  SHF.R.S32.HI R14, RZ, 0x1f, R15 ;  /* 0x0000001fff0e7819 */ /* 0x000fe2000001140f */
[----:B------:R-:W-:Y:S01]  /*11740*/  IMAD.MOV.U32 R21, RZ, RZ, R17 ;  /* 0x000000ffff157224 */ /* 0x000fe200078e0011 */
[----:B------:R-:W-:Y:S01]  /*11750*/  LEA.HI R8, R18, R18, RZ, 0x1 ;  /* 0x0000001212087211 */ /* 0x000fe200078f08ff */
[----:B------:R-:W-:Y:S01]  /*11760*/  IMAD.IADD R6, R2, 0x1, -R7 ;  /* 0x0000000102067824 */ /* 0x000fe200078e0a07 */
[----:B------:R-:W-:Y:S01]  /*11770*/  LEA.HI R14, R14, R15, RZ, 0x3 ;  /* 0x0000000f0e0e7211 */ /* 0x000fe200078f18ff */
[----:B------:R-:W-:Y:S01]  /*11780*/  IMAD.MOV.U32 R7, RZ, RZ, c[0x0][0x4e8] ;  /* 0x00013a00ff077624 */ /* 0x000fe200078e00ff */
[----:B------:R-:W-:Y:S01]  /*11790*/  LOP3.LUT R9, R8, 0x1ffffffe, RZ, 0xc0, !PT ;  /* 0x1ffffffe08097812 */ /* 0x000fe200078ec0ff */
[----:B------:R-:W-:Y:S01]  /*117a0*/  BSSY B0, `(.L_x_141) ;  /* 0x000008b000007945 */ /* 0x000fe20003800000 */
[----:B------:R-:W-:-:S02]  /*117b0*/  SHF.R.S32.HI R5, RZ, 0x1f, R6 ;  /* 0x0000001fff057819 */ /* 0x000fc40000011406 */
[----:B------:R-:W-:Y:S02]  /*117c0*/  LOP3.LUT R14, R14, 0xffffff8, RZ, 0xc0, !PT ;  /* 0x0ffffff80e0e7812 */ /* 0x000fe400078ec0ff */
[----:B------:R-:W-:Y:S02]  /*117d0*/  LEA.HI R5, R5, R6, RZ, 0x2 ;  /* 0x0000000605057211 */ /* 0x000fe400078f10ff */
[----:B------:R-:W-:Y:S02]  /*117e0*/  IADD3 R15, R15, -R14, RZ ;  /* 0x8000000e0f0f7210 */ /* 0x000fe40007ffe0ff */
[----:B------:R-:W-:Y:S01]  /*117f0*/  SHF.R.S32.HI R8, RZ, 0x2, R5 ;  /* 0x00000002ff087819 */ /* 0x000fe20000011405 */
[----:B------:R-:W-:Y:S01]  /*11800*/  IMAD.IADD R5, R18, 0x1, -R9 ;  /* 0x0000000112057824 */ /* 0x000fe200078e0a09 */
[----:B------:R-:W-:Y:S02]  /*11810*/  LOP3.LUT P2, RZ, R6, 0x3, RZ, 0xc0, !PT ;  /* 0x0000000306ff7812 */ /* 0x000fe4000784c0ff */
[----:B------:R-:W-:Y:S01]  /*11820*/  ISETP.NE.AND P1, PT, R7, 0x1, PT ;  /* 0x000000010700780c */ /* 0x000fe20003f25270 */
[----:B------:R-:W-:Y:S01]  /*11830*/  IMAD R6, R15, 0x10, R8 ;  /* 0x000000100f067824 */ /* 0x000fe200078e0208 */
[----:B------:R-:W-:Y:S01]  /*11840*/  MOV R20, R16 ;  /* 0x0000001000147202 */ /* 0x000fe20000000f00 */
[----:B------:R-:W-:Y:S01]  /*11850*/  IMAD R8, R0, c[0x0][0x490], RZ ;  /* 0x0001240000087a24 */ /* 0x000fe200078e02ff */
[-C--:B------:R-:W-:Y:S01]  /*11860*/  LEA.HI R14, R3, R2.reuse, RZ, 0x3 ;  /* 0x00000002030e7211 */ /* 0x080fe200078f18ff */
[----:B------:R-:W-:Y:S01]  /*11870*/  IMAD R7, R17, c[0x0][0x3a0], RZ ;  /* 0x0000e80011077a24 */ /* 0x000fe200078e02ff */
[----:B------:R-:W-:Y:S01]  /*11880*/  LEA.HI R3, R3, R2, RZ, 0x6 ;  /* 0x0000000203037211 */ /* 0x000fe200078f30ff */
[----:B------:R-:W-:-:S02]  /*11890*/  IMAD R9, R227, c[0x0][0x494], R8 ;  /* 0x00012500e3097a24 */ /* 0x000fc400078e0208 */
[----:B------:R-:W-:Y:S01]  /*118a0*/  IMAD R8, R5, 0x8, R6 ;  /* 0x0000000805087824 */ /* 0x000fe200078e0206 */
[----:B------:R-:W-:Y:S01]  /*118b0*/  LOP3.LUT R5, R14, 0xfffffff8, RZ, 0xc0, !PT ;  /* 0xfffffff80e057812 */ /* 0x000fe200078ec0ff */
[----:B------:R-:W-:Y:S01]  /*118c0*/  IMAD.WIDE.U32 R20, R227, c[0x0][0x490], R20 ;  /* 0x00012400e3147a25 */ /* 0x000fe200078e0014 */
[----:B------:R-:W-:Y:S02]  /*118d0*/  SHF.R.S32.HI R14, RZ, 0x3, R14 ;  /* 0x00000003ff0e7819 */ /* 0x000fe4000001140e */
[----:B-1----:R-:W-:Y:S01]  /*118e0*/  LEA R8, R73, R8, 0x7 ;  /* 0x0000000849087211 */ /* 0x002fe200078e38ff */
[C---:B------:R-:W-:Y:S02]  /*118f0*/  IMAD R7, R16.reuse, c[0x0][0x3a4], R7 ;  /* 0x0000e90010077a24 */ /* 0x040fe400078e0207 */
[----:B------:R-:W-:-:S04]  /*11900*/  IMAD.WIDE.U32 R16, R16, c[0x0][0x3a0], RZ ;  /* 0x0000e80010107a25 */ /* 0x000fc800078e00ff */
[----:B------:R-:W-:Y:S01]  /*11910*/  IMAD.IADD R21, R21, 0x1, R9 ;  /* 0x0000000115157824 */ /* 0x000fe200078e0209 */
[----:B------:R-:W-:Y:S01]  /*11920*/  IADD3 R17, R17, R7, RZ ;  /* 0x0000000711117210 */ /* 0x000fe20007ffe0ff */
[----:B------:R-:W-:-:S04]  /*11930*/  @P1 IMAD.HI.U32 R9, R8, c[0x0][0x4ec], RZ ;  /* 0x00013b0008091a27 */ /* 0x000fc800078e00ff */
[----:B------:R-:W-:Y:S01]  /*11940*/  IMAD.IADD R5, R2, 0x1, -R5 ;  /* 0x0000000102057824 */ /* 0x000fe200078e0a05 */
[----:B------:R-:W-:Y:S01]  /*11950*/  SHF.R.S32.HI R2, RZ, 0x1f, R228 ;  /* 0x0000001fff027819 */ /* 0x000fe200000114e4 */
[----:B------:R-:W-:Y:S01]  /*11960*/  IMAD.MOV.U32 R7, RZ, RZ, R8 ;  /* 0x000000ffff077224 */ /* 0x000fe200078e0008 */
[----:B------:R-:W-:Y:S01]  /*11970*/  @P1 SHF.R.U32.HI R7, RZ, c[0x0][0x4f0], R9 ;  /* 0x00013c00ff071a19 */ /* 0x000fe20000011609 */
[----:B------:R-:W-:Y:S01]  /*11980*/  IMAD R0, R0, c[0x0][0x3e8], RZ ;  /* 0x0000fa0000007a24 */ /* 0x000fe200078e02ff */
[----:B------:R-:W-:Y:S01]  /*11990*/  SEL R2, R2, RZ, !P0 ;  /* 0x000000ff02027207 */ /* 0x000fe20004000000 */
[----:B------:R-:W-:Y:S01]  /*119a0*/  IMAD.WIDE.U32 R16, R227, c[0x0][0x3e8], R16 ;  /* 0x0000fa00e3107a25 */ /* 0x000fe200078e0010 */
[----:B------:R-:W-:Y:S02]  /*119b0*/  SEL R228, R228, RZ, !P0 ;  /* 0x000000ffe4e47207 */ /* 0x000fe40004000000 */
[--C-:B------:R-:W-:Y:S01]  /*119c0*/  SHF.R.S32.HI R18, RZ, 0x1f, R7.reuse ;  /* 0x0000001fff127819 */ /* 0x100fe20000011407 */
[----:B------:R-:W-:-:S02]  /*119d0*/  IMAD.MOV R9, RZ, RZ, -R7 ;  /* 0x000000ffff097224 */ /* 0x000fc400078e0a07 */
[----:B------:R-:W-:Y:S02]  /*119e0*/  IMAD R11, R2, c[0x0][0x498], RZ ;  /* 0x00012600020b7a24 */ /* 0x000fe400078e02ff */
[----:B------:R-:W-:Y:S02]  /*119f0*/  IMAD R9, R9, c[0x0][0x4e8], R8 ;  /* 0x00013a0009097a24 */ /* 0x000fe400078e0208 */
[----:B------:R-:W-:-:S03]  /*11a00*/  IMAD.WIDE.U32 R20, R228, c[0x0][0x498], R20 ;  /* 0x00012600e4147a25 */ /* 0x000fc600078e0014 */
[----:B------:R-:W-:Y:S01]  /*11a10*/  SHF.R.S32.HI R15, RZ, 0x1f, R9 ;  /* 0x0000001fff0f7819 */ /* 0x000fe20000011409 */
[----:B------:R-:W-:Y:S01]  /*11a20*/  IMAD R13, R227, c[0x0][0x3ec], R0 ;  /* 0x0000fb00e30d7a24 */ /* 0x000fe200078e0200 */
[----:B------:R-:W-:Y:S01]  /*11a30*/  LEA R0, R5, R14, 0x5 ;  /* 0x0000000e05007211 */ /* 0x000fe200078e28ff */
[----:B------:R-:W-:Y:S01]  /*11a40*/  IMAD R11, R228, c[0x0][0x49c], R11 ;  /* 0x00012700e40b7a24 */ /* 0x000fe200078e020b */
[----:B------:R-:W-:Y:S02]  /*11a50*/  IADD3 R20, P0, R7, R20, RZ ;  /* 0x0000001407147210 */ /* 0x000fe40007f1e0ff */
[----:B------:R-:W-:Y:S01]  /*11a60*/  IADD3 R17, R17, R13, RZ ;  /* 0x0000000d11117210 */ /* 0x000fe20007ffe0ff */
[----:B------:R-:W-:Y:S01]  /*11a70*/  IMAD R8, R73, 0x80, R0 ;  /* 0x0000008049087824 */ /* 0x000fe200078e0200 */
[----:B------:R-:W-:Y:S01]  /*11a80*/  IADD3.X R21, R18, R21, R11, P0, !PT ;  /* 0x0000001512157210 */ /* 0x000fe200007fe40b */
[----:B------:R-:W-:Y:S02]  /*11a90*/  IMAD R18, R15, c[0x0][0x488], RZ ;  /* 0x000122000f127a24 */ /* 0x000fe400078e02ff */
[----:B------:R-:W-:-:S02]  /*11aa0*/  IMAD.SHL.U32 R0, R14, 0x40, RZ ;  /* 0x000000400e007824 */ /* 0x000fc400078e00ff */
[----:B------:R-:W-:-:S03]  /*11ab0*/  @P1 IMAD.HI.U32 R13, R8, c[0x0][0x4ec], RZ ;  /* 0x00013b00080d1a27 */ /* 0x000fc600078e00ff */
[----:B------:R-:W-:Y:S01]  /*11ac0*/  LOP3.LUT R11, R0, 0x1c0, RZ, 0xc0, !PT ;  /* 0x000001c0000b7812 */ /* 0x000fe200078ec0ff */
[----:B------:R-:W-:-:S04]  /*11ad0*/  IMAD.WIDE.U32 R20, R9, c[0x0][0x488], R20 ;  /* 0x0001220009147a25 */ /* 0x000fc800078e0014 */
[----:B------:R-:W-:Y:S01]  /*11ae0*/  IMAD R18, R9, c[0x0][0x48c], R18 ;  /* 0x0001230009127a24 */ /* 0x000fe200078e0212 */
[----:B------:R-:W-:Y:S01]  /*11af0*/  LEA R9, P0, R20, c[0x0][0x450], 0x2 ;  /* 0x0001140014097a11 */ /* 0x000fe200078010ff */
[----:B------:R-:W-:Y:S01]  /*11b00*/  IMAD.MOV.U32 R7, RZ, RZ, R8 ;  /* 0x000000ffff077224 */ /* 0x000fe200078e0008 */
[----:B------:R-:W-:Y:S01]  /*11b10*/  @P1 SHF.R.U32.HI R7, RZ, c[0x0][0x4f0], R13 ;  /* 0x00013c00ff071a19 */ /* 0x000fe2000001160d */
[----:B------:R-:W-:Y:S01]  /*11b20*/  IMAD.SHL.U32 R0, R5, 0x8, RZ ;  /* 0x0000000805007824 */ /* 0x000fe200078e00ff */
[----:B------:R-:W-:Y:S01]  /*11b30*/  IADD3 R13, R21, R18, RZ ;  /* 0x00000012150d7210 */ /* 0x000fe20007ffe0ff */
[----:B------:R-:W-:Y:S01]  /*11b40*/  IMAD R5, R2, c[0x0][0x3f0], RZ ;  /* 0x0000fc0002057a24 */ /* 0x000fe200078e02ff */
[----:B------:R-:W-:Y:S01]  /*11b50*/  SHF.R.U32.HI R2, RZ, 0x3, R11 ;  /* 0x00000003ff027819 */ /* 0x000fe2000001160b */
[----:B------:R-:W-:Y:S01]  /*11b60*/  IMAD.WIDE.U32 R16, R228, c[0x0][0x3f0], R16 ;  /* 0x0000fc00e4107a25 */ /* 0x000fe200078e0010 */
[----:B------:R-:W-:Y:S01]  /*11b70*/  LOP3.LUT R11, R11, 0x38, R0, 0xf8, !PT ;  /* 0x000000380b0b7812 */ /* 0x000fe200078ef800 */
[----:B------:R-:W-:Y:S01]  /*11b80*/  SHFL.IDX PT, R18, R9, RZ, 0x1c1f ;  /* 0x001c1fff09127589 */ /* 0x000fe200000e0000 */
[----:B------:R-:W-:Y:S01]  /*11b90*/  LEA.HI.X R13, R20, c[0x0][0x454], R13, 0x2, P0 ;  /* 0x00011500140d7a11 */ /* 0x000fe200000f140d */
[----:B------:R-:W-:Y:S01]  /*11ba0*/  IMAD R5, R228, c[0x0][0x3f4], R5 ;  /* 0x0000fd00e4057a24 */ /* 0x000fe200078e0205 */
[----:B------:R-:W-:Y:S01]  /*11bb0*/  LOP3.LUT R11, R11, R2, RZ, 0x3c, !PT ;  /* 0x000000020b0b7212 */ /* 0x000fe200078e3cff */
[----:B------:R-:W-:Y:S01]  /*11bc0*/  SHFL.IDX PT, R32, R9, 0x1, 0x1c1f ;  /* 0x003c1f0009207f89 */ /* 0x000fe200000e0000 */
[--C-:B------:R-:W-:Y:S01]  /*11bd0*/  SHF.R.S32.HI R2, RZ, 0x1f, R7.reuse ;  /* 0x0000001fff027819 */ /* 0x100fe20000011407 */
[----:B------:R-:W-:Y:S01]  /*11be0*/  IMAD.MOV R15, RZ, RZ, -R7 ;  /* 0x000000ffff0f7224 */ /* 0x000fe200078e0a07 */
[----:B------:R-:W-:Y:S01]  /*11bf0*/  IADD3 R17, R17, R5, RZ ;  /* 0x0000000511117210 */ /* 0x000fe20007ffe0ff */
[----:B------:R-:W1:Y:S01]  /*11c00*/  SHFL.IDX PT, R19, R13, RZ, 0x1c1f ;  /* 0x001c1fff0d137589 */ /* 0x000e6200000e0000 */
[C---:B------:R-:W-:Y:S01]  /*11c10*/  IMAD R5, R73.reuse, 0x80, R6 ;  /* 0x0000008049057824 */ /* 0x040fe200078e0206 */
[----:B------:R-:W-:Y:S01]  /*11c20*/  LEA R73, R73, R14, 0x7 ;  /* 0x0000000e49497211 */ /* 0x000fe200078e38ff */
[----:B------:R-:W-:Y:S01]  /*11c30*/  IMAD R6, R2, c[0x0][0x3e0], RZ ;  /* 0x0000f80002067a24 */ /* 0x000fe200078e02ff */
[----:B------:R-:W2:Y:S01]  /*11c40*/  SHFL.IDX PT, R33, R13, 0x1, 0x1c1f ;  /* 0x003c1f000d217f89 */ /* 0x000ea200000e0000 */
[----:B-----5:R-:W-:Y:S01]  /*11c50*/  IMAD R2, R4, c[0x0][0x4e8], RZ ;  /* 0x00013a0004027a24 */ /* 0x020fe200078e02ff */
[----:B------:R-:W-:Y:S01]  /*11c60*/  IADD3 R21, R5, 0x8, RZ ;  /* 0x0000000805157810 */ /* 0x000fe20007ffe0ff */
[----:B------:R-:W-:Y:S01]  /*11c70*/  IMAD R15, R15, c[0x0][0x4e8], R8 ;  /* 0x00013a000f0f7a24 */ /* 0x000fe200078e0208 */
[----:B------:R-:W-:Y:S01]  /*11c80*/  SHF.L.U32 R8, R3, 0x3, RZ ;  /* 0x0000000303087819 */ /* 0x000fe200000006ff */
[----:B------:R-:W-:Y:S01]  /*11c90*/  IMAD R6, R7, c[0x0][0x3e4], R6 ;  /* 0x0000f90007067a24 */ /* 0x000fe200078e0206 */
[-C--:B------:R-:W-:Y:S01]  /*11ca0*/  ISETP.GE.OR P1, PT, R5, R2.reuse, P2 ;  /* 0x000000020500720c */ /* 0x080fe20001726670 */
[----:B------:R-:W-:Y:S01]  /*11cb0*/  IMAD.WIDE.U32 R16, R7, c[0x0][0x3e0], R16 ;  /* 0x0000f80007107a25 */ /* 0x000fe200078e0010 */
[----:B------:R-:W-:-:S02]  /*11cc0*/  ISETP.GE.OR P0, PT, R21, R2, P2 ;  /* 0x000000021500720c */ /* 0x000fc40001706670 */
[----:B------:R-:W-:Y:S01]  /*11cd0*/  SHF.R.S32.HI R4, RZ, 0x1f, R15 ;  /* 0x0000001fff047819 */ /* 0x000fe2000001140f */
[----:B------:R-:W-:Y:S01]  /*11ce0*/  IMAD.IADD R17, R17, 0x1, R6 ;  /* 0x0000000111117824 */ /* 0x000fe200078e0206 */
[----:B------:R-:W-:-:S03]  /*11cf0*/  LOP3.LUT R8, R11, 0x7ffffe00, R8, 0xf8, !PT ;  /* 0x7ffffe000b087812 */ /* 0x000fc600078ef808 */
[----:B------:R-:W-:Y:S01]  /*11d00*/  IMAD R4, R4, c[0x0][0x3d8], RZ ;  /* 0x0000f60004047a24 */ /* 0x000fe200078e02ff */
[----:B------:R-:W-:Y:S01]  /*11d10*/  SHF.L.U32 R76, R8, 0x1, RZ ;  /* 0x00000001084c7819 */ /* 0x000fe200000006ff */
[C---:B------:R-:W-:Y:S02]  /*11d20*/  IMAD.WIDE.U32 R74, R15.reuse, c[0x0][0x3d8], R16 ;  /* 0x0000f6000f4a7a25 */ /* 0x040fe400078e0010 */
[----:B-1----:R1:W-:Y:S02]  /*11d30*/  @!P1 ST.E [R18.64], R10 ;  /* 0x0000000a12009985 */ /* 0x0023e4000c101904 */
[----:B------:R-:W-:Y:S02]  /*11d40*/  IMAD R3, R15, c[0x0][0x3dc], R4 ;  /* 0x0000f7000f037a24 */ /* 0x000fe400078e0204 */
[----:B--2---:R1:W-:Y:S02]  /*11d50*/  @!P0 ST.E [R32.64], R12 ;  /* 0x0000000c20008985 */ /* 0x0043e4000c101904 */
[----:B------:R-:W-:Y:S01]  /*11d60*/  IMAD.IADD R3, R75, 0x1, R3 ;  /* 0x000000014b037824 */ /* 0x000fe200078e0203 */
[C---:B------:R-:W-:Y:S01]  /*11d70*/  LEA R75, P0, R74.reuse, c[0x0][0x380], 0x1 ;  /* 0x0000e0004a4b7a11 */ /* 0x040fe200078008ff */
        /* <DEDUP_REMOVED lines=23> */
[----:B-1----:R-:W1:Y:S01]  /*11ef0*/  LDS.128 R32, [R76+0x8080] ;  /* 0x008080004c207984 */ /* 0x002e620000000c00 */
[----:B------:R-:W-:Y:S02]  /*11f00*/  ISETP.GE.AND P1, PT, R70, c[0x0][0x3c8], PT ;  /* 0x0000f20046007a0c */ /* 0x000fe40003f26270 */
[----:B------:R-:W-:Y:S01]  /*11f10*/  ISETP.GE.AND P0, PT, R68, c[0x0][0x3c8], PT ;  /* 0x0000f20044007a0c */ /* 0x000fe20003f06270 */
[----:B------:R4:W5:Y:S01]  /*11f20*/  LDS.128 R12, [R76+0xc080] ;  /* 0x00c080004c0c7984 */ /* 0x0009620000000c00 */
[----:B------:R-:W-:-:S07]  /*11f30*/  ISETP.GE.AND P3, PT, R0, c[0x0][0x3c8], PT ;  /* 0x0000f20000007a0c */ /* 0x000fce0003f66270 */
[----:B------:R-:W-:Y:S02]  /*11f40*/  @!P2 SHF.R.S32.HI R71, RZ, 0x1f, R72 ;  /* 0x0000001fff47a819 */ /* 0x000fe40000011448 */
[----:B------:R-:W-:Y:S02]  /*11f50*/  @!P1 SHF.R.S32.HI R69, RZ, 0x1f, R70 ;  /* 0x0000001fff459819 */ /* 0x000fe40000011446 */
[----:B------:R-:W-:Y:S02]  /*11f60*/  @!P0 SHF.R.S32.HI R3, RZ, 0x1f, R68 ;  /* 0x0000001fff038819 */ /* 0x000fe40000011444 */
[----:B------:R-:W-:Y:S02]  /*11f70*/  @!P2 LEA.HI R71, R71, R72, RZ, 0x3 ;  /* 0x000000484747a211 */ /* 0x000fe400078f18ff */
[----:B------:R-:W-:Y:S02]  /*11f80*/  @!P1 LEA.HI R69, R69, R70, RZ, 0x3 ;  /* 0x0000004645459211 */ /* 0x000fe400078f18ff */
[----:B------:R-:W-:-:S02]  /*11f90*/  @!P0 LEA.HI R3, R3, R68, RZ, 0x3 ;  /* 0x0000004403038211 */ /* 0x000fc400078f18ff */
[----:B------:R-:W-:Y:S02]  /*11fa0*/  @!P2 LOP3.LUT R71, R71, 0xfffffff8, RZ, 0xc0, !PT ;  /* 0xfffffff84747a812 */ /* 0x000fe400078ec0ff */
[----:B------:R-:W-:Y:S01]  /*11fb0*/  @!P1 LOP3.LUT R69, R69, 0xfffffff8, RZ, 0xc0, !PT ;  /* 0xfffffff845459812 */ /* 0x000fe200078ec0ff */
[----:B----4-:R-:W-:Y:S01]  /*11fc0*/  @!P3 IMAD.WIDE R76, R0, 0x2, R78 ;  /* 0x00000002004cb825 */ /* 0x010fe200078e024e */
[----:B------:R-:W-:-:S03]  /*11fd0*/  @!P0 LOP3.LUT R3, R3, 0xfffffff8, RZ, 0xc0, !PT ;  /* 0xfffffff803038812 */ /* 0x000fc600078ec0ff */
[--C-:B------:R-:W-:Y:S01]  /*11fe0*/  @!P2 IMAD.WIDE R70, R71, 0x2, R78.reuse ;  /* 0x000000024746a825 */ /* 0x100fe200078e024e */
[----:B--2---:R2:W-:Y:S03]  /*11ff0*/  @!P3 ST.E.128 [R76.64], R64 ;  /* 0x000000404c00b985 */ /* 0x0045e6000c101d04 */
[--C-:B------:R-:W-:Y:S01]  /*12000*/  @!P1 IMAD.WIDE R68, R69, 0x2, R78.reuse ;  /* 0x0000000245449825 */ /* 0x100fe200078e024e */
[----:B---3--:R2:W-:Y:S03]  /*12010*/  @!P2 ST.E.128 [R70.64], R48 ;  /* 0x000000304600a985 */ /* 0x0085e6000c101d04 */
[----:B------:R-:W-:Y:S01]  /*12020*/  @!P0 IMAD.WIDE R78, R3, 0x2, R78 ;  /* 0x00000002034e8825 */ /* 0x000fe200078e024e */
[----:B-1----:R2:W-:Y:S04]  /*12030*/  @!P1 ST.E.128 [R68.64], R32 ;  /* 0x0000002044009985 */ /* 0x0025e8000c101d04 */
[----:B-----5:R2:W-:Y:S02]  /*12040*/  @!P0 ST.E.128 [R78.64], R12 ;  /* 0x0000000c4e008985 */ /* 0x0205e4000c101d04 */
.L_x_142:
[----:B--234-:R-:W-:Y:S05]  /*12050*/  BSYNC B0 ;  /* 0x0000000000007941 */ /* 0x01cfea0003800000 */
.L_x_141:
[----:B------:R-:W-:Y:S01]  /*12060*/  IADD3 R3, R73, 0x20, RZ ;  /* 0x0000002049037810 */ /* 0x000fe20007ffe0ff */
[----:B------:R2:W3:Y:S01]  /*12070*/  SHFL.IDX PT, R35, R74, 0x1, 0x181f ;  /* 0x00381f004a237f89 */ /* 0x0004e200000e0000 */
[----:B------:R-:W-:Y:S02]  /*12080*/  BSSY B0, `(.L_x_143) ;  /* 0x000001c000007945 */ /* 0x000fe40003800000 */
[----:B------:R-:W-:Y:S01]  /*12090*/  ISETP.GE.AND P0, PT, R3, R2, PT ;  /* 0x000000020300720c */ /* 0x000fe20003f06270 */
[----:B------:R2:W4:-:S12]  /*120a0*/  SHFL.IDX PT, R34, R75, 0x1, 0x181f ;  /* 0x00381f004b227f89 */ /* 0x00051800000e0000 */
[----:B------:R-:W-:Y:S05]  /*120b0*/  @P0 BRA `(.L_x_144) ;  /* 0x0000018000000947 */ /* 0x000fea0003800000 */
[C---:B-1----:R-:W-:Y:S02]  /*120c0*/  IADD3 R32, R0.reuse, 0x40, RZ ;  /* 0x0000004000207810 */ /* 0x042fe40007ffe0ff */
        /* <DEDUP_REMOVED lines=23> */
.L_x_144:
[----:B------:R-:W-:Y:S05]  /*12240*/  BSYNC B0 ;  /* 0x0000000000007941 */ /* 0x000fea0003800000 */
.L_x_143:
[----:B------:R-:W-:Y:S01]  /*12250*/  IADD3 R3, R73, 0x40, RZ ;  /* 0x0000004049037810 */ /* 0x000fe20007ffe0ff */
[----:B-1----:R1:W2:Y:S01]  /*12260*/  SHFL.IDX PT, R19, R74, 0x2, 0x181f ;  /* 0x00581f004a137f89 */ /* 0x0022a200000e0000 */
[----:B------:R-:W-:Y:S02]  /*12270*/  BSSY B0, `(.L_x_145) ;  /* 0x000001c000007945 */ /* 0x000fe40003800000 */
[----:B------:R-:W-:Y:S01]  /*12280*/  ISETP.GE.AND P0, PT, R3, R2, PT ;  /* 0x000000020300720c */ /* 0x000fe20003f06270 */
[----:B------:R1:W4:-:S12]  /*12290*/  SHFL.IDX PT, R18, R75, 0x2, 0x181f ;  /* 0x00581f004b127f89 */ /* 0x00031800000e0000 */
        /* <DEDUP_REMOVED lines=12> */
[----:B--2-4-:R-:W-:Y:S01]  /*12360*/  @!P3 IMAD.WIDE R16, R0, 0x2, R18 ;  /* 0x000000020010b825 */ /* 0x014fe200078e0212 */
        /* <DEDUP_REMOVED lines=12> */
.L_x_146:
[----:B------:R-:W-:Y:S05]  /*12430*/  BSYNC B0 ;  /* 0x0000000000007941 */ /* 0x000fea0003800000 */
.L_x_145:
[----:B------:R-:W-:Y:S01]  /*12440*/  IADD3 R73, R73, 0x60, RZ ;  /* 0x0000006049497810 */ /* 0x000fe20007ffe0ff */
[----:B--2---:R2:W1:Y:S03]  /*12450*/  SHFL.IDX PT, R11, R74, 0x3, 0x181f ;  /* 0x00781f004a0b7f89 */ /* 0x00446600000e0000 */
[----:B------:R-:W-:Y:S01]  /*12460*/  ISETP.GE.AND P0, PT, R73, R2, PT ;  /* 0x000000024900720c */ /* 0x000fe20003f06270 */
[----:B------:R2:W4:-:S12]  /*12470*/  SHFL.IDX PT, R10, R75, 0x3, 0x181f ;  /* 0x00781f004b0a7f89 */ /* 0x00051800000e0000 */
[----:B------:R-:W-:Y:S05]  /*12480*/  @P0 EXIT ;  /* 0x000000000000094d */ /* 0x000fea0003800000 */
[C---:B------:R-:W-:Y:S02]  /*12490*/  IADD3 R9, R0.reuse, 0x40, RZ ;  /* 0x0000004000097810 */ /* 0x040fe40007ffe0ff */
[C---:B------:R-:W-:Y:S02]  /*124a0*/  IADD3 R3, R0.reuse, 0x80, RZ ;  /* 0x0000008000037810 */ /* 0x040fe40007ffe0ff */
[----:B------:R-:W-:Y:S02]  /*124b0*/  ISETP.GE.AND P1, PT, R9, c[0x0][0x3c8], PT ;  /* 0x0000f20009007a0c */ /* 0x000fe40003f26270 */
[----:B------:R-:W-:Y:S02]  /*124c0*/  ISETP.GE.AND P0, PT, R3, c[0x0][0x3c8], PT ;  /* 0x0000f20003007a0c */ /* 0x000fe40003f06270 */
[C---:B------:R-:W-:Y:S02]  /*124d0*/  ISETP.GE.AND P2, PT, R0.reuse, c[0x0][0x3c8], PT ;  /* 0x0000f20000007a0c */ /* 0x040fe40003f46270 */
[----:B------:R-:W-:-:S07]  /*124e0*/  IADD3 R15, R0, 0xc0, RZ ;  /* 0x000000c0000f7810 */ /* 0x000fce0007ffe0ff */
        /* <DEDUP_REMOVED lines=16> */
[----:B-1----:R-:W-:-:S05]  /*125f0*/  LOP3.LUT R3, R0, 0xfffffff8, RZ, 0xc0, !PT ;  /* 0xfffffff800037812 */ /* 0x002fca00078ec0ff */
[----:B------:R-:W-:-:S05]  /*12600*/  IMAD.WIDE R10, R3, 0x2, R10 ;  /* 0x00000002030a7825 */ /* 0x000fca00078e020a */
[----:B------:R-:W-:Y:S01]  /*12610*/  ST.E.128 [R10.64], R4 ;  /* 0x000000040a007985 */ /* 0x000fe2000c101d04 */
[----:B------:R-:W-:Y:S05]  /*12620*/  EXIT ;  /* 0x000000000000794d */ /* 0x000fea0003800000 */
.L_x_139:
[----:B------:R-:W-:Y:S01]  /*12630*/  ISETP.NE.U32.AND P1, PT, RZ, c[0x0][0x508], PT ;  /* 0x00014200ff007a0c */ /* 0x000fe20003f25070 */
[----:B------:R-:W-:Y:S01]  /*12640*/  IMAD.MOV.U32 R9, RZ, RZ, 0x4 ;  /* 0x00000004ff097424 */ /* 0x000fe200078e00ff */
[----:B------:R-:W-:Y:S02]  /*12650*/  ISETP.NE.U32.AND P0, PT, RZ, c[0x0][0x500], PT ;  /* 0x00014000ff007a0c */ /* 0x000fe40003f05070 */
[----:B------:R-:W-:Y:S01]  /*12660*/  ISETP.NE.AND.EX P1, PT, RZ, c[0x0][0x50c], PT, P1 ;  /* 0x00014300ff007a0c */ /* 0x000fe20003f25310 */
[----:B------:R-:W-:Y:S01]  /*12670*/  IMAD.WIDE R6, R228, R9, c[0x0][0x500] ;  /* 0x00014000e4067625 */ /* 0x000fe200078e0209 */
[----:B------:R-:W-:-:S03]  /*12680*/  ISETP.NE.AND.EX P0, PT, RZ, c[0x0][0x504], PT, P0 ;  /* 0x00014100ff007a0c */ /* 0x000fc60003f05300 */
[----:B------:R-:W-:-:S08]  /*12690*/  IMAD.MOV.U32 R3, RZ, RZ, c[0x0][0x388] ;  /* 0x0000e200ff037624 */ /* 0x000fd000078e00ff */
        /* <DEDUP_REMOVED lines=11> */
.L_x_147:
        /* <DEDUP_REMOVED lines=12> */
[----:B------:R-:W-:Y:S01]  /*12810*/  MOV R4, c[0x0][0x4e8] ;  /* 0x00013a0000047a02 */ /* 0x000fe20000000f00 */
[----:B------:R-:W-:Y:S01]  /*12820*/  IMAD.MOV.U32 R12, RZ, RZ, R10 ;  /* 0x000000ffff0c7224 */ /* 0x000fe200078e000a */
[----:B------:R-:W-:Y:S02]  /*12830*/  MOV R13, R11 ;  /* 0x0000000b000d7202 */ /* 0x000fe40000000f00 */
[----:B------:R-:W-:Y:S01]  /*12840*/  ISETP.NE.AND P0, PT, R4, 0x1, PT ;  /* 0x000000010400780c */ /* 0x000fe20003f05270 */
[----:B------:R-:W-:Y:S01]  /*12850*/  IMAD R4, R0, c[0x0][0x490], RZ ;  /* 0x0001240000047a24 */ /* 0x000fe200078e02ff */
[----:B------:R-:W-:Y:S01]  /*12860*/  MOV R7, R8 ;  /* 0x0000000800077202 */ /* 0x000fe20000000f00 */
[----:B------:R-:W-:-:S04]  /*12870*/  IMAD.WIDE.U32 R12, R227, c[0x0][0x490], R12 ;  /* 0x00012400e30c7a25 */ /* 0x000fc800078e000c */
[----:B------:R-:W-:Y:S02]  /*12880*/  IMAD R4, R227, c[0x0][0x494], R4 ;  /* 0x00012500e3047a24 */ /* 0x000fe400078e0204 */
[----:B------:R-:W-:Y:S02]  /*12890*/  IMAD.MOV.U32 R14, RZ, RZ, R12 ;  /* 0x000000ffff0e7224 */ /* 0x000fe400078e000c */
[----:B------:R-:W-:Y:S02]  /*128a0*/  IMAD.IADD R15, R4, 0x1, R13 ;  /* 0x00000001040f7824 */ /* 0x000fe400078e020d */
[----:B------:R-:W-:-:S04]  /*128b0*/  @P0 IMAD.HI.U32 R6, R8, c[0x0][0x4ec], RZ ;  /* 0x00013b0008060a27 */ /* 0x000fc800078e00ff */
[----:B------:R-:W-:Y:S01]  /*128c0*/  IMAD R13, R5, c[0x0][0x498], RZ ;  /* 0x00012600050d7a24 */ /* 0x000fe200078e02ff */
[----:B------:R-:W-:Y:S01]  /*128d0*/  @P0 SHF.R.U32.HI R7, RZ, c[0x0][0x4f0], R6 ;  /* 0x00013c00ff070a19 */ /* 0x000fe20000011606 */
[----:B------:R-:W-:-:S03]  /*128e0*/  IMAD.WIDE.U32 R14, R228, c[0x0][0x498], R14 ;  /* 0x00012600e40e7a25 */ /* 0x000fc600078e000e */
[C---:B------:R-:W-:Y:S01]  /*128f0*/  IADD3 R9, -R7.reuse, RZ, RZ ;  /* 0x000000ff07097210 */ /* 0x040fe20007ffe1ff */
[----:B------:R-:W-:Y:S01]  /*12900*/  IMAD R13, R228, c[0x0][0x49c], R13 ;  /* 0x00012700e40d7a24 */ /* 0x000fe200078e020d */
[----:B------:R-:W-:Y:S02]  /*12910*/  SHF.R.S32.HI R4, RZ, 0x1f, R7 ;  /* 0x0000001fff047819 */ /* 0x000fe40000011407 */
[----:B------:R-:W-:Y:S01]  /*12920*/  IADD3 R12, P0, R7, R14, RZ ;  /* 0x0000000e070c7210 */ /* 0x000fe20007f1e0ff */
[----:B------:R-:W-:-:S03]  /*12930*/  IMAD R9, R9, c[0x0][0x4e8], R8 ;  /* 0x00013a0009097a24 */ /* 0x000fc600078e0208 */
[----:B------:R-:W-:Y:S02]  /*12940*/  IADD3.X R13, R4, R15, R13, P0, !PT ;  /* 0x0000000f040d7210 */ /* 0x000fe400007fe40d */
[----:B------:R-:W-:Y:S02]  /*12950*/  SHF.R.S32.HI R6, RZ, 0x1f, R9 ;  /* 0x0000001fff067819 */ /* 0x000fe40000011409 */
[----:B------:R-:W-:Y:S01]  /*12960*/  MOV R4, 0xff800000 ;  /* 0xff80000000047802 */ /* 0x000fe20000000f00 */
[----:B------:R-:W-:-:S04]  /*12970*/  IMAD.WIDE.U32 R12, R9, c[0x0][0x488], R12 ;  /* 0x00012200090c7a25 */ /* 0x000fc800078e000c */
[----:B------:R-:W-:-:S04]  /*12980*/  IMAD R6, R6, c[0x0][0x488], RZ ;  /* 0x0001220006067a24 */ /* 0x000fc800078e02ff */
[----:B------:R-:W-:Y:S01]  /*12990*/  IMAD R7, R9, c[0x0][0x48c], R6 ;  /* 0x0001230009077a24 */ /* 0x000fe200078e0206 */
[----:B------:R-:W-:-:S04]  /*129a0*/  LEA R6, P0, R12, c[0x0][0x450], 0x2 ;  /* 0x000114000c067a11 */ /* 0x000fc800078010ff */
[----:B------:R-:W-:-:S04]  /*129b0*/  IADD3 R7, R13, R7, RZ ;  /* 0x000000070d077210 */ /* 0x000fc80007ffe0ff */
[----:B------:R-:W-:-:S05]  /*129c0*/  LEA.HI.X R7, R12, c[0x0][0x454], R7, 0x2, P0 ;  /* 0x000115000c077a11 */ /* 0x000fca00000f1407 */
[----:B------:R1:W-:Y:S02]  /*129d0*/  STG.E [R6.64], R4 ;  /* 0x0000000406007986 */ /* 0x0003e4000c101904 */
.L_x_149:
[----:B------:R-:W-:Y:S05]  /*129e0*/  BSYNC B0 ;  /* 0x0000000000007941 */ /* 0x000fea0003800000 */
.L_x_148:
[----:B-1----:R-:W1:Y:S01]  /*129f0*/  S2R R6, SR_CTAID.X ;  /* 0x0000000000067919 */ /* 0x002e620000002500 */
[----:B------:R-:W-:Y:S01]  /*12a00*/  SHF.R.S32.HI R7, RZ, 0x1f, R2 ;  /* 0x0000001fff077819 */ /* 0x000fe20000011402 */
[----:B------:R-:W-:Y:S01]  /*12a10*/  IMAD R9, R11, c[0x0][0x3a0], RZ ;  /* 0x0000e8000b097a24 */ /* 0x000fe200078e02ff */
[----:B------:R-:W-:Y:S01]  /*12a20*/  BSSY B0, `(.L_x_150) ;  /* 0x0000045000007945 */ /* 0x000fe20003800000 */
[----:B------:R-:W-:Y:S01]  /*12a30*/  IMAD R0, R0, c[0x0][0x3e8], RZ ;  /* 0x0000fa0000007a24 */ /* 0x000fe200078e02ff */
[-C--:B------:R-:W-:Y:S01]  /*12a40*/  LEA.HI R8, R7, R2.reuse, RZ, 0x3 ;  /* 0x0000000207087211 */ /* 0x080fe200078f18ff */
[C---:B------:R-:W-:Y:S01]  /*12a50*/  IMAD R4, R10.reuse, c[0x0][0x3a4], R9 ;  /* 0x0000e9000a047a24 */ /* 0x040fe200078e0209 */
[----:B------:R-:W-:Y:S01]  /*12a60*/  MOV R7, c[0x0][0x4e8] ;  /* 0x00013a0000077a02 */ /* 0x000fe20000000f00 */
[----:B------:R-:W-:Y:S01]  /*12a70*/  IMAD.WIDE.U32 R10, R10, c[0x0][0x3a0], RZ ;  /* 0x0000e8000a0a7a25 */ /* 0x000fe200078e00ff */
[----:B------:R-:W-:Y:S02]  /*12a80*/  LOP3.LUT R9, R8, 0xfffffff8, RZ, 0xc0, !PT ;  /* 0xfffffff808097812 */ /* 0x000fe400078ec0ff */
[----:B------:R-:W-:Y:S01]  /*12a90*/  ISETP.NE.AND P0, PT, R7, 0x1, PT ;  /* 0x000000010700780c */ /* 0x000fe20003f05270 */
[----:B------:R-:W-:Y:S01]  /*12aa0*/  IMAD.IADD R13, R11, 0x1, R4 ;  /* 0x000000010b0d7824 */ /* 0x000fe200078e0204 */
[----:B------:R-:W-:Y:S01]  /*12ab0*/  IADD3 R11, -R9, R2, RZ ;  /* 0x00000002090b7210 */ /* 0x000fe20007ffe1ff */
[----:B------:R-:W-:Y:S01]  /*12ac0*/  IMAD.MOV.U32 R12, RZ, RZ, R10 ;  /* 0x000000ffff0c7224 */ /* 0x000fe200078e000a */
[----:B------:R-:W-:Y:S01]  /*12ad0*/  SHF.R.S32.HI R8, RZ, 0x3, R8 ;  /* 0x00000003ff087819 */ /* 0x000fe20000011408 */
[----:B------:R-:W-:-:S02]  /*12ae0*/  IMAD R0, R227, c[0x0][0x3ec], R0 ;  /* 0x0000fb00e3007a24 */ /* 0x000fc400078e0200 */
[----:B------:R-:W-:Y:S01]  /*12af0*/  IMAD.WIDE.U32 R12, R227, c[0x0][0x3e8], R12 ;  /* 0x0000fa00e30c7a25 */ /* 0x000fe200078e000c */
[CC--:B------:R-:W-:Y:S02]  /*12b00*/  LEA R7, R11.reuse, R8.reuse, 0x5 ;  /* 0x000000080b077211 */ /* 0x0c0fe400078e28ff */
[----:B------:R-:W-:Y:S01]  /*12b10*/  SHF.L.U32 R11, R11, 0x3, RZ ;  /* 0x000000030b0b7819 */ /* 0x000fe200000006ff */
[----:B------:R-:W-:Y:S01]  /*12b20*/  IMAD R5, R5, c[0x0][0x3f0], RZ ;  /* 0x0000fc0005057a24 */ /* 0x000fe200078e02ff */
[----:B------:R-:W-:Y:S01]  /*12b30*/  IADD3 R13, R0, R13, RZ ;  /* 0x0000000d000d7210 */ /* 0x000fe20007ffe0ff */
[C---:B-1----:R-:W-:Y:S01]  /*12b40*/  IMAD R7, R6.reuse, 0x80, R7 ;  /* 0x0000008006077824 */ /* 0x042fe200078e0207 */
[----:B------:R-:W-:Y:S01]  /*12b50*/  LEA R6, R6, R8, 0x7 ;  /* 0x0000000806067211 */ /* 0x000fe200078e38ff */
[----:B------:R-:W-:Y:S01]  /*12b60*/  IMAD R5, R228, c[0x0][0x3f4], R5 ;  /* 0x0000fd00e4057a24 */ /* 0x000fe200078e0205 */
[----:B------:R-:W-:Y:S01]  /*12b70*/  IADD3 R10, R11, 0x40, RZ ;  /* 0x000000400b0a7810 */ /* 0x000fe20007ffe0ff */
[----:B------:R-:W-:Y:S01]  /*12b80*/  @P0 IMAD.HI.U32 R0, R7, c[0x0][0x4ec], RZ ;  /* 0x00013b0007000a27 */ /* 0x000fe200078e00ff */
[----:B------:R-:W-:-:S02]  /*12b90*/  MOV R2, R7 ;  /* 0x0000000700027202 */ /* 0x000fc40000000f00 */
[C---:B------:R-:W-:Y:S01]  /*12ba0*/  IADD3 R9, R11.reuse, 0x80, RZ ;  /* 0x000000800b097810 */ /* 0x040fe20007ffe0ff */
[----:B------:R-:W-:Y:S01]  /*12bb0*/  IMAD.WIDE.U32 R12, R228, c[0x0][0x3f0], R12 ;  /* 0x0000fc00e40c7a25 */ /* 0x000fe200078e000c */
[----:B------:R-:W-:Y:S02]  /*12bc0*/  @P0 SHF.R.U32.HI R2, RZ, c[0x0][0x4f0], R0 ;  /* 0x00013c00ff020a19 */ /* 0x000fe40000011600 */
[----:B------:R-:W-:Y:S02]  /*12bd0*/  IADD3 R8, R11, 0xc0, RZ ;  /* 0x000000c00b087810 */ /* 0x000fe40007ffe0ff */
[--C-:B------:R-:W-:Y:S01]  /*12be0*/  SHF.R.S32.HI R4, RZ, 0x1f, R2.reuse ;  /* 0x0000001fff047819 */ /* 0x100fe20000011402 */
[----:B------:R-:W-:Y:S01]  /*12bf0*/  IMAD.MOV R0, RZ, RZ, -R2 ;  /* 0x000000ffff007224 */ /* 0x000fe200078e0a02 */
[----:B------:R-:W-:-:S03]  /*12c00*/  IADD3 R13, R13, R5, RZ ;  /* 0x000000050d0d7210 */ /* 0x000fc60007ffe0ff */
[----:B------:R-:W-:Y:S02]  /*12c10*/  IMAD R5, R4, c[0x0][0x3e0], RZ ;  /* 0x0000f80004057a24 */ /* 0x000fe400078e02ff */
[----:B------:R-:W-:Y:S02]  /*12c20*/  IMAD R0, R0, c[0x0][0x4e8], R7 ;  /* 0x00013a0000007a24 */ /* 0x000fe400078e0207 */
[----:B------:R-:W-:-:S04]  /*12c30*/  IMAD.WIDE.U32 R12, R2, c[0x0][0x3e0], R12 ;  /* 0x0000f800020c7a25 */ /* 0x000fc800078e000c */
[----:B------:R-:W-:Y:S01]  /*12c40*/  IMAD R5, R2, c[0x0][0x3e4], R5 ;  /* 0x0000f90002057a24 */ /* 0x000fe200078e0205 */
[----:B------:R-:W-:Y:S01]  /*12c50*/  SHF.R.S32.HI R2, RZ, 0x1f, R0 ;  /* 0x0000001fff027819 */ /* 0x000fe20000011400 */
[----:B-----5:R-:W-:-:S03]  /*12c60*/  IMAD R7, R3, c[0x0][0x4e8], RZ ;  /* 0x00013a0003077a24 */ /* 0x020fc600078e02ff */
[----:B------:R-:W-:Y:S01]  /*12c70*/  IADD3 R13, R13, R5, RZ ;  /* 0x000000050d0d7210 */ /* 0x000fe20007ffe0ff */
[----:B------:R-:W-:-:S04]  /*12c80*/  IMAD R5, R2, c[0x0][0x3d8], RZ ;  /* 0x0000f60002057a24 */ /* 0x000fc800078e02ff */
[C---:B------:R-:W-:Y:S02]  /*12c90*/  IMAD R5, R0.reuse, c[0x0][0x3dc], R5 ;  /* 0x0000f70000057a24 */ /* 0x040fe400078e0205 */
[----:B------:R-:W-:-:S04]  /*12ca0*/  IMAD.WIDE.U32 R12, R0, c[0x0][0x3d8], R12 ;  /* 0x0000f600000c7a25 */ /* 0x000fc800078e000c */
[----:B------:R-:W-:Y:S01]  /*12cb0*/  IMAD.IADD R5, R13, 0x1, R5 ;  /* 0x000000010d057824 */ /* 0x000fe200078e0205 */
[----:B------:R-:W-:-:S04]  /*12cc0*/  LEA R2, P0, R12, c[0x0][0x380], 0x1 ;  /* 0x0000e0000c027a11 */ /* 0x000fc800078008ff */
[----:B------:R-:W-:Y:S01]  /*12cd0*/  LEA.HI.X R0, R12, c[0x0][0x384], R5, 0x1, P0 ;  /* 0x0000e1000c007a11 */ /* 0x000fe200000f0c05 */
[----:B------:R1:W2:Y:S01]  /*12ce0*/  SHFL.IDX PT, R4, R2, RZ, 0x181f ;  /* 0x00181fff02047589 */ /* 0x0002a200000e0000 */
[----:B------:R-:W-:-:S03]  /*12cf0*/  ISETP.GE.AND P0, PT, R6, R7, PT ;  /* 0x000000070600720c */ /* 0x000fc60003f06270 */
[----:B------:R1:W3:Y:S10]  /*12d00*/  SHFL.IDX PT, R5, R0, RZ, 0x181f ;  /* 0x00181fff00057589 */ /* 0x0002f400000e0000 */
[----:B------:R-:W-:Y:S05]  /*12d10*/  @P0 BRA `(.L_x_151) ;  /* 0x0000015000000947 */ /* 0x000fea0003800000 */
[----:B------:R-:W-:Y:S02]  /*12d20*/  ISETP.GE.AND P2, PT, R10, c[0x0][0x3c8], PT ;  /* 0x0000f2000a007a0c */ /* 0x000fe40003f46270 */
[----:B------:R-:W-:-:S02]  /*12d30*/  ISETP.GE.AND P1, PT, R9, c[0x0][0x3c8], PT ;  /* 0x0000f20009007a0c */ /* 0x000fc40003f26270 */
        /* <DEDUP_REMOVED lines=19> */
.L_x_151:
[----:B------:R-:W-:Y:S05]  /*12e70*/  BSYNC B0 ;  /* 0x0000000000007941 */ /* 0x000fea0003800000 */
.L_x_150:
[----:B--2---:R-:W-:Y:S01]  /*12e80*/  IADD3 R4, R6, 0x20, RZ ;  /* 0x0000002006047810 */ /* 0x004fe20007ffe0ff */
[----:B------:R2:W4:Y:S01]  /*12e90*/  SHFL.IDX PT, R13, R0, 0x1, 0x181f ;  /* 0x00381f00000d7f89 */ /* 0x00052200000e0000 */
[----:B------:R-:W-:Y:S02]  /*12ea0*/  BSSY B0, `(.L_x_152) ;  /* 0x0000019000007945 */ /* 0x000fe40003800000 */
[----:B------:R-:W-:Y:S01]  /*12eb0*/  ISETP.GE.AND P0, PT, R4, R7, PT ;  /* 0x000000070400720c */ /* 0x000fe20003f06270 */
[----:B------:R2:W1:-:S12]  /*12ec0*/  SHFL.IDX PT, R12, R2, 0x1, 0x181f ;  /* 0x00381f00020c7f89 */ /* 0x00045800000e0000 */
[----:B------:R-:W-:Y:S05]  /*12ed0*/  @P0 BRA `(.L_x_153) ;  /* 0x0000015000000947 */ /* 0x000fea0003800000 */
[----:B------:R-:W-:Y:S02]  /*12ee0*/  ISETP.GE.AND P2, PT, R10, c[0x0][0x3c8], PT ;  /* 0x0000f2000a007a0c */ /* 0x000fe40003f46270 */
[----:B------:R-:W-:Y:S02]  /*12ef0*/  ISETP.GE.AND P1, PT, R9, c[0x0][0x3c8], PT ;  /* 0x0000f20009007a0c */ /* 0x000fe40003f26270 */
[----:B------:R-:W-:Y:S02]  /*12f00*/  ISETP.GE.AND P0, PT, R8, c[0x0][0x3c8], PT ;  /* 0x0000f20008007a0c */ /* 0x000fe40003f06270 */
[----:B------:R-:W-:-:S07]  /*12f10*/  ISETP.GE.AND P3, PT, R11, c[0x0][0x3c8], PT ;  /* 0x0000f2000b007a0c */ /* 0x000fce0003f66270 */
[----:B---3--:R-:W-:Y:S02]  /*12f20*/  @!P2 SHF.R.S32.HI R5, RZ, 0x1f, R10 ;  /* 0x0000001fff05a819 */ /* 0x008fe4000001140a */
        /* <DEDUP_REMOVED lines=16> */
.L_x_153:
[----:B------:R-:W-:Y:S05]  /*13030*/  BSYNC B0 ;  /* 0x0000000000007941 */ /* 0x000fea0003800000 */
.L_x_152:
[----:B-1----:R-:W-:Y:S01]  /*13040*/  IADD3 R4, R6, 0x40, RZ ;  /* 0x0000004006047810 */ /* 0x002fe20007ffe0ff */
[----:B----4-:R1:W4:Y:S01]  /*13050*/  SHFL.IDX PT, R13, R0, 0x2, 0x181f ;  /* 0x00581f00000d7f89 */ /* 0x01032200000e0000 */
[----:B------:R-:W-:Y:S02]  /*13060*/  BSSY B0, `(.L_x_154) ;  /* 0x0000019000007945 */ /* 0x000fe40003800000 */
[----:B------:R-:W-:Y:S01]  /*13070*/  ISETP.GE.AND P0, PT, R4, R7, PT ;  /* 0x000000070400720c */ /* 0x000fe20003f06270 */
[----:B------:R1:W2:-:S12]  /*13080*/  SHFL.IDX PT, R12, R2, 0x2, 0x181f ;  /* 0x00581f00020c7f89 */ /* 0x00029800000e0000 */
        /* <DEDUP_REMOVED lines=9> */
[----:B--2-4-:R-:W-:Y:S01]  /*13120*/  @!P3 IMAD.WIDE R14, R11, 0x2, R12 ;  /* 0x000000020b0eb825 */ /* 0x014fe200078e020c */
        /* <DEDUP_REMOVED lines=12> */
.L_x_155:
[----:B------:R-:W-:Y:S05]  /*131f0*/  BSYNC B0 ;  /* 0x0000000000007941 */ /* 0x000fea0003800000 */
.L_x_154:
[----:B------:R-:W-:Y:S01]  /*13200*/  IADD3 R6, R6, 0x60, RZ ;  /* 0x0000006006067810 */ /* 0x000fe20007ffe0ff */
[----:B------:R1:W4:Y:S03]  /*13210*/  SHFL.IDX PT, R3, R0, 0x3, 0x181f ;  /* 0x00781f0000037f89 */ /* 0x00032600000e0000 */
[----:B------:R-:W-:Y:S01]  /*13220*/  ISETP.GE.AND P0, PT, R6, R7, PT ;  /* 0x000000070600720c */ /* 0x000fe20003f06270 */
[----:B-12---:R-:W1:-:S12]  /*13230*/  SHFL.IDX PT, R2, R2, 0x3, 0x181f ;  /* 0x00781f0002027f89 */ /* 0x006e5800000e0000 */
[----:B------:R-:W-:Y:S05]  /*13240*/  @P0 EXIT ;  /* 0x000000000000094d */ /* 0x000fea0003800000 */
[----:B------:R-:W-:Y:S02]  /*13250*/  ISETP.GE.AND P1, PT, R10, c[0x0][0x3c8], PT ;  /* 0x0000f2000a007a0c */ /* 0x000fe40003f26270 */
[----:B------:R-:W-:Y:S02]  /*13260*/  ISETP.GE.AND P0, PT, R9, c[0x0][0x3c8], PT ;  /* 0x0000f20009007a0c */ /* 0x000fe40003f06270 */
[----:B------:R-:W-:-:S09]  /*13270*/  ISETP.GE.AND P2, PT, R11, c[0x0][0x3c8], PT ;  /* 0x0000f2000b007a0c */ /* 0x000fd20003f46270 */
[----:B---3--:R-:W-:Y:S02]  /*13280*/  @!P1 SHF.R.S32.HI R5, RZ, 0x1f, R10 ;  /* 0x0000001fff059819 */ /* 0x008fe4000001140a */
[----:B------:R-:W-:Y:S02]  /*13290*/  @!P0 SHF.R.S32.HI R0, RZ, 0x1f, R9 ;  /* 0x0000001fff008819 */ /* 0x000fe40000011409 */
[----:B------:R-:W-:Y:S01]  /*132a0*/  @!P1 LEA.HI R5, R5, R10, RZ, 0x3 ;  /* 0x0000000a05059211 */ /* 0x000fe200078f18ff */
[--C-:B-1--4-:R-:W-:Y:S01]  /*132b0*/  @!P2 IMAD.WIDE R10, R11, 0x2, R2.reuse ;  /* 0x000000020b0aa825 */ /* 0x112fe200078e0202 */
        /* <DEDUP_REMOVED lines=10> */
[----:B-1----:R-:W-:-:S04]  /*13360*/  SHF.R.S32.HI R5, RZ, 0x1f, R8 ;  /* 0x0000001fff057819 */ /* 0x002fc80000011408 */
[----:B------:R-:W-:-:S04]  /*13370*/  LEA.HI R5, R5, R8, RZ, 0x3 ;  /* 0x0000000805057211 */ /* 0x000fc800078f18ff */
[----:B------:R-:W-:-:S05]  /*13380*/  LOP3.LUT R5, R5, 0xfffffff8, RZ, 0xc0, !PT ;  /* 0xfffffff805057812 */ /* 0x000fca00078ec0ff */
[----:B------:R-:W-:-:S05]  /*13390*/  IMAD.WIDE R2, R5, 0x2, R2 ;  /* 0x0000000205027825 */ /* 0x000fca00078e0202 */
[----:B------:R-:W-:Y:S01]  /*133a0*/  ST.E.128 [R2.64], RZ ;  /* 0x000000ff02007985 */ /* 0x000fe2000c101d04 */
[----:B------:R-:W-:Y:S05]  /*133b0*/  EXIT ;  /* 0x000000000000794d */ /* 0x000fea0003800000 */
.L_x_156:
        /* <DEDUP_REMOVED lines=12> */
.L_x_3058:


//--------------------- .text._ZN7cutlass13device_kernelIN5flash19enable_sm80_to_sm89INS1_16FlashAttnFwdSm80INS1_25CollectiveMainloopFwdSm80ILi8ELi1ELb1EN4cute5tupleIJNS5_1CILi128EEENS7_ILi48EEENS7_ILi256EEEEEELi256ENS_10bfloat16_tEfNS_4arch4Sm80ELb0ELb1ELb1ELb0ELb0ELb0ELb1ELb0EEENS1_21CollectiveEpilogueFwdINS6_IJS8_SA_S9_EEENS6_IJNS7_ILi1EEESI_SI_EEESC_SE_Li256ELb0ELb1ELb0ELb0EEENS1_19SingleTileSchedulerILb0ELb0ELb1ELi128EEEEEEEEEvNT_6ParamsE --------------------------
	.section	.text._ZN7cutlass13device_kernelIN5flash19enable_sm80_to_sm89INS1_16FlashAttnFwdSm80INS1_25CollectiveMainloopFwdSm80ILi8ELi1ELb1EN4cute5tupleIJNS5_1CILi128EEENS7_ILi48EEENS7_ILi256EEEEEELi256ENS_10bfloat16_tEfNS_4arch4Sm80ELb0ELb1ELb1ELb0ELb0ELb0ELb1ELb0EEENS1_21CollectiveEpilogueFwdINS6_IJS8_SA_S9_EEENS6_IJNS7_ILi1EEESI_SI_EEESC_SE_Li256ELb0ELb1ELb0ELb0EEENS1_19SingleTileSchedulerILb0ELb0ELb1ELi128EEEEEEEEEvNT_6ParamsE,"ax",@progbits
	.sectioninfo	@"SHI_REGISTERS=255"
	.align	128
.text._ZN7cutlass13device_kernelIN5flash19enable_sm80_to_sm89INS1_16FlashAttnFwdSm80INS1_25CollectiveMainloopFwdSm80ILi8ELi1ELb1EN4cute5tupleIJNS5_1CILi128EEENS7_ILi48EEENS7_ILi256EEEEEELi256ENS_10bfloat16_tEfNS_4arch4Sm80ELb0ELb1ELb1ELb0ELb0ELb0ELb1ELb0EEENS1_21CollectiveEpilogueFwdINS6_IJS8_SA_S9_EEENS6_IJNS7_ILi1EEESI_SI_EEESC_SE_Li256ELb0ELb1ELb0ELb0EEENS1_19SingleTileSchedulerILb0ELb0ELb1ELi128EEEEEEEEEvNT_6ParamsE:
        .type           _ZN7cutlass13device_kernelIN5flash19enable_sm80_to_sm89INS1_16FlashAttnFwdSm80INS1_25CollectiveMainloopFwdSm80ILi8ELi1ELb1EN4cute5tupleIJNS5_1CILi128EEENS7_ILi48EEENS7_ILi256EEEEEELi256ENS_10bfloat16_tEfNS_4arch4Sm80ELb0ELb1ELb1ELb0ELb0ELb0ELb1ELb0EEENS1_21CollectiveEpilogueFwdINS6_IJS8_SA_S9_EEENS6_IJNS7_ILi1EEESI_SI_EEESC_SE_Li256ELb0ELb1ELb0ELb0EEENS1_19SingleTileSchedulerILb0ELb0ELb1ELi128EEEEEEEEEvNT_6ParamsE,@function
        .size           _ZN7cutlass13device_kernelIN5flash19enable_sm80_to_sm89INS1_16FlashAttnFwdSm80INS1_25CollectiveMainloopFwdSm80ILi8ELi1ELb1EN4cute5tupleIJNS5_1CILi128EEENS7_ILi48EEENS7_ILi256EEEEEELi256ENS_10bfloat16_tEfNS_4arch4Sm80ELb0ELb1ELb1ELb0ELb0ELb0ELb1ELb0EEENS1_21CollectiveEpilogueFwdINS6_IJS8_SA_S9_EEENS6_IJNS7_ILi1EEESI_SI_EEESC_SE_Li256ELb0ELb1ELb0ELb0EEENS1_19SingleTileSchedulerILb0ELb0ELb1ELi128EEEEEEEEEvNT_6ParamsE,(.L_x_3059 - _ZN7cutlass13device_kernelIN5flash19enable_sm80_to_sm89INS1_16FlashAttnFwdSm80INS1_25CollectiveMainloopFwdSm80ILi8ELi1ELb1EN4cute5tupleIJNS5_1CILi128EEENS7_ILi48EEENS7_ILi256EEEEEELi256ENS_10bfloat16_tEfNS_4arch4Sm80ELb0ELb1ELb1ELb0ELb0ELb0ELb1ELb0EEENS1_21CollectiveEpilogueFwdINS6_IJS8_SA_S9_EEENS6_IJNS7_ILi1EEESI_SI_EEESC_SE_Li256ELb0ELb1ELb0ELb0EEENS1_19SingleTileSchedulerILb0ELb0ELb1ELi128EEEEEEEEEvNT_6ParamsE)
        .other          _ZN7cutlass13device_kernelIN5flash19enable_sm80_to_sm89INS1_16FlashAttnFwdSm80INS1_25CollectiveMainloopFwdSm80ILi8ELi1ELb1EN4cute5tupleIJNS5_1CILi128EEENS7_ILi48EEENS7_ILi256EEEEEELi256ENS_10bfloat16_tEfNS_4arch4Sm80ELb0ELb1ELb1ELb0ELb0ELb0ELb1ELb0EEENS1_21CollectiveEpilogueFwdINS6_IJS8_SA_S9_EEENS6_IJNS7_ILi1EEESI_SI_EEESC_SE_Li256ELb0ELb1ELb0ELb0EEENS1_19SingleTileSchedulerILb0ELb0ELb1ELi128EEEEEEEEEvNT_6ParamsE,@"STO_CUDA_ENTRY STV_DEFAULT"
_ZN7cutlass13device_kernelIN5flash19enable_sm80_to_sm89INS1_16FlashAttnFwdSm80INS1_25CollectiveMainloopFwdSm80ILi8ELi1ELb1EN4cute5tupleIJNS5_1CILi128EEENS7_ILi48EEENS7_ILi256EEEEEELi256ENS_10bfloat16_tEfNS_4arch4Sm80ELb0ELb1ELb1ELb0ELb0ELb0ELb1ELb0EEENS1_21CollectiveEpilogueFwdINS6_IJS8_SA_S9_EEENS6_IJNS7_ILi1EEESI_SI_EEESC_SE_Li256ELb0ELb1ELb0ELb0EEENS1_19SingleTileSchedulerILb0ELb0ELb1ELi128EEEEEEEEEvNT_6ParamsE:
[----:B------:R-:W-:-:S03]  /*0000*/  MOV R1, c[0x0][0x28] ;  /* 0x00000a0000017a02 */ /* 0x000fc60000000f00 */
[----:B------:R-:W1:Y:S01]  /*0010*/  S2R R16, SR_CTAID.Z ;  /* 0x0000000000107919 */ /* 0x000e620000002700 */
[----:B------:R-:W-:Y:S02]  /*0020*/  IADD3 R1, R1, -0xa0, RZ ;  /* 0xffffff6001017810 */ /* 0x000fe40007ffe0ff */
[----:B-1----:R-:W-:-:S13]  /*0030*/  ISETP.GE.AND P0, PT, R16, RZ, PT ;  /* 0x000000ff1000720c */ /* 0x002fda0003f06270 */
[----:B------:R-:W-:Y:S05]  /*0040*/  @!P0 EXIT ;  /* 0x000000000000894d */ /* 0x000fea0003800000 */
[----:B------:R-:W1:Y:S01]  /*0050*/  S2UR UR16, SR_CTAID.X ;  /* 0x00000000001079c3 */ /* 0x000e620000002500 */
[----:B------:R-:W-:Y:S01]  /*0060*/  ULDC UR6, c[0x0][0x2c4] ;  /* 0x0000b10000067ab9 */ /* 0x000fe20000000800 */
[----:B------:R-:W2:Y:S01]  /*0070*/  S2R R85, SR_TID.X ;  /* 0x0000000000557919 */ /* 0x000ea20000002100 */
[----:B------:R-:W-:Y:S02]  /*0080*/  UISETP.NE.AND UP0, UPT, UR6, 0x1, UPT ;  /* 0x000000010600788c */ /* 0x000fe4000bf05270 */
[----:B------:R-:W-:Y:S02]  /*0090*/  ULDC.64 UR4, c[0x0][0x2c8] ;  /* 0x0000b20000047ab9 */ /* 0x000fe40000000a00 */
[----:B------:R-:W-:Y:S02]  /*00a0*/  UMOV UR7, 0x1 ;  /* 0x0000000100077882 */ /* 0x000fe40000000000 */
[----:B------:R-:W-:Y:S02]  /*00b0*/  UP2UR UR18, UPR, URZ, 0x1 ;  /* 0x000000013f127883 */ /* 0x000fe40008000000 */
[----:B------:R-:W-:-:S02]  /*00c0*/  ULDC UR9, c[0x0][0x168] ;  /* 0x00005a0000097ab9 */ /* 0x000fc40000000800 */
[----:B------:R-:W-:Y:S02]  /*00d0*/  UIADD3 UR9, UR7, -UR9, URZ ;  /* 0x8000000907097290 */ /* 0x000fe4000fffe03f */
[----:B-1----:R-:W-:-:S04]  /*00e0*/  USHF.L.U32 UR16, UR16, 0x7, URZ ;  /* 0x0000000710107899 */ /* 0x002fc8000800063f */
[----:B------:R-:W-:Y:S02]  /*00f0*/  @UP0 UIADD3 UR10, UR16, 0x7f, URZ ;  /* 0x0000007f100a0890 */ /* 0x000fe4000fffe03f */
[----:B------:R-:W-:Y:S02]  /*0100*/  UIADD3 UR8, UR16, 0x7f, URZ ;  /* 0x0000007f10087890 */ /* 0x000fe4000fffe03f */
[----:B------:R-:W-:-:S04]  /*0110*/  UIMAD.WIDE.U32 UR10, UR10, UR4, URZ ;  /* 0x000000040a0a72a5 */ /* 0x000fc8000f8e003f */
[----:B------:R-:W-:-:S03]  /*0120*/  @UP0 USHF.R.U32.HI UR8, URZ, UR5, UR11 ;  /* 0x000000053f080299 */ /* 0x000fc6000801160b */
[----:B------:R-:W-:Y:S02]  /*0130*/  ULDC.64 UR4, c[0x0][0x328] ;  /* 0x0000ca0000047ab9 */ /* 0x000fe40000000a00 */
[----:B------:R-:W-:-:S03]  /*0140*/  UISETP.LE.AND UP0, UPT, UR7, UR5, UPT ;  /* 0x000000050700728c */ /* 0x000fc6000bf03270 */
[----:B------:R-:W-:Y:S02]  /*0150*/  ULDC UR5, c[0x0][0x1d0] ;  /* 0x0000740000057ab9 */ /* 0x000fe40000000800 */
[----:B------:R-:W-:Y:S01]  /*0160*/  UIADD3 UR5, UR8, UR5, UR9 ;  /* 0x0000000508057290 */ /* 0x000fe2000fffe009 */
[----:B------:R-:W-:Y:S01]  /*0170*/  PLOP3.LUT P0, PT, PT, PT, UP0, 0x40, 0x0 ;  /* 0x000000000000781c */ /* 0x000fe20003f0e808 */
[----:B------:R-:W-:Y:S02]  /*0180*/  UP2UR UR17, UPR, URZ, 0x1 ;  /* 0x000000013f117883 */ /* 0x000fe40008000000 */
[----:B------:R-:W-:-:S10]  /*0190*/  UIADD3 UR8, UR5, UR4, URZ ;  /* 0x0000000405087290 */ /* 0x000fd4000fffe03f */
[----:B------:R-:W-:Y:S05]  /*01a0*/  @P0 BRA `(.L_x_157) ;  /* 0x0000014000000947 */ /* 0x000fea0003800000 */
[----:B--2---:R-:W-:Y:S01]  /*01b0*/  ISETP.LT.AND P0, PT, RZ, UR5, PT ;  /* 0x00000005ff007c0c */ /* 0x004fe2000bf01270 */
[----:B------:R-:W-:-:S12]  /*01c0*/  UIADD3 UR9, UR5, -0x1, URZ ;  /* 0xffffffff05097890 */ /* 0x000fd8000fffe03f */
[----:B------:R-:W-:Y:S05]  /*01d0*/  @P0 BRA `(.L_x_158) ;  /* 0x0000008000000947 */ /* 0x000fea0003800000 */
[----:B------:R-:W-:Y:S02]  /*01e0*/  ULDC UR4, c[0x0][0x32c] ;  /* 0x0000cb0000047ab9 */ /* 0x000fe40000000800 */
[----:B------:R-:W-:Y:S02]  /*01f0*/  UISETP.NE.AND UP0, UPT, UR7, UR4, UPT ;  /* 0x000000040700728c */ /* 0x000fe4000bf05270 */
[----:B------:R-:W-:-:S03]  /*0200*/  UIADD3 UR9, -UR5, URZ, URZ ;  /* 0x0000003f05097290 */ /* 0x000fc6000fffe13f */
[----:B------:R-:W-:Y:S02]  /*0210*/  ULDC.64 UR4, c[0x0][0x330] ;  /* 0x0000cc0000047ab9 */ /* 0x000fe40000000a00 */
[----:B------:R-:W-:-:S04]  /*0220*/  UIMAD.WIDE.U32 UR10, UR9, UR4, URZ ;  /* 0x00000004090a72a5 */ /* 0x000fc8000f8e003f */
[----:B------:R-:W-:-:S04]  /*0230*/  @UP0 USHF.R.U32.HI UR9, URZ, UR5, UR11 ;  /* 0x000000053f090299 */ /* 0x000fc8000801160b */
[----:B------:R-:W-:Y:S01]  /*0240*/  ULOP3.LUT UR9, URZ, UR9, URZ, 0x33, !UPT ;  /* 0x000000093f097292 */ /* 0x000fe2000f8e333f */
[----:B------:R-:W-:Y:S05]  /*0250*/  BRA `(.L_x_159) ;  /* 0x0000005000007947 */ /* 0x000fea0003800000 */
.L_x_158:
[----:B------:R-:W-:Y:S02]  /*0260*/  ULDC UR4, c[0x0][0x32c] ;  /* 0x0000cb0000047ab9 */ /* 0x000fe40000000800 */
[----:B------:R-:W-:-:S03]  /*0270*/  UISETP.NE.AND UP0, UPT, UR7, UR4, UPT ;  /* 0x000000040700728c */ /* 0x000fc6000bf05270 */
[----:B------:R-:W-:Y:S02]  /*0280*/  ULDC.64 UR4, c[0x0][0x330] ;  /* 0x0000cc0000047ab9 */ /* 0x000fe40000000a00 */
[----:B------:R-:W-:-:S06]  /*0290*/  UIMAD.WIDE.U32 UR10, UR9, UR4, URZ ;  /* 0x00000004090a72a5 */ /* 0x000fcc000f8e003f */
[----:B------:R-:W-:Y:S02]  /*02a0*/  @UP0 USHF.R.U32.HI UR9, URZ, UR5, UR11 ;  /* 0x000000053f090299 */ /* 0x000fe4000801160b */
.L_x_159:
[----:B------:R-:W-:Y:S02]  /*02b0*/  ULDC UR4, c[0x0][0x32c] ;  /* 0x0000cb0000047ab9 */ /* 0x000fe40000000800 */
[----:B------:R-:W-:-:S04]  /*02c0*/  UIMAD UR4, UR9, UR4, UR4 ;  /* 0x00000004090472a4 */ /* 0x000fc8000f8e0204 */
[----:B------:R-:W-:-:S04]  /*02d0*/  UISETP.LT.AND UP0, UPT, UR8, UR4, UPT ;  /* 0x000000040800728c */ /* 0x000fc8000bf01270 */
[----:B------:R-:W-:Y:S02]  /*02e0*/  USEL UR8, UR8, UR4, UP0 ;  /* 0x0000000408087287 */ /* 0x000fe40008000000 */
.L_x_157:
[----:B--2---:R-:W-:Y:S02]  /*02f0*/  UMOV UR12, 0x2f ;  /* 0x0000002f000c7882 */ /* 0x004fe40000000000 */
[----:B------:R-:W-:Y:S02]  /*0300*/  ULDC UR15, c[0x0][0x1d0] ;  /* 0x00007400000f7ab9 */ /* 0x000fe40000000800 */
[----:B------:R-:W-:Y:S02]  /*0310*/  UISETP.NE.AND UP0, UPT, UR6, 0x1, UPT ;  /* 0x000000010600788c */ /* 0x000fe4000bf05270 */
[----:B------:R-:W-:Y:S02]  /*0320*/  UIADD3 UR12, UR12, UR15, URZ ;  /* 0x0000000f0c0c7290 */ /* 0x000fe4000fffe03f */
[----:B------:R-:W-:Y:S02]  /*0330*/  ULDC.64 UR4, c[0x0][0x2c8] ;  /* 0x0000b20000047ab9 */ /* 0x000fe40000000a00 */
[----:B------:R-:W-:-:S02]  /*0340*/  UIMAD.WIDE.U32 UR10, UR16, UR4, URZ ;  /* 0x00000004100a72a5 */ /* 0x000fc4000f8e003f */
[----:B------:R-:W-:Y:S02]  /*0350*/  UIMAD.WIDE UR12, UR12, 0x2aaaaaab, URZ ;  /* 0x2aaaaaab0c0c78a5 */ /* 0x000fe4000f8e023f */
[----:B------:R-:W-:Y:S02]  /*0360*/  UIADD3 UR8, UR8, 0x2f, URZ ;  /* 0x0000002f08087890 */ /* 0x000fe4000fffe03f */
[----:B------:R-:W-:Y:S02]  /*0370*/  UISETP.NE.AND UP1, UPT, UR17, URZ, UPT ;  /* 0x0000003f1100728c */ /* 0x000fe4000bf25270 */
[----:B------:R-:W-:Y:S02]  /*0380*/  UIMAD.WIDE UR8, UR8, 0x2aaaaaab, URZ ;  /* 0x2aaaaaab080878a5 */ /* 0x000fe4000f8e023f */
[----:B------:R-:W-:Y:S02]  /*0390*/  @UP0 UMOV UR7, UR11 ;  /* 0x0000000b00070c82 */ /* 0x000fe40008000000 */
[----:B------:R-:W-:Y:S01]  /*03a0*/  UMOV UR4, UR16 ;  /* 0x0000001000047c82 */ /* 0x000fe20008000000 */
[----:B------:R-:W-:Y:S01]  /*03b0*/  PLOP3.LUT P0, PT, PT, PT, UP1, 0x40, 0x0 ;  /* 0x000000000000781c */ /* 0x000fe20003f0e818 */
[----:B------:R-:W-:-:S02]  /*03c0*/  UMOV UR11, UR13 ;  /* 0x0000000d000b7c82 */ /* 0x000fc40008000000 */
[----:B------:R-:W-:Y:S02]  /*03d0*/  @UP0 USHF.R.U32.HI UR4, URZ, UR5, UR7 ;  /* 0x000000053f040299 */ /* 0x000fe40008011607 */
[----:B------:R-:W-:Y:S02]  /*03e0*/  USHF.R.U32.HI UR7, URZ, 0x1f, UR9 ;  /* 0x0000001f3f077899 */ /* 0x000fe40008011609 */
[----:B------:R-:W-:Y:S02]  /*03f0*/  USHF.R.U32.HI UR8, URZ, 0x1f, UR11 ;  /* 0x0000001f3f087899 */ /* 0x000fe4000801160b */
[----:B------:R-:W-:Y:S02]  /*0400*/  ULDC UR10, c[0x0][0x168] ;  /* 0x00005a00000a7ab9 */ /* 0x000fe40000000800 */
[----:B------:R-:W-:Y:S02]  /*0410*/  UIADD3 UR15, UR15, -UR10, URZ ;  /* 0x8000000a0f0f7290 */ /* 0x000fe4000fffe03f */
[----:B------:R-:W-:-:S02]  /*0420*/  ULEA.HI.SX32 UR9, UR9, UR7, 0x1d ;  /* 0x0000000709097291 */ /* 0x000fc4000f8fea3f */
[----:B------:R-:W-:Y:S02]  /*0430*/  ULEA.HI.SX32 UR8, UR11, UR8, 0x1d ;  /* 0x000000080b087291 */ /* 0x000fe4000f8fea3f */
[----:B------:R-:W-:Y:S02]  /*0440*/  UIADD3 UR4, UR15, UR4, URZ ;  /* 0x000000040f047290 */ /* 0x000fe4000fffe03f */
[----:B------:R-:W-:Y:S02]  /*0450*/  UISETP.LT.AND UP0, UPT, UR8, UR9, UPT ;  /* 0x000000090800728c */ /* 0x000fe4000bf01270 */
[----:B------:R-:W-:Y:S02]  /*0460*/  ULDC UR5, c[0x0][0x324] ;  /* 0x0000c90000057ab9 */ /* 0x000fe40000000800 */
[----:B------:R-:W-:Y:S02]  /*0470*/  UIADD3 UR7, UR4, -UR5, URZ ;  /* 0x8000000504077290 */ /* 0x000fe4000fffe03f */
[----:B------:R-:W-:Y:S01]  /*0480*/  USEL UR13, UR8, UR9, UP0 ;  /* 0x00000009080d7287 */ /* 0x000fe20008000000 */
[----:B------:R-:W-:Y:S05]  /*0490*/  @P0 BRA `(.L_x_160) ;  /* 0x0000015000000947 */ /* 0x000fea0003800000 */
[----:B------:R-:W-:Y:S02]  /*04a0*/  UMOV UR8, UR4 ;  /* 0x0000000400087c82 */ /* 0x000fe40008000000 */
[----:B------:R-:W-:-:S06]  /*04b0*/  UISETP.GT.AND UP0, UPT, UR8, -0x1, UPT ;  /* 0xffffffff0800788c */ /* 0x000fcc000bf04270 */
[----:B------:R-:W-:-:S13]  /*04c0*/  PLOP3.LUT P0, PT, PT, PT, UP0, 0x80, 0x0 ;  /* 0x000000000000781c */ /* 0x000fda0003f0f008 */
[----:B------:R-:W-:Y:S05]  /*04d0*/  @P0 BRA `(.L_x_161) ;  /* 0x0000008000000947 */ /* 0x000fea0003800000 */
[----:B------:R-:W-:Y:S02]  /*04e0*/  ULDC UR4, c[0x0][0x32c] ;  /* 0x0000cb0000047ab9 */ /* 0x000fe40000000800 */
[----:B------:R-:W-:Y:S02]  /*04f0*/  UISETP.NE.AND UP0, UPT, UR4, 0x1, UPT ;  /* 0x000000010400788c */ /* 0x000fe4000bf05270 */
[----:B------:R-:W-:Y:S02]  /*0500*/  ULOP3.LUT UR8, URZ, UR8, URZ, 0x33, !UPT ;  /* 0x000000083f087292 */ /* 0x000fe4000f8e333f */
[----:B------:R-:W-:Y:S02]  /*0510*/  ULDC.64 UR4, c[0x0][0x330] ;  /* 0x0000cc0000047ab9 */ /* 0x000fe40000000a00 */
[----:B------:R-:W-:-:S05]  /*0520*/  UIMAD.WIDE.U32 UR10, UR8, UR4, URZ ;  /* 0x00000004080a72a5 */ /* 0x000fca000f8e003f */
[----:B------:R-:W-:-:S04]  /*0530*/  @UP0 USHF.R.U32.HI UR8, URZ, UR5, UR11 ;  /* 0x000000053f080299 */ /* 0x000fc8000801160b */
[----:B------:R-:W-:Y:S01]  /*0540*/  ULOP3.LUT UR8, URZ, UR8, URZ, 0x33, !UPT ;  /* 0x000000083f087292 */ /* 0x000fe2000f8e333f */
[----:B------:R-:W-:Y:S05]  /*0550*/  BRA `(.L_x_162) ;  /* 0x0000005000007947 */ /* 0x000fea0003800000 */
.L_x_161:
[----:B------:R-:W-:Y:S02]  /*0560*/  ULDC UR4, c[0x0][0x32c] ;  /* 0x0000cb0000047ab9 */ /* 0x000fe40000000800 */
[----:B------:R-:W-:-:S03]  /*0570*/  UISETP.NE.AND UP0, UPT, UR4, 0x1, UPT ;  /* 0x000000010400788c */ /* 0x000fc6000bf05270 */
[----:B------:R-:W-:Y:S02]  /*0580*/  ULDC.64 UR4, c[0x0][0x330] ;  /* 0x0000cc0000047ab9 */ /* 0x000fe40000000a00 */
[----:B------:R-:W-:-:S06]  /*0590*/  UIMAD.WIDE.U32 UR10, UR8, UR4, URZ ;  /* 0x00000004080a72a5 */ /* 0x000fcc000f8e003f */
[----:B------:R-:W-:Y:S02]  /*05a0*/  @UP0 USHF.R.U32.HI UR8, URZ, UR5, UR11 ;  /* 0x000000053f080299 */ /* 0x000fe4000801160b */
.L_x_162:
[----:B------:R-:W-:Y:S02]  /*05b0*/  ULDC UR4, c[0x0][0x32c] ;  /* 0x0000cb0000047ab9 */ /* 0x000fe40000000800 */
[----:B------:R-:W-:-:S04]  /*05c0*/  UIMAD UR4, UR8, UR4, URZ ;  /* 0x00000004080472a4 */ /* 0x000fc8000f8e023f */
[----:B------:R-:W-:-:S04]  /*05d0*/  UISETP.LT.AND UP0, UPT, UR7, UR4, UPT ;  /* 0x000000040700728c */ /* 0x000fc8000bf01270 */
[----:B------:R-:W-:-:S04]  /*05e0*/  USEL UR7, UR7, UR4, !UP0 ;  /* 0x0000000407077287 */ /* 0x000fc8000c000000 */
.L_x_160:
[----:B------:R-:W-:Y:S01]  /*05f0*/  UIMAD.WIDE UR4, UR7, 0x2aaaaaab, URZ ;  /* 0x2aaaaaab070478a5 */ /* 0x000fe2000f8e023f */
[----:B------:R-:W-:Y:S01]  /*0600*/  PLOP3.LUT P2, PT, PT, PT, PT, 0x80, 0x0 ;  /* 0x000000000000781c */ /* 0x000fe20003f4f070 */
[----:B------:R-:W-:Y:S01]  /*0610*/  ULDC.64 UR24, c[0x0][0x118] ;  /* 0x0000460000187ab9 */ /* 0x000fe20000000a00 */
[----:B------:R-:W-:Y:S01]  /*0620*/  CS2R R130, SRZ ;  /* 0x0000000000827805 */ /* 0x000fe2000001ff00 */
[----:B------:R-:W-:Y:S01]  /*0630*/  USHF.R.U32.HI UR4, URZ, 0x1f, UR5 ;  /* 0x0000001f3f047899 */ /* 0x000fe20008011605 */
[----:B------:R-:W-:Y:S01]  /*0640*/  CS2R R22, SRZ ;  /* 0x0000000000167805 */ /* 0x000fe2000001ff00 */
[----:B------:R-:W-:Y:S01]  /*0650*/  IMAD.MOV.U32 R128, RZ, RZ, RZ ;  /* 0x000000ffff807224 */ /* 0x000fe200078e00ff */
[----:B------:R-:W-:Y:S01]  /*0660*/  CS2R R126, SRZ ;  /* 0x00000000007e7805 */ /* 0x000fe2000001ff00 */
[----:B------:R-:W-:Y:S01]  /*0670*/  ULEA.HI.SX32 UR4, UR5, UR4, 0x1d ;  /* 0x0000000405047291 */ /* 0x000fe2000f8fea3f */
[----:B------:R-:W-:Y:S01]  /*0680*/  IMAD.MOV.U32 R124, RZ, RZ, RZ ;  /* 0x000000ffff7c7224 */ /* 0x000fe200078e00ff */
[----:B------:R-:W-:Y:S01]  /*0690*/  CS2R R122, SRZ ;  /* 0x00000000007a7805 */ /* 0x000fe2000001ff00 */
[----:B------:R-:W-:Y:S01]  /*06a0*/  CS2R R24, SRZ ;  /* 0x0000000000187805 */ /* 0x000fe2000001ff00 */
[----:B------:R-:W-:Y:S01]  /*06b0*/  UISETP.LT.AND UP0, UPT, URZ, UR4, UPT ;  /* 0x000000043f00728c */ /* 0x000fe2000bf01270 */
[----:B------:R-:W-:Y:S01]  /*06c0*/  MOV R120, RZ ;  /* 0x000000ff00787202 */ /* 0x000fe20000000f00 */
[----:B------:R-:W-:Y:S01]  /*06d0*/  CS2R R118, SRZ ;  /* 0x0000000000767805 */ /* 0x000fe2000001ff00 */
[----:B------:R-:W-:Y:S01]  /*06e0*/  IMAD.MOV.U32 R116, RZ, RZ, RZ ;  /* 0x000000ffff747224 */ /* 0x000fe200078e00ff */
[----:B------:R-:W-:Y:S01]  /*06f0*/  USEL UR12, URZ, UR4, !UP0 ;  /* 0x000000043f0c7287 */ /* 0x000fe2000c000000 */
[----:B------:R-:W-:Y:S01]  /*0700*/  CS2R R114, SRZ ;  /* 0x0000000000727805 */ /* 0x000fe2000001ff00 */
[----:B------:R-:W-:Y:S01]  /*0710*/  CS2R R26, SRZ ;  /* 0x00000000001a7805 */ /* 0x000fe2000001ff00 */
[----:B------:R-:W-:Y:S01]  /*0720*/  MOV R112, RZ ;  /* 0x000000ff00707202 */ /* 0x000fe20000000f00 */
[----:B------:R-:W-:Y:S01]  /*0730*/  UISETP.GT.AND UP0, UPT, UR13, UR12, UPT ;  /* 0x0000000c0d00728c */ /* 0x000fe2000bf04270 */
[----:B------:R-:W-:Y:S01]  /*0740*/  CS2R R110, SRZ ;  /* 0x00000000006e7805 */ /* 0x000fe2000001ff00 */
[----:B------:R-:W-:Y:S01]  /*0750*/  IMAD.MOV.U32 R108, RZ, RZ, RZ ;  /* 0x000000ffff6c7224 */ /* 0x000fe200078e00ff */
[----:B------:R-:W-:Y:S01]  /*0760*/  CS2R R106, SRZ ;  /* 0x00000000006a7805 */ /* 0x000fe2000001ff00 */
[----:B------:R-:W-:Y:S01]  /*0770*/  CS2R R28, SRZ ;  /* 0x00000000001c7805 */ /* 0x000fe2000001ff00 */
[----:B------:R-:W-:Y:S01]  /*0780*/  MOV R104, RZ ;  /* 0x000000ff00687202 */ /* 0x000fe20000000f00 */
[----:B------:R-:W-:Y:S01]  /*0790*/  CS2R R102, SRZ ;  /* 0x0000000000667805 */ /* 0x000fe2000001ff00 */
[----:B------:R-:W-:Y:S01]  /*07a0*/  PLOP3.LUT P0, PT, PT, PT, UP0, 0x80, 0x0 ;  /* 0x000000000000781c */ /* 0x000fe20003f0f008 */
[----:B------:R-:W-:Y:S01]  /*07b0*/  IMAD.MOV.U32 R100, RZ, RZ, RZ ;  /* 0x000000ffff647224 */ /* 0x000fe200078e00ff */
        /* <DEDUP_REMOVED lines=53> */
[----:B------:R-:W-:Y:S01]  /*0b10*/  ISETP.NE.U32.AND P0, PT, RZ, c[0x0][0x340], PT ;  /* 0x0000d000ff007a0c */ /* 0x000fe20003f05070 */
[----:B------:R-:W2:Y:S01]  /*0b20*/  LDL.LU R89, [R1+0x28] ;  /* 0x0000280001597983 */ /* 0x000ea20000300800 */
[----:B------:R-:W-:-:S02]  /*0b30*/  UISETP.NE.AND UP0, UPT, UR18, URZ, UPT ;  /* 0x0000003f1200728c */ /* 0x000fc4000bf05270 */
[----:B------:R-:W-:-:S13]  /*0b40*/  ISETP.NE.AND.EX P3, PT, RZ, c[0x0][0x344], PT, P0 ;  /* 0x0000d100ff007a0c */ /* 0x000fda0003f65300 */
[----:B------:R-:W-:-:S04]  /*0b50*/  @P3 IMAD.MOV.U32 R2, RZ, RZ, 0x4 ;  /* 0x00000004ff023424 */ /* 0x000fc800078e00ff */
[----:B------:R-:W-:-:S05]  /*0b60*/  @P3 IMAD.WIDE R2, R16, R2, c[0x0][0x340] ;  /* 0x0000d00010023625 */ /* 0x000fca00078e0202 */
[----:B------:R1:W3:Y:S01]  /*0b70*/  @P3 LDG.E R10, [R2.64] ;  /* 0x00000018020a3981 */ /* 0x0002e2000c1e1900 */
[----:B------:R-:W-:Y:S01]  /*0b80*/  SHF.R.S32.HI R75, RZ, 0x1f, R85 ;  /* 0x0000001fff4b7819 */ /* 0x000fe20000011455 */
[----:B------:R-:W-:Y:S01]  /*0b90*/  ULDC UR4, c[0x0][0x168] ;  /* 0x00005a0000047ab9 */ /* 0x000fe20000000800 */
[----:B------:R-:W-:Y:S01]  /*0ba0*/  PLOP3.LUT P1, PT, PT, PT, UP0, 0x80, 0x0 ;  /* 0x000000000000781c */ /* 0x000fe20003f2f008 */
[----:B------:R-:W4:Y:S01]  /*0bb0*/  S2R R24, SR_CTAID.Y ;  /* 0x0000000000187919 */ /* 0x000f220000002600 */
[----:B------:R-:W-:Y:S01]  /*0bc0*/  PLOP3.LUT P0, PT, PT, PT, UP0, 0x80, 0x0 ;  /* 0x000000000000781c */ /* 0x000fe20003f0f008 */
[----:B------:R-:W-:Y:S01]  /*0bd0*/  UIMAD UR4, UR6, UR4, URZ ;  /* 0x00000004060472a4 */ /* 0x000fe2000f8e023f */
[----:B------:R-:W-:Y:S01]  /*0be0*/  SHF.R.S32.HI R8, RZ, 0x1f, R16 ;  /* 0x0000001fff087819 */ /* 0x000fe20000011410 */
[----:B------:R-:W-:Y:S01]  /*0bf0*/  UMOV UR14, 0x30 ;  /* 0x00000030000e7882 */ /* 0x000fe20000000000 */
[----:B------:R-:W-:Y:S01]  /*0c00*/  LEA.HI R74, R75, R85, RZ, 0x5 ;  /* 0x000000554b4a7211 */ /* 0x000fe200078f28ff */
[----:B------:R-:W-:-:S02]  /*0c10*/  UIMAD UR10, UR13, -0x30, UR14 ;  /* 0xffffffd00d0a78a4 */ /* 0x000fc4000f8e020e */
[----:B------:R-:W-:Y:S01]  /*0c20*/  ULDC UR9, c[0x0][0x1d0] ;  /* 0x0000740000097ab9 */ /* 0x000fe20000000800 */
[----:B------:R-:W-:Y:S01]  /*0c30*/  SHF.R.S32.HI R73, RZ, 0x5, R74 ;  /* 0x00000005ff497819 */ /* 0x000fe2000001144a */
[----:B------:R-:W-:Y:S02]  /*0c40*/  UIADD3 UR9, UR10, UR9, URZ ;  /* 0x000000090a097290 */ /* 0x000fe4000fffe03f */
[----:B------:R-:W-:Y:S01]  /*0c50*/  ULDC.64 UR6, c[0x0][0x1e0] ;  /* 0x0000780000067ab9 */ /* 0x000fe20000000a00 */
[----:B------:R-:W-:Y:S01]  /*0c60*/  IMAD.U32 R72, RZ, RZ, UR10 ;  /* 0x0000000aff487e24 */ /* 0x000fe2000f8e00ff */
[----:B------:R-:W-:Y:S02]  /*0c70*/  UISETP.LT.AND UP0, UPT, UR9, 0x30, UPT ;  /* 0x000000300900788c */ /* 0x000fe4000bf01270 */
[----:B------:R-:W-:Y:S02]  /*0c80*/  UIMAD.WIDE.U32 UR22, UR14, UR6, URZ ;  /* 0x000000060e1672a5 */ /* 0x000fe4000f8e003f */
[----:B------:R-:W-:-:S02]  /*0c90*/  USEL UR8, UR9, 0x30, UP0 ;  /* 0x0000003009087887 */ /* 0x000fc40008000000 */
[----:B------:R-:W-:Y:S01]  /*0ca0*/  UIMAD UR14, UR14, UR7, URZ ;  /* 0x000000070e0e72a4 */ /* 0x000fe2000f8e023f */
[----:B-1----:R-:W-:Y:S01]  /*0cb0*/  LEA.HI R2, R75, R85, RZ, 0x3 ;  /* 0x000000554b027211 */ /* 0x002fe200078f18ff */
[----:B------:R-:W-:Y:S01]  /*0cc0*/  UIADD3 UR11, UR13, -0x1, URZ ;  /* 0xffffffff0d0b7890 */ /* 0x000fe2000fffe03f */
[----:B----4-:R-:W-:Y:S01]  /*0cd0*/  SHF.R.S32.HI R25, RZ, 0x1f, R24 ;  /* 0x0000001fff197819 */ /* 0x010fe20000011418 */
[----:B------:R-:W-:Y:S01]  /*0ce0*/  IMAD.WIDE.U32 R6, R24, c[0x0][0x1b8], RZ ;  /* 0x00006e0018067a25 */ /* 0x000fe200078e00ff */
[----:B------:R-:W-:Y:S01]  /*0cf0*/  LOP3.LUT R0, R2, 0xfffffff8, RZ, 0xc0, !PT ;  /* 0xfffffff802007812 */ /* 0x000fe200078ec0ff */
[----:B------:R-:W-:Y:S01]  /*0d00*/  UIADD3 UR14, UR23, UR14, URZ ;  /* 0x0000000e170e7290 */ /* 0x000fe2000fffe03f */
[----:B------:R-:W-:Y:S01]  /*0d10*/  SHF.R.S32.HI R77, RZ, 0x3, R2 ;  /* 0x00000003ff4d7819 */ /* 0x000fe20000011402 */
[----:B------:R-:W-:Y:S01]  /*0d20*/  IMAD R2, R25, c[0x0][0x1b8], RZ ;  /* 0x00006e0019027a24 */ /* 0x000fe200078e02ff */
[----:B------:R-:W-:Y:S01]  /*0d30*/  UISETP.GT.AND UP0, UPT, UR11, UR12, UPT ;  /* 0x0000000c0b00728c */ /* 0x000fe2000bf04270 */
[----:B------:R-:W-:Y:S01]  /*0d40*/  IMAD.IADD R22, R85, 0x1, -R0 ;  /* 0x0000000155167824 */ /* 0x000fe200078e0a00 */
[----:B------:R-:W-:Y:S01]  /*0d50*/  IADD3 R15, R77, UR16, RZ ;  /* 0x000000104d0f7c10 */ /* 0x000fe2000fffe0ff */
[----:B------:R-:W-:Y:S01]  /*0d60*/  IMAD R2, R24, c[0x0][0x1bc], R2 ;  /* 0x00006f0018027a24 */ /* 0x000fe200078e0202 */
[----:B------:R-:W-:Y:S01]  /*0d70*/  UIMAD UR19, UR14, UR11, URZ ;  /* 0x0000000b0e1372a4 */ /* 0x000fe2000f8e023f */
[----:B------:R-:W-:Y:S01]  /*0d80*/  IMAD R0, R22, 0x20, R77 ;  /* 0x0000002016007824 */ /* 0x000fe200078e024d */
[----:B------:R-:W-:Y:S01]  /*0d90*/  STL [R1+0x80], R77 ;  /* 0x0000804d01007387 */ /* 0x000fe20000100800 */
[----:B------:R-:W-:-:S02]  /*0da0*/  IMAD.IADD R3, R7, 0x1, R2 ;  /* 0x0000000107037824 */ /* 0x000fc400078e0202 */
[----:B------:R-:W-:Y:S01]  /*0db0*/  IMAD R7, R8, c[0x0][0x1c0], RZ ;  /* 0x0000700008077a24 */ /* 0x000fe200078e02ff */
[----:B------:R-:W-:Y:S01]  /*0dc0*/  IADD3 R4, R0, UR16, RZ ;  /* 0x0000001000047c10 */ /* 0x000fe2000fffe0ff */
[----:B------:R-:W-:Y:S02]  /*0dd0*/  IMAD.MOV.U32 R2, RZ, RZ, R6 ;  /* 0x000000ffff027224 */ /* 0x000fe400078e0006 */
[----:B------:R-:W-:Y:S02]  /*0de0*/  IMAD R6, R16, c[0x0][0x1c4], R7 ;  /* 0x0000710010067a24 */ /* 0x000fe400078e0207 */
[----:B------:R-:W-:-:S04]  /*0df0*/  @P1 IMAD.HI.U32 R5, R4, c[0x0][0x2c8], RZ ;  /* 0x0000b20004051a27 */ /* 0x000fc800078e00ff */
[----:B------:R-:W-:Y:S01]  /*0e00*/  IMAD.MOV.U32 R0, RZ, RZ, R4 ;  /* 0x000000ffff007224 */ /* 0x000fe200078e0004 */
[----:B------:R-:W-:Y:S01]  /*0e10*/  @P0 SHF.R.U32.HI R0, RZ, c[0x0][0x2cc], R5 ;  /* 0x0000b300ff000a19 */ /* 0x000fe20000011605 */
[----:B------:R-:W-:-:S03]  /*0e20*/  IMAD.WIDE.U32 R2, R16, c[0x0][0x1c0], R2 ;  /* 0x0000700010027a25 */ /* 0x000fc600078e0002 */
[--C-:B------:R-:W-:Y:S01]  /*0e30*/  SHF.R.S32.HI R7, RZ, 0x1f, R0.reuse ;  /* 0x0000001fff077819 */ /* 0x100fe20000011400 */
[----:B------:R-:W-:Y:S02]  /*0e40*/  IMAD.MOV R5, RZ, RZ, -R0 ;  /* 0x000000ffff057224 */ /* 0x000fe400078e0a00 */
[----:B------:R-:W-:Y:S02]  /*0e50*/  IMAD.IADD R3, R3, 0x1, R6 ;  /* 0x0000000103037824 */ /* 0x000fe400078e0206 */
[----:B------:R-:W-:Y:S02]  /*0e60*/  IMAD R5, R5, c[0x0][0x2c4], R4 ;  /* 0x0000b10005057a24 */ /* 0x000fe400078e0204 */
[----:B------:R-:W-:Y:S02]  /*0e70*/  IMAD R7, R7, c[0x0][0x1b0], RZ ;  /* 0x00006c0007077a24 */ /* 0x000fe400078e02ff */
[----:B------:R-:W-:Y:S01]  /*0e80*/  IMAD.WIDE.U32 R2, R0, c[0x0][0x1b0], R2 ;  /* 0x00006c0000027a25 */ /* 0x000fe200078e0002 */
[----:B------:R-:W-:-:S03]  /*0e90*/  SHF.R.S32.HI R4, RZ, 0x1f, R5 ;  /* 0x0000001fff047819 */ /* 0x000fc60000011405 */
[----:B------:R-:W-:Y:S01]  /*0ea0*/  IMAD R0, R0, c[0x0][0x1b4], R7 ;  /* 0x00006d0000007a24 */ /* 0x000fe200078e0207 */
[----:B------:R-:W-:-:S03]  /*0eb0*/  LEA.HI R7, R75, R85, RZ, 0x6 ;  /* 0x000000554b077211 */ /* 0x000fc600078f30ff */
[----:B------:R-:W-:Y:S02]  /*0ec0*/  IMAD.IADD R3, R3, 0x1, R0 ;  /* 0x0000000103037824 */ /* 0x000fe400078e0200 */
[----:B------:R-:W-:Y:S02]  /*0ed0*/  IMAD R0, R4, c[0x0][0x1a8], RZ ;  /* 0x00006a0004007a24 */ /* 0x000fe400078e02ff */
[----:B------:R-:W-:-:S04]  /*0ee0*/  IMAD.WIDE.U32 R2, R5, c[0x0][0x1a8], R2 ;  /* 0x00006a0005027a25 */ /* 0x000fc800078e0002 */
[----:B------:R-:W-:Y:S01]  /*0ef0*/  IMAD R0, R5, c[0x0][0x1ac], R0 ;  /* 0x00006b0005007a24 */ /* 0x000fe200078e0200 */
[----:B------:R-:W-:Y:S01]  /*0f00*/  BAR.SYNC.DEFER_BLOCKING 0x0 ;  /* 0x0000000000007b1d */ /* 0x000fe20000010000 */
[----:B------:R-:W-:Y:S01]  /*0f10*/  IMAD.SHL.U32 R4, R77, 0x40, RZ ;  /* 0x000000404d047824 */ /* 0x000fe200078e00ff */
[----:B------:R-:W-:Y:S01]  /*0f20*/  LEA R21, P0, R2, c[0x0][0x160], 0x1 ;  /* 0x0000580002157a11 */ /* 0x000fe200078008ff */
[----:B------:R-:W-:-:S03]  /*0f30*/  IMAD.IADD R0, R3, 0x1, R0 ;  /* 0x0000000103007824 */ /* 0x000fc600078e0200 */
[----:B------:R-:W-:Y:S02]  /*0f40*/  LOP3.LUT R3, R4, 0x1c0, RZ, 0xc0, !PT ;  /* 0x000001c004037812 */ /* 0x000fe400078ec0ff */
[----:B------:R-:W-:Y:S01]  /*0f50*/  LEA.HI.X R20, R2, c[0x0][0x164], R0, 0x1, P0 ;  /* 0x0000590002147a11 */ /* 0x000fe200000f0c00 */
[----:B------:R-:W1:Y:S01]  /*0f60*/  SHFL.IDX PT, R4, R21, RZ, 0x181f ;  /* 0x00181fff15047589 */ /* 0x000e6200000e0000 */
[----:B------:R-:W-:Y:S01]  /*0f70*/  IMAD.SHL.U32 R2, R22, 0x8, RZ ;  /* 0x0000000816027824 */ /* 0x000fe200078e00ff */
[----:B------:R-:W-:Y:S02]  /*0f80*/  SHF.R.U32.HI R0, RZ, 0x3, R3 ;  /* 0x00000003ff007819 */ /* 0x000fe40000011603 */
[----:B------:R-:W4:Y:S01]  /*0f90*/  SHFL.IDX PT, R5, R20, RZ, 0x181f ;  /* 0x00181fff14057589 */ /* 0x000f2200000e0000 */
[----:B------:R-:W-:Y:S02]  /*0fa0*/  ISETP.GE.AND P0, PT, R15, UR4, PT ;  /* 0x000000040f007c0c */ /* 0x000fe4000bf06270 */
[----:B------:R-:W-:Y:S01]  /*0fb0*/  LOP3.LUT R6, R3, 0x38, R2, 0xf8, !PT ;  /* 0x0000003803067812 */ /* 0x000fe200078ef802 */
[----:B------:R-:W-:Y:S01]  /*0fc0*/  IMAD.SHL.U32 R3, R7, 0x8, RZ ;  /* 0x0000000807037824 */ /* 0x000fe200078e00ff */
[----:B------:R-:W-:-:S02]  /*0fd0*/  IADD3 R7, R15, 0x20, RZ ;  /* 0x000000200f077810 */ /* 0x000fc40007ffe0ff */
[----:B------:R-:W-:Y:S02]  /*0fe0*/  LOP3.LUT R0, R6, R0, RZ, 0x3c, !PT ;  /* 0x0000000006007212 */ /* 0x000fe400078e3cff */
[----:B------:R-:W-:Y:S02]  /*0ff0*/  IADD3 R6, R15, 0x40, RZ ;  /* 0x000000400f067810 */ /* 0x000fe40007ffe0ff */
[----:B------:R-:W-:Y:S02]  /*1000*/  LOP3.LUT R13, R0, 0xfffffe00, R3, 0xf8, !PT ;  /* 0xfffffe00000d7812 */ /* 0x000fe400078ef803 */
[C---:B------:R-:W-:Y:S02]  /*1010*/  IADD3 R0, R2.reuse, 0x40, RZ ;  /* 0x0000004002007810 */ /* 0x040fe40007ffe0ff */
[C---:B------:R-:W-:Y:S01]  /*1020*/  IADD3 R14, R2.reuse, 0x80, RZ ;  /* 0x00000080020e7810 */ /* 0x040fe20007ffe0ff */
[----:B------:R-:W-:Y:S01]  /*1030*/  IMAD.SHL.U32 R76, R13, 0x2, RZ ;  /* 0x000000020d4c7824 */ /* 0x000fe200078e00ff */
[----:B------:R-:W-:-:S02]  /*1040*/  IADD3 R23, R2, 0xc0, RZ ;  /* 0x000000c002177810 */ /* 0x000fc40007ffe0ff */
[----:B------:R-:W-:Y:S02]  /*1050*/  ISETP.GE.AND P2, PT, R7, UR4, PT ;  /* 0x0000000407007c0c */ /* 0x000fe4000bf46270 */
[----:B------:R-:W-:Y:S01]  /*1060*/  @!P0 SHF.R.S32.HI R12, RZ, 0x1f, R0 ;  /* 0x0000001fff0c8819 */ /* 0x000fe20000011400 */
[----:B------:R-:W-:Y:S01]  /*1070*/  STL [R1+0x4], R76 ;  /* 0x0000044c01007387 */ /* 0x000fe20000100800 */
[----:B------:R-:W-:Y:S02]  /*1080*/  ISETP.GE.AND P1, PT, R6, UR4, PT ;  /* 0x0000000406007c0c */ /* 0x000fe4000bf26270 */
[----:B------:R-:W-:Y:S02]  /*1090*/  @!P0 SHF.R.S32.HI R7, RZ, 0x1f, R14 ;  /* 0x0000001fff078819 */ /* 0x000fe4000001140e */
[----:B------:R-:W-:Y:S02]  /*10a0*/  @!P0 SHF.R.S32.HI R6, RZ, 0x1f, R23 ;  /* 0x0000001fff068819 */ /* 0x000fe40000011417 */
[----:B------:R-:W-:-:S02]  /*10b0*/  SHF.R.S32.HI R3, RZ, 0x1f, R2 ;  /* 0x0000001fff037819 */ /* 0x000fc40000011402 */
[----:B------:R-:W-:Y:S02]  /*10c0*/  ISETP.GE.AND P6, PT, R0, c[0x0][0x198], PT ;  /* 0x0000660000007a0c */ /* 0x000fe40003fc6270 */
[----:B------:R-:W-:Y:S02]  /*10d0*/  ISETP.GE.AND P5, PT, R14, c[0x0][0x198], PT ;  /* 0x000066000e007a0c */ /* 0x000fe40003fa6270 */
[----:B------:R-:W-:Y:S02]  /*10e0*/  IADD3 R15, R15, 0x60, RZ ;  /* 0x000000600f0f7810 */ /* 0x000fe40007ffe0ff */
[----:B--2---:R-:W-:Y:S02]  /*10f0*/  LOP3.LUT R89, R89, 0xfffffffe, RZ, 0xc0, !PT ;  /* 0xfffffffe59597812 */ /* 0x004fe400078ec0ff */
[----:B---3--:R-:W-:Y:S01]  /*1100*/  @P3 SHF.R.S32.HI R11, RZ, 0x1f, R10 ;  /* 0x0000001fff0b3819 */ /* 0x008fe2000001140a */
[----:B------:R-:W-:Y:S01]  /*1110*/  @!P3 IMAD.MOV.U32 R10, RZ, RZ, R16 ;  /* 0x000000ffff0ab224 */ /* 0x000fe200078e0010 */
[----:B------:R-:W-:Y:S01]  /*1120*/  @!P0 LEA.HI R16, R12, R0, RZ, 0x3 ;  /* 0x000000000c108211 */ /* 0x000fe200078f18ff */
[----:B------:R-:W-:Y:S01]  /*1130*/  @!P3 IMAD.MOV.U32 R11, RZ, RZ, R8 ;  /* 0x000000ffff0bb224 */ /* 0x000fe200078e0008 */
[----:B-1----:R-:W-:-:S02]  /*1140*/  @!P0 LEA R8, P4, R2, R4, 0x1 ;  /* 0x0000000402088211 */ /* 0x002fc400078808ff */
[----:B------:R-:W-:Y:S02]  /*1150*/  @!P0 LEA.HI R12, R7, R14, RZ, 0x3 ;  /* 0x0000000e070c8211 */ /* 0x000fe400078f18ff */
[----:B------:R-:W-:Y:S02]  /*1160*/  ISETP.GE.AND P3, PT, R2, c[0x0][0x198], PT ;  /* 0x0000660002007a0c */ /* 0x000fe40003f66270 */
[----:B------:R-:W-:Y:S02]  /*1170*/  @!P0 LEA.HI R7, R6, R23, RZ, 0x3 ;  /* 0x0000001706078211 */ /* 0x000fe400078f18ff */
[----:B----4-:R-:W-:Y:S01]  /*1180*/  @!P0 LEA.HI.X R9, R2, R5, R3, 0x1, P4 ;  /* 0x0000000502098211 */ /* 0x010fe200020f0c03 */
[----:B------:R-:W1:Y:S01]  /*1190*/  SHFL.IDX PT, R6, R21, 0x1, 0x181f ;  /* 0x00381f0015067f89 */ /* 0x000e6200000e0000 */
[----:B------:R-:W-:Y:S02]  /*11a0*/  ISETP.GE.AND P4, PT, R23, c[0x0][0x198], PT ;  /* 0x0000660017007a0c */ /* 0x000fe40003f86270 */
[----:B------:R-:W-:-:S02]  /*11b0*/  @!P0 LOP3.LUT R16, R16, 0xfffffff8, RZ, 0xc0, !PT ;  /* 0xfffffff810108812 */ /* 0x000fc400078ec0ff */
[----:B------:R-:W-:Y:S02]  /*11c0*/  @!P0 LOP3.LUT R12, R12, 0xfffffff8, RZ, 0xc0, !PT ;  /* 0xfffffff80c0c8812 */ /* 0x000fe400078ec0ff */
[----:B------:R-:W-:Y:S01]  /*11d0*/  @!P0 LOP3.LUT R18, R7, 0xfffffff8, RZ, 0xc0, !PT ;  /* 0xfffffff807128812 */ /* 0x000fe200078ec0ff */
[--C-:B------:R-:W-:Y:S01]  /*11e0*/  @!P0 IMAD.WIDE R16, R16, 0x2, R4.reuse ;  /* 0x0000000210108825 */ /* 0x100fe200078e0204 */
[----:B------:R-:W2:Y:S03]  /*11f0*/  SHFL.IDX PT, R7, R20, 0x1, 0x181f ;  /* 0x00381f0014077f89 */ /* 0x000ea600000e0000 */
[--C-:B------:R-:W-:Y:S01]  /*1200*/  @!P0 IMAD.WIDE R12, R12, 0x2, R4.reuse ;  /* 0x000000020c0c8825 */ /* 0x100fe200078e0204 */
[----:B------:R3:W-:Y:S03]  /*1210*/  @!P0 LDGSTS.E.BYPASS.LTC128B.128 [R76+0x4080], [R8.64], !P3 ;  /* 0x04080000084c8fae */ /* 0x0007e6000d901d58 */
[----:B------:R-:W-:Y:S01]  /*1220*/  @!P0 IMAD.WIDE R4, R18, 0x2, R4 ;  /* 0x0000000212048825 */ /* 0x000fe200078e0204 */
[----:B------:R4:W-:Y:S04]  /*1230*/  @!P0 LDGSTS.E.BYPASS.LTC128B.128 [R76+0x8080], [R16.64], !P6 ;  /* 0x08080000104c8fae */ /* 0x0009e8000f101d58 */
[----:B------:R5:W-:Y:S04]  /*1240*/  @!P0 LDGSTS.E.BYPASS.LTC128B.128 [R76+0xc080], [R12.64], !P5 ;  /* 0x0c0800000c4c8fae */ /* 0x000be8000e901d58 */
[----:B------:R2:W-:Y:S01]  /*1250*/  @!P0 LDGSTS.E.BYPASS.LTC128B.128 [R76+0x10080], [R4.64], !P4 ;  /* 0x10080000044c8fae */ /* 0x0005e2000e101d58 */
[----:B---3--:R-:W-:-:S04]  /*1260*/  @!P2 SHF.R.S32.HI R8, RZ, 0x1f, R0 ;  /* 0x0000001fff08a819 */ /* 0x008fc80000011400 */
[----:B------:R-:W-:-:S04]  /*1270*/  @!P2 LEA.HI R8, R8, R0, RZ, 0x3 ;  /* 0x000000000808a211 */ /* 0x000fc800078f18ff */
[----:B------:R-:W-:Y:S01]  /*1280*/  @!P2 LOP3.LUT R18, R8, 0xfffffff8, RZ, 0xc0, !PT ;  /* 0xfffffff80812a812 */ /* 0x000fe200078ec0ff */
[----:B-----5:R-:W-:Y:S01]  /*1290*/  SHFL.IDX PT, R13, R20, 0x3, 0x181f ;  /* 0x00781f00140d7f89 */ /* 0x020fe200000e0000 */
[----:B-1----:R-:W-:Y:S02]  /*12a0*/  @!P2 LEA R8, P0, R2, R6, 0x1 ;  /* 0x000000060208a211 */ /* 0x002fe400078008ff */
[----:B--2---:R-:W-:Y:S01]  /*12b0*/  @!P2 SHF.R.S32.HI R5, RZ, 0x1f, R14 ;  /* 0x0000001fff05a819 */ /* 0x004fe2000001140e */
[----:B------:R-:W-:Y:S01]  /*12c0*/  @!P2 IMAD.WIDE R18, R18, 0x2, R6 ;  /* 0x000000021212a825 */ /* 0x000fe200078e0206 */
[----:B------:R-:W-:Y:S02]  /*12d0*/  @!P2 SHF.R.S32.HI R4, RZ, 0x1f, R23 ;  /* 0x0000001fff04a819 */ /* 0x000fe40000011417 */
[----:B----4-:R-:W-:Y:S02]  /*12e0*/  @!P2 LEA.HI R16, R5, R14, RZ, 0x3 ;  /* 0x0000000e0510a211 */ /* 0x010fe400078f18ff */
[----:B------:R-:W-:-:S02]  /*12f0*/  @!P2 LEA.HI R5, R4, R23, RZ, 0x3 ;  /* 0x000000170405a211 */ /* 0x000fc400078f18ff */
[----:B------:R-:W-:Y:S01]  /*1300*/  SHFL.IDX PT, R4, R21, 0x2, 0x181f ;  /* 0x00581f0015047f89 */ /* 0x000fe200000e0000 */
[----:B------:R-:W-:Y:S02]  /*1310*/  @!P2 LOP3.LUT R16, R16, 0xfffffff8, RZ, 0xc0, !PT ;  /* 0xfffffff81010a812 */ /* 0x000fe400078ec0ff */
[----:B------:R-:W-:Y:S02]  /*1320*/  @!P2 LOP3.LUT R12, R5, 0xfffffff8, RZ, 0xc0, !PT ;  /* 0xfffffff8050ca812 */ /* 0x000fe400078ec0ff */
[----:B------:R-:W1:Y:S01]  /*1330*/  SHFL.IDX PT, R5, R20, 0x2, 0x181f ;  /* 0x00581f0014057f89 */ /* 0x000e6200000e0000 */
[----:B------:R-:W-:Y:S01]  /*1340*/  @!P2 LEA.HI.X R9, R2, R7, R3, 0x1, P0 ;  /* 0x000000070209a211 */ /* 0x000fe200000f0c03 */
[----:B------:R-:W-:Y:S01]  /*1350*/  @!P2 IMAD.WIDE R16, R16, 0x2, R6 ;  /* 0x000000021010a825 */ /* 0x000fe200078e0206 */
[----:B------:R-:W-:Y:S01]  /*1360*/  ISETP.GE.AND P0, PT, R15, UR4, PT ;  /* 0x000000040f007c0c */ /* 0x000fe2000bf06270 */
[----:B------:R-:W-:Y:S01]  /*1370*/  ULDC.64 UR4, c[0x0][0x208] ;  /* 0x0000820000047ab9 */ /* 0x000fe20000000a00 */
[----:B------:R-:W-:Y:S01]  /*1380*/  @!P1 SHF.R.S32.HI R15, RZ, 0x1f, R0 ;  /* 0x0000001fff0f9819 */ /* 0x000fe20000011400 */
[----:B------:R-:W-:Y:S01]  /*1390*/  @!P2 IMAD.WIDE R6, R12, 0x2, R6 ;  /* 0x000000020c06a825 */ /* 0x000fe200078e0206 */
[----:B------:R2:W-:Y:S01]  /*13a0*/  @!P2 LDGSTS.E.BYPASS.LTC128B.128 [R76+0x5080], [R8.64], !P3 ;  /* 0x05080000084cafae */ /* 0x0005e2000d901d58 */
[----:B------:R-:W-:Y:S01]  /*13b0*/  UIMAD.WIDE.U32 UR20, UR11, UR4, URZ ;  /* 0x000000040b1472a5 */ /* 0x000fe2000f8e003f */
[----:B------:R-:W-:-:S02]  /*13c0*/  @!P1 LEA.HI R15, R15, R0, RZ, 0x3 ;  /* 0x000000000f0f9211 */ /* 0x000fc400078f18ff */
[----:B------:R-:W3:Y:S04]  /*13d0*/  SHFL.IDX PT, R12, R21, 0x3, 0x181f ;  /* 0x00781f00150c7f89 */ /* 0x000ee800000e0000 */
[----:B------:R1:W-:Y:S04]  /*13e0*/  @!P2 LDGSTS.E.BYPASS.LTC128B.128 [R76+0x9080], [R18.64], !P6 ;  /* 0x09080000124cafae */ /* 0x0003e8000f101d58 */
[----:B------:R4:W-:Y:S04]  /*13f0*/  @!P2 LDGSTS.E.BYPASS.LTC128B.128 [R76+0xd080], [R16.64], !P5 ;  /* 0x0d080000104cafae */ /* 0x0009e8000e901d58 */
[----:B------:R5:W-:Y:S01]  /*1400*/  @!P2 LDGSTS.E.BYPASS.LTC128B.128 [R76+0x11080], [R6.64], !P4 ;  /* 0x11080000064cafae */ /* 0x000be2000e101d58 */
[----:B--2---:R-:W-:-:S02]  /*1410*/  @!P1 SHF.R.S32.HI R9, RZ, 0x1f, R14 ;  /* 0x0000001fff099819 */ /* 0x004fc4000001140e */
[----:B------:R-:W-:Y:S02]  /*1420*/  @!P1 SHF.R.S32.HI R8, RZ, 0x1f, R23 ;  /* 0x0000001fff089819 */ /* 0x000fe40000011417 */
[----:B------:R-:W-:-:S04]  /*1430*/  @!P1 LEA.HI R9, R9, R14, RZ, 0x3 ;  /* 0x0000000e09099211 */ /* 0x000fc800078f18ff */
[----:B------:R-:W-:Y:S02]  /*1440*/  @!P1 LOP3.LUT R9, R9, 0xfffffff8, RZ, 0xc0, !PT ;  /* 0xfffffff809099812 */ /* 0x000fe400078ec0ff */
[----:B----4-:R-:W-:-:S03]  /*1450*/  @!P1 LOP3.LUT R16, R15, 0xfffffff8, RZ, 0xc0, !PT ;  /* 0xfffffff80f109812 */ /* 0x010fc600078ec0ff */
[----:B-1----:R-:W-:Y:S01]  /*1460*/  @!P1 IMAD.WIDE R18, R9, 0x2, R4 ;  /* 0x0000000209129825 */ /* 0x002fe200078e0204 */
[----:B------:R-:W-:Y:S02]  /*1470*/  SHF.R.S32.HI R15, RZ, 0x1f, R77 ;  /* 0x0000001fff0f7819 */ /* 0x000fe4000001144d */
[----:B-----5:R-:W-:Y:S01]  /*1480*/  @!P1 LEA.HI R7, R8, R23, RZ, 0x3 ;  /* 0x0000001708079211 */ /* 0x020fe200078f18ff */
[----:B------:R-:W-:Y:S01]  /*1490*/  @!P1 IMAD.WIDE R16, R16, 0x2, R4 ;  /* 0x0000000210109825 */ /* 0x000fe200078e0204 */
[C---:B------:R-:W-:Y:S02]  /*14a0*/  @!P1 LEA R6, P2, R2.reuse, R4, 0x1 ;  /* 0x0000000402069211 */ /* 0x040fe400078408ff */
[----:B------:R-:W-:Y:S02]  /*14b0*/  @!P1 LOP3.LUT R8, R7, 0xfffffff8, RZ, 0xc0, !PT ;  /* 0xfffffff807089812 */ /* 0x000fe400078ec0ff */
[----:B------:R-:W-:-:S03]  /*14c0*/  @!P1 LEA.HI.X R7, R2, R5, R3, 0x1, P2 ;  /* 0x0000000502079211 */ /* 0x000fc600010f0c03 */
[----:B------:R-:W-:Y:S01]  /*14d0*/  @!P1 IMAD.WIDE R8, R8, 0x2, R4 ;  /* 0x0000000208089825 */ /* 0x000fe200078e0204 */
[C---:B---3--:R-:W-:Y:S01]  /*14e0*/  @!P0 LEA R4, P2, R2.reuse, R12, 0x1 ;  /* 0x0000000c02048211 */ /* 0x048fe200078408ff */
[----:B------:R1:W-:Y:S03]  /*14f0*/  @!P1 LDGSTS.E.BYPASS.LTC128B.128 [R76+0x6080], [R6.64], !P3 ;  /* 0x06080000064c9fae */ /* 0x0003e6000d901d58 */
[----:B------:R-:W-:Y:S01]  /*1500*/  @!P0 LEA.HI.X R5, R2, R13, R3, 0x1, P2 ;  /* 0x0000000d02058211 */ /* 0x000fe200010f0c03 */
[----:B------:R2:W-:Y:S01]  /*1510*/  @!P1 LDGSTS.E.BYPASS.LTC128B.128 [R76+0xa080], [R16.64], !P6 ;  /* 0x0a080000104c9fae */ /* 0x0005e2000f101d58 */
[C---:B------:R-:W-:Y:S02]  /*1520*/  ISETP.GE.AND P2, PT, R0.reuse, c[0x0][0x198], PT ;  /* 0x0000660000007a0c */ /* 0x040fe40003f46270 */
[----:B------:R-:W-:Y:S01]  /*1530*/  ISETP.GE.AND P6, PT, R0, c[0x0][0x1d4], PT ;  /* 0x0000750000007a0c */ /* 0x000fe20003fc6270 */
[----:B------:R3:W-:Y:S01]  /*1540*/  @!P1 LDGSTS.E.BYPASS.LTC128B.128 [R76+0xe080], [R18.64], !P5 ;  /* 0x0e080000124c9fae */ /* 0x0007e2000e901d58 */
[----:B------:R-:W-:-:S03]  /*1550*/  ISETP.GE.AND P5, PT, R14, c[0x0][0x1d4], PT ;  /* 0x000075000e007a0c */ /* 0x000fc60003fa6270 */
[----:B------:R4:W-:Y:S04]  /*1560*/  @!P1 LDGSTS.E.BYPASS.LTC128B.128 [R76+0x12080], [R8.64], !P4 ;  /* 0x12080000084c9fae */ /* 0x0009e8000e101d58 */
[----:B------:R5:W-:Y:S01]  /*1570*/  @!P0 LDGSTS.E.BYPASS.LTC128B.128 [R76+0x7080], [R4.64], !P3 ;  /* 0x07080000044c8fae */ /* 0x000be2000d901d58 */
[----:B------:R-:W-:Y:S02]  /*1580*/  ISETP.GE.AND P3, PT, R2, c[0x0][0x1d4], PT ;  /* 0x0000750002007a0c */ /* 0x000fe40003f66270 */
[----:B-1----:R-:W-:Y:S01]  /*1590*/  @!P0 SHF.R.S32.HI R6, RZ, 0x1f, R0 ;  /* 0x0000001fff068819 */ /* 0x002fe20000011400 */
[----:B------:R-:W-:-:S10]  /*15a0*/  IMAD R7, R15, c[0x0][0x1e0], RZ ;  /* 0x000078000f077a24 */ /* 0x000fd400078e02ff */
[----:B------:R-:W-:Y:S01]  /*15b0*/  @P3 LOP3.LUT R89, R89, 0x1, RZ, 0xfc, !PT ;  /* 0x0000000159593812 */ /* 0x000fe200078efcff */
[----:B--2---:R-:W-:Y:S02]  /*15c0*/  IMAD R16, R25, c[0x0][0x210], RZ ;  /* 0x0000840019107a24 */ /* 0x004fe400078e02ff */
[----:B------:R-:W-:Y:S02]  /*15d0*/  IMAD R7, R77, c[0x0][0x1e4], R7 ;  /* 0x000079004d077a24 */ /* 0x000fe400078e0207 */
[----:B------:R-:W-:Y:S01]  /*15e0*/  IMAD R16, R24, c[0x0][0x214], R16 ;  /* 0x0000850018107a24 */ /* 0x000fe200078e0210 */
[----:B------:R-:W-:Y:S01]  /*15f0*/  STL [R1+0x28], R89 ;  /* 0x0000285901007387 */ /* 0x000fe20000100800 */
[----:B----4-:R-:W-:Y:S01]  /*1600*/  @!P0 LEA.HI R9, R6, R0, RZ, 0x3 ;  /* 0x0000000006098211 */ /* 0x010fe200078f18ff */
[----:B------:R-:W-:Y:S01]  /*1610*/  IMAD R6, R15, c[0x0][0x208], RZ ;  /* 0x000082000f067a24 */ /* 0x000fe200078e02ff */
[----:B------:R-:W-:Y:S01]  /*1620*/  IADD3 R0, -R77, UR8, RZ ;  /* 0x000000084d007c10 */ /* 0x000fe2000fffe1ff */
[----:B------:R-:W-:Y:S01]  /*1630*/  IMAD R15, R25, c[0x0][0x1e8], RZ ;  /* 0x00007a00190f7a24 */ /* 0x000fe200078e02ff */
[----:B------:R-:W-:Y:S01]  /*1640*/  USHF.R.S32.HI UR8, URZ, 0x1f, UR11 ;  /* 0x0000001f3f087899 */ /* 0x000fe2000801140b */
[----:B-----5:R-:W-:Y:S01]  /*1650*/  IMAD.WIDE.U32 R4, R77, c[0x0][0x1e0], R2 ;  /* 0x000078004d047a25 */ /* 0x020fe200078e0002 */
[----:B------:R-:W-:-:S02]  /*1660*/  ISETP.GE.AND P1, PT, R0, 0x21, PT ;  /* 0x000000210000780c */ /* 0x000fc40003f26270 */
[----:B------:R-:W-:Y:S01]  /*1670*/  UIMAD UR19, UR8, UR22, UR19 ;  /* 0x00000016081372a4 */ /* 0x000fe2000f8e0213 */
[C---:B------:R-:W-:Y:S01]  /*1680*/  IMAD R8, R77.reuse, c[0x0][0x20c], R6 ;  /* 0x000083004d087a24 */ /* 0x040fe200078e0206 */
[----:B------:R-:W-:Y:S01]  /*1690*/  @!P0 SHF.R.S32.HI R6, RZ, 0x1f, R14 ;  /* 0x0000001fff068819 */ /* 0x000fe2000001140e */
[----:B------:R-:W-:Y:S01]  /*16a0*/  IMAD.WIDE.U32 R2, R77, c[0x0][0x208], R2 ;  /* 0x000082004d027a25 */ /* 0x000fe200078e0002 */
[----:B------:R-:W-:Y:S02]  /*16b0*/  UIMAD UR4, UR8, UR4, URZ ;  /* 0x00000004080472a4 */ /* 0x000fe4000f8e023f */
[----:B------:R-:W-:Y:S01]  /*16c0*/  @!P0 LEA.HI R6, R6, R14, RZ, 0x3 ;  /* 0x0000000e06068211 */ /* 0x000fe200078f18ff */
[----:B------:R-:W-:Y:S01]  /*16d0*/  IMAD.IADD R3, R3, 0x1, R8 ;  /* 0x0000000103037824 */ /* 0x000fe200078e0208 */
[----:B------:R-:W-:Y:S01]  /*16e0*/  @!P0 LOP3.LUT R8, R9, 0xfffffff8, RZ, 0xc0, !PT ;  /* 0xfffffff809088812 */ /* 0x000fe200078ec0ff */
[----:B------:R-:W-:Y:S01]  /*16f0*/  IMAD.IADD R5, R5, 0x1, R7 ;  /* 0x0000000105057824 */ /* 0x000fe200078e0207 */
[----:B------:R-:W-:Y:S01]  /*1700*/  @!P0 LOP3.LUT R6, R6, 0xfffffff8, RZ, 0xc0, !PT ;  /* 0xfffffff806068812 */ /* 0x000fe200078ec0ff */
[----:B------:R-:W-:Y:S01]  /*1710*/  IMAD R15, R24, c[0x0][0x1ec], R15 ;  /* 0x00007b00180f7a24 */ /* 0x000fe200078e020f */
[----:B------:R-:W-:Y:S01]  /*1720*/  USHF.L.U32 UR8, UR6, 0x5, URZ ;  /* 0x0000000506087899 */ /* 0x000fe2000800063f */
[----:B------:R-:W-:Y:S01]  /*1730*/  @!P0 IMAD.WIDE R8, R8, 0x2, R12 ;  /* 0x0000000208088825 */ /* 0x000fe200078e020c */
[----:B------:R-:W-:-:S03]  /*1740*/  UIMAD UR4, UR11, UR5, UR4 ;  /* 0x000000050b0472a4 */ /* 0x000fc6000f8e0204 */
[----:B------:R-:W-:Y:S01]  /*1750*/  @!P0 IMAD.WIDE R6, R6, 0x2, R12 ;  /* 0x0000000206068825 */ /* 0x000fe200078e020c */
[----:B------:R1:W-:Y:S01]  /*1760*/  @!P0 LDGSTS.E.BYPASS.LTC128B.128 [R76+0xb080], [R8.64], !P2 ;  /* 0x0b080000084c8fae */ /* 0x0003e2000d101d58 */
[----:B------:R-:W-:Y:S01]  /*1770*/  ISETP.GE.AND P2, PT, R14, c[0x0][0x198], PT ;  /* 0x000066000e007a0c */ /* 0x000fe20003f46270 */
[----:B------:R-:W-:Y:S01]  /*1780*/  UMOV UR5, 0x5 ;  /* 0x0000000500057882 */ /* 0x000fe20000000000 */
[C---:B------:R-:W-:Y:S01]  /*1790*/  IMAD.WIDE.U32 R4, R24.reuse, c[0x0][0x1e8], R4 ;  /* 0x00007a0018047a25 */ /* 0x040fe200078e0004 */
[----:B------:R-:W-:Y:S02]  /*17a0*/  USHF.L.U64.HI UR6, UR6, UR5, UR7 ;  /* 0x0000000506067299 */ /* 0x000fe40008010207 */
[----:B------:R-:W-:Y:S01]  /*17b0*/  UIADD3 UR4, UR21, UR4, URZ ;  /* 0x0000000415047290 */ /* 0x000fe2000fffe03f */
[----:B------:R-:W-:Y:S02]  /*17c0*/  IMAD.IADD R5, R5, 0x1, R15 ;  /* 0x0000000105057824 */ /* 0x000fe400078e020f */
[----:B------:R-:W-:Y:S01]  /*17d0*/  IMAD.WIDE.U32 R2, R24, c[0x0][0x210], R2 ;  /* 0x0000840018027a25 */ /* 0x000fe200078e0002 */
[----:B------:R-:W-:-:S03]  /*17e0*/  UIMAD UR4, UR4, 0x30, URZ ;  /* 0x00000030040478a4 */ /* 0x000fc6000f8e023f */
[----:B------:R-:W-:Y:S01]  /*17f0*/  IMAD.WIDE.U32 R80, R10, c[0x0][0x1f0], R4 ;  /* 0x00007c000a507a25 */ /* 0x000fe200078e0004 */
[----:B------:R2:W-:Y:S01]  /*1800*/  @!P0 LDGSTS.E.BYPASS.LTC128B.128 [R76+0xf080], [R6.64], !P2 ;  /* 0x0f080000064c8fae */ /* 0x0005e2000d101d58 */
[----:B------:R-:W-:Y:S02]  /*1810*/  ISETP.GE.AND P2, PT, R0, 0x1, PT ;  /* 0x000000010000780c */ /* 0x000fe40003f46270 */
[----:B------:R-:W-:Y:S01]  /*1820*/  IMAD.IADD R3, R3, 0x1, R16 ;  /* 0x0000000103037824 */ /* 0x000fe200078e0210 */
[----:B------:R-:W-:Y:S01]  /*1830*/  STL.64 [R1+0x38], R80 ;  /* 0x0000385001007387 */ /* 0x000fe20000100a00 */
[----:B------:R-:W-:Y:S02]  /*1840*/  IMAD.U32 R4, RZ, RZ, UR22 ;  /* 0x00000016ff047e24 */ /* 0x000fe4000f8e00ff */
[----:B------:R-:W-:Y:S02]  /*1850*/  IMAD.MOV.U32 R78, RZ, RZ, R80 ;  /* 0x000000ffff4e7224 */ /* 0x000fe400078e0050 */
[----:B------:R-:W-:-:S02]  /*1860*/  IMAD.U32 R5, RZ, RZ, UR23 ;  /* 0x00000017ff057e24 */ /* 0x000fc4000f8e00ff */
[----:B------:R-:W-:-:S04]  /*1870*/  IMAD.WIDE.U32 R28, R10, c[0x0][0x218], R2 ;  /* 0x000086000a1c7a25 */ /* 0x000fc800078e0002 */
[----:B------:R-:W-:Y:S01]  /*1880*/  IMAD.MOV.U32 R26, RZ, RZ, R28 ;  /* 0x000000ffff1a7224 */ /* 0x000fe200078e001c */
[----:B--2---:R-:W-:Y:S01]  /*1890*/  @!P0 SHF.R.S32.HI R6, RZ, 0x1f, R23 ;  /* 0x0000001fff068819 */ /* 0x004fe20000011417 */
[----:B------:R-:W-:-:S03]  /*18a0*/  IMAD.U32 R7, RZ, RZ, UR21 ;  /* 0x00000015ff077e24 */ /* 0x000fc6000f8e00ff */
[----:B------:R-:W-:Y:S01]  /*18b0*/  @!P0 LEA.HI R0, R6, R23, RZ, 0x3 ;  /* 0x0000001706008211 */ /* 0x000fe200078f18ff */
[----:B------:R-:W-:-:S03]  /*18c0*/  IMAD R6, R11, c[0x0][0x1f0], RZ ;  /* 0x00007c000b067a24 */ /* 0x000fc600078e02ff */
[----:B------:R-:W-:Y:S01]  /*18d0*/  @!P0 LOP3.LUT R0, R0, 0xfffffff8, RZ, 0xc0, !PT ;  /* 0xfffffff800008812 */ /* 0x000fe200078ec0ff */
[----:B------:R-:W-:-:S04]  /*18e0*/  IMAD R6, R10, c[0x0][0x1f4], R6 ;  /* 0x00007d000a067a24 */ /* 0x000fc800078e0206 */
[----:B------:R-:W-:-:S04]  /*18f0*/  @!P0 IMAD.WIDE R12, R0, 0x2, R12 ;  /* 0x00000002000c8825 */ /* 0x000fc800078e020c */
[----:B------:R-:W-:Y:S01]  /*1900*/  IMAD R0, R11, c[0x0][0x218], RZ ;  /* 0x000086000b007a24 */ /* 0x000fe200078e02ff */
[----:B------:R2:W-:Y:S01]  /*1910*/  @!P0 LDGSTS.E.BYPASS.LTC128B.128 [R76+0x13080], [R12.64], !P4 ;  /* 0x130800000c4c8fae */ /* 0x0005e2000e101d58 */
[----:B------:R-:W-:Y:S01]  /*1920*/  IMAD.IADD R79, R81, 0x1, R6 ;  /* 0x00000001514f7824 */ /* 0x000fe200078e0206 */
[----:B------:R-:W-:Y:S01]  /*1930*/  ISETP.GE.AND P4, PT, R23, c[0x0][0x1d4], PT ;  /* 0x0000750017007a0c */ /* 0x000fe20003f86270 */
[----:B------:R-:W-:Y:S01]  /*1940*/  IMAD R0, R10, c[0x0][0x21c], R0 ;  /* 0x000087000a007a24 */ /* 0x000fe200078e0200 */
[----:B------:R-:W0:Y:S01]  /*1950*/  LDGDEPBAR ;  /* 0x00000000000079af */ /* 0x000e220000000000 */
[----:B------:R-:W-:Y:S01]  /*1960*/  IMAD.WIDE.U32 R4, R4, UR11, R78 ;  /* 0x0000000b04047c25 */ /* 0x000fe2000f8e004e */
[----:B------:R-:W-:Y:S02]  /*1970*/  LEA.HI R10, R75, R85, RZ, 0x4 ;  /* 0x000000554b0a7211 */ /* 0x000fe400078f20ff */
[----:B------:R-:W-:Y:S01]  /*1980*/  STL.64 [R1+0x30], R78 ;  /* 0x0000304e01007387 */ /* 0x000fe20000100a00 */
[----:B------:R-:W-:Y:S01]  /*1990*/  IMAD.IADD R27, R29, 0x1, R0 ;  /* 0x000000011d1b7824 */ /* 0x000fe200078e0200 */
[----:B------:R-:W-:Y:S01]  /*19a0*/  IADD3 R0, R5, UR19, RZ ;  /* 0x0000001305007c10 */ /* 0x000fe2000fffe0ff */
[----:B------:R-:W-:Y:S01]  /*19b0*/  IMAD.U32 R6, RZ, RZ, UR20 ;  /* 0x00000014ff067e24 */ /* 0x000fe2000f8e00ff */
[----:B------:R-:W-:Y:S01]  /*19c0*/  @P2 LEA R2, P0, R4, c[0x0][0x1c8], 0x1 ;  /* 0x0000720004022a11 */ /* 0x000fe200078008ff */
[----:B------:R-:W-:Y:S02]  /*19d0*/  STL.64 [R1+0x48], R28 ;  /* 0x0000481c01007387 */ /* 0x000fe40000100a00 */
[----:B------:R-:W-:Y:S01]  /*19e0*/  IMAD.WIDE.U32 R6, R6, 0x30, R26 ;  /* 0x0000003006067825 */ /* 0x000fe200078e001a */
[C---:B------:R-:W-:Y:S01]  /*19f0*/  @P2 LEA.HI.X R3, R4.reuse, c[0x0][0x1cc], R0, 0x1, P0 ;  /* 0x0000730004032a11 */ /* 0x040fe200000f0c00 */
[----:B------:R-:W-:Y:S01]  /*1a00*/  STL.64 [R1+0x40], R26 ;  /* 0x0000401a01007387 */ /* 0x000fe20000100a00 */
[----:B------:R-:W-:-:S03]  /*1a10*/  @P1 IADD3 R4, P0, R4, UR8, RZ ;  /* 0x0000000804041c10 */ /* 0x000fc6000ff1e0ff */
[----:B------:R4:W-:Y:S01]  /*1a20*/  @P2 LDGSTS.E.BYPASS.LTC128B.128 [R76+0x14080], [R2.64], !P3 ;  /* 0x14080000024c2fae */ /* 0x0009e2000d901d58 */
[----:B------:R-:W-:Y:S02]  /*1a30*/  @P1 IADD3.X R0, R0, UR6, RZ, P0, !PT ;  /* 0x0000000600001c10 */ /* 0x000fe400087fe4ff */
[C---:B-1----:R-:W-:Y:S01]  /*1a40*/  @P1 LEA R8, P0, R4.reuse, c[0x0][0x1c8], 0x1 ;  /* 0x0000720004081a11 */ /* 0x042fe200078008ff */
[----:B------:R4:W-:Y:S01]  /*1a50*/  @P2 LDGSTS.E.BYPASS.LTC128B.128 [R76+0x15880], [R2.64+0x80], !P6 ;  /* 0x15880080024c2fae */ /* 0x0009e2000f101d58 */
[----:B------:R-:W-:Y:S02]  /*1a60*/  ISETP.GT.AND P3, PT, R85, 0x7f, PT ;  /* 0x0000007f5500780c */ /* 0x000fe40003f64270 */
[----:B------:R-:W-:Y:S01]  /*1a70*/  @P1 LEA.HI.X R9, R4, c[0x0][0x1cc], R0, 0x1, P0 ;  /* 0x0000730004091a11 */ /* 0x000fe200000f0c00 */
[----:B------:R4:W-:Y:S01]  /*1a80*/  @P2 LDGSTS.E.BYPASS.LTC128B.128 [R76+0x17080], [R2.64+0x100], !P5 ;  /* 0x17080100024c2fae */ /* 0x0009e2000e901d58 */
[----:B------:R-:W-:Y:S02]  /*1a90*/  IADD3 R0, R7, UR4, RZ ;  /* 0x0000000407007c10 */ /* 0x000fe4000fffe0ff */
[----:B--2---:R-:W-:Y:S01]  /*1aa0*/  LEA R12, P0, R6, c[0x0][0x1f8], 0x1 ;  /* 0x00007e00060c7a11 */ /* 0x004fe200078008ff */
[----:B------:R4:W-:Y:S01]  /*1ab0*/  @P2 LDGSTS.E.BYPASS.LTC128B.128 [R76+0x18880], [R2.64+0x180], !P4 ;  /* 0x18880180024c2fae */ /* 0x0009e2000e101d58 */
[----:B------:R-:W-:-:S02]  /*1ac0*/  LOP3.LUT P2, RZ, R89, 0x1, RZ, 0xc0, !PT ;  /* 0x0000000159ff7812 */ /* 0x000fc4000784c0ff */
[----:B------:R-:W-:Y:S01]  /*1ad0*/  LEA.HI.X R13, R6, c[0x0][0x1fc], R0, 0x1, P0 ;  /* 0x00007f00060d7a11 */ /* 0x000fe200000f0c00 */
[----:B------:R-:W-:Y:S01]  /*1ae0*/  IMAD.SHL.U32 R6, R77, 0x8, RZ ;  /* 0x000000084d067824 */ /* 0x000fe200078e00ff */
[----:B------:R-:W-:Y:S01]  /*1af0*/  P2R R16, PR, RZ, 0x8 ;  /* 0x00000008ff107803 */ /* 0x000fe20000000000 */
[----:B------:R-:W-:Y:S02]  /*1b00*/  @!P3 IMAD.MOV.U32 R7, RZ, RZ, c[0x0][0x208] ;  /* 0x00008200ff07b624 */ /* 0x000fe400078e00ff */
[----:B------:R-:W-:-:S03]  /*1b10*/  @!P3 IMAD.MOV.U32 R11, RZ, RZ, c[0x0][0x20c] ;  /* 0x00008300ff0bb624 */ /* 0x000fc600078e00ff */
[----:B------:R-:W-:-:S03]  /*1b20*/  @!P3 LEA R14, P0, R7, R12, 0x6 ;  /* 0x0000000c070eb211 */ /* 0x000fc600078030ff */
[----:B------:R1:W-:Y:S01]  /*1b30*/  @P1 LDGSTS.E.BYPASS.LTC128B.128 [R76+0x15080], [R8.64], !P2 ;  /* 0x15080000084c1fae */ /* 0x0003e2000d101d58 */
[----:B------:R-:W-:Y:S02]  /*1b40*/  @!P3 LEA.HI.X R15, R7, R13, R11, 0x6, P0 ;  /* 0x0000000d070fb211 */ /* 0x000fe400000f340b */
[----:B------:R-:W-:Y:S01]  /*1b50*/  LOP3.LUT P0, RZ, R22, 0x2, RZ, 0xc0, !PT ;  /* 0x0000000216ff7812 */ /* 0x000fe2000780c0ff */
[----:B------:R1:W-:Y:S01]  /*1b60*/  @P1 LDGSTS.E.BYPASS.LTC128B.128 [R76+0x16880], [R8.64+0x80], !P6 ;  /* 0x16880080084c1fae */ /* 0x0003e2000f101d58 */
[----:B------:R-:W-:-:S03]  /*1b70*/  SEL R7, RZ, 0x1, P2 ;  /* 0x00000001ff077807 */ /* 0x000fc60001000000 */
[----:B------:R1:W-:Y:S04]  /*1b80*/  @P1 LDGSTS.E.BYPASS.LTC128B.128 [R76+0x18080], [R8.64+0x100], !P5 ;  /* 0x18080100084c1fae */ /* 0x0003e8000e901d58 */
[----:B------:R1:W-:Y:S01]  /*1b90*/  @P1 LDGSTS.E.BYPASS.LTC128B.128 [R76+0x19880], [R8.64+0x180], !P4 ;  /* 0x19880180084c1fae */ /* 0x0003e2000e101d58 */
[C---:B----4-:R-:W-:Y:S02]  /*1ba0*/  LOP3.LUT R2, R10.reuse, 0xfffffff0, RZ, 0xc0, !PT ;  /* 0xfffffff00a027812 */ /* 0x050fe400078ec0ff */
[----:B------:R-:W-:Y:S01]  /*1bb0*/  SHF.R.S32.HI R3, RZ, 0x4, R10 ;  /* 0x00000004ff037819 */ /* 0x000fe2000001140a */
[----:B------:R-:W0:Y:S02]  /*1bc0*/  LDGDEPBAR ;  /* 0x00000000000079af */ /* 0x000e240000000000 */
[----:B------:R-:W-:Y:S01]  /*1bd0*/  IMAD.IADD R0, R85, 0x1, -R2 ;  /* 0x0000000155007824 */ /* 0x000fe200078e0a02 */
[----:B------:R-:W-:Y:S01]  /*1be0*/  LEA.HI R4, R10, R3, RZ, 0x1 ;  /* 0x000000030a047211 */ /* 0x000fe200078f08ff */
[----:B------:R-:W-:-:S03]  /*1bf0*/  IMAD.SHL.U32 R2, R22, 0x40, RZ ;  /* 0x0000004016027824 */ /* 0x000fc600078e00ff */
[----:B------:R-:W-:Y:S02]  /*1c00*/  SHF.R.S32.HI R5, RZ, 0x1f, R0 ;  /* 0x0000001fff057819 */ /* 0x000fe40000011400 */
[----:B------:R-:W-:Y:S02]  /*1c10*/  LOP3.LUT R2, R2, 0x1c0, RZ, 0xc0, !PT ;  /* 0x000001c002027812 */ /* 0x000fe400078ec0ff */
[----:B------:R-:W-:Y:S02]  /*1c20*/  LEA.HI R10, R5, R0, RZ, 0x3 ;  /* 0x00000000050a7211 */ /* 0x000fe400078f18ff */
[----:B------:R-:W-:Y:S02]  /*1c30*/  LOP3.LUT R4, R4, 0xfffffffe, RZ, 0xc0, !PT ;  /* 0xfffffffe04047812 */ /* 0x000fe400078ec0ff */
[----:B------:R-:W-:Y:S02]  /*1c40*/  LOP3.LUT R5, R10, 0xfffffff8, RZ, 0xc0, !PT ;  /* 0xfffffff80a057812 */ /* 0x000fe400078ec0ff */
[----:B------:R-:W-:Y:S01]  /*1c50*/  LOP3.LUT R6, R2, 0x8, R6, 0xf8, !PT ;  /* 0x0000000802067812 */ /* 0x000fe200078ef806 */
[----:B------:R-:W-:Y:S01]  /*1c60*/  IMAD.IADD R3, R3, 0x1, -R4 ;  /* 0x0000000103037824 */ /* 0x000fe200078e0a04 */
[----:B------:R-:W-:Y:S01]  /*1c70*/  SHF.R.U32.HI R2, RZ, 0x3, R2 ;  /* 0x00000003ff027819 */ /* 0x000fe20000011602 */
[----:B------:R-:W-:Y:S01]  /*1c80*/  IMAD.IADD R4, R0, 0x1, -R5 ;  /* 0x0000000100047824 */ /* 0x000fe200078e0a05 */
[----:B------:R-:W-:-:S02]  /*1c90*/  SEL R5, RZ, 0x4, P5 ;  /* 0x00000004ff057807 */ /* 0x000fc40002800000 */
[----:B------:R-:W-:Y:S01]  /*1ca0*/  LOP3.LUT R0, R6, R2, RZ, 0x3c, !PT ;  /* 0x0000000206007212 */ /* 0x000fe200078e3cff */
[----:B------:R-:W-:Y:S01]  /*1cb0*/  IMAD.SHL.U32 R2, R4, 0x40, RZ ;  /* 0x0000004004027824 */ /* 0x000fe200078e00ff */
[----:B------:R-:W-:Y:S01]  /*1cc0*/  SEL R6, RZ, 0x2, P6 ;  /* 0x00000002ff067807 */ /* 0x000fe20003000000 */
[----:B------:R-:W-:-:S04]  /*1cd0*/  DEPBAR.LE SB0, 0x1 ;  /* 0x000080400000791a */ /* 0x000fc80000000000 */
[C---:B------:R-:W-:Y:S01]  /*1ce0*/  IMAD R0, R3.reuse, 0x200, R0 ;  /* 0x0000020003007824 */ /* 0x040fe200078e0200 */
[----:B------:R-:W-:Y:S01]  /*1cf0*/  LOP3.LUT R2, R2, 0x1c0, RZ, 0xc0, !PT ;  /* 0x000001c002027812 */ /* 0x000fe200078ec0ff */
[----:B------:R-:W-:Y:S01]  /*1d00*/  IMAD.SHL.U32 R3, R3, 0x8, RZ ;  /* 0x0000000803037824 */ /* 0x000fe200078e00ff */
[----:B------:R-:W-:Y:S01]  /*1d10*/  IADD3 R5, R5, R6, R7 ;  /* 0x0000000605057210 */ /* 0x000fe20007ffe007 */
[----:B------:R-:W-:Y:S01]  /*1d20*/  IMAD.SHL.U32 R135, R0, 0x2, RZ ;  /* 0x0000000200877824 */ /* 0x000fe200078e00ff */
[----:B------:R-:W-:Y:S01]  /*1d30*/  BAR.SYNC.DEFER_BLOCKING 0x0 ;  /* 0x0000000000007b1d */ /* 0x000fe20000010000 */
[----:B------:R-:W-:Y:S02]  /*1d40*/  LOP3.LUT P1, RZ, R4, 0x4, RZ, 0xc0, !PT ;  /* 0x0000000404ff7812 */ /* 0x000fe4000782c0ff */
[----:B------:R-:W-:Y:S02]  /*1d50*/  LOP3.LUT R3, R2, 0x8, R3, 0xf8, !PT ;  /* 0x0000000802037812 */ /* 0x000fe400078ef803 */
[----:B------:R-:W-:-:S02]  /*1d60*/  SHF.R.U32.HI R2, RZ, 0x3, R2 ;  /* 0x00000003ff027819 */ /* 0x000fc40000011602 */
[----:B------:R-:W-:Y:S02]  /*1d70*/  IADD3 R0, R135, 0x14080, RZ ;  /* 0x0001408087007810 */ /* 0x000fe40007ffe0ff */
[----:B------:R-:W-:Y:S01]  /*1d80*/  LOP3.LUT R2, R3, R2, RZ, 0x3c, !PT ;  /* 0x0000000203027212 */ /* 0x000fe200078e3cff */
[----:B------:R-:W-:Y:S01]  /*1d90*/  IMAD.SHL.U32 R3, R10, 0x40, RZ ;  /* 0x000000400a037824 */ /* 0x000fe200078e00ff */
[----:B------:R-:W-:Y:S02]  /*1da0*/  IADD3 R242, R135, 0x140a0, RZ ;  /* 0x000140a087f27810 */ /* 0x000fe40007ffe0ff */
[----:B------:R-:W-:Y:S02]  /*1db0*/  @P0 IADD3 R242, R0, -0x20, RZ ;  /* 0xffffffe000f20810 */ /* 0x000fe40007ffe0ff */
[----:B------:R-:W-:Y:S01]  /*1dc0*/  LOP3.LUT R3, R2, 0xfffffe00, R3, 0xf8, !PT ;  /* 0xfffffe0002037812 */ /* 0x000fe200078ef803 */
[----:B------:R-:W-:Y:S01]  /*1dd0*/  IMAD.MOV.U32 R2, RZ, RZ, 0x40 ;  /* 0x00000040ff027424 */ /* 0x000fe200078e00ff */
[----:B------:R-:W-:-:S02]  /*1de0*/  SEL R0, RZ, 0x8, P4 ;  /* 0x00000008ff007807 */ /* 0x000fc40002000000 */
[----:B------:R-:W-:Y:S01]  /*1df0*/  LOP3.LUT P0, RZ, R4, 0x2, RZ, 0xc0, !PT ;  /* 0x0000000204ff7812 */ /* 0x000fe2000780c0ff */
[----:B------:R-:W-:Y:S01]  /*1e00*/  IMAD.MOV.U32 R4, RZ, RZ, 0x10 ;  /* 0x00000010ff047424 */ /* 0x000fe200078e00ff */
[----:B------:R-:W-:Y:S01]  /*1e10*/  P2R R7, PR, RZ, 0x40 ;  /* 0x00000040ff077803 */ /* 0x000fe20000000000 */
[----:B------:R-:W-:Y:S01]  /*1e20*/  IMAD R220, R73, 0x400, R3 ;  /* 0x0000040049dc7824 */ /* 0x000fe200078e0203 */
[----:B------:R-:W-:Y:S01]  /*1e30*/  IADD3 R252, R242, 0x1000, RZ ;  /* 0x00001000f2fc7810 */ /* 0x000fe20007ffe0ff */
[----:B------:R-:W-:Y:S01]  /*1e40*/  IMAD.IADD R6, R0, 0x1, R5 ;  /* 0x0000000100067824 */ /* 0x000fe200078e0205 */
[----:B------:R-:W-:Y:S01]  /*1e50*/  SEL R4, R4, 0xfffffff0, !P0 ;  /* 0xfffffff004047807 */ /* 0x000fe20004000000 */
[----:B------:R-:W-:Y:S01]  /*1e60*/  IMAD.MOV.U32 R0, RZ, RZ, 0x20 ;  /* 0x00000020ff007424 */ /* 0x000fe200078e00ff */
[C---:B------:R-:W-:Y:S01]  /*1e70*/  LEA R228, R220.reuse, 0x4080, 0x1 ;  /* 0x00004080dce47811 */ /* 0x040fe200078e08ff */
[----:B------:R-:W-:Y:S01]  /*1e80*/  IMAD.SHL.U32 R220, R220, 0x2, RZ ;  /* 0x00000002dcdc7824 */ /* 0x000fe200078e00ff */
[----:B------:R-:W-:-:S02]  /*1e90*/  IADD3 R5, R72, c[0x0][0x1d0], -R77 ;  /* 0x0000740048057a10 */ /* 0x000fc40007ffe84d */
[----:B------:R-:W-:Y:S01]  /*1ea0*/  SEL R0, R0, 0xffffffe0, !P1 ;  /* 0xffffffe000007807 */ /* 0x000fe20004800000 */
[--C-:B------:R-:W-:Y:S01]  /*1eb0*/  IMAD R224, R4, 0x2, R228.reuse ;  /* 0x0000000204e07824 */ /* 0x100fe200078e02e4 */
[----:B------:R-:W-:Y:S01]  /*1ec0*/  LDSM.16.M88.4 R160, [R220+0x4080] ;  /* 0x00408000dca0783b */ /* 0x000fe20000000200 */
[----:B------:R-:W-:Y:S02]  /*1ed0*/  LOP3.LUT P6, RZ, R6, 0x1, RZ, 0xc0, !PT ;  /* 0x0000000106ff7812 */ /* 0x000fe400078cc0ff */
[C---:B------:R-:W-:Y:S01]  /*1ee0*/  IMAD R228, R0.reuse, 0x2, R228 ;  /* 0x0000000200e47824 */ /* 0x040fe200078e02e4 */
[----:B------:R-:W-:Y:S01]  /*1ef0*/  LDSM.16.M88.4 R188, [R220+0x8080] ;  /* 0x00808000dcbc783b */ /* 0x000fe20000000200 */
[----:B------:R-:W-:Y:S01]  /*1f00*/  IMAD R232, R0, 0x2, R224 ;  /* 0x0000000200e87824 */ /* 0x000fe200078e02e0 */
[----:B------:R-:W-:Y:S02]  /*1f10*/  ISETP.LT.OR P0, PT, R5, 0x1, !P6 ;  /* 0x000000010500780c */ /* 0x000fe40007701670 */
[----:B------:R-:W-:Y:S01]  /*1f20*/  LDSM.16.M88.4 R204, [R220+0xc080] ;  /* 0x00c08000dccc783b */ /* 0x000fe20000000200 */
[----:B------:R-:W-:-:S02]  /*1f30*/  LOP3.LUT P2, RZ, R6, 0x2, RZ, 0xc0, !PT ;  /* 0x0000000206ff7812 */ /* 0x000fc4000784c0ff */
[----:B------:R-:W-:Y:S01]  /*1f40*/  LOP3.LUT P1, RZ, R6, 0x4, RZ, 0xc0, !PT ;  /* 0x0000000406ff7812 */ /* 0x000fe2000782c0ff */
[----:B------:R-:W-:Y:S01]  /*1f50*/  LDSM.16.M88.4 R164, [R224] ;  /* 0x00000000e0a4783b */ /* 0x000fe20000000200 */
[C---:B------:R-:W-:Y:S02]  /*1f60*/  IADD3 R251, R242.reuse, 0x1800, RZ ;  /* 0x00001800f2fb7810 */ /* 0x040fe40007ffe0ff */
[C---:B------:R-:W-:Y:S01]  /*1f70*/  IADD3 R250, R242.reuse, 0x2000, RZ ;  /* 0x00002000f2fa7810 */ /* 0x040fe20007ffe0ff */
[----:B------:R-:W-:Y:S01]  /*1f80*/  LDSM.16.M88.4 R192, [R224+0x4000] ;  /* 0x00400000e0c0783b */ /* 0x000fe20000000200 */
[C---:B------:R-:W-:Y:S02]  /*1f90*/  IADD3 R249, R242.reuse, 0x2800, RZ ;  /* 0x00002800f2f97810 */ /* 0x040fe40007ffe0ff */
[C---:B------:R-:W-:Y:S01]  /*1fa0*/  IADD3 R248, R242.reuse, 0x3000, RZ ;  /* 0x00003000f2f87810 */ /* 0x040fe20007ffe0ff */
[----:B------:R-:W-:Y:S01]  /*1fb0*/  LDSM.16.M88.4 R208, [R224+0x8000] ;  /* 0x00800000e0d0783b */ /* 0x000fe20000000200 */
[----:B------:R-:W-:-:S02]  /*1fc0*/  IADD3 R247, R242, 0x3800, RZ ;  /* 0x00003800f2f77810 */ /* 0x000fc40007ffe0ff */
[C---:B------:R-:W-:Y:S01]  /*1fd0*/  IADD3 R246, R242.reuse, 0x4000, RZ ;  /* 0x00004000f2f67810 */ /* 0x040fe20007ffe0ff */
[----:B------:R-:W-:Y:S01]  /*1fe0*/  LDSM.16.M88.4 R180, [R228] ;  /* 0x00000000e4b4783b */ /* 0x000fe20000000200 */
[C---:B------:R-:W-:Y:S02]  /*1ff0*/  IADD3 R245, R242.reuse, 0x4800, RZ ;  /* 0x00004800f2f57810 */ /* 0x040fe40007ffe0ff */
[C---:B------:R-:W-:Y:S01]  /*2000*/  IADD3 R244, R242.reuse, 0x5000, RZ ;  /* 0x00005000f2f47810 */ /* 0x040fe20007ffe0ff */
[----:B------:R-:W-:Y:S01]  /*2010*/  LDSM.16.M88.4 R196, [R228+0x4000] ;  /* 0x00400000e4c4783b */ /* 0x000fe20000000200 */
[----:B------:R-:W-:-:S03]  /*2020*/  IADD3 R243, R242, 0x5800, RZ ;  /* 0x00005800f2f37810 */ /* 0x000fc60007ffe0ff */
        /* <DEDUP_REMOVED lines=11> */
[----:B-1----:R-:W1:Y:S04]  /*20e0*/  LDSM.16.M88.4 R8, [R135+0x14080] ;  /* 0x014080008708783b */ /* 0x002e680000000200 */
[----:B------:R-:W2:Y:S04]  /*20f0*/  LDSM.16.M88.4 R24, [R135+0x14880] ;  /* 0x014880008718783b */ /* 0x000ea80000000200 */
[----:B------:R-:W4:Y:S04]  /*2100*/  LDSM.16.M88.4 R28, [R135+0x15080] ;  /* 0x01508000871c783b */ /* 0x000f280000000200 */
[----:B------:R-:W5:Y:S04]  /*2110*/  LDSM.16.M88.4 R44, [R242] ;  /* 0x00000000f22c783b */ /* 0x000f680000000200 */
[----:B------:R-:W3:Y:S04]  /*2120*/  LDSM.16.M88.4 R48, [R242+0x800] ;  /* 0x00080000f230783b */ /* 0x000ee80000000200 */
[----:B------:R-:W3:Y:S04]  /*2130*/  LDSM.16.M88.4 R56, [R242+0x1000] ;  /* 0x00100000f238783b */ /* 0x000ee80000000200 */
[----:B------:R-:W-:Y:S01]  /*2140*/  @!PT LDS RZ, [RZ] ;  /* 0x00000000fffff984 */ /* 0x000fe20000000800 */
[----:B------:R-:W-:Y:S01]  /*2150*/  @!PT LDS RZ, [RZ] ;  /* 0x00000000fffff984 */ /* 0x000fe20000000800 */
[----:B------:R-:W-:Y:S01]  /*2160*/  @!PT LDS RZ, [RZ] ;  /* 0x00000000fffff984 */ /* 0x000fe20000000800 */
[----:B------:R3:W-:Y:S01]  /*2170*/  LDGSTS.E.BYPASS.LTC128B.128 [R76+0x4080], [R12.64], !P0 ;  /* 0x040800000c4c7fae */ /* 0x0007e2000c101d58 */
[----:B------:R-:W-:-:S04]  /*2180*/  LOP3.LUT P0, RZ, R22, 0x4, RZ, 0xc0, !PT ;  /* 0x0000000416ff7812 */ /* 0x000fc8000780c0ff */
[----:B------:R-:W-:Y:S02]  /*2190*/  SEL R2, R2, 0xffffffc0, !P0 ;  /* 0xffffffc002027807 */ /* 0x000fe40004000000 */
[----:B------:R-:W-:-:S03]  /*21a0*/  ISETP.LT.OR P0, PT, R5, 0x1, !P2 ;  /* 0x000000010500780c */ /* 0x000fc60005701670 */
[--C-:B------:R-:W-:Y:S02]  /*21b0*/  IMAD.IADD R241, R135, 0x1, R2.reuse ;  /* 0x0000000187f17824 */ /* 0x100fe400078e0202 */
[----:B------:R-:W-:Y:S01]  /*21c0*/  IMAD.IADD R238, R242, 0x1, R2 ;  /* 0x00000001f2ee7824 */ /* 0x000fe200078e0202 */
[C---:B-1----:R-:W-:Y:S07]  /*21d0*/  HMMA.16816.F32.BF16 R20, R160.reuse, R10, RZ ;  /* 0x0000000aa014723c */ /* 0x042fee00000418ff */
[----:B------:R1:W-:Y:S01]  /*21e0*/  LDGSTS.E.BYPASS.LTC128B.128 [R76+0x5880], [R12.64+0x80], !P0 ;  /* 0x058800800c4c7fae */ /* 0x0003e2000c101d58 */
[----:B------:R-:W-:Y:S01]  /*21f0*/  ISETP.LT.OR P0, PT, R5, 0x1, !P1 ;  /* 0x000000010500780c */ /* 0x000fe20004f01670 */
[C---:B--2---:R-:W-:Y:S08]  /*2200*/  HMMA.16816.F32.BF16 R32, R160.reuse, R24, RZ ;  /* 0x00000018a020723c */ /* 0x044ff000000418ff */
[----:B------:R-:W-:Y:S04]  /*2210*/  HMMA.16816.F32.BF16 R36, R160, R26, RZ ;  /* 0x0000001aa024723c */ /* 0x000fe800000418ff */
[----:B------:R1:W-:Y:S01]  /*2220*/  LDGSTS.E.BYPASS.LTC128B.128 [R76+0x7080], [R12.64+0x100], !P0 ;  /* 0x070801000c4c7fae */ /* 0x0003e2000c101d58 */
[----:B------:R-:W-:-:S04]  /*2230*/  LOP3.LUT P0, RZ, R6, 0x8, RZ, 0xc0, !PT ;  /* 0x0000000806ff7812 */ /* 0x000fc8000780c0ff */
[----:B------:R-:W-:Y:S01]  /*2240*/  ISETP.LT.OR P3, PT, R5, 0x1, !P0 ;  /* 0x000000010500780c */ /* 0x000fe20004761670 */
[----:B----4-:R-:W-:Y:S08]  /*2250*/  HMMA.16816.F32.BF16 R40, R160, R28, RZ ;  /* 0x0000001ca028723c */ /* 0x010ff000000418ff */
[----:B-----5:R-:W-:Y:S04]  /*2260*/  HMMA.16816.F32.BF16 R20, R164, R46, R20 ;  /* 0x0000002ea414723c */ /* 0x020fe80000041814 */
[----:B------:R1:W-:Y:S01]  /*2270*/  LDGSTS.E.BYPASS.LTC128B.128 [R76+0x8880], [R12.64+0x180], !P3 ;  /* 0x088801800c4c7fae */ /* 0x0003e2000d901d58 */
[----:B------:R-:W-:-:S03]  /*2280*/  ISETP.NE.AND P3, PT, R16, RZ, PT ;  /* 0x000000ff1000720c */ /* 0x000fc60003f65270 */
[C---:B---3--:R-:W-:Y:S08]  /*2290*/  HMMA.16816.F32.BF16 R16, R160.reuse, R8, RZ ;  /* 0x00000008a010723c */ /* 0x048ff000000418ff */
[----:B------:R-:W-:Y:S02]  /*22a0*/  HMMA.16816.F32.BF16 R8, R160, R30, RZ ;  /* 0x0000001ea008723c */ /* 0x000fe400000418ff */
[----:B------:R-:W-:-:S02]  /*22b0*/  @!P3 ISETP.LT.OR P6, PT, R5, 0x21, !P6 ;  /* 0x000000210500b80c */ /* 0x000fc400077c1670 */
[C---:B------:R-:W-:Y:S02]  /*22c0*/  @!P3 ISETP.LT.OR P2, PT, R5.reuse, 0x21, !P2 ;  /* 0x000000210500b80c */ /* 0x040fe40005741670 */
[C---:B------:R-:W-:Y:S02]  /*22d0*/  @!P3 ISETP.LT.OR P1, PT, R5.reuse, 0x21, !P1 ;  /* 0x000000210500b80c */ /* 0x040fe40004f21670 */
[----:B------:R-:W-:Y:S01]  /*22e0*/  @!P3 ISETP.LT.OR P0, PT, R5, 0x21, !P0 ;  /* 0x000000210500b80c */ /* 0x000fe20004701670 */
[----:B------:R-:W-:Y:S01]  /*22f0*/  HMMA.16816.F32.BF16 R24, R164, R48, R32 ;  /* 0x00000030a418723c */ /* 0x000fe20000041820 */
[----:B------:R-:W-:-:S05]  /*2300*/  IADD3 R5, R242, 0x800, RZ ;  /* 0x00000800f2057810 */ /* 0x000fca0007ffe0ff */
[----:B------:R1:W-:Y:S01]  /*2310*/  @!P3 LDGSTS.E.BYPASS.LTC128B.128 [R76+0x5080], [R14.64], !P6 ;  /* 0x050800000e4cbfae */ /* 0x0003e2000f101d58 */
[----:B------:R-:W-:Y:S01]  /*2320*/  ISETP.NE.AND P6, PT, R7, RZ, PT ;  /* 0x000000ff0700720c */ /* 0x000fe20003fc5270 */
[C---:B------:R-:W-:Y:S02]  /*2330*/  HMMA.16816.F32.BF16 R16, R164.reuse, R44, R16 ;  /* 0x0000002ca410723c */ /* 0x040fe40000041810 */
[----:B------:R1:W-:Y:S04]  /*2340*/  @!P3 LDGSTS.E.BYPASS.LTC128B.128 [R76+0x6880], [R14.64+0x80], !P2 ;  /* 0x068800800e4cbfae */ /* 0x0003e8000d101d58 */
[----:B------:R1:W-:Y:S02]  /*2350*/  @!P3 LDGSTS.E.BYPASS.LTC128B.128 [R76+0x8080], [R14.64+0x100], !P1 ;  /* 0x080801000e4cbfae */ /* 0x0003e4000c901d58 */
[----:B------:R-:W-:Y:S02]  /*2360*/  HMMA.16816.F32.BF16 R28, R164, R50, R36 ;  /* 0x00000032a41c723c */ /* 0x000fe40000041824 */
[----:B------:R1:W-:Y:S01]  /*2370*/  @!P3 LDGSTS.E.BYPASS.LTC128B.128 [R76+0x9880], [R14.64+0x180], !P0 ;  /* 0x098801800e4cbfae */ /* 0x0003e2000c101d58 */
[----:B------:R-:W-:-:S03]  /*2380*/  PLOP3.LUT P0, PT, PT, PT, UP0, 0x40, 0x0 ;  /* 0x000000000000781c */ /* 0x000fc60003f0e808 */
[----:B------:R-:W2:Y:S02]  /*2390*/  LDSM.16.M88.4 R52, [R241+0x14080] ;  /* 0x01408000f134783b */ /* 0x000ea40000000200 */
[C---:B------:R-:W-:Y:S02]  /*23a0*/  HMMA.16816.F32.BF16 R32, R164.reuse, R56, R40 ;  /* 0x00000038a420723c */ /* 0x040fe40000041828 */
[----:B------:R-:W3:Y:S04]  /*23b0*/  LDSM.16.M88.4 R60, [R241+0x14880] ;  /* 0x01488000f13c783b */ /* 0x000ee80000000200 */
[----:B------:R-:W4:Y:S02]  /*23c0*/  LDSM.16.M88.4 R64, [R241+0x15080] ;  /* 0x01508000f140783b */ /* 0x000f240000000200 */
[----:B------:R-:W-:Y:S02]  /*23d0*/  HMMA.16816.F32.BF16 R8, R164, R58, R8 ;  /* 0x0000003aa408723c */ /* 0x000fe40000041808 */
[----:B------:R-:W-:Y:S04]  /*23e0*/  LDSM.16.M88.4 R40, [R238+0x800] ;  /* 0x00080000ee28783b */ /* 0x000fe80000000200 */
[----:B------:R-:W-:Y:S04]  /*23f0*/  LDSM.16.M88.4 R56, [R238+0x1000] ;  /* 0x00100000ee38783b */ /* 0x000fe80000000200 */
[----:B------:R-:W-:Y:S04]  /*2400*/  LDSM.16.M88.4 R36, [R135+0x15880] ;  /* 0x015880008724783b */ /* 0x000fe80000000200 */
[----:B-1----:R-:W1:Y:S04]  /*2410*/  LDSM.16.M88.4 R12, [R238] ;  /* 0x00000000ee0c783b */ /* 0x002e680000000200 */
[----:B------:R-:W5:Y:S04]  /*2420*/  LDSM.16.M88.4 R48, [R135+0x16080] ;  /* 0x016080008730783b */ /* 0x000f680000000200 */
[----:B------:R-:W-:Y:S04]  /*2430*/  LDSM.16.M88.4 R44, [R242+0x2000] ;  /* 0x00200000f22c783b */ /* 0x000fe80000000200 */
[----:B------:R-:W-:Y:S01]  /*2440*/  LDSM.16.M88.4 R68, [R241+0x18880] ;  /* 0x01888000f144783b */ /* 0x000fe20000000200 */
[C---:B--2---:R-:W-:Y:S03]  /*2450*/  HMMA.16816.F32.BF16 R16, R180.reuse, R52, R16 ;  /* 0x00000034b410723c */ /* 0x044fe60000041810 */
[----:B------:R-:W0:Y:S04]  /*2460*/  LDGDEPBAR ;  /* 0x00000000000079af */ /* 0x000e280000000000 */
[----:B------:R-:W-:Y:S01]  /*2470*/  STL [R1], R5 ;  /* 0x0000000501007387 */ /* 0x000fe20000100800 */
[C---:B------:R-:W-:Y:S03]  /*2480*/  HMMA.16816.F32.BF16 R20, R180.reuse, R54, R20 ;  /* 0x00000036b414723c */ /* 0x040fe60000041814 */
[----:B------:R-:W-:Y:S05]  /*2490*/  LDSM.16.M88.4 R52, [R242+0x2800] ;  /* 0x00280000f234783b */ /* 0x000fea0000000200 */
[C---:B---3--:R-:W-:Y:S08]  /*24a0*/  HMMA.16816.F32.BF16 R24, R180.reuse, R60, R24 ;  /* 0x0000003cb418723c */ /* 0x048ff00000041818 */
[C---:B------:R-:W-:Y:S01]  /*24b0*/  HMMA.16816.F32.BF16 R28, R180.reuse, R62, R28 ;  /* 0x0000003eb41c723c */ /* 0x040fe2000004181c */
[----:B------:R-:W2:Y:S07]  /*24c0*/  LDSM.16.M88.4 R60, [R135+0x16880] ;  /* 0x01688000873c783b */ /* 0x000eae0000000200 */
[C---:B----4-:R-:W-:Y:S08]  /*24d0*/  HMMA.16816.F32.BF16 R32, R180.reuse, R64, R32 ;  /* 0x00000040b420723c */ /* 0x050ff00000041820 */
[----:B------:R-:W-:Y:S01]  /*24e0*/  HMMA.16816.F32.BF16 R8, R180, R66, R8 ;  /* 0x00000042b408723c */ /* 0x000fe20000041808 */
[----:B------:R-:W-:Y:S07]  /*24f0*/  LDSM.16.M88.4 R64, [R135+0x18080] ;  /* 0x018080008740783b */ /* 0x000fee0000000200 */
[C---:B-1----:R-:W-:Y:S08]  /*2500*/  HMMA.16816.F32.BF16 R16, R184.reuse, R12, R16 ;  /* 0x0000000cb810723c */ /* 0x042ff00000041810 */
[C---:B------:R-:W-:Y:S01]  /*2510*/  HMMA.16816.F32.BF16 R20, R184.reuse, R14, R20 ;  /* 0x0000000eb814723c */ /* 0x040fe20000041814 */
[----:B------:R-:W1:Y:S07]  /*2520*/  LDSM.16.M88.4 R12, [R242+0x1800] ;  /* 0x00180000f20c783b */ /* 0x000e6e0000000200 */
[C---:B------:R-:W-:Y:S08]  /*2530*/  HMMA.16816.F32.BF16 R24, R184.reuse, R40, R24 ;  /* 0x00000028b818723c */ /* 0x040ff00000041818 */
[C---:B------:R-:W-:Y:S01]  /*2540*/  HMMA.16816.F32.BF16 R28, R184.reuse, R42, R28 ;  /* 0x0000002ab81c723c */ /* 0x040fe2000004181c */
[----:B------:R-:W3:Y:S07]  /*2550*/  LDSM.16.M88.4 R40, [R241+0x15880] ;  /* 0x01588000f128783b */ /* 0x000eee0000000200 */
[C---:B------:R-:W-:Y:S08]  /*2560*/  HMMA.16816.F32.BF16 R32, R184.reuse, R56, R32 ;  /* 0x00000038b820723c */ /* 0x040ff00000041820 */
[----:B------:R-:W-:Y:S01]  /*2570*/  HMMA.16816.F32.BF16 R8, R184, R58, R8 ;  /* 0x0000003ab808723c */ /* 0x000fe20000041808 */
[----:B------:R-:W-:Y:S07]  /*2580*/  LDSM.16.M88.4 R56, [R238+0x2800] ;  /* 0x00280000ee38783b */ /* 0x000fee0000000200 */
[C---:B------:R-:W-:Y:S08]  /*2590*/  HMMA.16816.F32.BF16 R16, R188.reuse, R36, R16 ;  /* 0x00000024bc10723c */ /* 0x040ff00000041810 */
[C---:B------:R-:W-:Y:S01]  /*25a0*/  HMMA.16816.F32.BF16 R20, R188.reuse, R38, R20 ;  /* 0x00000026bc14723c */ /* 0x040fe20000041814 */
[----:B------:R-:W-:Y:S07]  /*25b0*/  LDSM.16.M88.4 R36, [R238+0x1800] ;  /* 0x00180000ee24783b */ /* 0x000fee0000000200 */
[C---:B-----5:R-:W-:Y:S08]  /*25c0*/  HMMA.16816.F32.BF16 R24, R188.reuse, R48, R24 ;  /* 0x00000030bc18723c */ /* 0x060ff00000041818 */
[C---:B------:R-:W-:Y:S01]  /*25d0*/  HMMA.16816.F32.BF16 R28, R188.reuse, R50, R28 ;  /* 0x00000032bc1c723c */ /* 0x040fe2000004181c */
[----:B------:R-:W4:Y:S07]  /*25e0*/  LDSM.16.M88.4 R48, [R241+0x16080] ;  /* 0x01608000f130783b */ /* 0x000f2e0000000200 */
[C---:B--2---:R-:W-:Y:S08]  /*25f0*/  HMMA.16816.F32.BF16 R32, R188.reuse, R60, R32 ;  /* 0x0000003cbc20723c */ /* 0x044ff00000041820 */
[----:B------:R-:W-:Y:S01]  /*2600*/  HMMA.16816.F32.BF16 R8, R188, R62, R8 ;  /* 0x0000003ebc08723c */ /* 0x000fe20000041808 */
[----:B------:R-:W2:Y:S07]  /*2610*/  LDSM.16.M88.4 R60, [R241+0x16880] ;  /* 0x01688000f13c783b */ /* 0x000eae0000000200 */
[C---:B-1----:R-:W-:Y:S08]  /*2620*/  HMMA.16816.F32.BF16 R16, R192.reuse, R12, R16 ;  /* 0x0000000cc010723c */ /* 0x042ff00000041810 */
[C---:B------:R-:W-:Y:S08]  /*2630*/  HMMA.16816.F32.BF16 R20, R192.reuse, R14, R20 ;  /* 0x0000000ec014723c */ /* 0x040ff00000041814 */
[C---:B------:R-:W-:Y:S08]  /*2640*/  HMMA.16816.F32.BF16 R24, R192.reuse, R44, R24 ;  /* 0x0000002cc018723c */ /* 0x040ff00000041818 */
[C---:B------:R-:W-:Y:S01]  /*2650*/  HMMA.16816.F32.BF16 R28, R192.reuse, R46, R28 ;  /* 0x0000002ec01c723c */ /* 0x040fe2000004181c */
[----:B------:R-:W1:Y:S07]  /*2660*/  LDSM.16.M88.4 R44, [R238+0x2000] ;  /* 0x00200000ee2c783b */ /* 0x000e6e0000000200 */
[C---:B------:R-:W-:Y:S08]  /*2670*/  HMMA.16816.F32.BF16 R32, R192.reuse, R52, R32 ;  /* 0x00000034c020723c */ /* 0x040ff00000041820 */
[----:B------:R-:W-:Y:S01]  /*2680*/  HMMA.16816.F32.BF16 R12, R192, R54, R8 ;  /* 0x00000036c00c723c */ /* 0x000fe20000041808 */
[----:B------:R-:W-:Y:S07]  /*2690*/  LDSM.16.M88.4 R52, [R135+0x17880] ;  /* 0x017880008734783b */ /* 0x000fee0000000200 */
[C---:B---3--:R-:W-:Y:S08]  /*26a0*/  HMMA.16816.F32.BF16 R8, R196.reuse, R40, R16 ;  /* 0x00000028c408723c */ /* 0x048ff00000041810 */
[C---:B------:R-:W-:Y:S01]  /*26b0*/  HMMA.16816.F32.BF16 R20, R196.reuse, R42, R20 ;  /* 0x0000002ac414723c */ /* 0x040fe20000041814 */
[----:B------:R-:W3:Y:S07]  /*26c0*/  LDSM.16.M88.4 R40, [R135+0x17080] ;  /* 0x017080008728783b */ /* 0x000eee0000000200 */
[C---:B----4-:R-:W-:Y:S08]  /*26d0*/  HMMA.16816.F32.BF16 R24, R196.reuse, R48, R24 ;  /* 0x00000030c418723c */ /* 0x050ff00000041818 */
[C---:B------:R-:W-:Y:S01]  /*26e0*/  HMMA.16816.F32.BF16 R28, R196.reuse, R50, R28 ;  /* 0x00000032c41c723c */ /* 0x040fe2000004181c */
[----:B------:R-:W-:Y:S07]  /*26f0*/  LDSM.16.M88.4 R48, [R242+0x3800] ;  /* 0x00380000f230783b */ /* 0x000fee0000000200 */
[C---:B--2---:R-:W-:Y:S08]  /*2700*/  HMMA.16816.F32.BF16 R32, R196.reuse, R60, R32 ;  /* 0x0000003cc420723c */ /* 0x044ff00000041820 */
[----:B------:R-:W-:Y:S01]  /*2710*/  HMMA.16816.F32.BF16 R16, R196, R62, R12 ;  /* 0x0000003ec410723c */ /* 0x000fe2000004180c */
[----:B------:R-:W-:Y:S07]  /*2720*/  LDSM.16.M88.4 R60, [R242+0x4000] ;  /* 0x00400000f23c783b */ /* 0x000fee0000000200 */
[C---:B------:R-:W-:Y:S08]  /*2730*/  HMMA.16816.F32.BF16 R12, R200.reuse, R36, R8 ;  /* 0x00000024c80c723c */ /* 0x040ff00000041808 */
[C---:B------:R-:W-:Y:S01]  /*2740*/  HMMA.16816.F32.BF16 R8, R200.reuse, R38, R20 ;  /* 0x00000026c808723c */ /* 0x040fe20000041814 */
[----:B------:R-:W2:Y:S07]  /*2750*/  LDSM.16.M88.4 R36, [R242+0x3000] ;  /* 0x00300000f224783b */ /* 0x000eae0000000200 */
[C---:B-1----:R-:W-:Y:S08]  /*2760*/  HMMA.16816.F32.BF16 R24, R200.reuse, R44, R24 ;  /* 0x0000002cc818723c */ /* 0x042ff00000041818 */
[C---:B------:R-:W-:Y:S01]  /*2770*/  HMMA.16816.F32.BF16 R28, R200.reuse, R46, R28 ;  /* 0x0000002ec81c723c */ /* 0x040fe2000004181c */
[----:B------:R-:W1:Y:S07]  /*2780*/  LDSM.16.M88.4 R44, [R241+0x17080] ;  /* 0x01708000f12c783b */ /* 0x000e6e0000000200 */
[C---:B------:R-:W-:Y:S08]  /*2790*/  HMMA.16816.F32.BF16 R32, R200.reuse, R56, R32 ;  /* 0x00000038c820723c */ /* 0x040ff00000041820 */
[----:B------:R-:W-:Y:S01]  /*27a0*/  HMMA.16816.F32.BF16 R20, R200, R58, R16 ;  /* 0x0000003ac814723c */ /* 0x000fe20000041810 */
[----:B------:R-:W4:Y:S07]  /*27b0*/  LDSM.16.M88.4 R56, [R241+0x17880] ;  /* 0x01788000f138783b */ /* 0x000f2e0000000200 */
[C---:B---3--:R-:W-:Y:S08]  /*27c0*/  HMMA.16816.F32.BF16 R16, R204.reuse, R40, R12 ;  /* 0x00000028cc10723c */ /* 0x048ff0000004180c */
[C---:B------:R-:W-:Y:S01]  /*27d0*/  HMMA.16816.F32.BF16 R12, R204.reuse, R42, R8 ;  /* 0x0000002acc0c723c */ /* 0x040fe20000041808 */
[----:B------:R-:W-:Y:S07]  /*27e0*/  LDSM.16.M88.4 R40, [R238+0x3000] ;  /* 0x00300000ee28783b */ /* 0x000fee0000000200 */
[C---:B------:R-:W-:Y:S08]  /*27f0*/  HMMA.16816.F32.BF16 R8, R204.reuse, R52, R24 ;  /* 0x00000034cc08723c */ /* 0x040ff00000041818 */
[C---:B------:R-:W-:Y:S01]  /*2800*/  HMMA.16816.F32.BF16 R28, R204.reuse, R54, R28 ;  /* 0x00000036cc1c723c */ /* 0x040fe2000004181c */
[----:B------:R-:W-:Y:S07]  /*2810*/  LDSM.16.M88.4 R52, [R238+0x3800] ;  /* 0x00380000ee34783b */ /* 0x000fee0000000200 */
[C---:B------:R-:W-:Y:S08]  /*2820*/  HMMA.16816.F32.BF16 R32, R204.reuse, R64, R32 ;  /* 0x00000040cc20723c */ /* 0x040ff00000041820 */
[----:B------:R-:W-:Y:S01]  /*2830*/  HMMA.16816.F32.BF16 R24, R204, R66, R20 ;  /* 0x00000042cc18723c */ /* 0x000fe20000041814 */
[----:B------:R-:W-:Y:S07]  /*2840*/  LDSM.16.M88.4 R64, [R135+0x18880] ;  /* 0x018880008740783b */ /* 0x000fee0000000200 */
[C---:B--2---:R-:W-:Y:S08]  /*2850*/  HMMA.16816.F32.BF16 R20, R208.reuse, R36, R16 ;  /* 0x00000024d014723c */ /* 0x044ff00000041810 */
[C---:B------:R-:W-:Y:S01]  /*2860*/  HMMA.16816.F32.BF16 R16, R208.reuse, R38, R12 ;  /* 0x00000026d010723c */ /* 0x040fe2000004180c */
[----:B------:R-:W2:Y:S07]  /*2870*/  LDSM.16.M88.4 R36, [R241+0x18080] ;  /* 0x01808000f124783b */ /* 0x000eae0000000200 */
[C---:B------:R-:W-:Y:S08]  /*2880*/  HMMA.16816.F32.BF16 R12, R208.reuse, R48, R8 ;  /* 0x00000030d00c723c */ /* 0x040ff00000041808 */
[C---:B------:R-:W-:Y:S01]  /*2890*/  HMMA.16816.F32.BF16 R8, R208.reuse, R50, R28 ;  /* 0x00000032d008723c */ /* 0x040fe2000004181c */
[----:B------:R-:W-:Y:S07]  /*28a0*/  LDSM.16.M88.4 R48, [R242+0x4800] ;  /* 0x00480000f230783b */ /* 0x000fee0000000200 */
[----:B------:R-:W-:Y:S08]  /*28b0*/  HMMA.16816.F32.BF16 R32, R208, R60, R32 ;  /* 0x0000003cd020723c */ /* 0x000ff00000041820 */
[C---:B-1----:R-:W-:Y:S08]  /*28c0*/  HMMA.16816.F32.BF16 R28, R212.reuse, R44, R20 ;  /* 0x0000002cd41c723c */ /* 0x042ff00000041814 */
[----:B------:R-:W-:Y:S01]  /*28d0*/  HMMA.16816.F32.BF16 R20, R212, R46, R16 ;  /* 0x0000002ed414723c */ /* 0x000fe20000041810 */
[----:B------:R-:W-:Y:S07]  /*28e0*/  LDSM.16.M88.4 R44, [R135+0x19080] ;  /* 0x01908000872c783b */ /* 0x000fee0000000200 */
[----:B------:R-:W-:Y:S01]  /*28f0*/  HMMA.16816.F32.BF16 R24, R208, R62, R24 ;  /* 0x0000003ed018723c */ /* 0x000fe20000041818 */
[----:B------:R-:W1:Y:S07]  /*2900*/  LDSM.16.M88.4 R60, [R238+0x4000] ;  /* 0x00400000ee3c783b */ /* 0x000e6e0000000200 */
[C---:B----4-:R-:W-:Y:S08]  /*2910*/  HMMA.16816.F32.BF16 R16, R212.reuse, R56, R12 ;  /* 0x00000038d410723c */ /* 0x050ff0000004180c */
[C---:B------:R-:W-:Y:S01]  /*2920*/  HMMA.16816.F32.BF16 R12, R212.reuse, R58, R8 ;  /* 0x0000003ad40c723c */ /* 0x040fe20000041808 */
[----:B------:R-:W-:Y:S07]  /*2930*/  LDSM.16.M88.4 R56, [R242+0x5000] ;  /* 0x00500000f238783b */ /* 0x000fee0000000200 */
[----:B--2---:R-:W-:Y:S08]  /*2940*/  HMMA.16816.F32.BF16 R8, R212, R36, R32 ;  /* 0x00000024d408723c */ /* 0x004ff00000041820 */
[C---:B------:R-:W-:Y:S08]  /*2950*/  HMMA.16816.F32.BF16 R28, R216.reuse, R40, R28 ;  /* 0x00000028d81c723c */ /* 0x040ff0000004181c */
[----:B------:R-:W-:Y:S01]  /*2960*/  HMMA.16816.F32.BF16 R32, R216, R42, R20 ;  /* 0x0000002ad820723c */ /* 0x000fe20000041814 */
[----:B------:R-:W2:Y:S07]  /*2970*/  LDSM.16.M88.4 R40, [R135+0x19880] ;  /* 0x019880008728783b */ /* 0x000eae0000000200 */
[----:B------:R-:W-:Y:S08]  /*2980*/  HMMA.16816.F32.BF16 R36, R212, R38, R24 ;  /* 0x00000026d424723c */ /* 0x000ff00000041818 */
[C---:B------:R-:W-:Y:S08]  /*2990*/  HMMA.16816.F32.BF16 R24, R216.reuse, R52, R16 ;  /* 0x00000034d818723c */ /* 0x040ff00000041810 */
[----:B-1----:R-:W-:Y:S08]  /*29a0*/  HMMA.16816.F32.BF16 R16, R216, R60, R8 ;  /* 0x0000003cd810723c */ /* 0x002ff00000041808 */
[C---:B------:R-:W-:Y:S08]  /*29b0*/  HMMA.16816.F32.BF16 R8, R220.reuse, R64, R28 ;  /* 0x00000040dc08723c */ /* 0x040ff0000004181c */
[----:B------:R-:W-:Y:S01]  /*29c0*/  HMMA.16816.F32.BF16 R32, R220, R66, R32 ;  /* 0x00000042dc20723c */ /* 0x000fe20000041820 */
[----:B------:R-:W-:Y:S07]  /*29d0*/  LDSM.16.M88.4 R64, [R238+0x4800] ;  /* 0x00480000ee40783b */ /* 0x000fee0000000200 */
[C---:B------:R-:W-:Y:S01]  /*29e0*/  HMMA.16816.F32.BF16 R20, R216.reuse, R54, R12 ;  /* 0x00000036d814723c */ /* 0x040fe2000004180c */
[----:B------:R-:W-:Y:S07]  /*29f0*/  LDSM.16.M88.4 R52, [R241+0x19880] ;  /* 0x01988000f134783b */ /* 0x000fee0000000200 */
[----:B------:R-:W-:Y:S01]  /*2a00*/  HMMA.16816.F32.BF16 R12, R216, R62, R36 ;  /* 0x0000003ed80c723c */ /* 0x000fe20000041824 */
[----:B------:R-:W1:Y:S04]  /*2a10*/  LDSM.16.M88.4 R36, [R242+0x5800] ;  /* 0x00580000f224783b */ /* 0x000e680000000200 */
[----:B------:R-:W3:Y:S03]  /*2a20*/  LDSM.16.M88.4 R60, [R241+0x19080] ;  /* 0x01908000f13c783b */ /* 0x000ee60000000200 */
[----:B------:R-:W-:Y:S08]  /*2a30*/  HMMA.16816.F32.BF16 R8, R224, R48, R8 ;  /* 0x00000030e008723c */ /* 0x000ff00000041808 */
[C---:B------:R-:W-:Y:S08]  /*2a40*/  HMMA.16816.F32.BF16 R28, R220.reuse, R44, R24 ;  /* 0x0000002cdc1c723c */ /* 0x040ff00000041818 */
[----:B--2---:R-:W-:Y:S08]  /*2a50*/  HMMA.16816.F32.BF16 R24, R220, R40, R16 ;  /* 0x00000028dc18723c */ /* 0x004ff00000041810 */
[----:B------:R-:W-:Y:S01]  /*2a60*/  HMMA.16816.F32.BF16 R16, R224, R50, R32 ;  /* 0x00000032e010723c */ /* 0x000fe20000041820 */
[----:B------:R-:W2:Y:S07]  /*2a70*/  LDSM.16.M88.4 R48, [R238+0x5000] ;  /* 0x00500000ee30783b */ /* 0x000eae0000000200 */
[C---:B------:R-:W-:Y:S08]  /*2a80*/  HMMA.16816.F32.BF16 R44, R220.reuse, R46, R20 ;  /* 0x0000002edc2c723c */ /* 0x040ff00000041814 */
[----:B------:R-:W-:Y:S08]  /*2a90*/  HMMA.16816.F32.BF16 R20, R220, R42, R12 ;  /* 0x0000002adc14723c */ /* 0x000ff0000004180c */
[C---:B------:R-:W-:Y:S08]  /*2aa0*/  HMMA.16816.F32.BF16 R8, R228.reuse, R68, R8 ;  /* 0x00000044e408723c */ /* 0x040ff00000041808 */
[----:B------:R-:W-:Y:S08]  /*2ab0*/  HMMA.16816.F32.BF16 R32, R228, R70, R16 ;  /* 0x00000046e420723c */ /* 0x000ff00000041810 */
[----:B------:R-:W-:Y:S01]  /*2ac0*/  HMMA.16816.F32.BF16 R12, R224, R56, R28 ;  /* 0x00000038e00c723c */ /* 0x000fe2000004181c */
[----:B------:R-:W4:Y:S01]  /*2ad0*/  LDSM.16.M88.4 R28, [R238+0x5800] ;  /* 0x00580000ee1c783b */ /* 0x000f220000000200 */
[----:B------:R-:W-:-:S06]  /*2ae0*/  DEPBAR.LE SB0, 0x0 ;  /* 0x000080000000791a */ /* 0x000fcc0000000000 */
[C---:B------:R-:W-:Y:S08]  /*2af0*/  HMMA.16816.F32.BF16 R44, R224.reuse, R58, R44 ;  /* 0x0000003ae02c723c */ /* 0x040ff0000004182c */
[C---:B-1----:R-:W-:Y:S08]  /*2b00*/  HMMA.16816.F32.BF16 R40, R224.reuse, R36, R24 ;  /* 0x00000024e028723c */ /* 0x042ff00000041818 */
[----:B------:R-:W-:Y:S08]  /*2b10*/  HMMA.16816.F32.BF16 R36, R224, R38, R20 ;  /* 0x00000026e024723c */ /* 0x000ff00000041814 */
[C---:B------:R-:W-:Y:S08]  /*2b20*/  HMMA.16816.F32.BF16 R8, R232.reuse, R64, R8 ;  /* 0x00000040e808723c */ /* 0x040ff00000041808 */
[----:B------:R-:W-:Y:S08]  /*2b30*/  HMMA.16816.F32.BF16 R32, R232, R66, R32 ;  /* 0x00000042e820723c */ /* 0x000ff00000041820 */
[C---:B---3--:R-:W-:Y:S08]  /*2b40*/  HMMA.16816.F32.BF16 R24, R228.reuse, R60, R12 ;  /* 0x0000003ce418723c */ /* 0x048ff0000004180c */
[----:B------:R-:W-:Y:S01]  /*2b50*/  HMMA.16816.F32.BF16 R20, R228, R62, R44 ;  /* 0x0000003ee414723c */ /* 0x000fe2000004182c */
[----:B------:R-:W-:-:S02]  /*2b60*/  FMUL.FTZ R2, R10, c[0x0][0x320] ;  /* 0x0000c8000a027a20 */ /* 0x000fc40000410000 */
[----:B------:R-:W-:Y:S02]  /*2b70*/  FMUL.FTZ R8, R8, c[0x0][0x320] ;  /* 0x0000c80008087a20 */ /* 0x000fe40000410000 */
[----:B------:R1:W3:Y:S01]  /*2b80*/  MUFU.TANH R44, R2 ;  /* 0x00000002002c7308 */ /* 0x0002e20000002400 */
[----:B------:R-:W-:Y:S02]  /*2b90*/  FMUL.FTZ R9, R9, c[0x0][0x320] ;  /* 0x0000c80009097a20 */ /* 0x000fe40000410000 */
[----:B------:R-:W-:Y:S01]  /*2ba0*/  HMMA.16816.F32.BF16 R16, R228, R52, R40 ;  /* 0x00000034e410723c */ /* 0x000fe20000041828 */
[----:B------:R-:W-:-:S07]  /*2bb0*/  FMUL.FTZ R11, R11, c[0x0][0x320] ;  /* 0x0000c8000b0b7a20 */ /* 0x000fce0000410000 */
[----:B------:R-:W-:Y:S01]  /*2bc0*/  HMMA.16816.F32.BF16 R12, R228, R54, R36 ;  /* 0x00000036e40c723c */ /* 0x000fe20000041824 */
[----:B------:R-:W3:Y:S01]  /*2bd0*/  MUFU.TANH R38, R8 ;  /* 0x0000000800267308 */ /* 0x000ee20000002400 */
[----:B-1----:R-:W-:-:S06]  /*2be0*/  FMUL.FTZ R2, R32, c[0x0][0x320] ;  /* 0x0000c80020027a20 */ /* 0x002fcc0000410000 */
[C---:B--2---:R-:W-:Y:S01]  /*2bf0*/  HMMA.16816.F32.BF16 R40, R232.reuse, R48, R24 ;  /* 0x00000030e828723c */ /* 0x044fe20000041818 */
[----:B------:R-:W1:Y:S07]  /*2c00*/  MUFU.TANH R39, R11 ;  /* 0x0000000b00277308 */ /* 0x000e6e0000002400 */
[C---:B------:R-:W-:Y:S01]  /*2c10*/  HMMA.16816.F32.BF16 R48, R232.reuse, R50, R20 ;  /* 0x00000032e830723c */ /* 0x040fe20000041814 */
[----:B------:R2:W1:Y:S07]  /*2c20*/  MUFU.TANH R20, R2 ;  /* 0x0000000200147308 */ /* 0x00046e0000002400 */
[C---:B----4-:R-:W-:Y:S01]  /*2c30*/  HMMA.16816.F32.BF16 R16, R232.reuse, R28, R16 ;  /* 0x0000001ce810723c */ /* 0x050fe20000041810 */
[----:B------:R4:W1:Y:S07]  /*2c40*/  MUFU.TANH R23, R9 ;  /* 0x0000000900177308 */ /* 0x00086e0000002400 */
[----:B------:R-:W-:Y:S01]  /*2c50*/  HMMA.16816.F32.BF16 R28, R232, R30, R12 ;  /* 0x0000001ee81c723c */ /* 0x000fe2000004180c */
[----:B--2---:R-:W-:-:S04]  /*2c60*/  FMUL.FTZ R2, R33, c[0x0][0x320] ;  /* 0x0000c80021027a20 */ /* 0x004fc80000410000 */
[----:B------:R4:W2:Y:S01]  /*2c70*/  MUFU.TANH R37, R2 ;  /* 0x0000000200257308 */ /* 0x0008a20000002400 */
[----:B------:R-:W-:Y:S06]  /*2c80*/  BAR.SYNC.DEFER_BLOCKING 0x0 ;  /* 0x0000000000007b1d */ /* 0x000fec0000010000 */
[----:B------:R-:W-:Y:S05]  /*2c90*/  @P0 BRA `(.L_x_164) ;  /* 0x000001f000000947 */ /* 0x000fea0003800000 */
[----:B-1-34-:R-:W-:Y:S01]  /*2ca0*/  IADD3 R2, -R77, 0x30, RZ ;  /* 0x000000304d027810 */ /* 0x01afe20007ffe1ff */
[----:B------:R-:W-:Y:S01]  /*2cb0*/  UIADD3 UR5, UR13, -0x2, URZ ;  /* 0xfffffffe0d057890 */ /* 0x000fe2000fffe03f */
[----:B------:R-:W-:Y:S02]  /*2cc0*/  IMAD.U32 R5, RZ, RZ, UR8 ;  /* 0x00000008ff057e24 */ /* 0x000fe4000f8e00ff */
[----:B------:R-:W-:Y:S01]  /*2cd0*/  ISETP.GE.AND P0, PT, R2, 0x21, PT ;  /* 0x000000210200780c */ /* 0x000fe20003f06270 */
[----:B------:R-:W-:Y:S01]  /*2ce0*/  USHF.R.S32.HI UR4, URZ, 0x1f, UR5 ;  /* 0x0000001f3f047899 */ /* 0x000fe20008011405 */
[----:B------:R-:W-:Y:S01]  /*2cf0*/  IMAD.U32 R7, RZ, RZ, UR6 ;  /* 0x00000006ff077e24 */ /* 0x000fe2000f8e00ff */
[----:B------:R-:W-:-:S02]  /*2d00*/  UIMAD UR14, UR14, UR5, URZ ;  /* 0x000000050e0e72a4 */ /* 0x000fc4000f8e023f */
[----:B------:R-:W-:Y:S02]  /*2d10*/  UIMAD.WIDE.U32 UR20, UR22, UR5, URZ ;  /* 0x00000005161472a5 */ /* 0x000fe4000f8e003f */
[----:B------:R-:W-:-:S04]  /*2d20*/  UIMAD UR4, UR4, UR22, UR14 ;  /* 0x00000016040472a4 */ /* 0x000fc8000f8e020e */
[----:B------:R-:W-:Y:S02]  /*2d30*/  UIADD3 UR4, UR21, UR4, URZ ;  /* 0x0000000415047290 */ /* 0x000fe4000fffe03f */
[----:B------:R-:W-:-:S04]  /*2d40*/  @P0 IADD3 R5, P2, P1, R80, UR20, R5 ;  /* 0x0000001450050c10 */ /* 0x000fc8000f95e005 */
[----:B------:R-:W-:Y:S02]  /*2d50*/  @P0 IADD3.X R7, R79, UR4, R7, P2, P1 ;  /* 0x000000044f070c10 */ /* 0x000fe400097e2407 */
[----:B------:R-:W-:-:S13]  /*2d60*/  ISETP.GE.AND P1, PT, R2, 0x1, PT ;  /* 0x000000010200780c */ /* 0x000fda0003f26270 */
[----:B------:R-:W-:-:S04]  /*2d70*/  @P1 IADD3 R2, P2, R80, UR20, RZ ;  /* 0x0000001450021c10 */ /* 0x000fc8000ff5e0ff */
[----:B------:R-:W-:Y:S02]  /*2d80*/  @P1 IADD3.X R6, R79, UR4, RZ, P2, !PT ;  /* 0x000000044f061c10 */ /* 0x000fe400097fe4ff */
[----:B------:R-:W-:-:S04]  /*2d90*/  @P1 LEA R8, P2, R2, c[0x0][0x1c8], 0x1 ;  /* 0x0000720002081a11 */ /* 0x000fc800078408ff */
[----:B------:R-:W-:Y:S02]  /*2da0*/  @P1 LEA.HI.X R9, R2, c[0x0][0x1cc], R6, 0x1, P2 ;  /* 0x0000730002091a11 */ /* 0x000fe400010f0c06 */
[----:B------:R-:W-:-:S04]  /*2db0*/  @P0 LEA R6, P2, R5, c[0x0][0x1c8], 0x1 ;  /* 0x0000720005060a11 */ /* 0x000fc800078408ff */
[----:B------:R-:W-:Y:S02]  /*2dc0*/  @P0 LEA.HI.X R7, R5, c[0x0][0x1cc], R7, 0x1, P2 ;  /* 0x0000730005070a11 */ /* 0x000fe400010f0c07 */
[----:B------:R-:W-:-:S13]  /*2dd0*/  LOP3.LUT P2, RZ, R89, 0x1, RZ, 0xc0, !PT ;  /* 0x0000000159ff7812 */ /* 0x000fda000784c0ff */
[----:B------:R-:W-:Y:S01]  /*2de0*/  @!PT LDS RZ, [RZ] ;  /* 0x00000000fffff984 */ /* 0x000fe20000000800 */
[----:B------:R-:W-:Y:S01]  /*2df0*/  @!PT LDS RZ, [RZ] ;  /* 0x00000000fffff984 */ /* 0x000fe20000000800 */
[----:B------:R-:W-:Y:S01]  /*2e00*/  @!PT LDS RZ, [RZ] ;  /* 0x00000000fffff984 */ /* 0x000fe20000000800 */
[----:B------:R1:W-:Y:S04]  /*2e10*/  @P1 LDGSTS.E.BYPASS.LTC128B.128 [R76+0x14080], [R8.64], !P2 ;  /* 0x14080000084c1fae */ /* 0x0003e8000d101d58 */
[----:B------:R1:W-:Y:S04]  /*2e20*/  @P1 LDGSTS.E.BYPASS.LTC128B.128 [R76+0x15880], [R8.64+0x80], !P6 ;  /* 0x15880080084c1fae */ /* 0x0003e8000f101d58 */
[----:B------:R1:W-:Y:S04]  /*2e30*/  @P1 LDGSTS.E.BYPASS.LTC128B.128 [R76+0x17080], [R8.64+0x100], !P5 ;  /* 0x17080100084c1fae */ /* 0x0003e8000e901d58 */
[----:B------:R1:W-:Y:S04]  /*2e40*/  @P1 LDGSTS.E.BYPASS.LTC128B.128 [R76+0x18880], [R8.64+0x180], !P4 ;  /* 0x18880180084c1fae */ /* 0x0003e8000e101d58 */
[----:B------:R1:W-:Y:S04]  /*2e50*/  @P0 LDGSTS.E.BYPASS.LTC128B.128 [R76+0x15080], [R6.64], !P2 ;  /* 0x15080000064c0fae */ /* 0x0003e8000d101d58 */
[----:B------:R1:W-:Y:S04]  /*2e60*/  @P0 LDGSTS.E.BYPASS.LTC128B.128 [R76+0x16880], [R6.64+0x80], !P6 ;  /* 0x16880080064c0fae */ /* 0x0003e8000f101d58 */
[----:B------:R1:W-:Y:S04]  /*2e70*/  @P0 LDGSTS.E.BYPASS.LTC128B.128 [R76+0x18080], [R6.64+0x100], !P5 ;  /* 0x18080100064c0fae */ /* 0x0003e8000e901d58 */
[----:B------:R1:W-:Y:S02]  /*2e80*/  @P0 LDGSTS.E.BYPASS.LTC128B.128 [R76+0x19880], [R6.64+0x180], !P4 ;  /* 0x19880180064c0fae */ /* 0x0003e4000e101d58 */
.L_x_164:
[----:B-1-3--:R-:W-:Y:S01]  /*2e90*/  SHF.R.S32.HI R7, RZ, 0x1f, R73 ;  /* 0x0000001fff077819 */ /* 0x00afe20000011449 */
[----:B------:R-:W-:Y:S01]  /*2ea0*/  FMUL.FTZ R5, R41, c[0x0][0x320] ;  /* 0x0000c80029057a20 */ /* 0x000fe20000410000 */
[----:B----4-:R-:W-:Y:S01]  /*2eb0*/  LOP3.LUT R2, R74, 0xffffffe0, RZ, 0xc0, !PT ;  /* 0xffffffe04a027812 */ /* 0x010fe200078ec0ff */
[----:B------:R-:W-:Y:S01]  /*2ec0*/  UISETP.NE.AND UP1, UPT, UR18, URZ, UPT ;  /* 0x0000003f1200728c */ /* 0x000fe2000bf25270 */
[----:B------:R-:W-:Y:S01]  /*2ed0*/  LEA.HI R6, R75, R85, RZ, 0x2 ;  /* 0x000000554b067211 */ /* 0x000fe200078f10ff */
[----:B------:R1:W3:Y:S01]  /*2ee0*/  MUFU.TANH R36, R5 ;  /* 0x0000000500247308 */ /* 0x0002e20000002400 */
[----:B------:R-:W-:Y:S01]  /*2ef0*/  LEA.HI R7, R7, R73, RZ, 0x3 ;  /* 0x0000004907077211 */ /* 0x000fe200078f18ff */
[----:B------:R-:W-:Y:S01]  /*2f00*/  IMAD.IADD R2, R85, 0x1, -R2 ;  /* 0x0000000155027824 */ /* 0x000fe200078e0a02 */
[----:B------:R-:W-:Y:S01]  /*2f10*/  LOP3.LUT R6, R6, 0xfffffffc, RZ, 0xc0, !PT ;  /* 0xfffffffc06067812 */ /* 0x000fe200078ec0ff */
[----:B------:R-:W-:Y:S01]  /*2f20*/  UISETP.NE.AND UP0, UPT, UR17, URZ, UPT ;  /* 0x0000003f1100728c */ /* 0x000fe2000bf05270 */
[----:B------:R-:W-:Y:S01]  /*2f30*/  LOP3.LUT R8, R7, 0xffffff8, RZ, 0xc0, !PT ;  /* 0x0ffffff807087812 */ /* 0x000fe200078ec0ff */
[----:B------:R-:W-:Y:S01]  /*2f40*/  FMUL.FTZ R7, R48, c[0x0][0x320] ;  /* 0x0000c80030077a20 */ /* 0x000fe20000410000 */
[----:B------:R-:W-:Y:S01]  /*2f50*/  SHF.R.S32.HI R10, RZ, 0x1f, R2 ;  /* 0x0000001fff0a7819 */ /* 0x000fe20000011402 */
[----:B------:R-:W-:Y:S01]  /*2f60*/  ULDC UR7, c[0x0][0x324] ;  /* 0x0000c90000077ab9 */ /* 0x000fe20000000800 */
[----:B------:R-:W-:Y:S01]  /*2f70*/  PLOP3.LUT P1, PT, PT, PT, UP1, 0x80, 0x0 ;  /* 0x000000000000781c */ /* 0x000fe20003f2f018 */
[----:B------:R-:W-:Y:S01]  /*2f80*/  IMAD.IADD R9, R73, 0x1, -R8 ;  /* 0x0000000149097824 */ /* 0x000fe200078e0a08 */
[----:B------:R4:W2:Y:S01]  /*2f90*/  MUFU.TANH R22, R7 ;  /* 0x0000000700167308 */ /* 0x0008a20000002400 */
[----:B------:R-:W-:Y:S01]  /*2fa0*/  PLOP3.LUT P0, PT, PT, PT, UP1, 0x80, 0x0 ;  /* 0x000000000000781c */ /* 0x000fe20003f0f018 */
[----:B------:R-:W-:Y:S01]  /*2fb0*/  ULOP3.LUT UR7, URZ, UR7, URZ, 0x33, !UPT ;  /* 0x000000073f077292 */ /* 0x000fe2000f8e333f */
[----:B------:R-:W0:Y:S01]  /*2fc0*/  LDGDEPBAR ;  /* 0x00000000000079af */ /* 0x000e220000000000 */
[----:B-1----:R-:W-:Y:S01]  /*2fd0*/  IMAD.IADD R5, R85, 0x1, -R6 ;  /* 0x0000000155057824 */ /* 0x002fe200078e0a06 */
[----:B------:R-:W-:Y:S01]  /*2fe0*/  LEA.HI R6, R10, R2, RZ, 0x2 ;  /* 0x000000020a067211 */ /* 0x000fe200078f10ff */
[----:B------:R-:W-:-:S03]  /*2ff0*/  FMUL.FTZ R10, R49, c[0x0][0x320] ;  /* 0x0000c800310a7a20 */ /* 0x000fc60000410000 */
[----:B------:R-:W-:Y:S01]  /*3000*/  LEA.HI R8, R5, R5, RZ, 0x1 ;  /* 0x0000000505087211 */ /* 0x000fe200078f08ff */
[----:B------:R-:W1:Y:S03]  /*3010*/  MUFU.TANH R21, R10 ;  /* 0x0000000a00157308 */ /* 0x000e660000002400 */
[----:B------:R-:W-:Y:S02]  /*3020*/  LOP3.LUT R8, R8, 0x1ffffffe, RZ, 0xc0, !PT ;  /* 0x1ffffffe08087812 */ /* 0x000fe400078ec0ff */
[----:B----4-:R-:W-:-:S03]  /*3030*/  LEA.HI.SX32 R7, R6, UR16, 0x1e ;  /* 0x0000001006077c11 */ /* 0x010fc6000f8ff2ff */
[----:B------:R-:W-:Y:S02]  /*3040*/  IMAD.IADD R5, R5, 0x1, -R8 ;  /* 0x0000000105057824 */ /* 0x000fe400078e0a08 */
[----:B------:R-:W-:-:S04]  /*3050*/  IMAD R7, R9, 0x10, R7 ;  /* 0x0000001009077824 */ /* 0x000fc800078e0207 */
[----:B------:R-:W-:Y:S02]  /*3060*/  IMAD R11, R5, 0x8, R7 ;  /* 0x00000008050b7824 */ /* 0x000fe400078e0207 */
[----:B------:R-:W-:Y:S02]  /*3070*/  FMUL.FTZ R5, R17, c[0x0][0x320] ;  /* 0x0000c80011057a20 */ /* 0x000fe40000410000 */
[----:B------:R-:W-:Y:S01]  /*3080*/  @P1 IMAD.HI.U32 R8, R11, c[0x0][0x2c8], RZ ;  /* 0x0000b2000b081a27 */ /* 0x000fe200078e00ff */
[----:B------:R4:W-:Y:S01]  /*3090*/  STL [R1+0x84], R11 ;  /* 0x0000840b01007387 */ /* 0x0009e20000100800 */
[----:B------:R5:W1:Y:S02]  /*30a0*/  MUFU.TANH R27, R5 ;  /* 0x00000005001b7308 */ /* 0x000a640000002400 */
[----:B------:R-:W-:Y:S01]  /*30b0*/  IMAD.MOV.U32 R7, RZ, RZ, R11 ;  /* 0x000000ffff077224 */ /* 0x000fe200078e000b */
[----:B------:R-:W-:Y:S01]  /*30c0*/  @P0 SHF.R.U32.HI R7, RZ, c[0x0][0x2cc], R8 ;  /* 0x0000b300ff070a19 */ /* 0x000fe20000011608 */
[----:B------:R-:W-:Y:S01]  /*30d0*/  FMUL.FTZ R8, R29, c[0x0][0x320] ;  /* 0x0000c8001d087a20 */ /* 0x000fe20000410000 */
[----:B------:R-:W-:-:S03]  /*30e0*/  PLOP3.LUT P0, PT, PT, PT, UP0, 0x40, 0x0 ;  /* 0x000000000000781c */ /* 0x000fc60003f0e808 */
[----:B------:R-:W1:Y:S01]  /*30f0*/  MUFU.TANH R25, R8 ;  /* 0x0000000800197308 */ /* 0x000e620000002400 */
[----:B-----5:R-:W-:-:S07]  /*3100*/  FMUL.FTZ R5, R28, c[0x0][0x320] ;  /* 0x0000c8001c057a20 */ /* 0x020fce0000410000 */
[----:B------:R5:W1:Y:S02]  /*3110*/  MUFU.TANH R26, R5 ;  /* 0x00000005001a7308 */ /* 0x000a640000002400 */
[----:B-----5:R-:W-:Y:S02]  /*3120*/  LOP3.LUT R5, R6, 0x7ffffffc, RZ, 0xc0, !PT ;  /* 0x7ffffffc06057812 */ /* 0x020fe400078ec0ff */
[----:B------:R-:W5:Y:S03]  /*3130*/  SHFL.IDX PT, R6, R7, RZ, 0x1c1f ;  /* 0x001c1fff07067589 */ /* 0x000f6600000e0000 */
[----:B------:R-:W-:Y:S02]  /*3140*/  IMAD.IADD R8, R2, 0x1, -R5 ;  /* 0x0000000102087824 */ /* 0x000fe400078e0a05 */
[----:B------:R-:W-:Y:S02]  /*3150*/  IMAD.U32 R2, RZ, RZ, UR9 ;  /* 0x00000009ff027e24 */ /* 0x000fe4000f8e00ff */
[----:B----4-:R-:W-:-:S02]  /*3160*/  IMAD.SHL.U32 R11, R8, 0x2, RZ ;  /* 0x00000002080b7824 */ /* 0x010fc400078e00ff */
[----:B------:R-:W-:-:S03]  /*3170*/  FMUL.FTZ R5, R40, c[0x0][0x320] ;  /* 0x0000c80028057a20 */ /* 0x000fc60000410000 */
[C---:B------:R-:W-:Y:S01]  /*3180*/  IADD3 R2, -R11.reuse, 0x1, R2 ;  /* 0x000000010b027810 */ /* 0x040fe20007ffe102 */
[----:B------:R4:W1:Y:S01]  /*3190*/  MUFU.TANH R13, R5 ;  /* 0x00000005000d7308 */ /* 0x0008620000002400 */
[----:B------:R-:W-:Y:S01]  /*31a0*/  IADD3 R9, -R11, c[0x0][0x1d0], R72 ;  /* 0x000074000b097a10 */ /* 0x000fe20007ffe148 */
[----:B------:R1:W-:Y:S01]  /*31b0*/  STL [R1+0x7c], R11 ;  /* 0x00007c0b01007387 */ /* 0x0003e20000100800 */
[----:B------:R-:W-:-:S04]  /*31c0*/  IADD3 R2, R2, -c[0x0][0x168], RZ ;  /* 0x80005a0002027a10 */ /* 0x000fc80007ffe0ff */
[C---:B------:R-:W-:Y:S02]  /*31d0*/  IADD3 R8, R2.reuse, c[0x0][0x328], RZ ;  /* 0x0000ca0002087a10 */ /* 0x040fe40007ffe0ff */
[----:B------:R-:W-:-:S05]  /*31e0*/  IADD3 R10, R2, UR7, RZ ;  /* 0x00000007020a7c10 */ /* 0x000fca000fffe0ff */
[----:B-----5:R-:W-:Y:S02]  /*31f0*/  IMAD.IADD R2, R10, 0x1, R6 ;  /* 0x000000010a027824 */ /* 0x020fe400078e0206 */
[----:B----4-:R-:W-:-:S04]  /*3200*/  FMUL.FTZ R5, R16, c[0x0][0x320] ;  /* 0x0000c80010057a20 */ /* 0x010fc80000410000 */
[----:B------:R4:W2:Y:S01]  /*3210*/  MUFU.TANH R15, R5 ;  /* 0x00000005000f7308 */ /* 0x0008a20000002400 */
[----:B-1----:R-:W-:Y:S01]  /*3220*/  IADD3 R11, -R11, UR10, RZ ;  /* 0x0000000a0b0b7c10 */ /* 0x002fe2000fffe1ff */
[----:B----4-:R-:W-:-:S05]  /*3230*/  IMAD.IADD R5, R8, 0x1, R6 ;  /* 0x0000000108057824 */ /* 0x010fca00078e0206 */
[----:B------:R-:W-:Y:S01]  /*3240*/  IMNMX R5, R5, R9, PT ;  /* 0x0000000905057217 */ /* 0x000fe20003800200 */
[----:B------:R-:W-:Y:S05]  /*3250*/  @P0 BRA `(.L_x_165) ;  /* 0x0000015000000947 */ /* 0x000fea0003800000 */
[----:B--23--:R-:W-:Y:S01]  /*3260*/  IADD3 R6, R6, c[0x0][0x1d0], RZ ;  /* 0x0000740006067a10 */ /* 0x00cfe20007ffe0ff */
[----:B------:R-:W-:Y:S03]  /*3270*/  BSSY B0, `(.L_x_166) ;  /* 0x000000f000007945 */ /* 0x000fe60003800000 */
[----:B------:R-:W-:-:S04]  /*3280*/  IADD3 R6, R6, -c[0x0][0x168], RZ ;  /* 0x80005a0006067a10 */ /* 0x000fc80007ffe0ff */
[----:B------:R-:W-:-:S13]  /*3290*/  ISETP.GT.AND P0, PT, R6, -0x1, PT ;  /* 0xffffffff0600780c */ /* 0x000fda0003f04270 */
[----:B------:R-:W-:Y:S05]  /*32a0*/  @P0 BRA `(.L_x_167) ;  /* 0x0000007000000947 */ /* 0x000fea0003800000 */
[----:B------:R-:W-:Y:S01]  /*32b0*/  IMAD.MOV.U32 R12, RZ, RZ, c[0x0][0x32c] ;  /* 0x0000cb00ff0c7624 */ /* 0x000fe200078e00ff */
[----:B------:R-:W-:-:S04]  /*32c0*/  LOP3.LUT R6, RZ, R6, RZ, 0x33, !PT ;  /* 0x00000006ff067212 */ /* 0x000fc800078e33ff */
[----:B------:R-:W-:-:S13]  /*32d0*/  ISETP.NE.AND P0, PT, R12, 0x1, PT ;  /* 0x000000010c00780c */ /* 0x000fda0003f05270 */
[----:B------:R-:W-:-:S05]  /*32e0*/  @P0 IMAD.HI.U32 R12, R6, c[0x0][0x330], RZ ;  /* 0x0000cc00060c0a27 */ /* 0x000fca00078e00ff */
[----:B------:R-:W-:-:S04]  /*32f0*/  @P0 SHF.R.U32.HI R6, RZ, c[0x0][0x334], R12 ;  /* 0x0000cd00ff060a19 */ /* 0x000fc8000001160c */
[----:B------:R-:W-:Y:S01]  /*3300*/  LOP3.LUT R6, RZ, R6, RZ, 0x33, !PT ;  /* 0x00000006ff067212 */ /* 0x000fe200078e33ff */
[----:B------:R-:W-:Y:S05]  /*3310*/  BRA `(.L_x_168) ;  /* 0x0000004000007947 */ /* 0x000fea0003800000 */
.L_x_167:
[----:B------:R-:W-:-:S04]  /*3320*/  MOV R12, c[0x0][0x32c] ;  /* 0x0000cb00000c7a02 */ /* 0x000fc80000000f00 */
[----:B------:R-:W-:-:S13]  /*3330*/  ISETP.NE.AND P0, PT, R12, 0x1, PT ;  /* 0x000000010c00780c */ /* 0x000fda0003f05270 */
[----:B------:R-:W-:-:S05]  /*3340*/  @P0 IMAD.HI.U32 R12, R6, c[0x0][0x330], RZ ;  /* 0x0000cc00060c0a27 */ /* 0x000fca00078e00ff */
[----:B------:R-:W-:Y:S02]  /*3350*/  @P0 SHF.R.U32.HI R6, RZ, c[0x0][0x334], R12 ;  /* 0x0000cd00ff060a19 */ /* 0x000fe4000001160c */
.L_x_168:
[----:B------:R-:W-:Y:S05]  /*3360*/  BSYNC B0 ;  /* 0x0000000000007941 */ /* 0x000fea0003800000 */
.L_x_166:
[----:B------:R-:W-:-:S05]  /*3370*/  IMAD R6, R6, c[0x0][0x32c], R11 ;  /* 0x0000cb0006067a24 */ /* 0x000fca00078e020b */
[----:B------:R-:W-:Y:S02]  /*3380*/  IADD3 R12, R6, c[0x0][0x32c], RZ ;  /* 0x0000cb00060c7a10 */ /* 0x000fe40007ffe0ff */
[----:B------:R-:W-:Y:S02]  /*3390*/  IMNMX R2, R2, R6, !PT ;  /* 0x0000000602027217 */ /* 0x000fe40007800200 */
[----:B------:R-:W-:Y:S02]  /*33a0*/  IMNMX R5, R5, R12, PT ;  /* 0x0000000c05057217 */ /* 0x000fe40003800200 */
.L_x_165:
[----:B--23--:R-:W-:Y:S01]  /*33b0*/  UISETP.GE.AND UP1, UPT, UR10, 0x1, UPT ;  /* 0x000000010a00788c */ /* 0x00cfe2000bf26270 */
[----:B------:R-:W-:Y:S01]  /*33c0*/  FMUL.FTZ R6, R51, c[0x0][0x320] ;  /* 0x0000c80033067a20 */ /* 0x000fe20000410000 */
[----:B------:R-:W-:Y:S01]  /*33d0*/  UISETP.GE.AND UP0, UPT, UR10, 0x2, UPT ;  /* 0x000000020a00788c */ /* 0x000fe2000bf06270 */
[----:B------:R-:W-:Y:S01]  /*33e0*/  FMUL.FTZ R12, R35, c[0x0][0x320] ;  /* 0x0000c800230c7a20 */ /* 0x000fe20000410000 */
[----:B------:R-:W-:Y:S01]  /*33f0*/  UP2UR UR14, UPR, URZ, 0x2 ;  /* 0x000000023f0e7883 */ /* 0x000fe20008000000 */
[----:B------:R1:W2:Y:S01]  /*3400*/  MUFU.TANH R33, R6 ;  /* 0x0000000600217308 */ /* 0x0002a20000002400 */
[----:B------:R-:W-:Y:S01]  /*3410*/  PLOP3.LUT P1, PT, PT, PT, UP1, 0x40, 0x0 ;  /* 0x000000000000781c */ /* 0x000fe20003f2e818 */
[----:B------:R-:W-:Y:S01]  /*3420*/  UP2UR UR11, UPR, URZ, 0x1 ;  /* 0x000000013f0b7883 */ /* 0x000fe20008000000 */
[----:B------:R-:W-:Y:S01]  /*3430*/  PLOP3.LUT P0, PT, PT, PT, UP0, 0x40, 0x0 ;  /* 0x000000000000781c */ /* 0x000fe20003f0e808 */
[----:B------:R-:W-:Y:S01]  /*3440*/  UISETP.GE.AND UP1, UPT, UR10, 0x9, UPT ;  /* 0x000000090a00788c */ /* 0x000fe2000bf26270 */
[C---:B------:R-:W-:Y:S01]  /*3450*/  ISETP.GT.AND P1, PT, R2.reuse, RZ, P1 ;  /* 0x000000ff0200720c */ /* 0x040fe20000f24270 */
[----:B------:R-:W-:Y:S01]  /*3460*/  UISETP.GE.AND UP0, UPT, UR10, 0xa, UPT ;  /* 0x0000000a0a00788c */ /* 0x000fe2000bf06270 */
[----:B------:R-:W-:Y:S01]  /*3470*/  ISETP.GT.AND P0, PT, R2, 0x1, P0 ;  /* 0x000000010200780c */ /* 0x000fe20000704270 */
[----:B------:R-:W-:Y:S01]  /*3480*/  UISETP.GE.AND UP6, UPT, UR10, 0x12, UPT ;  /* 0x000000120a00788c */ /* 0x000fe2000bfc6270 */
[C---:B------:R-:W-:Y:S01]  /*3490*/  ISETP.LT.OR P1, PT, R5.reuse, 0x1, P1 ;  /* 0x000000010500780c */ /* 0x040fe20000f21670 */
[----:B------:R-:W-:Y:S01]  /*34a0*/  UP2UR UR5, UPR, URZ, 0x1 ;  /* 0x000000013f057883 */ /* 0x000fe20008000000 */
[----:B------:R-:W-:Y:S01]  /*34b0*/  ISETP.LT.OR P0, PT, R5, 0x2, P0 ;  /* 0x000000020500780c */ /* 0x000fe20000701670 */
[----:B------:R-:W-:Y:S01]  /*34c0*/  UISETP.GE.AND UP5, UPT, UR10, 0x19, UPT ;  /* 0x000000190a00788c */ /* 0x000fe2000bfa6270 */
[----:B------:R-:W-:Y:S01]  /*34d0*/  FSEL R14, R38, -INF , !P1 ;  /* 0xff800000260e7808 */ /* 0x000fe20004800000 */
[----:B------:R-:W-:Y:S01]  /*34e0*/  UISETP.GE.AND UP4, UPT, UR10, 0x1a, UPT ;  /* 0x0000001a0a00788c */ /* 0x000fe2000bf86270 */
[----:B------:R-:W-:Y:S01]  /*34f0*/  PLOP3.LUT P1, PT, PT, PT, UP1, 0x40, 0x0 ;  /* 0x000000000000781c */ /* 0x000fe20003f2e818 */
[----:B-1----:R-:W-:Y:S01]  /*3500*/  FMUL.FTZ R6, R34, c[0x0][0x320] ;  /* 0x0000c80022067a20 */ /* 0x002fe20000410000 */
[----:B------:R-:W-:Y:S01]  /*3510*/  FSEL R16, R23, -INF , !P0 ;  /* 0xff80000017107808 */ /* 0x000fe20004000000 */
[----:B------:R-:W-:Y:S01]  /*3520*/  UISETP.GE.AND UP3, UPT, UR10, 0x21, UPT ;  /* 0x000000210a00788c */ /* 0x000fe2000bf66270 */
[----:B------:R-:W-:Y:S01]  /*3530*/  PLOP3.LUT P0, PT, PT, PT, UP0, 0x40, 0x0 ;  /* 0x000000000000781c */ /* 0x000fe20003f0e808 */
[----:B------:R1:W3:Y:S01]  /*3540*/  MUFU.TANH R24, R6 ;  /* 0x0000000600187308 */ /* 0x0002e20000002400 */
[C---:B------:R-:W-:Y:S01]  /*3550*/  ISETP.GT.AND P1, PT, R2.reuse, 0x8, P1 ;  /* 0x000000080200780c */ /* 0x040fe20000f24270 */
[----:B------:R-:W-:Y:S01]  /*3560*/  UISETP.GE.AND UP0, UPT, UR10, 0x11, UPT ;  /* 0x000000110a00788c */ /* 0x000fe2000bf06270 */
[----:B------:R-:W-:Y:S01]  /*3570*/  ISETP.GT.AND P0, PT, R2, 0x9, P0 ;  /* 0x000000090200780c */ /* 0x000fe20000704270 */
[----:B------:R-:W-:Y:S01]  /*3580*/  UISETP.GE.AND UP2, UPT, UR10, 0x22, UPT ;  /* 0x000000220a00788c */ /* 0x000fe2000bf46270 */
[C---:B------:R-:W-:Y:S01]  /*3590*/  ISETP.LT.OR P1, PT, R5.reuse, 0x9, P1 ;  /* 0x000000090500780c */ /* 0x040fe20000f21670 */
[----:B------:R-:W-:Y:S01]  /*35a0*/  UP2UR UR9, UPR, URZ, 0x2 ;  /* 0x000000023f097883 */ /* 0x000fe20008000000 */
[----:B------:R-:W-:Y:S01]  /*35b0*/  ISETP.LT.OR P0, PT, R5, 0xa, P0 ;  /* 0x0000000a0500780c */ /* 0x000fe20000701670 */
[----:B------:R-:W-:Y:S01]  /*35c0*/  UP2UR UR4, UPR, URZ, 0x1 ;  /* 0x000000013f047883 */ /* 0x000fe20008000000 */
[----:B------:R-:W-:Y:S01]  /*35d0*/  FSEL R20, R20, -INF , !P1 ;  /* 0xff80000014147808 */ /* 0x000fe20004800000 */
[----:B------:R-:W-:Y:S01]  /*35e0*/  UISETP.GE.AND UP1, UPT, UR10, 0x29, UPT ;  /* 0x000000290a00788c */ /* 0x000fe2000bf26270 */
[----:B------:R-:W-:Y:S01]  /*35f0*/  PLOP3.LUT P1, PT, PT, PT, UP0, 0x40, 0x0 ;  /* 0x000000000000781c */ /* 0x000fe20003f2e808 */
[----:B------:R-:W-:Y:S01]  /*3600*/  UISETP.GE.AND UP0, UPT, UR10, 0x2a, UPT ;  /* 0x0000002a0a00788c */ /* 0x000fe2000bf06270 */
[----:B------:R-:W4:Y:S01]  /*3610*/  MUFU.TANH R12, R12 ;  /* 0x0000000c000c7308 */ /* 0x000f220000002400 */
[----:B------:R-:W-:Y:S01]  /*3620*/  UP2UR UR19, UPR, URZ, 0x40 ;  /* 0x000000403f137883 */ /* 0x000fe20008000000 */
[----:B------:R-:W-:Y:S01]  /*3630*/  ISETP.GT.AND P1, PT, R2, 0x10, P1 ;  /* 0x000000100200780c */ /* 0x000fe20000f24270 */
[----:B-1----:R-:W-:-:S03]  /*3640*/  FMUL.FTZ R6, R18, c[0x0][0x320] ;  /* 0x0000c80012067a20 */ /* 0x002fc60000410000 */
[----:B------:R-:W-:Y:S02]  /*3650*/  ISETP.LT.OR P1, PT, R5, 0x11, P1 ;  /* 0x000000110500780c */ /* 0x000fe40000f21670 */
[----:B------:R1:W1:Y:S02]  /*3660*/  MUFU.TANH R34, R6 ;  /* 0x0000000600227308 */ /* 0x0002640000002400 */
[----:B------:R-:W-:Y:S01]  /*3670*/  FSEL R18, R13, -INF , !P1 ;  /* 0xff8000000d127808 */ /* 0x000fe20004800000 */
[----:B------:R-:W-:Y:S01]  /*3680*/  FMUL.FTZ R13, R31, c[0x0][0x320] ;  /* 0x0000c8001f0d7a20 */ /* 0x000fe20000410000 */
[----:B------:R-:W-:-:S04]  /*3690*/  PLOP3.LUT P1, PT, PT, PT, UP5, 0x40, 0x0 ;  /* 0x000000000000781c */ /* 0x000fc80003f2e858 */
[----:B------:R-:W-:Y:S01]  /*36a0*/  ISETP.GT.AND P1, PT, R2, 0x18, P1 ;  /* 0x000000180200780c */ /* 0x000fe20000f24270 */
[----:B------:R-:W2:Y:S03]  /*36b0*/  MUFU.TANH R29, R13 ;  /* 0x0000000d001d7308 */ /* 0x000ea60000002400 */
[----:B------:R-:W-:Y:S01]  /*36c0*/  ISETP.LT.OR P1, PT, R5, 0x19, P1 ;  /* 0x000000190500780c */ /* 0x000fe20000f21670 */
[----:B-1----:R-:W-:Y:S01]  /*36d0*/  FMUL.FTZ R6, R19, c[0x0][0x320] ;  /* 0x0000c80013067a20 */ /* 0x002fe20000410000 */
[----:B------:R-:W-:Y:S02]  /*36e0*/  FSEL R19, R37, -INF , !P0 ;  /* 0xff80000025137808 */ /* 0x000fe40004000000 */
[----:B------:R-:W-:Y:S01]  /*36f0*/  PLOP3.LUT P0, PT, PT, PT, UP6, 0x40, 0x0 ;  /* 0x000000000000781c */ /* 0x000fe20003f0e868 */
[----:B------:R1:W1:Y:S01]  /*3700*/  MUFU.TANH R32, R6 ;  /* 0x0000000600207308 */ /* 0x0002620000002400 */
[----:B------:R-:W-:Y:S01]  /*3710*/  FSEL R22, R22, -INF , !P1 ;  /* 0xff80000016167808 */ /* 0x000fe20004800000 */
[----:B------:R-:W-:Y:S01]  /*3720*/  UISETP.NE.AND UP6, UPT, UR17, URZ, UPT ;  /* 0x0000003f1100728c */ /* 0x000fe2000bfc5270 */
[----:B------:R-:W-:-:S02]  /*3730*/  ISETP.GT.AND P0, PT, R2, 0x11, P0 ;  /* 0x000000110200780c */ /* 0x000fc40000704270 */
[----:B------:R-:W-:Y:S02]  /*3740*/  PLOP3.LUT P1, PT, PT, PT, UP3, 0x40, 0x0 ;  /* 0x000000000000781c */ /* 0x000fe40003f2e838 */
[C---:B------:R-:W-:Y:S02]  /*3750*/  ISETP.LT.OR P0, PT, R5.reuse, 0x12, P0 ;  /* 0x000000120500780c */ /* 0x040fe40000701670 */
[----:B------:R-:W-:Y:S02]  /*3760*/  ISETP.GT.AND P1, PT, R2, 0x20, P1 ;  /* 0x000000200200780c */ /* 0x000fe40000f24270 */
[----:B------:R-:W-:Y:S02]  /*3770*/  FSEL R17, R36, -INF , !P0 ;  /* 0xff80000024117808 */ /* 0x000fe40004000000 */
[----:B------:R-:W-:Y:S02]  /*3780*/  PLOP3.LUT P0, PT, PT, PT, UP4, 0x40, 0x0 ;  /* 0x000000000000781c */ /* 0x000fe40003f0e848 */
[----:B------:R-:W-:Y:S01]  /*3790*/  ISETP.LT.OR P1, PT, R5, 0x21, P1 ;  /* 0x000000210500780c */ /* 0x000fe20000f21670 */
[----:B-1----:R-:W-:Y:S01]  /*37a0*/  FMUL.FTZ R6, R42, c[0x0][0x320] ;  /* 0x0000c8002a067a20 */ /* 0x002fe20000410000 */
[----:B------:R-:W-:-:S02]  /*37b0*/  ISETP.GT.AND P0, PT, R2, 0x19, P0 ;  /* 0x000000190200780c */ /* 0x000fc40000704270 */
[----:B------:R-:W-:Y:S01]  /*37c0*/  FSEL R96, R15, -INF , !P1 ;  /* 0xff8000000f607808 */ /* 0x000fe20004800000 */
[----:B------:R1:W1:Y:S01]  /*37d0*/  MUFU.TANH R23, R6 ;  /* 0x0000000600177308 */ /* 0x0002620000002400 */
[----:B------:R-:W-:Y:S02]  /*37e0*/  ISETP.LT.OR P0, PT, R5, 0x1a, P0 ;  /* 0x0000001a0500780c */ /* 0x000fe40000701670 */
[----:B------:R-:W-:Y:S02]  /*37f0*/  PLOP3.LUT P1, PT, PT, PT, UP1, 0x40, 0x0 ;  /* 0x000000000000781c */ /* 0x000fe40003f2e818 */
[----:B------:R-:W-:Y:S02]  /*3800*/  FSEL R21, R21, -INF , !P0 ;  /* 0xff80000015157808 */ /* 0x000fe40004000000 */
[----:B------:R-:W-:Y:S02]  /*3810*/  PLOP3.LUT P0, PT, PT, PT, UP2, 0x40, 0x0 ;  /* 0x000000000000781c */ /* 0x000fe40003f0e828 */
[----:B------:R-:W-:-:S02]  /*3820*/  ISETP.GT.AND P1, PT, R2, 0x28, P1 ;  /* 0x000000280200780c */ /* 0x000fc40000f24270 */
[----:B------:R-:W-:Y:S02]  /*3830*/  ISETP.GT.AND P0, PT, R2, 0x21, P0 ;  /* 0x000000210200780c */ /* 0x000fe40000704270 */
[C---:B------:R-:W-:Y:S02]  /*3840*/  ISETP.LT.OR P2, PT, R5.reuse, 0x29, P1 ;  /* 0x000000290500780c */ /* 0x040fe40000f41670 */
[----:B------:R-:W-:Y:S01]  /*3850*/  ISETP.LT.OR P0, PT, R5, 0x22, P0 ;  /* 0x000000220500780c */ /* 0x000fe20000701670 */
[----:B-1----:R-:W-:Y:S01]  /*3860*/  FMUL.FTZ R6, R43, c[0x0][0x320] ;  /* 0x0000c8002b067a20 */ /* 0x002fe20000410000 */
[----:B------:R-:W-:Y:S02]  /*3870*/  FSEL R94, R26, -INF , !P2 ;  /* 0xff8000001a5e7808 */ /* 0x000fe40005000000 */
[----:B------:R-:W-:Y:S01]  /*3880*/  FSEL R95, R27, -INF , !P0 ;  /* 0xff8000001b5f7808 */ /* 0x000fe20004000000 */
[----:B------:R1:W1:Y:S01]  /*3890*/  MUFU.TANH R28, R6 ;  /* 0x00000006001c7308 */ /* 0x0002620000002400 */
[----:B------:R-:W-:-:S04]  /*38a0*/  PLOP3.LUT P0, PT, PT, PT, UP0, 0x40, 0x0 ;  /* 0x000000000000781c */ /* 0x000fc80003f0e808 */
[----:B------:R-:W-:Y:S01]  /*38b0*/  ISETP.GT.AND P0, PT, R2, 0x29, P0 ;  /* 0x000000290200780c */ /* 0x000fe20000704270 */
[----:B------:R-:W-:-:S03]  /*38c0*/  FMUL.FTZ R2, R50, c[0x0][0x320] ;  /* 0x0000c80032027a20 */ /* 0x000fc60000410000 */
[----:B------:R-:W-:Y:S01]  /*38d0*/  ISETP.LT.OR P1, PT, R5, 0x2a, P0 ;  /* 0x0000002a0500780c */ /* 0x000fe20000721670 */
[----:B------:R-:W2:Y:S01]  /*38e0*/  MUFU.TANH R13, R2 ;  /* 0x00000002000d7308 */ /* 0x000ea20000002400 */
[----:B------:R-:W-:Y:S01]  /*38f0*/  PLOP3.LUT P0, PT, PT, PT, UP6, 0x40, 0x0 ;  /* 0x000000000000781c */ /* 0x000fe20003f0e868 */
[----:B------:R-:W-:Y:S01]  /*3900*/  UISETP.NE.AND UP6, UPT, UR19, URZ, UPT ;  /* 0x0000003f1300728c */ /* 0x000fe2000bfc5270 */
[----:B------:R-:W-:Y:S01]  /*3910*/  FSEL R93, R25, -INF , !P1 ;  /* 0xff800000195d7808 */ /* 0x000fe20004800000 */
[----:B-1----:R-:W-:-:S04]  /*3920*/  FMUL.FTZ R6, R30, c[0x0][0x320] ;  /* 0x0000c8001e067a20 */ /* 0x002fc80000410000 */
[----:B------:R1:W1:Y:S02]  /*3930*/  MUFU.TANH R30, R6 ;  /* 0x00000006001e7308 */ /* 0x0002640000002400 */
[----:B-1----:R-:W1:Y:S02]  /*3940*/  SHFL.IDX PT, R6, R7, 0x1, 0x1c1f ;  /* 0x003c1f0007067f89 */ /* 0x002e6400000e0000 */
[--C-:B-1----:R-:W-:Y:S02]  /*3950*/  IMAD.IADD R5, R8, 0x1, R6.reuse ;  /* 0x0000000108057824 */ /* 0x102fe400078e0206 */
[----:B------:R-:W-:-:S03]  /*3960*/  IMAD.IADD R2, R10, 0x1, R6 ;  /* 0x000000010a027824 */ /* 0x000fc600078e0206 */
[----:B------:R-:W-:Y:S01]  /*3970*/  IMNMX R5, R5, R9, PT ;  /* 0x0000000905057217 */ /* 0x000fe20003800200 */
[----:B------:R-:W-:Y:S05]  /*3980*/  @P0 BRA `(.L_x_169) ;  /* 0x0000015000000947 */ /* 0x000fea0003800000 */
[----:B--234-:R-:W-:Y:S01]  /*3990*/  IADD3 R6, R6, c[0x0][0x1d0], RZ ;  /* 0x0000740006067a10 */ /* 0x01cfe20007ffe0ff */
        /* <DEDUP_REMOVED lines=11> */
.L_x_171:
[----:B------:R-:W-:-:S04]  /*3a50*/  MOV R7, c[0x0][0x32c] ;  /* 0x0000cb0000077a02 */ /* 0x000fc80000000f00 */
[----:B------:R-:W-:-:S13]  /*3a60*/  ISETP.NE.AND P0, PT, R7, 0x1, PT ;  /* 0x000000010700780c */ /* 0x000fda0003f05270 */
[----:B------:R-:W-:-:S05]  /*3a70*/  @P0 IMAD.HI.U32 R7, R6, c[0x0][0x330], RZ ;  /* 0x0000cc0006070a27 */ /* 0x000fca00078e00ff */
[----:B------:R-:W-:Y:S02]  /*3a80*/  @P0 SHF.R.U32.HI R6, RZ, c[0x0][0x334], R7 ;  /* 0x0000cd00ff060a19 */ /* 0x000fe40000011607 */
.L_x_172:
[----:B------:R-:W-:Y:S05]  /*3a90*/  BSYNC B0 ;  /* 0x0000000000007941 */ /* 0x000fea0003800000 */
.L_x_170:
[----:B------:R-:W-:-:S05]  /*3aa0*/  IMAD R6, R6, c[0x0][0x32c], R11 ;  /* 0x0000cb0006067a24 */ /* 0x000fca00078e020b */
[----:B------:R-:W-:Y:S02]  /*3ab0*/  IADD3 R7, R6, c[0x0][0x32c], RZ ;  /* 0x0000cb0006077a10 */ /* 0x000fe40007ffe0ff */
[----:B------:R-:W-:Y:S02]  /*3ac0*/  IMNMX R2, R2, R6, !PT ;  /* 0x0000000602027217 */ /* 0x000fe40007800200 */
[----:B------:R-:W-:Y:S02]  /*3ad0*/  IMNMX R5, R5, R7, PT ;  /* 0x0000000705057217 */ /* 0x000fe40003800200 */
.L_x_169:
[----:B--234-:R-:W-:Y:S01]  /*3ae0*/  UP2UR UR10, UPR, URZ, 0x10 ;  /* 0x000000103f0a7883 */ /* 0x01cfe20008000000 */
[----:B------:R-:W-:Y:S01]  /*3af0*/  FMNMX.FTZ R133, R14, R16, !PT ;  /* 0x000000100e857209 */ /* 0x000fe20007810000 */
[----:B------:R-:W-:Y:S01]  /*3b00*/  UISETP.NE.AND UP4, UPT, UR14, URZ, UPT ;  /* 0x0000003f0e00728c */ /* 0x000fe2000bf85270 */
[----:B------:R-:W-:Y:S01]  /*3b10*/  IMAD.SHL.U32 R236, R3, 0x2, RZ ;  /* 0x0000000203ec7824 */ /* 0x000fe200078e00ff */
[----:B------:R-:W-:Y:S01]  /*3b20*/  UP2UR UR14, UPR, URZ, 0x8 ;  /* 0x000000083f0e7883 */ /* 0x000fe20008000000 */
[----:B------:R-:W-:Y:S01]  /*3b30*/  FMNMX.FTZ R133, R20, R133, !PT ;  /* 0x0000008514857209 */ /* 0x000fe20007810000 */
[----:B------:R-:W-:Y:S01]  /*3b40*/  UISETP.NE.AND UP3, UPT, UR11, URZ, UPT ;  /* 0x0000003f0b00728c */ /* 0x000fe2000bf65270 */
[--C-:B------:R-:W-:Y:S01]  /*3b50*/  IMAD R237, R4, 0x2, R236.reuse ;  /* 0x0000000204ed7824 */ /* 0x100fe200078e02ec */
[----:B------:R-:W-:Y:S01]  /*3b60*/  PLOP3.LUT P0, PT, PT, PT, UP4, 0x40, 0x0 ;  /* 0x000000000000781c */ /* 0x000fe20003f0e848 */
[----:B------:R-:W-:Y:S01]  /*3b70*/  UP2UR UR11, UPR, URZ, 0x4 ;  /* 0x000000043f0b7883 */ /* 0x000fe20008000000 */
[----:B------:R-:W-:Y:S01]  /*3b80*/  FMNMX.FTZ R133, R19, R133, !PT ;  /* 0x0000008513857209 */ /* 0x000fe20007810000 */
[----:B------:R-:W-:Y:S01]  /*3b90*/  UISETP.NE.AND UP2, UPT, UR9, URZ, UPT ;  /* 0x0000003f0900728c */ /* 0x000fe2000bf45270 */
[----:B------:R-:W-:Y:S01]  /*3ba0*/  ISETP.GT.AND P0, PT, R2, RZ, P0 ;  /* 0x000000ff0200720c */ /* 0x000fe20000704270 */
[----:B------:R-:W-:Y:S01]  /*3bb0*/  UP2UR UR9, UPR, URZ, 0x2 ;  /* 0x000000023f097883 */ /* 0x000fe20008000000 */
[----:B------:R-:W-:Y:S01]  /*3bc0*/  PLOP3.LUT P2, PT, PT, PT, UP3, 0x40, 0x0 ;  /* 0x000000000000781c */ /* 0x000fe20003f4e838 */
[----:B------:R-:W-:Y:S01]  /*3bd0*/  UISETP.NE.AND UP1, UPT, UR5, URZ, UPT ;  /* 0x0000003f0500728c */ /* 0x000fe2000bf25270 */
[C---:B------:R-:W-:Y:S01]  /*3be0*/  ISETP.LT.OR P0, PT, R5.reuse, 0x1, P0 ;  /* 0x000000010500780c */ /* 0x040fe20000701670 */
[----:B------:R-:W-:Y:S01]  /*3bf0*/  UP2UR UR5, UPR, URZ, 0x1 ;  /* 0x000000013f057883 */ /* 0x000fe20008000000 */
[----:B------:R-:W-:Y:S01]  /*3c00*/  PLOP3.LUT P1, PT, PT, PT, UP2, 0x40, 0x0 ;  /* 0x000000000000781c */ /* 0x000fe20003f2e828 */
[----:B------:R-:W-:Y:S01]  /*3c10*/  UISETP.NE.AND UP0, UPT, UR4, URZ, UPT ;  /* 0x0000003f0400728c */ /* 0x000fe2000bf05270 */
[----:B------:R-:W-:Y:S01]  /*3c20*/  FSEL R6, R44, -INF , !P0 ;  /* 0xff8000002c067808 */ /* 0x000fe20004000000 */
[----:B------:R-:W-:Y:S01]  /*3c30*/  UISETP.NE.AND UP4, UPT, UR10, URZ, UPT ;  /* 0x0000003f0a00728c */ /* 0x000fe2000bf85270 */
[----:B------:R-:W-:Y:S01]  /*3c40*/  ISETP.GT.AND P0, PT, R2, 0x1, P2 ;  /* 0x000000010200780c */ /* 0x000fe20001704270 */
[----:B------:R-:W-:Y:S01]  /*3c50*/  UISETP.NE.AND UP3, UPT, UR14, URZ, UPT ;  /* 0x0000003f0e00728c */ /* 0x000fe2000bf65270 */
[----:B------:R-:W-:Y:S01]  /*3c60*/  PLOP3.LUT P2, PT, PT, PT, UP1, 0x40, 0x0 ;  /* 0x000000000000781c */ /* 0x000fe20003f4e818 */
[----:B------:R-:W-:Y:S01]  /*3c70*/  UISETP.NE.AND UP2, UPT, UR11, URZ, UPT ;  /* 0x0000003f0b00728c */ /* 0x000fe2000bf45270 */
[----:B------:R-:W-:Y:S01]  /*3c80*/  ISETP.LT.OR P0, PT, R5, 0x2, P0 ;  /* 0x000000020500780c */ /* 0x000fe20000701670 */
[----:B------:R-:W-:Y:S01]  /*3c90*/  UISETP.NE.AND UP1, UPT, UR9, URZ, UPT ;  /* 0x0000003f0900728c */ /* 0x000fe2000bf25270 */
[----:B------:R-:W-:Y:S01]  /*3ca0*/  FMNMX.FTZ R133, R18, R133, !PT ;  /* 0x0000008512857209 */ /* 0x000fe20007810000 */
[----:B------:R-:W-:Y:S01]  /*3cb0*/  IMAD R240, R0, 0x2, R236 ;  /* 0x0000000200f07824 */ /* 0x000fe200078e02ec */
[----:B------:R-:W-:Y:S01]  /*3cc0*/  FSEL R11, R39, -INF , !P0 ;  /* 0xff800000270b7808 */ /* 0x000fe20004000000 */
[----:B------:R-:W-:Y:S01]  /*3cd0*/  LDSM.16.MT88.4 R48, [R237+0x4880] ;  /* 0x00488000ed30783b */ /* 0x000fe20000004200 */
[----:B------:R-:W-:-:S02]  /*3ce0*/  ISETP.GT.AND P0, PT, R2, 0x8, P1 ;  /* 0x000000080200780c */ /* 0x000fc40000f04270 */
[----:B------:R-:W-:Y:S01]  /*3cf0*/  PLOP3.LUT P1, PT, PT, PT, UP0, 0x40, 0x0 ;  /* 0x000000000000781c */ /* 0x000fe20003f2e808 */
[----:B------:R-:W-:Y:S01]  /*3d00*/  UISETP.NE.AND UP0, UPT, UR5, URZ, UPT ;  /* 0x0000003f0500728c */ /* 0x000fe2000bf05270 */
[C---:B------:R-:W-:Y:S01]  /*3d10*/  ISETP.LT.OR P0, PT, R5.reuse, 0x9, P0 ;  /* 0x000000090500780c */ /* 0x040fe20000701670 */
[----:B------:R-:W-:Y:S01]  /*3d20*/  LDSM.16.MT88.4 R44, [R240+0x4080] ;  /* 0x00408000f02c783b */ /* 0x000fe20000004200 */
[----:B------:R-:W-:Y:S01]  /*3d30*/  FMNMX.FTZ R132, R6, R11, !PT ;  /* 0x0000000b06847209 */ /* 0x000fe20007810000 */
[----:B------:R-:W-:Y:S01]  /*3d40*/  ULDC.64 UR4, c[0x0][0x2c8] ;  /* 0x0000b20000047ab9 */ /* 0x000fe20000000a00 */
[----:B------:R-:W-:Y:S01]  /*3d50*/  FSEL R10, R24, -INF , !P0 ;  /* 0xff800000180a7808 */ /* 0x000fe20004000000 */
[----:B------:R-:W-:Y:S01]  /*3d60*/  LDSM.16.MT88.4 R40, [R240+0x4880] ;  /* 0x00488000f028783b */ /* 0x000fe20000004200 */
[----:B------:R-:W-:Y:S02]  /*3d70*/  ISETP.GT.AND P0, PT, R2, 0x9, P2 ;  /* 0x000000090200780c */ /* 0x000fe40001704270 */
[----:B------:R-:W-:Y:S01]  /*3d80*/  PLOP3.LUT P2, PT, PT, PT, UP6, 0x40, 0x0 ;  /* 0x000000000000781c */ /* 0x000fe20003f4e868 */
[----:B------:R-:W-:Y:S01]  /*3d90*/  LDSM.16.MT88.4 R24, [R236+0x4880] ;  /* 0x00488000ec18783b */ /* 0x000fe20000004200 */
[----:B------:R-:W-:Y:S01]  /*3da0*/  ISETP.LT.OR P0, PT, R5, 0xa, P0 ;  /* 0x0000000a0500780c */ /* 0x000fe20000701670 */
[----:B------:R-:W-:Y:S01]  /*3db0*/  UISETP.NE.AND UP6, UPT, UR17, URZ, UPT ;  /* 0x0000003f1100728c */ /* 0x000fe2000bfc5270 */
[----:B------:R-:W-:Y:S01]  /*3dc0*/  FMNMX.FTZ R132, R10, R132, !PT ;  /* 0x000000840a847209 */ /* 0x000fe20007810000 */
[----:B------:R-:W-:Y:S01]  /*3dd0*/  LDSM.16.MT88.4 R68, [R240+0x5880] ;  /* 0x00588000f044783b */ /* 0x000fe20000004200 */
[----:B------:R-:W-:-:S02]  /*3de0*/  FSEL R9, R12, -INF , !P0 ;  /* 0xff8000000c097808 */ /* 0x000fc40004000000 */
[C---:B------:R-:W-:Y:S01]  /*3df0*/  ISETP.GT.AND P0, PT, R2.reuse, 0x10, P1 ;  /* 0x000000100200780c */ /* 0x040fe20000f04270 */
[----:B------:R-:W-:Y:S01]  /*3e00*/  LDSM.16.MT88.4 R60, [R236+0x6080] ;  /* 0x00608000ec3c783b */ /* 0x000fe20000004200 */
[----:B------:R-:W-:Y:S01]  /*3e10*/  PLOP3.LUT P1, PT, PT, PT, UP5, 0x40, 0x0 ;  /* 0x000000000000781c */ /* 0x000fe20003f2e858 */
[----:B------:R-:W-:Y:S01]  /*3e20*/  UISETP.NE.AND UP5, UPT, UR18, URZ, UPT ;  /* 0x0000003f1200728c */ /* 0x000fe2000bfa5270 */
[----:B------:R-:W-:Y:S01]  /*3e30*/  ISETP.LT.OR P0, PT, R5, 0x11, P0 ;  /* 0x000000110500780c */ /* 0x000fe20000701670 */
[----:B------:R-:W-:Y:S01]  /*3e40*/  LDSM.16.MT88.4 R64, [R237+0x5880] ;  /* 0x00588000ed40783b */ /* 0x000fe20000004200 */
[C---:B------:R-:W-:Y:S02]  /*3e50*/  ISETP.GT.AND P1, PT, R2.reuse, 0x18, P1 ;  /* 0x000000180200780c */ /* 0x040fe40000f24270 */
[----:B------:R-:W-:Y:S01]  /*3e60*/  FSEL R8, R23, -INF , !P0 ;  /* 0xff80000017087808 */ /* 0x000fe20004000000 */
[----:B------:R-:W-:Y:S01]  /*3e70*/  LDSM.16.MT88.4 R56, [R237+0x6080] ;  /* 0x00608000ed38783b */ /* 0x000fe20000004200 */
[----:B------:R-:W-:-:S02]  /*3e80*/  ISETP.GT.AND P0, PT, R2, 0x11, P2 ;  /* 0x000000110200780c */ /* 0x000fc40001704270 */
[C---:B------:R-:W-:Y:S01]  /*3e90*/  ISETP.LT.OR P1, PT, R5.reuse, 0x19, P1 ;  /* 0x000000190500780c */ /* 0x040fe20000f21670 */
[----:B------:R-:W-:Y:S01]  /*3ea0*/  STL [R1+0x98], R163 ;  /* 0x000098a301007387 */ /* 0x000fe20000100800 */
[----:B------:R-:W-:Y:S02]  /*3eb0*/  ISETP.LT.OR P0, PT, R5, 0x12, P0 ;  /* 0x000000120500780c */ /* 0x000fe40000701670 */
[----:B------:R-:W-:Y:S01]  /*3ec0*/  FMNMX.FTZ R133, R17, R133, !PT ;  /* 0x0000008511857209 */ /* 0x000fe20007810000 */
[----:B------:R-:W-:Y:S01]  /*3ed0*/  STL [R1+0x94], R162 ;  /* 0x000094a201007387 */ /* 0x000fe20000100800 */
[----:B------:R-:W-:Y:S02]  /*3ee0*/  FSEL R7, R28, -INF , !P0 ;  /* 0xff8000001c077808 */ /* 0x000fe40004000000 */
[----:B------:R-:W-:Y:S01]  /*3ef0*/  PLOP3.LUT P0, PT, PT, PT, UP4, 0x40, 0x0 ;  /* 0x000000000000781c */ /* 0x000fe20003f0e848 */
[----:B------:R-:W-:Y:S01]  /*3f00*/  STL [R1+0x90], R161 ;  /* 0x000090a101007387 */ /* 0x000fe20000100800 */
[----:B------:R-:W-:-:S02]  /*3f10*/  FSEL R13, R13, -INF , !P1 ;  /* 0xff8000000d0d7808 */ /* 0x000fc40004800000 */
[----:B------:R-:W-:Y:S01]  /*3f20*/  ISETP.GT.AND P0, PT, R2, 0x19, P0 ;  /* 0x000000190200780c */ /* 0x000fe20000704270 */
[----:B------:R-:W-:Y:S01]  /*3f30*/  STL [R1+0x8c], R160 ;  /* 0x00008ca001007387 */ /* 0x000fe20000100800 */
[----:B------:R-:W-:Y:S02]  /*3f40*/  PLOP3.LUT P1, PT, PT, PT, UP3, 0x40, 0x0 ;  /* 0x000000000000781c */ /* 0x000fe40003f2e838 */
[----:B------:R-:W-:Y:S01]  /*3f50*/  ISETP.LT.OR P0, PT, R5, 0x1a, P0 ;  /* 0x0000001a0500780c */ /* 0x000fe20000701670 */
[----:B------:R-:W-:Y:S01]  /*3f60*/  STL [R1+0x88], R135 ;  /* 0x0000888701007387 */ /* 0x000fe20000100800 */
[----:B------:R-:W-:Y:S02]  /*3f70*/  FMNMX.FTZ R132, R9, R132, !PT ;  /* 0x0000008409847209 */ /* 0x000fe40007810000 */
[----:B------:R-:W-:Y:S02]  /*3f80*/  FMNMX.FTZ R133, R22, R133, !PT ;  /* 0x0000008516857209 */ /* 0x000fe40007810000 */
[----:B------:R-:W-:-:S02]  /*3f90*/  FSEL R15, R33, -INF , !P0 ;  /* 0xff800000210f7808 */ /* 0x000fc40004000000 */
[----:B------:R-:W-:Y:S02]  /*3fa0*/  PLOP3.LUT P0, PT, PT, PT, UP2, 0x40, 0x0 ;  /* 0x000000000000781c */ /* 0x000fe40003f0e828 */
[----:B------:R-:W-:Y:S02]  /*3fb0*/  ISETP.GT.AND P1, PT, R2, 0x20, P1 ;  /* 0x000000200200780c */ /* 0x000fe40000f24270 */
[----:B------:R-:W-:Y:S02]  /*3fc0*/  FMNMX.FTZ R132, R8, R132, !PT ;  /* 0x0000008408847209 */ /* 0x000fe40007810000 */
[----:B------:R-:W-:Y:S02]  /*3fd0*/  FMNMX.FTZ R133, R21, R133, !PT ;  /* 0x0000008515857209 */ /* 0x000fe40007810000 */
[----:B------:R-:W-:Y:S02]  /*3fe0*/  ISETP.GT.AND P0, PT, R2, 0x21, P0 ;  /* 0x000000210200780c */ /* 0x000fe40000704270 */
[----:B------:R-:W-:-:S02]  /*3ff0*/  ISETP.LT.OR P1, PT, R5, 0x21, P1 ;  /* 0x000000210500780c */ /* 0x000fc40000f21670 */
[----:B------:R-:W-:Y:S02]  /*4000*/  FMNMX.FTZ R132, R7, R132, !PT ;  /* 0x0000008407847209 */ /* 0x000fe40007810000 */
[----:B------:R-:W-:Y:S02]  /*4010*/  FMNMX.FTZ R133, R96, R133, !PT ;  /* 0x0000008560857209 */ /* 0x000fe40007810000 */
[----:B------:R-:W-:Y:S02]  /*4020*/  ISETP.LT.OR P0, PT, R5, 0x22, P0 ;  /* 0x000000220500780c */ /* 0x000fe40000701670 */
[----:B------:R-:W-:Y:S02]  /*4030*/  FSEL R92, R34, -INF , !P1 ;  /* 0xff800000225c7808 */ /* 0x000fe40004800000 */
[----:B------:R-:W-:Y:S02]  /*4040*/  PLOP3.LUT P1, PT, PT, PT, UP1, 0x40, 0x0 ;  /* 0x000000000000781c */ /* 0x000fe40003f2e818 */
[----:B------:R-:W-:-:S02]  /*4050*/  FMNMX.FTZ R132, R13, R132, !PT ;  /* 0x000000840d847209 */ /* 0x000fc40007810000 */
[----:B------:R-:W-:Y:S02]  /*4060*/  FMNMX.FTZ R133, R95, R133, !PT ;  /* 0x000000855f857209 */ /* 0x000fe40007810000 */
[----:B------:R-:W-:Y:S02]  /*4070*/  FSEL R91, R32, -INF , !P0 ;  /* 0xff800000205b7808 */ /* 0x000fe40004000000 */
[----:B------:R-:W-:Y:S02]  /*4080*/  PLOP3.LUT P0, PT, PT, PT, UP0, 0x40, 0x0 ;  /* 0x000000000000781c */ /* 0x000fe40003f0e808 */
[----:B------:R-:W-:Y:S02]  /*4090*/  ISETP.GT.AND P1, PT, R2, 0x28, P1 ;  /* 0x000000280200780c */ /* 0x000fe40000f24270 */
[----:B------:R-:W-:Y:S02]  /*40a0*/  FMNMX.FTZ R132, R15, R132, !PT ;  /* 0x000000840f847209 */ /* 0x000fe40007810000 */
[----:B------:R-:W-:-:S02]  /*40b0*/  FMNMX.FTZ R133, R94, R133, !PT ;  /* 0x000000855e857209 */ /* 0x000fc40007810000 */
[----:B------:R-:W-:Y:S02]  /*40c0*/  ISETP.GT.AND P0, PT, R2, 0x29, P0 ;  /* 0x000000290200780c */ /* 0x000fe40000704270 */
[----:B------:R-:W-:Y:S02]  /*40d0*/  ISETP.LT.OR P1, PT, R5, 0x29, P1 ;  /* 0x000000290500780c */ /* 0x000fe40000f21670 */
[----:B------:R-:W-:Y:S02]  /*40e0*/  FMNMX.FTZ R132, R92, R132, !PT ;  /* 0x000000845c847209 */ /* 0x000fe40007810000 */
[----:B------:R-:W-:Y:S02]  /*40f0*/  FMNMX.FTZ R133, R93, R133, !PT ;  /* 0x000000855d857209 */ /* 0x000fe40007810000 */
[----:B------:R-:W-:Y:S02]  /*4100*/  ISETP.LT.OR P0, PT, R5, 0x2a, P0 ;  /* 0x0000002a0500780c */ /* 0x000fe40000701670 */
[----:B------:R-:W-:Y:S01]  /*4110*/  FSEL R90, R30, -INF , !P1 ;  /* 0xff8000001e5a7808 */ /* 0x000fe20004800000 */
[----:B------:R-:W1:Y:S01]  /*4120*/  SHFL.BFLY PT, R12, R133, 0x2, 0x1f ;  /* 0x0c401f00850c7f89 */ /* 0x000e6200000e0000 */
[----:B------:R-:W-:-:S02]  /*4130*/  FMNMX.FTZ R132, R91, R132, !PT ;  /* 0x000000845b847209 */ /* 0x000fc40007810000 */
[----:B------:R-:W-:Y:S02]  /*4140*/  FSEL R89, R29, -INF , !P0 ;  /* 0xff8000001d597808 */ /* 0x000fe40004000000 */
[----:B------:R-:W-:Y:S01]  /*4150*/  FMNMX.FTZ R132, R90, R132, !PT ;  /* 0x000000845a847209 */ /* 0x000fe20007810000 */
[----:B------:R-:W-:Y:S01]  /*4160*/  LDSM.16.MT88.4 R28, [R237+0x4080] ;  /* 0x00408000ed1c783b */ /* 0x000fe20000004200 */
[----:B------:R-:W-:Y:S02]  /*4170*/  LEA R239, R0, R237, 0x1 ;  /* 0x000000ed00ef7211 */ /* 0x000fe400078e08ff */
[----:B------:R-:W-:-:S03]  /*4180*/  FMNMX.FTZ R132, R89, R132, !PT ;  /* 0x0000008459847209 */ /* 0x000fc60007810000 */
[----:B------:R-:W-:Y:S04]  /*4190*/  LDSM.16.MT88.4 R32, [R239+0x4080] ;  /* 0x00408000ef20783b */ /* 0x000fe80000004200 */
[----:B------:R-:W2:Y:S04]  /*41a0*/  SHFL.BFLY PT, R2, R132, 0x2, 0x1f ;  /* 0x0c401f0084027f89 */ /* 0x000ea800000e0000 */
[----:B------:R-:W-:Y:S01]  /*41b0*/  LDSM.16.MT88.4 R72, [R239+0x4880] ;  /* 0x00488000ef48783b */ /* 0x000fe20000004200 */
[----:B-1----:R-:W-:-:S03]  /*41c0*/  FMNMX.FTZ R133, R133, R12, !PT ;  /* 0x0000000c85857209 */ /* 0x002fc60007810000 */
[----:B------:R-:W-:Y:S04]  /*41d0*/  LDSM.16.MT88.4 R76, [R239+0x5880] ;  /* 0x00588000ef4c783b */ /* 0x000fe80000004200 */
[----:B------:R-:W1:Y:S04]  /*41e0*/  SHFL.BFLY PT, R12, R133, 0x1, 0x1f ;  /* 0x0c201f00850c7f89 */ /* 0x000e6800000e0000 */
[----:B------:R-:W-:Y:S01]  /*41f0*/  LDSM.16.MT88.4 R80, [R239+0x6080] ;  /* 0x00608000ef50783b */ /* 0x000fe20000004200 */
[----:B--2---:R-:W-:-:S05]  /*4200*/  FMNMX.FTZ R132, R132, R2, !PT ;  /* 0x0000000284847209 */ /* 0x004fca0007810000 */
[----:B------:R-:W2:Y:S01]  /*4210*/  SHFL.BFLY PT, R2, R132, 0x1, 0x1f ;  /* 0x0c201f0084027f89 */ /* 0x000ea200000e0000 */
[----:B-1----:R-:W-:-:S04]  /*4220*/  FMNMX.FTZ R133, R133, R12, !PT ;  /* 0x0000000c85857209 */ /* 0x002fc80007810000 */
[C---:B------:R-:W-:Y:S01]  /*4230*/  FSETP.NEU.FTZ.AND P0, PT, R133.reuse, -INF , PT ;  /* 0xff8000008500780b */ /* 0x040fe20003f1d000 */
[----:B------:R-:W-:-:S05]  /*4240*/  FMUL.FTZ R12, R133, c[0x0][0x2d0] ;  /* 0x0000b400850c7a20 */ /* 0x000fca0000410000 */
[----:B------:R-:W-:-:S05]  /*4250*/  FSEL R12, R12, RZ, P0 ;  /* 0x000000ff0c0c7208 */ /* 0x000fca0000000000 */
[--C-:B------:R-:W-:Y:S01]  /*4260*/  FFMA.FTZ R14, R14, c[0x0][0x2d0], -R12.reuse ;  /* 0x0000b4000e0e7a23 */ /* 0x100fe2000001080c */
[----:B--2---:R-:W-:Y:S01]  /*4270*/  FMNMX.FTZ R132, R132, R2, !PT ;  /* 0x0000000284847209 */ /* 0x004fe20007810000 */
[--C-:B------:R-:W-:Y:S02]  /*4280*/  FFMA.FTZ R16, R16, c[0x0][0x2d0], -R12.reuse ;  /* 0x0000b40010107a23 */ /* 0x100fe4000001080c */
[--C-:B------:R-:W-:Y:S01]  /*4290*/  FFMA.FTZ R19, R19, c[0x0][0x2d0], -R12.reuse ;  /* 0x0000b40013137a23 */ /* 0x100fe2000001080c */
[C---:B------:R-:W-:Y:S01]  /*42a0*/  FSETP.NEU.FTZ.AND P0, PT, R132.reuse, -INF , PT ;  /* 0xff8000008400780b */ /* 0x040fe20003f1d000 */
[----:B------:R-:W-:Y:S01]  /*42b0*/  FMUL.FTZ R2, R132, c[0x0][0x2d0] ;  /* 0x0000b40084027a20 */ /* 0x000fe20000410000 */
[----:B------:R-:W-:Y:S01]  /*42c0*/  MUFU.EX2 R97, R14 ;  /* 0x0000000e00617308 */ /* 0x000fe20000000800 */
[--C-:B------:R-:W-:Y:S02]  /*42d0*/  FFMA.FTZ R18, R18, c[0x0][0x2d0], -R12.reuse ;  /* 0x0000b40012127a23 */ /* 0x100fe4000001080c */
[--C-:B------:R-:W-:Y:S01]  /*42e0*/  FFMA.FTZ R17, R17, c[0x0][0x2d0], -R12.reuse ;  /* 0x0000b40011117a23 */ /* 0x100fe2000001080c */
[----:B------:R-:W-:Y:S01]  /*42f0*/  FSEL R2, R2, RZ, P0 ;  /* 0x000000ff02027208 */ /* 0x000fe20000000000 */
[----:B------:R-:W-:-:S02]  /*4300*/  FFMA.FTZ R20, R20, c[0x0][0x2d0], -R12 ;  /* 0x0000b40014147a23 */ /* 0x000fc4000001080c */
[----:B------:R-:W-:Y:S01]  /*4310*/  FFMA.FTZ R22, R22, c[0x0][0x2d0], -R12 ;  /* 0x0000b40016167a23 */ /* 0x000fe2000001080c */
[----:B------:R-:W-:Y:S01]  /*4320*/  MUFU.EX2 R14, R16 ;  /* 0x00000010000e7308 */ /* 0x000fe20000000800 */
[--C-:B------:R-:W-:Y:S02]  /*4330*/  FFMA.FTZ R3, R11, c[0x0][0x2d0], -R2.reuse ;  /* 0x0000b4000b037a23 */ /* 0x100fe40000010802 */
[----:B------:R-:W-:Y:S02]  /*4340*/  FFMA.FTZ R6, R6, c[0x0][0x2d0], -R2 ;  /* 0x0000b40006067a23 */ /* 0x000fe40000010802 */
[----:B------:R-:W-:-:S03]  /*4350*/  FFMA.FTZ R21, R21, c[0x0][0x2d0], -R12 ;  /* 0x0000b40015157a23 */ /* 0x000fc6000001080c */
[----:B------:R-:W-:Y:S08]  /*4360*/  MUFU.EX2 R99, R19 ;  /* 0x0000001300637308 */ /* 0x000ff00000000800 */
[----:B------:R-:W-:Y:S08]  /*4370*/  MUFU.EX2 R128, R18 ;  /* 0x0000001200807308 */ /* 0x000ff00000000800 */
[----:B------:R1:W2:Y:S08]  /*4380*/  MUFU.EX2 R130, R17 ;  /* 0x0000001100827308 */ /* 0x0002b00000000800 */
[----:B------:R3:W-:Y:S01]  /*4390*/  MUFU.EX2 R84, R3 ;  /* 0x0000000300547308 */ /* 0x0007e20000000800 */
[----:B-1----:R-:W1:Y:S07]  /*43a0*/  LDSM.16.MT88.4 R16, [R236+0x4080] ;  /* 0x00408000ec10783b */ /* 0x002e6e0000004200 */
[----:B------:R-:W4:Y:S01]  /*43b0*/  MUFU.EX2 R98, R20 ;  /* 0x0000001400627308 */ /* 0x000f220000000800 */
[----:B--2---:R-:W-:Y:S01]  /*43c0*/  F2FP.BF16.PACK_AB R4, R130, R128 ;  /* 0x000000808204723e */ /* 0x004fe200000010ff */
[----:B---3--:R-:W-:-:S06]  /*43d0*/  FFMA.FTZ R3, R10, c[0x0][0x2d0], -R2 ;  /* 0x0000b4000a037a23 */ /* 0x008fcc0000010802 */
[----:B------:R-:W2:Y:S08]  /*43e0*/  MUFU.EX2 R86, R6 ;  /* 0x0000000600567308 */ /* 0x000eb00000000800 */
[----:B------:R3:W-:Y:S01]  /*43f0*/  MUFU.EX2 R85, R3 ;  /* 0x0000000300557308 */ /* 0x0007e20000000800 */
[----:B----4-:R-:W-:-:S07]  /*4400*/  F2FP.BF16.PACK_AB R10, R99, R98 ;  /* 0x00000062630a723e */ /* 0x010fce00000010ff */
[----:B------:R-:W-:Y:S01]  /*4410*/  MUFU.EX2 R129, R22 ;  /* 0x0000001600817308 */ /* 0x000fe20000000800 */
[----:B---3--:R-:W-:Y:S01]  /*4420*/  FFMA.FTZ R3, R9, c[0x0][0x2d0], -R2 ;  /* 0x0000b40009037a23 */ /* 0x008fe20000010802 */
[----:B--2---:R-:W-:-:S06]  /*4430*/  F2FP.BF16.PACK_AB R9, R84, R86 ;  /* 0x000000565409723e */ /* 0x004fcc00000010ff */
[----:B------:R-:W2:Y:S08]  /*4440*/  MUFU.EX2 R120, R21 ;  /* 0x0000001500787308 */ /* 0x000eb00000000800 */
[----:B------:R3:W4:Y:S01]  /*4450*/  MUFU.EX2 R88, R3 ;  /* 0x0000000300587308 */ /* 0x0007220000000800 */
[----:B--2---:R-:W-:Y:S01]  /*4460*/  F2FP.BF16.PACK_AB R6, R120, R129 ;  /* 0x000000817806723e */ /* 0x004fe200000010ff */
[----:B---3--:R-:W-:Y:S01]  /*4470*/  FFMA.FTZ R3, R8, c[0x0][0x2d0], -R2 ;  /* 0x0000b40008037a23 */ /* 0x008fe20000010802 */
[----:B------:R-:W-:-:S02]  /*4480*/  F2FP.BF16.PACK_AB R8, R14, R97 ;  /* 0x000000610e08723e */ /* 0x000fc400000010ff */
[----:B----4-:R-:W-:-:S03]  /*4490*/  F2FP.BF16.PACK_AB R11, R88, R85 ;  /* 0x00000055580b723e */ /* 0x010fc600000010ff */
[----:B------:R2:W-:Y:S04]  /*44a0*/  MUFU.EX2 R87, R3 ;  /* 0x0000000300577308 */ /* 0x0005e80000000800 */
[C---:B-1----:R-:W-:Y:S08]  /*44b0*/  HMMA.16816.F32.BF16 R20, R8.reuse, R16, RZ ;  /* 0x000000100814723c */ /* 0x042ff000000418ff */
[----:B------:R-:W-:Y:S01]  /*44c0*/  HMMA.16816.F32.BF16 R16, R8, R18, RZ ;  /* 0x000000120810723c */ /* 0x000fe200000418ff */
[----:B--2---:R-:W-:-:S04]  /*44d0*/  FFMA.FTZ R3, R7, c[0x0][0x2d0], -R2 ;  /* 0x0000b40007037a23 */ /* 0x004fc80000010802 */
[----:B------:R1:W2:Y:S03]  /*44e0*/  MUFU.EX2 R103, R3 ;  /* 0x0000000300677308 */ /* 0x0002a60000000800 */
[----:B------:R-:W-:Y:S01]  /*44f0*/  HMMA.16816.F32.BF16 R36, R8, R28, RZ ;  /* 0x0000001c0824723c */ /* 0x000fe200000418ff */
[----:B-1----:R-:W-:Y:S01]  /*4500*/  FFMA.FTZ R3, R13, c[0x0][0x2d0], -R2 ;  /* 0x0000b4000d037a23 */ /* 0x002fe20000010802 */
[----:B--2---:R-:W-:-:S03]  /*4510*/  F2FP.BF16.PACK_AB R5, R103, R87 ;  /* 0x000000576705723e */ /* 0x004fc600000010ff */
[----:B------:R1:W-:Y:S02]  /*4520*/  MUFU.EX2 R105, R3 ;  /* 0x0000000300697308 */ /* 0x0003e40000000800 */
[----:B-1----:R-:W-:-:S06]  /*4530*/  FFMA.FTZ R3, R15, c[0x0][0x2d0], -R2 ;  /* 0x0000b4000f037a23 */ /* 0x002fcc0000010802 */
[----:B------:R-:W1:Y:S02]  /*4540*/  MUFU.EX2 R134, R3 ;  /* 0x0000000300867308 */ /* 0x000e640000000800 */
[----:B-1----:R-:W-:-:S07]  /*4550*/  F2FP.BF16.PACK_AB R7, R134, R105 ;  /* 0x000000698607723e */ /* 0x002fce00000010ff */
[C---:B------:R-:W-:Y:S08]  /*4560*/  HMMA.16816.F32.BF16 R156, R4.reuse, R24, R20 ;  /* 0x00000018049c723c */ /* 0x040ff00000041814 */
[----:B------:R-:W-:Y:S08]  /*4570*/  HMMA.16816.F32.BF16 R52, R4, R26, R16 ;  /* 0x0000001a0434723c */ /* 0x000ff00000041810 */
[C---:B------:R-:W-:Y:S01]  /*4580*/  HMMA.16816.F32.BF16 R24, R8.reuse, R30, RZ ;  /* 0x0000001e0818723c */ /* 0x040fe200000418ff */
[----:B------:R-:W1:Y:S07]  /*4590*/  LDSM.16.MT88.4 R28, [R236+0x5880] ;  /* 0x00588000ec1c783b */ /* 0x000e6e0000004200 */
[C---:B------:R-:W-:Y:S08]  /*45a0*/  HMMA.16816.F32.BF16 R20, R8.reuse, R44, RZ ;  /* 0x0000002c0814723c */ /* 0x040ff000000418ff */
[----:B------:R-:W-:Y:S01]  /*45b0*/  HMMA.16816.F32.BF16 R16, R8, R46, RZ ;  /* 0x0000002e0810723c */ /* 0x000fe200000418ff */
[----:B------:R-:W-:Y:S01]  /*45c0*/  IMAD.MOV.U32 R104, RZ, RZ, R52 ;  /* 0x000000ffff687224 */ /* 0x000fe200078e0034 */
[----:B------:R-:W-:Y:S01]  /*45d0*/  MOV R169, R53 ;  /* 0x0000003500a97202 */ /* 0x000fe20000000f00 */
[----:B------:R-:W-:-:S02]  /*45e0*/  IMAD.MOV.U32 R100, RZ, RZ, R55 ;  /* 0x000000ffff647224 */ /* 0x000fc400078e0037 */
[----:B------:R-:W-:Y:S02]  /*45f0*/  IMAD.MOV.U32 R168, RZ, RZ, R54 ;  /* 0x000000ffffa87224 */ /* 0x000fe400078e0036 */
[----:B------:R-:W2:Y:S01]  /*4600*/  LDSM.16.MT88.4 R52, [R240+0x6080] ;  /* 0x00608000f034783b */ /* 0x000ea20000004200 */
[C---:B------:R-:W-:Y:S08]  /*4610*/  HMMA.16816.F32.BF16 R148, R4.reuse, R48, R36 ;  /* 0x000000300494723c */ /* 0x040ff00000041824 */
[C---:B------:R-:W-:Y:S08]  /*4620*/  HMMA.16816.F32.BF16 R140, R4.reuse, R40, R20 ;  /* 0x00000028048c723c */ /* 0x040ff00000041814 */
[C---:B------:R-:W-:Y:S08]  /*4630*/  HMMA.16816.F32.BF16 R108, R4.reuse, R42, R16 ;  /* 0x0000002a046c723c */ /* 0x040ff00000041810 */
[----:B------:R-:W-:Y:S08]  /*4640*/  HMMA.16816.F32.BF16 R136, R4, R50, R24 ;  /* 0x000000320488723c */ /* 0x000ff00000041818 */
[C---:B-1----:R-:W-:Y:S08]  /*4650*/  HMMA.16816.F32.BF16 R40, R8.reuse, R28, RZ ;  /* 0x0000001c0828723c */ /* 0x042ff000000418ff */
[----:B------:R-:W-:Y:S01]  /*4660*/  HMMA.16816.F32.BF16 R48, R8, R32, RZ ;  /* 0x000000200830723c */ /* 0x000fe200000418ff */
[----:B------:R-:W-:Y:S01]  /*4670*/  IMAD.MOV.U32 R154, RZ, RZ, R108 ;  /* 0x000000ffff9a7224 */ /* 0x000fe200078e006c */
[----:B------:R-:W-:Y:S01]  /*4680*/  MOV R153, R109 ;  /* 0x0000006d00997202 */ /* 0x000fe20000000f00 */
[----:B------:R-:W-:-:S02]  /*4690*/  IMAD.MOV.U32 R152, RZ, RZ, R110 ;  /* 0x000000ffff987224 */ /* 0x000fc400078e006e */
[----:B------:R-:W-:-:S03]  /*46a0*/  IMAD.MOV.U32 R147, RZ, RZ, R111 ;  /* 0x000000ffff937224 */ /* 0x000fc600078e006f */
[C---:B------:R-:W-:Y:S08]  /*46b0*/  HMMA.16816.F32.BF16 R24, R8.reuse, R68, RZ ;  /* 0x000000440818723c */ /* 0x040ff000000418ff */
[----:B------:R-:W-:Y:S08]  /*46c0*/  HMMA.16816.F32.BF16 R44, R8, R34, RZ ;  /* 0x00000022082c723c */ /* 0x000ff000000418ff */
[----:B------:R-:W-:Y:S08]  /*46d0*/  HMMA.16816.F32.BF16 R40, R4, R60, R40 ;  /* 0x0000003c0428723c */ /* 0x000ff00000041828 */
[----:B------:R-:W-:Y:S08]  /*46e0*/  HMMA.16816.F32.BF16 R36, R8, R30, RZ ;  /* 0x0000001e0824723c */ /* 0x000ff000000418ff */
[----:B------:R-:W-:Y:S08]  /*46f0*/  HMMA.16816.F32.BF16 R48, R4, R72, R48 ;  /* 0x000000480430723c */ /* 0x000ff00000041830 */
[----:B------:R-:W-:Y:S01]  /*4700*/  HMMA.16816.F32.BF16 R16, R8, R76, RZ ;  /* 0x0000004c0810723c */ /* 0x000fe200000418ff */
[----:B------:R-:W-:Y:S01]  /*4710*/  IMAD.MOV.U32 R146, RZ, RZ, R40 ;  /* 0x000000ffff927224 */ /* 0x000fe200078e0028 */
[----:B------:R-:W-:Y:S01]  /*4720*/  MOV R145, R41 ;  /* 0x0000002900917202 */ /* 0x000fe20000000f00 */
[----:B------:R-:W-:-:S02]  /*4730*/  IMAD.MOV.U32 R144, RZ, RZ, R42 ;  /* 0x000000ffff907224 */ /* 0x000fc400078e002a */
[----:B------:R-:W-:-:S03]  /*4740*/  IMAD.MOV.U32 R131, RZ, RZ, R43 ;  /* 0x000000ffff837224 */ /* 0x000fc600078e002b */
[C---:B------:R-:W-:Y:S08]  /*4750*/  HMMA.16816.F32.BF16 R32, R8.reuse, R64, RZ ;  /* 0x000000400820723c */ /* 0x040ff000000418ff */
[----:B------:R-:W-:Y:S01]  /*4760*/  HMMA.16816.F32.BF16 R28, R8, R66, RZ ;  /* 0x00000042081c723c */ /* 0x000fe200000418ff */
[----:B------:R-:W1:Y:S01]  /*4770*/  LDSM.16.MT88.4 R64, [R236+0x7080] ;  /* 0x00708000ec40783b */ /* 0x000e620000004200 */
[----:B------:R-:W-:Y:S01]  /*4780*/  MOV R161, R48 ;  /* 0x0000003000a17202 */ /* 0x000fe20000000f00 */
[----:B------:R-:W-:Y:S01]  /*4790*/  IMAD.MOV.U32 R160, RZ, RZ, R49 ;  /* 0x000000ffffa07224 */ /* 0x000fe200078e0031 */
[----:B------:R-:W-:Y:S01]  /*47a0*/  MOV R155, R51 ;  /* 0x00000033009b7202 */ /* 0x000fe20000000f00 */
[----:B------:R-:W-:-:S02]  /*47b0*/  IMAD.MOV.U32 R135, RZ, RZ, R50 ;  /* 0x000000ffff877224 */ /* 0x000fc400078e0032 */
[----:B------:R-:W3:Y:S01]  /*47c0*/  LDSM.16.MT88.4 R48, [R237+0x7080] ;  /* 0x00708000ed30783b */ /* 0x000ee20000004200 */
[C---:B--2---:R-:W-:Y:S08]  /*47d0*/  HMMA.16816.F32.BF16 R24, R4.reuse, R52, R24 ;  /* 0x000000340418723c */ /* 0x044ff00000041818 */
[C---:B------:R-:W-:Y:S08]  /*47e0*/  HMMA.16816.F32.BF16 R44, R4.reuse, R74, R44 ;  /* 0x0000004a042c723c */ /* 0x040ff0000004182c */
[----:B------:R-:W-:Y:S01]  /*47f0*/  HMMA.16816.F32.BF16 R40, R4, R62, R36 ;  /* 0x0000003e0428723c */ /* 0x000fe20000041824 */
[----:B------:R-:W-:Y:S07]  /*4800*/  LDSM.16.MT88.4 R60, [R236+0x8880] ;  /* 0x00888000ec3c783b */ /* 0x000fee0000004200 */
[----:B------:R-:W-:Y:S01]  /*4810*/  HMMA.16816.F32.BF16 R20, R8, R70, RZ ;  /* 0x000000460814723c */ /* 0x000fe200000418ff */
[----:B------:R-:W-:Y:S01]  /*4820*/  IMAD.MOV.U32 R119, RZ, RZ, R25 ;  /* 0x000000ffff777224 */ /* 0x000fe200078e0019 */
[----:B------:R-:W-:Y:S01]  /*4830*/  MOV R118, R26 ;  /* 0x0000001a00767202 */ /* 0x000fe20000000f00 */
[----:B------:R-:W-:-:S02]  /*4840*/  IMAD.MOV.U32 R117, RZ, RZ, R27 ;  /* 0x000000ffff757224 */ /* 0x000fc400078e001b */
[----:B------:R-:W-:Y:S02]  /*4850*/  IMAD.MOV.U32 R116, RZ, RZ, R24 ;  /* 0x000000ffff747224 */ /* 0x000fe400078e0018 */
[----:B------:R-:W2:Y:S01]  /*4860*/  LDSM.16.MT88.4 R24, [R236+0x7880] ;  /* 0x00788000ec18783b */ /* 0x000ea20000004200 */
[C---:B------:R-:W-:Y:S01]  /*4870*/  HMMA.16816.F32.BF16 R16, R4.reuse, R80, R16 ;  /* 0x000000500410723c */ /* 0x040fe20000041810 */
[----:B------:R-:W-:Y:S01]  /*4880*/  IMAD.MOV.U32 R102, RZ, RZ, R45 ;  /* 0x000000ffff667224 */ /* 0x000fe200078e002d */
[----:B------:R-:W-:Y:S01]  /*4890*/  MOV R163, R46 ;  /* 0x0000002e00a37202 */ /* 0x000fe20000000f00 */
[----:B------:R-:W-:Y:S02]  /*48a0*/  IMAD.MOV.U32 R101, RZ, RZ, R44 ;  /* 0x000000ffff657224 */ /* 0x000fe400078e002c */
[----:B------:R-:W-:Y:S02]  /*48b0*/  IMAD.MOV.U32 R162, RZ, RZ, R47 ;  /* 0x000000ffffa27224 */ /* 0x000fe400078e002f */
[----:B------:R-:W4:Y:S01]  /*48c0*/  LDSM.16.MT88.4 R44, [R240+0x7080] ;  /* 0x00708000f02c783b */ /* 0x000f220000004200 */
[----:B------:R-:W-:Y:S01]  /*48d0*/  HMMA.16816.F32.BF16 R32, R4, R56, R32 ;  /* 0x000000380420723c */ /* 0x000fe20000041820 */
[----:B------:R-:W-:Y:S01]  /*48e0*/  MOV R36, R41 ;  /* 0x0000002900247202 */ /* 0x000fe20000000f00 */
[----:B------:R-:W-:Y:S01]  /*48f0*/  IMAD.MOV.U32 R127, RZ, RZ, R42 ;  /* 0x000000ffff7f7224 */ /* 0x000fe200078e002a */
[----:B------:R-:W-:Y:S01]  /*4900*/  MOV R125, R40 ;  /* 0x00000028007d7202 */ /* 0x000fe20000000f00 */
[----:B------:R-:W-:-:S02]  /*4910*/  IMAD.MOV.U32 R126, RZ, RZ, R43 ;  /* 0x000000ffff7e7224 */ /* 0x000fc400078e002b */
[----:B------:R-:W2:Y:S02]  /*4920*/  LDSM.16.MT88.4 R40, [R237+0x7880] ;  /* 0x00788000ed28783b */ /* 0x000ea40000004200 */
[C---:B------:R-:W-:Y:S02]  /*4930*/  HMMA.16816.F32.BF16 R20, R4.reuse, R54, R20 ;  /* 0x000000360414723c */ /* 0x040fe40000041814 */
[----:B------:R-:W2:Y:S06]  /*4940*/  LDSM.16.MT88.4 R52, [R239+0x7080] ;  /* 0x00708000ef34783b */ /* 0x000eac0000004200 */
[----:B------:R-:W-:Y:S01]  /*4950*/  IMAD.MOV.U32 R15, RZ, RZ, R17 ;  /* 0x000000ffff0f7224 */ /* 0x000fe200078e0011 */
[----:B------:R-:W-:Y:S01]  /*4960*/  MOV R3, R19 ;  /* 0x0000001300037202 */ /* 0x000fe20000000f00 */
[----:B------:R-:W-:Y:S01]  /*4970*/  IMAD.MOV.U32 R13, RZ, RZ, R18 ;  /* 0x000000ffff0d7224 */ /* 0x000fe200078e0012 */
[----:B------:R-:W-:Y:S01]  /*4980*/  HMMA.16816.F32.BF16 R72, R4, R58, R28 ;  /* 0x0000003a0448723c */ /* 0x000fe2000004181c */
[----:B------:R-:W-:Y:S01]  /*4990*/  IMAD.MOV.U32 R0, RZ, RZ, R16 ;  /* 0x000000ffff007224 */ /* 0x000fe200078e0010 */
[----:B------:R-:W4:Y:S03]  /*49a0*/  LDSM.16.MT88.4 R56, [R240+0x7880] ;  /* 0x00788000f038783b */ /* 0x000f260000004200 */
[----:B------:R-:W-:Y:S01]  /*49b0*/  IMAD.MOV.U32 R124, RZ, RZ, R33 ;  /* 0x000000ffff7c7224 */ /* 0x000fe200078e0021 */
[----:B------:R-:W-:Y:S01]  /*49c0*/  MOV R122, R35 ;  /* 0x00000023007a7202 */ /* 0x000fe20000000f00 */
[----:B------:R-:W-:Y:S01]  /*49d0*/  IMAD.MOV.U32 R123, RZ, RZ, R34 ;  /* 0x000000ffff7b7224 */ /* 0x000fe200078e0022 */
[----:B-1----:R-:W-:Y:S01]  /*49e0*/  HMMA.16816.F32.BF16 R16, R8, R64, RZ ;  /* 0x000000400810723c */ /* 0x002fe200000418ff */
[----:B------:R-:W-:-:S04]  /*49f0*/  IMAD.MOV.U32 R121, RZ, RZ, R32 ;  /* 0x000000ffff797224 */ /* 0x000fc800078e0020 */
[----:B------:R-:W-:Y:S01]  /*4a00*/  MOV R111, R23 ;  /* 0x00000017006f7202 */ /* 0x000fe20000000f00 */
[----:B------:R-:W-:Y:S01]  /*4a10*/  IMAD.MOV.U32 R110, RZ, RZ, R21 ;  /* 0x000000ffff6e7224 */ /* 0x000fe200078e0015 */
[----:B------:R-:W-:Y:S01]  /*4a20*/  MOV R108, R20 ;  /* 0x00000014006c7202 */ /* 0x000fe20000000f00 */
[----:B---3--:R-:W-:Y:S01]  /*4a30*/  HMMA.16816.F32.BF16 R32, R8, R48, RZ ;  /* 0x000000300820723c */ /* 0x008fe200000418ff */
[----:B------:R-:W-:Y:S02]  /*4a40*/  IMAD.MOV.U32 R65, RZ, RZ, R36 ;  /* 0x000000ffff417224 */ /* 0x000fe400078e0024 */
[----:B------:R-:W-:-:S05]  /*4a50*/  IMAD.MOV.U32 R109, RZ, RZ, R22 ;  /* 0x000000ffff6d7224 */ /* 0x000fca00078e0016 */
[C---:B------:R-:W-:Y:S01]  /*4a60*/  HMMA.16816.F32.BF16 R28, R8.reuse, R50, RZ ;  /* 0x00000032081c723c */ /* 0x040fe200000418ff */
[----:B------:R-:W1:Y:S07]  /*4a70*/  LDSM.16.MT88.4 R48, [R239+0x7880] ;  /* 0x00788000ef30783b */ /* 0x000e6e0000004200 */
[----:B------:R-:W-:Y:S08]  /*4a80*/  HMMA.16816.F32.BF16 R36, R8, R66, RZ ;  /* 0x000000420824723c */ /* 0x000ff000000418ff */
[----:B--2---:R-:W-:Y:S08]  /*4a90*/  HMMA.16816.F32.BF16 R68, R4, R24, R16 ;  /* 0x000000180444723c */ /* 0x004ff00000041810 */
[C---:B----4-:R-:W-:Y:S07]  /*4aa0*/  HMMA.16816.F32.BF16 R16, R8.reuse, R44, RZ ;  /* 0x0000002c0810723c */ /* 0x050fee00000418ff */
[----:B------:R-:W-:Y:S01]  /*4ab0*/  MOV R45, R105 ;  /* 0x00000069002d7202 */ /* 0x000fe20000000f00 */
[----:B------:R-:W-:Y:S08]  /*4ac0*/  HMMA.16816.F32.BF16 R20, R8, R78, RZ ;  /* 0x0000004e0814723c */ /* 0x000ff000000418ff */
[C---:B------:R-:W-:Y:S08]  /*4ad0*/  HMMA.16816.F32.BF16 R76, R4.reuse, R40, R32 ;  /* 0x00000028044c723c */ /* 0x040ff00000041820 */
[----:B------:R-:W-:Y:S01]  /*4ae0*/  HMMA.16816.F32.BF16 R172, R4, R42, R28 ;  /* 0x0000002a04ac723c */ /* 0x000fe2000004181c */
[----:B------:R-:W-:Y:S07]  /*4af0*/  LDSM.16.MT88.4 R40, [R237+0x8880] ;  /* 0x00888000ed28783b */ /* 0x000fee0000004200 */
[C---:B------:R-:W-:Y:S07]  /*4b00*/  HMMA.16816.F32.BF16 R32, R8.reuse, R46, RZ ;  /* 0x0000002e0820723c */ /* 0x040fee00000418ff */
[----:B------:R-:W-:Y:S01]  /*4b10*/  MOV R46, R123 ;  /* 0x0000007b002e7202 */ /* 0x000fe20000000f00 */
[----:B------:R-:W-:Y:S01]  /*4b20*/  HMMA.16816.F32.BF16 R28, R8, R52, RZ ;  /* 0x00000034081c723c */ /* 0x000fe200000418ff */
[----:B------:R-:W-:-:S06]  /*4b30*/  IMAD.MOV.U32 R47, RZ, RZ, R122 ;  /* 0x000000ffff2f7224 */ /* 0x000fcc00078e007a */
[----:B------:R-:W-:Y:S01]  /*4b40*/  IMAD.MOV.U32 R53, RZ, RZ, R119 ;  /* 0x000000ffff357224 */ /* 0x000fe200078e0077 */
[----:B------:R-:W-:Y:S01]  /*4b50*/  HMMA.16816.F32.BF16 R176, R4, R26, R36 ;  /* 0x0000001a04b0723c */ /* 0x000fe20000041824 */
[----:B------:R-:W2:Y:S01]  /*4b60*/  LDSM.16.MT88.4 R36, [R236+0x9080] ;  /* 0x00908000ec24783b */ /* 0x000ea20000004200 */
[----:B------:R-:W-:-:S06]  /*4b70*/  IMAD.MOV.U32 R52, RZ, RZ, R116 ;  /* 0x000000ffff347224 */ /* 0x000fcc00078e0074 */
[----:B------:R-:W-:Y:S07]  /*4b80*/  HMMA.16816.F32.BF16 R24, R8, R54, RZ ;  /* 0x000000360818723c */ /* 0x000fee00000418ff */
[----:B------:R-:W-:Y:S01]  /*4b90*/  IMAD.MOV.U32 R54, RZ, RZ, R118 ;  /* 0x000000ffff367224 */ /* 0x000fe200078e0076 */
[----:B------:R-:W-:Y:S01]  /*4ba0*/  HMMA.16816.F32.BF16 R16, R4, R56, R16 ;  /* 0x000000380410723c */ /* 0x000fe20000041810 */
[----:B------:R-:W-:-:S06]  /*4bb0*/  MOV R55, R117 ;  /* 0x0000007500377202 */ /* 0x000fcc0000000f00 */
[----:B------:R-:W-:Y:S01]  /*4bc0*/  IMAD.MOV.U32 R56, RZ, RZ, R104 ;  /* 0x000000ffff387224 */ /* 0x000fe200078e0068 */
[----:B------:R-:W-:Y:S01]  /*4bd0*/  HMMA.16816.F32.BF16 R80, R4, R82, R20 ;  /* 0x000000520450723c */ /* 0x000fe20000041814 */
[----:B------:R-:W-:-:S07]  /*4be0*/  MOV R57, R103 ;  /* 0x0000006700397202 */ /* 0x000fce0000000f00 */
[----:B------:R-:W-:Y:S07]  /*4bf0*/  HMMA.16816.F32.BF16 R20, R8, R60, RZ ;  /* 0x0000003c0814723c */ /* 0x000fee00000418ff */
[----:B------:R-:W-:Y:S01]  /*4c00*/  MOV R60, R0 ;  /* 0x00000000003c7202 */ /* 0x000fe20000000f00 */
[----:B------:R-:W-:Y:S01]  /*4c10*/  HMMA.16816.F32.BF16 R112, R4, R58, R32 ;  /* 0x0000003a0470723c */ /* 0x000fe20000041820 */
[----:B------:R-:W-:Y:S01]  /*4c20*/  IMAD.MOV.U32 R44, RZ, RZ, R16 ;  /* 0x000000ffff2c7224 */ /* 0x000fe200078e0010 */
[----:B------:R-:W-:Y:S01]  /*4c30*/  MOV R66, R18 ;  /* 0x0000001200427202 */ /* 0x000fe20000000f00 */
[----:B------:R-:W-:Y:S01]  /*4c40*/  IMAD.MOV.U32 R67, RZ, RZ, R17 ;  /* 0x000000ffff437224 */ /* 0x000fe200078e0011 */
[----:B------:R-:W-:Y:S01]  /*4c50*/  MOV R61, R15 ;  /* 0x0000000f003d7202 */ /* 0x000fe20000000f00 */
[----:B------:R-:W-:-:S02]  /*4c60*/  IMAD.MOV.U32 R64, RZ, RZ, R19 ;  /* 0x000000ffff407224 */ /* 0x000fc400078e0013 */
[----:B------:R-:W-:Y:S01]  /*4c70*/  IMAD.MOV.U32 R32, RZ, RZ, R102 ;  /* 0x000000ffff207224 */ /* 0x000fe200078e0066 */
[----:B-1----:R-:W-:Y:S01]  /*4c80*/  HMMA.16816.F32.BF16 R104, R4, R48, R28 ;  /* 0x000000300468723c */ /* 0x002fe2000004181c */
[----:B------:R-:W-:Y:S01]  /*4c90*/  LDSM.16.MT88.4 R28, [R240+0x8880] ;  /* 0x00888000f01c783b */ /* 0x000fe20000004200 */
[----:B------:R-:W-:Y:S01]  /*4ca0*/  IMAD.MOV.U32 R33, RZ, RZ, R57 ;  /* 0x000000ffff217224 */ /* 0x000fe200078e0039 */
[----:B------:R-:W-:Y:S01]  /*4cb0*/  MOV R35, R44 ;  /* 0x0000002c00237202 */ /* 0x000fe20000000f00 */
[----:B------:R-:W-:Y:S01]  /*4cc0*/  IMAD.MOV.U32 R57, RZ, RZ, R65 ;  /* 0x000000ffff397224 */ /* 0x000fe200078e0041 */
[----:B------:R-:W-:Y:S01]  /*4cd0*/  MOV R65, R120 ;  /* 0x0000007800417202 */ /* 0x000fe20000000f00 */
[----:B------:R-:W-:Y:S01]  /*4ce0*/  IMAD.MOV.U32 R44, RZ, RZ, R121 ;  /* 0x000000ffff2c7224 */ /* 0x000fe200078e0079 */
[----:B------:R-:W-:Y:S01]  /*4cf0*/  MOV R48, R100 ;  /* 0x0000006400307202 */ /* 0x000fe20000000f00 */
[----:B------:R-:W-:Y:S01]  /*4d00*/  IMAD.MOV.U32 R49, RZ, RZ, R101 ;  /* 0x000000ffff317224 */ /* 0x000fe200078e0065 */
[----:B------:R-:W-:Y:S01]  /*4d10*/  HMMA.16816.F32.BF16 R16, R8, R62, RZ ;  /* 0x0000003e0810723c */ /* 0x000fe200000418ff */
[----:B------:R-:W-:Y:S01]  /*4d20*/  IMAD.MOV.U32 R34, RZ, RZ, R45 ;  /* 0x000000ffff227224 */ /* 0x000fe200078e002d */
[----:B------:R-:W-:Y:S01]  /*4d30*/  MOV R59, R126 ;  /* 0x0000007e003b7202 */ /* 0x000fe20000000f00 */
[----:B------:R-:W-:-:S02]  /*4d40*/  IMAD.MOV.U32 R58, RZ, RZ, R127 ;  /* 0x000000ffff3a7224 */ /* 0x000fc400078e007f */
[----:B------:R-:W-:Y:S02]  /*4d50*/  IMAD.MOV.U32 R45, RZ, RZ, R124 ;  /* 0x000000ffff2d7224 */ /* 0x000fe400078e007c */
[----:B------:R-:W-:Y:S01]  /*4d60*/  FADD.FTZ R0, R97, R14 ;  /* 0x0000000e61007221 */ /* 0x000fe20000010000 */
[----:B------:R-:W-:Y:S01]  /*4d70*/  HMMA.16816.F32.BF16 R100, R4, R50, R24 ;  /* 0x000000320464723c */ /* 0x000fe20000041818 */
[----:B------:R-:W1:Y:S01]  /*4d80*/  LDSM.16.MT88.4 R24, [R237+0x9080] ;  /* 0x00908000ed18783b */ /* 0x000e620000004200 */
[----:B------:R-:W-:Y:S02]  /*4d90*/  IMAD.MOV.U32 R62, RZ, RZ, R13 ;  /* 0x000000ffff3e7224 */ /* 0x000fe400078e000d */
[----:B------:R-:W-:Y:S02]  /*4da0*/  FADD.FTZ R13, R98, R0 ;  /* 0x00000000620d7221 */ /* 0x000fe40000010000 */
[----:B------:R-:W-:Y:S02]  /*4db0*/  IMAD.MOV.U32 R63, RZ, RZ, R3 ;  /* 0x000000ffff3f7224 */ /* 0x000fe400078e0003 */
[----:B------:R-:W-:-:S02]  /*4dc0*/  IMAD.MOV.U32 R50, RZ, RZ, R169 ;  /* 0x000000ffff327224 */ /* 0x000fc400078e00a9 */
[----:B------:R-:W-:Y:S02]  /*4dd0*/  IMAD.MOV.U32 R51, RZ, RZ, R168 ;  /* 0x000000ffff337224 */ /* 0x000fe400078e00a8 */
[----:B--2---:R-:W-:Y:S01]  /*4de0*/  HMMA.16816.F32.BF16 R168, R4, R36, R20 ;  /* 0x0000002404a8723c */ /* 0x004fe20000041814 */
[--C-:B------:R-:W-:Y:S02]  /*4df0*/  FFMA.FTZ R3, R94, c[0x0][0x2d0], -R12.reuse ;  /* 0x0000b4005e037a23 */ /* 0x100fe4000001080c */
[----:B------:R-:W-:Y:S02]  /*4e00*/  FFMA.FTZ R0, R93, c[0x0][0x2d0], -R12 ;  /* 0x0000b4005d007a23 */ /* 0x000fe4000001080c */
[----:B------:R-:W-:Y:S01]  /*4e10*/  IMAD.MOV.U32 R97, RZ, RZ, R50 ;  /* 0x000000ffff617224 */ /* 0x000fe200078e0032 */
[----:B------:R-:W-:Y:S01]  /*4e20*/  MOV R50, R163 ;  /* 0x000000a300327202 */ /* 0x000fe20000000f00 */
[----:B------:R-:W-:Y:S01]  /*4e30*/  IMAD.MOV.U32 R36, RZ, RZ, R111 ;  /* 0x000000ffff247224 */ /* 0x000fe200078e006f */
[----:B------:R-:W-:Y:S01]  /*4e40*/  HMMA.16816.F32.BF16 R20, R8, R40, RZ ;  /* 0x000000280814723c */ /* 0x000fe200000418ff */
[----:B------:R-:W-:Y:S01]  /*4e50*/  MOV R37, R56 ;  /* 0x0000003800257202 */ /* 0x000fe20000000f00 */
[----:B------:R-:W-:Y:S01]  /*4e60*/  IMAD.MOV.U32 R56, RZ, RZ, R125 ;  /* 0x000000ffff387224 */ /* 0x000fe200078e007d */
[----:B------:R2:W3:Y:S01]  /*4e70*/  MUFU.EX2 R40, R0 ;  /* 0x0000000000287308 */ /* 0x0004e20000000800 */
[----:B------:R-:W-:Y:S01]  /*4e80*/  IMAD.MOV.U32 R98, RZ, RZ, R51 ;  /* 0x000000ffff627224 */ /* 0x000fe200078e0033 */
[----:B------:R4:W5:Y:S02]  /*4e90*/  LDL.LU R163, [R1+0x98] ;  /* 0x0000980001a37983 */ /* 0x0009640000300800 */
[----:B------:R-:W-:Y:S01]  /*4ea0*/  IMAD.MOV.U32 R41, RZ, RZ, R108 ;  /* 0x000000ffff297224 */ /* 0x000fe200078e006c */
[----:B------:R-:W-:Y:S07]  /*4eb0*/  HMMA.16816.F32.BF16 R120, R4, R38, R16 ;  /* 0x000000260478723c */ /* 0x000fee0000041810 */
[----:B------:R-:W-:Y:S01]  /*4ec0*/  MOV R38, R110 ;  /* 0x0000006e00267202 */ /* 0x000fe20000000f00 */
[----:B------:R-:W-:Y:S01]  /*4ed0*/  HMMA.16816.F32.BF16 R16, R8, R42, RZ ;  /* 0x0000002a0810723c */ /* 0x000fe200000418ff */
[----:B------:R-:W-:-:S02]  /*4ee0*/  IMAD.MOV.U32 R39, RZ, RZ, R109 ;  /* 0x000000ffff277224 */ /* 0x000fc400078e006d */
[----:B------:R-:W-:Y:S01]  /*4ef0*/  MOV R93, R38 ;  /* 0x00000026005d7202 */ /* 0x000fe20000000f00 */
[----:B--2---:R-:W-:-:S04]  /*4f00*/  FFMA.FTZ R0, R92, c[0x0][0x2d0], -R2 ;  /* 0x0000b4005c007a23 */ /* 0x004fc80000010802 */
[C---:B-1----:R-:W-:Y:S01]  /*4f10*/  HMMA.16816.F32.BF16 R108, R4.reuse, R24, R20 ;  /* 0x00000018046c723c */ /* 0x042fe20000041814 */
[----:B------:R-:W1:Y:S11]  /*4f20*/  LDSM.16.MT88.4 R20, [R240+0x9080] ;  /* 0x00908000f014783b */ /* 0x000e760000004200 */
[----:B------:R-:W-:Y:S04]  /*4f30*/  @!UPT UIADD3 URZ, URZ, URZ, URZ ;  /* 0x0000003f3f3ff290 */ /* 0x000fe8000fffe03f */
[----:B------:R-:W-:Y:S01]  /*4f40*/  HMMA.16816.F32.BF16 R116, R4, R26, R16 ;  /* 0x0000001a0474723c */ /* 0x000fe20000041810 */
[----:B------:R-:W-:Y:S01]  /*4f50*/  MOV R38, R144 ;  /* 0x0000009000267202 */ /* 0x000fe20000000f00 */
[----:B------:R-:W-:Y:S02]  /*4f60*/  IMAD.MOV.U32 R43, RZ, RZ, R155 ;  /* 0x000000ffff2b7224 */ /* 0x000fe400078e009b */
[----:B------:R-:W-:Y:S02]  /*4f70*/  IMAD.MOV.U32 R94, RZ, RZ, R39 ;  /* 0x000000ffff5e7224 */ /* 0x000fe400078e0027 */
[----:B------:R-:W-:Y:S02]  /*4f80*/  IMAD.MOV.U32 R92, RZ, RZ, R41 ;  /* 0x000000ffff5c7224 */ /* 0x000fe400078e0029 */
[----:B------:R-:W-:Y:S11]  /*4f90*/  HMMA.16816.F32.BF16 R16, R8, R28, RZ ;  /* 0x0000001c0810723c */ /* 0x000ff600000418ff */
[----:B------:R-:W-:Y:S11]  /*4fa0*/  @!UPT UIADD3 URZ, URZ, URZ, URZ ;  /* 0x0000003f3f3ff290 */ /* 0x000ff6000fffe03f */
[----:B------:R-:W-:Y:S02]  /*4fb0*/  @!UPT UIADD3 URZ, URZ, URZ, URZ ;  /* 0x0000003f3f3ff290 */ /* 0x000fe4000fffe03f */
[----:B-1----:R-:W-:Y:S07]  /*4fc0*/  HMMA.16816.F32.BF16 R124, R4, R20, R16 ;  /* 0x00000014047c723c */ /* 0x002fee0000041810 */
[--C-:B------:R-:W-:Y:S01]  /*4fd0*/  FFMA.FTZ R21, R96, c[0x0][0x2d0], -R12.reuse ;  /* 0x0000b40060157a23 */ /* 0x100fe2000001080c */
[----:B------:R-:W-:Y:S01]  /*4fe0*/  HMMA.16816.F32.BF16 R16, R8, R30, RZ ;  /* 0x0000001e0810723c */ /* 0x000fe200000418ff */
[----:B------:R-:W-:Y:S01]  /*4ff0*/  FFMA.FTZ R20, R95, c[0x0][0x2d0], -R12 ;  /* 0x0000b4005f147a23 */ /* 0x000fe2000001080c */
[----:B------:R-:W-:Y:S01]  /*5000*/  MOV R96, R37 ;  /* 0x0000002500607202 */ /* 0x000fe20000000f00 */
[----:B------:R-:W-:Y:S01]  /*5010*/  IMAD.MOV.U32 R95, RZ, RZ, R36 ;  /* 0x000000ffff5f7224 */ /* 0x000fe200078e0024 */
[----:B------:R-:W-:Y:S01]  /*5020*/  MOV R28, R154 ;  /* 0x0000009a001c7202 */ /* 0x000fe20000000f00 */
[----:B------:R-:W-:Y:S01]  /*5030*/  IMAD.MOV.U32 R29, RZ, RZ, R153 ;  /* 0x000000ffff1d7224 */ /* 0x000fe200078e0099 */
[----:B------:R-:W-:Y:S11]  /*5040*/  MUFU.EX2 R21, R21 ;  /* 0x0000001500157308 */ /* 0x000ff60000000800 */
[----:B------:R-:W-:Y:S07]  /*5050*/  @!UPT UIADD3 URZ, URZ, URZ, URZ ;  /* 0x0000003f3f3ff290 */ /* 0x000fee000fffe03f */
[----:B------:R-:W-:Y:S01]  /*5060*/  HMMA.16816.F32.BF16 R24, R4, R22, R16 ;  /* 0x000000160418723c */ /* 0x000fe20000041810 */
[----:B------:R-:W-:Y:S01]  /*5070*/  MOV R31, R147 ;  /* 0x00000093001f7202 */ /* 0x000fe20000000f00 */
[----:B------:R-:W-:Y:S01]  /*5080*/  IMAD.MOV.U32 R36, RZ, RZ, R146 ;  /* 0x000000ffff247224 */ /* 0x000fe200078e0092 */
[----:B------:R1:W-:Y:S04]  /*5090*/  MUFU.EX2 R23, R3 ;  /* 0x0000000300177308 */ /* 0x0003e80000000800 */
[----:B------:R-:W-:Y:S01]  /*50a0*/  FADD.FTZ R22, R99, R13 ;  /* 0x0000000d63167221 */ /* 0x000fe20000010000 */
[----:B------:R-:W-:Y:S01]  /*50b0*/  MOV R99, R48 ;  /* 0x0000003000637202 */ /* 0x000fe20000000f00 */
[----:B------:R-:W2:Y:S01]  /*50c0*/  LDSM.16.MT88.4 R12, [R239+0x8880] ;  /* 0x00888000ef0c783b */ /* 0x000ea20000004200 */
[----:B------:R-:W-:Y:S01]  /*50d0*/  IMAD.MOV.U32 R37, RZ, RZ, R145 ;  /* 0x000000ffff257224 */ /* 0x000fe200078e0091 */
[----:B------:R-:W2:Y:S01]  /*50e0*/  MUFU.EX2 R20, R20 ;  /* 0x0000001400147308 */ /* 0x000ea20000000800 */
[----:B------:R-:W-:Y:S01]  /*50f0*/  IMAD.MOV.U32 R30, RZ, RZ, R152 ;  /* 0x000000ffff1e7224 */ /* 0x000fe200078e0098 */
[----:B------:R-:W-:Y:S01]  /*5100*/  LDSM.16.MT88.4 R144, [R237+0x5080] ;  /* 0x00508000ed90783b */ /* 0x000fe20000004200 */
[----:B------:R-:W-:-:S02]  /*5110*/  IMAD.MOV.U32 R39, RZ, RZ, R131 ;  /* 0x000000ffff277224 */ /* 0x000fc400078e0083 */
[----:B------:R-:W-:Y:S01]  /*5120*/  IMAD.MOV.U32 R48, RZ, RZ, R49 ;  /* 0x000000ffff307224 */ /* 0x000fe200078e0031 */
[----:B------:R-:W-:Y:S01]  /*5130*/  LDSM.16.MT88.4 R152, [R236+0x5080] ;  /* 0x00508000ec98783b */ /* 0x000fe20000004200 */
[----:B------:R-:W-:Y:S02]  /*5140*/  IMAD.MOV.U32 R49, RZ, RZ, R32 ;  /* 0x000000ffff317224 */ /* 0x000fe400078e0020 */
[----:B-1----:R-:W-:Y:S01]  /*5150*/  FFMA.FTZ R3, R90, c[0x0][0x2d0], -R2 ;  /* 0x0000b4005a037a23 */ /* 0x002fe20000010802 */
[C---:B--2---:R-:W-:Y:S08]  /*5160*/  HMMA.16816.F32.BF16 R16, R8.reuse, R12, RZ ;  /* 0x0000000c0810723c */ /* 0x044ff000000418ff */
[----:B------:R-:W-:Y:S01]  /*5170*/  HMMA.16816.F32.BF16 R8, R8, R14, RZ ;  /* 0x0000000e0808723c */ /* 0x000fe200000418ff */
[----:B------:R-:W1:Y:S11]  /*5180*/  LDSM.16.MT88.4 R12, [R239+0x9080] ;  /* 0x00908000ef0c783b */ /* 0x000e760000004200 */
[----:B------:R-:W-:Y:S04]  /*5190*/  @!UPT UIADD3 URZ, URZ, URZ, URZ ;  /* 0x0000003f3f3ff290 */ /* 0x000fe8000fffe03f */
[C---:B-1----:R-:W-:Y:S08]  /*51a0*/  HMMA.16816.F32.BF16 R16, R4.reuse, R12, R16 ;  /* 0x0000000c0410723c */ /* 0x042ff00000041810 */
[----:B------:R-:W-:Y:S01]  /*51b0*/  HMMA.16816.F32.BF16 R12, R4, R14, R8 ;  /* 0x0000000e040c723c */ /* 0x000fe20000041808 */
[----:B------:R1:W-:Y:S06]  /*51c0*/  MUFU.EX2 R7, R0 ;  /* 0x0000000000077308 */ /* 0x0003ec0000000800 */
[----:B------:R-:W-:-:S02]  /*51d0*/  FADD.FTZ R4, R128, R22 ;  /* 0x0000001680047221 */ /* 0x000fc40000010000 */
[----:B------:R-:W-:Y:S01]  /*51e0*/  MUFU.EX2 R5, R3 ;  /* 0x0000000300057308 */ /* 0x000fe20000000800 */
[----:B---3--:R-:W-:Y:S02]  /*51f0*/  IMAD.MOV.U32 R22, RZ, RZ, R40 ;  /* 0x000000ffff167224 */ /* 0x008fe400078e0028 */
[--C-:B-1----:R-:W-:Y:S02]  /*5200*/  FFMA.FTZ R0, R91, c[0x0][0x2d0], -R2.reuse ;  /* 0x0000b4005b007a23 */ /* 0x102fe40000010802 */
[----:B------:R-:W-:-:S03]  /*5210*/  FFMA.FTZ R2, R89, c[0x0][0x2d0], -R2 ;  /* 0x0000b40059027a23 */ /* 0x000fc60000010802 */
[----:B------:R1:W-:Y:S08]  /*5220*/  MUFU.EX2 R6, R0 ;  /* 0x0000000000067308 */ /* 0x0003f00000000800 */
[----:B------:R2:W3:Y:S01]  /*5230*/  MUFU.EX2 R3, R2 ;  /* 0x0000000200037308 */ /* 0x0004e20000000800 */
[----:B------:R-:W-:Y:S01]  /*5240*/  F2FP.BF16.PACK_AB R128, R20, R21 ;  /* 0x000000151480723e */ /* 0x000fe200000010ff */
[----:B------:R-:W-:Y:S01]  /*5250*/  IMAD.MOV.U32 R8, RZ, RZ, R35 ;  /* 0x000000ffff087224 */ /* 0x000fe200078e0023 */
[----:B------:R-:W-:Y:S01]  /*5260*/  MOV R41, R160 ;  /* 0x000000a000297202 */ /* 0x000fe20000000f00 */
[----:B------:R-:W-:-:S02]  /*5270*/  IMAD.MOV.U32 R40, RZ, RZ, R161 ;  /* 0x000000ffff287224 */ /* 0x000fc400078e00a1 */
[----:B------:R-:W-:Y:S02]  /*5280*/  IMAD.MOV.U32 R42, RZ, RZ, R135 ;  /* 0x000000ffff2a7224 */ /* 0x000fe400078e0087 */
[----:B------:R-:W-:Y:S02]  /*5290*/  IMAD.MOV.U32 R51, RZ, RZ, R162 ;  /* 0x000000ffff337224 */ /* 0x000fe400078e00a2 */
[----:B-1----:R-:W-:Y:S01]  /*52a0*/  FADD.FTZ R0, R86, R84 ;  /* 0x0000005456007221 */ /* 0x002fe20000010000 */
[----:B------:R-:W-:Y:S01]  /*52b0*/  MOV R10, R66 ;  /* 0x00000042000a7202 */ /* 0x000fe20000000f00 */
[----:B------:R-:W-:Y:S01]  /*52c0*/  IMAD.MOV.U32 R9, RZ, RZ, R67 ;  /* 0x000000ffff097224 */ /* 0x000fe200078e0043 */
[----:B------:R4:W5:Y:S01]  /*52d0*/  LDL.LU R162, [R1+0x94] ;  /* 0x0000940001a27983 */ /* 0x0009620000300800 */
[----:B--2---:R-:W-:Y:S01]  /*52e0*/  FADD.FTZ R2, R130, R4 ;  /* 0x0000000482027221 */ /* 0x004fe20000010000 */
[----:B------:R-:W-:Y:S02]  /*52f0*/  F2FP.BF16.PACK_AB R130, R22, R23 ;  /* 0x000000171682723e */ /* 0x000fe400000010ff */
[----:B---3--:R-:W-:Y:S01]  /*5300*/  F2FP.BF16.PACK_AB R131, R3, R5 ;  /* 0x000000050383723e */ /* 0x008fe200000010ff */
[----:B------:R-:W-:Y:S01]  /*5310*/  FADD.FTZ R4, R129, R2 ;  /* 0x0000000281047221 */ /* 0x000fe20000010000 */
[----:B------:R-:W-:Y:S01]  /*5320*/  F2FP.BF16.PACK_AB R129, R6, R7 ;  /* 0x000000070681723e */ /* 0x000fe200000010ff */
[----:B------:R-:W-:Y:S01]  /*5330*/  FADD.FTZ R0, R85, R0 ;  /* 0x0000000055007221 */ /* 0x000fe20000010000 */
[----:B------:R4:W5:Y:S05]  /*5340*/  LDL.LU R161, [R1+0x90] ;  /* 0x0000900001a17983 */ /* 0x00096a0000300800 */
[C---:B------:R-:W-:Y:S08]  /*5350*/  HMMA.16816.F32.BF16 R148, R128.reuse, R144, R148 ;  /* 0x000000908094723c */ /* 0x040ff00000041894 */
[C---:B------:R-:W-:Y:S01]  /*5360*/  HMMA.16816.F32.BF16 R156, R128.reuse, R152, R156 ;  /* 0x00000098809c723c */ /* 0x040fe2000004189c */
[----:B------:R-:W-:Y:S01]  /*5370*/  FADD.FTZ R0, R88, R0 ;  /* 0x0000000058007221 */ /* 0x000fe20000010000 */
[----:B------:R4:W5:Y:S06]  /*5380*/  LDL.LU R160, [R1+0x8c] ;  /* 0x00008c0001a07983 */ /* 0x00096c0000300800 */
[C---:B------:R-:W-:Y:S01]  /*5390*/  HMMA.16816.F32.BF16 R144, R128.reuse, R146, R136 ;  /* 0x000000928090723c */ /* 0x040fe20000041888 */
[----:B------:R-:W1:Y:S07]  /*53a0*/  LDSM.16.MT88.4 R136, [R240+0x5080] ;  /* 0x00508000f088783b */ /* 0x000e6e0000004200 */
[----:B------:R-:W-:Y:S01]  /*53b0*/  HMMA.16816.F32.BF16 R152, R128, R154, R96 ;  /* 0x0000009a8098723c */ /* 0x000fe20000041860 */
[----:B------:R-:W-:Y:S01]  /*53c0*/  FADD.FTZ R2, R87, R0 ;  /* 0x0000000057027221 */ /* 0x000fe20000010000 */
[----:B------:R-:W-:Y:S01]  /*53d0*/  LDSM.16.MT88.4 R88, [R240+0x8080] ;  /* 0x00808000f058783b */ /* 0x000fe20000004200 */
[----:B------:R-:W-:Y:S01]  /*53e0*/  IMAD.MOV.U32 R11, RZ, RZ, R64 ;  /* 0x000000ffff0b7224 */ /* 0x000fe200078e0040 */
[----:B------:R-:W-:-:S02]  /*53f0*/  UIMAD.WIDE.U32 UR10, UR16, UR4, URZ ;  /* 0x00000004100a72a5 */ /* 0x000fc4000f8e003f */
[----:B------:R4:W5:Y:S01]  /*5400*/  LDL.LU R135, [R1+0x88] ;  /* 0x0000880001877983 */ /* 0x0009620000300800 */
[----:B------:R-:W-:Y:S01]  /*5410*/  IMAD.MOV.U32 R98, RZ, RZ, R33 ;  /* 0x000000ffff627224 */ /* 0x000fe200078e0021 */
[----:B------:R-:W-:Y:S02]  /*5420*/  MOV R97, R34 ;  /* 0x0000002200617202 */ /* 0x000fe40000000f00 */
[----:B------:R-:W2:Y:S01]  /*5430*/  LDSM.16.MT88.4 R32, [R239+0x5080] ;  /* 0x00508000ef20783b */ /* 0x000ea20000004200 */
[C---:B-1----:R-:W-:Y:S08]  /*5440*/  HMMA.16816.F32.BF16 R140, R128.reuse, R136, R140 ;  /* 0x00000088808c723c */ /* 0x042ff0000004188c */
[C---:B------:R-:W-:Y:S08]  /*5450*/  HMMA.16816.F32.BF16 R136, R128.reuse, R138, R28 ;  /* 0x0000008a8088723c */ /* 0x040ff0000004181c */
[C---:B--2---:R-:W-:Y:S01]  /*5460*/  HMMA.16816.F32.BF16 R28, R128.reuse, R32, R40 ;  /* 0x00000020801c723c */ /* 0x044fe20000041828 */
[----:B------:R-:W-:Y:S07]  /*5470*/  LDSM.16.MT88.4 R40, [R236+0x6880] ;  /* 0x00688000ec28783b */ /* 0x000fee0000004200 */
[C---:B------:R-:W-:Y:S01]  /*5480*/  HMMA.16816.F32.BF16 R32, R128.reuse, R34, R48 ;  /* 0x000000228020723c */ /* 0x040fe20000041830 */
[----:B------:R-:W1:Y:S07]  /*5490*/  LDSM.16.MT88.4 R48, [R237+0x6880] ;  /* 0x00688000ed30783b */ /* 0x000e6e0000004200 */
[C---:B-1----:R-:W-:Y:S08]  /*54a0*/  HMMA.16816.F32.BF16 R44, R128.reuse, R48, R44 ;  /* 0x00000030802c723c */ /* 0x042ff0000004182c */
[C---:B------:R-:W-:Y:S01]  /*54b0*/  HMMA.16816.F32.BF16 R48, R128.reuse, R50, R72 ;  /* 0x000000328030723c */ /* 0x040fe20000041848 */
[----:B------:R-:W1:Y:S07]  /*54c0*/  LDSM.16.MT88.4 R72, [R236+0x8080] ;  /* 0x00808000ec48783b */ /* 0x000e6e0000004200 */
[C---:B------:R-:W-:Y:S08]  /*54d0*/  HMMA.16816.F32.BF16 R36, R128.reuse, R40, R36 ;  /* 0x000000288024723c */ /* 0x040ff00000041824 */
[C---:B------:R-:W-:Y:S01]  /*54e0*/  HMMA.16816.F32.BF16 R40, R128.reuse, R42, R56 ;  /* 0x0000002a8028723c */ /* 0x040fe20000041838 */
[----:B------:R-:W2:Y:S07]  /*54f0*/  LDSM.16.MT88.4 R56, [R240+0x6880] ;  /* 0x00688000f038783b */ /* 0x000eae0000004200 */
[C---:B-1----:R-:W-:Y:S08]  /*5500*/  HMMA.16816.F32.BF16 R68, R128.reuse, R72, R68 ;  /* 0x000000488044723c */ /* 0x042ff00000041844 */
[----:B------:R-:W-:Y:S07]  /*5510*/  HMMA.16816.F32.BF16 R72, R128, R74, R176 ;  /* 0x0000004a8048723c */ /* 0x000fee00000418b0 */
[----:B------:R-:W-:Y:S01]  /*5520*/  MOV R178, R98 ;  /* 0x0000006200b27202 */ /* 0x000fe20000000f00 */
[----:B------:R-:W-:-:S02]  /*5530*/  IMAD.MOV.U32 R179, RZ, RZ, R97 ;  /* 0x000000ffffb37224 */ /* 0x000fc400078e0061 */
[----:B------:R-:W1:Y:S01]  /*5540*/  LDSM.16.MT88.4 R96, [R239+0x8080] ;  /* 0x00808000ef60783b */ /* 0x000e620000004200 */
[C---:B--2---:R-:W-:Y:S01]  /*5550*/  HMMA.16816.F32.BF16 R52, R128.reuse, R56, R52 ;  /* 0x000000388034723c */ /* 0x044fe20000041834 */
[----:B------:R-:W-:Y:S02]  /*5560*/  IMAD.MOV.U32 R0, RZ, RZ, R65 ;  /* 0x000000ffff007224 */ /* 0x000fe400078e0041 */
[----:B------:R-:W2:Y:S05]  /*5570*/  LDSM.16.MT88.4 R64, [R239+0x6880] ;  /* 0x00688000ef40783b */ /* 0x000eaa0000004200 */
[C---:B------:R-:W-:Y:S08]  /*5580*/  HMMA.16816.F32.BF16 R56, R128.reuse, R58, R92 ;  /* 0x0000003a8038723c */ /* 0x040ff0000004185c */
[----:B-1----:R-:W-:Y:S01]  /*5590*/  HMMA.16816.F32.BF16 R92, R128, R96, R104 ;  /* 0x00000060805c723c */ /* 0x002fe20000041868 */
[----:B------:R-:W1:Y:S01]  /*55a0*/  LDSM.16.MT88.4 R104, [R236+0x9880] ;  /* 0x00988000ec68783b */ /* 0x000e620000004200 */
[----:B------:R-:W-:-:S02]  /*55b0*/  FADD.FTZ R0, R0, R4 ;  /* 0x0000000400007221 */ /* 0x000fc40000010000 */
[----:B------:R-:W-:Y:S02]  /*55c0*/  FADD.FTZ R2, R178, R2 ;  /* 0x00000002b2027221 */ /* 0x000fe40000010000 */
[----:B------:R-:W-:Y:S02]  /*55d0*/  FADD.FTZ R4, R21, R0 ;  /* 0x0000000015047221 */ /* 0x000fe40000010000 */
[C---:B------:R-:W-:Y:S01]  /*55e0*/  HMMA.16816.F32.BF16 R84, R128.reuse, R88, R8 ;  /* 0x000000588054723c */ /* 0x040fe20000041808 */
[----:B------:R-:W-:Y:S01]  /*55f0*/  FADD.FTZ R0, R179, R2 ;  /* 0x00000002b3007221 */ /* 0x000fe20000010000 */
[----:B------:R-:W-:Y:S06]  /*5600*/  LDSM.16.MT88.4 R8, [R239+0x9880] ;  /* 0x00988000ef08783b */ /* 0x000fec0000004200 */
[----:B------:R-:W-:Y:S01]  /*5610*/  HMMA.16816.F32.BF16 R88, R128, R90, R112 ;  /* 0x0000005a8058723c */ /* 0x000fe20000041870 */
[----:B------:R-:W3:Y:S01]  /*5620*/  LDSM.16.MT88.4 R112, [R237+0x9880] ;  /* 0x00988000ed70783b */ /* 0x000ee20000004200 */
[----:B------:R-:W-:-:S06]  /*5630*/  FADD.FTZ R0, R134, R0 ;  /* 0x0000000086007221 */ /* 0x000fcc0000010000 */
[C---:B------:R-:W-:Y:S08]  /*5640*/  HMMA.16816.F32.BF16 R96, R128.reuse, R98, R100 ;  /* 0x000000628060723c */ /* 0x040ff00000041864 */
[C---:B--2---:R-:W-:Y:S08]  /*5650*/  HMMA.16816.F32.BF16 R60, R128.reuse, R64, R60 ;  /* 0x00000040803c723c */ /* 0x044ff0000004183c */
[C---:B------:R-:W-:Y:S01]  /*5660*/  HMMA.16816.F32.BF16 R64, R128.reuse, R66, R80 ;  /* 0x000000428040723c */ /* 0x040fe20000041850 */
[----:B------:R-:W2:Y:S07]  /*5670*/  LDSM.16.MT88.4 R80, [R237+0x8080] ;  /* 0x00808000ed50783b */ /* 0x000eae0000004200 */
[C---:B-1----:R-:W-:Y:S08]  /*5680*/  HMMA.16816.F32.BF16 R100, R128.reuse, R104, R168 ;  /* 0x000000688064723c */ /* 0x042ff000000418a8 */
[----:B------:R-:W-:Y:S01]  /*5690*/  HMMA.16816.F32.BF16 R104, R128, R106, R120 ;  /* 0x0000006a8068723c */ /* 0x000fe20000041878 */
[----:B------:R-:W1:Y:S01]  /*56a0*/  LDSM.16.MT88.4 R120, [R240+0x9880] ;  /* 0x00988000f078783b */ /* 0x000e620000004200 */
[----:B------:R-:W-:-:S02]  /*56b0*/  FADD.FTZ R7, R7, R0 ;  /* 0x0000000007077221 */ /* 0x000fc40000010000 */
[----:B------:R-:W-:Y:S02]  /*56c0*/  FADD.FTZ R2, R20, R4 ;  /* 0x0000000414027221 */ /* 0x000fe40000010000 */
[----:B------:R-:W-:Y:S02]  /*56d0*/  FADD.FTZ R6, R6, R7 ;  /* 0x0000000706067221 */ /* 0x000fe40000010000 */
[----:B------:R-:W-:Y:S02]  /*56e0*/  FADD.FTZ R0, R23, R2 ;  /* 0x0000000217007221 */ /* 0x000fe40000010000 */
[----:B------:R-:W-:Y:S02]  /*56f0*/  FADD.FTZ R5, R5, R6 ;  /* 0x0000000605057221 */ /* 0x000fe40000010000 */
[----:B------:R-:W-:Y:S02]  /*5700*/  FADD.FTZ R2, R22, R0 ;  /* 0x0000000016027221 */ /* 0x000fe40000010000 */
[----:B------:R-:W-:-:S05]  /*5710*/  FADD.FTZ R0, R3, R5 ;  /* 0x0000000503007221 */ /* 0x000fca0000010000 */
[----:B------:R4:W-:Y:S04]  /*5720*/  STL [R1+0x24], R0 ;  /* 0x0000240001007387 */ /* 0x0009e80000100800 */
[----:B------:R4:W-:Y:S01]  /*5730*/  STL [R1+0x20], R2 ;  /* 0x0000200201007387 */ /* 0x0009e20000100800 */
[----:B------:R-:W-:Y:S01]  /*5740*/  PLOP3.LUT P0, PT, PT, PT, UP6, 0x40, 0x0 ;  /* 0x000000000000781c */ /* 0x000fe20003f0e868 */
[----:B------:R-:W-:Y:S02]  /*5750*/  @UP5 UMOV UR9, UR11 ;  /* 0x0000000b00095c82 */ /* 0x000fe40008000000 */
[----:B------:R-:W-:Y:S01]  /*5760*/  @UP5 USHF.R.U32.HI UR16, URZ, UR5, UR9 ;  /* 0x000000053f105299 */ /* 0x000fe20008011609 */
[----:B---3--:R-:W-:Y:S01]  /*5770*/  HMMA.16816.F32.BF16 R108, R128, R112, R108 ;  /* 0x00000070806c723c */ /* 0x008fe2000004186c */
[----:B------:R-:W-:-:S02]  /*5780*/  ULDC UR10, c[0x0][0x328] ;  /* 0x0000ca00000a7ab9 */ /* 0x000fc40000000800 */
[----:B------:R-:W-:Y:S02]  /*5790*/  UIADD3 UR15, UR15, UR16, URZ ;  /* 0x000000100f0f7290 */ /* 0x000fe4000fffe03f */
[----:B------:R-:W-:-:S03]  /*57a0*/  UIADD3 UR13, UR13, -0x2, URZ ;  /* 0xfffffffe0d0d7890 */ /* 0x000fc6000fffe03f */
[----:B------:R-:W-:Y:S01]  /*57b0*/  HMMA.16816.F32.BF16 R112, R128, R114, R116 ;  /* 0x000000728070723c */ /* 0x000fe20000041874 */
[----:B------:R-:W-:-:S07]  /*57c0*/  UIADD3 UR10, UR15, UR10, URZ ;  /* 0x0000000a0f0a7290 */ /* 0x000fce000fffe03f */
[C---:B--2---:R-:W-:Y:S08]  /*57d0*/  HMMA.16816.F32.BF16 R76, R128.reuse, R80, R76 ;  /* 0x00000050804c723c */ /* 0x044ff0000004184c */
[C---:B-1----:R-:W-:Y:S08]  /*57e0*/  HMMA.16816.F32.BF16 R116, R128.reuse, R120, R124 ;  /* 0x000000788074723c */ /* 0x042ff0000004187c */
[C---:B------:R-:W-:Y:S08]  /*57f0*/  HMMA.16816.F32.BF16 R80, R128.reuse, R82, R172 ;  /* 0x000000528050723c */ /* 0x040ff000000418ac */
[C---:B------:R-:W-:Y:S08]  /*5800*/  HMMA.16816.F32.BF16 R120, R128.reuse, R122, R24 ;  /* 0x0000007a8078723c */ /* 0x040ff00000041818 */
[C---:B------:R-:W-:Y:S08]  /*5810*/  HMMA.16816.F32.BF16 R124, R128.reuse, R8, R16 ;  /* 0x00000008807c723c */ /* 0x040ff00000041810 */
[----:B------:R-:W-:Y:S01]  /*5820*/  HMMA.16816.F32.BF16 R128, R128, R10, R12 ;  /* 0x0000000a8080723c */ /* 0x000fe2000004180c */
[----:B------:R-:W-:Y:S07]  /*5830*/  @P0 BRA `(.L_x_173) ;  /* 0x0000013000000947 */ /* 0x000fee0003800000 */
[----:B----4-:R-:W-:Y:S01]  /*5840*/  ISETP.LT.AND P0, PT, RZ, UR15, PT ;  /* 0x0000000fff007c0c */ /* 0x010fe2000bf01270 */
[----:B------:R-:W-:-:S02]  /*5850*/  UIADD3 UR11, UR15, -0x1, URZ ;  /* 0xffffffff0f0b7890 */ /* 0x000fc4000fffe03f */
[----:B------:R-:W-:-:S10]  /*5860*/  ULDC UR9, c[0x0][0x32c] ;  /* 0x0000cb0000097ab9 */ /* 0x000fd40000000800 */
[----:B------:R-:W-:Y:S05]  /*5870*/  @P0 BRA `(.L_x_174) ;  /* 0x0000007000000947 */ /* 0x000fea0003800000 */
[----:B------:R-:W-:Y:S02]  /*5880*/  UISETP.NE.AND UP0, UPT, UR9, 0x1, UPT ;  /* 0x000000010900788c */ /* 0x000fe4000bf05270 */
[----:B------:R-:W-:Y:S02]  /*5890*/  UIADD3 UR11, -UR15, URZ, URZ ;  /* 0x0000003f0f0b7290 */ /* 0x000fe4000fffe13f */
[----:B------:R-:W-:Y:S02]  /*58a0*/  ULDC.64 UR4, c[0x0][0x330] ;  /* 0x0000cc0000047ab9 */ /* 0x000fe40000000a00 */
[----:B------:R-:W-:-:S05]  /*58b0*/  UIMAD.WIDE.U32 UR14, UR11, UR4, URZ ;  /* 0x000000040b0e72a5 */ /* 0x000fca000f8e003f */
[----:B------:R-:W-:-:S04]  /*58c0*/  @UP0 USHF.R.U32.HI UR11, URZ, UR5, UR15 ;  /* 0x000000053f0b0299 */ /* 0x000fc8000801160f */
[----:B------:R-:W-:Y:S01]  /*58d0*/  ULOP3.LUT UR11, URZ, UR11, URZ, 0x33, !UPT ;  /* 0x0000000b3f0b7292 */ /* 0x000fe2000f8e333f */
[----:B------:R-:W-:Y:S05]  /*58e0*/  BRA `(.L_x_175) ;  /* 0x0000004000007947 */ /* 0x000fea0003800000 */
.L_x_174:
[----:B------:R-:W-:Y:S02]  /*58f0*/  UISETP.NE.AND UP0, UPT, UR9, 0x1, UPT ;  /* 0x000000010900788c */ /* 0x000fe4000bf05270 */
[----:B------:R-:W-:Y:S02]  /*5900*/  ULDC.64 UR4, c[0x0][0x330] ;  /* 0x0000cc0000047ab9 */ /* 0x000fe40000000a00 */
[----:B------:R-:W-:-:S07]  /*5910*/  UIMAD.WIDE.U32 UR14, UR11, UR4, URZ ;  /* 0x000000040b0e72a5 */ /* 0x000fce000f8e003f */
[----:B------:R-:W-:Y:S02]  /*5920*/  @UP0 USHF.R.U32.HI UR11, URZ, UR5, UR15 ;  /* 0x000000053f0b0299 */ /* 0x000fe4000801160f */
.L_x_175:
[----:B------:R-:W-:Y:S02]  /*5930*/  ULDC UR4, c[0x0][0x32c] ;  /* 0x0000cb0000047ab9 */ /* 0x000fe40000000800 */
[----:B------:R-:W-:-:S04]  /*5940*/  UIMAD UR4, UR11, UR9, UR4 ;  /* 0x000000090b0472a4 */ /* 0x000fc8000f8e0204 */
[----:B------:R-:W-:-:S04]  /*5950*/  UISETP.LT.AND UP0, UPT, UR10, UR4, UPT ;  /* 0x000000040a00728c */ /* 0x000fc8000bf01270 */
[----:B------:R-:W-:-:S04]  /*5960*/  USEL UR10, UR10, UR4, UP0 ;  /* 0x000000040a0a7287 */ /* 0x000fc80008000000 */
.L_x_173:
[----:B----4-:R-:W-:-:S04]  /*5970*/  UIMAD.WIDE UR4, UR10, 0x2aaaaaab, URZ ;  /* 0x2aaaaaab0a0478a5 */ /* 0x010fc8000f8e023f */
[----:B------:R-:W-:-:S04]  /*5980*/  USHF.R.U32.HI UR4, URZ, 0x1f, UR5 ;  /* 0x0000001f3f047899 */ /* 0x000fc80008011605 */
[----:B------:R-:W-:-:S04]  /*5990*/  ULEA.HI.SX32 UR4, UR5, UR4, 0x1d ;  /* 0x0000000405047291 */ /* 0x000fc8000f8fea3f */
[----:B------:R-:W-:-:S04]  /*59a0*/  UISETP.LT.AND UP0, UPT, UR12, UR4, UPT ;  /* 0x000000040c00728c */ /* 0x000fc8000bf01270 */
[----:B------:R-:W-:-:S04]  /*59b0*/  USEL UR9, UR12, UR4, !UP0 ;  /* 0x000000040c097287 */ /* 0x000fc8000c000000 */
[----:B------:R-:W-:-:S06]  /*59c0*/  UISETP.GE.AND UP0, UPT, UR13, UR9, UPT ;  /* 0x000000090d00728c */ /* 0x000fcc000bf06270 */
[----:B------:R-:W-:-:S13]  /*59d0*/  PLOP3.LUT P0, PT, PT, PT, UP0, 0x40, 0x0 ;  /* 0x000000000000781c */ /* 0x000fda0003f0e808 */
[----:B------:R-:W-:Y:S05]  /*59e0*/  @P0 BRA `(.L_x_176) ;  /* 0x00003f9000000947 */ /* 0x000fea0003800000 */
[----:B------:R-:W2:Y:S04]  /*59f0*/  LDL.64 R8, [R1+0x48] ;  /* 0x0000480001087983 */ /* 0x000ea80000100a00 */
[----:B------:R-:W3:Y:S04]  /*5a00*/  LDL.64 R6, [R1+0x40] ;  /* 0x0000400001067983 */ /* 0x000ee80000100a00 */
[----:B------:R-:W4:Y:S04]  /*5a10*/  LDL.64 R2, [R1+0x38] ;  /* 0x0000380001027983 */ /* 0x000f280000100a00 */
[----:B------:R-:W4:Y:S01]  /*5a20*/  LDL.64 R4, [R1+0x30] ;  /* 0x0000300001047983 */ /* 0x000f220000100a00 */
[----:B------:R-:W-:-:S02]  /*5a30*/  MOV R134, R132 ;  /* 0x0000008400867202 */ /* 0x000fc40000000f00 */
[C---:B--2---:R-:W-:Y:S02]  /*5a40*/  IADD3 R0, P0, R8.reuse, 0x40, RZ ;  /* 0x0000004008007810 */ /* 0x044fe40007f1e0ff */
[----:B------:R-:W-:-:S03]  /*5a50*/  IADD3 R11, P1, R8, 0x80, RZ ;  /* 0x00000080080b7810 */ /* 0x000fc60007f3e0ff */
[--C-:B---3--:R-:W-:Y:S01]  /*5a60*/  IMAD.X R10, RZ, RZ, R7.reuse, P0 ;  /* 0x000000ffff0a7224 */ /* 0x108fe200000e0607 */
[----:B------:R1:W-:Y:S01]  /*5a70*/  STL [R1+0x68], R0 ;  /* 0x0000680001007387 */ /* 0x0003e20000100800 */
[----:B------:R-:W-:-:S03]  /*5a80*/  IMAD.X R9, RZ, RZ, R7, P1 ;  /* 0x000000ffff097224 */ /* 0x000fc600008e0607 */
[----:B------:R-:W-:Y:S04]  /*5a90*/  STL [R1+0x60], R11 ;  /* 0x0000600b01007387 */ /* 0x000fe80000100800 */
[----:B------:R-:W-:Y:S01]  /*5aa0*/  STL [R1+0x64], R10 ;  /* 0x0000640a01007387 */ /* 0x000fe20000100800 */
[----:B-1----:R-:W-:Y:S02]  /*5ab0*/  IADD3 R0, P0, R8, 0xc0, RZ ;  /* 0x000000c008007810 */ /* 0x002fe40007f1e0ff */
[----:B----4-:R-:W-:-:S03]  /*5ac0*/  IADD3 R8, P2, R2, 0x40, RZ ;  /* 0x0000004002087810 */ /* 0x010fc60007f5e0ff */
[----:B------:R1:W-:Y:S02]  /*5ad0*/  STL [R1+0x58], R0 ;  /* 0x0000580001007387 */ /* 0x0003e40000100800 */
[----:B------:R-:W-:Y:S02]  /*5ae0*/  IMAD.X R6, RZ, RZ, R5, P2 ;  /* 0x000000ffff067224 */ /* 0x000fe400010e0605 */
[----:B------:R-:W-:Y:S04]  /*5af0*/  STL [R1+0x5c], R9 ;  /* 0x00005c0901007387 */ /* 0x000fe80000100800 */
[----:B------:R-:W-:Y:S01]  /*5b00*/  STL [R1+0x50], R8 ;  /* 0x0000500801007387 */ /* 0x000fe20000100800 */
[----:B-1----:R-:W-:Y:S01]  /*5b10*/  IMAD.X R0, RZ, RZ, R7, P0 ;  /* 0x000000ffff007224 */ /* 0x002fe200000e0607 */
[----:B------:R-:W-:-:S04]  /*5b20*/  IADD3 R7, P1, R2, 0x80, RZ ;  /* 0x0000008002077810 */ /* 0x000fc80007f3e0ff */
[----:B------:R1:W-:Y:S01]  /*5b30*/  STL [R1+0x54], R0 ;  /* 0x0000540001007387 */ /* 0x0003e20000100800 */
[----:B------:R-:W-:-:S03]  /*5b40*/  IMAD.X R3, RZ, RZ, R5, P1 ;  /* 0x000000ffff037224 */ /* 0x000fc600008e0605 */
[----:B------:R-:W-:Y:S04]  /*5b50*/  STL [R1+0x1c], R7 ;  /* 0x00001c0701007387 */ /* 0x000fe80000100800 */
[----:B------:R-:W-:Y:S01]  /*5b60*/  STL [R1+0x2c], R6 ;  /* 0x00002c0601007387 */ /* 0x000fe20000100800 */
[----:B-1----:R-:W-:-:S05]  /*5b70*/  IADD3 R0, P0, R2, 0xc0, RZ ;  /* 0x000000c002007810 */ /* 0x002fca0007f1e0ff */
[----:B------:R1:W-:Y:S04]  /*5b80*/  STL [R1+0x14], R0 ;  /* 0x0000140001007387 */ /* 0x0003e80000100800 */
[----:B------:R2:W-:Y:S01]  /*5b90*/  STL [R1+0x18], R3 ;  /* 0x0000180301007387 */ /* 0x0005e20000100800 */
[----:B-1----:R-:W-:-:S05]  /*5ba0*/  IADD3.X R0, RZ, R5, RZ, P0, !PT ;  /* 0x00000005ff007210 */ /* 0x002fca00007fe4ff */
[----:B------:R2:W-:Y:S01]  /*5bb0*/  STL [R1+0x10], R0 ;  /* 0x0000100001007387 */ /* 0x0005e20000100800 */
[----:B------:R-:W-:-:S03]  /*5bc0*/  IMAD.MOV.U32 R2, RZ, RZ, R133 ;  /* 0x000000ffff027224 */ /* 0x000fc600078e0085 */
.L_x_187:
[----:B-12---:R-:W2:Y:S01]  /*5bd0*/  LDL R0, [R1] ;  /* 0x0000000001007983 */ /* 0x006ea20000100800 */
[----:B------:R-:W-:Y:S04]  /*5be0*/  DEPBAR.LE SB0, 0x0 ;  /* 0x000080000000791a */ /* 0x000fe80000000000 */
[----:B------:R-:W-:Y:S01]  /*5bf0*/  BAR.SYNC.DEFER_BLOCKING 0x0 ;  /* 0x0000000000007b1d */ /* 0x000fe20000010000 */
[----:B------:R-:W-:Y:S06]  /*5c00*/  UISETP.GT.AND UP0, UPT, UR12, UR13, UPT ;  /* 0x0000000d0c00728c */ /* 0x000fec000bf04270 */
[----:B------:R-:W-:Y:S01]  /*5c10*/  PLOP3.LUT P0, PT, PT, PT, UP0, 0x80, 0x0 ;  /* 0x000000000000781c */ /* 0x000fe20003f0f008 */
[----:B-----5:R1:W3:Y:S04]  /*5c20*/  LDSM.16.M88.4 R8, [R135+0x14080] ;  /* 0x014080008708783b */ /* 0x0202e80000000200 */
[----:B------:R1:W4:Y:S04]  /*5c30*/  LDSM.16.M88.4 R16, [R135+0x14880] ;  /* 0x014880008710783b */ /* 0x0003280000000200 */
[----:B------:R1:W1:Y:S04]  /*5c40*/  LDSM.16.M88.4 R24, [R135+0x15080] ;  /* 0x015080008718783b */ /* 0x0002680000000200 */
[----:B------:R1:W1:Y:S04]  /*5c50*/  LDSM.16.M88.4 R168, [R242] ;  /* 0x00000000f2a8783b */ /* 0x0002680000000200 */
[----:B------:R1:W1:Y:S04]  /*5c60*/  LDSM.16.M88.4 R176, [R252] ;  /* 0x00000000fcb0783b */ /* 0x0002680000000200 */
[----:B--2---:R2:W1:Y:S01]  /*5c70*/  LDSM.16.M88.4 R172, [R0] ;  /* 0x0000000000ac783b */ /* 0x0044620000000200 */
[----:B------:R-:W-:-:S05]  /*5c80*/  @P0 BRA `(.L_x_177) ;  /* 0x0000043000000947 */ /* 0x000fca0003800000 */
[----:B--234-:R-:W2:Y:S01]  /*5c90*/  LDL R0, [R1+0x28] ;  /* 0x0000280001007983 */ /* 0x01cea20000100800 */
[----:B------:R-:W-:Y:S02]  /*5ca0*/  ULDC.64 UR4, c[0x0][0x208] ;  /* 0x0000820000047ab9 */ /* 0x000fe40000000a00 */
[----:B------:R-:W-:Y:S01]  /*5cb0*/  UIMAD.WIDE.U32 UR14, UR13, UR4, URZ ;  /* 0x000000040d0e72a5 */ /* 0x000fe2000f8e003f */
[----:B------:R-:W3:Y:S01]  /*5cc0*/  LDL.64 R6, [R1+0x48] ;  /* 0x0000480001067983 */ /* 0x000ee20000100a00 */
[----:B------:R-:W-:Y:S03]  /*5cd0*/  USHF.R.S32.HI UR10, URZ, 0x1f, UR13 ;  /* 0x0000001f3f0a7899 */ /* 0x000fe6000801140d */
[----:B------:R-:W4:Y:S01]  /*5ce0*/  LDL.64 R132, [R1+0x40] ;  /* 0x0000400001847983 */ /* 0x000f220000100a00 */
[----:B------:R-:W-:Y:S03]  /*5cf0*/  UIMAD UR10, UR10, UR4, URZ ;  /* 0x000000040a0a72a4 */ /* 0x000fe6000f8e023f */
[----:B------:R-:W5:Y:S01]  /*5d00*/  LDL R12, [R1+0x4] ;  /* 0x00000400010c7983 */ /* 0x000f620000100800 */
[----:B------:R-:W-:Y:S03]  /*5d10*/  UIMAD UR10, UR13, UR5, UR10 ;  /* 0x000000050d0a72a4 */ /* 0x000fe6000f8e020a */
[----:B------:R-:W5:Y:S01]  /*5d20*/  LDL R22, [R1+0x68] ;  /* 0x0000680001167983 */ /* 0x000f620000100800 */
[----:B------:R-:W-:Y:S02]  /*5d30*/  UIADD3 UR4, UR15, UR10, URZ ;  /* 0x0000000a0f047290 */ /* 0x000fe4000fffe03f */
[----:B------:R-:W-:Y:S01]  /*5d40*/  UIMAD.WIDE.U32 UR10, UR14, 0x30, URZ ;  /* 0x000000300e0a78a5 */ /* 0x000fe2000f8e003f */
[----:B------:R-:W5:Y:S01]  /*5d50*/  LDL R21, [R1+0x64] ;  /* 0x0000640001157983 */ /* 0x000f620000100800 */
[----:B------:R-:W-:Y:S03]  /*5d60*/  UIMAD UR4, UR4, 0x30, URZ ;  /* 0x00000030040478a4 */ /* 0x000fe6000f8e023f */
[----:B------:R-:W5:Y:S01]  /*5d70*/  LDL R20, [R1+0x60] ;  /* 0x0000600001147983 */ /* 0x000f620000100800 */
[----:B------:R-:W-:Y:S03]  /*5d80*/  UIADD3 UR4, UR11, UR4, URZ ;  /* 0x000000040b047290 */ /* 0x000fe6000fffe03f */
[----:B------:R-:W5:Y:S04]  /*5d90*/  LDL R15, [R1+0x5c] ;  /* 0x00005c00010f7983 */ /* 0x000f680000100800 */
[----:B------:R-:W5:Y:S04]  /*5da0*/  LDL R14, [R1+0x58] ;  /* 0x00005800010e7983 */ /* 0x000f680000100800 */
[----:B------:R-:W5:Y:S01]  /*5db0*/  LDL R13, [R1+0x54] ;  /* 0x00005400010d7983 */ /* 0x000f620000100800 */
[----:B--2---:R-:W-:Y:S02]  /*5dc0*/  LOP3.LUT P2, RZ, R0, 0x1, RZ, 0xc0, !PT ;  /* 0x0000000100ff7812 */ /* 0x004fe4000784c0ff */
[----:B---3--:R-:W-:Y:S04]  /*5dd0*/  IADD3 R0, P1, R6, UR10, RZ ;  /* 0x0000000a06007c10 */ /* 0x008fe8000ff3e0ff */
[C---:B------:R-:W-:Y:S02]  /*5de0*/  LEA R4, P0, R0.reuse, c[0x0][0x1f8], 0x1 ;  /* 0x00007e0000047a11 */ /* 0x040fe400078008ff */
[----:B----4-:R-:W-:Y:S04]  /*5df0*/  IADD3.X R3, R133, UR4, RZ, P1, !PT ;  /* 0x0000000485037c10 */ /* 0x010fe80008ffe4ff */
[----:B------:R-:W-:Y:S02]  /*5e00*/  LEA.HI.X R5, R0, c[0x0][0x1fc], R3, 0x1, P0 ;  /* 0x00007f0000057a11 */ /* 0x000fe400000f0c03 */
[----:B-----5:R-:W-:Y:S03]  /*5e10*/  IADD3 R0, P1, R22, UR10, RZ ;  /* 0x0000000a16007c10 */ /* 0x020fe6000ff3e0ff */
[----:B------:R-:W-:Y:S01]  /*5e20*/  @!PT LDS RZ, [RZ] ;  /* 0x00000000fffff984 */ /* 0x000fe20000000800 */
[----:B------:R-:W-:Y:S01]  /*5e30*/  @!PT LDS RZ, [RZ] ;  /* 0x00000000fffff984 */ /* 0x000fe20000000800 */
[----:B------:R-:W-:Y:S01]  /*5e40*/  @!PT LDS RZ, [RZ] ;  /* 0x00000000fffff984 */ /* 0x000fe20000000800 */
[----:B------:R2:W-:Y:S01]  /*5e50*/  LDGSTS.E.BYPASS.LTC128B.128 [R12+0x4080], [R4.64], !P2 ;  /* 0x04080000040c7fae */ /* 0x0005e2000d101d58 */
[----:B------:R-:W-:Y:S02]  /*5e60*/  IADD3.X R3, R21, UR4, RZ, P1, !PT ;  /* 0x0000000415037c10 */ /* 0x000fe40008ffe4ff */
[C---:B--2---:R-:W-:Y:S04]  /*5e70*/  LEA R4, P0, R0.reuse, c[0x0][0x1f8], 0x1 ;  /* 0x00007e0000047a11 */ /* 0x044fe800078008ff */
[----:B------:R-:W-:Y:S02]  /*5e80*/  LEA.HI.X R5, R0, c[0x0][0x1fc], R3, 0x1, P0 ;  /* 0x00007f0000057a11 */ /* 0x000fe400000f0c03 */
[----:B------:R-:W-:Y:S03]  /*5e90*/  IADD3 R0, P1, R20, UR10, RZ ;  /* 0x0000000a14007c10 */ /* 0x000fe6000ff3e0ff */
        /* <DEDUP_REMOVED lines=8> */
[----:B------:R-:W-:Y:S01]  /*5f20*/  LEA.HI.X R5, R0, c[0x0][0x1fc], R3, 0x1, P0 ;  /* 0x00007f0000057a11 */ /* 0x000fe200000f0c03 */
[----:B------:R-:W-:Y:S04]  /*5f30*/  @!P3 IMAD.MOV.U32 R0, RZ, RZ, c[0x0][0x208] ;  /* 0x00008200ff00b624 */ /* 0x000fe800078e00ff */
[----:B------:R2:W-:Y:S01]  /*5f40*/  LDGSTS.E.BYPASS.LTC128B.128 [R12+0x8880], [R4.64], !P4 ;  /* 0x08880000040c7fae */ /* 0x0005e2000e101d58 */
[C---:B------:R-:W-:Y:S01]  /*5f50*/  @!P3 LEA R3, P0, R0.reuse, UR10, 0x5 ;  /* 0x0000000a0003bc11 */ /* 0x040fe2000f8028ff */
[----:B--2---:R-:W-:Y:S05]  /*5f60*/  @!P3 IMAD.MOV.U32 R4, RZ, RZ, c[0x0][0x20c] ;  /* 0x00008300ff04b624 */ /* 0x004fea00078e00ff */
[----:B------:R-:W-:Y:S02]  /*5f70*/  @!P3 LEA.HI.X R0, R0, UR4, R4, 0x5, P0 ;  /* 0x000000040000bc11 */ /* 0x000fe400080f2c04 */
[C---:B------:R-:W-:Y:S04]  /*5f80*/  @!P3 IADD3 R4, P1, R3.reuse, R6, RZ ;  /* 0x000000060304b210 */ /* 0x040fe80007f3e0ff */
[----:B------:R-:W-:Y:S01]  /*5f90*/  @!P3 LEA R6, P0, R4, c[0x0][0x1f8], 0x1 ;  /* 0x00007e000406ba11 */ /* 0x000fe200078008ff */
[----:B------:R-:W-:Y:S05]  /*5fa0*/  @!P3 IMAD.X R5, R0, 0x1, R133, P1 ;  /* 0x000000010005b824 */ /* 0x000fea00008e0685 */
[----:B------:R-:W-:Y:S02]  /*5fb0*/  @!P3 LEA.HI.X R7, R4, c[0x0][0x1fc], R5, 0x1, P0 ;  /* 0x00007f000407ba11 */ /* 0x000fe400000f0c05 */
[----:B------:R-:W-:Y:S03]  /*5fc0*/  @!P3 IADD3 R5, P1, R3, R22, RZ ;  /* 0x000000160305b210 */ /* 0x000fe60007f3e0ff */
[----:B------:R2:W-:Y:S01]  /*5fd0*/  @!P3 LDGSTS.E.BYPASS.LTC128B.128 [R12+0x5080], [R6.64], !P2 ;  /* 0x05080000060cbfae */ /* 0x0005e2000d101d58 */
[C---:B------:R-:W-:Y:S01]  /*5fe0*/  @!P3 LEA R4, P0, R5.reuse, c[0x0][0x1f8], 0x1 ;  /* 0x00007e000504ba11 */ /* 0x040fe200078008ff */
[C---:B--2---:R-:W-:Y:S05]  /*5ff0*/  @!P3 IMAD.X R6, R0.reuse, 0x1, R21, P1 ;  /* 0x000000010006b824 */ /* 0x044fea00008e0615 */
[----:B------:R-:W-:Y:S05]  /*6000*/  @!P3 LEA.HI.X R5, R5, c[0x0][0x1fc], R6, 0x1, P0 ;  /* 0x00007f000505ba11 */ /* 0x000fea00000f0c06 */
[----:B------:R2:W-:Y:S02]  /*6010*/  @!P3 LDGSTS.E.BYPASS.LTC128B.128 [R12+0x6880], [R4.64], !P6 ;  /* 0x06880000040cbfae */ /* 0x0005e4000f101d58 */
[----:B--2---:R-:W-:Y:S04]  /*6020*/  @!P3 IADD3 R5, P1, R3, R20, RZ ;  /* 0x000000140305b210 */ /* 0x004fe80007f3e0ff */
[----:B------:R-:W-:Y:S01]  /*6030*/  @!P3 LEA R4, P0, R5, c[0x0][0x1f8], 0x1 ;  /* 0x00007e000504ba11 */ /* 0x000fe200078008ff */
[C---:B------:R-:W-:Y:S01]  /*6040*/  @!P3 IMAD.X R6, R0.reuse, 0x1, R15, P1 ;  /* 0x000000010006b824 */ /* 0x040fe200008e060f */
[----:B------:R-:W-:Y:S04]  /*6050*/  @!P3 IADD3 R3, P1, R3, R14, RZ ;  /* 0x0000000e0303b210 */ /* 0x000fe80007f3e0ff */
[----:B------:R-:W-:Y:S01]  /*6060*/  @!P3 LEA.HI.X R5, R5, c[0x0][0x1fc], R6, 0x1, P0 ;  /* 0x00007f000505ba11 */ /* 0x000fe200000f0c06 */
[----:B------:R-:W-:Y:S04]  /*6070*/  @!P3 IMAD.X R0, R0, 0x1, R13, P1 ;  /* 0x000000010000b824 */ /* 0x000fe800008e060d */
[----:B------:R2:W-:Y:S02]  /*6080*/  @!P3 LDGSTS.E.BYPASS.LTC128B.128 [R12+0x8080], [R4.64], !P5 ;  /* 0x08080000040cbfae */ /* 0x0005e4000e901d58 */
[C---:B--2---:R-:W-:Y:S04]  /*6090*/  @!P3 LEA R4, P0, R3.reuse, c[0x0][0x1f8], 0x1 ;  /* 0x00007e000304ba11 */ /* 0x044fe800078008ff */
[----:B------:R-:W-:Y:S05]  /*60a0*/  @!P3 LEA.HI.X R5, R3, c[0x0][0x1fc], R0, 0x1, P0 ;  /* 0x00007f000305ba11 */ /* 0x000fea00000f0c00 */
[----:B------:R2:W-:Y:S04]  /*60b0*/  @!P3 LDGSTS.E.BYPASS.LTC128B.128 [R12+0x9880], [R4.64], !P4 ;  /* 0x09880000040cbfae */ /* 0x0005e8000e101d58 */
.L_x_177:
[C---:B--234-:R-:W-:Y:S01]  /*60c0*/  HMMA.16816.F32.BF16 R4, R160.reuse, R8, RZ ;  /* 0x00000008a004723c */ /* 0x05cfe200000418ff */
[----:B------:R-:W0:Y:S01]  /*60d0*/  LDGDEPBAR ;  /* 0x00000000000079af */ /* 0x000e220000000000 */
[----:B------:R-:W-:Y:S06]  /*60e0*/  UISETP.GT.AND UP0, UPT, UR13, UR12, UPT ;  /* 0x0000000c0d00728c */ /* 0x000fec000bf04270 */
[C---:B------:R-:W-:Y:S01]  /*60f0*/  HMMA.16816.F32.BF16 R8, R160.reuse, R10, RZ ;  /* 0x0000000aa008723c */ /* 0x040fe200000418ff */
[----:B------:R-:W-:Y:S07]  /*6100*/  PLOP3.LUT P0, PT, PT, PT, UP0, 0x40, 0x0 ;  /* 0x000000000000781c */ /* 0x000fee0003f0e808 */
[C---:B------:R-:W-:Y:S08]  /*6110*/  HMMA.16816.F32.BF16 R12, R160.reuse, R16, RZ ;  /* 0x00000010a00c723c */ /* 0x040ff000000418ff */
[C---:B------:R-:W-:Y:S08]  /*6120*/  HMMA.16816.F32.BF16 R16, R160.reuse, R18, RZ ;  /* 0x00000012a010723c */ /* 0x040ff000000418ff */
[C---:B-1----:R-:W-:Y:S08]  /*6130*/  HMMA.16816.F32.BF16 R20, R160.reuse, R24, RZ ;  /* 0x00000018a014723c */ /* 0x042ff000000418ff */
[----:B------:R-:W-:Y:S08]  /*6140*/  HMMA.16816.F32.BF16 R24, R160, R26, RZ ;  /* 0x0000001aa018723c */ /* 0x000ff000000418ff */
[C---:B------:R-:W-:Y:S08]  /*6150*/  HMMA.16816.F32.BF16 R4, R164.reuse, R168, R4 ;  /* 0x000000a8a404723c */ /* 0x040ff00000041804 */
[C---:B------:R-:W-:Y:S01]  /*6160*/  HMMA.16816.F32.BF16 R8, R164.reuse, R170, R8 ;  /* 0x000000aaa408723c */ /* 0x040fe20000041808 */
[----:B------:R-:W1:Y:S07]  /*6170*/  LDSM.16.M88.4 R168, [R241+0x14080] ;  /* 0x01408000f1a8783b */ /* 0x000e6e0000000200 */
[C---:B------:R-:W-:Y:S08]  /*6180*/  HMMA.16816.F32.BF16 R12, R164.reuse, R172, R12 ;  /* 0x000000aca40c723c */ /* 0x040ff0000004180c */
[C---:B------:R-:W-:Y:S01]  /*6190*/  HMMA.16816.F32.BF16 R16, R164.reuse, R174, R16 ;  /* 0x000000aea410723c */ /* 0x040fe20000041810 */
[----:B------:R-:W2:Y:S07]  /*61a0*/  LDSM.16.M88.4 R172, [R241+0x14880] ;  /* 0x01488000f1ac783b */ /* 0x000eae0000000200 */
[C---:B------:R-:W-:Y:S08]  /*61b0*/  HMMA.16816.F32.BF16 R20, R164.reuse, R176, R20 ;  /* 0x000000b0a414723c */ /* 0x040ff00000041814 */
[----:B------:R-:W-:Y:S08]  /*61c0*/  HMMA.16816.F32.BF16 R24, R164, R178, R24 ;  /* 0x000000b2a418723c */ /* 0x000ff00000041818 */
[C---:B-1----:R-:W-:Y:S08]  /*61d0*/  HMMA.16816.F32.BF16 R4, R180.reuse, R168, R4 ;  /* 0x000000a8b404723c */ /* 0x042ff00000041804 */
[C---:B------:R-:W-:Y:S01]  /*61e0*/  HMMA.16816.F32.BF16 R8, R180.reuse, R170, R8 ;  /* 0x000000aab408723c */ /* 0x040fe20000041808 */
[----:B------:R-:W1:Y:S07]  /*61f0*/  LDSM.16.M88.4 R168, [R241+0x15080] ;  /* 0x01508000f1a8783b */ /* 0x000e6e0000000200 */
[C---:B--2---:R-:W-:Y:S08]  /*6200*/  HMMA.16816.F32.BF16 R12, R180.reuse, R172, R12 ;  /* 0x000000acb40c723c */ /* 0x044ff0000004180c */
[C---:B------:R-:W-:Y:S01]  /*6210*/  HMMA.16816.F32.BF16 R16, R180.reuse, R174, R16 ;  /* 0x000000aeb410723c */ /* 0x040fe20000041810 */
[----:B------:R-:W2:Y:S07]  /*6220*/  LDSM.16.M88.4 R172, [R238] ;  /* 0x00000000eeac783b */ /* 0x000eae0000000200 */
[C---:B-1----:R-:W-:Y:S08]  /*6230*/  HMMA.16816.F32.BF16 R20, R180.reuse, R168, R20 ;  /* 0x000000a8b414723c */ /* 0x042ff00000041814 */
[----:B------:R-:W-:Y:S01]  /*6240*/  HMMA.16816.F32.BF16 R24, R180, R170, R24 ;  /* 0x000000aab418723c */ /* 0x000fe20000041818 */
[----:B------:R-:W1:Y:S07]  /*6250*/  LDSM.16.M88.4 R168, [R238+0x800] ;  /* 0x00080000eea8783b */ /* 0x000e6e0000000200 */
[C---:B--2---:R-:W-:Y:S08]  /*6260*/  HMMA.16816.F32.BF16 R4, R184.reuse, R172, R4 ;  /* 0x000000acb804723c */ /* 0x044ff00000041804 */
[C---:B------:R-:W-:Y:S01]  /*6270*/  HMMA.16816.F32.BF16 R8, R184.reuse, R174, R8 ;  /* 0x000000aeb808723c */ /* 0x040fe20000041808 */
[----:B------:R-:W2:Y:S07]  /*6280*/  LDSM.16.M88.4 R172, [R238+0x1000] ;  /* 0x00100000eeac783b */ /* 0x000eae0000000200 */
[C---:B-1----:R-:W-:Y:S08]  /*6290*/  HMMA.16816.F32.BF16 R12, R184.reuse, R168, R12 ;  /* 0x000000a8b80c723c */ /* 0x042ff0000004180c */
[C---:B------:R-:W-:Y:S01]  /*62a0*/  HMMA.16816.F32.BF16 R16, R184.reuse, R170, R16 ;  /* 0x000000aab810723c */ /* 0x040fe20000041810 */
[----:B------:R-:W1:Y:S07]  /*62b0*/  LDSM.16.M88.4 R168, [R135+0x15880] ;  /* 0x0158800087a8783b */ /* 0x000e6e0000000200 */
[C---:B--2---:R-:W-:Y:S08]  /*62c0*/  HMMA.16816.F32.BF16 R20, R184.reuse, R172, R20 ;  /* 0x000000acb814723c */ /* 0x044ff00000041814 */
[----:B------:R-:W-:Y:S01]  /*62d0*/  HMMA.16816.F32.BF16 R24, R184, R174, R24 ;  /* 0x000000aeb818723c */ /* 0x000fe20000041818 */
[----:B------:R-:W2:Y:S07]  /*62e0*/  LDSM.16.M88.4 R172, [R135+0x16080] ;  /* 0x0160800087ac783b */ /* 0x000eae0000000200 */
        /* <DEDUP_REMOVED lines=8> */
[----:B------:R-:W1:Y:S07]  /*6370*/  LDSM.16.M88.4 R168, [R250] ;  /* 0x00000000faa8783b */ /* 0x000e6e0000000200 */
[C---:B--2---:R-:W-:Y:S08]  /*6380*/  HMMA.16816.F32.BF16 R4, R192.reuse, R172, R4 ;  /* 0x000000acc004723c */ /* 0x044ff00000041804 */
[C---:B------:R-:W-:Y:S01]  /*6390*/  HMMA.16816.F32.BF16 R8, R192.reuse, R174, R8 ;  /* 0x000000aec008723c */ /* 0x040fe20000041808 */
[----:B------:R-:W2:Y:S07]  /*63a0*/  LDSM.16.M88.4 R172, [R249] ;  /* 0x00000000f9ac783b */ /* 0x000eae0000000200 */
        /* <DEDUP_REMOVED lines=11> */
[----:B------:R-:W2:Y:S07]  /*6460*/  LDSM.16.M88.4 R172, [R238+0x1800] ;  /* 0x00180000eeac783b */ /* 0x000eae0000000200 */
        /* <DEDUP_REMOVED lines=76> */
[C---:B------:R-:W-:Y:S11]  /*6930*/  HMMA.16816.F32.BF16 R8, R232.reuse, R174, R8 ;  /* 0x000000aee808723c */ /* 0x040ff60000041808 */
[----:B------:R-:W-:Y:S05]  /*6940*/  @!UPT UIADD3 URZ, URZ, URZ, URZ ;  /* 0x0000003f3f3ff290 */ /* 0x000fea000fffe03f */
[----:B------:R-:W-:Y:S02]  /*6950*/  FMUL.FTZ R4, R4, c[0x0][0x320] ;  /* 0x0000c80004047a20 */ /* 0x000fe40000410000 */
[----:B------:R-:W-:Y:S02]  /*6960*/  FMUL.FTZ R5, R5, c[0x0][0x320] ;  /* 0x0000c80005057a20 */ /* 0x000fe40000410000 */
[----:B------:R-:W-:Y:S01]  /*6970*/  MUFU.TANH R174, R4 ;  /* 0x0000000400ae7308 */ /* 0x000fe20000002400 */
[----:B------:R-:W-:Y:S02]  /*6980*/  FMUL.FTZ R6, R6, c[0x0][0x320] ;  /* 0x0000c80006067a20 */ /* 0x000fe40000410000 */
[----:B------:R-:W-:Y:S01]  /*6990*/  FMUL.FTZ R7, R7, c[0x0][0x320] ;  /* 0x0000c80007077a20 */ /* 0x000fe20000410000 */
[C---:B-1----:R-:W-:Y:S03]  /*69a0*/  HMMA.16816.F32.BF16 R12, R232.reuse, R168, R12 ;  /* 0x000000a8e80c723c */ /* 0x042fe6000004180c */
[----:B------:R-:W-:Y:S03]  /*69b0*/  FMUL.FTZ R9, R9, c[0x0][0x320] ;  /* 0x0000c80009097a20 */ /* 0x000fe60000410000 */
[----:B------:R-:W-:Y:S01]  /*69c0*/  MUFU.TANH R173, R5 ;  /* 0x0000000500ad7308 */ /* 0x000fe20000002400 */
[----:B------:R-:W-:Y:S01]  /*69d0*/  FMUL.FTZ R10, R10, c[0x0][0x320] ;  /* 0x0000c8000a0a7a20 */ /* 0x000fe20000410000 */
[C---:B------:R-:W-:Y:S04]  /*69e0*/  HMMA.16816.F32.BF16 R16, R232.reuse, R170, R16 ;  /* 0x000000aae810723c */ /* 0x040fe80000041810 */
[----:B------:R-:W-:Y:S02]  /*69f0*/  FMUL.FTZ R11, R11, c[0x0][0x320] ;  /* 0x0000c8000b0b7a20 */ /* 0x000fe40000410000 */
[----:B------:R-:W-:Y:S02]  /*6a00*/  FMUL.FTZ R8, R8, c[0x0][0x320] ;  /* 0x0000c80008087a20 */ /* 0x000fe40000410000 */
[----:B------:R-:W1:Y:S08]  /*6a10*/  MUFU.TANH R0, R6 ;  /* 0x0000000600007308 */ /* 0x000e700000002400 */
[----:B------:R-:W-:Y:S02]  /*6a20*/  FMUL.FTZ R12, R12, c[0x0][0x320] ;  /* 0x0000c8000c0c7a20 */ /* 0x000fe40000410000 */
[----:B------:R2:W3:Y:S01]  /*6a30*/  MUFU.TANH R179, R7 ;  /* 0x0000000700b37308 */ /* 0x0004e20000002400 */
[----:B------:R-:W-:Y:S02]  /*6a40*/  FMUL.FTZ R13, R13, c[0x0][0x320] ;  /* 0x0000c8000d0d7a20 */ /* 0x000fe40000410000 */
[----:B------:R-:W-:Y:S02]  /*6a50*/  FMUL.FTZ R14, R14, c[0x0][0x320] ;  /* 0x0000c8000e0e7a20 */ /* 0x000fe40000410000 */
[----:B------:R-:W-:Y:S02]  /*6a60*/  FMUL.FTZ R15, R15, c[0x0][0x320] ;  /* 0x0000c8000f0f7a20 */ /* 0x000fe40000410000 */
[----:B------:R-:W-:Y:S02]  /*6a70*/  FMUL.FTZ R19, R19, c[0x0][0x320] ;  /* 0x0000c80013137a20 */ /* 0x000fe40000410000 */
[----:B------:R-:W-:Y:S01]  /*6a80*/  FMUL.FTZ R18, R18, c[0x0][0x320] ;  /* 0x0000c80012127a20 */ /* 0x000fe20000410000 */
[----:B------:R-:W4:Y:S01]  /*6a90*/  MUFU.TANH R168, R9 ;  /* 0x0000000900a87308 */ /* 0x000f220000002400 */
[----:B-1----:R-:W-:Y:S09]  /*6aa0*/  STL [R1+0x8], R0 ;  /* 0x0000080001007387 */ /* 0x002ff20000100800 */
[----:B------:R-:W1:Y:S01]  /*6ab0*/  MUFU.TANH R178, R10 ;  /* 0x0000000a00b27308 */ /* 0x000e620000002400 */
[----:B--2---:R-:W2:Y:S01]  /*6ac0*/  LDSM.16.M88.4 R4, [R238+0x5800] ;  /* 0x00580000ee04783b */ /* 0x004ea20000000200 */
[----:B------:R-:W-:Y:S08]  /*6ad0*/  DEPBAR.LE SB0, 0x0 ;  /* 0x000080000000791a */ /* 0x000ff00000000000 */
[----:B------:R-:W1:Y:S01]  /*6ae0*/  MUFU.TANH R177, R11 ;  /* 0x0000000b00b17308 */ /* 0x000e620000002400 */
[----:B------:R-:W-:Y:S09]  /*6af0*/  BAR.SYNC.DEFER_BLOCKING 0x0 ;  /* 0x0000000000007b1d */ /* 0x000ff20000010000 */
[----:B------:R5:W1:Y:S10]  /*6b00*/  MUFU.TANH R133, R12 ;  /* 0x0000000c00857308 */ /* 0x000a740000002400 */
[----:B------:R1:W1:Y:S10]  /*6b10*/  MUFU.TANH R132, R13 ;  /* 0x0000000d00847308 */ /* 0x0002740000002400 */
[----:B------:R3:W3:Y:S01]  /*6b20*/  MUFU.TANH R169, R19 ;  /* 0x0000001300a97308 */ /* 0x0006e20000002400 */
[C---:B--2---:R-:W-:Y:S05]  /*6b30*/  HMMA.16816.F32.BF16 R20, R232.reuse, R4, R20 ;  /* 0x00000004e814723c */ /* 0x044fea0000041814 */
[----:B-----5:R-:W-:Y:S04]  /*6b40*/  FMUL.FTZ R12, R17, c[0x0][0x320] ;  /* 0x0000c800110c7a20 */ /* 0x020fe80000410000 */
[----:B------:R2:W2:Y:S01]  /*6b50*/  MUFU.TANH R172, R8 ;  /* 0x0000000800ac7308 */ /* 0x0004a20000002400 */
[----:B------:R-:W-:Y:S03]  /*6b60*/  HMMA.16816.F32.BF16 R24, R232, R6, R24 ;  /* 0x00000006e818723c */ /* 0x000fe60000041818 */
[----:B-1----:R-:W-:Y:S06]  /*6b70*/  FMUL.FTZ R13, R16, c[0x0][0x320] ;  /* 0x0000c800100d7a20 */ /* 0x002fec0000410000 */
[----:B------:R1:W1:Y:S05]  /*6b80*/  MUFU.TANH R176, R14 ;  /* 0x0000000e00b07308 */ /* 0x00026a0000002400 */
[----:B------:R-:W-:Y:S05]  /*6b90*/  FMUL.FTZ R11, R20, c[0x0][0x320] ;  /* 0x0000c800140b7a20 */ /* 0x000fea0000410000 */
[----:B------:R1:W1:Y:S01]  /*6ba0*/  MUFU.TANH R175, R15 ;  /* 0x0000000f00af7308 */ /* 0x0002620000002400 */
[----:B------:R-:W-:Y:S02]  /*6bb0*/  FMUL.FTZ R10, R21, c[0x0][0x320] ;  /* 0x0000c800150a7a20 */ /* 0x000fe40000410000 */
[----:B------:R-:W-:Y:S02]  /*6bc0*/  FMUL.FTZ R21, R22, c[0x0][0x320] ;  /* 0x0000c80016157a20 */ /* 0x000fe40000410000 */
[----:B------:R-:W-:Y:S02]  /*6bd0*/  FMUL.FTZ R20, R23, c[0x0][0x320] ;  /* 0x0000c80017147a20 */ /* 0x000fe40000410000 */
[----:B------:R-:W-:Y:S02]  /*6be0*/  FMUL.FTZ R9, R24, c[0x0][0x320] ;  /* 0x0000c80018097a20 */ /* 0x000fe40000410000 */
[----:B---3--:R-:W-:Y:S01]  /*6bf0*/  FMUL.FTZ R19, R25, c[0x0][0x320] ;  /* 0x0000c80019137a20 */ /* 0x008fe20000410000 */
[----:B------:R-:W3:Y:S01]  /*6c00*/  MUFU.TANH R13, R13 ;  /* 0x0000000d000d7308 */ /* 0x000ee20000002400 */
[----:B------:R-:W-:Y:S02]  /*6c10*/  FMUL.FTZ R23, R26, c[0x0][0x320] ;  /* 0x0000c8001a177a20 */ /* 0x000fe40000410000 */
[----:B------:R-:W-:Y:S07]  /*6c20*/  FMUL.FTZ R22, R27, c[0x0][0x320] ;  /* 0x0000c8001b167a20 */ /* 0x000fee0000410000 */
[----:B------:R-:W1:Y:S10]  /*6c30*/  MUFU.TANH R12, R12 ;  /* 0x0000000c000c7308 */ /* 0x000e740000002400 */
[----:B------:R1:W1:Y:S10]  /*6c40*/  MUFU.TANH R170, R18 ;  /* 0x0000001200aa7308 */ /* 0x0002740000002400 */
[----:B------:R-:W1:Y:S10]  /*6c50*/  MUFU.TANH R11, R11 ;  /* 0x0000000b000b7308 */ /* 0x000e740000002400 */
[----:B------:R-:W1:Y:S10]  /*6c60*/  MUFU.TANH R10, R10 ;  /* 0x0000000a000a7308 */ /* 0x000e740000002400 */
[----:B------:R-:W1:Y:S10]  /*6c70*/  MUFU.TANH R21, R21 ;  /* 0x0000001500157308 */ /* 0x000e740000002400 */
[----:B------:R-:W1:Y:S10]  /*6c80*/  MUFU.TANH R20, R20 ;  /* 0x0000001400147308 */ /* 0x000e740000002400 */
[----:B------:R-:W1:Y:S10]  /*6c90*/  MUFU.TANH R9, R9 ;  /* 0x0000000900097308 */ /* 0x000e740000002400 */
[----:B------:R-:W1:Y:S10]  /*6ca0*/  MUFU.TANH R19, R19 ;  /* 0x0000001300137308 */ /* 0x000e740000002400 */
[----:B------:R-:W1:Y:S10]  /*6cb0*/  MUFU.TANH R23, R23 ;  /* 0x0000001700177308 */ /* 0x000e740000002400 */
[----:B------:R-:W1:Y:S01]  /*6cc0*/  MUFU.TANH R22, R22 ;  /* 0x0000001600167308 */ /* 0x000e620000002400 */
[----:B------:R-:W-:-:S05]  /*6cd0*/  @P0 BRA `(.L_x_178) ;  /* 0x000004e000000947 */ /* 0x000fca0003800000 */
[----:B--234-:R-:W2:Y:S01]  /*6ce0*/  LDL.64 R24, [R1+0x38] ;  /* 0x0000380001187983 */ /* 0x01cea20000100a00 */
[----:B------:R-:W-:Y:S02]  /*6cf0*/  UIADD3 UR11, UR13, -0x1, URZ ;  /* 0xffffffff0d0b7890 */ /* 0x000fe4000fffe03f */
[----:B------:R-:W-:Y:S01]  /*6d00*/  ULDC.64 UR4, c[0x0][0x1e0] ;  /* 0x0000780000047ab9 */ /* 0x000fe20000000a00 */
[----:B------:R-:W3:Y:S01]  /*6d10*/  LDL.64 R6, [R1+0x30] ;  /* 0x0000300001067983 */ /* 0x000ee20000100a00 */
[----:B------:R-:W-:Y:S02]  /*6d20*/  USHF.R.S32.HI UR10, URZ, 0x1f, UR11 ;  /* 0x0000001f3f0a7899 */ /* 0x000fe4000801140b */
[----:B------:R-:W-:Y:S01]  /*6d30*/  UIMAD.WIDE.U32 UR14, UR11, UR4, URZ ;  /* 0x000000040b0e72a5 */ /* 0x000fe2000f8e003f */
[----:B------:R-:W4:Y:S01]  /*6d40*/  LDL R26, [R1+0x28] ;  /* 0x00002800011a7983 */ /* 0x000f220000100800 */
[----:B------:R-:W-:Y:S03]  /*6d50*/  UIMAD UR10, UR10, UR4, URZ ;  /* 0x000000040a0a72a4 */ /* 0x000fe6000f8e023f */
[----:B------:R-:W5:Y:S01]  /*6d60*/  LDL R8, [R1+0x4] ;  /* 0x0000040001087983 */ /* 0x000f620000100800 */
[----:B------:R-:W-:Y:S03]  /*6d70*/  UIMAD UR10, UR11, UR5, UR10 ;  /* 0x000000050b0a72a4 */ /* 0x000fe6000f8e020a */
[----:B-1----:R-:W5:Y:S01]  /*6d80*/  LDL R18, [R1+0x50] ;  /* 0x0000500001127983 */ /* 0x002f620000100800 */
        /* <DEDUP_REMOVED lines=8> */
[----:B------:R-:W5:Y:S04]  /*6e10*/  LDL R171, [R1+0x10] ;  /* 0x0000100001ab7983 */ /* 0x000f680000100800 */
[----:B------:R-:W1:Y:S04]  /*6e20*/  S2R R0, SR_TID.X ;  /* 0x0000000000007919 */ /* 0x000e680000002100 */
[----:B------:R-:W1:Y:S02]  /*6e30*/  S2R R3, SR_TID.X ;  /* 0x0000000000037919 */ /* 0x000e640000002100 */
[----:B-1----:R-:W-:Y:S04]  /*6e40*/  SHF.R.S32.HI R0, RZ, 0x1f, R0 ;  /* 0x0000001fff007819 */ /* 0x002fe80000011400 */
[----:B------:R-:W-:Y:S04]  /*6e50*/  LEA.HI R0, R0, R3, RZ, 0x3 ;  /* 0x0000000300007211 */ /* 0x000fe800078f18ff */
[----:B------:R-:W-:Y:S04]  /*6e60*/  SHF.R.S32.HI R0, RZ, 0x3, R0 ;  /* 0x00000003ff007819 */ /* 0x000fe80000011400 */
[----:B------:R-:W-:Y:S04]  /*6e70*/  IADD3 R0, -R0, 0x30, RZ ;  /* 0x0000003000007810 */ /* 0x000fe80007ffe1ff */
[C---:B------:R-:W-:Y:S02]  /*6e80*/  ISETP.GE.AND P1, PT, R0.reuse, 0x1, PT ;  /* 0x000000010000780c */ /* 0x040fe40003f26270 */
[----:B------:R-:W-:Y:S11]  /*6e90*/  ISETP.GE.AND P0, PT, R0, 0x21, PT ;  /* 0x000000210000780c */ /* 0x000ff60003f06270 */
[----:B------:R-:W-:Y:S02]  /*6ea0*/  @!UPT UIADD3 URZ, URZ, URZ, URZ ;  /* 0x0000003f3f3ff290 */ /* 0x000fe4000fffe03f */
[----:B------:R-:W-:Y:S01]  /*6eb0*/  VOTEU.ANY UP0, P0 ;  /* 0x00000000003f7886 */ /* 0x000fe20000000100 */
[----:B--2---:R-:W-:Y:S04]  /*6ec0*/  @P1 IADD3 R0, P2, R24, UR14, RZ ;  /* 0x0000000e18001c10 */ /* 0x004fe8000ff5e0ff */
[----:B---3--:R-:W-:Y:S02]  /*6ed0*/  @P1 IADD3.X R3, R7, UR4, RZ, P2, !PT ;  /* 0x0000000407031c10 */ /* 0x008fe400097fe4ff */
[C---:B------:R-:W-:Y:S04]  /*6ee0*/  @P1 LEA R4, P2, R0.reuse, c[0x0][0x1c8], 0x1 ;  /* 0x0000720000041a11 */ /* 0x040fe800078408ff */
[----:B------:R-:W-:Y:S02]  /*6ef0*/  @P1 LEA.HI.X R5, R0, c[0x0][0x1cc], R3, 0x1, P2 ;  /* 0x0000730000051a11 */ /* 0x000fe400010f0c03 */
[----:B----4-:R-:W-:Y:S11]  /*6f00*/  LOP3.LUT P2, RZ, R26, 0x1, RZ, 0xc0, !PT ;  /* 0x000000011aff7812 */ /* 0x010ff6000784c0ff */
[----:B------:R-:W-:Y:S02]  /*6f10*/  @!UPT UIADD3 URZ, URZ, URZ, URZ ;  /* 0x0000003f3f3ff290 */ /* 0x000fe4000fffe03f */
[----:B------:R-:W-:Y:S01]  /*6f20*/  @!PT LDS RZ, [RZ] ;  /* 0x00000000fffff984 */ /* 0x000fe20000000800 */
[----:B------:R-:W-:Y:S01]  /*6f30*/  @!PT LDS RZ, [RZ] ;  /* 0x00000000fffff984 */ /* 0x000fe20000000800 */
[----:B------:R-:W-:Y:S01]  /*6f40*/  @!PT LDS RZ, [RZ] ;  /* 0x00000000fffff984 */ /* 0x000fe20000000800 */
[----:B-----5:R1:W-:Y:S01]  /*6f50*/  @P1 LDGSTS.E.BYPASS.LTC128B.128 [R8+0x14080], [R4.64], !P2 ;  /* 0x1408000004081fae */ /* 0x0203e2000d101d58 */
[----:B------:R-:W-:Y:S04]  /*6f60*/  @P1 IADD3 R0, P2, R18, UR14, RZ ;  /* 0x0000000e12001c10 */ /* 0x000fe8000ff5e0ff */
[----:B------:R-:W-:Y:S02]  /*6f70*/  @P1 IADD3.X R3, R17, UR4, RZ, P2, !PT ;  /* 0x0000000411031c10 */ /* 0x000fe400097fe4ff */
[C---:B-1----:R-:W-:Y:S04]  /*6f80*/  @P1 LEA R4, P2, R0.reuse, c[0x0][0x1c8], 0x1 ;  /* 0x0000720000041a11 */ /* 0x042fe800078408ff */
[----:B------:R-:W-:Y:S02]  /*6f90*/  @P1 LEA.HI.X R5, R0, c[0x0][0x1cc], R3, 0x1, P2 ;  /* 0x0000730000051a11 */ /* 0x000fe400010f0c03 */
[----:B------:R-:W-:Y:S03]  /*6fa0*/  @P1 IADD3 R0, P2, R16, UR14, RZ ;  /* 0x0000000e10001c10 */ /* 0x000fe6000ff5e0ff */
[----:B------:R1:W-:Y:S01]  /*6fb0*/  @P1 LDGSTS.E.BYPASS.LTC128B.128 [R8+0x15880], [R4.64], !P6 ;  /* 0x1588000004081fae */ /* 0x0003e2000f101d58 */
[----:B------:R-:W-:Y:S02]  /*6fc0*/  @P1 IADD3.X R3, R15, UR4, RZ, P2, !PT ;  /* 0x000000040f031c10 */ /* 0x000fe400097fe4ff */
[C---:B-1----:R-:W-:Y:S04]  /*6fd0*/  @P1 LEA R4, P2, R0.reuse, c[0x0][0x1c8], 0x1 ;  /* 0x0000720000041a11 */ /* 0x042fe800078408ff */
[----:B------:R-:W-:Y:S02]  /*6fe0*/  @P1 LEA.HI.X R5, R0, c[0x0][0x1cc], R3, 0x1, P2 ;  /* 0x0000730000051a11 */ /* 0x000fe400010f0c03 */
[----:B------:R-:W-:Y:S01]  /*6ff0*/  @P1 IADD3 R0, P2, R14, UR14, RZ ;  /* 0x0000000e0e001c10 */ /* 0x000fe2000ff5e0ff */
[----:B------:R-:W-:Y:S02]  /*7000*/  @UP0 UIADD3 UR14, UP1, UR8, UR14, URZ ;  /* 0x0000000e080e0290 */ /* 0x000fe4000ff3e03f */
[----:B------:R1:W-:Y:S01]  /*7010*/  @P1 LDGSTS.E.BYPASS.LTC128B.128 [R8+0x17080], [R4.64], !P5 ;  /* 0x1708000004081fae */ /* 0x0003e2000e901d58 */
[----:B------:R-:W-:Y:S01]  /*7020*/  @P1 IADD3.X R3, R171, UR4, RZ, P2, !PT ;  /* 0x00000004ab031c10 */ /* 0x000fe200097fe4ff */
[----:B------:R-:W-:Y:S01]  /*7030*/  @UP0 UIADD3.X UR4, UR6, UR4, URZ, UP1, !UPT ;  /* 0x0000000406040290 */ /* 0x000fe20008ffe43f */
[C---:B-1----:R-:W-:Y:S04]  /*7040*/  @P1 LEA R4, P2, R0.reuse, c[0x0][0x1c8], 0x1 ;  /* 0x0000720000041a11 */ /* 0x042fe800078408ff */
[----:B------:R-:W-:Y:S02]  /*7050*/  @P1 LEA.HI.X R5, R0, c[0x0][0x1cc], R3, 0x1, P2 ;  /* 0x0000730000051a11 */ /* 0x000fe400010f0c03 */
[----:B------:R-:W-:Y:S03]  /*7060*/  LOP3.LUT P2, RZ, R26, 0x1, RZ, 0xc0, !PT ;  /* 0x000000011aff7812 */ /* 0x000fe6000784c0ff */
[----:B------:R1:W-:Y:S01]  /*7070*/  @P1 LDGSTS.E.BYPASS.LTC128B.128 [R8+0x18880], [R4.64], !P4 ;  /* 0x1888000004081fae */ /* 0x0003e2000e101d58 */
        /* <DEDUP_REMOVED lines=18> */
[----:B------:R-:W-:Y:S05]  /*71a0*/  @P0 LEA.HI.X R5, R0, c[0x0][0x1cc], R3, 0x1, P1 ;  /* 0x0000730000050a11 */ /* 0x000fea00008f0c03 */
[----:B------:R1:W-:Y:S04]  /*71b0*/  @P0 LDGSTS.E.BYPASS.LTC128B.128 [R8+0x19880], [R4.64], !P4 ;  /* 0x1988000004080fae */ /* 0x0003e8000e101d58 */
.L_x_178:
[----:B--234-:R-:W2:Y:S01]  /*71c0*/  LDL R3, [R1+0x84] ;  /* 0x0000840001037983 */ /* 0x01cea20000100800 */
[----:B------:R-:W-:Y:S02]  /*71d0*/  UISETP.NE.AND UP1, UPT, UR18, URZ, UPT ;  /* 0x0000003f1200728c */ /* 0x000fe4000bf25270 */
[----:B------:R-:W-:Y:S01]  /*71e0*/  UIMAD UR4, UR13, -0x30, URZ ;  /* 0xffffffd00d0478a4 */ /* 0x000fe2000f8e023f */
[----:B------:R-:W3:Y:S01]  /*71f0*/  LDL R24, [R1+0x7c] ;  /* 0x00007c0001187983 */ /* 0x000ee20000100800 */
[----:B------:R-:W-:Y:S02]  /*7200*/  UISETP.NE.AND UP0, UPT, UR17, URZ, UPT ;  /* 0x0000003f1100728c */ /* 0x000fe4000bf05270 */
[----:B------:R-:W-:Y:S01]  /*7210*/  PLOP3.LUT P1, PT, PT, PT, UP1, 0x80, 0x0 ;  /* 0x000000000000781c */ /* 0x000fe20003f2f018 */
[----:B------:R-:W0:Y:S01]  /*7220*/  LDGDEPBAR ;  /* 0x00000000000079af */ /* 0x000e220000000000 */
[----:B------:R-:W-:Y:S11]  /*7230*/  PLOP3.LUT P0, PT, PT, PT, UP1, 0x80, 0x0 ;  /* 0x000000000000781c */ /* 0x000ff60003f0f018 */
[----:B--2---:R-:W-:Y:S04]  /*7240*/  @P1 IMAD.HI.U32 R0, R3, c[0x0][0x2c8], RZ ;  /* 0x0000b20003001a27 */ /* 0x004fe800078e00ff */
[----:B-1----:R-:W-:Y:S01]  /*7250*/  IMAD.MOV.U32 R5, RZ, RZ, R3 ;  /* 0x000000ffff057224 */ /* 0x002fe200078e0003 */
[----:B------:R-:W-:Y:S01]  /*7260*/  @P0 SHF.R.U32.HI R5, RZ, c[0x0][0x2cc], R0 ;  /* 0x0000b300ff050a19 */ /* 0x000fe20000011600 */
[----:B------:R-:W-:Y:S01]  /*7270*/  IMAD.U32 R0, RZ, RZ, UR4 ;  /* 0x00000004ff007e24 */ /* 0x000fe2000f8e00ff */
[----:B------:R-:W-:Y:S03]  /*7280*/  PLOP3.LUT P0, PT, PT, PT, UP0, 0x40, 0x0 ;  /* 0x000000000000781c */ /* 0x000fe60003f0e808 */
[----:B------:R-:W1:Y:S01]  /*7290*/  SHFL.IDX PT, R4, R5, RZ, 0x1c1f ;  /* 0x001c1fff05047589 */ /* 0x000e6200000e0000 */
[----:B---3--:R-:W-:Y:S04]  /*72a0*/  IADD3 R0, -R24, 0x1, R0 ;  /* 0x0000000118007810 */ /* 0x008fe80007ffe100 */
[----:B------:R-:W-:Y:S04]  /*72b0*/  IADD3 R0, R0, c[0x0][0x1d0], RZ ;  /* 0x0000740000007a10 */ /* 0x000fe80007ffe0ff */
[----:B------:R-:W-:Y:S04]  /*72c0*/  IADD3 R0, R0, -c[0x0][0x168], RZ ;  /* 0x80005a0000007a10 */ /* 0x000fe80007ffe0ff */
[C---:B------:R-:W-:Y:S02]  /*72d0*/  IADD3 R7, R0.reuse, c[0x0][0x328], RZ ;  /* 0x0000ca0000077a10 */ /* 0x040fe40007ffe0ff */
[----:B------:R-:W-:Y:S03]  /*72e0*/  IADD3 R6, R0, UR7, RZ ;  /* 0x0000000700067c10 */ /* 0x000fe6000fffe0ff */
[----:B-1----:R-:W-:Y:S02]  /*72f0*/  IMAD.IADD R3, R7, 0x1, R4 ;  /* 0x0000000107037824 */ /* 0x002fe400078e0204 */
[----:B------:R-:W-:Y:S01]  /*7300*/  IMAD.IADD R0, R4, 0x1, R6 ;  /* 0x0000000104007824 */ /* 0x000fe200078e0206 */
[----:B------:R-:W-:-:S05]  /*7310*/  @P0 BRA `(.L_x_179) ;  /* 0x0000019000000947 */ /* 0x000fca0003800000 */
[----:B------:R-:W-:Y:S01]  /*7320*/  IADD3 R4, R4, c[0x0][0x1d0], RZ ;  /* 0x0000740004047a10 */ /* 0x000fe20007ffe0ff */
[----:B------:R-:W-:Y:S03]  /*7330*/  BSSY B0, `(.L_x_180) ;  /* 0x0000012000007945 */ /* 0x000fe60003800000 */
[----:B------:R-:W-:Y:S04]  /*7340*/  IADD3 R4, R4, -c[0x0][0x168], RZ ;  /* 0x80005a0004047a10 */ /* 0x000fe80007ffe0ff */
[----:B------:R-:W-:Y:S11]  /*7350*/  ISETP.GT.AND P0, PT, R4, -0x1, PT ;  /* 0xffffffff0400780c */ /* 0x000ff60003f04270 */
[----:B------:R-:W-:Y:S02]  /*7360*/  @!UPT UIADD3 URZ, URZ, URZ, URZ ;  /* 0x0000003f3f3ff290 */ /* 0x000fe4000fffe03f */
[----:B------:R-:W-:-:S05]  /*7370*/  @P0 BRA `(.L_x_181) ;  /* 0x0000008000000947 */ /* 0x000fca0003800000 */
[----:B------:R-:W-:Y:S01]  /*7380*/  LOP3.LUT R4, RZ, R4, RZ, 0x33, !PT ;  /* 0x00000004ff047212 */ /* 0x000fe200078e33ff */
[----:B------:R-:W-:Y:S05]  /*7390*/  IMAD.MOV.U32 R8, RZ, RZ, c[0x0][0x32c] ;  /* 0x0000cb00ff087624 */ /* 0x000fea00078e00ff */
[----:B------:R-:W-:Y:S11]  /*73a0*/  ISETP.NE.AND P0, PT, R8, 0x1, PT ;  /* 0x000000010800780c */ /* 0x000ff60003f05270 */
[----:B------:R-:W-:Y:S02]  /*73b0*/  @!UPT UIADD3 URZ, URZ, URZ, URZ ;  /* 0x0000003f3f3ff290 */ /* 0x000fe4000fffe03f */
[----:B------:R-:W-:Y:S05]  /*73c0*/  @P0 IMAD.HI.U32 R8, R4, c[0x0][0x330], RZ ;  /* 0x0000cc0004080a27 */ /* 0x000fea00078e00ff */
[----:B------:R-:W-:Y:S04]  /*73d0*/  @P0 SHF.R.U32.HI R4, RZ, c[0x0][0x334], R8 ;  /* 0x0000cd00ff040a19 */ /* 0x000fe80000011608 */
[----:B------:R-:W-:Y:S01]  /*73e0*/  LOP3.LUT R4, RZ, R4, RZ, 0x33, !PT ;  /* 0x00000004ff047212 */ /* 0x000fe200078e33ff */
[----:B------:R-:W-:-:S05]  /*73f0*/  BRA `(.L_x_182) ;  /* 0x0000005000007947 */ /* 0x000fca0003800000 */
.L_x_181:
[----:B------:R-:W-:Y:S04]  /*7400*/  MOV R8, c[0x0][0x32c] ;  /* 0x0000cb0000087a02 */ /* 0x000fe80000000f00 */
[----:B------:R-:W-:Y:S11]  /*7410*/  ISETP.NE.AND P0, PT, R8, 0x1, PT ;  /* 0x000000010800780c */ /* 0x000ff60003f05270 */
[----:B------:R-:W-:Y:S02]  /*7420*/  @!UPT UIADD3 URZ, URZ, URZ, URZ ;  /* 0x0000003f3f3ff290 */ /* 0x000fe4000fffe03f */
[----:B------:R-:W-:Y:S05]  /*7430*/  @P0 IMAD.HI.U32 R8, R4, c[0x0][0x330], RZ ;  /* 0x0000cc0004080a27 */ /* 0x000fea00078e00ff */
[----:B------:R-:W-:Y:S02]  /*7440*/  @P0 SHF.R.U32.HI R4, RZ, c[0x0][0x334], R8 ;  /* 0x0000cd00ff040a19 */ /* 0x000fe40000011608 */
.L_x_182:
[----:B------:R-:W-:Y:S05]  /*7450*/  BSYNC B0 ;  /* 0x0000000000007941 */ /* 0x000fea0003800000 */
.L_x_180:
[----:B------:R-:W-:Y:S05]  /*7460*/  IADD3 R8, -R24, UR4, RZ ;  /* 0x0000000418087c10 */ /* 0x000fea000fffe1ff */
[----:B------:R-:W-:Y:S05]  /*7470*/  IMAD R4, R4, c[0x0][0x32c], R8 ;  /* 0x0000cb0004047a24 */ /* 0x000fea00078e0208 */
[----:B------:R-:W-:Y:S02]  /*7480*/  IMNMX R0, R0, R4, !PT ;  /* 0x0000000400007217 */ /* 0x000fe40007800200 */
[----:B------:R-:W-:Y:S04]  /*7490*/  IADD3 R4, R4, c[0x0][0x32c], RZ ;  /* 0x0000cb0004047a10 */ /* 0x000fe80007ffe0ff */
[----:B------:R-:W-:Y:S02]  /*74a0*/  IMNMX R3, R3, R4, PT ;  /* 0x0000000403037217 */ /* 0x000fe40003800200 */
.L_x_179:
[----:B------:R-:W-:Y:S01]  /*74b0*/  UISETP.GE.AND UP1, UPT, UR4, 0x1, UPT ;  /* 0x000000010400788c */ /* 0x000fe2000bf26270 */
[----:B------:R-:W1:Y:S01]  /*74c0*/  SHFL.IDX PT, R5, R5, 0x1, 0x1c1f ;  /* 0x003c1f0005057f89 */ /* 0x000e6200000e0000 */
[----:B------:R-:W-:Y:S02]  /*74d0*/  UISETP.GE.AND UP0, UPT, UR4, 0x2, UPT ;  /* 0x000000020400788c */ /* 0x000fe4000bf06270 */
[----:B------:R-:W-:Y:S02]  /*74e0*/  UP2UR UR15, UPR, URZ, 0x2 ;  /* 0x000000023f0f7883 */ /* 0x000fe40008000000 */
        /* <DEDUP_REMOVED lines=15> */
[----:B------:R-:W-:Y:S01]  /*75e0*/  UISETP.GE.AND UP3, UPT, UR4, 0x21, UPT ;  /* 0x000000210400788c */ /* 0x000fe2000bf66270 */
[----:B------:R-:W-:Y:S01]  /*75f0*/  FSEL R18, R173, -INF , !P0 ;  /* 0xff800000ad127808 */ /* 0x000fe20004000000 */
[----:B------:R-:W-:Y:S01]  /*7600*/  UISETP.GE.AND UP2, UPT, UR4, 0x22, UPT ;  /* 0x000000220400788c */ /* 0x000fe2000bf46270 */
[----:B------:R-:W-:Y:S01]  /*7610*/  PLOP3.LUT P0, PT, PT, PT, UP0, 0x40, 0x0 ;  /* 0x000000000000781c */ /* 0x000fe20003f0e808 */
[----:B------:R-:W-:Y:S01]  /*7620*/  UISETP.GE.AND UP0, UPT, UR4, 0x11, UPT ;  /* 0x000000110400788c */ /* 0x000fe2000bf06270 */
[C---:B------:R-:W-:Y:S01]  /*7630*/  ISETP.GT.AND P1, PT, R0.reuse, 0x8, P1 ;  /* 0x000000080000780c */ /* 0x040fe20000f24270 */
[----:B------:R-:W-:Y:S01]  /*7640*/  UP2UR UR11, UPR, URZ, 0x2 ;  /* 0x000000023f0b7883 */ /* 0x000fe20008000000 */
[----:B------:R-:W-:Y:S01]  /*7650*/  ISETP.GT.AND P0, PT, R0, 0x9, P0 ;  /* 0x000000090000780c */ /* 0x000fe20000704270 */
[----:B------:R-:W-:Y:S01]  /*7660*/  UP2UR UR5, UPR, URZ, 0x1 ;  /* 0x000000013f057883 */ /* 0x000fe20008000000 */
[C---:B------:R-:W-:Y:S01]  /*7670*/  ISETP.LT.OR P1, PT, R3.reuse, 0x9, P1 ;  /* 0x000000090300780c */ /* 0x040fe20000f21670 */
[----:B------:R-:W-:Y:S01]  /*7680*/  UISETP.GE.AND UP1, UPT, UR4, 0x29, UPT ;  /* 0x000000290400788c */ /* 0x000fe2000bf26270 */
[----:B------:R-:W-:Y:S01]  /*7690*/  ISETP.LT.OR P0, PT, R3, 0xa, P0 ;  /* 0x0000000a0300780c */ /* 0x000fe20000701670 */
[----:B------:R-:W-:Y:S01]  /*76a0*/  UP2UR UR16, UPR, URZ, 0x40 ;  /* 0x000000403f107883 */ /* 0x000fe20008000000 */
[----:B------:R-:W-:Y:S01]  /*76b0*/  FSEL R17, R172, -INF , !P1 ;  /* 0xff800000ac117808 */ /* 0x000fe20004800000 */
[--C-:B-1----:R-:W-:Y:S01]  /*76c0*/  IMAD.IADD R4, R7, 0x1, R5.reuse ;  /* 0x0000000107047824 */ /* 0x102fe200078e0205 */
[----:B------:R-:W-:Y:S01]  /*76d0*/  PLOP3.LUT P1, PT, PT, PT, UP0, 0x40, 0x0 ;  /* 0x000000000000781c */ /* 0x000fe20003f2e808 */
[----:B------:R-:W-:Y:S01]  /*76e0*/  UISETP.GE.AND UP0, UPT, UR4, 0x2a, UPT ;  /* 0x0000002a0400788c */ /* 0x000fe2000bf06270 */
[----:B------:R-:W-:Y:S02]  /*76f0*/  FSEL R16, R168, -INF , !P0 ;  /* 0xff800000a8107808 */ /* 0x000fe40004000000 */
[----:B------:R-:W-:Y:S01]  /*7700*/  PLOP3.LUT P0, PT, PT, PT, UP6, 0x40, 0x0 ;  /* 0x000000000000781c */ /* 0x000fe20003f0e868 */
[----:B------:R-:W-:Y:S01]  /*7710*/  UISETP.NE.AND UP6, UPT, UR17, URZ, UPT ;  /* 0x0000003f1100728c */ /* 0x000fe2000bfc5270 */
[C---:B------:R-:W-:Y:S02]  /*7720*/  ISETP.GT.AND P1, PT, R0.reuse, 0x10, P1 ;  /* 0x000000100000780c */ /* 0x040fe40000f24270 */
[----:B------:R-:W-:Y:S02]  /*7730*/  ISETP.GT.AND P0, PT, R0, 0x11, P0 ;  /* 0x000000110000780c */ /* 0x000fe40000704270 */
[C---:B------:R-:W-:Y:S02]  /*7740*/  ISETP.LT.OR P1, PT, R3.reuse, 0x11, P1 ;  /* 0x000000110300780c */ /* 0x040fe40000f21670 */
[----:B------:R-:W-:Y:S02]  /*7750*/  ISETP.LT.OR P0, PT, R3, 0x12, P0 ;  /* 0x000000120300780c */ /* 0x000fe40000701670 */
[----:B------:R-:W-:Y:S02]  /*7760*/  FSEL R15, R133, -INF , !P1 ;  /* 0xff800000850f7808 */ /* 0x000fe40004800000 */
[----:B------:R-:W-:Y:S02]  /*7770*/  PLOP3.LUT P1, PT, PT, PT, UP5, 0x40, 0x0 ;  /* 0x000000000000781c */ /* 0x000fe40003f2e858 */
[----:B------:R-:W-:Y:S02]  /*7780*/  FSEL R14, R132, -INF , !P0 ;  /* 0xff800000840e7808 */ /* 0x000fe40004000000 */
[----:B------:R-:W-:Y:S02]  /*7790*/  PLOP3.LUT P0, PT, PT, PT, UP4, 0x40, 0x0 ;  /* 0x000000000000781c */ /* 0x000fe40003f0e848 */
        /* <DEDUP_REMOVED lines=19> */
[----:B------:R-:W-:Y:S01]  /*78d0*/  ISETP.LT.OR P1, PT, R3, 0x2a, P0 ;  /* 0x0000002a0300780c */ /* 0x000fe20000721670 */
[----:B------:R-:W-:Y:S01]  /*78e0*/  IMAD.IADD R3, R6, 0x1, R5 ;  /* 0x0000000106037824 */ /* 0x000fe200078e0205 */
[----:B------:R-:W-:Y:S01]  /*78f0*/  PLOP3.LUT P0, PT, PT, PT, UP6, 0x40, 0x0 ;  /* 0x000000000000781c */ /* 0x000fe20003f0e868 */
[----:B------:R-:W-:Y:S01]  /*7900*/  UISETP.NE.AND UP6, UPT, UR16, URZ, UPT ;  /* 0x0000003f1000728c */ /* 0x000fe2000bfc5270 */
[----:B------:R-:W-:Y:S02]  /*7910*/  FSEL R9, R9, -INF , !P2 ;  /* 0xff80000009097808 */ /* 0x000fe40005000000 */
[----:B------:R-:W-:Y:S09]  /*7920*/  FSEL R6, R19, -INF , !P1 ;  /* 0xff80000013067808 */ /* 0x000ff20004800000 */
        /* <DEDUP_REMOVED lines=15> */
.L_x_185:
[----:B------:R-:W-:Y:S04]  /*7a20*/  MOV R5, c[0x0][0x32c] ;  /* 0x0000cb0000057a02 */ /* 0x000fe80000000f00 */
[----:B------:R-:W-:Y:S11]  /*7a30*/  ISETP.NE.AND P0, PT, R5, 0x1, PT ;  /* 0x000000010500780c */ /* 0x000ff60003f05270 */
[----:B------:R-:W-:Y:S02]  /*7a40*/  @!UPT UIADD3 URZ, URZ, URZ, URZ ;  /* 0x0000003f3f3ff290 */ /* 0x000fe4000fffe03f */
[----:B------:R-:W-:Y:S05]  /*7a50*/  @P0 IMAD.HI.U32 R5, R0, c[0x0][0x330], RZ ;  /* 0x0000cc0000050a27 */ /* 0x000fea00078e00ff */
[----:B------:R-:W-:Y:S02]  /*7a60*/  @P0 SHF.R.U32.HI R0, RZ, c[0x0][0x334], R5 ;  /* 0x0000cd00ff000a19 */ /* 0x000fe40000011605 */
.L_x_186:
[----:B------:R-:W-:Y:S05]  /*7a70*/  BSYNC B0 ;  /* 0x0000000000007941 */ /* 0x000fea0003800000 */
.L_x_184:
[----:B------:R-:W-:Y:S05]  /*7a80*/  IADD3 R5, -R24, UR4, RZ ;  /* 0x0000000418057c10 */ /* 0x000fea000fffe1ff */
[----:B------:R-:W-:Y:S05]  /*7a90*/  IMAD R0, R0, c[0x0][0x32c], R5 ;  /* 0x0000cb0000007a24 */ /* 0x000fea00078e0205 */
[----:B------:R-:W-:Y:S02]  /*7aa0*/  IMNMX R3, R3, R0, !PT ;  /* 0x0000000003037217 */ /* 0x000fe40007800200 */
[----:B------:R-:W-:Y:S04]  /*7ab0*/  IADD3 R0, R0, c[0x0][0x32c], RZ ;  /* 0x0000cb0000007a10 */ /* 0x000fe80007ffe0ff */
[----:B------:R-:W-:Y:S02]  /*7ac0*/  IMNMX R4, R4, R0, PT ;  /* 0x0000000004047217 */ /* 0x000fe40003800200 */
.L_x_183:
[----:B------:R-:W2:Y:S01]  /*7ad0*/  LDL.LU R5, [R1+0x8] ;  /* 0x0000080001057983 */ /* 0x000ea20000300800 */
[----:B------:R-:W-:Y:S01]  /*7ae0*/  FMNMX.FTZ R133, R8, R2, !PT ;  /* 0x0000000208857209 */ /* 0x000fe20007810000 */
[----:B------:R-:W-:Y:S02]  /*7af0*/  UP2UR UR4, UPR, URZ, 0x10 ;  /* 0x000000103f047883 */ /* 0x000fe40008000000 */
[----:B------:R-:W-:Y:S01]  /*7b00*/  UISETP.NE.AND UP4, UPT, UR15, URZ, UPT ;  /* 0x0000003f0f00728c */ /* 0x000fe2000bf85270 */
[----:B------:R-:W-:Y:S01]  /*7b10*/  FMNMX.FTZ R133, R18, R133, !PT ;  /* 0x0000008512857209 */ /* 0x000fe20007810000 */
[----:B------:R-:W-:Y:S02]  /*7b20*/  UP2UR UR15, UPR, URZ, 0x8 ;  /* 0x000000083f0f7883 */ /* 0x000fe40008000000 */
[----:B------:R-:W-:Y:S01]  /*7b30*/  UISETP.NE.AND UP3, UPT, UR14, URZ, UPT ;  /* 0x0000003f0e00728c */ /* 0x000fe2000bf65270 */
[----:B------:R-:W-:Y:S01]  /*7b40*/  FMNMX.FTZ R133, R17, R133, !PT ;  /* 0x0000008511857209 */ /* 0x000fe20007810000 */
[----:B------:R-:W-:Y:S02]  /*7b50*/  UP2UR UR14, UPR, URZ, 0x4 ;  /* 0x000000043f0e7883 */ /* 0x000fe40008000000 */
[----:B------:R-:W-:Y:S01]  /*7b60*/  UISETP.NE.AND UP2, UPT, UR11, URZ, UPT ;  /* 0x0000003f0b00728c */ /* 0x000fe2000bf45270 */
[----:B------:R-:W-:Y:S01]  /*7b70*/  FMNMX.FTZ R133, R16, R133, !PT ;  /* 0x0000008510857209 */ /* 0x000fe20007810000 */
[----:B------:R-:W-:Y:S01]  /*7b80*/  UP2UR UR11, UPR, URZ, 0x2 ;  /* 0x000000023f0b7883 */ /* 0x000fe20008000000 */
[----:B------:R-:W-:Y:S01]  /*7b90*/  PLOP3.LUT P2, PT, PT, PT, UP3, 0x40, 0x0 ;  /* 0x000000000000781c */ /* 0x000fe20003f4e838 */
[----:B------:R-:W-:Y:S01]  /*7ba0*/  UISETP.NE.AND UP1, UPT, UR10, URZ, UPT ;  /* 0x0000003f0a00728c */ /* 0x000fe2000bf25270 */
[----:B------:R-:W-:Y:S01]  /*7bb0*/  FMNMX.FTZ R133, R15, R133, !PT ;  /* 0x000000850f857209 */ /* 0x000fe20007810000 */
[----:B------:R-:W-:Y:S01]  /*7bc0*/  UP2UR UR10, UPR, URZ, 0x1 ;  /* 0x000000013f0a7883 */ /* 0x000fe20008000000 */
[----:B------:R-:W-:Y:S01]  /*7bd0*/  PLOP3.LUT P1, PT, PT, PT, UP2, 0x40, 0x0 ;  /* 0x000000000000781c */ /* 0x000fe20003f2e828 */
[----:B------:R-:W-:Y:S01]  /*7be0*/  UISETP.NE.AND UP0, UPT, UR5, URZ, UPT ;  /* 0x0000003f0500728c */ /* 0x000fe2000bf05270 */
[----:B------:R-:W-:Y:S01]  /*7bf0*/  FMNMX.FTZ R133, R14, R133, !PT ;  /* 0x000000850e857209 */ /* 0x000fe20007810000 */
[----:B------:R-:W-:Y:S02]  /*7c00*/  UISETP.NE.AND UP3, UPT, UR15, URZ, UPT ;  /* 0x0000003f0f00728c */ /* 0x000fe4000bf65270 */
[----:B------:R-:W-:Y:S01]  /*7c10*/  UISETP.NE.AND UP2, UPT, UR14, URZ, UPT ;  /* 0x0000003f0e00728c */ /* 0x000fe2000bf45270 */
[----:B------:R-:W-:Y:S04]  /*7c20*/  FMNMX.FTZ R133, R13, R133, !PT ;  /* 0x000000850d857209 */ /* 0x000fe80007810000 */
[----:B------:R-:W-:Y:S04]  /*7c30*/  FMNMX.FTZ R133, R12, R133, !PT ;  /* 0x000000850c857209 */ /* 0x000fe80007810000 */
[----:B------:R-:W-:Y:S04]  /*7c40*/  FMNMX.FTZ R133, R11, R133, !PT ;  /* 0x000000850b857209 */ /* 0x000fe80007810000 */
[----:B------:R-:W-:Y:S04]  /*7c50*/  FMNMX.FTZ R133, R10, R133, !PT ;  /* 0x000000850a857209 */ /* 0x000fe80007810000 */
[----:B------:R-:W-:Y:S04]  /*7c60*/  FMNMX.FTZ R133, R9, R133, !PT ;  /* 0x0000008509857209 */ /* 0x000fe80007810000 */
[----:B------:R-:W-:Y:S05]  /*7c70*/  FMNMX.FTZ R133, R6, R133, !PT ;  /* 0x0000008506857209 */ /* 0x000fea0007810000 */
[----:B------:R-:W1:Y:S02]  /*7c80*/  SHFL.BFLY PT, R0, R133, 0x2, 0x1f ;  /* 0x0c401f0085007f89 */ /* 0x000e6400000e0000 */
[----:B-1----:R-:W-:Y:S06]  /*7c90*/  FMNMX.FTZ R133, R133, R0, !PT ;  /* 0x0000000085857209 */ /* 0x002fec0007810000 */
[----:B------:R-:W1:Y:S02]  /*7ca0*/  SHFL.BFLY PT, R0, R133, 0x1, 0x1f ;  /* 0x0c201f0085007f89 */ /* 0x000e6400000e0000 */
[----:B-1----:R-:W-:Y:S04]  /*7cb0*/  FMNMX.FTZ R133, R133, R0, !PT ;  /* 0x0000000085857209 */ /* 0x002fe80007810000 */
[C---:B------:R-:W-:Y:S04]  /*7cc0*/  FSETP.NEU.FTZ.AND P0, PT, R133.reuse, -INF , PT ;  /* 0xff8000008500780b */ /* 0x040fe80003f1d000 */
[C---:B------:R-:W-:Y:S05]  /*7cd0*/  FSEL R0, R133.reuse, RZ, P0 ;  /* 0x000000ff85007208 */ /* 0x040fea0000000000 */
[----:B------:R-:W-:Y:S02]  /*7ce0*/  FADD.FTZ R0, -R0, R2 ;  /* 0x0000000200007221 */ /* 0x000fe40000010100 */
[----:B------:R-:W-:Y:S02]  /*7cf0*/  FMUL.FTZ R2, R133, c[0x0][0x2d0] ;  /* 0x0000b40085027a20 */ /* 0x000fe40000410000 */
[----:B------:R-:W-:Y:S03]  /*7d00*/  FMUL.FTZ R0, R0, c[0x0][0x2d0] ;  /* 0x0000b40000007a20 */ /* 0x000fe60000410000 */
[----:B------:R-:W-:Y:S02]  /*7d10*/  FSEL R2, R2, RZ, P0 ;  /* 0x000000ff02027208 */ /* 0x000fe40000000000 */
[----:B------:R-:W-:Y:S01]  /*7d20*/  PLOP3.LUT P0, PT, PT, PT, UP4, 0x40, 0x0 ;  /* 0x000000000000781c */ /* 0x000fe20003f0e848 */
[----:B------:R-:W-:Y:S02]  /*7d30*/  UISETP.NE.AND UP4, UPT, UR4, URZ, UPT ;  /* 0x0000003f0400728c */ /* 0x000fe4000bf85270 */
[--C-:B------:R-:W-:Y:S01]  /*7d40*/  FFMA.FTZ R26, R6, c[0x0][0x2d0], -R2.reuse ;  /* 0x0000b400061a7a23 */ /* 0x100fe20000010802 */
[----:B------:R-:W-:Y:S01]  /*7d50*/  ISETP.GT.AND P0, PT, R3, RZ, P0 ;  /* 0x000000ff0300720c */ /* 0x000fe20000704270 */
[--C-:B------:R-:W-:Y:S02]  /*7d60*/  FFMA.FTZ R24, R10, c[0x0][0x2d0], -R2.reuse ;  /* 0x0000b4000a187a23 */ /* 0x100fe40000010802 */
[--C-:B------:R-:W-:Y:S01]  /*7d70*/  FFMA.FTZ R27, R13, c[0x0][0x2d0], -R2.reuse ;  /* 0x0000b4000d1b7a23 */ /* 0x100fe20000010802 */
[----:B------:R-:W-:Y:S01]  /*7d80*/  ISETP.LT.OR P0, PT, R4, 0x1, P0 ;  /* 0x000000010400780c */ /* 0x000fe20000701670 */
[--C-:B------:R-:W-:Y:S02]  /*7d90*/  FFMA.FTZ R19, R11, c[0x0][0x2d0], -R2.reuse ;  /* 0x0000b4000b137a23 */ /* 0x100fe40000010802 */
[--C-:B------:R-:W-:Y:S02]  /*7da0*/  FFMA.FTZ R25, R9, c[0x0][0x2d0], -R2.reuse ;  /* 0x0000b40009197a23 */ /* 0x100fe40000010802 */
[--C-:B------:R-:W-:Y:S02]  /*7db0*/  FFMA.FTZ R8, R8, c[0x0][0x2d0], -R2.reuse ;  /* 0x0000b40008087a23 */ /* 0x100fe40000010802 */
[--C-:B------:R-:W-:Y:S02]  /*7dc0*/  FFMA.FTZ R18, R18, c[0x0][0x2d0], -R2.reuse ;  /* 0x0000b40012127a23 */ /* 0x100fe40000010802 */
[--C-:B------:R-:W-:Y:S02]  /*7dd0*/  FFMA.FTZ R17, R17, c[0x0][0x2d0], -R2.reuse ;  /* 0x0000b40011117a23 */ /* 0x100fe40000010802 */
[--C-:B------:R-:W-:Y:S01]  /*7de0*/  FFMA.FTZ R16, R16, c[0x0][0x2d0], -R2.reuse ;  /* 0x0000b40010107a23 */ /* 0x100fe20000010802 */
[----:B------:R-:W-:Y:S01]  /*7df0*/  MUFU.EX2 R8, R8 ;  /* 0x0000000800087308 */ /* 0x000fe20000000800 */
[--C-:B------:R-:W-:Y:S02]  /*7e00*/  FFMA.FTZ R15, R15, c[0x0][0x2d0], -R2.reuse ;  /* 0x0000b4000f0f7a23 */ /* 0x100fe40000010802 */
[--C-:B------:R-:W-:Y:S02]  /*7e10*/  FFMA.FTZ R14, R14, c[0x0][0x2d0], -R2.reuse ;  /* 0x0000b4000e0e7a23 */ /* 0x100fe40000010802 */
[----:B------:R-:W-:Y:S05]  /*7e20*/  FFMA.FTZ R174, R12, c[0x0][0x2d0], -R2 ;  /* 0x0000b4000cae7a23 */ /* 0x000fea0000010802 */
[----:B------:R-:W1:Y:S10]  /*7e30*/  MUFU.EX2 R2, R0 ;  /* 0x0000000000027308 */ /* 0x000e740000000800 */
[----:B------:R-:W3:Y:S10]  /*7e40*/  MUFU.EX2 R18, R18 ;  /* 0x0000001200127308 */ /* 0x000ef40000000800 */
[----:B------:R-:W-:Y:S01]  /*7e50*/  MUFU.EX2 R17, R17 ;  /* 0x0000001100117308 */ /* 0x000fe20000000800 */
[C---:B-1----:R-:W-:Y:S01]  /*7e60*/  FMUL.FTZ R9, R2.reuse, R153 ;  /* 0x0000009902097220 */ /* 0x042fe20000410000 */
[----:B------:R-:W-:Y:S01]  /*7e70*/  MOV R153, R25 ;  /* 0x0000001900997202 */ /* 0x000fe20000000f00 */
[C---:B------:R-:W-:Y:S02]  /*7e80*/  FMUL.FTZ R25, R2.reuse, R137 ;  /* 0x0000008902197220 */ /* 0x040fe40000410000 */
[C---:B------:R-:W-:Y:S01]  /*7e90*/  FMUL.FTZ R12, R2.reuse, R148 ;  /* 0x00000094020c7220 */ /* 0x040fe20000410000 */
[----:B------:R-:W-:Y:S04]  /*7ea0*/  MOV R148, R15 ;  /* 0x0000000f00947202 */ /* 0x000fe80000000f00 */
[----:B------:R-:W1:Y:S01]  /*7eb0*/  MUFU.EX2 R16, R16 ;  /* 0x0000001000107308 */ /* 0x000e620000000800 */
[C---:B------:R-:W-:Y:S02]  /*7ec0*/  FMUL.FTZ R13, R2.reuse, R149 ;  /* 0x00000095020d7220 */ /* 0x040fe40000410000 */
[----:B------:R-:W-:Y:S01]  /*7ed0*/  FMUL.FTZ R28, R2, R28 ;  /* 0x0000001c021c7220 */ /* 0x000fe20000410000 */
[----:B---3--:R-:W-:Y:S01]  /*7ee0*/  F2FP.BF16.PACK_AB R168, R18, R8 ;  /* 0x0000000812a8723e */ /* 0x008fe200000010ff */
[C---:B------:R-:W-:Y:S02]  /*7ef0*/  FMUL.FTZ R29, R2.reuse, R29 ;  /* 0x0000001d021d7220 */ /* 0x040fe40000410000 */
[C---:B------:R-:W-:Y:S02]  /*7f00*/  FMUL.FTZ R32, R2.reuse, R32 ;  /* 0x0000002002207220 */ /* 0x040fe40000410000 */
[C---:B------:R-:W-:Y:S01]  /*7f10*/  FMUL.FTZ R33, R2.reuse, R33 ;  /* 0x0000002102217220 */ /* 0x040fe20000410000 */
[----:B------:R-:W-:Y:S01]  /*7f20*/  MUFU.EX2 R153, R153 ;  /* 0x0000009900997308 */ /* 0x000fe20000000800 */
        /* <DEDUP_REMOVED lines=47> */
[----:B------:R-:W-:Y:S01]  /*8220*/  FMUL.FTZ R129, R2, R129 ;  /* 0x0000008102817220 */ /* 0x000fe20000410000 */
[----:B--2---:R-:W-:Y:S02]  /*8230*/  FSEL R6, R5, -INF , !P0 ;  /* 0xff80000005067808 */ /* 0x004fe40004000000 */
[----:B------:R-:W2:Y:S01]  /*8240*/  LDL.LU R5, [R1+0x20] ;  /* 0x0000200001057983 */ /* 0x000ea20000300800 */
[----:B------:R-:W-:Y:S02]  /*8250*/  ISETP.GT.AND P0, PT, R3, 0x1, P2 ;  /* 0x000000010300780c */ /* 0x000fe40001704270 */
[----:B------:R-:W-:Y:S01]  /*8260*/  PLOP3.LUT P2, PT, PT, PT, UP1, 0x40, 0x0 ;  /* 0x000000000000781c */ /* 0x000fe20003f4e818 */
[----:B------:R-:W-:Y:S01]  /*8270*/  UISETP.NE.AND UP1, UPT, UR11, URZ, UPT ;  /* 0x0000003f0b00728c */ /* 0x000fe2000bf25270 */
[C---:B------:R-:W-:Y:S04]  /*8280*/  ISETP.LT.OR P0, PT, R4.reuse, 0x2, P0 ;  /* 0x000000020400780c */ /* 0x040fe80000701670 */
[----:B------:R-:W-:Y:S02]  /*8290*/  FSEL R7, R179, -INF , !P0 ;  /* 0xff800000b3077808 */ /* 0x000fe40004000000 */
[C---:B------:R-:W-:Y:S02]  /*82a0*/  ISETP.GT.AND P0, PT, R3.reuse, 0x8, P1 ;  /* 0x000000080300780c */ /* 0x040fe40000f04270 */
[----:B------:R-:W-:Y:S01]  /*82b0*/  PLOP3.LUT P1, PT, PT, PT, UP0, 0x40, 0x0 ;  /* 0x000000000000781c */ /* 0x000fe20003f2e808 */
[----:B------:R-:W-:Y:S01]  /*82c0*/  UISETP.NE.AND UP0, UPT, UR10, URZ, UPT ;  /* 0x0000003f0a00728c */ /* 0x000fe2000bf05270 */
[----:B------:R-:W-:Y:S04]  /*82d0*/  ISETP.LT.OR P0, PT, R4, 0x9, P0 ;  /* 0x000000090400780c */ /* 0x000fe80000701670 */
[----:B------:R-:W-:Y:S02]  /*82e0*/  FSEL R10, R178, -INF , !P0 ;  /* 0xff800000b20a7808 */ /* 0x000fe40004000000 */
[----:B------:R-:W-:Y:S02]  /*82f0*/  ISETP.GT.AND P0, PT, R3, 0x9, P2 ;  /* 0x000000090300780c */ /* 0x000fe40001704270 */
[----:B------:R-:W-:Y:S02]  /*8300*/  PLOP3.LUT P2, PT, PT, PT, UP6, 0x40, 0x0 ;  /* 0x000000000000781c */ /* 0x000fe40003f4e868 */
[C---:B------:R-:W-:Y:S04]  /*8310*/  ISETP.LT.OR P0, PT, R4.reuse, 0xa, P0 ;  /* 0x0000000a0400780c */ /* 0x040fe80000701670 */
[----:B------:R-:W-:Y:S02]  /*8320*/  FSEL R171, R177, -INF , !P0 ;  /* 0xff800000b1ab7808 */ /* 0x000fe40004000000 */
[C---:B------:R-:W-:Y:S02]  /*8330*/  ISETP.GT.AND P0, PT, R3.reuse, 0x10, P1 ;  /* 0x000000100300780c */ /* 0x040fe40000f04270 */
[----:B------:R-:W-:Y:S02]  /*8340*/  PLOP3.LUT P1, PT, PT, PT, UP5, 0x40, 0x0 ;  /* 0x000000000000781c */ /* 0x000fe40003f2e858 */
[----:B------:R-:W-:Y:S02]  /*8350*/  ISETP.LT.OR P0, PT, R4, 0x11, P0 ;  /* 0x000000110400780c */ /* 0x000fe40000701670 */
[C---:B------:R-:W-:Y:S02]  /*8360*/  ISETP.GT.AND P1, PT, R3.reuse, 0x18, P1 ;  /* 0x000000180300780c */ /* 0x040fe40000f24270 */
[----:B------:R-:W-:Y:S02]  /*8370*/  FSEL R176, R176, -INF , !P0 ;  /* 0xff800000b0b07808 */ /* 0x000fe40004000000 */
[----:B------:R-:W-:Y:S02]  /*8380*/  ISETP.LT.OR P1, PT, R4, 0x19, P1 ;  /* 0x000000190400780c */ /* 0x000fe40000f21670 */
[C---:B------:R-:W-:Y:S02]  /*8390*/  ISETP.GT.AND P0, PT, R3.reuse, 0x11, P2 ;  /* 0x000000110300780c */ /* 0x040fe40001704270 */
[----:B------:R-:W-:Y:S02]  /*83a0*/  FSEL R172, R170, -INF , !P1 ;  /* 0xff800000aaac7808 */ /* 0x000fe40004800000 */
[----:B------:R-:W-:Y:S02]  /*83b0*/  PLOP3.LUT P1, PT, PT, PT, UP3, 0x40, 0x0 ;  /* 0x000000000000781c */ /* 0x000fe40003f2e838 */
[C---:B------:R-:W-:Y:S02]  /*83c0*/  ISETP.LT.OR P0, PT, R4.reuse, 0x12, P0 ;  /* 0x000000120400780c */ /* 0x040fe40000701670 */
[----:B------:R-:W-:Y:S02]  /*83d0*/  ISETP.GT.AND P1, PT, R3, 0x20, P1 ;  /* 0x000000200300780c */ /* 0x000fe40000f24270 */
[----:B------:R-:W-:Y:S02]  /*83e0*/  FSEL R175, R175, -INF , !P0 ;  /* 0xff800000afaf7808 */ /* 0x000fe40004000000 */
[----:B------:R-:W-:Y:S02]  /*83f0*/  ISETP.LT.OR P1, PT, R4, 0x21, P1 ;  /* 0x000000210400780c */ /* 0x000fe40000f21670 */
[----:B------:R-:W-:Y:S02]  /*8400*/  PLOP3.LUT P0, PT, PT, PT, UP4, 0x40, 0x0 ;  /* 0x000000000000781c */ /* 0x000fe40003f0e848 */
[----:B------:R-:W-:Y:S01]  /*8410*/  FSEL R178, R21, -INF , !P1 ;  /* 0xff80000015b27808 */ /* 0x000fe20004800000 */
[----:B------:R-:W-:Y:S01]  /*8420*/  FMUL.FTZ R21, R2, R141 ;  /* 0x0000008d02157220 */ /* 0x000fe20000410000 */
[C---:B------:R-:W-:Y:S01]  /*8430*/  ISETP.GT.AND P0, PT, R3.reuse, 0x19, P0 ;  /* 0x000000190300780c */ /* 0x040fe20000704270 */
[----:B------:R-:W3:Y:S01]  /*8440*/  LDL.LU R141, [R1+0x24] ;  /* 0x00002400018d7983 */ /* 0x000ee20000300800 */
[----:B------:R-:W-:Y:S02]  /*8450*/  PLOP3.LUT P1, PT, PT, PT, UP1, 0x40, 0x0 ;  /* 0x000000000000781c */ /* 0x000fe40003f2e818 */
[C---:B------:R-:W-:Y:S02]  /*8460*/  ISETP.LT.OR P0, PT, R4.reuse, 0x1a, P0 ;  /* 0x0000001a0400780c */ /* 0x040fe40000701670 */
[----:B------:R-:W-:Y:S02]  /*8470*/  ISETP.GT.AND P1, PT, R3, 0x28, P1 ;  /* 0x000000280300780c */ /* 0x000fe40000f24270 */
[----:B------:R-:W-:Y:S02]  /*8480*/  FSEL R173, R169, -INF , !P0 ;  /* 0xff800000a9ad7808 */ /* 0x000fe40004000000 */
[----:B------:R-:W-:Y:S02]  /*8490*/  PLOP3.LUT P0, PT, PT, PT, UP2, 0x40, 0x0 ;  /* 0x000000000000781c */ /* 0x000fe40003f0e828 */
[C---:B------:R-:W-:Y:S02]  /*84a0*/  ISETP.LT.OR P1, PT, R4.reuse, 0x29, P1 ;  /* 0x000000290400780c */ /* 0x040fe40000f21670 */
[----:B------:R-:W-:Y:S02]  /*84b0*/  ISETP.GT.AND P0, PT, R3, 0x21, P0 ;  /* 0x000000210300780c */ /* 0x000fe40000704270 */
[----:B------:R-:W-:Y:S02]  /*84c0*/  FSEL R177, R23, -INF , !P1 ;  /* 0xff80000017b17808 */ /* 0x000fe40004800000 */
[----:B------:R-:W-:Y:S02]  /*84d0*/  ISETP.LT.OR P0, PT, R4, 0x22, P0 ;  /* 0x000000220400780c */ /* 0x000fe40000701670 */
[----:B-1----:R-:W-:Y:S02]  /*84e0*/  F2FP.BF16.PACK_AB R170, R16, R17 ;  /* 0x0000001110aa723e */ /* 0x002fe400000010ff */
[----:B------:R-:W-:Y:S01]  /*84f0*/  FSEL R179, R20, -INF , !P0 ;  /* 0xff80000014b37808 */ /* 0x000fe20004000000 */
[----:B------:R-:W-:Y:S01]  /*8500*/  FMUL.FTZ R20, R2, R140 ;  /* 0x0000008c02147220 */ /* 0x000fe20000410000 */
[----:B------:R-:W-:Y:S01]  /*8510*/  PLOP3.LUT P0, PT, PT, PT, UP0, 0x40, 0x0 ;  /* 0x000000000000781c */ /* 0x000fe20003f0e808 */
[----:B------:R-:W-:Y:S01]  /*8520*/  UISETP.GT.AND UP0, UPT, UR13, UR9, UPT ;  /* 0x000000090d00728c */ /* 0x000fe2000bf04270 */
[----:B------:R-:W-:Y:S01]  /*8530*/  MOV R140, R19 ;  /* 0x00000013008c7202 */ /* 0x000fe20000000f00 */
[----:B------:R-:W-:Y:S01]  /*8540*/  UIADD3 UR13, UR13, -0x1, URZ ;  /* 0xffffffff0d0d7890 */ /* 0x000fe2000fffe03f */
[----:B------:R-:W-:Y:S04]  /*8550*/  ISETP.GT.AND P0, PT, R3, 0x29, P0 ;  /* 0x000000290300780c */ /* 0x000fe80000704270 */
[----:B------:R-:W-:Y:S04]  /*8560*/  ISETP.LT.OR P0, PT, R4, 0x2a, P0 ;  /* 0x0000002a0400780c */ /* 0x000fe80000701670 */
[----:B------:R-:W-:Y:S01]  /*8570*/  FSEL R132, R22, -INF , !P0 ;  /* 0xff80000016847808 */ /* 0x000fe20004000000 */
[C---:B--2---:R-:W-:Y:S02]  /*8580*/  FFMA.FTZ R0, R2.reuse, R5, R8 ;  /* 0x0000000502007223 */ /* 0x044fe40000010008 */
[----:B------:R-:W-:Y:S01]  /*8590*/  FMUL.FTZ R8, R2, R152 ;  /* 0x0000009802087220 */ /* 0x000fe20000410000 */
[----:B------:R-:W-:Y:S01]  /*85a0*/  MOV R152, R24 ;  /* 0x0000001800987202 */ /* 0x000fe20000000f00 */
[----:B------:R-:W-:Y:S01]  /*85b0*/  FADD.FTZ R4, R18, R0 ;  /* 0x0000000012047221 */ /* 0x000fe20000010000 */
[----:B------:R-:W-:Y:S01]  /*85c0*/  FMNMX.FTZ R0, R6, R134, !PT ;  /* 0x0000008606007209 */ /* 0x000fe20007810000 */
[C---:B------:R-:W-:Y:S02]  /*85d0*/  FMUL.FTZ R24, R2.reuse, R136 ;  /* 0x0000008802187220 */ /* 0x040fe40000410000 */
[----:B------:R-:W-:Y:S01]  /*85e0*/  FMUL.FTZ R5, R2, R157 ;  /* 0x0000009d02057220 */ /* 0x000fe20000410000 */
[----:B------:R-:W-:Y:S01]  /*85f0*/  FMNMX.FTZ R0, R7, R0, !PT ;  /* 0x0000000007007209 */ /* 0x000fe20007810000 */
[----:B------:R-:W-:Y:S01]  /*8600*/  MUFU.EX2 R152, R152 ;  /* 0x0000009800987308 */ /* 0x000fe20000000800 */
[----:B------:R-:W-:Y:S02]  /*8610*/  MOV R157, R14 ;  /* 0x0000000e009d7202 */ /* 0x000fe40000000f00 */
[----:B------:R-:W-:Y:S04]  /*8620*/  FMNMX.FTZ R0, R10, R0, !PT ;  /* 0x000000000a007209 */ /* 0x000fe80007810000 */
        /* <DEDUP_REMOVED lines=12> */
[----:B-1----:R-:W-:Y:S01]  /*86f0*/  FMNMX.FTZ R3, R0, R3, !PT ;  /* 0x0000000300037209 */ /* 0x002fe20007810000 */
[----:B------:R-:W-:Y:S02]  /*8700*/  FADD.FTZ R0, R17, R4 ;  /* 0x0000000411007221 */ /* 0x000fe40000010000 */
[----:B------:R-:W-:Y:S01]  /*8710*/  FMUL.FTZ R4, R2, R156 ;  /* 0x0000009c02047220 */ /* 0x000fe20000410000 */
[C---:B------:R-:W-:Y:S01]  /*8720*/  FSETP.NEU.FTZ.AND P0, PT, R3.reuse, -INF , PT ;  /* 0xff8000000300780b */ /* 0x040fe20003f1d000 */
[----:B------:R-:W-:Y:S01]  /*8730*/  FADD.FTZ R11, R16, R0 ;  /* 0x00000000100b7221 */ /* 0x000fe20000010000 */
[----:B------:R-:W-:Y:S01]  /*8740*/  MOV R156, R27 ;  /* 0x0000001b009c7202 */ /* 0x000fe20000000f00 */
[C---:B------:R-:W-:Y:S01]  /*8750*/  FMUL.FTZ R16, R2.reuse, R144 ;  /* 0x0000009002107220 */ /* 0x040fe20000410000 */
[C---:B------:R-:W-:Y:S01]  /*8760*/  FSEL R0, R3.reuse, RZ, P0 ;  /* 0x000000ff03007208 */ /* 0x040fe20000000000 */
[----:B------:R-:W-:Y:S01]  /*8770*/  FMUL.FTZ R17, R2, R145 ;  /* 0x0000009102117220 */ /* 0x000fe20000410000 */
[----:B------:R-:W-:Y:S02]  /*8780*/  MOV R145, R26 ;  /* 0x0000001a00917202 */ /* 0x000fe40000000f00 */
[----:B------:R-:W-:Y:S01]  /*8790*/  MOV R149, R11 ;  /* 0x0000000b00957202 */ /* 0x000fe20000000f00 */
[----:B------:R-:W-:Y:S01]  /*87a0*/  FADD.FTZ R0, -R0, R134 ;  /* 0x0000008600007221 */ /* 0x000fe20000010100 */
[----:B------:R-:W-:Y:S01]  /*87b0*/  MUFU.EX2 R156, R156 ;  /* 0x0000009c009c7308 */ /* 0x000fe20000000800 */
[----:B------:R-:W-:Y:S02]  /*87c0*/  FMUL.FTZ R134, R3, c[0x0][0x2d0] ;  /* 0x0000b40003867a20 */ /* 0x000fe40000410000 */
[----:B------:R-:W-:Y:S03]  /*87d0*/  FMUL.FTZ R0, R0, c[0x0][0x2d0] ;  /* 0x0000b40000007a20 */ /* 0x000fe60000410000 */
[----:B------:R-:W-:Y:S02]  /*87e0*/  FSEL R134, R134, RZ, P0 ;  /* 0x000000ff86867208 */ /* 0x000fe40000000000 */
[----:B------:R-:W-:Y:S02]  /*87f0*/  PLOP3.LUT P0, PT, PT, PT, UP0, 0x80, 0x0 ;  /* 0x000000000000781c */ /* 0x000fe40003f0f008 */
[----:B------:R-:W1:Y:S01]  /*8800*/  MUFU.EX2 R0, R0 ;  /* 0x0000000000007308 */ /* 0x000e620000000800 */
[--C-:B------:R-:W-:Y:S02]  /*8810*/  FFMA.FTZ R169, R6, c[0x0][0x2d0], -R134.reuse ;  /* 0x0000b40006a97a23 */ /* 0x100fe40000010886 */
[--C-:B------:R-:W-:Y:S02]  /*8820*/  FFMA.FTZ R7, R7, c[0x0][0x2d0], -R134.reuse ;  /* 0x0000b40007077a23 */ /* 0x100fe40000010886 */
[--C-:B------:R-:W-:Y:S05]  /*8830*/  FFMA.FTZ R2, R10, c[0x0][0x2d0], -R134.reuse ;  /* 0x0000b4000a027a23 */ /* 0x100fea0000010886 */
[----:B------:R-:W3:Y:S10]  /*8840*/  MUFU.EX2 R169, R169 ;  /* 0x000000a900a97308 */ /* 0x000ef40000000800 */
[----:B------:R-:W2:Y:S01]  /*8850*/  MUFU.EX2 R144, R7 ;  /* 0x0000000700907308 */ /* 0x000ea20000000800 */
[C---:B-1----:R-:W-:Y:S02]  /*8860*/  FMUL.FTZ R26, R0.reuse, R138 ;  /* 0x0000008a001a7220 */ /* 0x042fe40000410000 */
[C---:B------:R-:W-:Y:S02]  /*8870*/  FMUL.FTZ R27, R0.reuse, R139 ;  /* 0x0000008b001b7220 */ /* 0x040fe40000410000 */
[----:B------:R-:W1:Y:S01]  /*8880*/  LDSM.16.MT88.4 R136, [R236+0x4080] ;  /* 0x00408000ec88783b */ /* 0x000e620000004200 */
[C---:B------:R-:W-:Y:S02]  /*8890*/  FMUL.FTZ R11, R0.reuse, R155 ;  /* 0x0000009b000b7220 */ /* 0x040fe40000410000 */
[C---:B------:R-:W-:Y:S02]  /*88a0*/  FMUL.FTZ R22, R0.reuse, R142 ;  /* 0x0000008e00167220 */ /* 0x040fe40000410000 */
[C---:B------:R-:W-:Y:S02]  /*88b0*/  FMUL.FTZ R23, R0.reuse, R143 ;  /* 0x0000008f00177220 */ /* 0x040fe40000410000 */
[C---:B------:R-:W-:Y:S01]  /*88c0*/  FMUL.FTZ R6, R0.reuse, R158 ;  /* 0x0000009e00067220 */ /* 0x040fe20000410000 */
[----:B------:R-:W-:Y:S01]  /*88d0*/  MOV R158, R145 ;  /* 0x00000091009e7202 */ /* 0x000fe20000000f00 */
[C---:B------:R-:W-:Y:S01]  /*88e0*/  FMUL.FTZ R10, R0.reuse, R154 ;  /* 0x0000009a000a7220 */ /* 0x040fe20000410000 */
[----:B------:R-:W-:Y:S01]  /*88f0*/  MOV R154, R149 ;  /* 0x00000095009a7202 */ /* 0x000fe20000000f00 */
[C---:B------:R-:W-:Y:S01]  /*8900*/  FMUL.FTZ R14, R0.reuse, R150 ;  /* 0x00000096000e7220 */ /* 0x040fe20000410000 */
[----:B------:R-:W-:Y:S01]  /*8910*/  MUFU.EX2 R145, R157 ;  /* 0x0000009d00917308 */ /* 0x000fe20000000800 */
[C---:B------:R-:W-:Y:S02]  /*8920*/  FMUL.FTZ R15, R0.reuse, R151 ;  /* 0x00000097000f7220 */ /* 0x040fe40000410000 */
[----:B---3--:R-:W-:Y:S01]  /*8930*/  FFMA.FTZ R151, R0, R141, R169 ;  /* 0x0000008d00977223 */ /* 0x008fe200000100a9 */
[----:B--2---:R-:W-:Y:S01]  /*8940*/  F2FP.BF16.PACK_AB R169, R144, R169 ;  /* 0x000000a990a9723e */ /* 0x004fe200000010ff */
[C---:B------:R-:W-:Y:S01]  /*8950*/  FMUL.FTZ R7, R0.reuse, R159 ;  /* 0x0000009f00077220 */ /* 0x040fe20000410000 */
[----:B------:R-:W-:Y:S01]  /*8960*/  MOV R159, R140 ;  /* 0x0000008c009f7202 */ /* 0x000fe20000000f00 */
[C---:B------:R-:W-:Y:S01]  /*8970*/  FMUL.FTZ R18, R0.reuse, R146 ;  /* 0x0000009200127220 */ /* 0x040fe20000410000 */
[----:B------:R-:W-:Y:S01]  /*8980*/  LDSM.16.MT88.4 R140, [R236+0x4880] ;  /* 0x00488000ec8c783b */ /* 0x000fe20000004200 */
[C---:B------:R-:W-:Y:S01]  /*8990*/  FMUL.FTZ R19, R0.reuse, R147 ;  /* 0x0000009300137220 */ /* 0x040fe20000410000 */
[----:B------:R-:W-:Y:S01]  /*89a0*/  MUFU.EX2 R157, R174 ;  /* 0x000000ae009d7308 */ /* 0x000fe20000000800 */
[C---:B------:R-:W-:Y:S02]  /*89b0*/  FMUL.FTZ R30, R0.reuse, R30 ;  /* 0x0000001e001e7220 */ /* 0x040fe40000410000 */
[C---:B------:R-:W-:Y:S02]  /*89c0*/  FMUL.FTZ R31, R0.reuse, R31 ;  /* 0x0000001f001f7220 */ /* 0x040fe40000410000 */
        /* <DEDUP_REMOVED lines=52> */
[--C-:B------:R-:W-:Y:S02]  /*8d10*/  FFMA.FTZ R0, R171, c[0x0][0x2d0], -R134.reuse ;  /* 0x0000b400ab007a23 */ /* 0x100fe40000010886 */
[----:B------:R-:W-:Y:S02]  /*8d20*/  FADD.FTZ R144, R144, R151 ;  /* 0x0000009790907221 */ /* 0x000fe40000010000 */
[----:B------:R-:W2:Y:S02]  /*8d30*/  MUFU.EX2 R146, R0 ;  /* 0x0000000000927308 */ /* 0x000ea40000000800 */
[----:B--2---:R-:W-:Y:S01]  /*8d40*/  F2FP.BF16.PACK_AB R171, R146, R147 ;  /* 0x0000009392ab723e */ /* 0x004fe200000010ff */
[--C-:B------:R-:W-:Y:S07]  /*8d50*/  FFMA.FTZ R0, R176, c[0x0][0x2d0], -R134.reuse ;  /* 0x0000b400b0007a23 */ /* 0x100fee0000010886 */
[----:B------:R-:W-:Y:S01]  /*8d60*/  MUFU.EX2 R176, R159 ;  /* 0x0000009f00b07308 */ /* 0x000fe20000000800 */
[C---:B-1----:R-:W-:Y:S09]  /*8d70*/  HMMA.16816.F32.BF16 R4, R168.reuse, R136, R4 ;  /* 0x00000088a804723c */ /* 0x042ff20000041804 */
[----:B------:R1:W-:Y:S01]  /*8d80*/  MUFU.EX2 R149, R0 ;  /* 0x0000000000957308 */ /* 0x0003e20000000800 */
[C---:B------:R-:W-:Y:S01]  /*8d90*/  HMMA.16816.F32.BF16 R8, R168.reuse, R138, R8 ;  /* 0x0000008aa808723c */ /* 0x040fe20000041808 */
[----:B------:R-:W2:Y:S02]  /*8da0*/  LDSM.16.MT88.4 R136, [R237+0x4080] ;  /* 0x00408000ed88783b */ /* 0x000ea40000004200 */
[--C-:B-1----:R-:W-:Y:S06]  /*8db0*/  FFMA.FTZ R0, R175, c[0x0][0x2d0], -R134.reuse ;  /* 0x0000b400af007a23 */ /* 0x102fec0000010886 */
[----:B------:R1:W3:Y:S01]  /*8dc0*/  MUFU.EX2 R150, R0 ;  /* 0x0000000000967308 */ /* 0x0002e20000000800 */
[C---:B--2---:R-:W-:Y:S08]  /*8dd0*/  HMMA.16816.F32.BF16 R12, R168.reuse, R136, R12 ;  /* 0x00000088a80c723c */ /* 0x044ff0000004180c */
[C---:B------:R-:W-:Y:S01]  /*8de0*/  HMMA.16816.F32.BF16 R16, R168.reuse, R138, R16 ;  /* 0x0000008aa810723c */ /* 0x040fe20000041810 */
[----:B------:R-:W2:Y:S03]  /*8df0*/  LDSM.16.MT88.4 R136, [R240+0x4080] ;  /* 0x00408000f088783b */ /* 0x000ea60000004200 */
[--C-:B-1----:R-:W-:Y:S04]  /*8e00*/  FFMA.FTZ R0, R172, c[0x0][0x2d0], -R134.reuse ;  /* 0x0000b400ac007a23 */ /* 0x102fe80000010886 */
[----:B------:R1:W-:Y:S04]  /*8e10*/  MUFU.EX2 R148, R0 ;  /* 0x0000000000947308 */ /* 0x0003e80000000800 */
[----:B-1----:R-:W-:Y:S06]  /*8e20*/  FFMA.FTZ R0, R173, c[0x0][0x2d0], -R134 ;  /* 0x0000b400ad007a23 */ /* 0x002fec0000010886 */
[----:B------:R1:W4:Y:S01]  /*8e30*/  MUFU.EX2 R174, R0 ;  /* 0x0000000000ae7308 */ /* 0x0003220000000800 */
[C---:B--2---:R-:W-:Y:S08]  /*8e40*/  HMMA.16816.F32.BF16 R20, R168.reuse, R136, R20 ;  /* 0x00000088a814723c */ /* 0x044ff00000041814 */
[C---:B------:R-:W-:Y:S01]  /*8e50*/  HMMA.16816.F32.BF16 R24, R168.reuse, R138, R24 ;  /* 0x0000008aa818723c */ /* 0x040fe20000041818 */
[----:B------:R-:W2:Y:S03]  /*8e60*/  LDSM.16.MT88.4 R136, [R239+0x4080] ;  /* 0x00408000ef88783b */ /* 0x000ea60000004200 */
[----:B-1----:R-:W-:Y:S02]  /*8e70*/  FADD.FTZ R0, R2, R154 ;  /* 0x0000009a02007221 */ /* 0x002fe40000010000 */
[----:B------:R-:W1:Y:S02]  /*8e80*/  MUFU.EX2 R154, R158 ;  /* 0x0000009e009a7308 */ /* 0x000e640000000800 */
[----:B------:R-:W-:Y:S04]  /*8e90*/  FADD.FTZ R151, R145, R0 ;  /* 0x0000000091977221 */ /* 0x000fe80000010000 */
[----:B------:R-:W-:Y:S01]  /*8ea0*/  FADD.FTZ R0, R147, R144 ;  /* 0x0000009093007221 */ /* 0x000fe20000010000 */
[C---:B--2---:R-:W-:Y:S08]  /*8eb0*/  HMMA.16816.F32.BF16 R28, R168.reuse, R136, R28 ;  /* 0x00000088a81c723c */ /* 0x044ff0000004181c */
[C---:B------:R-:W-:Y:S01]  /*8ec0*/  HMMA.16816.F32.BF16 R32, R168.reuse, R138, R32 ;  /* 0x0000008aa820723c */ /* 0x040fe20000041820 */
[----:B------:R-:W2:Y:S07]  /*8ed0*/  LDSM.16.MT88.4 R136, [R236+0x5880] ;  /* 0x00588000ec88783b */ /* 0x000eae0000004200 */
        /* <DEDUP_REMOVED lines=33> */
[C---:B--2---:R-:W-:Y:S07]  /*90f0*/  HMMA.16816.F32.BF16 R124, R168.reuse, R136, R124 ;  /* 0x00000088a87c723c */ /* 0x044fee000004187c */
[----:B------:R-:W-:Y:S01]  /*9100*/  F2FP.BF16.PACK_AB R136, R145, R2 ;  /* 0x000000029188723e */ /* 0x000fe200000010ff */
[----:B------:R-:W-:Y:S04]  /*9110*/  HMMA.16816.F32.BF16 R128, R168, R138, R128 ;  /* 0x0000008aa880723c */ /* 0x000fe80000041880 */
[----:B---3--:R-:W-:Y:S01]  /*9120*/  F2FP.BF16.PACK_AB R137, R150, R149 ;  /* 0x000000959689723e */ /* 0x008fe200000010ff */
[----:B------:R-:W-:Y:S02]  /*9130*/  FADD.FTZ R2, R146, R0 ;  /* 0x0000000092027221 */ /* 0x000fe40000010000 */
[----:B------:R-:W-:Y:S01]  /*9140*/  F2FP.BF16.PACK_AB R138, R157, R156 ;  /* 0x0000009c9d8a723e */ /* 0x000fe200000010ff */
[----:B------:R-:W-:Y:S01]  /*9150*/  LDSM.16.MT88.4 R144, [R239+0x9080] ;  /* 0x00908000ef90783b */ /* 0x000fe20000004200 */
[----:B----4-:R-:W-:Y:S03]  /*9160*/  F2FP.BF16.PACK_AB R139, R174, R148 ;  /* 0x00000094ae8b723e */ /* 0x010fe600000010ff */
[----:B------:R-:W-:Y:S01]  /*9170*/  FFMA.FTZ R0, R178, c[0x0][0x2d0], -R134 ;  /* 0x0000b400b2007a23 */ /* 0x000fe20000010886 */
[----:B-1----:R-:W-:Y:S01]  /*9180*/  MOV R178, R154 ;  /* 0x0000009a00b27202 */ /* 0x002fe20000000f00 */
[----:B------:R-:W-:Y:S02]  /*9190*/  FADD.FTZ R2, R149, R2 ;  /* 0x0000000295027221 */ /* 0x000fe40000010000 */
[C---:B------:R-:W-:Y:S01]  /*91a0*/  HMMA.16816.F32.BF16 R4, R136.reuse, R140, R4 ;  /* 0x0000008c8804723c */ /* 0x040fe20000041804 */
[----:B------:R1:W-:Y:S04]  /*91b0*/  MUFU.EX2 R172, R0 ;  /* 0x0000000000ac7308 */ /* 0x0003e80000000800 */
[----:B------:R-:W-:Y:S03]  /*91c0*/  FADD.FTZ R2, R150, R2 ;  /* 0x0000000296027221 */ /* 0x000fe60000010000 */
[C---:B------:R-:W-:Y:S01]  /*91d0*/  HMMA.16816.F32.BF16 R8, R136.reuse, R142, R8 ;  /* 0x0000008e8808723c */ /* 0x040fe20000041808 */
[----:B------:R-:W2:Y:S03]  /*91e0*/  LDSM.16.MT88.4 R140, [R237+0x4880] ;  /* 0x00488000ed8c783b */ /* 0x000ea60000004200 */
[--C-:B-1----:R-:W-:Y:S01]  /*91f0*/  FFMA.FTZ R0, R179, c[0x0][0x2d0], -R134.reuse ;  /* 0x0000b400b3007a23 */ /* 0x102fe20000010886 */
[----:B------:R-:W-:Y:S03]  /*9200*/  MOV R179, R153 ;  /* 0x0000009900b37202 */ /* 0x000fe60000000f00 */
[----:B------:R1:W3:Y:S01]  /*9210*/  MUFU.EX2 R173, R0 ;  /* 0x0000000000ad7308 */ /* 0x0002e20000000800 */
[----:B------:R-:W-:Y:S01]  /*9220*/  F2FP.BF16.PACK_AB R170, R178, R179 ;  /* 0x000000b3b2aa723e */ /* 0x000fe200000010ff */
[C---:B--2---:R-:W-:Y:S03]  /*9230*/  HMMA.16816.F32.BF16 R12, R136.reuse, R140, R12 ;  /* 0x0000008c880c723c */ /* 0x044fe6000004180c */
[--C-:B-1----:R-:W-:Y:S01]  /*9240*/  FFMA.FTZ R0, R177, c[0x0][0x2d0], -R134.reuse ;  /* 0x0000b400b1007a23 */ /* 0x102fe20000010886 */
[----:B------:R-:W-:Y:S01]  /*9250*/  MOV R177, R152 ;  /* 0x0000009800b17202 */ /* 0x000fe20000000f00 */
[----:B------:R-:W-:Y:S01]  /*9260*/  FFMA.FTZ R134, R132, c[0x0][0x2d0], -R134 ;  /* 0x0000b40084867a23 */ /* 0x000fe20000010886 */
[----:B------:R-:W-:Y:S02]  /*9270*/  LDSM.16.MT88.4 R152, [R236+0x5080] ;  /* 0x00508000ec98783b */ /* 0x000fe40000004200 */
[C---:B------:R-:W-:Y:S01]  /*9280*/  HMMA.16816.F32.BF16 R16, R136.reuse, R142, R16 ;  /* 0x0000008e8810723c */ /* 0x040fe20000041810 */
[----:B------:R1:W-:Y:S03]  /*9290*/  MUFU.EX2 R132, R0 ;  /* 0x0000000000847308 */ /* 0x0003e60000000800 */
[----:B------:R-:W-:Y:S02]  /*92a0*/  F2FP.BF16.PACK_AB R168, R177, R176 ;  /* 0x000000b0b1a8723e */ /* 0x000fe400000010ff */
[----:B---3--:R-:W-:Y:S01]  /*92b0*/  F2FP.BF16.PACK_AB R169, R173, R172 ;  /* 0x000000acada9723e */ /* 0x008fe200000010ff */
[----:B------:R-:W2:Y:S04]  /*92c0*/  LDSM.16.MT88.4 R140, [R240+0x4880] ;  /* 0x00488000f08c783b */ /* 0x000ea80000004200 */
[----:B------:R-:W3:Y:S01]  /*92d0*/  MUFU.EX2 R134, R134 ;  /* 0x0000008600867308 */ /* 0x000ee20000000800 */
[----:B-1----:R-:W-:Y:S04]  /*92e0*/  FADD.FTZ R0, R156, R151 ;  /* 0x000000979c007221 */ /* 0x002fe80000010000 */
[----:B------:R-:W-:Y:S02]  /*92f0*/  FADD.FTZ R175, R157, R0 ;  /* 0x000000009daf7221 */ /* 0x000fe40000010000 */
[----:B------:R-:W-:Y:S02]  /*9300*/  FADD.FTZ R0, R148, R2 ;  /* 0x0000000294007221 */ /* 0x000fe40000010000 */
[----:B------:R-:W-:Y:S01]  /*9310*/  FADD.FTZ R2, R176, R175 ;  /* 0x000000afb0027221 */ /* 0x000fe20000010000 */
[----:B---3--:R-:W-:Y:S01]  /*9320*/  F2FP.BF16.PACK_AB R171, R134, R132 ;  /* 0x0000008486ab723e */ /* 0x008fe200000010ff */
[----:B------:R-:W-:Y:S02]  /*9330*/  FADD.FTZ R0, R174, R0 ;  /* 0x00000000ae007221 */ /* 0x000fe40000010000 */
[----:B------:R-:W-:Y:S02]  /*9340*/  FADD.FTZ R2, R177, R2 ;  /* 0x00000002b1027221 */ /* 0x000fe40000010000 */
[----:B------:R-:W-:Y:S02]  /*9350*/  FADD.FTZ R0, R172, R0 ;  /* 0x00000000ac007221 */ /* 0x000fe40000010000 */
[----:B------:R-:W-:Y:S02]  /*9360*/  FADD.FTZ R2, R179, R2 ;  /* 0x00000002b3027221 */ /* 0x000fe40000010000 */
[----:B------:R-:W-:Y:S01]  /*9370*/  FADD.FTZ R0, R173, R0 ;  /* 0x00000000ad007221 */ /* 0x000fe20000010000 */
[C---:B--2---:R-:W-:Y:S03]  /*9380*/  HMMA.16816.F32.BF16 R20, R136.reuse, R140, R20 ;  /* 0x0000008c8814723c */ /* 0x044fe60000041814 */
[----:B------:R-:W-:Y:S01]  /*9390*/  FADD.FTZ R0, R132, R0 ;  /* 0x0000000084007221 */ /* 0x000fe20000010000 */
[-C--:B------:R-:W-:Y:S03]  /*93a0*/  MOV R132, R3.reuse ;  /* 0x0000000300847202 */ /* 0x080fe60000000f00 */
[----:B------:R-:W-:Y:S01]  /*93b0*/  FADD.FTZ R0, R134, R0 ;  /* 0x0000000086007221 */ /* 0x000fe20000010000 */
[C---:B------:R-:W-:Y:S01]  /*93c0*/  HMMA.16816.F32.BF16 R24, R136.reuse, R142, R24 ;  /* 0x0000008e8818723c */ /* 0x040fe20000041818 */
[----:B------:R-:W1:Y:S03]  /*93d0*/  LDSM.16.MT88.4 R140, [R239+0x4880] ;  /* 0x00488000ef8c783b */ /* 0x000e660000004200 */
[----:B------:R-:W-:Y:S04]  /*93e0*/  MOV R134, R3 ;  /* 0x0000000300867202 */ /* 0x000fe80000000f00 */
        /* <DEDUP_REMOVED lines=34> */
[C---:B------:R-:W-:Y:S08]  /*9610*/  HMMA.16816.F32.BF16 R120, R136.reuse, R142, R120 ;  /* 0x0000008e8878723c */ /* 0x040ff00000041878 */
[C---:B------:R-:W-:Y:S08]  /*9620*/  HMMA.16816.F32.BF16 R124, R136.reuse, R144, R124 ;  /* 0x00000090887c723c */ /* 0x040ff0000004187c */
[----:B------:R-:W-:Y:S01]  /*9630*/  HMMA.16816.F32.BF16 R128, R136, R146, R128 ;  /* 0x000000928880723c */ /* 0x000fe20000041880 */
[----:B------:R-:W1:Y:S07]  /*9640*/  LDSM.16.MT88.4 R144, [R237+0x5080] ;  /* 0x00508000ed90783b */ /* 0x000e6e0000004200 */
[C---:B------:R-:W-:Y:S01]  /*9650*/  HMMA.16816.F32.BF16 R156, R168.reuse, R152, R4 ;  /* 0x00000098a89c723c */ /* 0x040fe20000041804 */
[----:B------:R-:W2:Y:S07]  /*9660*/  LDSM.16.MT88.4 R136, [R240+0x5080] ;  /* 0x00508000f088783b */ /* 0x000eae0000004200 */
[C---:B------:R-:W-:Y:S01]  /*9670*/  HMMA.16816.F32.BF16 R152, R168.reuse, R154, R8 ;  /* 0x0000009aa898723c */ /* 0x040fe20000041808 */
[----:B------:R-:W3:Y:S08]  /*9680*/  LDSM.16.MT88.4 R4, [R239+0x5080] ;  /* 0x00508000ef04783b */ /* 0x000ef00000004200 */
[----:B------:R-:W4:Y:S01]  /*9690*/  LDSM.16.MT88.4 R8, [R236+0x6880] ;  /* 0x00688000ec08783b */ /* 0x000f220000004200 */
[C---:B-1----:R-:W-:Y:S07]  /*96a0*/  HMMA.16816.F32.BF16 R148, R168.reuse, R144, R12 ;  /* 0x00000090a894723c */ /* 0x042fee000004180c */
[----:B------:R-:W1:Y:S01]  /*96b0*/  LDSM.16.MT88.4 R12, [R237+0x6880] ;  /* 0x00688000ed0c783b */ /* 0x000e620000004200 */
[C---:B------:R-:W-:Y:S08]  /*96c0*/  HMMA.16816.F32.BF16 R144, R168.reuse, R146, R16 ;  /* 0x00000092a890723c */ /* 0x040ff00000041810 */
[C---:B--2---:R-:W-:Y:S08]  /*96d0*/  HMMA.16816.F32.BF16 R140, R168.reuse, R136, R20 ;  /* 0x00000088a88c723c */ /* 0x044ff00000041814 */
[C---:B------:R-:W-:Y:S08]  /*96e0*/  HMMA.16816.F32.BF16 R136, R168.reuse, R138, R24 ;  /* 0x0000008aa888723c */ /* 0x040ff00000041818 */
[C---:B---3--:R-:W-:Y:S08]  /*96f0*/  HMMA.16816.F32.BF16 R28, R168.reuse, R4, R28 ;  /* 0x00000004a81c723c */ /* 0x048ff0000004181c */
[C---:B------:R-:W-:Y:S01]  /*9700*/  HMMA.16816.F32.BF16 R32, R168.reuse, R6, R32 ;  /* 0x00000006a820723c */ /* 0x040fe20000041820 */
[----:B------:R-:W2:Y:S07]  /*9710*/  LDSM.16.MT88.4 R4, [R240+0x6880] ;  /* 0x00688000f004783b */ /* 0x000eae0000004200 */
[C---:B----4-:R-:W-:Y:S08]  /*9720*/  HMMA.16816.F32.BF16 R36, R168.reuse, R8, R36 ;  /* 0x00000008a824723c */ /* 0x050ff00000041824 */
[C---:B------:R-:W-:Y:S01]  /*9730*/  HMMA.16816.F32.BF16 R40, R168.reuse, R10, R40 ;  /* 0x0000000aa828723c */ /* 0x040fe20000041828 */
[----:B------:R-:W3:Y:S07]  /*9740*/  LDSM.16.MT88.4 R8, [R239+0x6880] ;  /* 0x00688000ef08783b */ /* 0x000eee0000004200 */
        /* <DEDUP_REMOVED lines=25> */
[C---:B------:R-:W-:Y:S08]  /*98e0*/  HMMA.16816.F32.BF16 R112, R168.reuse, R10, R112 ;  /* 0x0000000aa870723c */ /* 0x040ff00000041870 */
[C---:B-1----:R-:W-:Y:S08]  /*98f0*/  HMMA.16816.F32.BF16 R116, R168.reuse, R12, R116 ;  /* 0x0000000ca874723c */ /* 0x042ff00000041874 */
[C---:B------:R-:W-:Y:S08]  /*9900*/  HMMA.16816.F32.BF16 R120, R168.reuse, R14, R120 ;  /* 0x0000000ea878723c */ /* 0x040ff00000041878 */
[C---:B--2---:R-:W-:Y:S07]  /*9910*/  HMMA.16816.F32.BF16 R124, R168.reuse, R4, R124 ;  /* 0x00000004a87c723c */ /* 0x044fee000004187c */
[----:B------:R-:W-:Y:S01]  /*9920*/  FADD.FTZ R4, R178, R2 ;  /* 0x00000002b2047221 */ /* 0x000fe20000010000 */
[----:B------:R-:W-:Y:S04]  /*9930*/  HMMA.16816.F32.BF16 R128, R168, R6, R128 ;  /* 0x00000006a880723c */ /* 0x000fe80000041880 */
[----:B------:R1:W-:Y:S01]  /*9940*/  STL [R1+0x20], R4 ;  /* 0x0000200401007387 */ /* 0x0003e20000100800 */
[----:B------:R-:W-:Y:S03]  /*9950*/  MOV R2, R133 ;  /* 0x0000008500027202 */ /* 0x000fe60000000f00 */
[----:B------:R1:W-:Y:S01]  /*9960*/  STL [R1+0x24], R0 ;  /* 0x0000240001007387 */ /* 0x0003e20000100800 */
[----:B------:R-:W-:-:S05]  /*9970*/  @P0 BRA `(.L_x_187) ;  /* 0xffffc25000000947 */ /* 0x000fca000383ffff */
.L_x_176:
[----:B------:R-:W2:Y:S01]  /*9980*/  S2UR UR9, SR_CTAID.X ;  /* 0x00000000000979c3 */ /* 0x000ea20000002500 */
[----:B------:R-:W-:-:S02]  /*9990*/  UISETP.NE.AND UP1, UPT, UR18, URZ, UPT ;  /* 0x0000003f1200728c */ /* 0x000fc4000bf25270 */
[----:B------:R-:W-:Y:S02]  /*99a0*/  UISETP.NE.AND UP0, UPT, UR17, URZ, UPT ;  /* 0x0000003f1100728c */ /* 0x000fe4000bf05270 */
[----:B------:R-:W-:-:S04]  /*99b0*/  ULDC.64 UR4, c[0x0][0x2c8] ;  /* 0x0000b20000047ab9 */ /* 0x000fc80000000a00 */
[----:B------:R-:W-:Y:S01]  /*99c0*/  PLOP3.LUT P0, PT, PT, PT, UP0, 0x40, 0x0 ;  /* 0x000000000000781c */ /* 0x000fe20003f0e808 */
[----:B--2---:R-:W-:-:S04]  /*99d0*/  ULEA UR9, UR9, 0x7f, 0x7 ;  /* 0x0000007f09097891 */ /* 0x004fc8000f8e383f */
[----:B------:R-:W-:-:S03]  /*99e0*/  UIMAD.WIDE.U32 UR10, UR9, UR4, URZ ;  /* 0x00000004090a72a5 */ /* 0x000fc6000f8e003f */
[----:B------:R-:W-:Y:S02]  /*99f0*/  ULDC UR4, c[0x0][0x168] ;  /* 0x00005a0000047ab9 */ /* 0x000fe40000000800 */
[----:B------:R-:W-:Y:S02]  /*9a00*/  @UP1 USHF.R.U32.HI UR9, URZ, UR5, UR11 ;  /* 0x000000053f091299 */ /* 0x000fe4000801160b */
[----:B------:R-:W-:Y:S02]  /*9a10*/  UIADD3 UR4, -UR4, 0x1, URZ ;  /* 0x0000000104047890 */ /* 0x000fe4000fffe13f */
[----:B------:R-:W-:Y:S02]  /*9a20*/  ULDC UR5, c[0x0][0x1d0] ;  /* 0x0000740000057ab9 */ /* 0x000fe40000000800 */
[----:B------:R-:W-:-:S03]  /*9a30*/  UIADD3 UR10, UR9, UR5, UR4 ;  /* 0x00000005090a7290 */ /* 0x000fc6000fffe004 */
[----:B------:R-:W-:Y:S02]  /*9a40*/  ULDC UR9, c[0x0][0x324] ;  /* 0x0000c90000097ab9 */ /* 0x000fe40000000800 */
[----:B------:R-:W-:Y:S01]  /*9a50*/  UIADD3 UR9, UR10, -UR9, URZ ;  /* 0x800000090a097290 */ /* 0x000fe2000fffe03f */
[----:B------:R-:W-:Y:S05]  /*9a60*/  @P0 BRA `(.L_x_188) ;  /* 0x0000016000000947 */ /* 0x000fea0003800000 */
[----:B------:R-:W-:-:S06]  /*9a70*/  UISETP.GT.AND UP0, UPT, UR10, -0x1, UPT ;  /* 0xffffffff0a00788c */ /* 0x000fcc000bf04270 */
[----:B------:R-:W-:-:S13]  /*9a80*/  PLOP3.LUT P0, PT, PT, PT, UP0, 0x80, 0x0 ;  /* 0x000000000000781c */ /* 0x000fda0003f0f008 */
[----:B------:R-:W-:Y:S05]  /*9a90*/  @P0 BRA `(.L_x_189) ;  /* 0x0000009000000947 */ /* 0x000fea0003800000 */
[----:B------:R-:W-:Y:S02]  /*9aa0*/  ULDC UR4, c[0x0][0x32c] ;  /* 0x0000cb0000047ab9 */ /* 0x000fe40000000800 */
[----:B------:R-:W-:Y:S02]  /*9ab0*/  UISETP.NE.AND UP0, UPT, UR4, 0x1, UPT ;  /* 0x000000010400788c */ /* 0x000fe4000bf05270 */
[----:B------:R-:W-:Y:S02]  /*9ac0*/  ULOP3.LUT UR10, URZ, UR10, URZ, 0x33, !UPT ;  /* 0x0000000a3f0a7292 */ /* 0x000fe4000f8e333f */
[----:B------:R-:W-:Y:S02]  /*9ad0*/  ULDC.64 UR4, c[0x0][0x330] ;  /* 0x0000cc0000047ab9 */ /* 0x000fe40000000a00 */
[----:B------:R-:W-:-:S07]  /*9ae0*/  UIMAD.WIDE.U32 UR14, UR10, UR4, URZ ;  /* 0x000000040a0e72a5 */ /* 0x000fce000f8e003f */
[----:B------:R-:W-:Y:S02]  /*9af0*/  @UP0 UMOV UR11, UR15 ;  /* 0x0000000f000b0c82 */ /* 0x000fe40008000000 */
[----:B------:R-:W-:-:S04]  /*9b00*/  @UP0 USHF.R.U32.HI UR10, URZ, UR5, UR11 ;  /* 0x000000053f0a0299 */ /* 0x000fc8000801160b */
[----:B------:R-:W-:Y:S01]  /*9b10*/  ULOP3.LUT UR10, URZ, UR10, URZ, 0x33, !UPT ;  /* 0x0000000a3f0a7292 */ /* 0x000fe2000f8e333f */
[----:B------:R-:W-:Y:S05]  /*9b20*/  BRA `(.L_x_190) ;  /* 0x0000006000007947 */ /* 0x000fea0003800000 */
.L_x_189:
[----:B------:R-:W-:Y:S02]  /*9b30*/  ULDC UR4, c[0x0][0x32c] ;  /* 0x0000cb0000047ab9 */ /* 0x000fe40000000800 */
[----:B------:R-:W-:-:S03]  /*9b40*/  UISETP.NE.AND UP0, UPT, UR4, 0x1, UPT ;  /* 0x000000010400788c */ /* 0x000fc6000bf05270 */
[----:B------:R-:W-:Y:S02]  /*9b50*/  ULDC.64 UR4, c[0x0][0x330] ;  /* 0x0000cc0000047ab9 */ /* 0x000fe40000000a00 */
[----:B------:R-:W-:-:S07]  /*9b60*/  UIMAD.WIDE.U32 UR14, UR10, UR4, URZ ;  /* 0x000000040a0e72a5 */ /* 0x000fce000f8e003f */
[----:B------:R-:W-:Y:S02]  /*9b70*/  @UP0 UMOV UR11, UR15 ;  /* 0x0000000f000b0c82 */ /* 0x000fe40008000000 */
[----:B------:R-:W-:Y:S02]  /*9b80*/  @UP0 USHF.R.U32.HI UR10, URZ, UR5, UR11 ;  /* 0x000000053f0a0299 */ /* 0x000fe4000801160b */
.L_x_190:
[----:B------:R-:W-:Y:S02]  /*9b90*/  ULDC UR4, c[0x0][0x32c] ;  /* 0x0000cb0000047ab9 */ /* 0x000fe40000000800 */
[----:B------:R-:W-:-:S04]  /*9ba0*/  UIMAD UR4, UR10, UR4, URZ ;  /* 0x000000040a0472a4 */ /* 0x000fc8000f8e023f */
[----:B------:R-:W-:-:S04]  /*9bb0*/  UISETP.LT.AND UP0, UPT, UR9, UR4, UPT ;  /* 0x000000040900728c */ /* 0x000fc8000bf01270 */
[----:B------:R-:W-:-:S04]  /*9bc0*/  USEL UR9, UR9, UR4, !UP0 ;  /* 0x0000000409097287 */ /* 0x000fc8000c000000 */
.L_x_188:
[----:B------:R-:W-:-:S04]  /*9bd0*/  UIADD3 UR9, UR9, 0x2f, URZ ;  /* 0x0000002f09097890 */ /* 0x000fc8000fffe03f */
[----:B------:R-:W-:-:S04]  /*9be0*/  UIMAD.WIDE UR4, UR9, 0x2aaaaaab, URZ ;  /* 0x2aaaaaab090478a5 */ /* 0x000fc8000f8e023f */
        /* <DEDUP_REMOVED lines=9> */
[----:B-1----:R-:W4:Y:S04]  /*9c80*/  LDL.64 R4, [R1+0x38] ;  /* 0x0000380001047983 */ /* 0x002f280000100a00 */
[----:B------:R-:W4:Y:S01]  /*9c90*/  LDL.64 R2, [R1+0x30] ;  /* 0x0000300001027983 */ /* 0x000f220000100a00 */
[----:B--2---:R-:W-:-:S02]  /*9ca0*/  IADD3 R11, P0, R8, 0x40, RZ ;  /* 0x00000040080b7810 */ /* 0x004fc40007f1e0ff */
[----:B------:R-:W-:-:S03]  /*9cb0*/  IADD3 R10, P1, R8, 0x80, RZ ;  /* 0x00000080080a7810 */ /* 0x000fc60007f3e0ff */
[--C-:B---3--:R-:W-:Y:S01]  /*9cc0*/  IMAD.X R0, RZ, RZ, R7.reuse, P0 ;  /* 0x000000ffff007224 */ /* 0x108fe200000e0607 */
[----:B------:R-:W-:Y:S01]  /*9cd0*/  STL [R1+0x78], R11 ;  /* 0x0000780b01007387 */ /* 0x000fe20000100800 */
[----:B------:R-:W-:Y:S01]  /*9ce0*/  IADD3 R9, P0, R8, 0xc0, RZ ;  /* 0x000000c008097810 */ /* 0x000fe20007f1e0ff */
[--C-:B------:R-:W-:Y:S01]  /*9cf0*/  IMAD.X R8, RZ, RZ, R7.reuse, P1 ;  /* 0x000000ffff087224 */ /* 0x100fe200008e0607 */
[C---:B----4-:R-:W-:Y:S01]  /*9d00*/  IADD3 R6, P1, R4.reuse, 0x80, RZ ;  /* 0x0000008004067810 */ /* 0x050fe20007f3e0ff */
[----:B------:R-:W-:Y:S02]  /*9d10*/  STL [R1+0x70], R10 ;  /* 0x0000700a01007387 */ /* 0x000fe40000100800 */
[----:B------:R-:W-:Y:S01]  /*9d20*/  IMAD.X R7, RZ, RZ, R7, P0 ;  /* 0x000000ffff077224 */ /* 0x000fe200000e0607 */
[C---:B------:R-:W-:Y:S01]  /*9d30*/  IADD3 R5, P0, R4.reuse, 0xc0, RZ ;  /* 0x000000c004057810 */ /* 0x040fe20007f1e0ff */
[----:B------:R1:W-:Y:S04]  /*9d40*/  STL [R1+0x74], R0 ;  /* 0x0000740001007387 */ /* 0x0003e80000100800 */
[----:B------:R-:W-:Y:S04]  /*9d50*/  STL [R1+0x68], R9 ;  /* 0x0000680901007387 */ /* 0x000fe80000100800 */
[----:B------:R-:W-:Y:S01]  /*9d60*/  STL [R1+0x6c], R8 ;  /* 0x00006c0801007387 */ /* 0x000fe20000100800 */
[----:B-1----:R-:W-:Y:S01]  /*9d70*/  IADD3 R0, P2, R4, 0x40, RZ ;  /* 0x0000004004007810 */ /* 0x002fe20007f5e0ff */
[----:B------:R-:W-:-:S04]  /*9d80*/  IMAD.X R4, RZ, RZ, R3, P1 ;  /* 0x000000ffff047224 */ /* 0x000fc800008e0603 */
[----:B------:R1:W-:Y:S04]  /*9d90*/  STL [R1+0x60], R0 ;  /* 0x0000600001007387 */ /* 0x0003e80000100800 */
[----:B------:R-:W-:Y:S04]  /*9da0*/  STL [R1+0x64], R7 ;  /* 0x0000640701007387 */ /* 0x000fe80000100800 */
[----:B------:R-:W-:Y:S01]  /*9db0*/  STL [R1+0x58], R6 ;  /* 0x0000580601007387 */ /* 0x000fe20000100800 */
[----:B-1----:R-:W-:-:S05]  /*9dc0*/  IMAD.X R0, RZ, RZ, R3, P2 ;  /* 0x000000ffff007224 */ /* 0x002fca00010e0603 */
[----:B------:R1:W-:Y:S04]  /*9dd0*/  STL [R1+0x5c], R0 ;  /* 0x00005c0001007387 */ /* 0x0003e80000100800 */
[----:B------:R2:W-:Y:S01]  /*9de0*/  STL [R1+0x50], R5 ;  /* 0x0000500501007387 */ /* 0x0005e20000100800 */
[----:B-1----:R-:W-:-:S05]  /*9df0*/  IMAD.X R0, RZ, RZ, R3, P0 ;  /* 0x000000ffff007224 */ /* 0x002fca00000e0603 */
[----:B------:R2:W-:Y:S04]  /*9e00*/  STL [R1+0x2c], R0 ;  /* 0x00002c0001007387 */ /* 0x0005e80000100800 */
[----:B------:R2:W-:Y:S02]  /*9e10*/  STL [R1+0x54], R4 ;  /* 0x0000540401007387 */ /* 0x0005e40000100800 */
.L_x_194:
[----:B--2---:R-:W2:Y:S01]  /*9e20*/  LDL R0, [R1] ;  /* 0x0000000001007983 */ /* 0x004ea20000100800 */
[----:B------:R-:W-:Y:S04]  /*9e30*/  DEPBAR.LE SB0, 0x0 ;  /* 0x000080000000791a */ /* 0x000fe80000000000 */
[----:B------:R-:W-:Y:S01]  /*9e40*/  BAR.SYNC.DEFER_BLOCKING 0x0 ;  /* 0x0000000000007b1d */ /* 0x000fe20000010000 */
[----:B------:R-:W-:Y:S01]  /*9e50*/  UISETP.GT.AND UP0, UPT, UR12, UR13, UPT ;  /* 0x0000000d0c00728c */ /* 0x000fe2000bf04270 */
[----:B------:R-:W-:Y:S05]  /*9e60*/  MOV R2, R133 ;  /* 0x0000008500027202 */ /* 0x000fea0000000f00 */
        /* <DEDUP_REMOVED lines=13> */
[----:B------:R4:W-:Y:S01]  /*9f40*/  STL.64 [R1+0x88], R8 ;  /* 0x0000880801007387 */ /* 0x0009e20000100a00 */
[----:B------:R-:W-:Y:S03]  /*9f50*/  UIMAD UR10, UR10, UR4, URZ ;  /* 0x000000040a0a72a4 */ /* 0x000fe6000f8e023f */
[----:B------:R-:W3:Y:S01]  /*9f60*/  LDL R12, [R1+0x4] ;  /* 0x00000400010c7983 */ /* 0x000ee20000100800 */
[----:B------:R-:W-:Y:S03]  /*9f70*/  UIMAD UR10, UR13, UR5, UR10 ;  /* 0x000000050d0a72a4 */ /* 0x000fe6000f8e020a */
[----:B------:R-:W3:Y:S01]  /*9f80*/  LDL R22, [R1+0x78] ;  /* 0x0000780001167983 */ /* 0x000ee20000100800 */
[----:B------:R-:W-:Y:S02]  /*9f90*/  UIADD3 UR4, UR15, UR10, URZ ;  /* 0x0000000a0f047290 */ /* 0x000fe4000fffe03f */
[----:B------:R-:W-:Y:S01]  /*9fa0*/  UIMAD.WIDE.U32 UR10, UR14, 0x30, URZ ;  /* 0x000000300e0a78a5 */ /* 0x000fe2000f8e003f */
[----:B------:R-:W3:Y:S01]  /*9fb0*/  LDL R21, [R1+0x74] ;  /* 0x0000740001157983 */ /* 0x000ee20000100800 */
[----:B------:R-:W-:Y:S03]  /*9fc0*/  UIMAD UR4, UR4, 0x30, URZ ;  /* 0x00000030040478a4 */ /* 0x000fe6000f8e023f */
[----:B------:R-:W3:Y:S01]  /*9fd0*/  LDL R20, [R1+0x70] ;  /* 0x0000700001147983 */ /* 0x000ee20000100800 */
[----:B------:R-:W-:Y:S03]  /*9fe0*/  UIADD3 UR4, UR11, UR4, URZ ;  /* 0x000000040b047290 */ /* 0x000fe6000fffe03f */
[----:B------:R-:W3:Y:S04]  /*9ff0*/  LDL R15, [R1+0x6c] ;  /* 0x00006c00010f7983 */ /* 0x000ee80000100800 */
[----:B------:R-:W3:Y:S04]  /*a000*/  LDL R14, [R1+0x68] ;  /* 0x00006800010e7983 */ /* 0x000ee80000100800 */
[----:B----4-:R-:W4:Y:S04]  /*a010*/  LDL.64 R8, [R1+0x40] ;  /* 0x0000400001087983 */ /* 0x010f280000100a00 */
[----:B------:R-:W4:Y:S01]  /*a020*/  LDL R13, [R1+0x64] ;  /* 0x00006400010d7983 */ /* 0x000f220000100800 */
[----:B--2---:R-:W-:Y:S02]  /*a030*/  LOP3.LUT P2, RZ, R0, 0x1, RZ, 0xc0, !PT ;  /* 0x0000000100ff7812 */ /* 0x004fe4000784c0ff */
[----:B---3--:R-:W-:Y:S04]  /*a040*/  IADD3 R0, P1, R6, UR10, RZ ;  /* 0x0000000a06007c10 */ /* 0x008fe8000ff3e0ff */
[C---:B------:R-:W-:Y:S02]  /*a050*/  LEA R4, P0, R0.reuse, c[0x0][0x1f8], 0x1 ;  /* 0x00007e0000047a11 */ /* 0x040fe400078008ff */
[----:B----4-:R-:W-:Y:S04]  /*a060*/  IADD3.X R3, R9, UR4, RZ, P1, !PT ;  /* 0x0000000409037c10 */ /* 0x010fe80008ffe4ff */
[----:B------:R-:W-:Y:S02]  /*a070*/  LEA.HI.X R5, R0, c[0x0][0x1fc], R3, 0x1, P0 ;  /* 0x00007f0000057a11 */ /* 0x000fe400000f0c03 */
[----:B------:R-:W-:Y:S03]  /*a080*/  IADD3 R0, P1, R22, UR10, RZ ;  /* 0x0000000a16007c10 */ /* 0x000fe6000ff3e0ff */
        /* <DEDUP_REMOVED lines=24> */
[----:B------:R-:W-:Y:S02]  /*a210*/  @!P3 IMAD.X R5, R0, 0x1, R9, P1 ;  /* 0x000000010005b824 */ /* 0x000fe400008e0609 */
[----:B------:R2:W5:Y:S03]  /*a220*/  LDL.LU.64 R8, [R1+0x88] ;  /* 0x0000880001087983 */ /* 0x0005660000300a00 */
[----:B------:R-:W-:Y:S02]  /*a230*/  @!P3 LEA.HI.X R7, R4, c[0x0][0x1fc], R5, 0x1, P0 ;  /* 0x00007f000407ba11 */ /* 0x000fe400000f0c05 */
[----:B------:R-:W-:Y:S03]  /*a240*/  @!P3 IADD3 R5, P1, R3, R22, RZ ;  /* 0x000000160305b210 */ /* 0x000fe60007f3e0ff */
[----:B------:R3:W-:Y:S01]  /*a250*/  @!P3 LDGSTS.E.BYPASS.LTC128B.128 [R12+0x5080], [R6.64], !P2 ;  /* 0x05080000060cbfae */ /* 0x0007e2000d101d58 */
[C---:B------:R-:W-:Y:S01]  /*a260*/  @!P3 LEA R4, P0, R5.reuse, c[0x0][0x1f8], 0x1 ;  /* 0x00007e000504ba11 */ /* 0x040fe200078008ff */
[C---:B---3--:R-:W-:Y:S05]  /*a270*/  @!P3 IMAD.X R6, R0.reuse, 0x1, R21, P1 ;  /* 0x000000010006b824 */ /* 0x048fea00008e0615 */
[----:B------:R-:W-:Y:S05]  /*a280*/  @!P3 LEA.HI.X R5, R5, c[0x0][0x1fc], R6, 0x1, P0 ;  /* 0x00007f000505ba11 */ /* 0x000fea00000f0c06 */
[----:B------:R3:W-:Y:S02]  /*a290*/  @!P3 LDGSTS.E.BYPASS.LTC128B.128 [R12+0x6880], [R4.64], !P6 ;  /* 0x06880000040cbfae */ /* 0x0007e4000f101d58 */
[----:B---3--:R-:W-:Y:S04]  /*a2a0*/  @!P3 IADD3 R5, P1, R3, R20, RZ ;  /* 0x000000140305b210 */ /* 0x008fe80007f3e0ff */
[----:B------:R-:W-:Y:S01]  /*a2b0*/  @!P3 LEA R4, P0, R5, c[0x0][0x1f8], 0x1 ;  /* 0x00007e000504ba11 */ /* 0x000fe200078008ff */
[C---:B------:R-:W-:Y:S01]  /*a2c0*/  @!P3 IMAD.X R6, R0.reuse, 0x1, R15, P1 ;  /* 0x000000010006b824 */ /* 0x040fe200008e060f */
[----:B------:R-:W-:Y:S04]  /*a2d0*/  @!P3 IADD3 R3, P1, R3, R14, RZ ;  /* 0x0000000e0303b210 */ /* 0x000fe80007f3e0ff */
[----:B------:R-:W-:Y:S01]  /*a2e0*/  @!P3 LEA.HI.X R5, R5, c[0x0][0x1fc], R6, 0x1, P0 ;  /* 0x00007f000505ba11 */ /* 0x000fe200000f0c06 */
[----:B------:R-:W-:Y:S04]  /*a2f0*/  @!P3 IMAD.X R0, R0, 0x1, R13, P1 ;  /* 0x000000010000b824 */ /* 0x000fe800008e060d */
[----:B------:R3:W-:Y:S02]  /*a300*/  @!P3 LDGSTS.E.BYPASS.LTC128B.128 [R12+0x8080], [R4.64], !P5 ;  /* 0x08080000040cbfae */ /* 0x0007e4000e901d58 */
[C---:B---3--:R-:W-:Y:S04]  /*a310*/  @!P3 LEA R4, P0, R3.reuse, c[0x0][0x1f8], 0x1 ;  /* 0x00007e000304ba11 */ /* 0x048fe800078008ff */
[----:B------:R-:W-:Y:S05]  /*a320*/  @!P3 LEA.HI.X R5, R3, c[0x0][0x1fc], R0, 0x1, P0 ;  /* 0x00007f000305ba11 */ /* 0x000fea00000f0c00 */
[----:B------:R2:W-:Y:S04]  /*a330*/  @!P3 LDGSTS.E.BYPASS.LTC128B.128 [R12+0x9880], [R4.64], !P4 ;  /* 0x09880000040cbfae */ /* 0x0005e8000e101d58 */
.L_x_192:
[C---:B--2345:R-:W-:Y:S01]  /*a340*/  HMMA.16816.F32.BF16 R4, R160.reuse, R8, RZ ;  /* 0x00000008a004723c */ /* 0x07cfe200000418ff */
        /* <DEDUP_REMOVED lines=138> */
[----:B------:R-:W2:Y:S01]  /*abf0*/  MUFU.TANH R175, R4 ;  /* 0x0000000400af7308 */ /* 0x000ea20000002400 */
[----:B------:R-:W-:Y:S02]  /*ac00*/  FMUL.FTZ R6, R6, c[0x0][0x320] ;  /* 0x0000c80006067a20 */ /* 0x000fe40000410000 */
[----:B------:R-:W-:Y:S01]  /*ac10*/  FMUL.FTZ R7, R7, c[0x0][0x320] ;  /* 0x0000c80007077a20 */ /* 0x000fe20000410000 */
[C---:B-1----:R-:W-:Y:S03]  /*ac20*/  HMMA.16816.F32.BF16 R12, R232.reuse, R168, R12 ;  /* 0x000000a8e80c723c */ /* 0x042fe6000004180c */
[----:B------:R-:W-:Y:S03]  /*ac30*/  FMUL.FTZ R8, R8, c[0x0][0x320] ;  /* 0x0000c80008087a20 */ /* 0x000fe60000410000 */
[----:B------:R-:W1:Y:S01]  /*ac40*/  MUFU.TANH R174, R5 ;  /* 0x0000000500ae7308 */ /* 0x000e620000002400 */
[----:B------:R-:W-:Y:S01]  /*ac50*/  FMUL.FTZ R9, R9, c[0x0][0x320] ;  /* 0x0000c80009097a20 */ /* 0x000fe20000410000 */
[C---:B------:R-:W-:Y:S04]  /*ac60*/  HMMA.16816.F32.BF16 R16, R232.reuse, R170, R16 ;  /* 0x000000aae810723c */ /* 0x040fe80000041810 */
[----:B------:R-:W-:Y:S02]  /*ac70*/  FMUL.FTZ R10, R10, c[0x0][0x320] ;  /* 0x0000c8000a0a7a20 */ /* 0x000fe40000410000 */
[----:B------:R-:W-:Y:S02]  /*ac80*/  FMUL.FTZ R11, R11, c[0x0][0x320] ;  /* 0x0000c8000b0b7a20 */ /* 0x000fe40000410000 */
[----:B------:R-:W3:Y:S08]  /*ac90*/  MUFU.TANH R178, R6 ;  /* 0x0000000600b27308 */ /* 0x000ef00000002400 */
[----:B------:R-:W-:Y:S02]  /*aca0*/  FMUL.FTZ R12, R12, c[0x0][0x320] ;  /* 0x0000c8000c0c7a20 */ /* 0x000fe40000410000 */
[----:B------:R4:W1:Y:S01]  /*acb0*/  MUFU.TANH R179, R7 ;  /* 0x0000000700b37308 */ /* 0x0008620000002400 */
[----:B------:R-:W-:Y:S02]  /*acc0*/  FMUL.FTZ R13, R13, c[0x0][0x320] ;  /* 0x0000c8000d0d7a20 */ /* 0x000fe40000410000 */
[----:B------:R-:W-:Y:S02]  /*acd0*/  FMUL.FTZ R14, R14, c[0x0][0x320] ;  /* 0x0000c8000e0e7a20 */ /* 0x000fe40000410000 */
[----:B------:R-:W-:Y:S05]  /*ace0*/  FMUL.FTZ R15, R15, c[0x0][0x320] ;  /* 0x0000c8000f0f7a20 */ /* 0x000fea0000410000 */
[----:B------:R-:W1:Y:S10]  /*acf0*/  MUFU.TANH R173, R8 ;  /* 0x0000000800ad7308 */ /* 0x000e740000002400 */
[----:B------:R-:W1:Y:S01]  /*ad00*/  MUFU.TANH R169, R9 ;  /* 0x0000000900a97308 */ /* 0x000e620000002400 */
[----:B----4-:R-:W4:Y:S01]  /*ad10*/  LDSM.16.M88.4 R4, [R238+0x5800] ;  /* 0x00580000ee04783b */ /* 0x010f220000000200 */
[----:B------:R-:W-:Y:S08]  /*ad20*/  DEPBAR.LE SB0, 0x0 ;  /* 0x000080000000791a */ /* 0x000ff00000000000 */
[----:B------:R-:W1:Y:S01]  /*ad30*/  MUFU.TANH R177, R10 ;  /* 0x0000000a00b17308 */ /* 0x000e620000002400 */
[----:B------:R-:W-:Y:S09]  /*ad40*/  BAR.SYNC.DEFER_BLOCKING 0x0 ;  /* 0x0000000000007b1d */ /* 0x000ff20000010000 */
[----:B------:R1:W1:Y:S10]  /*ad50*/  MUFU.TANH R176, R11 ;  /* 0x0000000b00b07308 */ /* 0x0002740000002400 */
[----:B------:R-:W2:Y:S10]  /*ad60*/  MUFU.TANH R168, R12 ;  /* 0x0000000c00a87308 */ /* 0x000eb40000002400 */
[----:B------:R2:W2:Y:S01]  /*ad70*/  MUFU.TANH R134, R13 ;  /* 0x0000000d00867308 */ /* 0x0004a20000002400 */
[C---:B----4-:R-:W-:Y:S05]  /*ad80*/  HMMA.16816.F32.BF16 R20, R232.reuse, R4, R20 ;  /* 0x00000004e814723c */ /* 0x050fea0000041814 */
[----:B-1----:R-:W-:Y:S04]  /*ad90*/  FMUL.FTZ R11, R17, c[0x0][0x320] ;  /* 0x0000c800110b7a20 */ /* 0x002fe80000410000 */
[----:B------:R1:W4:Y:S01]  /*ada0*/  MUFU.TANH R172, R14 ;  /* 0x0000000e00ac7308 */ /* 0x0003220000002400 */
[----:B------:R-:W-:Y:S09]  /*adb0*/  HMMA.16816.F32.BF16 R24, R232, R6, R24 ;  /* 0x00000006e818723c */ /* 0x000ff20000041818 */
[----:B------:R3:W3:Y:S03]  /*adc0*/  MUFU.TANH R171, R15 ;  /* 0x0000000f00ab7308 */ /* 0x0006e60000002400 */
[----:B--2---:R-:W-:Y:S02]  /*add0*/  FMUL.FTZ R13, R16, c[0x0][0x320] ;  /* 0x0000c800100d7a20 */ /* 0x004fe40000410000 */
[----:B------:R-:W-:Y:S02]  /*ade0*/  FMUL.FTZ R16, R18, c[0x0][0x320] ;  /* 0x0000c80012107a20 */ /* 0x000fe40000410000 */
[----:B------:R-:W-:Y:S03]  /*adf0*/  FMUL.FTZ R10, R20, c[0x0][0x320] ;  /* 0x0000c800140a7a20 */ /* 0x000fe60000410000 */
[----:B------:R-:W2:Y:S01]  /*ae00*/  MUFU.TANH R13, R13 ;  /* 0x0000000d000d7308 */ /* 0x000ea20000002400 */
[----:B------:R-:W-:Y:S02]  /*ae10*/  FMUL.FTZ R9, R21, c[0x0][0x320] ;  /* 0x0000c80015097a20 */ /* 0x000fe40000410000 */
[----:B------:R-:W-:Y:S02]  /*ae20*/  FMUL.FTZ R12, R23, c[0x0][0x320] ;  /* 0x0000c800170c7a20 */ /* 0x000fe40000410000 */
[----:B-1----:R-:W-:Y:S02]  /*ae30*/  FMUL.FTZ R14, R22, c[0x0][0x320] ;  /* 0x0000c800160e7a20 */ /* 0x002fe40000410000 */
[----:B------:R-:W-:Y:S02]  /*ae40*/  FMUL.FTZ R8, R24, c[0x0][0x320] ;  /* 0x0000c80018087a20 */ /* 0x000fe40000410000 */
[----:B------:R-:W-:Y:S01]  /*ae50*/  FMUL.FTZ R5, R25, c[0x0][0x320] ;  /* 0x0000c80019057a20 */ /* 0x000fe20000410000 */
[----:B------:R-:W1:Y:S01]  /*ae60*/  MUFU.TANH R11, R11 ;  /* 0x0000000b000b7308 */ /* 0x000e620000002400 */
[----:B------:R-:W-:Y:S02]  /*ae70*/  FMUL.FTZ R4, R26, c[0x0][0x320] ;  /* 0x0000c8001a047a20 */ /* 0x000fe40000410000 */
[----:B------:R-:W-:Y:S02]  /*ae80*/  FMUL.FTZ R0, R27, c[0x0][0x320] ;  /* 0x0000c8001b007a20 */ /* 0x000fe40000410000 */
[----:B---3--:R-:W-:Y:S05]  /*ae90*/  FMUL.FTZ R15, R19, c[0x0][0x320] ;  /* 0x0000c800130f7a20 */ /* 0x008fea0000410000 */
[----:B------:R-:W3:Y:S10]  /*aea0*/  MUFU.TANH R16, R16 ;  /* 0x0000001000107308 */ /* 0x000ef40000002400 */
[----:B------:R-:W1:Y:S10]  /*aeb0*/  MUFU.TANH R15, R15 ;  /* 0x0000000f000f7308 */ /* 0x000e740000002400 */
[----:B------:R-:W1:Y:S10]  /*aec0*/  MUFU.TANH R10, R10 ;  /* 0x0000000a000a7308 */ /* 0x000e740000002400 */
[----:B------:R-:W1:Y:S10]  /*aed0*/  MUFU.TANH R9, R9 ;  /* 0x0000000900097308 */ /* 0x000e740000002400 */
[----:B------:R-:W1:Y:S10]  /*aee0*/  MUFU.TANH R14, R14 ;  /* 0x0000000e000e7308 */ /* 0x000e740000002400 */
[----:B------:R-:W1:Y:S10]  /*aef0*/  MUFU.TANH R12, R12 ;  /* 0x0000000c000c7308 */ /* 0x000e740000002400 */
[----:B------:R-:W1:Y:S10]  /*af00*/  MUFU.TANH R8, R8 ;  /* 0x0000000800087308 */ /* 0x000e740000002400 */
[----:B------:R-:W1:Y:S10]  /*af10*/  MUFU.TANH R5, R5 ;  /* 0x0000000500057308 */ /* 0x000e740000002400 */
[----:B------:R-:W1:Y:S10]  /*af20*/  MUFU.TANH R4, R4 ;  /* 0x0000000400047308 */ /* 0x000e740000002400 */
[----:B------:R1:W1:Y:S01]  /*af30*/  MUFU.TANH R3, R0 ;  /* 0x0000000000037308 */ /* 0x0002620000002400 */
[----:B------:R-:W-:-:S05]  /*af40*/  @!P0 BRA `(.L_x_193) ;  /* 0x0000049000008947 */ /* 0x000fca0003800000 */
[----:B--234-:R-:W2:Y:S01]  /*af50*/  LDL R17, [R1+0x80] ;  /* 0x0000800001117983 */ /* 0x01cea20000100800 */
[----:B------:R-:W-:Y:S02]  /*af60*/  ULDC.64 UR4, c[0x0][0x1e0] ;  /* 0x0000780000047ab9 */ /* 0x000fe40000000a00 */
[----:B------:R-:W-:Y:S01]  /*af70*/  UIADD3 UR11, UR13, -0x1, URZ ;  /* 0xffffffff0d0b7890 */ /* 0x000fe2000fffe03f */
[----:B------:R-:W3:Y:S03]  /*af80*/  LDL.64 R26, [R1+0x38] ;  /* 0x00003800011a7983 */ /* 0x000ee60000100a00 */
[----:B------:R-:W-:Y:S01]  /*af90*/  UIMAD.WIDE.U32 UR14, UR11, UR4, URZ ;  /* 0x000000040b0e72a5 */ /* 0x000fe2000f8e003f */
[----:B------:R-:W4:Y:S01]  /*afa0*/  LDL.64 R24, [R1+0x30] ;  /* 0x0000300001187983 */ /* 0x000f220000100a00 */
[----:B------:R-:W-:Y:S03]  /*afb0*/  USHF.R.S32.HI UR10, URZ, 0x1f, UR11 ;  /* 0x0000001f3f0a7899 */ /* 0x000fe6000801140b */
[----:B------:R-:W5:Y:S01]  /*afc0*/  LDL R23, [R1+0x28] ;  /* 0x0000280001177983 */ /* 0x000f620000100800 */
[----:B------:R-:W-:Y:S03]  /*afd0*/  UIMAD UR10, UR10, UR4, URZ ;  /* 0x000000040a0a72a4 */ /* 0x000fe6000f8e023f */
[----:B------:R-:W3:Y:S01]  /*afe0*/  LDL R170, [R1+0x4] ;  /* 0x0000040001aa7983 */ /* 0x000ee20000100800 */
[----:B------:R-:W-:Y:S03]  /*aff0*/  UIMAD UR10, UR11, UR5, UR10 ;  /* 0x000000050b0a72a4 */ /* 0x000fe6000f8e020a */
[----:B------:R-:W4:Y:S01]  /*b000*/  LDL R22, [R1+0x60] ;  /* 0x0000600001167983 */ /* 0x000f220000100800 */
[----:B------:R-:W-:Y:S02]  /*b010*/  UIADD3 UR10, UR15, UR10, URZ ;  /* 0x0000000a0f0a7290 */ /* 0x000fe4000fffe03f */
[----:B------:R-:W-:Y:S01]  /*b020*/  UIMAD.WIDE.U32 UR14, UR14, 0x30, URZ ;  /* 0x000000300e0e78a5 */ /* 0x000fe2000f8e003f */
[----:B------:R-:W5:Y:S01]  /*b030*/  LDL R21, [R1+0x5c] ;  /* 0x00005c0001157983 */ /* 0x000f620000100800 */
[----:B------:R-:W-:Y:S03]  /*b040*/  UIMAD UR4, UR10, 0x30, URZ ;  /* 0x000000300a0478a4 */ /* 0x000fe6000f8e023f */
[----:B------:R-:W5:Y:S01]  /*b050*/  LDL R20, [R1+0x58] ;  /* 0x0000580001147983 */ /* 0x000f620000100800 */
[----:B------:R-:W-:Y:S03]  /*b060*/  UIADD3 UR4, UR15, UR4, URZ ;  /* 0x000000040f047290 */ /* 0x000fe6000fffe03f */
[----:B------:R-:W5:Y:S04]  /*b070*/  LDL R19, [R1+0x54] ;  /* 0x0000540001137983 */ /* 0x000f680000100800 */
[----:B------:R-:W5:Y:S01]  /*b080*/  LDL R18, [R1+0x50] ;  /* 0x0000500001127983 */ /* 0x000f620000100800 */
[----:B-12---:R-:W-:Y:S03]  /*b090*/  IADD3 R0, -R17, 0x30, RZ ;  /* 0x0000003011007810 */ /* 0x006fe60007ffe1ff */
[----:B------:R-:W2:Y:S01]  /*b0a0*/  LDL R17, [R1+0x2c] ;  /* 0x00002c0001117983 */ /* 0x000ea20000100800 */
[C---:B------:R-:W-:Y:S02]  /*b0b0*/  ISETP.GE.AND P1, PT, R0.reuse, 0x1, PT ;  /* 0x000000010000780c */ /* 0x040fe40003f26270 */
[----:B------:R-:W-:Y:S11]  /*b0c0*/  ISETP.GE.AND P0, PT, R0, 0x21, PT ;  /* 0x000000210000780c */ /* 0x000ff60003f06270 */
[----:B---3--:R-:W-:Y:S02]  /*b0d0*/  @P1 IADD3 R0, P2, R26, UR14, RZ ;  /* 0x0000000e1a001c10 */ /* 0x008fe4000ff5e0ff */
[----:B------:R-:W-:Y:S02]  /*b0e0*/  VOTEU.ANY UP0, P0 ;  /* 0x00000000003f7886 */ /* 0x000fe40000000100 */
[----:B----4-:R-:W-:Y:S02]  /*b0f0*/  @P1 IADD3.X R7, R25, UR4, RZ, P2, !PT ;  /* 0x0000000419071c10 */ /* 0x010fe400097fe4ff */
[C---:B------:R-:W-:Y:S04]  /*b100*/  @P1 LEA R6, P2, R0.reuse, c[0x0][0x1c8], 0x1 ;  /* 0x0000720000061a11 */ /* 0x040fe800078408ff */
[----:B------:R-:W-:Y:S02]  /*b110*/  @P1 LEA.HI.X R7, R0, c[0x0][0x1cc], R7, 0x1, P2 ;  /* 0x0000730000071a11 */ /* 0x000fe400010f0c07 */
[----:B-----5:R-:W-:Y:S11]  /*b120*/  LOP3.LUT P2, RZ, R23, 0x1, RZ, 0xc0, !PT ;  /* 0x0000000117ff7812 */ /* 0x020ff6000784c0ff */
[----:B------:R-:W-:Y:S02]  /*b130*/  @!UPT UIADD3 URZ, URZ, URZ, URZ ;  /* 0x0000003f3f3ff290 */ /* 0x000fe4000fffe03f */
[----:B------:R-:W-:Y:S01]  /*b140*/  @!PT LDS RZ, [RZ] ;  /* 0x00000000fffff984 */ /* 0x000fe20000000800 */
[----:B------:R-:W-:Y:S01]  /*b150*/  @!PT LDS RZ, [RZ] ;  /* 0x00000000fffff984 */ /* 0x000fe20000000800 */
[----:B------:R-:W-:Y:S01]  /*b160*/  @!PT LDS RZ, [RZ] ;  /* 0x00000000fffff984 */ /* 0x000fe20000000800 */
[----:B------:R1:W-:Y:S01]  /*b170*/  @P1 LDGSTS.E.BYPASS.LTC128B.128 [R170+0x14080], [R6.64], !P2 ;  /* 0x1408000006aa1fae */ /* 0x0003e2000d101d58 */
[----:B------:R-:W-:Y:S04]  /*b180*/  @P1 IADD3 R0, P2, R22, UR14, RZ ;  /* 0x0000000e16001c10 */ /* 0x000fe8000ff5e0ff */
[----:B-1----:R-:W-:Y:S02]  /*b190*/  @P1 IADD3.X R7, R21, UR4, RZ, P2, !PT ;  /* 0x0000000415071c10 */ /* 0x002fe400097fe4ff */
[C---:B------:R-:W-:Y:S04]  /*b1a0*/  @P1 LEA R6, P2, R0.reuse, c[0x0][0x1c8], 0x1 ;  /* 0x0000720000061a11 */ /* 0x040fe800078408ff */
[----:B------:R-:W-:Y:S02]  /*b1b0*/  @P1 LEA.HI.X R7, R0, c[0x0][0x1cc], R7, 0x1, P2 ;  /* 0x0000730000071a11 */ /* 0x000fe400010f0c07 */
[----:B------:R-:W-:Y:S03]  /*b1c0*/  @P1 IADD3 R0, P2, R20, UR14, RZ ;  /* 0x0000000e14001c10 */ /* 0x000fe6000ff5e0ff */
[----:B------:R1:W-:Y:S02]  /*b1d0*/  @P1 LDGSTS.E.BYPASS.LTC128B.128 [R170+0x15880], [R6.64], !P6 ;  /* 0x1588000006aa1fae */ /* 0x0003e4000f101d58 */
[----:B-1----:R-:W-:Y:S02]  /*b1e0*/  @P1 IADD3.X R7, R19, UR4, RZ, P2, !PT ;  /* 0x0000000413071c10 */ /* 0x002fe400097fe4ff */
[C---:B------:R-:W-:Y:S04]  /*b1f0*/  @P1 LEA R6, P2, R0.reuse, c[0x0][0x1c8], 0x1 ;  /* 0x0000720000061a11 */ /* 0x040fe800078408ff */
[----:B------:R-:W-:Y:S02]  /*b200*/  @P1 LEA.HI.X R7, R0, c[0x0][0x1cc], R7, 0x1, P2 ;  /* 0x0000730000071a11 */ /* 0x000fe400010f0c07 */
[----:B------:R-:W-:Y:S01]  /*b210*/  @P1 IADD3 R0, P2, R18, UR14, RZ ;  /* 0x0000000e12001c10 */ /* 0x000fe2000ff5e0ff */
[----:B------:R-:W-:Y:S02]  /*b220*/  @UP0 UIADD3 UR14, UP1, UR8, UR14, URZ ;  /* 0x0000000e080e0290 */ /* 0x000fe4000ff3e03f */
[----:B------:R2:W-:Y:S02]  /*b230*/  @P1 LDGSTS.E.BYPASS.LTC128B.128 [R170+0x17080], [R6.64], !P5 ;  /* 0x1708000006aa1fae */ /* 0x0005e4000e901d58 */
[----:B--2---:R-:W-:Y:S01]  /*b240*/  @P1 IADD3.X R7, R17, UR4, RZ, P2, !PT ;  /* 0x0000000411071c10 */ /* 0x004fe200097fe4ff */
[----:B------:R-:W-:Y:S01]  /*b250*/  @UP0 UIADD3.X UR4, UR6, UR4, URZ, UP1, !UPT ;  /* 0x0000000406040290 */ /* 0x000fe20008ffe43f */
[C---:B------:R-:W-:Y:S04]  /*b260*/  @P1 LEA R6, P2, R0.reuse, c[0x0][0x1c8], 0x1 ;  /* 0x0000720000061a11 */ /* 0x040fe800078408ff */
[----:B------:R-:W-:Y:S02]  /*b270*/  @P1 LEA.HI.X R7, R0, c[0x0][0x1cc], R7, 0x1, P2 ;  /* 0x0000730000071a11 */ /* 0x000fe400010f0c07 */
[----:B------:R-:W-:Y:S03]  /*b280*/  LOP3.LUT P2, RZ, R23, 0x1, RZ, 0xc0, !PT ;  /* 0x0000000117ff7812 */ /* 0x000fe6000784c0ff */
        /* <DEDUP_REMOVED lines=19> */
[----:B------:R-:W-:Y:S05]  /*b3c0*/  @P0 LEA.HI.X R7, R0, c[0x0][0x1cc], R7, 0x1, P1 ;  /* 0x0000730000070a11 */ /* 0x000fea00008f0c07 */
[----:B------:R1:W-:Y:S04]  /*b3d0*/  @P0 LDGSTS.E.BYPASS.LTC128B.128 [R170+0x19880], [R6.64], !P4 ;  /* 0x1988000006aa0fae */ /* 0x0003e8000e101d58 */
.L_x_193:
[----:B--234-:R-:W2:Y:S01]  /*b3e0*/  LDL.LU R17, [R1+0x20] ;  /* 0x0000200001117983 */ /* 0x01cea20000300800 */
[----:B------:R-:W-:Y:S01]  /*b3f0*/  FMNMX.FTZ R133, R175, R133, !PT ;  /* 0x00000085af857209 */ /* 0x000fe20007810000 */
[----:B------:R-:W-:Y:S02]  /*b400*/  UISETP.GT.AND UP0, UPT, UR13, UR9, UPT ;  /* 0x000000090d00728c */ /* 0x000fe4000bf04270 */
[----:B------:R-:W0:Y:S01]  /*b410*/  LDGDEPBAR ;  /* 0x00000000000079af */ /* 0x000e220000000000 */
[----:B------:R-:W-:Y:S01]  /*b420*/  FMNMX.FTZ R133, R174, R133, !PT ;  /* 0x00000085ae857209 */ /* 0x000fe20007810000 */
[----:B------:R-:W-:Y:S02]  /*b430*/  UIADD3 UR13, UR13, -0x1, URZ ;  /* 0xffffffff0d0d7890 */ /* 0x000fe4000fffe03f */
[----:B------:R-:W-:Y:S02]  /*b440*/  PLOP3.LUT P0, PT, PT, PT, UP0, 0x80, 0x0 ;  /* 0x000000000000781c */ /* 0x000fe40003f0f008 */
[----:B------:R-:W-:Y:S04]  /*b450*/  FMNMX.FTZ R133, R173, R133, !PT ;  /* 0x00000085ad857209 */ /* 0x000fe80007810000 */
[----:B------:R-:W-:Y:S04]  /*b460*/  FMNMX.FTZ R133, R169, R133, !PT ;  /* 0x00000085a9857209 */ /* 0x000fe80007810000 */
[----:B------:R-:W-:Y:S04]  /*b470*/  FMNMX.FTZ R133, R168, R133, !PT ;  /* 0x00000085a8857209 */ /* 0x000fe80007810000 */
[----:B------:R-:W-:Y:S04]  /*b480*/  FMNMX.FTZ R133, R134, R133, !PT ;  /* 0x0000008586857209 */ /* 0x000fe80007810000 */
[----:B------:R-:W-:Y:S04]  /*b490*/  FMNMX.FTZ R133, R13, R133, !PT ;  /* 0x000000850d857209 */ /* 0x000fe80007810000 */
[----:B-1----:R-:W-:Y:S04]  /*b4a0*/  FMNMX.FTZ R133, R11, R133, !PT ;  /* 0x000000850b857209 */ /* 0x002fe80007810000 */
[----:B------:R-:W-:Y:S04]  /*b4b0*/  FMNMX.FTZ R133, R10, R133, !PT ;  /* 0x000000850a857209 */ /* 0x000fe80007810000 */
[----:B------:R-:W-:Y:S04]  /*b4c0*/  FMNMX.FTZ R133, R9, R133, !PT ;  /* 0x0000008509857209 */ /* 0x000fe80007810000 */
[----:B------:R-:W-:Y:S04]  /*b4d0*/  FMNMX.FTZ R133, R8, R133, !PT ;  /* 0x0000008508857209 */ /* 0x000fe80007810000 */
[----:B------:R-:W-:Y:S05]  /*b4e0*/  FMNMX.FTZ R133, R5, R133, !PT ;  /* 0x0000008505857209 */ /* 0x000fea0007810000 */
[----:B------:R-:W1:Y:S02]  /*b4f0*/  SHFL.BFLY PT, R0, R133, 0x2, 0x1f ;  /* 0x0c401f0085007f89 */ /* 0x000e6400000e0000 */
[----:B-1----:R-:W-:Y:S06]  /*b500*/  FMNMX.FTZ R133, R133, R0, !PT ;  /* 0x0000000085857209 */ /* 0x002fec0007810000 */
[----:B------:R-:W1:Y:S02]  /*b510*/  SHFL.BFLY PT, R0, R133, 0x1, 0x1f ;  /* 0x0c201f0085007f89 */ /* 0x000e6400000e0000 */
[----:B-1----:R-:W-:Y:S05]  /*b520*/  FMNMX.FTZ R133, R133, R0, !PT ;  /* 0x0000000085857209 */ /* 0x002fea0007810000 */
[C---:B------:R-:W-:Y:S02]  /*b530*/  FADD.FTZ R0, -R133.reuse, R2 ;  /* 0x0000000285007221 */ /* 0x040fe40000010100 */
[----:B------:R-:W-:Y:S02]  /*b540*/  FMUL.FTZ R2, R133, c[0x0][0x2d0] ;  /* 0x0000b40085027a20 */ /* 0x000fe40000410000 */
[----:B------:R-:W-:Y:S02]  /*b550*/  FMUL.FTZ R0, R0, c[0x0][0x2d0] ;  /* 0x0000b40000007a20 */ /* 0x000fe40000410000 */
[--C-:B------:R-:W-:Y:S02]  /*b560*/  FFMA.FTZ R20, R8, c[0x0][0x2d0], -R2.reuse ;  /* 0x0000b40008147a23 */ /* 0x100fe40000010802 */
[----:B------:R-:W3:Y:S01]  /*b570*/  LDL.LU R8, [R1+0x24] ;  /* 0x0000240001087983 */ /* 0x000ee20000300800 */
[--C-:B------:R-:W-:Y:S01]  /*b580*/  FFMA.FTZ R175, R175, c[0x0][0x2d0], -R2.reuse ;  /* 0x0000b400afaf7a23 */ /* 0x100fe20000010802 */
[----:B------:R-:W1:Y:S01]  /*b590*/  MUFU.EX2 R6, R0 ;  /* 0x0000000000067308 */ /* 0x000e620000000800 */
[--C-:B------:R-:W-:Y:S02]  /*b5a0*/  FFMA.FTZ R174, R174, c[0x0][0x2d0], -R2.reuse ;  /* 0x0000b400aeae7a23 */ /* 0x100fe40000010802 */
[--C-:B------:R-:W-:Y:S02]  /*b5b0*/  FFMA.FTZ R18, R168, c[0x0][0x2d0], -R2.reuse ;  /* 0x0000b400a8127a23 */ /* 0x100fe40000010802 */
[--C-:B------:R-:W-:Y:S02]  /*b5c0*/  FFMA.FTZ R173, R173, c[0x0][0x2d0], -R2.reuse ;  /* 0x0000b400adad7a23 */ /* 0x100fe40000010802 */
[--C-:B------:R-:W-:Y:S02]  /*b5d0*/  FFMA.FTZ R169, R169, c[0x0][0x2d0], -R2.reuse ;  /* 0x0000b400a9a97a23 */ /* 0x100fe40000010802 */
[--C-:B------:R-:W-:Y:S01]  /*b5e0*/  FFMA.FTZ R19, R134, c[0x0][0x2d0], -R2.reuse ;  /* 0x0000b40086137a23 */ /* 0x100fe20000010802 */
[----:B------:R-:W2:Y:S01]  /*b5f0*/  MUFU.EX2 R175, R175 ;  /* 0x000000af00af7308 */ /* 0x000ea20000000800 */
[--C-:B------:R-:W-:Y:S02]  /*b600*/  FFMA.FTZ R134, R11, c[0x0][0x2d0], -R2.reuse ;  /* 0x0000b4000b867a23 */ /* 0x100fe40000010802 */
[--C-:B------:R-:W-:Y:S02]  /*b610*/  FFMA.FTZ R22, R13, c[0x0][0x2d0], -R2.reuse ;  /* 0x0000b4000d167a23 */ /* 0x100fe40000010802 */
[--C-:B------:R-:W-:Y:S02]  /*b620*/  FFMA.FTZ R24, R10, c[0x0][0x2d0], -R2.reuse ;  /* 0x0000b4000a187a23 */ /* 0x100fe40000010802 */
[--C-:B------:R-:W-:Y:S02]  /*b630*/  FFMA.FTZ R21, R5, c[0x0][0x2d0], -R2.reuse ;  /* 0x0000b40005157a23 */ /* 0x100fe40000010802 */
[----:B------:R-:W-:Y:S01]  /*b640*/  FFMA.FTZ R7, R9, c[0x0][0x2d0], -R2 ;  /* 0x0000b40009077a23 */ /* 0x000fe20000010802 */
[----:B------:R-:W4:Y:S01]  /*b650*/  MUFU.EX2 R168, R174 ;  /* 0x000000ae00a87308 */ /* 0x000f220000000800 */
[C---:B-1----:R-:W-:Y:S02]  /*b660*/  FMUL.FTZ R25, R6.reuse, R137 ;  /* 0x0000008906197220 */ /* 0x042fe40000410000 */
[C---:B------:R-:W-:Y:S02]  /*b670*/  FMUL.FTZ R9, R6.reuse, R153 ;  /* 0x0000009906097220 */ /* 0x040fe40000410000 */
[C---:B------:R-:W-:Y:S01]  /*b680*/  FMUL.FTZ R13, R6.reuse, R149 ;  /* 0x00000095060d7220 */ /* 0x040fe20000410000 */
[----:B------:R-:W-:Y:S04]  /*b690*/  MOV R149, R19 ;  /* 0x0000001300957202 */ /* 0x000fe80000000f00 */
[----:B------:R-:W1:Y:S01]  /*b6a0*/  MUFU.EX2 R170, R173 ;  /* 0x000000ad00aa7308 */ /* 0x000e620000000800 */
[C---:B------:R-:W-:Y:S02]  /*b6b0*/  FMUL.FTZ R28, R6.reuse, R28 ;  /* 0x0000001c061c7220 */ /* 0x040fe40000410000 */
[C---:B------:R-:W-:Y:S02]  /*b6c0*/  FMUL.FTZ R29, R6.reuse, R29 ;  /* 0x0000001d061d7220 */ /* 0x040fe40000410000 */
[C---:B------:R-:W-:Y:S02]  /*b6d0*/  FMUL.FTZ R32, R6.reuse, R32 ;  /* 0x0000002006207220 */ /* 0x040fe40000410000 */
[C---:B------:R-:W-:Y:S02]  /*b6e0*/  FMUL.FTZ R33, R6.reuse, R33 ;  /* 0x0000002106217220 */ /* 0x040fe40000410000 */
[C---:B------:R-:W-:Y:S01]  /*b6f0*/  FMUL.FTZ R36, R6.reuse, R36 ;  /* 0x0000002406247220 */ /* 0x040fe20000410000 */
[----:B------:R-:W5:Y:S01]  /*b700*/  MUFU.EX2 R169, R169 ;  /* 0x000000a900a97308 */ /* 0x000f620000000800 */
        /* <DEDUP_REMOVED lines=48> */
[C---:B--2---:R-:W-:Y:S02]  /*ba10*/  FFMA.FTZ R0, R6.reuse, R17, R175 ;  /* 0x0000001106007223 */ /* 0x044fe400000100af */
[----:B------:R-:W-:Y:S01]  /*ba20*/  FMUL.FTZ R17, R6, R145 ;  /* 0x0000009106117220 */ /* 0x000fe20000410000 */
[----:B------:R-:W-:Y:S01]  /*ba30*/  MOV R145, R24 ;  /* 0x0000001800917202 */ /* 0x000fe20000000f00 */
[C---:B----4-:R-:W-:Y:S01]  /*ba40*/  FADD.FTZ R0, R168.reuse, R0 ;  /* 0x00000000a8007221 */ /* 0x050fe20000010000 */
[----:B------:R-:W-:Y:S01]  /*ba50*/  F2FP.BF16.PACK_AB R168, R168, R175 ;  /* 0x000000afa8a8723e */ /* 0x000fe200000010ff */
[----:B------:R-:W-:Y:S02]  /*ba60*/  FMUL.FTZ R24, R6, R136 ;  /* 0x0000008806187220 */ /* 0x000fe40000410000 */
[----:B-1----:R-:W-:Y:S01]  /*ba70*/  FADD.FTZ R0, R170, R0 ;  /* 0x00000000aa007221 */ /* 0x002fe20000010000 */
[C---:B-----5:R-:W-:Y:S03]  /*ba80*/  F2FP.BF16.PACK_AB R170, R169.reuse, R170 ;  /* 0x000000aaa9aa723e */ /* 0x060fe600000010ff */
[----:B------:R-:W-:Y:S01]  /*ba90*/  FADD.FTZ R11, R169, R0 ;  /* 0x00000000a90b7221 */ /* 0x000fe20000010000 */
        /* <DEDUP_REMOVED lines=16> */
[C---:B------:R-:W-:Y:S01]  /*bba0*/  FADD.FTZ R0, -R2.reuse, R132 ;  /* 0x0000008402007221 */ /* 0x040fe20000010100 */
[----:B------:R-:W-:Y:S01]  /*bbb0*/  MOV R132, R21 ;  /* 0x0000001500847202 */ /* 0x000fe20000000f00 */
[----:B------:R-:W-:Y:S02]  /*bbc0*/  FMUL.FTZ R5, R2, c[0x0][0x2d0] ;  /* 0x0000b40002057a20 */ /* 0x000fe40000410000 */
[----:B------:R-:W-:Y:S01]  /*bbd0*/  FMUL.FTZ R0, R0, c[0x0][0x2d0] ;  /* 0x0000b40000007a20 */ /* 0x000fe20000410000 */
[----:B------:R-:W-:Y:S01]  /*bbe0*/  MOV R153, R132 ;  /* 0x0000008400997202 */ /* 0x000fe20000000f00 */
[--C-:B------:R-:W-:Y:S01]  /*bbf0*/  FFMA.FTZ R178, R178, c[0x0][0x2d0], -R5.reuse ;  /* 0x0000b400b2b27a23 */ /* 0x100fe20000010805 */
[----:B------:R-:W-:Y:S01]  /*bc00*/  MOV R132, R18 ;  /* 0x0000001200847202 */ /* 0x000fe20000000f00 */
[--C-:B------:R-:W-:Y:S02]  /*bc10*/  FFMA.FTZ R27, R14, c[0x0][0x2d0], -R5.reuse ;  /* 0x0000b4000e1b7a23 */ /* 0x100fe40000010805 */
[----:B------:R-:W1:Y:S01]  /*bc20*/  MUFU.EX2 R0, R0 ;  /* 0x0000000000007308 */ /* 0x000e620000000800 */
[--C-:B------:R-:W-:Y:S02]  /*bc30*/  FFMA.FTZ R26, R12, c[0x0][0x2d0], -R5.reuse ;  /* 0x0000b4000c1a7a23 */ /* 0x100fe40000010805 */
[--C-:B------:R-:W-:Y:S02]  /*bc40*/  FFMA.FTZ R174, R16, c[0x0][0x2d0], -R5.reuse ;  /* 0x0000b40010ae7a23 */ /* 0x100fe40000010805 */
[--C-:B------:R-:W-:Y:S02]  /*bc50*/  FFMA.FTZ R23, R4, c[0x0][0x2d0], -R5.reuse ;  /* 0x0000b40004177a23 */ /* 0x100fe40000010805 */
[--C-:B------:R-:W-:Y:S02]  /*bc60*/  FFMA.FTZ R179, R179, c[0x0][0x2d0], -R5.reuse ;  /* 0x0000b400b3b37a23 */ /* 0x100fe40000010805 */
[--C-:B------:R-:W-:Y:S01]  /*bc70*/  FFMA.FTZ R177, R177, c[0x0][0x2d0], -R5.reuse ;  /* 0x0000b400b1b17a23 */ /* 0x100fe20000010805 */
[----:B------:R-:W3:Y:S01]  /*bc80*/  MUFU.EX2 R178, R178 ;  /* 0x000000b200b27308 */ /* 0x000ee20000000800 */
[--C-:B------:R-:W-:Y:S02]  /*bc90*/  FFMA.FTZ R176, R176, c[0x0][0x2d0], -R5.reuse ;  /* 0x0000b400b0b07a23 */ /* 0x100fe40000010805 */
[--C-:B------:R-:W-:Y:S02]  /*bca0*/  FFMA.FTZ R173, R172, c[0x0][0x2d0], -R5.reuse ;  /* 0x0000b400acad7a23 */ /* 0x100fe40000010805 */
[--C-:B------:R-:W-:Y:S01]  /*bcb0*/  FFMA.FTZ R172, R171, c[0x0][0x2d0], -R5.reuse ;  /* 0x0000b400abac7a23 */ /* 0x100fe20000010805 */
[----:B------:R-:W-:Y:S01]  /*bcc0*/  MOV R171, R20 ;  /* 0x0000001400ab7202 */ /* 0x000fe20000000f00 */
[--C-:B------:R-:W-:Y:S01]  /*bcd0*/  FFMA.FTZ R175, R15, c[0x0][0x2d0], -R5.reuse ;  /* 0x0000b4000faf7a23 */ /* 0x100fe20000010805 */
[----:B------:R-:W-:Y:S01]  /*bce0*/  MOV R15, R7 ;  /* 0x00000007000f7202 */ /* 0x000fe20000000f00 */
[----:B------:R-:W-:Y:S01]  /*bcf0*/  FFMA.FTZ R10, R3, c[0x0][0x2d0], -R5 ;  /* 0x0000b400030a7a23 */ /* 0x000fe20000010805 */
[----:B------:R-:W2:Y:S01]  /*bd00*/  MUFU.EX2 R169, R179 ;  /* 0x000000b300a97308 */ /* 0x000ea20000000800 */
[C---:B------:R-:W-:Y:S01]  /*bd10*/  FMUL.FTZ R5, R6.reuse, R157 ;  /* 0x0000009d06057220 */ /* 0x040fe20000410000 */
[----:B------:R-:W-:Y:S01]  /*bd20*/  MOV R157, R26 ;  /* 0x0000001a009d7202 */ /* 0x000fe20000000f00 */
[----:B------:R-:W-:Y:S02]  /*bd30*/  FMUL.FTZ R20, R6, R140 ;  /* 0x0000008c06147220 */ /* 0x000fe40000410000 */
[----:B-1----:R-:W-:Y:S02]  /*bd40*/  FMUL.FTZ R26, R0, R138 ;  /* 0x0000008a001a7220 */ /* 0x002fe40000410000 */
[C---:B------:R-:W-:Y:S02]  /*bd50*/  FMUL.FTZ R21, R6.reuse, R141 ;  /* 0x0000008d06157220 */ /* 0x040fe40000410000 */
[C---:B------:R-:W-:Y:S01]  /*bd60*/  FMUL.FTZ R4, R6.reuse, R156 ;  /* 0x0000009c06047220 */ /* 0x040fe20000410000 */
[----:B------:R-:W-:Y:S01]  /*bd70*/  MOV R156, R23 ;  /* 0x00000017009c7202 */ /* 0x000fe20000000f00 */
[C---:B------:R-:W-:Y:S01]  /*bd80*/  FMUL.FTZ R12, R6.reuse, R148 ;  /* 0x00000094060c7220 */ /* 0x040fe20000410000 */
[----:B------:R-:W-:Y:S01]  /*bd90*/  MUFU.EX2 R132, R132 ;  /* 0x0000008400847308 */ /* 0x000fe20000000800 */
[----:B------:R-:W-:Y:S02]  /*bda0*/  FMUL.FTZ R16, R6, R144 ;  /* 0x0000009006107220 */ /* 0x000fe40000410000 */
[----:B---3--:R-:W-:Y:S02]  /*bdb0*/  FFMA.FTZ R3, R0, R8, R178 ;  /* 0x0000000800037223 */ /* 0x008fe400000100b2 */
[----:B------:R-:W-:Y:S01]  /*bdc0*/  FMUL.FTZ R8, R6, R152 ;  /* 0x0000009806087220 */ /* 0x000fe20000410000 */
[----:B------:R-:W-:Y:S01]  /*bdd0*/  MOV R152, R27 ;  /* 0x0000001b00987202 */ /* 0x000fe20000000f00 */
[C---:B------:R-:W-:Y:S02]  /*bde0*/  FMUL.FTZ R27, R0.reuse, R139 ;  /* 0x0000008b001b7220 */ /* 0x040fe40000410000 */
[----:B------:R-:W1:Y:S01]  /*bdf0*/  LDSM.16.MT88.4 R136, [R236+0x4080] ;  /* 0x00408000ec88783b */ /* 0x000e620000004200 */
[C---:B------:R-:W-:Y:S01]  /*be00*/  FMUL.FTZ R6, R0.reuse, R158 ;  /* 0x0000009e00067220 */ /* 0x040fe20000410000 */
[----:B------:R-:W-:Y:S01]  /*be10*/  MOV R158, R171 ;  /* 0x000000ab009e7202 */ /* 0x000fe20000000f00 */
[C---:B------:R-:W-:Y:S01]  /*be20*/  FMUL.FTZ R14, R0.reuse, R150 ;  /* 0x00000096000e7220 */ /* 0x040fe20000410000 */
[----:B------:R-:W3:Y:S01]  /*be30*/  MUFU.EX2 R171, R177 ;  /* 0x000000b100ab7308 */ /* 0x000ee20000000800 */
[C---:B--2---:R-:W-:Y:S01]  /*be40*/  FADD.FTZ R3, R169.reuse, R3 ;  /* 0x00000003a9037221 */ /* 0x044fe20000010000 */
[----:B------:R-:W-:Y:S01]  /*be50*/  F2FP.BF16.PACK_AB R169, R169, R178 ;  /* 0x000000b2a9a9723e */ /* 0x000fe200000010ff */
[C---:B------:R-:W-:Y:S01]  /*be60*/  FMUL.FTZ R7, R0.reuse, R159 ;  /* 0x0000009f00077220 */ /* 0x040fe20000410000 */
[----:B------:R-:W-:Y:S01]  /*be70*/  MOV R179, R10 ;  /* 0x0000000a00b37202 */ /* 0x000fe20000000f00 */
[C---:B------:R-:W-:Y:S01]  /*be80*/  FMUL.FTZ R10, R0.reuse, R154 ;  /* 0x0000009a000a7220 */ /* 0x040fe20000410000 */
[----:B------:R-:W-:Y:S01]  /*be90*/  MOV R154, R11 ;  /* 0x0000000b009a7202 */ /* 0x000fe20000000f00 */
[C---:B------:R-:W-:Y:S01]  /*bea0*/  FMUL.FTZ R11, R0.reuse, R155 ;  /* 0x0000009b000b7220 */ /* 0x040fe20000410000 */
[----:B------:R-:W-:Y:S01]  /*beb0*/  MOV R159, R15 ;  /* 0x0000000f009f7202 */ /* 0x000fe20000000f00 */
[C---:B------:R-:W-:Y:S01]  /*bec0*/  FMUL.FTZ R15, R0.reuse, R151 ;  /* 0x00000097000f7220 */ /* 0x040fe20000410000 */
[----:B------:R-:W2:Y:S01]  /*bed0*/  MUFU.EX2 R150, R176 ;  /* 0x000000b000967308 */ /* 0x000ea20000000800 */
[C---:B------:R-:W-:Y:S01]  /*bee0*/  FMUL.FTZ R18, R0.reuse, R146 ;  /* 0x0000009200127220 */ /* 0x040fe20000410000 */
[----:B------:R-:W-:Y:S01]  /*bef0*/  MOV R178, R22 ;  /* 0x0000001600b27202 */ /* 0x000fe20000000f00 */
[C---:B------:R-:W-:Y:S02]  /*bf00*/  FMUL.FTZ R19, R0.reuse, R147 ;  /* 0x0000009300137220 */ /* 0x040fe40000410000 */
[C---:B------:R-:W-:Y:S02]  /*bf10*/  FMUL.FTZ R22, R0.reuse, R142 ;  /* 0x0000008e00167220 */ /* 0x040fe40000410000 */
[C---:B------:R-:W-:Y:S02]  /*bf20*/  FMUL.FTZ R23, R0.reuse, R143 ;  /* 0x0000008f00177220 */ /* 0x040fe40000410000 */
[C---:B------:R-:W-:Y:S01]  /*bf30*/  FMUL.FTZ R30, R0.reuse, R30 ;  /* 0x0000001e001e7220 */ /* 0x040fe20000410000 */
[----:B------:R-:W-:Y:S01]  /*bf40*/  LDSM.16.MT88.4 R140, [R236+0x4880] ;  /* 0x00488000ec8c783b */ /* 0x000fe20000004200 */
[C---:B------:R-:W-:Y:S01]  /*bf50*/  FMUL.FTZ R31, R0.reuse, R31 ;  /* 0x0000001f001f7220 */ /* 0x040fe20000410000 */
[----:B------:R-:W-:Y:S01]  /*bf60*/  MUFU.EX2 R144, R178 ;  /* 0x000000b200907308 */ /* 0x000fe20000000800 */
[C---:B------:R-:W-:Y:S02]  /*bf70*/  FMUL.FTZ R34, R0.reuse, R34 ;  /* 0x0000002200227220 */ /* 0x040fe40000410000 */
[----:B---3--:R-:W-:Y:S02]  /*bf80*/  FADD.FTZ R148, R171, R3 ;  /* 0x00000003ab947221 */ /* 0x008fe40000010000 */
[C---:B------:R-:W-:Y:S02]  /*bf90*/  FMUL.FTZ R35, R0.reuse, R35 ;  /* 0x0000002300237220 */ /* 0x040fe40000410000 */
[C---:B------:R-:W-:Y:S02]  /*bfa0*/  FMUL.FTZ R38, R0.reuse, R38 ;  /* 0x0000002600267220 */ /* 0x040fe40000410000 */
[C---:B------:R-:W-:Y:S01]  /*bfb0*/  FMUL.FTZ R39, R0.reuse, R39 ;  /* 0x0000002700277220 */ /* 0x040fe20000410000 */
[----:B------:R-:W3:Y:S01]  /*bfc0*/  MUFU.EX2 R3, R149 ;  /* 0x0000009500037308 */ /* 0x000ee20000000800 */
[----:B------:R-:W-:Y:S01]  /*bfd0*/  FMUL.FTZ R42, R0, R42 ;  /* 0x0000002a002a7220 */ /* 0x000fe20000410000 */
[----:B--2---:R-:W-:Y:S01]  /*bfe0*/  F2FP.BF16.PACK_AB R171, R150, R171 ;  /* 0x000000ab96ab723e */ /* 0x004fe200000010ff */
[C---:B------:R-:W-:Y:S02]  /*bff0*/  FMUL.FTZ R43, R0.reuse, R43 ;  /* 0x0000002b002b7220 */ /* 0x040fe40000410000 */
[C---:B------:R-:W-:Y:S02]  /*c000*/  FMUL.FTZ R46, R0.reuse, R46 ;  /* 0x0000002e002e7220 */ /* 0x040fe40000410000 */
[C---:B------:R-:W-:Y:S02]  /*c010*/  FMUL.FTZ R47, R0.reuse, R47 ;  /* 0x0000002f002f7220 */ /* 0x040fe40000410000 */
[C---:B-1----:R-:W-:Y:S01]  /*c020*/  HMMA.16816.F32.BF16 R4, R168.reuse, R136, R4 ;  /* 0x00000088a804723c */ /* 0x042fe20000041804 */
[----:B------:R-:W-:Y:S04]  /*c030*/  MUFU.EX2 R149, R173 ;  /* 0x000000ad00957308 */ /* 0x000fe80000000800 */
[C---:B------:R-:W-:Y:S02]  /*c040*/  FMUL.FTZ R50, R0.reuse, R50 ;  /* 0x0000003200327220 */ /* 0x040fe40000410000 */
[C---:B------:R-:W-:Y:S01]  /*c050*/  FMUL.FTZ R51, R0.reuse, R51 ;  /* 0x0000003300337220 */ /* 0x040fe20000410000 */
[C---:B------:R-:W-:Y:S01]  /*c060*/  HMMA.16816.F32.BF16 R8, R168.reuse, R138, R8 ;  /* 0x0000008aa808723c */ /* 0x040fe20000041808 */
[----:B------:R-:W1:Y:S02]  /*c070*/  LDSM.16.MT88.4 R136, [R237+0x4080] ;  /* 0x00408000ed88783b */ /* 0x000e640000004200 */
[----:B------:R-:W2:Y:S01]  /*c080*/  MUFU.EX2 R178, R172 ;  /* 0x000000ac00b27308 */ /* 0x000ea20000000800 */
[C---:B------:R-:W-:Y:S02]  /*c090*/  FMUL.FTZ R54, R0.reuse, R54 ;  /* 0x0000003600367220 */ /* 0x040fe40000410000 */
[C---:B------:R-:W-:Y:S02]  /*c0a0*/  FMUL.FTZ R55, R0.reuse, R55 ;  /* 0x0000003700377220 */ /* 0x040fe40000410000 */
[C---:B------:R-:W-:Y:S04]  /*c0b0*/  FMUL.FTZ R58, R0.reuse, R58 ;  /* 0x0000003a003a7220 */ /* 0x040fe80000410000 */
        /* <DEDUP_REMOVED lines=13> */
[----:B------:R-:W4:Y:S01]  /*c190*/  MUFU.EX2 R176, R175 ;  /* 0x000000af00b07308 */ /* 0x000f220000000800 */
[C---:B------:R-:W-:Y:S02]  /*c1a0*/  FMUL.FTZ R82, R0.reuse, R82 ;  /* 0x0000005200527220 */ /* 0x040fe40000410000 */
[C---:B------:R-:W-:Y:S02]  /*c1b0*/  FMUL.FTZ R83, R0.reuse, R83 ;  /* 0x0000005300537220 */ /* 0x040fe40000410000 */
[C---:B------:R-:W-:Y:S02]  /*c1c0*/  FMUL.FTZ R86, R0.reuse, R86 ;  /* 0x0000005600567220 */ /* 0x040fe40000410000 */
[C---:B------:R-:W-:Y:S01]  /*c1d0*/  FMUL.FTZ R87, R0.reuse, R87 ;  /* 0x0000005700577220 */ /* 0x040fe20000410000 */
[C---:B-1----:R-:W-:Y:S02]  /*c1e0*/  HMMA.16816.F32.BF16 R12, R168.reuse, R136, R12 ;  /* 0x00000088a80c723c */ /* 0x042fe4000004180c */
[----:B------:R-:W1:Y:S01]  /*c1f0*/  MUFU.EX2 R175, R157 ;  /* 0x0000009d00af7308 */ /* 0x000e620000000800 */
[C---:B------:R-:W-:Y:S02]  /*c200*/  FMUL.FTZ R90, R0.reuse, R90 ;  /* 0x0000005a005a7220 */ /* 0x040fe40000410000 */
[C---:B------:R-:W-:Y:S02]  /*c210*/  FMUL.FTZ R91, R0.reuse, R91 ;  /* 0x0000005b005b7220 */ /* 0x040fe40000410000 */
[C---:B------:R-:W-:Y:S01]  /*c220*/  FMUL.FTZ R94, R0.reuse, R94 ;  /* 0x0000005e005e7220 */ /* 0x040fe20000410000 */
[C---:B------:R-:W-:Y:S01]  /*c230*/  HMMA.16816.F32.BF16 R16, R168.reuse, R138, R16 ;  /* 0x0000008aa810723c */ /* 0x040fe20000041810 */
[----:B------:R-:W5:Y:S03]  /*c240*/  LDSM.16.MT88.4 R136, [R240+0x4080] ;  /* 0x00408000f088783b */ /* 0x000f660000004200 */
[C---:B------:R-:W-:Y:S01]  /*c250*/  FMUL.FTZ R95, R0.reuse, R95 ;  /* 0x0000005f005f7220 */ /* 0x040fe20000410000 */
[----:B------:R-:W-:Y:S01]  /*c260*/  MUFU.EX2 R172, R156 ;  /* 0x0000009c00ac7308 */ /* 0x000fe20000000800 */
[C---:B------:R-:W-:Y:S02]  /*c270*/  FMUL.FTZ R98, R0.reuse, R98 ;  /* 0x0000006200627220 */ /* 0x040fe40000410000 */
[C---:B------:R-:W-:Y:S04]  /*c280*/  FMUL.FTZ R99, R0.reuse, R99 ;  /* 0x0000006300637220 */ /* 0x040fe80000410000 */
[C---:B------:R-:W-:Y:S02]  /*c290*/  FMUL.FTZ R102, R0.reuse, R102 ;  /* 0x0000006600667220 */ /* 0x040fe40000410000 */
[C---:B------:R-:W-:Y:S01]  /*c2a0*/  FMUL.FTZ R103, R0.reuse, R103 ;  /* 0x0000006700677220 */ /* 0x040fe20000410000 */
        /* <DEDUP_REMOVED lines=13> */
[C---:B------:R-:W-:Y:S01]  /*c380*/  FMUL.FTZ R130, R0.reuse, R130 ;  /* 0x0000008200827220 */ /* 0x040fe20000410000 */
[C---:B-----5:R-:W-:Y:S03]  /*c390*/  HMMA.16816.F32.BF16 R20, R168.reuse, R136, R20 ;  /* 0x00000088a814723c */ /* 0x060fe60000041814 */
[----:B------:R-:W-:Y:S02]  /*c3a0*/  FMUL.FTZ R131, R0, R131 ;  /* 0x0000008300837220 */ /* 0x000fe40000410000 */
[----:B------:R-:W-:Y:S01]  /*c3b0*/  FADD.FTZ R0, R132, R154 ;  /* 0x0000009a84007221 */ /* 0x000fe20000010000 */
[----:B------:R-:W-:Y:S02]  /*c3c0*/  MOV R154, R145 ;  /* 0x00000091009a7202 */ /* 0x000fe40000000f00 */
[C---:B------:R-:W-:Y:S01]  /*c3d0*/  HMMA.16816.F32.BF16 R24, R168.reuse, R138, R24 ;  /* 0x0000008aa818723c */ /* 0x040fe20000041818 */
[----:B------:R-:W5:Y:S03]  /*c3e0*/  LDSM.16.MT88.4 R136, [R239+0x4080] ;  /* 0x00408000ef88783b */ /* 0x000f660000004200 */
[C---:B---3--:R-:W-:Y:S04]  /*c3f0*/  FADD.FTZ R0, R3.reuse, R0 ;  /* 0x0000000003007221 */ /* 0x048fe80000010000 */
[----:B------:R-:W-:Y:S04]  /*c400*/  FADD.FTZ R0, R144, R0 ;  /* 0x0000000090007221 */ /* 0x000fe80000010000 */
[----:B------:R-:W-:Y:S01]  /*c410*/  FADD.FTZ R0, R134, R0 ;  /* 0x0000000086007221 */ /* 0x000fe20000010000 */
[C---:B-----5:R-:W-:Y:S08]  /*c420*/  HMMA.16816.F32.BF16 R28, R168.reuse, R136, R28 ;  /* 0x00000088a81c723c */ /* 0x060ff0000004181c */
[C---:B------:R-:W-:Y:S01]  /*c430*/  HMMA.16816.F32.BF16 R32, R168.reuse, R138, R32 ;  /* 0x0000008aa820723c */ /* 0x040fe20000041820 */
[----:B------:R-:W3:Y:S07]  /*c440*/  LDSM.16.MT88.4 R136, [R236+0x5880] ;  /* 0x00588000ec88783b */ /* 0x000eee0000004200 */
[C---:B---3--:R-:W-:Y:S08]  /*c450*/  HMMA.16816.F32.BF16 R36, R168.reuse, R136, R36 ;  /* 0x00000088a824723c */ /* 0x048ff00000041824 */
        /* <DEDUP_REMOVED lines=32> */
[C---:B---3--:R-:W-:Y:S07]  /*c660*/  HMMA.16816.F32.BF16 R124, R168.reuse, R136, R124 ;  /* 0x00000088a87c723c */ /* 0x048fee000004187c */
[----:B------:R-:W-:Y:S01]  /*c670*/  F2FP.BF16.PACK_AB R136, R3, R132 ;  /* 0x000000840388723e */ /* 0x000fe200000010ff */
[----:B------:R-:W-:Y:S01]  /*c680*/  HMMA.16816.F32.BF16 R128, R168, R138, R128 ;  /* 0x0000008aa880723c */ /* 0x000fe20000041880 */
[----:B------:R-:W3:Y:S03]  /*c690*/  MUFU.EX2 R132, R154 ;  /* 0x0000009a00847308 */ /* 0x000ee60000000800 */
[----:B--2---:R-:W-:Y:S01]  /*c6a0*/  F2FP.BF16.PACK_AB R137, R178, R149 ;  /* 0x00000095b289723e */ /* 0x004fe200000010ff */
[----:B------:R-:W-:Y:S02]  /*c6b0*/  FADD.FTZ R3, R150, R148 ;  /* 0x0000009496037221 */ /* 0x000fe40000010000 */
[----:B------:R-:W-:Y:S02]  /*c6c0*/  F2FP.BF16.PACK_AB R138, R134, R144 ;  /* 0x00000090868a723e */ /* 0x000fe400000010ff */
[----:B------:R-:W2:Y:S02]  /*c6d0*/  LDSM.16.MT88.4 R144, [R237+0x4880] ;  /* 0x00488000ed90783b */ /* 0x000ea40000004200 */
[----:B------:R5:W-:Y:S01]  /*c6e0*/  MUFU.EX2 R170, R153 ;  /* 0x0000009900aa7308 */ /* 0x000be20000000800 */
[----:B----4-:R-:W-:Y:S02]  /*c6f0*/  F2FP.BF16.PACK_AB R139, R176, R177 ;  /* 0x000000b1b08b723e */ /* 0x010fe400000010ff */
[----:B-1----:R-:W-:Y:S02]  /*c700*/  F2FP.BF16.PACK_AB R169, R175, R174 ;  /* 0x000000aeafa9723e */ /* 0x002fe400000010ff */
[----:B------:R-:W-:Y:S03]  /*c710*/  F2FP.BF16.PACK_AB R171, R173, R172 ;  /* 0x000000acadab723e */ /* 0x000fe600000010ff */
[C---:B------:R-:W-:Y:S02]  /*c720*/  HMMA.16816.F32.BF16 R4, R136.reuse, R140, R4 ;  /* 0x0000008c8804723c */ /* 0x040fe40000041804 */
[----:B------:R-:W1:Y:S03]  /*c730*/  MUFU.EX2 R168, R159 ;  /* 0x0000009f00a87308 */ /* 0x000e660000000800 */
[----:B---3--:R-:W-:Y:S03]  /*c740*/  FADD.FTZ R0, R132, R0 ;  /* 0x0000000084007221 */ /* 0x008fe60000010000 */
[C---:B------:R-:W-:Y:S01]  /*c750*/  HMMA.16816.F32.BF16 R8, R136.reuse, R142, R8 ;  /* 0x0000008e8808723c */ /* 0x040fe20000041808 */
[----:B------:R-:W3:Y:S03]  /*c760*/  LDSM.16.MT88.4 R140, [R240+0x4880] ;  /* 0x00488000f08c783b */ /* 0x000ee60000004200 */
[----:B------:R-:W4:Y:S05]  /*c770*/  MUFU.EX2 R134, R158 ;  /* 0x0000009e00867308 */ /* 0x000f2a0000000800 */
[----:B-----5:R-:W-:Y:S03]  /*c780*/  LDSM.16.MT88.4 R152, [R236+0x5080] ;  /* 0x00508000ec98783b */ /* 0x020fe60000004200 */
[C---:B-1----:R-:W-:Y:S01]  /*c790*/  FADD.FTZ R0, R168.reuse, R0 ;  /* 0x00000000a8007221 */ /* 0x042fe20000010000 */
[----:B------:R-:W-:Y:S01]  /*c7a0*/  F2FP.BF16.PACK_AB R168, R168, R132 ;  /* 0x00000084a8a8723e */ /* 0x000fe200000010ff */
[C---:B--2---:R-:W-:Y:S03]  /*c7b0*/  HMMA.16816.F32.BF16 R12, R136.reuse, R144, R12 ;  /* 0x00000090880c723c */ /* 0x044fe6000004180c */
[----:B----4-:R-:W-:Y:S05]  /*c7c0*/  FADD.FTZ R0, R134, R0 ;  /* 0x0000000086007221 */ /* 0x010fea0000010000 */
[C---:B------:R-:W-:Y:S01]  /*c7d0*/  HMMA.16816.F32.BF16 R16, R136.reuse, R146, R16 ;  /* 0x000000928810723c */ /* 0x040fe20000041810 */
[----:B------:R-:W1:Y:S03]  /*c7e0*/  LDSM.16.MT88.4 R144, [R239+0x4880] ;  /* 0x00488000ef90783b */ /* 0x000e660000004200 */
[C---:B------:R-:W-:Y:S01]  /*c7f0*/  FADD.FTZ R132, R170.reuse, R0 ;  /* 0x00000000aa847221 */ /* 0x040fe20000010000 */
[----:B------:R-:W-:Y:S01]  /*c800*/  F2FP.BF16.PACK_AB R170, R170, R134 ;  /* 0x00000086aaaa723e */ /* 0x000fe200000010ff */
[----:B------:R-:W-:Y:S03]  /*c810*/  FADD.FTZ R0, R149, R3 ;  /* 0x0000000395007221 */ /* 0x000fe60000010000 */
[----:B------:R2:W-:Y:S01]  /*c820*/  STL [R1+0x20], R132 ;  /* 0x0000208401007387 */ /* 0x0005e20000100800 */
[C---:B---3--:R-:W-:Y:S03]  /*c830*/  HMMA.16816.F32.BF16 R20, R136.reuse, R140, R20 ;  /* 0x0000008c8814723c */ /* 0x048fe60000041814 */
[----:B------:R-:W-:Y:S04]  /*c840*/  FADD.FTZ R0, R178, R0 ;  /* 0x00000000b2007221 */ /* 0x000fe80000010000 */
[----:B------:R-:W-:Y:S01]  /*c850*/  FADD.FTZ R0, R177, R0 ;  /* 0x00000000b1007221 */ /* 0x000fe20000010000 */
[C---:B------:R-:W-:Y:S01]  /*c860*/  HMMA.16816.F32.BF16 R24, R136.reuse, R142, R24 ;  /* 0x0000008e8818723c */ /* 0x040fe20000041818 */
[----:B------:R-:W3:Y:S03]  /*c870*/  LDSM.16.MT88.4 R140, [R236+0x6080] ;  /* 0x00608000ec8c783b */ /* 0x000ee60000004200 */
[----:B------:R-:W-:Y:S04]  /*c880*/  FADD.FTZ R0, R176, R0 ;  /* 0x00000000b0007221 */ /* 0x000fe80000010000 */
[----:B------:R-:W-:Y:S04]  /*c890*/  FADD.FTZ R0, R174, R0 ;  /* 0x00000000ae007221 */ /* 0x000fe80000010000 */
[----:B------:R-:W-:Y:S01]  /*c8a0*/  FADD.FTZ R0, R175, R0 ;  /* 0x00000000af007221 */ /* 0x000fe20000010000 */
[----:B--2---:R-:W-:Y:S03]  /*c8b0*/  MOV R132, R2 ;  /* 0x0000000200847202 */ /* 0x004fe60000000f00 */
[----:B------:R-:W-:Y:S04]  /*c8c0*/  FADD.FTZ R0, R172, R0 ;  /* 0x00000000ac007221 */ /* 0x000fe80000010000 */
[----:B------:R-:W-:Y:S01]  /*c8d0*/  FADD.FTZ R0, R173, R0 ;  /* 0x00000000ad007221 */ /* 0x000fe20000010000 */
[C---:B-1----:R-:W-:Y:S04]  /*c8e0*/  HMMA.16816.F32.BF16 R28, R136.reuse, R144, R28 ;  /* 0x00000090881c723c */ /* 0x042fe8000004181c */
[----:B------:R-:W-:Y:S04]  /*c8f0*/  STL [R1+0x24], R0 ;  /* 0x0000240001007387 */ /* 0x000fe80000100800 */
[C---:B------:R-:W-:Y:S01]  /*c900*/  HMMA.16816.F32.BF16 R32, R136.reuse, R146, R32 ;  /* 0x000000928820723c */ /* 0x040fe20000041820 */
[----:B------:R-:W1:Y:S07]  /*c910*/  LDSM.16.MT88.4 R144, [R237+0x6080] ;  /* 0x00608000ed90783b */ /* 0x000e6e0000004200 */
[C---:B---3--:R-:W-:Y:S08]  /*c920*/  HMMA.16816.F32.BF16 R36, R136.reuse, R140, R36 ;  /* 0x0000008c8824723c */ /* 0x048ff00000041824 */
        /* <DEDUP_REMOVED lines=30> */
[C---:B------:R-:W-:Y:S08]  /*cb10*/  HMMA.16816.F32.BF16 R120, R136.reuse, R142, R120 ;  /* 0x0000008e8878723c */ /* 0x040ff00000041878 */
[C---:B-1----:R-:W-:Y:S08]  /*cb20*/  HMMA.16816.F32.BF16 R124, R136.reuse, R144, R124 ;  /* 0x00000090887c723c */ /* 0x042ff0000004187c */
        /* <DEDUP_REMOVED lines=46> */
[C---:B--2---:R-:W-:Y:S08]  /*ce10*/  HMMA.16816.F32.BF16 R124, R168.reuse, R4, R124 ;  /* 0x00000004a87c723c */ /* 0x044ff0000004187c */
[----:B------:R-:W-:Y:S01]  /*ce20*/  HMMA.16816.F32.BF16 R128, R168, R6, R128 ;  /* 0x00000006a880723c */ /* 0x000fe20000041880 */
[----:B------:R-:W-:-:S07]  /*ce30*/  @P0 BRA `(.L_x_194) ;  /* 0xffffcfe000000947 */ /* 0x000fce000383ffff */
.L_x_191:
[----:B------:R-:W-:-:S06]  /*ce40*/  UISETP.GE.AND UP0, UPT, UR13, UR12, UPT ;  /* 0x0000000c0d00728c */ /* 0x000fcc000bf06270 */
[----:B------:R-:W-:-:S13]  /*ce50*/  PLOP3.LUT P0, PT, PT, PT, UP0, 0x40, 0x0 ;  /* 0x000000000000781c */ /* 0x000fda0003f0e808 */
[----:B------:R-:W-:Y:S05]  /*ce60*/  @P0 BRA `(.L_x_195) ;  /* 0x00003f6000000947 */ /* 0x000fea0003800000 */
[----:B------:R-:W2:Y:S01]  /*ce70*/  LDL.64 R8, [R1+0x48] ;  /* 0x0000480001087983 */ /* 0x000ea20000100a00 */
[----:B------:R-:W-:-:S03]  /*ce80*/  ULDC.64 UR4, c[0x0][0x208] ;  /* 0x0000820000047ab9 */ /* 0x000fc60000000a00 */
[----:B------:R-:W3:Y:S04]  /*ce90*/  LDL.64 R2, [R1+0x40] ;  /* 0x0000400001027983 */ /* 0x000ee80000100a00 */
[----:B------:R-:W4:Y:S04]  /*cea0*/  LDL.64 R6, [R1+0x38] ;  /* 0x0000380001067983 */ /* 0x000f280000100a00 */
[----:B-1----:R-:W4:Y:S01]  /*ceb0*/  LDL.64 R4, [R1+0x30] ;  /* 0x0000300001047983 */ /* 0x002f220000100a00 */
[----:B------:R-:W-:Y:S01]  /*cec0*/  UIMAD.WIDE.U32 UR10, UR4, 0x30, URZ ;  /* 0x00000030040a78a5 */ /* 0x000fe2000f8e003f */
[----:B------:R-:W-:Y:S01]  /*ced0*/  IMAD.MOV.U32 R134, RZ, RZ, R132 ;  /* 0x000000ffff867224 */ /* 0x000fe200078e0084 */
[----:B------:R-:W-:-:S04]  /*cee0*/  UIMAD UR5, UR5, 0x30, URZ ;  /* 0x00000030050578a4 */ /* 0x000fc8000f8e023f */
[----:B------:R-:W-:Y:S01]  /*cef0*/  UIADD3 UR9, UR11, UR5, URZ ;  /* 0x000000050b097290 */ /* 0x000fe2000fffe03f */
[C---:B--2---:R-:W-:Y:S02]  /*cf00*/  IADD3 R10, P0, R8.reuse, 0x40, RZ ;  /* 0x00000040080a7810 */ /* 0x044fe40007f1e0ff */
[C---:B------:R-:W-:Y:S01]  /*cf10*/  IADD3 R0, P1, R8.reuse, 0x80, RZ ;  /* 0x0000008008007810 */ /* 0x040fe20007f3e0ff */
[----:B---3--:R-:W1:Y:S04]  /*cf20*/  S2R R2, SR_TID.X ;  /* 0x0000000000027919 */ /* 0x008e680000002100 */
[--C-:B------:R-:W-:Y:S01]  /*cf30*/  IMAD.X R9, RZ, RZ, R3.reuse, P1 ;  /* 0x000000ffff097224 */ /* 0x100fe200008e0603 */
[----:B------:R2:W-:Y:S04]  /*cf40*/  STL [R1+0x6c], R10 ;  /* 0x00006c0a01007387 */ /* 0x0005e80000100800 */
[----:B------:R3:W-:Y:S01]  /*cf50*/  STL [R1+0x64], R0 ;  /* 0x0000640001007387 */ /* 0x0007e20000100800 */
[----:B--2---:R-:W-:Y:S01]  /*cf60*/  IMAD.X R10, RZ, RZ, R3, P0 ;  /* 0x000000ffff0a7224 */ /* 0x004fe200000e0603 */
[----:B---3--:R-:W-:-:S04]  /*cf70*/  IADD3 R0, P0, R8, 0xc0, RZ ;  /* 0x000000c008007810 */ /* 0x008fc80007f1e0ff */
[----:B------:R-:W-:Y:S01]  /*cf80*/  STL [R1+0x68], R10 ;  /* 0x0000680a01007387 */ /* 0x000fe20000100800 */
[----:B----4-:R-:W-:-:S03]  /*cf90*/  IADD3 R8, P2, R6, 0x40, RZ ;  /* 0x0000004006087810 */ /* 0x010fc60007f5e0ff */
[----:B------:R2:W-:Y:S04]  /*cfa0*/  STL [R1+0x5c], R0 ;  /* 0x00005c0001007387 */ /* 0x0005e80000100800 */
[----:B------:R-:W-:Y:S04]  /*cfb0*/  STL [R1+0x60], R9 ;  /* 0x0000600901007387 */ /* 0x000fe80000100800 */
[----:B------:R-:W-:Y:S01]  /*cfc0*/  STL [R1+0x54], R8 ;  /* 0x0000540801007387 */ /* 0x000fe20000100800 */
[----:B--2---:R-:W-:Y:S01]  /*cfd0*/  IMAD.X R0, RZ, RZ, R3, P0 ;  /* 0x000000ffff007224 */ /* 0x004fe200000e0603 */
[----:B------:R-:W-:-:S04]  /*cfe0*/  IADD3 R3, P1, R6, 0x80, RZ ;  /* 0x0000008006037810 */ /* 0x000fc80007f3e0ff */
[----:B------:R2:W-:Y:S04]  /*cff0*/  STL [R1+0x58], R0 ;  /* 0x0000580001007387 */ /* 0x0005e80000100800 */
[----:B------:R3:W-:Y:S04]  /*d000*/  STL [R1+0x2c], R3 ;  /* 0x00002c0301007387 */ /* 0x0007e80000100800 */
[----:B--2---:R-:W2:Y:S01]  /*d010*/  S2R R0, SR_TID.X ;  /* 0x0000000000007919 */ /* 0x004ea20000002100 */
[----:B---3--:R-:W-:-:S05]  /*d020*/  IMAD.X R3, RZ, RZ, R5, P2 ;  /* 0x000000ffff037224 */ /* 0x008fca00010e0605 */
[----:B------:R3:W-:Y:S01]  /*d030*/  STL [R1+0x50], R3 ;  /* 0x0000500301007387 */ /* 0x0007e20000100800 */
[----:B--2---:R-:W-:-:S04]  /*d040*/  SHF.R.S32.HI R0, RZ, 0x1f, R0 ;  /* 0x0000001fff007819 */ /* 0x004fc80000011400 */
[----:B-1----:R-:W-:Y:S02]  /*d050*/  LEA.HI R0, R0, R2, RZ, 0x3 ;  /* 0x0000000200007211 */ /* 0x002fe400078f18ff */
[----:B------:R-:W-:Y:S02]  /*d060*/  IADD3 R2, P0, R6, 0xc0, RZ ;  /* 0x000000c006027810 */ /* 0x000fe40007f1e0ff */
[----:B------:R-:W-:Y:S01]  /*d070*/  SHF.R.S32.HI R0, RZ, 0x3, R0 ;  /* 0x00000003ff007819 */ /* 0x000fe20000011400 */
[----:B---3--:R-:W-:Y:S02]  /*d080*/  IMAD.X R3, RZ, RZ, R5, P1 ;  /* 0x000000ffff037224 */ /* 0x008fe400008e0605 */
[----:B------:R1:W-:Y:S01]  /*d090*/  STL [R1+0x18], R2 ;  /* 0x0000180201007387 */ /* 0x0003e20000100800 */
[----:B------:R-:W-:-:S05]  /*d0a0*/  IADD3 R0, -R0, 0x30, RZ ;  /* 0x0000003000007810 */ /* 0x000fca0007ffe1ff */
[----:B------:R2:W-:Y:S01]  /*d0b0*/  STL [R1+0xc], R0 ;  /* 0x00000c0001007387 */ /* 0x0005e20000100800 */
[----:B-1----:R-:W-:Y:S02]  /*d0c0*/  IMAD.MOV.U32 R2, RZ, RZ, R133 ;  /* 0x000000ffff027224 */ /* 0x002fe400078e0085 */
[----:B--2---:R-:W-:-:S05]  /*d0d0*/  IMAD.X R0, RZ, RZ, R5, P0 ;  /* 0x000000ffff007224 */ /* 0x004fca00000e0605 */
[----:B------:R1:W-:Y:S04]  /*d0e0*/  STL [R1+0x14], R0 ;  /* 0x0000140001007387 */ /* 0x0003e80000100800 */
[----:B------:R1:W-:Y:S02]  /*d0f0*/  STL [R1+0x1c], R3 ;  /* 0x00001c0301007387 */ /* 0x0003e40000100800 */
.L_x_205:
[----:B------:R-:W2:Y:S01]  /*d100*/  LDL.64 R132, [R1+0x48] ;  /* 0x0000480001847983 */ /* 0x000ea20000100a00 */
[----:B------:R-:W-:Y:S01]  /*d110*/  USHF.R.S32.HI UR5, URZ, 0x1f, UR13 ;  /* 0x0000001f3f057899 */ /* 0x000fe2000801140d */
[----:B------:R-:W-:Y:S01]  /*d120*/  IMAD.MOV.U32 R24, RZ, RZ, c[0x0][0x208] ;  /* 0x00008200ff187624 */ /* 0x000fe200078e00ff */
[----:B------:R-:W-:Y:S01]  /*d130*/  UIMAD UR4, UR9, UR13, URZ ;  /* 0x0000000d090472a4 */ /* 0x000fe2000f8e023f */
[----:B------:R-:W-:Y:S01]  /*d140*/  IMAD.MOV.U32 R27, RZ, RZ, c[0x0][0x20c] ;  /* 0x00008300ff1b7624 */ /* 0x000fe200078e00ff */
[----:B------:R-:W-:Y:S01]  /*d150*/  UIMAD.WIDE.U32 UR14, UR10, UR13, URZ ;  /* 0x0000000d0a0e72a5 */ /* 0x000fe2000f8e003f */
[----:B------:R-:W3:Y:S01]  /*d160*/  LDL.64 R18, [R1+0x40] ;  /* 0x0000400001127983 */ /* 0x000ee20000100a00 */
[----:B------:R-:W-:Y:S01]  /*d170*/  UIMAD UR4, UR5, UR10, UR4 ;  /* 0x0000000a050472a4 */ /* 0x000fe2000f8e0204 */
[----:B------:R-:W-:Y:S04]  /*d180*/  DEPBAR.LE SB0, 0x0 ;  /* 0x000080000000791a */ /* 0x000fe80000000000 */
[----:B------:R-:W4:Y:S01]  /*d190*/  LDL R22, [R1+0x6c] ;  /* 0x00006c0001167983 */ /* 0x000f220000100800 */
[----:B------:R-:W-:Y:S02]  /*d1a0*/  UIADD3 UR4, UR15, UR4, URZ ;  /* 0x000000040f047290 */ /* 0x000fe4000fffe03f */
[----:B------:R-:W-:Y:S03]  /*d1b0*/  UISETP.GT.AND UP0, UPT, UR13, UR12, UPT ;  /* 0x0000000c0d00728c */ /* 0x000fe6000bf04270 */
[----:B------:R-:W4:Y:S06]  /*d1c0*/  LDL R17, [R1+0x68] ;  /* 0x0000680001117983 */ /* 0x000f2c0000100800 */
[----:B------:R-:W4:Y:S06]  /*d1d0*/  LDL R26, [R1+0x64] ;  /* 0x00006400011a7983 */ /* 0x000f2c0000100800 */
[----:B------:R-:W4:Y:S06]  /*d1e0*/  LDL R25, [R1+0x5c] ;  /* 0x00005c0001197983 */ /* 0x000f2c0000100800 */
[----:B------:R-:W4:Y:S06]  /*d1f0*/  LDL R174, [R1+0x60] ;  /* 0x0000600001ae7983 */ /* 0x000f2c0000100800 */
[----:B------:R-:W4:Y:S06]  /*d200*/  LDL R173, [R1+0x58] ;  /* 0x0000580001ad7983 */ /* 0x000f2c0000100800 */
[----:B------:R-:W4:Y:S06]  /*d210*/  LDL R23, [R1+0x28] ;  /* 0x0000280001177983 */ /* 0x000f2c0000100800 */
[----:B-1----:R1:W-:Y:S06]  /*d220*/  STL.64 [R1+0x90], R30 ;  /* 0x0000901e01007387 */ /* 0x0023ec0000100a00 */
[----:B------:R1:W-:Y:S06]  /*d230*/  STL.64 [R1+0x88], R28 ;  /* 0x0000881c01007387 */ /* 0x0003ec0000100a00 */
[----:B------:R-:W4:Y:S06]  /*d240*/  LDL R172, [R1] ;  /* 0x0000000001ac7983 */ /* 0x000f2c0000100800 */
[----:B------:R-:W-:Y:S06]  /*d250*/  BAR.SYNC.DEFER_BLOCKING 0x0 ;  /* 0x0000000000007b1d */ /* 0x000fec0000010000 */
[----:B-----5:R-:W1:Y:S06]  /*d260*/  LDSM.16.M88.4 R8, [R135+0x14080] ;  /* 0x014080008708783b */ /* 0x020e6c0000000200 */
[----:B------:R-:W-:Y:S06]  /*d270*/  LDSM.16.M88.4 R168, [R242] ;  /* 0x00000000f2a8783b */ /* 0x000fec0000000200 */
[----:B------:R-:W-:Y:S01]  /*d280*/  LDSM.16.M88.4 R176, [R252] ;  /* 0x00000000fcb0783b */ /* 0x000fe20000000200 */
[----:B-12---:R-:W-:Y:S04]  /*d290*/  IADD3 R0, P1, R132, UR14, RZ ;  /* 0x0000000e84007c10 */ /* 0x006fe8000ff3e0ff */
[----:B---3--:R-:W-:Y:S02]  /*d2a0*/  IADD3.X R4, R19, UR4, RZ, P1, !PT ;  /* 0x0000000413047c10 */ /* 0x008fe40008ffe4ff */
[----:B------:R-:W-:Y:S02]  /*d2b0*/  LEA R14, P1, R0, c[0x0][0x1f8], 0x1 ;  /* 0x00007e00000e7a11 */ /* 0x000fe400078208ff */
[----:B----4-:R-:W-:Y:S02]  /*d2c0*/  IADD3 R3, P0, R22, UR14, RZ ;  /* 0x0000000e16037c10 */ /* 0x010fe4000ff1e0ff */
[----:B------:R-:W-:Y:S02]  /*d2d0*/  LEA.HI.X R15, R0, c[0x0][0x1fc], R4, 0x1, P1 ;  /* 0x00007f00000f7a11 */ /* 0x000fe400008f0c04 */
[----:B------:R-:W-:Y:S02]  /*d2e0*/  IADD3.X R5, R17, UR4, RZ, P0, !PT ;  /* 0x0000000411057c10 */ /* 0x000fe400087fe4ff */
[C---:B------:R-:W-:Y:S02]  /*d2f0*/  LEA R12, P0, R3.reuse, c[0x0][0x1f8], 0x1 ;  /* 0x00007e00030c7a11 */ /* 0x040fe400078008ff */
[----:B------:R-:W-:Y:S02]  /*d300*/  IADD3 R0, P1, R26, UR14, RZ ;  /* 0x0000000e1a007c10 */ /* 0x000fe4000ff3e0ff */
[----:B------:R-:W-:Y:S02]  /*d310*/  LEA.HI.X R13, R3, c[0x0][0x1fc], R5, 0x1, P0 ;  /* 0x00007f00030d7a11 */ /* 0x000fe400000f0c05 */
[----:B------:R-:W-:Y:S02]  /*d320*/  LEA R6, P0, R0, c[0x0][0x1f8], 0x1 ;  /* 0x00007e0000067a11 */ /* 0x000fe400078008ff */
[----:B------:R-:W-:Y:S02]  /*d330*/  IADD3.X R3, R174, UR4, RZ, P1, !PT ;  /* 0x00000004ae037c10 */ /* 0x000fe40008ffe4ff */
[----:B------:R-:W-:Y:S02]  /*d340*/  IADD3 R4, P1, R25, UR14, RZ ;  /* 0x0000000e19047c10 */ /* 0x000fe4000ff3e0ff */
[----:B------:R-:W-:Y:S02]  /*d350*/  LEA.HI.X R7, R0, c[0x0][0x1fc], R3, 0x1, P0 ;  /* 0x00007f0000077a11 */ /* 0x000fe400000f0c03 */
[----:B------:R-:W-:Y:S02]  /*d360*/  IADD3.X R16, R173, UR4, RZ, P1, !PT ;  /* 0x00000004ad107c10 */ /* 0x000fe40008ffe4ff */
[----:B------:R-:W-:Y:S02]  /*d370*/  LEA R20, P2, R4, c[0x0][0x1f8], 0x1 ;  /* 0x00007e0004147a11 */ /* 0x000fe400078408ff */
[----:B------:R-:W-:Y:S02]  /*d380*/  @!P3 LEA R0, P0, R24, UR14, 0x5 ;  /* 0x0000000e1800bc11 */ /* 0x000fe4000f8028ff */
[----:B------:R-:W-:Y:S02]  /*d390*/  LEA.HI.X R21, R4, c[0x0][0x1fc], R16, 0x1, P2 ;  /* 0x00007f0004157a11 */ /* 0x000fe400010f0c10 */
[----:B------:R-:W-:Y:S02]  /*d3a0*/  @!P3 LEA.HI.X R3, R24, UR4, R27, 0x5, P0 ;  /* 0x000000041803bc11 */ /* 0x000fe400080f2c1b */
[C---:B------:R-:W-:Y:S02]  /*d3b0*/  @!P3 IADD3 R5, P1, R0.reuse, R132, RZ ;  /* 0x000000840005b210 */ /* 0x040fe40007f3e0ff */
[----:B------:R-:W-:Y:S02]  /*d3c0*/  @!P3 IADD3 R4, P0, R0, R22, RZ ;  /* 0x000000160004b210 */ /* 0x000fe40007f1e0ff */
[----:B------:R-:W-:Y:S01]  /*d3d0*/  LOP3.LUT P2, RZ, R23, 0x1, RZ, 0xc0, !PT ;  /* 0x0000000117ff7812 */ /* 0x000fe2000784c0ff */
[----:B------:R-:W-:Y:S01]  /*d3e0*/  @!P3 IMAD.X R23, R3, 0x1, R19, P1 ;  /* 0x000000010317b824 */ /* 0x000fe200008e0613 */
[----:B------:R-:W-:Y:S01]  /*d3f0*/  @!P3 LEA R22, P1, R5, c[0x0][0x1f8], 0x1 ;  /* 0x00007e000516ba11 */ /* 0x000fe200078208ff */
[----:B------:R-:W-:Y:S01]  /*d400*/  @!P3 IMAD.X R24, R3, 0x1, R17, P0 ;  /* 0x000000010318b824 */ /* 0x000fe200000e0611 */
[C---:B------:R-:W-:Y:S01]  /*d410*/  @!P3 LEA R132, P0, R4.reuse, c[0x0][0x1f8], 0x1 ;  /* 0x00007e000484ba11 */ /* 0x040fe200078008ff */
[----:B------:R-:W1:Y:S01]  /*d420*/  LDSM.16.M88.4 R16, [R135+0x14880] ;  /* 0x014880008710783b */ /* 0x000e620000000200 */
[----:B------:R-:W-:Y:S02]  /*d430*/  @!P3 LEA.HI.X R23, R5, c[0x0][0x1fc], R23, 0x1, P1 ;  /* 0x00007f000517ba11 */ /* 0x000fe400008f0c17 */
[----:B------:R-:W-:Y:S02]  /*d440*/  @!P3 LEA.HI.X R133, R4, c[0x0][0x1fc], R24, 0x1, P0 ;  /* 0x00007f000485ba11 */ /* 0x000fe400000f0c18 */
[C---:B------:R-:W-:Y:S02]  /*d450*/  @!P3 IADD3 R4, P1, R0.reuse, R26, RZ ;  /* 0x0000001a0004b210 */ /* 0x040fe40007f3e0ff */
[----:B------:R-:W-:Y:S02]  /*d460*/  @!P3 IADD3 R0, P0, R0, R25, RZ ;  /* 0x000000190000b210 */ /* 0x000fe40007f1e0ff */
[----:B------:R-:W2:Y:S01]  /*d470*/  LDSM.16.M88.4 R24, [R135+0x15080] ;  /* 0x015080008718783b */ /* 0x000ea20000000200 */
[C---:B------:R-:W-:Y:S01]  /*d480*/  @!P3 IMAD.X R5, R3.reuse, 0x1, R174, P1 ;  /* 0x000000010305b824 */ /* 0x040fe200008e06ae */
[----:B------:R-:W-:Y:S01]  /*d490*/  @!P3 LEA R30, P1, R4, c[0x0][0x1f8], 0x1 ;  /* 0x00007e00041eba11 */ /* 0x000fe200078208ff */
[----:B------:R-:W-:Y:S01]  /*d4a0*/  @!P3 IMAD.X R3, R3, 0x1, R173, P0 ;  /* 0x000000010303b824 */ /* 0x000fe200000e06ad */
[----:B------:R-:W-:Y:S02]  /*d4b0*/  @!P3 LEA R28, P0, R0, c[0x0][0x1f8], 0x1 ;  /* 0x00007e00001cba11 */ /* 0x000fe400078008ff */
[----:B------:R-:W3:Y:S01]  /*d4c0*/  LDSM.16.M88.4 R172, [R172] ;  /* 0x00000000acac783b */ /* 0x000ee20000000200 */
[----:B------:R-:W-:Y:S02]  /*d4d0*/  @!P3 LEA.HI.X R31, R4, c[0x0][0x1fc], R5, 0x1, P1 ;  /* 0x00007f00041fba11 */ /* 0x000fe400008f0c05 */
[----:B------:R-:W-:Y:S02]  /*d4e0*/  @!P3 LEA.HI.X R29, R0, c[0x0][0x1fc], R3, 0x1, P0 ;  /* 0x00007f00001dba11 */ /* 0x000fe400000f0c03 */
[----:B------:R-:W-:Y:S01]  /*d4f0*/  PLOP3.LUT P0, PT, PT, PT, UP0, 0x40, 0x0 ;  /* 0x000000000000781c */ /* 0x000fe20003f0e808 */
[----:B------:R-:W4:Y:S06]  /*d500*/  LDL R3, [R1+0x4] ;  /* 0x0000040001037983 */ /* 0x000f2c0000100800 */
[----:B------:R-:W-:Y:S01]  /*d510*/  @!PT LDS RZ, [RZ] ;  /* 0x00000000fffff984 */ /* 0x000fe20000000800 */
[----:B------:R-:W-:Y:S01]  /*d520*/  @!PT LDS RZ, [RZ] ;  /* 0x00000000fffff984 */ /* 0x000fe20000000800 */
[----:B------:R-:W-:Y:S01]  /*d530*/  @!PT LDS RZ, [RZ] ;  /* 0x00000000fffff984 */ /* 0x000fe20000000800 */
[----:B----4-:R1:W-:Y:S06]  /*d540*/  LDGSTS.E.BYPASS.LTC128B.128 [R3+0x4080], [R14.64], !P2 ;  /* 0x040800000e037fae */ /* 0x0103ec000d101d58 */
[----:B------:R1:W-:Y:S06]  /*d550*/  LDGSTS.E.BYPASS.LTC128B.128 [R3+0x5880], [R12.64], !P6 ;  /* 0x058800000c037fae */ /* 0x0003ec000f101d58 */
[----:B------:R4:W-:Y:S06]  /*d560*/  LDGSTS.E.BYPASS.LTC128B.128 [R3+0x7080], [R6.64], !P5 ;  /* 0x0708000006037fae */ /* 0x0009ec000e901d58 */
[----:B------:R2:W-:Y:S06]  /*d570*/  LDGSTS.E.BYPASS.LTC128B.128 [R3+0x8880], [R20.64], !P4 ;  /* 0x0888000014037fae */ /* 0x0005ec000e101d58 */
[----:B------:R2:W-:Y:S06]  /*d580*/  @!P3 LDGSTS.E.BYPASS.LTC128B.128 [R3+0x5080], [R22.64], !P2 ;  /* 0x050800001603bfae */ /* 0x0005ec000d101d58 */
[----:B------:R2:W-:Y:S06]  /*d590*/  @!P3 LDGSTS.E.BYPASS.LTC128B.128 [R3+0x6880], [R132.64], !P6 ;  /* 0x068800008403bfae */ /* 0x0005ec000f101d58 */
[----:B------:R2:W-:Y:S01]  /*d5a0*/  @!P3 LDGSTS.E.BYPASS.LTC128B.128 [R3+0x8080], [R30.64], !P5 ;  /* 0x080800001e03bfae */ /* 0x0005e2000e901d58 */
[C---:B----4-:R-:W-:Y:S05]  /*d5b0*/  HMMA.16816.F32.BF16 R4, R160.reuse, R8, RZ ;  /* 0x00000008a004723c */ /* 0x050fea00000418ff */
[----:B------:R4:W-:Y:S03]  /*d5c0*/  @!P3 LDGSTS.E.BYPASS.LTC128B.128 [R3+0x9880], [R28.64], !P4 ;  /* 0x098800001c03bfae */ /* 0x0009e6000e101d58 */
[C---:B------:R-:W-:Y:S03]  /*d5d0*/  HMMA.16816.F32.BF16 R8, R160.reuse, R10, RZ ;  /* 0x0000000aa008723c */ /* 0x040fe600000418ff */
[----:B------:R-:W0:Y:S05]  /*d5e0*/  LDGDEPBAR ;  /* 0x00000000000079af */ /* 0x000e2a0000000000 */
[C---:B-1----:R-:W-:Y:S08]  /*d5f0*/  HMMA.16816.F32.BF16 R12, R160.reuse, R16, RZ ;  /* 0x00000010a00c723c */ /* 0x042ff000000418ff */
[C---:B------:R-:W-:Y:S01]  /*d600*/  HMMA.16816.F32.BF16 R16, R160.reuse, R18, RZ ;  /* 0x00000012a010723c */ /* 0x040fe200000418ff */
[----:B--2---:R1:W5:Y:S06]  /*d610*/  LDL.LU.64 R30, [R1+0x90] ;  /* 0x00009000011e7983 */ /* 0x00436c0000300a00 */
[----:B----4-:R1:W5:Y:S01]  /*d620*/  LDL.LU.64 R28, [R1+0x88] ;  /* 0x00008800011c7983 */ /* 0x0103620000300a00 */
[C---:B------:R-:W-:Y:S08]  /*d630*/  HMMA.16816.F32.BF16 R20, R160.reuse, R24, RZ ;  /* 0x00000018a014723c */ /* 0x040ff000000418ff */
[----:B------:R-:W-:Y:S08]  /*d640*/  HMMA.16816.F32.BF16 R24, R160, R26, RZ ;  /* 0x0000001aa018723c */ /* 0x000ff000000418ff */
[C---:B------:R-:W-:Y:S08]  /*d650*/  HMMA.16816.F32.BF16 R4, R164.reuse, R168, R4 ;  /* 0x000000a8a404723c */ /* 0x040ff00000041804 */
[C---:B------:R-:W-:Y:S01]  /*d660*/  HMMA.16816.F32.BF16 R8, R164.reuse, R170, R8 ;  /* 0x000000aaa408723c */ /* 0x040fe20000041808 */
[----:B------:R-:W2:Y:S07]  /*d670*/  LDSM.16.M88.4 R168, [R241+0x14080] ;  /* 0x01408000f1a8783b */ /* 0x000eae0000000200 */
[C---:B---3--:R-:W-:Y:S08]  /*d680*/  HMMA.16816.F32.BF16 R12, R164.reuse, R172, R12 ;  /* 0x000000aca40c723c */ /* 0x048ff0000004180c */
[C---:B------:R-:W-:Y:S01]  /*d690*/  HMMA.16816.F32.BF16 R16, R164.reuse, R174, R16 ;  /* 0x000000aea410723c */ /* 0x040fe20000041810 */
[----:B------:R-:W3:Y:S07]  /*d6a0*/  LDSM.16.M88.4 R172, [R241+0x14880] ;  /* 0x01488000f1ac783b */ /* 0x000eee0000000200 */
[C---:B------:R-:W-:Y:S08]  /*d6b0*/  HMMA.16816.F32.BF16 R20, R164.reuse, R176, R20 ;  /* 0x000000b0a414723c */ /* 0x040ff00000041814 */
[----:B------:R-:W-:Y:S01]  /*d6c0*/  HMMA.16816.F32.BF16 R24, R164, R178, R24 ;  /* 0x000000b2a418723c */ /* 0x000fe20000041818 */
[----:B------:R-:W4:Y:S07]  /*d6d0*/  LDSM.16.M88.4 R176, [R241+0x15080] ;  /* 0x01508000f1b0783b */ /* 0x000f2e0000000200 */
[C---:B--2---:R-:W-:Y:S08]  /*d6e0*/  HMMA.16816.F32.BF16 R4, R180.reuse, R168, R4 ;  /* 0x000000a8b404723c */ /* 0x044ff00000041804 */
[C---:B------:R-:W-:Y:S01]  /*d6f0*/  HMMA.16816.F32.BF16 R8, R180.reuse, R170, R8 ;  /* 0x000000aab408723c */ /* 0x040fe20000041808 */
[----:B------:R-:W2:Y:S07]  /*d700*/  LDSM.16.M88.4 R168, [R238] ;  /* 0x00000000eea8783b */ /* 0x000eae0000000200 */
[C---:B---3--:R-:W-:Y:S08]  /*d710*/  HMMA.16816.F32.BF16 R12, R180.reuse, R172, R12 ;  /* 0x000000acb40c723c */ /* 0x048ff0000004180c */
[C---:B------:R-:W-:Y:S01]  /*d720*/  HMMA.16816.F32.BF16 R16, R180.reuse, R174, R16 ;  /* 0x000000aeb410723c */ /* 0x040fe20000041810 */
[----:B------:R-:W3:Y:S07]  /*d730*/  LDSM.16.M88.4 R172, [R238+0x800] ;  /* 0x00080000eeac783b */ /* 0x000eee0000000200 */
[C---:B----4-:R-:W-:Y:S08]  /*d740*/  HMMA.16816.F32.BF16 R20, R180.reuse, R176, R20 ;  /* 0x000000b0b414723c */ /* 0x050ff00000041814 */
[----:B------:R-:W-:Y:S01]  /*d750*/  HMMA.16816.F32.BF16 R24, R180, R178, R24 ;  /* 0x000000b2b418723c */ /* 0x000fe20000041818 */
[----:B------:R-:W4:Y:S07]  /*d760*/  LDSM.16.M88.4 R176, [R238+0x1000] ;  /* 0x00100000eeb0783b */ /* 0x000f2e0000000200 */
[C---:B--2---:R-:W-:Y:S08]  /*d770*/  HMMA.16816.F32.BF16 R4, R184.reuse, R168, R4 ;  /* 0x000000a8b804723c */ /* 0x044ff00000041804 */
[C---:B------:R-:W-:Y:S01]  /*d780*/  HMMA.16816.F32.BF16 R8, R184.reuse, R170, R8 ;  /* 0x000000aab808723c */ /* 0x040fe20000041808 */
[----:B------:R-:W2:Y:S07]  /*d790*/  LDSM.16.M88.4 R168, [R135+0x15880] ;  /* 0x0158800087a8783b */ /* 0x000eae0000000200 */
        /* <DEDUP_REMOVED lines=8> */
[----:B------:R-:W2:Y:S07]  /*d820*/  LDSM.16.M88.4 R168, [R251] ;  /* 0x00000000fba8783b */ /* 0x000eae0000000200 */
[C---:B---3--:R-:W-:Y:S08]  /*d830*/  HMMA.16816.F32.BF16 R12, R188.reuse, R172, R12 ;  /* 0x000000acbc0c723c */ /* 0x048ff0000004180c */
[C---:B------:R-:W-:Y:S01]  /*d840*/  HMMA.16816.F32.BF16 R16, R188.reuse, R174, R16 ;  /* 0x000000aebc10723c */ /* 0x040fe20000041810 */
[----:B------:R-:W3:Y:S07]  /*d850*/  LDSM.16.M88.4 R172, [R250] ;  /* 0x00000000faac783b */ /* 0x000eee0000000200 */
[C---:B----4-:R-:W-:Y:S08]  /*d860*/  HMMA.16816.F32.BF16 R20, R188.reuse, R176, R20 ;  /* 0x000000b0bc14723c */ /* 0x050ff00000041814 */
[----:B------:R-:W-:Y:S01]  /*d870*/  HMMA.16816.F32.BF16 R24, R188, R178, R24 ;  /* 0x000000b2bc18723c */ /* 0x000fe20000041818 */
[----:B------:R-:W4:Y:S07]  /*d880*/  LDSM.16.M88.4 R176, [R249] ;  /* 0x00000000f9b0783b */ /* 0x000f2e0000000200 */
        /* <DEDUP_REMOVED lines=88> */
[----:B------:R-:W-:Y:S08]  /*de10*/  HMMA.16816.F32.BF16 R24, R228, R178, R24 ;  /* 0x000000b2e418723c */ /* 0x000ff00000041818 */
[C---:B--2---:R-:W-:Y:S08]  /*de20*/  HMMA.16816.F32.BF16 R4, R232.reuse, R168, R4 ;  /* 0x000000a8e804723c */ /* 0x044ff00000041804 */
[C---:B------:R-:W-:Y:S08]  /*de30*/  HMMA.16816.F32.BF16 R8, R232.reuse, R170, R8 ;  /* 0x000000aae808723c */ /* 0x040ff00000041808 */
[C---:B---3--:R-:W-:Y:S08]  /*de40*/  HMMA.16816.F32.BF16 R12, R232.reuse, R172, R12 ;  /* 0x000000ace80c723c */ /* 0x048ff0000004180c */
[----:B------:R-:W-:Y:S01]  /*de50*/  FMUL.FTZ R4, R4, c[0x0][0x320] ;  /* 0x0000c80004047a20 */ /* 0x000fe20000410000 */
[C---:B------:R-:W-:Y:S03]  /*de60*/  HMMA.16816.F32.BF16 R16, R232.reuse, R174, R16 ;  /* 0x000000aee810723c */ /* 0x040fe60000041810 */
[----:B------:R-:W2:Y:S01]  /*de70*/  MUFU.TANH R171, R4 ;  /* 0x0000000400ab7308 */ /* 0x000ea20000002400 */
[----:B------:R-:W-:Y:S02]  /*de80*/  FMUL.FTZ R5, R5, c[0x0][0x320] ;  /* 0x0000c80005057a20 */ /* 0x000fe40000410000 */
[----:B------:R-:W-:Y:S02]  /*de90*/  FMUL.FTZ R6, R6, c[0x0][0x320] ;  /* 0x0000c80006067a20 */ /* 0x000fe40000410000 */
[----:B------:R-:W-:Y:S04]  /*dea0*/  FMUL.FTZ R7, R7, c[0x0][0x320] ;  /* 0x0000c80007077a20 */ /* 0x000fe80000410000 */
[----:B------:R-:W-:Y:S01]  /*deb0*/  FMUL.FTZ R9, R9, c[0x0][0x320] ;  /* 0x0000c80009097a20 */ /* 0x000fe20000410000 */
[----:B------:R-:W3:Y:S01]  /*dec0*/  MUFU.TANH R170, R5 ;  /* 0x0000000500aa7308 */ /* 0x000ee20000002400 */
[----:B------:R-:W-:Y:S02]  /*ded0*/  FMUL.FTZ R11, R11, c[0x0][0x320] ;  /* 0x0000c8000b0b7a20 */ /* 0x000fe40000410000 */
[----:B------:R-:W-:Y:S02]  /*dee0*/  FMUL.FTZ R12, R12, c[0x0][0x320] ;  /* 0x0000c8000c0c7a20 */ /* 0x000fe40000410000 */
[----:B------:R-:W-:Y:S02]  /*def0*/  FMUL.FTZ R13, R13, c[0x0][0x320] ;  /* 0x0000c8000d0d7a20 */ /* 0x000fe40000410000 */
[----:B------:R-:W-:Y:S02]  /*df00*/  FMUL.FTZ R14, R14, c[0x0][0x320] ;  /* 0x0000c8000e0e7a20 */ /* 0x000fe40000410000 */
[----:B------:R-:W-:Y:S01]  /*df10*/  FMUL.FTZ R8, R8, c[0x0][0x320] ;  /* 0x0000c80008087a20 */ /* 0x000fe20000410000 */
[----:B------:R-:W4:Y:S01]  /*df20*/  MUFU.TANH R179, R6 ;  /* 0x0000000600b37308 */ /* 0x000f220000002400 */
[----:B------:R-:W-:Y:S02]  /*df30*/  FMUL.FTZ R10, R10, c[0x0][0x320] ;  /* 0x0000c8000a0a7a20 */ /* 0x000fe40000410000 */
[----:B------:R-:W-:Y:S02]  /*df40*/  FMUL.FTZ R15, R15, c[0x0][0x320] ;  /* 0x0000c8000f0f7a20 */ /* 0x000fe40000410000 */
[----:B------:R-:W-:Y:S02]  /*df50*/  FMUL.FTZ R18, R18, c[0x0][0x320] ;  /* 0x0000c80012127a20 */ /* 0x000fe40000410000 */
[----:B------:R-:W-:Y:S03]  /*df60*/  FMUL.FTZ R19, R19, c[0x0][0x320] ;  /* 0x0000c80013137a20 */ /* 0x000fe60000410000 */
[----:B------:R1:W1:Y:S10]  /*df70*/  MUFU.TANH R178, R7 ;  /* 0x0000000700b27308 */ /* 0x0002740000002400 */
[----:B------:R-:W2:Y:S10]  /*df80*/  MUFU.TANH R168, R9 ;  /* 0x0000000900a87308 */ /* 0x000eb40000002400 */
[----:B------:R-:W2:Y:S01]  /*df90*/  MUFU.TANH R176, R11 ;  /* 0x0000000b00b07308 */ /* 0x000ea20000002400 */
[----:B-1----:R-:W1:Y:S01]  /*dfa0*/  LDSM.16.M88.4 R4, [R238+0x5800] ;  /* 0x00580000ee04783b */ /* 0x002e620000000200 */
[----:B------:R-:W-:Y:S08]  /*dfb0*/  DEPBAR.LE SB0, 0x0 ;  /* 0x000080000000791a */ /* 0x000ff00000000000 */
[----:B------:R-:W1:Y:S01]  /*dfc0*/  MUFU.TANH R133, R12 ;  /* 0x0000000c00857308 */ /* 0x000e620000002400 */
[----:B------:R-:W-:Y:S09]  /*dfd0*/  BAR.SYNC.DEFER_BLOCKING 0x0 ;  /* 0x0000000000007b1d */ /* 0x000ff20000010000 */
[----:B------:R1:W1:Y:S10]  /*dfe0*/  MUFU.TANH R132, R13 ;  /* 0x0000000d00847308 */ /* 0x0002740000002400 */
[----:B------:R2:W2:Y:S10]  /*dff0*/  MUFU.TANH R175, R14 ;  /* 0x0000000e00af7308 */ /* 0x0004b40000002400 */
[----:B------:R3:W3:Y:S01]  /*e000*/  MUFU.TANH R169, R8 ;  /* 0x0000000800a97308 */ /* 0x0006e20000002400 */
[C---:B-1----:R-:W-:Y:S05]  /*e010*/  HMMA.16816.F32.BF16 R20, R232.reuse, R4, R20 ;  /* 0x00000004e814723c */ /* 0x042fea0000041814 */
[----:B------:R-:W-:Y:S04]  /*e020*/  FMUL.FTZ R13, R17, c[0x0][0x320] ;  /* 0x0000c800110d7a20 */ /* 0x000fe80000410000 */
[----:B------:R1:W1:Y:S01]  /*e030*/  MUFU.TANH R177, R10 ;  /* 0x0000000a00b17308 */ /* 0x0002620000002400 */
[----:B------:R-:W-:Y:S03]  /*e040*/  HMMA.16816.F32.BF16 R24, R232, R6, R24 ;  /* 0x00000006e818723c */ /* 0x000fe60000041818 */
[----:B--2---:R-:W-:Y:S06]  /*e050*/  FMUL.FTZ R14, R16, c[0x0][0x320] ;  /* 0x0000c800100e7a20 */ /* 0x004fec0000410000 */
[----:B------:R2:W1:Y:S05]  /*e060*/  MUFU.TANH R174, R15 ;  /* 0x0000000f00ae7308 */ /* 0x00046a0000002400 */
[----:B------:R-:W-:Y:S05]  /*e070*/  FMUL.FTZ R12, R20, c[0x0][0x320] ;  /* 0x0000c800140c7a20 */ /* 0x000fea0000410000 */
[----:B------:R-:W1:Y:S01]  /*e080*/  MUFU.TANH R14, R14 ;  /* 0x0000000e000e7308 */ /* 0x000e620000002400 */
[----:B------:R-:W-:Y:S02]  /*e090*/  FMUL.FTZ R11, R21, c[0x0][0x320] ;  /* 0x0000c800150b7a20 */ /* 0x000fe40000410000 */
[----:B------:R-:W-:Y:S02]  /*e0a0*/  FMUL.FTZ R22, R22, c[0x0][0x320] ;  /* 0x0000c80016167a20 */ /* 0x000fe40000410000 */
[----:B------:R-:W-:Y:S02]  /*e0b0*/  FMUL.FTZ R21, R23, c[0x0][0x320] ;  /* 0x0000c80017157a20 */ /* 0x000fe40000410000 */
[----:B------:R-:W-:Y:S02]  /*e0c0*/  FMUL.FTZ R9, R24, c[0x0][0x320] ;  /* 0x0000c80018097a20 */ /* 0x000fe40000410000 */
[----:B------:R-:W-:Y:S01]  /*e0d0*/  FMUL.FTZ R20, R25, c[0x0][0x320] ;  /* 0x0000c80019147a20 */ /* 0x000fe20000410000 */
[----:B------:R-:W1:Y:S01]  /*e0e0*/  MUFU.TANH R13, R13 ;  /* 0x0000000d000d7308 */ /* 0x000e620000002400 */
[----:B------:R-:W-:Y:S02]  /*e0f0*/  FMUL.FTZ R24, R26, c[0x0][0x320] ;  /* 0x0000c8001a187a20 */ /* 0x000fe40000410000 */
[----:B------:R-:W-:Y:S07]  /*e100*/  FMUL.FTZ R23, R27, c[0x0][0x320] ;  /* 0x0000c8001b177a20 */ /* 0x000fee0000410000 */
[----:B------:R2:W1:Y:S10]  /*e110*/  MUFU.TANH R173, R18 ;  /* 0x0000001200ad7308 */ /* 0x0004740000002400 */
        /* <DEDUP_REMOVED lines=10> */
[----:B--234-:R-:W2:Y:S01]  /*e1c0*/  LDL R25, [R1+0xc] ;  /* 0x00000c0001197983 */ /* 0x01cea20000100800 */
[----:B------:R-:W-:Y:S02]  /*e1d0*/  ULDC.64 UR4, c[0x0][0x1e0] ;  /* 0x0000780000047ab9 */ /* 0x000fe40000000a00 */
[----:B------:R-:W-:Y:S01]  /*e1e0*/  UIADD3 UR15, UR13, -0x1, URZ ;  /* 0xffffffff0d0f7890 */ /* 0x000fe2000fffe03f */
[----:B------:R-:W3:Y:S03]  /*e1f0*/  LDL.64 R26, [R1+0x38] ;  /* 0x00003800011a7983 */ /* 0x000ee60000100a00 */
[----:B------:R-:W-:Y:S01]  /*e200*/  USHF.R.S32.HI UR14, URZ, 0x1f, UR15 ;  /* 0x0000001f3f0e7899 */ /* 0x000fe2000801140f */
[----:B------:R-:W4:Y:S01]  /*e210*/  LDL.64 R6, [R1+0x30] ;  /* 0x0000300001067983 */ /* 0x000f220000100a00 */
[----:B------:R-:W-:Y:S02]  /*e220*/  UIMAD.WIDE.U32 UR20, UR15, UR4, URZ ;  /* 0x000000040f1472a5 */ /* 0x000fe4000f8e003f */
[----:B------:R-:W-:Y:S01]  /*e230*/  UIMAD UR14, UR14, UR4, URZ ;  /* 0x000000040e0e72a4 */ /* 0x000fe2000f8e023f */
[----:B------:R-:W3:Y:S03]  /*e240*/  LDL R8, [R1+0x4] ;  /* 0x0000040001087983 */ /* 0x000ee60000100800 */
[----:B------:R-:W-:Y:S01]  /*e250*/  UIMAD UR14, UR15, UR5, UR14 ;  /* 0x000000050f0e72a4 */ /* 0x000fe2000f8e020e */
[----:B------:R-:W4:Y:S03]  /*e260*/  LDL R19, [R1+0x54] ;  /* 0x0000540001137983 */ /* 0x000f260000100800 */
[----:B------:R-:W-:Y:S01]  /*e270*/  UIADD3 UR14, UR21, UR14, URZ ;  /* 0x0000000e150e7290 */ /* 0x000fe2000fffe03f */
[----:B------:R-:W4:Y:S01]  /*e280*/  LDL R18, [R1+0x50] ;  /* 0x0000500001127983 */ /* 0x000f220000100800 */
[----:B------:R-:W-:Y:S02]  /*e290*/  UIMAD.WIDE.U32 UR20, UR20, 0x30, URZ ;  /* 0x00000030141478a5 */ /* 0x000fe4000f8e003f */
[----:B------:R-:W-:Y:S01]  /*e2a0*/  UIMAD UR4, UR14, 0x30, URZ ;  /* 0x000000300e0478a4 */ /* 0x000fe2000f8e023f */
[----:B------:R-:W4:Y:S03]  /*e2b0*/  LDL R17, [R1+0x2c] ;  /* 0x00002c0001117983 */ /* 0x000f260000100800 */
[----:B------:R-:W-:Y:S01]  /*e2c0*/  UIADD3 UR4, UR21, UR4, URZ ;  /* 0x0000000415047290 */ /* 0x000fe2000fffe03f */
[----:B------:R-:W4:Y:S04]  /*e2d0*/  LDL R16, [R1+0x1c] ;  /* 0x00001c0001107983 */ /* 0x000f280000100800 */
[----:B------:R-:W4:Y:S04]  /*e2e0*/  LDL R15, [R1+0x18] ;  /* 0x00001800010f7983 */ /* 0x000f280000100800 */
[----:B-1----:R-:W4:Y:S01]  /*e2f0*/  LDL R10, [R1+0x14] ;  /* 0x00001400010a7983 */ /* 0x002f220000100800 */
[----:B--2---:R-:W-:Y:S11]  /*e300*/  ISETP.GE.AND P0, PT, R25, 0x1, PT ;  /* 0x000000011900780c */ /* 0x004ff60003f06270 */
[----:B------:R-:W-:Y:S02]  /*e310*/  @!UPT UIADD3 URZ, URZ, URZ, URZ ;  /* 0x0000003f3f3ff290 */ /* 0x000fe4000fffe03f */
[----:B---3--:R-:W-:Y:S04]  /*e320*/  @P0 IADD3 R0, P1, R26, UR20, RZ ;  /* 0x000000141a000c10 */ /* 0x008fe8000ff3e0ff */
[----:B----4-:R-:W-:Y:S02]  /*e330*/  @P0 IADD3.X R3, R7, UR4, RZ, P1, !PT ;  /* 0x0000000407030c10 */ /* 0x010fe40008ffe4ff */
[C---:B------:R-:W-:Y:S04]  /*e340*/  @P0 LEA R4, P1, R0.reuse, c[0x0][0x1c8], 0x1 ;  /* 0x0000720000040a11 */ /* 0x040fe800078208ff */
[----:B------:R-:W-:Y:S02]  /*e350*/  @P0 LEA.HI.X R5, R0, c[0x0][0x1cc], R3, 0x1, P1 ;  /* 0x0000730000050a11 */ /* 0x000fe400008f0c03 */
[----:B------:R-:W-:Y:S03]  /*e360*/  @P0 IADD3 R0, P1, R19, UR20, RZ ;  /* 0x0000001413000c10 */ /* 0x000fe6000ff3e0ff */
[----:B------:R-:W-:Y:S01]  /*e370*/  @!PT LDS RZ, [RZ] ;  /* 0x00000000fffff984 */ /* 0x000fe20000000800 */
[----:B------:R-:W-:Y:S01]  /*e380*/  @!PT LDS RZ, [RZ] ;  /* 0x00000000fffff984 */ /* 0x000fe20000000800 */
[----:B------:R-:W-:Y:S01]  /*e390*/  @!PT LDS RZ, [RZ] ;  /* 0x00000000fffff984 */ /* 0x000fe20000000800 */
        /* <DEDUP_REMOVED lines=14> */
[----:B------:R1:W-:Y:S01]  /*e480*/  @P0 LDGSTS.E.BYPASS.LTC128B.128 [R8+0x18880], [R4.64], !P4 ;  /* 0x1888000004080fae */ /* 0x0003e2000e101d58 */
[----:B------:R-:W-:Y:S11]  /*e490*/  ISETP.GE.AND P0, PT, R25, 0x21, PT ;  /* 0x000000211900780c */ /* 0x000ff60003f06270 */
[----:B------:R-:W-:Y:S02]  /*e4a0*/  @!UPT UIADD3 URZ, URZ, URZ, URZ ;  /* 0x0000003f3f3ff290 */ /* 0x000fe4000fffe03f */
[----:B------:R-:W-:Y:S05]  /*e4b0*/  VOTEU.ANY UP0, P0 ;  /* 0x00000000003f7886 */ /* 0x000fea0000000100 */
[----:B------:R-:W-:Y:S04]  /*e4c0*/  @UP0 UIADD3 UR20, UP1, UR8, UR20, URZ ;  /* 0x0000001408140290 */ /* 0x000fe8000ff3e03f */
[----:B------:R-:W-:Y:S02]  /*e4d0*/  @UP0 UIADD3.X UR4, UR6, UR4, URZ, UP1, !UPT ;  /* 0x0000000406040290 */ /* 0x000fe40008ffe43f */
        /* <DEDUP_REMOVED lines=20> */
.L_x_196:
[----:B-1234-:R-:W2:Y:S01]  /*e620*/  LDL R4, [R1+0x84] ;  /* 0x0000840001047983 */ /* 0x01eea20000100800 */
[----:B------:R-:W-:Y:S02]  /*e630*/  UISETP.NE.AND UP1, UPT, UR18, URZ, UPT ;  /* 0x0000003f1200728c */ /* 0x000fe4000bf25270 */
[----:B------:R-:W-:Y:S01]  /*e640*/  UIMAD UR4, UR13, -0x30, URZ ;  /* 0xffffffd00d0478a4 */ /* 0x000fe2000f8e023f */
[----:B------:R-:W3:Y:S01]  /*e650*/  LDL R3, [R1+0x7c] ;  /* 0x00007c0001037983 */ /* 0x000ee20000100800 */
[----:B------:R-:W-:Y:S02]  /*e660*/  UISETP.NE.AND UP0, UPT, UR17, URZ, UPT ;  /* 0x0000003f1100728c */ /* 0x000fe4000bf05270 */
[----:B------:R-:W-:Y:S01]  /*e670*/  PLOP3.LUT P1, PT, PT, PT, UP1, 0x80, 0x0 ;  /* 0x000000000000781c */ /* 0x000fe20003f2f018 */
[----:B------:R-:W0:Y:S01]  /*e680*/  LDGDEPBAR ;  /* 0x00000000000079af */ /* 0x000e220000000000 */
[----:B------:R-:W-:Y:S02]  /*e690*/  PLOP3.LUT P0, PT, PT, PT, UP1, 0x80, 0x0 ;  /* 0x000000000000781c */ /* 0x000fe40003f0f018 */
[C---:B---3--:R-:W-:Y:S09]  /*e6a0*/  IADD3 R10, -R3.reuse, UR4, RZ ;  /* 0x00000004030a7c10 */ /* 0x048ff2000fffe1ff */
[----:B--2---:R-:W-:Y:S04]  /*e6b0*/  @P1 IMAD.HI.U32 R0, R4, c[0x0][0x2c8], RZ ;  /* 0x0000b20004001a27 */ /* 0x004fe800078e00ff */
[----:B------:R-:W-:Y:S01]  /*e6c0*/  IMAD.MOV.U32 R5, RZ, RZ, R4 ;  /* 0x000000ffff057224 */ /* 0x000fe200078e0004 */
[----:B------:R-:W-:Y:S01]  /*e6d0*/  @P0 SHF.R.U32.HI R5, RZ, c[0x0][0x2cc], R0 ;  /* 0x0000b300ff050a19 */ /* 0x000fe20000011600 */
[----:B------:R-:W-:Y:S01]  /*e6e0*/  IMAD.U32 R0, RZ, RZ, UR4 ;  /* 0x00000004ff007e24 */ /* 0x000fe2000f8e00ff */
[----:B------:R-:W-:Y:S03]  /*e6f0*/  PLOP3.LUT P0, PT, PT, PT, UP0, 0x40, 0x0 ;  /* 0x000000000000781c */ /* 0x000fe60003f0e808 */
[----:B------:R-:W1:Y:S01]  /*e700*/  SHFL.IDX PT, R4, R5, RZ, 0x1c1f ;  /* 0x001c1fff05047589 */ /* 0x000e6200000e0000 */
[----:B------:R-:W-:Y:S04]  /*e710*/  IADD3 R0, -R3, 0x1, R0 ;  /* 0x0000000103007810 */ /* 0x000fe80007ffe100 */
[----:B------:R-:W-:Y:S04]  /*e720*/  IADD3 R0, R0, c[0x0][0x1d0], RZ ;  /* 0x0000740000007a10 */ /* 0x000fe80007ffe0ff */
[----:B------:R-:W-:Y:S04]  /*e730*/  IADD3 R0, R0, -c[0x0][0x168], RZ ;  /* 0x80005a0000007a10 */ /* 0x000fe80007ffe0ff */
[C---:B------:R-:W-:Y:S02]  /*e740*/  IADD3 R7, R0.reuse, c[0x0][0x328], RZ ;  /* 0x0000ca0000077a10 */ /* 0x040fe40007ffe0ff */
[----:B------:R-:W-:Y:S03]  /*e750*/  IADD3 R6, R0, UR7, RZ ;  /* 0x0000000700067c10 */ /* 0x000fe6000fffe0ff */
[--C-:B-1----:R-:W-:Y:S02]  /*e760*/  IMAD.IADD R3, R7, 0x1, R4.reuse ;  /* 0x0000000107037824 */ /* 0x102fe400078e0204 */
        /* <DEDUP_REMOVED lines=16> */
.L_x_199:
[----:B------:R-:W-:Y:S04]  /*e870*/  MOV R8, c[0x0][0x32c] ;  /* 0x0000cb0000087a02 */ /* 0x000fe80000000f00 */
[----:B------:R-:W-:Y:S11]  /*e880*/  ISETP.NE.AND P0, PT, R8, 0x1, PT ;  /* 0x000000010800780c */ /* 0x000ff60003f05270 */
[----:B------:R-:W-:Y:S02]  /*e890*/  @!UPT UIADD3 URZ, URZ, URZ, URZ ;  /* 0x0000003f3f3ff290 */ /* 0x000fe4000fffe03f */
[----:B------:R-:W-:Y:S05]  /*e8a0*/  @P0 IMAD.HI.U32 R8, R4, c[0x0][0x330], RZ ;  /* 0x0000cc0004080a27 */ /* 0x000fea00078e00ff */
[----:B------:R-:W-:Y:S02]  /*e8b0*/  @P0 SHF.R.U32.HI R4, RZ, c[0x0][0x334], R8 ;  /* 0x0000cd00ff040a19 */ /* 0x000fe40000011608 */
.L_x_200:
[----:B------:R-:W-:Y:S05]  /*e8c0*/  BSYNC B0 ;  /* 0x0000000000007941 */ /* 0x000fea0003800000 */
.L_x_198:
[----:B------:R-:W-:Y:S05]  /*e8d0*/  IMAD R4, R4, c[0x0][0x32c], R10 ;  /* 0x0000cb0004047a24 */ /* 0x000fea00078e020a */
[----:B------:R-:W-:Y:S02]  /*e8e0*/  IMNMX R0, R0, R4, !PT ;  /* 0x0000000400007217 */ /* 0x000fe40007800200 */
[----:B------:R-:W-:Y:S04]  /*e8f0*/  IADD3 R4, R4, c[0x0][0x32c], RZ ;  /* 0x0000cb0004047a10 */ /* 0x000fe80007ffe0ff */
[----:B------:R-:W-:Y:S02]  /*e900*/  IMNMX R3, R3, R4, PT ;  /* 0x0000000403037217 */ /* 0x000fe40003800200 */
.L_x_197:
        /* <DEDUP_REMOVED lines=87> */
.L_x_203:
[----:B------:R-:W-:Y:S04]  /*ee80*/  MOV R5, c[0x0][0x32c] ;  /* 0x0000cb0000057a02 */ /* 0x000fe80000000f00 */
[----:B------:R-:W-:Y:S11]  /*ee90*/  ISETP.NE.AND P0, PT, R5, 0x1, PT ;  /* 0x000000010500780c */ /* 0x000ff60003f05270 */
[----:B------:R-:W-:Y:S02]  /*eea0*/  @!UPT UIADD3 URZ, URZ, URZ, URZ ;  /* 0x0000003f3f3ff290 */ /* 0x000fe4000fffe03f */
[----:B------:R-:W-:Y:S05]  /*eeb0*/  @P0 IMAD.HI.U32 R5, R0, c[0x0][0x330], RZ ;  /* 0x0000cc0000050a27 */ /* 0x000fea00078e00ff */
[----:B------:R-:W-:Y:S02]  /*eec0*/  @P0 SHF.R.U32.HI R0, RZ, c[0x0][0x334], R5 ;  /* 0x0000cd00ff000a19 */ /* 0x000fe40000011605 */
.L_x_204:
[----:B------:R-:W-:Y:S05]  /*eed0*/  BSYNC B0 ;  /* 0x0000000000007941 */ /* 0x000fea0003800000 */
.L_x_202:
[----:B------:R-:W-:Y:S05]  /*eee0*/  IMAD R0, R0, c[0x0][0x32c], R10 ;  /* 0x0000cb0000007a24 */ /* 0x000fea00078e020a */
[----:B------:R-:W-:Y:S02]  /*eef0*/  IMNMX R3, R3, R0, !PT ;  /* 0x0000000003037217 */ /* 0x000fe40007800200 */
[----:B------:R-:W-:Y:S04]  /*ef00*/  IADD3 R0, R0, c[0x0][0x32c], RZ ;  /* 0x0000cb0000007a10 */ /* 0x000fe80007ffe0ff */
[----:B------:R-:W-:Y:S02]  /*ef10*/  IMNMX R4, R4, R0, PT ;  /* 0x0000000004047217 */ /* 0x000fe40003800200 */
.L_x_201:
[----:B------:R-:W-:Y:S01]  /*ef20*/  FMNMX.FTZ R133, R8, R2, !PT ;  /* 0x0000000208857209 */ /* 0x000fe20007810000 */
[----:B------:R-:W2:Y:S01]  /*ef30*/  LDL.LU R132, [R1+0x20] ;  /* 0x0000200001847983 */ /* 0x000ea20000300800 */
[----:B------:R-:W-:Y:S02]  /*ef40*/  UP2UR UR4, UPR, URZ, 0x10 ;  /* 0x000000103f047883 */ /* 0x000fe40008000000 */
[----:B------:R-:W-:Y:S01]  /*ef50*/  FMNMX.FTZ R133, R19, R133, !PT ;  /* 0x0000008513857209 */ /* 0x000fe20007810000 */
[----:B------:R-:W-:Y:S02]  /*ef60*/  UISETP.NE.AND UP4, UPT, UR19, URZ, UPT ;  /* 0x0000003f1300728c */ /* 0x000fe4000bf85270 */
[----:B------:R-:W-:Y:S01]  /*ef70*/  UP2UR UR19, UPR, URZ, 0x8 ;  /* 0x000000083f137883 */ /* 0x000fe20008000000 */
[----:B------:R-:W-:Y:S01]  /*ef80*/  FMNMX.FTZ R133, R18, R133, !PT ;  /* 0x0000008512857209 */ /* 0x000fe20007810000 */
[----:B------:R-:W-:Y:S02]  /*ef90*/  UISETP.NE.AND UP3, UPT, UR16, URZ, UPT ;  /* 0x0000003f1000728c */ /* 0x000fe4000bf65270 */
[----:B------:R-:W-:Y:S01]  /*efa0*/  UP2UR UR16, UPR, URZ, 0x4 ;  /* 0x000000043f107883 */ /* 0x000fe20008000000 */
[----:B------:R-:W-:Y:S01]  /*efb0*/  FMNMX.FTZ R133, R17, R133, !PT ;  /* 0x0000008511857209 */ /* 0x000fe20007810000 */
[----:B------:R-:W-:Y:S02]  /*efc0*/  UISETP.NE.AND UP2, UPT, UR15, URZ, UPT ;  /* 0x0000003f0f00728c */ /* 0x000fe4000bf45270 */
[----:B------:R-:W-:Y:S01]  /*efd0*/  PLOP3.LUT P2, PT, PT, PT, UP3, 0x40, 0x0 ;  /* 0x000000000000781c */ /* 0x000fe20003f4e838 */
[----:B------:R-:W-:Y:S01]  /*efe0*/  UP2UR UR15, UPR, URZ, 0x2 ;  /* 0x000000023f0f7883 */ /* 0x000fe20008000000 */
[----:B------:R-:W-:Y:S01]  /*eff0*/  FMNMX.FTZ R133, R16, R133, !PT ;  /* 0x0000008510857209 */ /* 0x000fe20007810000 */
[----:B------:R-:W-:Y:S01]  /*f000*/  UISETP.NE.AND UP1, UPT, UR14, URZ, UPT ;  /* 0x0000003f0e00728c */ /* 0x000fe2000bf25270 */
[----:B------:R-:W-:Y:S01]  /*f010*/  PLOP3.LUT P1, PT, PT, PT, UP2, 0x40, 0x0 ;  /* 0x000000000000781c */ /* 0x000fe20003f2e828 */
[----:B------:R-:W-:Y:S01]  /*f020*/  UP2UR UR14, UPR, URZ, 0x1 ;  /* 0x000000013f0e7883 */ /* 0x000fe20008000000 */
[----:B------:R-:W-:Y:S01]  /*f030*/  FMNMX.FTZ R133, R15, R133, !PT ;  /* 0x000000850f857209 */ /* 0x000fe20007810000 */
[----:B------:R-:W-:Y:S02]  /*f040*/  UISETP.NE.AND UP0, UPT, UR5, URZ, UPT ;  /* 0x0000003f0500728c */ /* 0x000fe4000bf05270 */
[----:B------:R-:W-:Y:S01]  /*f050*/  UISETP.NE.AND UP2, UPT, UR16, URZ, UPT ;  /* 0x0000003f1000728c */ /* 0x000fe2000bf45270 */
[----:B------:R-:W-:Y:S01]  /*f060*/  FMNMX.FTZ R133, R14, R133, !PT ;  /* 0x000000850e857209 */ /* 0x000fe20007810000 */
[----:B------:R-:W-:Y:S03]  /*f070*/  UISETP.NE.AND UP3, UPT, UR19, URZ, UPT ;  /* 0x0000003f1300728c */ /* 0x000fe6000bf65270 */
        /* <DEDUP_REMOVED lines=23> */
[--C-:B------:R-:W-:Y:S01]  /*f1f0*/  FFMA.FTZ R8, R8, c[0x0][0x2d0], -R2.reuse ;  /* 0x0000b40008087a23 */ /* 0x100fe20000010802 */
[----:B------:R-:W-:Y:S01]  /*f200*/  FSEL R6, R179, -INF , !P0 ;  /* 0xff800000b3067808 */ /* 0x000fe20004000000 */
[--C-:B------:R-:W-:Y:S01]  /*f210*/  FFMA.FTZ R19, R19, c[0x0][0x2d0], -R2.reuse ;  /* 0x0000b40013137a23 */ /* 0x100fe20000010802 */
[----:B------:R-:W-:Y:S01]  /*f220*/  ISETP.GT.AND P0, PT, R3, 0x1, P2 ;  /* 0x000000010300780c */ /* 0x000fe20001704270 */
[--C-:B------:R-:W-:Y:S01]  /*f230*/  FFMA.FTZ R18, R18, c[0x0][0x2d0], -R2.reuse ;  /* 0x0000b40012127a23 */ /* 0x100fe20000010802 */
[----:B------:R-:W-:Y:S01]  /*f240*/  PLOP3.LUT P2, PT, PT, PT, UP1, 0x40, 0x0 ;  /* 0x000000000000781c */ /* 0x000fe20003f4e818 */
[--C-:B------:R-:W-:Y:S01]  /*f250*/  FFMA.FTZ R17, R17, c[0x0][0x2d0], -R2.reuse ;  /* 0x0000b40011117a23 */ /* 0x100fe20000010802 */
[----:B------:R-:W-:Y:S01]  /*f260*/  ISETP.LT.OR P0, PT, R4, 0x2, P0 ;  /* 0x000000020400780c */ /* 0x000fe20000701670 */
[--C-:B------:R-:W-:Y:S01]  /*f270*/  FFMA.FTZ R5, R16, c[0x0][0x2d0], -R2.reuse ;  /* 0x0000b40010057a23 */ /* 0x100fe20000010802 */
[----:B------:R-:W-:Y:S01]  /*f280*/  MUFU.EX2 R8, R8 ;  /* 0x0000000800087308 */ /* 0x000fe20000000800 */
[--C-:B------:R-:W-:Y:S01]  /*f290*/  FFMA.FTZ R20, R15, c[0x0][0x2d0], -R2.reuse ;  /* 0x0000b4000f147a23 */ /* 0x100fe20000010802 */
[----:B------:R-:W-:Y:S01]  /*f2a0*/  FSEL R7, R178, -INF , !P0 ;  /* 0xff800000b2077808 */ /* 0x000fe20004000000 */
[--C-:B------:R-:W-:Y:S01]  /*f2b0*/  FFMA.FTZ R14, R14, c[0x0][0x2d0], -R2.reuse ;  /* 0x0000b4000e0e7a23 */ /* 0x100fe20000010802 */
[----:B------:R-:W-:Y:S01]  /*f2c0*/  ISETP.GT.AND P0, PT, R3, 0x8, P1 ;  /* 0x000000080300780c */ /* 0x000fe20000f04270 */
[----:B------:R-:W-:Y:S01]  /*f2d0*/  FFMA.FTZ R15, R13, c[0x0][0x2d0], -R2 ;  /* 0x0000b4000d0f7a23 */ /* 0x000fe20000010802 */
[----:B------:R-:W-:Y:S01]  /*f2e0*/  PLOP3.LUT P1, PT, PT, PT, UP0, 0x40, 0x0 ;  /* 0x000000000000781c */ /* 0x000fe20003f2e808 */
[----:B------:R-:W-:Y:S01]  /*f2f0*/  UISETP.NE.AND UP1, UPT, UR15, URZ, UPT ;  /* 0x0000003f0f00728c */ /* 0x000fe2000bf25270 */
[C---:B------:R-:W-:Y:S01]  /*f300*/  ISETP.LT.OR P0, PT, R4.reuse, 0x9, P0 ;  /* 0x000000090400780c */ /* 0x040fe20000701670 */
[----:B------:R-:W-:Y:S01]  /*f310*/  UISETP.NE.AND UP0, UPT, UR14, URZ, UPT ;  /* 0x0000003f0e00728c */ /* 0x000fe2000bf05270 */
[----:B------:R-:W1:Y:S01]  /*f320*/  MUFU.EX2 R2, R0 ;  /* 0x0000000000027308 */ /* 0x000e620000000800 */
[----:B------:R-:W-:Y:S02]  /*f330*/  MOV R11, R20 ;  /* 0x00000014000b7202 */ /* 0x000fe40000000f00 */
[----:B------:R-:W-:Y:S02]  /*f340*/  FSEL R10, R177, -INF , !P0 ;  /* 0xff800000b10a7808 */ /* 0x000fe40004000000 */
[C---:B------:R-:W-:Y:S02]  /*f350*/  ISETP.GT.AND P0, PT, R3.reuse, 0x9, P2 ;  /* 0x000000090300780c */ /* 0x040fe40001704270 */
[----:B------:R-:W-:Y:S02]  /*f360*/  PLOP3.LUT P2, PT, PT, PT, UP6, 0x40, 0x0 ;  /* 0x000000000000781c */ /* 0x000fe40003f4e868 */
[----:B------:R-:W-:Y:S01]  /*f370*/  ISETP.LT.OR P0, PT, R4, 0xa, P0 ;  /* 0x0000000a0400780c */ /* 0x000fe20000701670 */
[----:B------:R-:W3:Y:S03]  /*f380*/  MUFU.EX2 R19, R19 ;  /* 0x0000001300137308 */ /* 0x000ee60000000800 */
[----:B------:R-:W-:Y:S02]  /*f390*/  FSEL R171, R176, -INF , !P0 ;  /* 0xff800000b0ab7808 */ /* 0x000fe40004000000 */
[C---:B------:R-:W-:Y:S02]  /*f3a0*/  ISETP.GT.AND P0, PT, R3.reuse, 0x10, P1 ;  /* 0x000000100300780c */ /* 0x040fe40000f04270 */
[----:B------:R-:W-:Y:S02]  /*f3b0*/  PLOP3.LUT P1, PT, PT, PT, UP5, 0x40, 0x0 ;  /* 0x000000000000781c */ /* 0x000fe40003f2e858 */
[----:B------:R-:W-:Y:S01]  /*f3c0*/  ISETP.LT.OR P0, PT, R4, 0x11, P0 ;  /* 0x000000110400780c */ /* 0x000fe20000701670 */
[----:B------:R-:W-:Y:S01]  /*f3d0*/  MUFU.EX2 R18, R18 ;  /* 0x0000001200127308 */ /* 0x000fe20000000800 */
[----:B------:R-:W-:Y:S02]  /*f3e0*/  ISETP.GT.AND P1, PT, R3, 0x18, P1 ;  /* 0x000000180300780c */ /* 0x000fe40000f24270 */
[----:B------:R-:W-:Y:S01]  /*f3f0*/  FSEL R175, R175, -INF , !P0 ;  /* 0xff800000afaf7808 */ /* 0x000fe20004000000 */
[C---:B-1----:R-:W-:Y:S01]  /*f400*/  FMUL.FTZ R13, R2.reuse, R149 ;  /* 0x00000095020d7220 */ /* 0x042fe20000410000 */
[----:B------:R-:W-:Y:S01]  /*f410*/  ISETP.GT.AND P0, PT, R3, 0x11, P2 ;  /* 0x000000110300780c */ /* 0x000fe20001704270 */
[----:B------:R-:W-:Y:S01]  /*f420*/  FMUL.FTZ R16, R2, R144 ;  /* 0x0000009002107220 */ /* 0x000fe20000410000 */
[----:B------:R-:W-:Y:S01]  /*f430*/  ISETP.LT.OR P1, PT, R4, 0x19, P1 ;  /* 0x000000190400780c */ /* 0x000fe20000f21670 */
[----:B------:R-:W-:Y:S01]  /*f440*/  FMUL.FTZ R9, R2, R153 ;  /* 0x0000009902097220 */ /* 0x000fe20000410000 */
[----:B------:R-:W-:Y:S01]  /*f450*/  ISETP.LT.OR P0, PT, R4, 0x12, P0 ;  /* 0x000000120400780c */ /* 0x000fe20000701670 */
[----:B------:R-:W1:Y:S01]  /*f460*/  MUFU.EX2 R17, R17 ;  /* 0x0000001100117308 */ /* 0x000e620000000800 */
[----:B------:R-:W-:Y:S01]  /*f470*/  FSEL R173, R173, -INF , !P1 ;  /* 0xff800000adad7808 */ /* 0x000fe20004800000 */
[----:B------:R-:W-:Y:S01]  /*f480*/  FMUL.FTZ R12, R2, R148 ;  /* 0x00000094020c7220 */ /* 0x000fe20000410000 */
[----:B------:R-:W-:Y:S01]  /*f490*/  FSEL R174, R174, -INF , !P0 ;  /* 0xff800000aeae7808 */ /* 0x000fe20004000000 */
[C---:B------:R-:W-:Y:S01]  /*f4a0*/  FMUL.FTZ R20, R2.reuse, R140 ;  /* 0x0000008c02147220 */ /* 0x040fe20000410000 */
[----:B------:R-:W-:Y:S01]  /*f4b0*/  PLOP3.LUT P0, PT, PT, PT, UP4, 0x40, 0x0 ;  /* 0x000000000000781c */ /* 0x000fe20003f0e848 */
[C---:B-----5:R-:W-:Y:S01]  /*f4c0*/  FMUL.FTZ R28, R2.reuse, R28 ;  /* 0x0000001c021c7220 */ /* 0x060fe20000410000 */
[----:B------:R-:W-:Y:S01]  /*f4d0*/  PLOP3.LUT P1, PT, PT, PT, UP3, 0x40, 0x0 ;  /* 0x000000000000781c */ /* 0x000fe20003f2e838 */
[C---:B------:R-:W-:Y:S01]  /*f4e0*/  FMUL.FTZ R29, R2.reuse, R29 ;  /* 0x0000001d021d7220 */ /* 0x040fe20000410000 */
[C---:B------:R-:W-:Y:S01]  /*f4f0*/  ISETP.GT.AND P0, PT, R3.reuse, 0x19, P0 ;  /* 0x000000190300780c */ /* 0x040fe20000704270 */
[C---:B------:R-:W-:Y:S01]  /*f500*/  FMUL.FTZ R32, R2.reuse, R32 ;  /* 0x0000002002207220 */ /* 0x040fe20000410000 */
[C---:B------:R-:W-:Y:S01]  /*f510*/  ISETP.GT.AND P1, PT, R3.reuse, 0x20, P1 ;  /* 0x000000200300780c */ /* 0x040fe20000f24270 */
[----:B------:R-:W-:Y:S01]  /*f520*/  FMUL.FTZ R33, R2, R33 ;  /* 0x0000002102217220 */ /* 0x000fe20000410000 */
[----:B------:R-:W-:Y:S01]  /*f530*/  ISETP.LT.OR P0, PT, R4, 0x1a, P0 ;  /* 0x0000001a0400780c */ /* 0x000fe20000701670 */
[----:B------:R-:W-:Y:S01]  /*f540*/  FMUL.FTZ R36, R2, R36 ;  /* 0x0000002402247220 */ /* 0x000fe20000410000 */
[----:B------:R-:W-:Y:S01]  /*f550*/  ISETP.LT.OR P1, PT, R4, 0x21, P1 ;  /* 0x000000210400780c */ /* 0x000fe20000f21670 */
[----:B------:R-:W-:Y:S01]  /*f560*/  FMUL.FTZ R37, R2, R37 ;  /* 0x0000002502257220 */ /* 0x000fe20000410000 */
[----:B------:R-:W-:Y:S01]  /*f570*/  FSEL R172, R172, -INF , !P0 ;  /* 0xff800000acac7808 */ /* 0x000fe20004000000 */
[C---:B------:R-:W-:Y:S01]  /*f580*/  FMUL.FTZ R40, R2.reuse, R40 ;  /* 0x0000002802287220 */ /* 0x040fe20000410000 */
[----:B------:R-:W-:Y:S01]  /*f590*/  PLOP3.LUT P0, PT, PT, PT, UP2, 0x40, 0x0 ;  /* 0x000000000000781c */ /* 0x000fe20003f0e828 */
[----:B------:R-:W-:Y:S01]  /*f5a0*/  FMUL.FTZ R41, R2, R41 ;  /* 0x0000002902297220 */ /* 0x000fe20000410000 */
[----:B------:R-:W-:Y:S01]  /*f5b0*/  FSEL R177, R22, -INF , !P1 ;  /* 0xff80000016b17808 */ /* 0x000fe20004800000 */
[C---:B------:R-:W-:Y:S01]  /*f5c0*/  FMUL.FTZ R44, R2.reuse, R44 ;  /* 0x0000002c022c7220 */ /* 0x040fe20000410000 */
[C---:B------:R-:W-:Y:S01]  /*f5d0*/  ISETP.GT.AND P0, PT, R3.reuse, 0x21, P0 ;  /* 0x000000210300780c */ /* 0x040fe20000704270 */
[C---:B------:R-:W-:Y:S01]  /*f5e0*/  FMUL.FTZ R45, R2.reuse, R45 ;  /* 0x0000002d022d7220 */ /* 0x040fe20000410000 */
[----:B------:R-:W-:Y:S01]  /*f5f0*/  PLOP3.LUT P1, PT, PT, PT, UP1, 0x40, 0x0 ;  /* 0x000000000000781c */ /* 0x000fe20003f2e818 */
[----:B------:R-:W-:Y:S01]  /*f600*/  FMUL.FTZ R48, R2, R48 ;  /* 0x0000003002307220 */ /* 0x000fe20000410000 */
[----:B------:R-:W-:Y:S01]  /*f610*/  ISETP.LT.OR P0, PT, R4, 0x22, P0 ;  /* 0x000000220400780c */ /* 0x000fe20000701670 */
[C---:B------:R-:W-:Y:S01]  /*f620*/  FMUL.FTZ R49, R2.reuse, R49 ;  /* 0x0000003102317220 */ /* 0x040fe20000410000 */
[----:B------:R-:W-:Y:S01]  /*f630*/  ISETP.GT.AND P1, PT, R3, 0x28, P1 ;  /* 0x000000280300780c */ /* 0x000fe20000f24270 */
[C---:B------:R-:W-:Y:S01]  /*f640*/  FMUL.FTZ R52, R2.reuse, R52 ;  /* 0x0000003402347220 */ /* 0x040fe20000410000 */
[----:B------:R-:W-:Y:S01]  /*f650*/  FSEL R178, R21, -INF , !P0 ;  /* 0xff80000015b27808 */ /* 0x000fe20004000000 */
[----:B------:R-:W-:Y:S01]  /*f660*/  FMUL.FTZ R21, R2, R141 ;  /* 0x0000008d02157220 */ /* 0x000fe20000410000 */
[----:B------:R-:W-:Y:S01]  /*f670*/  PLOP3.LUT P0, PT, PT, PT, UP0, 0x40, 0x0 ;  /* 0x000000000000781c */ /* 0x000fe20003f0e808 */
[----:B------:R-:W4:Y:S01]  /*f680*/  LDL.LU R141, [R1+0x24] ;  /* 0x00002400018d7983 */ /* 0x000f220000300800 */
[----:B------:R-:W-:Y:S01]  /*f690*/  ISETP.LT.OR P1, PT, R4, 0x29, P1 ;  /* 0x000000290400780c */ /* 0x000fe20000f21670 */
[C---:B------:R-:W-:Y:S01]  /*f6a0*/  FMUL.FTZ R53, R2.reuse, R53 ;  /* 0x0000003502357220 */ /* 0x040fe20000410000 */
[----:B------:R-:W-:Y:S01]  /*f6b0*/  ISETP.GT.AND P0, PT, R3, 0x29, P0 ;  /* 0x000000290300780c */ /* 0x000fe20000704270 */
[----:B------:R-:W-:Y:S01]  /*f6c0*/  FMUL.FTZ R56, R2, R56 ;  /* 0x0000003802387220 */ /* 0x000fe20000410000 */
[----:B------:R-:W-:Y:S01]  /*f6d0*/  FSEL R176, R24, -INF , !P1 ;  /* 0xff80000018b07808 */ /* 0x000fe20004800000 */
[----:B------:R-:W-:Y:S01]  /*f6e0*/  FMUL.FTZ R24, R2, R136 ;  /* 0x0000008802187220 */ /* 0x000fe20000410000 */
[----:B------:R-:W-:Y:S01]  /*f6f0*/  ISETP.LT.OR P0, PT, R4, 0x2a, P0 ;  /* 0x0000002a0400780c */ /* 0x000fe20000701670 */
[C---:B------:R-:W-:Y:S01]  /*f700*/  FMUL.FTZ R57, R2.reuse, R57 ;  /* 0x0000003902397220 */ /* 0x040fe20000410000 */
[----:B------:R-:W-:Y:S01]  /*f710*/  MOV R149, R169 ;  /* 0x000000a900957202 */ /* 0x000fe20000000f00 */
[C---:B------:R-:W-:Y:S01]  /*f720*/  FMUL.FTZ R60, R2.reuse, R60 ;  /* 0x0000003c023c7220 */ /* 0x040fe20000410000 */
[----:B---3--:R-:W-:Y:S01]  /*f730*/  F2FP.BF16.PACK_AB R168, R19, R8 ;  /* 0x0000000813a8723e */ /* 0x008fe200000010ff */
[C---:B------:R-:W-:Y:S01]  /*f740*/  FMUL.FTZ R61, R2.reuse, R61 ;  /* 0x0000003d023d7220 */ /* 0x040fe20000410000 */
[----:B------:R-:W-:Y:S01]  /*f750*/  MOV R153, R27 ;  /* 0x0000001b00997202 */ /* 0x000fe20000000f00 */
[C---:B------:R-:W-:Y:S01]  /*f760*/  FMUL.FTZ R64, R2.reuse, R64 ;  /* 0x0000004002407220 */ /* 0x040fe20000410000 */
[----:B------:R-:W-:Y:S01]  /*f770*/  MOV R148, R25 ;  /* 0x0000001900947202 */ /* 0x000fe20000000f00 */
[C---:B------:R-:W-:Y:S01]  /*f780*/  FMUL.FTZ R25, R2.reuse, R137 ;  /* 0x0000008902197220 */ /* 0x040fe20000410000 */
[----:B------:R-:W-:Y:S01]  /*f790*/  MOV R22, R5 ;  /* 0x0000000500167202 */ /* 0x000fe20000000f00 */
[C---:B------:R-:W-:Y:S01]  /*f7a0*/  FMUL.FTZ R5, R2.reuse, R157 ;  /* 0x0000009d02057220 */ /* 0x040fe20000410000 */
[----:B-1----:R-:W-:Y:S01]  /*f7b0*/  F2FP.BF16.PACK_AB R170, R17, R18 ;  /* 0x0000001211aa723e */ /* 0x002fe200000010ff */
[C---:B------:R-:W-:Y:S01]  /*f7c0*/  FMUL.FTZ R65, R2.reuse, R65 ;  /* 0x0000004102417220 */ /* 0x040fe20000410000 */
[----:B------:R-:W-:Y:S01]  /*f7d0*/  MOV R140, R22 ;  /* 0x00000016008c7202 */ /* 0x000fe20000000f00 */
[C---:B------:R-:W-:Y:S01]  /*f7e0*/  FMUL.FTZ R68, R2.reuse, R68 ;  /* 0x0000004402447220 */ /* 0x040fe20000410000 */
[----:B------:R-:W-:Y:S01]  /*f7f0*/  MOV R157, R15 ;  /* 0x0000000f009d7202 */ /* 0x000fe20000000f00 */
[C---:B------:R-:W-:Y:S01]  /*f800*/  FMUL.FTZ R69, R2.reuse, R69 ;  /* 0x0000004502457220 */ /* 0x040fe20000410000 */
[----:B------:R-:W-:Y:S01]  /*f810*/  MUFU.EX2 R153, R153 ;  /* 0x0000009900997308 */ /* 0x000fe20000000800 */
[C---:B------:R-:W-:Y:S01]  /*f820*/  FMUL.FTZ R72, R2.reuse, R72 ;  /* 0x0000004802487220 */ /* 0x040fe20000410000 */
[----:B------:R-:W-:Y:S01]  /*f830*/  UISETP.GT.AND UP0, UPT, UR13, UR12, UPT ;  /* 0x0000000c0d00728c */ /* 0x000fe2000bf04270 */
[C---:B------:R-:W-:Y:S01]  /*f840*/  FMUL.FTZ R73, R2.reuse, R73 ;  /* 0x0000004902497220 */ /* 0x040fe20000410000 */
[----:B------:R-:W-:Y:S01]  /*f850*/  UIADD3 UR13, UR13, -0x1, URZ ;  /* 0xffffffff0d0d7890 */ /* 0x000fe2000fffe03f */
        /* <DEDUP_REMOVED lines=27> */
[C---:B--2---:R-:W-:Y:S01]  /*fa10*/  FFMA.FTZ R0, R2.reuse, R132, R8 ;  /* 0x0000008402007223 */ /* 0x044fe20000010008 */
[----:B------:R-:W-:Y:S01]  /*fa20*/  FSEL R132, R23, -INF , !P0 ;  /* 0xff80000017847808 */ /* 0x000fe20004000000 */
[----:B------:R-:W-:Y:S01]  /*fa30*/  FMUL.FTZ R8, R2, R152 ;  /* 0x0000009802087220 */ /* 0x000fe20000410000 */
[----:B------:R-:W-:Y:S01]  /*fa40*/  MOV R152, R26 ;  /* 0x0000001a00987202 */ /* 0x000fe20000000f00 */
[----:B------:R-:W-:Y:S01]  /*fa50*/  FADD.FTZ R4, R19, R0 ;  /* 0x0000000013047221 */ /* 0x000fe20000010000 */
[----:B------:R-:W-:Y:S01]  /*fa60*/  FMNMX.FTZ R0, R6, R134, !PT ;  /* 0x0000008606007209 */ /* 0x000fe20007810000 */
[C---:B------:R-:W-:Y:S02]  /*fa70*/  FMUL.FTZ R128, R2.reuse, R128 ;  /* 0x0000008002807220 */ /* 0x040fe40000410000 */
[----:B------:R-:W-:Y:S01]  /*fa80*/  FMUL.FTZ R129, R2, R129 ;  /* 0x0000008102817220 */ /* 0x000fe20000410000 */
[----:B------:R-:W-:Y:S01]  /*fa90*/  FMNMX.FTZ R0, R7, R0, !PT ;  /* 0x0000000007007209 */ /* 0x000fe20007810000 */
[----:B------:R-:W-:Y:S03]  /*faa0*/  MUFU.EX2 R152, R152 ;  /* 0x0000009800987308 */ /* 0x000fe60000000800 */
        /* <DEDUP_REMOVED lines=15> */
[C---:B------:R-:W-:Y:S01]  /*fba0*/  FMUL.FTZ R4, R2.reuse, R156 ;  /* 0x0000009c02047220 */ /* 0x040fe20000410000 */
[----:B------:R-:W-:Y:S01]  /*fbb0*/  FSETP.NEU.FTZ.AND P0, PT, R3, -INF , PT ;  /* 0xff8000000300780b */ /* 0x000fe20003f1d000 */
[----:B------:R-:W-:Y:S01]  /*fbc0*/  FADD.FTZ R179, R17, R0 ;  /* 0x0000000011b37221 */ /* 0x000fe20000010000 */
[----:B------:R-:W-:Y:S01]  /*fbd0*/  MOV R156, R14 ;  /* 0x0000000e009c7202 */ /* 0x000fe20000000f00 */
[----:B------:R-:W-:Y:S01]  /*fbe0*/  FMUL.FTZ R17, R2, R145 ;  /* 0x0000009102117220 */ /* 0x000fe20000410000 */
[C---:B------:R-:W-:Y:S02]  /*fbf0*/  FSEL R0, R3.reuse, RZ, P0 ;  /* 0x000000ff03007208 */ /* 0x040fe40000000000 */
[----:B------:R-:W-:Y:S02]  /*fc00*/  MOV R145, R11 ;  /* 0x0000000b00917202 */ /* 0x000fe40000000f00 */
[----:B------:R-:W-:Y:S01]  /*fc10*/  MUFU.EX2 R156, R156 ;  /* 0x0000009c009c7308 */ /* 0x000fe20000000800 */
[----:B------:R-:W-:Y:S02]  /*fc20*/  FADD.FTZ R0, -R0, R134 ;  /* 0x0000008600007221 */ /* 0x000fe40000010100 */
[----:B------:R-:W-:Y:S02]  /*fc30*/  FMUL.FTZ R134, R3, c[0x0][0x2d0] ;  /* 0x0000b40003867a20 */ /* 0x000fe40000410000 */
[----:B------:R-:W-:Y:S03]  /*fc40*/  FMUL.FTZ R0, R0, c[0x0][0x2d0] ;  /* 0x0000b40000007a20 */ /* 0x000fe60000410000 */
[----:B------:R-:W-:Y:S02]  /*fc50*/  FSEL R134, R134, RZ, P0 ;  /* 0x000000ff86867208 */ /* 0x000fe40000000000 */
[----:B------:R-:W-:Y:S01]  /*fc60*/  MUFU.EX2 R145, R145 ;  /* 0x0000009100917308 */ /* 0x000fe20000000800 */
[----:B------:R-:W-:Y:S02]  /*fc70*/  PLOP3.LUT P0, PT, PT, PT, UP0, 0x80, 0x0 ;  /* 0x000000000000781c */ /* 0x000fe40003f0f008 */
[--C-:B------:R-:W-:Y:S02]  /*fc80*/  FFMA.FTZ R169, R6, c[0x0][0x2d0], -R134.reuse ;  /* 0x0000b40006a97a23 */ /* 0x100fe40000010886 */
[--C-:B------:R-:W-:Y:S02]  /*fc90*/  FFMA.FTZ R7, R7, c[0x0][0x2d0], -R134.reuse ;  /* 0x0000b40007077a23 */ /* 0x100fe40000010886 */
[--C-:B------:R-:W-:Y:S03]  /*fca0*/  FFMA.FTZ R2, R10, c[0x0][0x2d0], -R134.reuse ;  /* 0x0000b4000a027a23 */ /* 0x100fe60000010886 */
[----:B------:R-:W1:Y:S10]  /*fcb0*/  MUFU.EX2 R0, R0 ;  /* 0x0000000000007308 */ /* 0x000e740000000800 */
[----:B------:R-:W4:Y:S10]  /*fcc0*/  MUFU.EX2 R169, R169 ;  /* 0x000000a900a97308 */ /* 0x000f340000000800 */
[----:B------:R2:W3:Y:S01]  /*fcd0*/  MUFU.EX2 R144, R7 ;  /* 0x0000000700907308 */ /* 0x0004e20000000800 */
        /* <DEDUP_REMOVED lines=8> */
[C---:B------:R-:W-:Y:S02]  /*fd60*/  FMUL.FTZ R10, R0.reuse, R154 ;  /* 0x0000009a000a7220 */ /* 0x040fe40000410000 */
[C---:B------:R-:W-:Y:S01]  /*fd70*/  FMUL.FTZ R14, R0.reuse, R150 ;  /* 0x00000096000e7220 */ /* 0x040fe20000410000 */
[----:B------:R-:W-:Y:S01]  /*fd80*/  MUFU.EX2 R154, R158 ;  /* 0x0000009e009a7308 */ /* 0x000fe20000000800 */
[C---:B------:R-:W-:Y:S02]  /*fd90*/  FMUL.FTZ R15, R0.reuse, R151 ;  /* 0x00000097000f7220 */ /* 0x040fe40000410000 */
[C---:B------:R-:W-:Y:S02]  /*fda0*/  FMUL.FTZ R18, R0.reuse, R146 ;  /* 0x0000009200127220 */ /* 0x040fe40000410000 */
[C---:B--2---:R-:W-:Y:S01]  /*fdb0*/  FMUL.FTZ R7, R0.reuse, R159 ;  /* 0x0000009f00077220 */ /* 0x044fe20000410000 */
[----:B------:R-:W-:Y:S01]  /*fdc0*/  MOV R159, R148 ;  /* 0x00000094009f7202 */ /* 0x000fe20000000f00 */
        /* <DEDUP_REMOVED lines=8> */
[----:B------:R2:W-:Y:S01]  /*fe50*/  MUFU.EX2 R2, R140 ;  /* 0x0000008c00027308 */ /* 0x0005e20000000800 */
        /* <DEDUP_REMOVED lines=9> */
[----:B----4-:R-:W-:Y:S01]  /*fef0*/  FFMA.FTZ R151, R0, R141, R169 ;  /* 0x0000008d00977223 */ /* 0x010fe200000100a9 */
[----:B---3--:R-:W-:Y:S01]  /*ff00*/  F2FP.BF16.PACK_AB R169, R144, R169 ;  /* 0x000000a990a9723e */ /* 0x008fe200000010ff */
[C---:B------:R-:W-:Y:S02]  /*ff10*/  FMUL.FTZ R59, R0.reuse, R59 ;  /* 0x0000003b003b7220 */ /* 0x040fe40000410000 */
[C---:B------:R-:W-:Y:S01]  /*ff20*/  FMUL.FTZ R62, R0.reuse, R62 ;  /* 0x0000003e003e7220 */ /* 0x040fe20000410000 */
[----:B--2---:R-:W-:Y:S01]  /*ff30*/  LDSM.16.MT88.4 R140, [R236+0x4880] ;  /* 0x00488000ec8c783b */ /* 0x004fe20000004200 */
        /* <DEDUP_REMOVED lines=40> */
[----:B------:R2:W-:Y:S01]  /*101c0*/  MUFU.EX2 R149, R0 ;  /* 0x0000000000957308 */ /* 0x0005e20000000800 */
[C---:B-1----:R-:W-:Y:S08]  /*101d0*/  HMMA.16816.F32.BF16 R4, R168.reuse, R136, R4 ;  /* 0x00000088a804723c */ /* 0x042ff00000041804 */
[C---:B------:R-:W-:Y:S01]  /*101e0*/  HMMA.16816.F32.BF16 R8, R168.reuse, R138, R8 ;  /* 0x0000008aa808723c */ /* 0x040fe20000041808 */
[----:B------:R-:W1:Y:S03]  /*101f0*/  LDSM.16.MT88.4 R136, [R237+0x4080] ;  /* 0x00408000ed88783b */ /* 0x000e660000004200 */
[--C-:B--2---:R-:W-:Y:S04]  /*10200*/  FFMA.FTZ R0, R174, c[0x0][0x2d0], -R134.reuse ;  /* 0x0000b400ae007a23 */ /* 0x104fe80000010886 */
[----:B------:R2:W3:Y:S01]  /*10210*/  MUFU.EX2 R150, R0 ;  /* 0x0000000000967308 */ /* 0x0004e20000000800 */
[C---:B-1----:R-:W-:Y:S03]  /*10220*/  HMMA.16816.F32.BF16 R12, R168.reuse, R136, R12 ;  /* 0x00000088a80c723c */ /* 0x042fe6000004180c */
[--C-:B--2---:R-:W-:Y:S06]  /*10230*/  FFMA.FTZ R0, R173, c[0x0][0x2d0], -R134.reuse ;  /* 0x0000b400ad007a23 */ /* 0x104fec0000010886 */
[----:B------:R1:W-:Y:S01]  /*10240*/  MUFU.EX2 R148, R0 ;  /* 0x0000000000947308 */ /* 0x0003e20000000800 */
[C---:B------:R-:W-:Y:S01]  /*10250*/  HMMA.16816.F32.BF16 R16, R168.reuse, R138, R16 ;  /* 0x0000008aa810723c */ /* 0x040fe20000041810 */
[----:B------:R-:W2:Y:S02]  /*10260*/  LDSM.16.MT88.4 R136, [R240+0x4080] ;  /* 0x00408000f088783b */ /* 0x000ea40000004200 */
        /* <DEDUP_REMOVED lines=54> */
[----:B------:R-:W-:Y:S01]  /*105d0*/  MOV R177, R154 ;  /* 0x0000009a00b17202 */ /* 0x000fe20000000f00 */
[----:B------:R-:W-:Y:S02]  /*105e0*/  FADD.FTZ R2, R149, R2 ;  /* 0x0000000295027221 */ /* 0x000fe40000010000 */
[C---:B------:R-:W-:Y:S01]  /*105f0*/  HMMA.16816.F32.BF16 R4, R136.reuse, R140, R4 ;  /* 0x0000008c8804723c */ /* 0x040fe20000041804 */
[----:B------:R2:W-:Y:S04]  /*10600*/  MUFU.EX2 R172, R0 ;  /* 0x0000000000ac7308 */ /* 0x0005e80000000800 */
[----:B------:R-:W-:Y:S03]  /*10610*/  FADD.FTZ R2, R150, R2 ;  /* 0x0000000296027221 */ /* 0x000fe60000010000 */
[C---:B------:R-:W-:Y:S01]  /*10620*/  HMMA.16816.F32.BF16 R8, R136.reuse, R142, R8 ;  /* 0x0000008e8808723c */ /* 0x040fe20000041808 */
[----:B------:R-:W3:Y:S03]  /*10630*/  LDSM.16.MT88.4 R140, [R237+0x4880] ;  /* 0x00488000ed8c783b */ /* 0x000ee60000004200 */
[--C-:B--2---:R-:W-:Y:S01]  /*10640*/  FFMA.FTZ R0, R178, c[0x0][0x2d0], -R134.reuse ;  /* 0x0000b400b2007a23 */ /* 0x104fe20000010886 */
[----:B------:R-:W-:Y:S03]  /*10650*/  MOV R178, R153 ;  /* 0x0000009900b27202 */ /* 0x000fe60000000f00 */
[----:B------:R2:W4:Y:S01]  /*10660*/  MUFU.EX2 R173, R0 ;  /* 0x0000000000ad7308 */ /* 0x0005220000000800 */
[----:B------:R-:W-:Y:S01]  /*10670*/  F2FP.BF16.PACK_AB R170, R177, R178 ;  /* 0x000000b2b1aa723e */ /* 0x000fe200000010ff */
[C---:B---3--:R-:W-:Y:S03]  /*10680*/  HMMA.16816.F32.BF16 R12, R136.reuse, R140, R12 ;  /* 0x0000008c880c723c */ /* 0x048fe6000004180c */
[--C-:B--2---:R-:W-:Y:S01]  /*10690*/  FFMA.FTZ R0, R176, c[0x0][0x2d0], -R134.reuse ;  /* 0x0000b400b0007a23 */ /* 0x104fe20000010886 */
[----:B------:R-:W-:Y:S01]  /*106a0*/  MOV R176, R152 ;  /* 0x0000009800b07202 */ /* 0x000fe20000000f00 */
[----:B------:R-:W-:Y:S01]  /*106b0*/  FFMA.FTZ R134, R132, c[0x0][0x2d0], -R134 ;  /* 0x0000b40084867a23 */ /* 0x000fe20000010886 */
[----:B------:R-:W-:Y:S02]  /*106c0*/  LDSM.16.MT88.4 R152, [R236+0x5080] ;  /* 0x00508000ec98783b */ /* 0x000fe40000004200 */
[C---:B------:R-:W-:Y:S01]  /*106d0*/  HMMA.16816.F32.BF16 R16, R136.reuse, R142, R16 ;  /* 0x0000008e8810723c */ /* 0x040fe20000041810 */
[----:B------:R2:W-:Y:S03]  /*106e0*/  MUFU.EX2 R132, R0 ;  /* 0x0000000000847308 */ /* 0x0005e60000000800 */
[----:B-1----:R-:W-:Y:S02]  /*106f0*/  F2FP.BF16.PACK_AB R168, R176, R179 ;  /* 0x000000b3b0a8723e */ /* 0x002fe400000010ff */
[----:B----4-:R-:W-:Y:S01]  /*10700*/  F2FP.BF16.PACK_AB R169, R173, R172 ;  /* 0x000000acada9723e */ /* 0x010fe200000010ff */
[----:B------:R-:W1:Y:S04]  /*10710*/  LDSM.16.MT88.4 R140, [R240+0x4880] ;  /* 0x00488000f08c783b */ /* 0x000e680000004200 */
[----:B------:R-:W3:Y:S01]  /*10720*/  MUFU.EX2 R134, R134 ;  /* 0x0000008600867308 */ /* 0x000ee20000000800 */
[----:B--2---:R-:W-:Y:S04]  /*10730*/  FADD.FTZ R0, R156, R151 ;  /* 0x000000979c007221 */ /* 0x004fe80000010000 */
        /* <DEDUP_REMOVED lines=9> */
[C---:B-1----:R-:W-:Y:S03]  /*107d0*/  HMMA.16816.F32.BF16 R20, R136.reuse, R140, R20 ;  /* 0x0000008c8814723c */ /* 0x042fe60000041814 */
        /* <DEDUP_REMOVED lines=95> */
.L_x_195:
[----:B-1----:R-:W2:Y:S04]  /*10dd0*/  LDL.LU R0, [R1+0x20] ;  /* 0x0000200001007983 */ /* 0x002ea80000300800 */
[----:B------:R-:W3:Y:S01]  /*10de0*/  LDL.LU R3, [R1+0x24] ;  /* 0x0000240001037983 */ /* 0x000ee20000300800 */
[----:B------:R-:W-:-:S03]  /*10df0*/  PLOP3.LUT P2, PT, PT, PT, PT, 0x8, 0x0 ;  /* 0x000000000000781c */ /* 0x000fc60003f4e170 */
[----:B--2---:R-:W1:Y:S04]  /*10e00*/  SHFL.BFLY PT, R5, R0, 0x2, 0x1f ;  /* 0x0c401f0000057f89 */ /* 0x004e6800000e0000 */
[----:B---3--:R-:W2:Y:S01]  /*10e10*/  SHFL.BFLY PT, R2, R3, 0x2, 0x1f ;  /* 0x0c401f0003027f89 */ /* 0x008ea200000e0000 */
[----:B-1----:R-:W-:Y:S02]  /*10e20*/  FADD.FTZ R5, R5, R0 ;  /* 0x0000000005057221 */ /* 0x002fe40000010000 */
[----:B--2---:R-:W-:-:S03]  /*10e30*/  FADD.FTZ R2, R2, R3 ;  /* 0x0000000302027221 */ /* 0x004fc60000010000 */
[----:B------:R-:W1:Y:S04]  /*10e40*/  SHFL.BFLY PT, R0, R5, 0x1, 0x1f ;  /* 0x0c201f0005007f89 */ /* 0x000e6800000e0000 */
[----:B------:R-:W2:Y:S01]  /*10e50*/  SHFL.BFLY PT, R6, R2, 0x1, 0x1f ;  /* 0x0c201f0002067f89 */ /* 0x000ea200000e0000 */
[----:B-1----:R-:W-:Y:S01]  /*10e60*/  FADD.FTZ R5, R5, R0 ;  /* 0x0000000005057221 */ /* 0x002fe20000010000 */
[----:B------:R-:W-:Y:S01]  /*10e70*/  MOV R0, RZ ;  /* 0x000000ff00007202 */ /* 0x000fe20000000f00 */
[----:B--2---:R-:W-:-:S03]  /*10e80*/  FADD.FTZ R6, R2, R6 ;  /* 0x0000000602067221 */ /* 0x004fc60000010000 */
[----:B------:R-:W-:Y:S02]  /*10e90*/  FSETP.NE.FTZ.AND P1, PT, R5, RZ, PT ;  /* 0x000000ff0500720b */ /* 0x000fe40003f35000 */
[----:B------:R-:W-:Y:S02]  /*10ea0*/  MOV R2, RZ ;  /* 0x000000ff00027202 */ /* 0x000fe40000000f00 */
[----:B------:R-:W-:-:S09]  /*10eb0*/  FSETP.NE.FTZ.AND P0, PT, R6, RZ, PT ;  /* 0x000000ff0600720b */ /* 0x000fd20003f15000 */
[----:B------:R-:W1:Y:S01]  /*10ec0*/  @P1 MUFU.RCP R0, R5 ;  /* 0x0000000500001308 */ /* 0x000e620000001000 */
[----:B------:R-:W-:-:S05]  /*10ed0*/  @P1 MOV R3, 0x3f317218 ;  /* 0x3f31721800031802 */ /* 0x000fca0000000f00 */
[----:B------:R-:W-:Y:S02]  /*10ee0*/  @P1 FMUL.FTZ R4, R3, c[0x0][0x2d0] ;  /* 0x0000b40003041a20 */ /* 0x000fe40000410000 */
[----:B------:R-:W-:Y:S08]  /*10ef0*/  @P0 MUFU.RCP R2, R6 ;  /* 0x0000000600020308 */ /* 0x000ff00000001000 */
[----:B------:R-:W2:Y:S01]  /*10f00*/  @P1 MUFU.LG2 R5, R5 ;  /* 0x0000000500051308 */ /* 0x000ea20000000c00 */
[----:B-1----:R-:W-:-:S02]  /*10f10*/  FMUL.FTZ R14, R0, R28 ;  /* 0x0000001c000e7220 */ /* 0x002fc40000410000 */
[C---:B------:R-:W-:Y:S02]  /*10f20*/  FMUL.FTZ R13, R0.reuse, R29 ;  /* 0x0000001d000d7220 */ /* 0x040fe40000410000 */
[C---:B------:R-:W-:Y:S02]  /*10f30*/  FMUL.FTZ R12, R0.reuse, R32 ;  /* 0x00000020000c7220 */ /* 0x040fe40000410000 */
[C---:B------:R-:W-:Y:S01]  /*10f40*/  FMUL.FTZ R11, R0.reuse, R33 ;  /* 0x00000021000b7220 */ /* 0x040fe20000410000 */
[----:B------:R-:W1:Y:S01]  /*10f50*/  @P0 MUFU.LG2 R6, R6 ;  /* 0x0000000600060308 */ /* 0x000e620000000c00 */
        /* <DEDUP_REMOVED lines=14> */
[----:B------:R-:W-:Y:S01]  /*11040*/  MOV R36, 0xff800000 ;  /* 0xff80000000247802 */ /* 0x000fe20000000f00 */
[C---:B------:R-:W-:Y:S01]  /*11050*/  FMUL.FTZ R9, R0.reuse, R37 ;  /* 0x0000002500097220 */ /* 0x040fe20000410000 */
[----:B------:R-:W-:Y:S01]  /*11060*/  MOV R37, 0xff800000 ;  /* 0xff80000000257802 */ /* 0x000fe20000000f00 */
        /* <DEDUP_REMOVED lines=44> */
[----:B------:R-:W-:Y:S01]  /*11330*/  FMUL.FTZ R22, R0, R129 ;  /* 0x0000008100167220 */ /* 0x000fe20000410000 */
[----:B------:R-:W-:Y:S01]  /*11340*/  @P0 MOV R0, 0x3f317218 ;  /* 0x3f31721800000802 */ /* 0x000fe20000000f00 */
[----:B--2---:R-:W-:Y:S02]  /*11350*/  @P1 FMUL.FTZ R5, R5, 0.69314718246459960938 ;  /* 0x3f31721805051820 */ /* 0x004fe40000410000 */
[----:B-1----:R-:W-:Y:S02]  /*11360*/  @P0 FMUL.FTZ R3, R6, 0.69314718246459960938 ;  /* 0x3f31721806030820 */ /* 0x002fe40000410000 */
[----:B------:R-:W-:Y:S02]  /*11370*/  @P0 FMUL.FTZ R0, R0, c[0x0][0x2d0] ;  /* 0x0000b40000000a20 */ /* 0x000fe40000410000 */
        /* <DEDUP_REMOVED lines=63> */
[----:B------:R-:W-:Y:S02]  /*11770*/  FMUL.FTZ R131, R2, R131 ;  /* 0x0000008302837220 */ /* 0x000fe40000410000 */
[----:B------:R-:W-:Y:S02]  /*11780*/  @P1 FFMA.FTZ R36, R4, R133, R5 ;  /* 0x0000008504241223 */ /* 0x000fe40000010005 */
[----:B------:R-:W-:Y:S02]  /*11790*/  @P0 FFMA.FTZ R37, R0, R132, R3 ;  /* 0x0000008400250223 */ /* 0x000fe40000010003 */
.L_x_163:
[----:B------:R-:W-:Y:S05]  /*117a0*/  @P2 BRA `(.L_x_206) ;  /* 0x0000194000002947 */ /* 0x000fea0003800000 */
[----:B------:R-:W1:Y:S01]  /*117b0*/  S2R R16, SR_CTAID.Y ;  /* 0x0000000000107919 */ /* 0x000e620000002600 */
[----:B------:R-:W-:Y:S01]  /*117c0*/  F2FP.BF16.PACK_AB R109, R11, R12 ;  /* 0x0000000c0b6d723e */ /* 0x000fe200000010ff */
[----:B------:R-:W-:Y:S01]  /*117d0*/  BSSY B0, `(.L_x_207) ;  /* 0x0000134000007945 */ /* 0x000fe20003800000 */
[----:B------:R-:W-:Y:S01]  /*117e0*/  F2FP.BF16.PACK_AB R117, R13, R14 ;  /* 0x0000000e0d75723e */ /* 0x000fe200000010ff */
[----:B------:R-:W2:Y:S01]  /*117f0*/  S2R R12, SR_TID.X ;  /* 0x00000000000c7919 */ /* 0x000ea20000002100 */
[----:B------:R-:W-:-:S02]  /*11800*/  F2FP.BF16.PACK_AB R65, R7, R8 ;  /* 0x000000080741723e */ /* 0x000fc400000010ff */
[----:B------:R-:W-:Y:S01]  /*11810*/  F2FP.BF16.PACK_AB R101, R9, R10 ;  /* 0x0000000a0965723e */ /* 0x000fe200000010ff */
[----:B------:R-:W3:Y:S01]  /*11820*/  S2R R13, SR_CTAID.Z ;  /* 0x00000000000d7919 */ /* 0x000ee20000002700 */
[----:B------:R-:W-:Y:S02]  /*11830*/  F2FP.BF16.PACK_AB R105, R35, R34 ;  /* 0x000000222369723e */ /* 0x000fe400000010ff */
[----:B------:R-:W-:Y:S01]  /*11840*/  F2FP.BF16.PACK_AB R34, R81, R80 ;  /* 0x000000505122723e */ /* 0x000fe200000010ff */
[----:B------:R-:W-:Y:S01]  /*11850*/  IMAD.MOV.U32 R80, RZ, RZ, c[0x0][0x4e8] ;  /* 0x00013a00ff507624 */ /* 0x000fe200078e00ff */
[----:B------:R-:W4:Y:S01]  /*11860*/  S2R R81, SR_CTAID.X ;  /* 0x0000000000517919 */ /* 0x000f220000002500 */
[----:B------:R-:W-:Y:S02]  /*11870*/  F2FP.BF16.PACK_AB R41, R157, R156 ;  /* 0x0000009c9d29723e */ /* 0x000fe400000010ff */
[----:B------:R-:W-:Y:S01]  /*11880*/  F2FP.BF16.PACK_AB R158, R159, R158 ;  /* 0x0000009e9f9e723e */ /* 0x000fe200000010ff */
[----:B------:R-:W-:Y:S01]  /*11890*/  BAR.SYNC.DEFER_BLOCKING 0x1, 0x100 ;  /* 0x0044000000007b1d */ /* 0x000fe20000010000 */
[C---:B------:R-:W-:Y:S01]  /*118a0*/  ISETP.NE.AND P3, PT, R80.reuse, 0x1, PT ;  /* 0x000000015000780c */ /* 0x040fe20003f65270 */
[----:B------:R-:W-:Y:S01]  /*118b0*/  IMAD R80, R80, c[0x0][0x388], RZ ;  /* 0x0000e20050507a24 */ /* 0x000fe200078e02ff */
[----:B------:R-:W-:-:S02]  /*118c0*/  F2FP.BF16.PACK_AB R85, R153, R152 ;  /* 0x000000989955723e */ /* 0x000fc400000010ff */
[----:B------:R-:W-:Y:S02]  /*118d0*/  F2FP.BF16.PACK_AB R154, R155, R154 ;  /* 0x0000009a9b9a723e */ /* 0x000fe400000010ff */
[----:B-1----:R-:W-:Y:S01]  /*118e0*/  SHF.R.S32.HI R0, RZ, 0x1f, R16 ;  /* 0x0000001fff007819 */ /* 0x002fe20000011410 */
[----:B------:R-:W-:Y:S01]  /*118f0*/  IMAD.WIDE.U32 R14, R16, c[0x0][0x490], RZ ;  /* 0x00012400100e7a25 */ /* 0x000fe200078e00ff */
[----:B------:R-:W-:Y:S02]  /*11900*/  F2FP.BF16.PACK_AB R148, R149, R148 ;  /* 0x000000949594723e */ /* 0x000fe400000010ff */
[----:B--2---:R-:W-:Y:S01]  /*11910*/  SHF.R.S32.HI R20, RZ, 0x1f, R12 ;  /* 0x0000001fff147819 */ /* 0x004fe2000001140c */
[C---:B------:R-:W-:Y:S01]  /*11920*/  IMAD R4, R0.reuse, c[0x0][0x490], RZ ;  /* 0x0001240000047a24 */ /* 0x040fe200078e02ff */
[----:B------:R-:W-:Y:S01]  /*11930*/  F2FP.BF16.PACK_AB R150, R151, R150 ;  /* 0x000000969796723e */ /* 0x000fe200000010ff */
[----:B------:R-:W-:Y:S01]  /*11940*/  IMAD R3, R0, c[0x0][0x3e8], RZ ;  /* 0x0000fa0000037a24 */ /* 0x000fe200078e02ff */
[-C--:B------:R-:W-:Y:S01]  /*11950*/  LEA.HI R0, R20, R12.reuse, RZ, 0x2 ;  /* 0x0000000c14007211 */ /* 0x080fe200078f10ff */
[----:B------:R-:W-:Y:S01]  /*11960*/  IMAD R4, R16, c[0x0][0x494], R4 ;  /* 0x0001250010047a24 */ /* 0x000fe200078e0204 */
[----:B------:R-:W-:Y:S01]  /*11970*/  LEA.HI R6, R20, R12, RZ, 0x5 ;  /* 0x0000000c14067211 */ /* 0x000fe200078f28ff */
[C---:B------:R-:W-:Y:S01]  /*11980*/  IMAD R3, R16.reuse, c[0x0][0x3ec], R3 ;  /* 0x0000fb0010037a24 */ /* 0x040fe200078e0203 */
[----:B------:R-:W-:Y:S01]  /*11990*/  SHF.R.S32.HI R8, RZ, 0x2, R0 ;  /* 0x00000002ff087819 */ /* 0x000fe20000011400 */
[----:B------:R-:W-:Y:S01]  /*119a0*/  IMAD.IADD R5, R15, 0x1, R4 ;  /* 0x000000010f057824 */ /* 0x000fe200078e0204 */
[----:B------:R-:W-:Y:S01]  /*119b0*/  SHF.R.S32.HI R2, RZ, 0x1f, R0 ;  /* 0x0000001fff027819 */ /* 0x000fe20000011400 */
[----:B------:R-:W-:Y:S01]  /*119c0*/  IMAD.WIDE.U32 R16, R16, c[0x0][0x3e8], RZ ;  /* 0x0000fa0010107a25 */ /* 0x000fe200078e00ff */
[----:B------:R-:W-:-:S02]  /*119d0*/  LOP3.LUT R0, R0, 0xfffffffc, RZ, 0xc0, !PT ;  /* 0xfffffffc00007812 */ /* 0x000fc400078ec0ff */
[----:B------:R-:W-:Y:S01]  /*119e0*/  LOP3.LUT R7, R6, 0xffffffe0, RZ, 0xc0, !PT ;  /* 0xffffffe006077812 */ /* 0x000fe200078ec0ff */
[----:B------:R-:W-:Y:S01]  /*119f0*/  IMAD.MOV.U32 R4, RZ, RZ, R14 ;  /* 0x000000ffff047224 */ /* 0x000fe200078e000e */
[----:B------:R-:W-:Y:S01]  /*11a00*/  LEA.HI R2, R2, R8, RZ, 0x3 ;  /* 0x0000000802027211 */ /* 0x000fe200078f18ff */
[----:B------:R-:W-:Y:S01]  /*11a10*/  IMAD.IADD R10, R12, 0x1, -R0 ;  /* 0x000000010c0a7824 */ /* 0x000fe200078e0a00 */
[-C--:B------:R-:W-:Y:S01]  /*11a20*/  LEA.HI R11, R20, R12.reuse, RZ, 0x3 ;  /* 0x0000000c140b7211 */ /* 0x080fe200078f18ff */
[----:B------:R-:W-:Y:S01]  /*11a30*/  IMAD.IADD R0, R12, 0x1, -R7 ;  /* 0x000000010c007824 */ /* 0x000fe200078e0a07 */
[----:B------:R-:W-:Y:S01]  /*11a40*/  LOP3.LUT R7, R2, 0xfffffff8, RZ, 0xc0, !PT ;  /* 0xfffffff802077812 */ /* 0x000fe200078ec0ff */
[----:B------:R-:W-:Y:S01]  /*11a50*/  IMAD.IADD R3, R17, 0x1, R3 ;  /* 0x0000000111037824 */ /* 0x000fe200078e0203 */
[----:B------:R-:W-:Y:S01]  /*11a60*/  LOP3.LUT R9, R11, 0xfffffff8, RZ, 0xc0, !PT ;  /* 0xfffffff80b097812 */ /* 0x000fe200078ec0ff */
[----:B------:R-:W-:Y:S01]  /*11a70*/  IMAD.MOV.U32 R2, RZ, RZ, R16 ;  /* 0x000000ffff027224 */ /* 0x000fe200078e0010 */
[----:B------:R-:W-:Y:S01]  /*11a80*/  LEA.HI R20, R20, R12, RZ, 0x6 ;  /* 0x0000000c14147211 */ /* 0x000fe200078f30ff */
[----:B------:R-:W-:Y:S01]  /*11a90*/  IMAD.IADD R8, R8, 0x1, -R7 ;  /* 0x0000000108087824 */ /* 0x000fe200078e0a07 */
[----:B---3--:R-:W-:Y:S01]  /*11aa0*/  SHF.R.S32.HI R7, RZ, 0x1f, R13 ;  /* 0x0000001fff077819 */ /* 0x008fe2000001140d */
[----:B------:R-:W-:Y:S01]  /*11ab0*/  IMAD.IADD R9, R12, 0x1, -R9 ;  /* 0x000000010c097824 */ /* 0x000fe200078e0a09 */
[----:B------:R-:W-:Y:S01]  /*11ac0*/  SHF.R.S32.HI R12, RZ, 0x1f, R0 ;  /* 0x0000001fff0c7819 */ /* 0x000fe20000011400 */
[----:B------:R-:W-:Y:S01]  /*11ad0*/  IMAD.WIDE.U32 R16, R13, c[0x0][0x498], R4 ;  /* 0x000126000d107a25 */ /* 0x000fe200078e0004 */
[----:B------:R-:W-:-:S02]  /*11ae0*/  LOP3.LUT P0, RZ, R0, 0x3, RZ, 0xc0, !PT ;  /* 0x0000000300ff7812 */ /* 0x000fc4000780c0ff */
[----:B------:R-:W-:Y:S01]  /*11af0*/  LEA.HI R15, R12, R0, RZ, 0x2 ;  /* 0x000000000c0f7211 */ /* 0x000fe200078f10ff */
[C---:B------:R-:W-:Y:S01]  /*11b00*/  IMAD R21, R7.reuse, c[0x0][0x498], RZ ;  /* 0x0001260007157a24 */ /* 0x040fe200078e02ff */
[--C-:B------:R-:W-:Y:S01]  /*11b10*/  SHF.R.S32.HI R0, RZ, 0x1f, R6.reuse ;  /* 0x0000001fff007819 */ /* 0x100fe20000011406 */
[----:B------:R-:W-:Y:S01]  /*11b20*/  IMAD R18, R7, c[0x0][0x3f0], RZ ;  /* 0x0000fc0007127a24 */ /* 0x000fe200078e02ff */
[----:B------:R-:W-:Y:S01]  /*11b30*/  SHF.R.S32.HI R7, RZ, 0x5, R6 ;  /* 0x00000005ff077819 */ /* 0x000fe20000011406 */
[C---:B------:R-:W-:Y:S01]  /*11b40*/  IMAD R21, R13.reuse, c[0x0][0x49c], R21 ;  /* 0x000127000d157a24 */ /* 0x040fe200078e0215 */
[----:B------:R-:W-:Y:S01]  /*11b50*/  SHF.R.S32.HI R19, RZ, 0x3, R11 ;  /* 0x00000003ff137819 */ /* 0x000fe2000001140b */
[C---:B------:R-:W-:Y:S01]  /*11b60*/  IMAD R18, R13.reuse, c[0x0][0x3f4], R18 ;  /* 0x0000fd000d127a24 */ /* 0x040fe200078e0212 */
[----:B------:R-:W-:Y:S01]  /*11b70*/  LEA.HI R0, R0, R7, RZ, 0x3 ;  /* 0x0000000700007211 */ /* 0x000fe200078f18ff */
[----:B------:R-:W-:Y:S01]  /*11b80*/  IMAD.WIDE.U32 R12, R13, c[0x0][0x3f0], R2 ;  /* 0x0000fc000d0c7a25 */ /* 0x000fe200078e0002 */
[----:B------:R-:W-:-:S02]  /*11b90*/  LEA.HI R2, R10, R10, RZ, 0x1 ;  /* 0x0000000a0a027211 */ /* 0x000fc400078f08ff */
[----:B------:R-:W-:Y:S01]  /*11ba0*/  LOP3.LUT R3, R0, 0xffffff8, RZ, 0xc0, !PT ;  /* 0x0ffffff800037812 */ /* 0x000fe200078ec0ff */
[----:B------:R-:W-:Y:S01]  /*11bb0*/  IMAD.SHL.U32 R6, R19, 0x40, RZ ;  /* 0x0000004013067824 */ /* 0x000fe200078e00ff */
[----:B------:R-:W-:Y:S01]  /*11bc0*/  R2P PR, R8, 0x6 ;  /* 0x0000000608007804 */ /* 0x000fe20000000000 */
[----:B------:R-:W-:Y:S01]  /*11bd0*/  IMAD.SHL.U32 R4, R9, 0x8, RZ ;  /* 0x0000000809047824 */ /* 0x000fe200078e00ff */
[----:B------:R-:W-:Y:S01]  /*11be0*/  F2FP.BF16.PACK_AB R144, R145, R144 ;  /* 0x000000909190723e */ /* 0x000fe200000010ff */
[----:B------:R-:W-:Y:S01]  /*11bf0*/  IMAD R5, R9, 0x20, R19 ;  /* 0x0000002009057824 */ /* 0x000fe200078e0213 */
[----:B------:R-:W-:Y:S01]  /*11c00*/  LOP3.LUT R0, R6, 0x1c0, RZ, 0xc0, !PT ;  /* 0x000001c006007812 */ /* 0x000fe200078ec0ff */
[C---:B------:R-:W-:Y:S01]  /*11c10*/  IMAD.IADD R9, R7.reuse, 0x1, -R3 ;  /* 0x0000000107097824 */ /* 0x040fe200078e0a03 */
[----:B------:R-:W-:Y:S01]  /*11c20*/  LOP3.LUT R3, R2, 0x1ffffffe, RZ, 0xc0, !PT ;  /* 0x1ffffffe02037812 */ /* 0x000fe200078ec0ff */
[----:B------:R-:W-:Y:S01]  /*11c30*/  IMAD R14, R7, 0x200, R10 ;  /* 0x00000200070e7824 */ /* 0x000fe200078e020a */
[----:B------:R-:W-:Y:S01]  /*11c40*/  SHF.R.U32.HI R2, RZ, 0x3, R0 ;  /* 0x00000003ff027819 */ /* 0x000fe20000011600 */
[----:B----4-:R-:W-:Y:S01]  /*11c50*/  IMAD R7, R81, 0x80, R5 ;  /* 0x0000008051077824 */ /* 0x010fe200078e0205 */
[----:B------:R-:W-:Y:S01]  /*11c60*/  LOP3.LUT R0, R0, 0x38, R4, 0xf8, !PT ;  /* 0x0000003800007812 */ /* 0x000fe200078ef804 */
[----:B------:R-:W-:Y:S01]  /*11c70*/  IMAD.IADD R11, R10, 0x1, -R3 ;  /* 0x000000010a0b7824 */ /* 0x000fe200078e0a03 */
[----:B------:R-:W-:Y:S01]  /*11c80*/  SHF.R.S32.HI R6, RZ, 0x2, R15 ;  /* 0x00000002ff067819 */ /* 0x000fe2000001140f */
[----:B------:R-:W-:Y:S01]  /*11c90*/  IMAD.SHL.U32 R5, R8, 0x40, RZ ;  /* 0x0000004008057824 */ /* 0x000fe200078e00ff */
[----:B------:R-:W-:Y:S01]  /*11ca0*/  LOP3.LUT R10, R0, R2, RZ, 0x3c, !PT ;  /* 0x00000002000a7212 */ /* 0x000fe200078e3cff */
[----:B------:R-:W-:Y:S01]  /*11cb0*/  @P3 IMAD.HI.U32 R2, R7, c[0x0][0x4ec], RZ ;  /* 0x00013b0007023a27 */ /* 0x000fe200078e00ff */
[----:B------:R-:W-:-:S02]  /*11cc0*/  LOP3.LUT R3, R8, 0x1, RZ, 0xc0, !PT ;  /* 0x0000000108037812 */ /* 0x000fc400078ec0ff */
[----:B------:R-:W-:Y:S01]  /*11cd0*/  F2FP.BF16.PACK_AB R146, R147, R146 ;  /* 0x000000929392723e */ /* 0x000fe200000010ff */
[--C-:B------:R-:W-:Y:S01]  /*11ce0*/  IMAD.MOV.U32 R0, RZ, RZ, R7.reuse ;  /* 0x000000ffff007224 */ /* 0x100fe200078e0007 */
[----:B------:R-:W-:Y:S02]  /*11cf0*/  @P3 SHF.R.U32.HI R0, RZ, c[0x0][0x4f0], R2 ;  /* 0x00013c00ff003a19 */ /* 0x000fe40000011602 */
[----:B------:R-:W-:Y:S01]  /*11d00*/  LOP3.LUT R2, R5, 0x1c0, RZ, 0xc0, !PT ;  /* 0x000001c005027812 */ /* 0x000fe200078ec0ff */
[----:B------:R-:W-:Y:S01]  /*11d10*/  IMAD R5, R9, 0x10, R6 ;  /* 0x0000001009057824 */ /* 0x000fe200078e0206 */
[----:B------:R-:W-:Y:S01]  /*11d20*/  ISETP.NE.U32.AND P4, PT, R3, 0x1, PT ;  /* 0x000000010300780c */ /* 0x000fe20003f85070 */
[----:B------:R-:W-:Y:S01]  /*11d30*/  IMAD.SHL.U32 R6, R20, 0x8, RZ ;  /* 0x0000000814067824 */ /* 0x000fe200078e00ff */
[----:B------:R-:W-:Y:S01]  /*11d40*/  LEA.HI R9, R2, R2, RZ, 0x1d ;  /* 0x0000000202097211 */ /* 0x000fe200078fe8ff */
[----:B------:R-:W-:Y:S01]  /*11d50*/  IMAD.MOV R8, RZ, RZ, -R0 ;  /* 0x000000ffff087224 */ /* 0x000fe200078e0a00 */
[----:B------:R-:W-:Y:S01]  /*11d60*/  F2FP.BF16.PACK_AB R140, R141, R140 ;  /* 0x0000008c8d8c723e */ /* 0x000fe200000010ff */
[----:B------:R-:W-:Y:S01]  /*11d70*/  IMAD.MOV.U32 R2, RZ, RZ, R12 ;  /* 0x000000ffff027224 */ /* 0x000fe200078e000c */
[----:B------:R-:W-:Y:S01]  /*11d80*/  F2FP.BF16.PACK_AB R142, R143, R142 ;  /* 0x0000008e8f8e723e */ /* 0x000fe200000010ff */
[----:B------:R-:W-:Y:S01]  /*11d90*/  IMAD.IADD R3, R13, 0x1, R18 ;  /* 0x000000010d037824 */ /* 0x000fe200078e0212 */
[----:B------:R-:W-:Y:S01]  /*11da0*/  LOP3.LUT R18, R10, 0x7ffffe00, R6, 0xf8, !PT ;  /* 0x7ffffe000a127812 */ /* 0x000fe200078ef806 */
[----:B------:R-:W-:Y:S01]  /*11db0*/  IMAD R12, R8, c[0x0][0x4e8], R7 ;  /* 0x00013a00080c7a24 */ /* 0x000fe200078e0207 */
[----:B------:R-:W-:Y:S01]  /*11dc0*/  SHF.R.S32.HI R6, RZ, 0x1f, R0 ;  /* 0x0000001fff067819 */ /* 0x000fe20000011400 */
[----:B------:R-:W-:Y:S01]  /*11dd0*/  IMAD R8, R11, 0x8, R5 ;  /* 0x000000080b087824 */ /* 0x000fe200078e0205 */
[----:B------:R-:W-:Y:S01]  /*11de0*/  F2FP.BF16.PACK_AB R136, R137, R136 ;  /* 0x000000888988723e */ /* 0x000fe200000010ff */
[----:B------:R-:W-:Y:S01]  /*11df0*/  IMAD.U32 R10, R14, 0x2, R9 ;  /* 0x000000020e0a7824 */ /* 0x000fe200078e0009 */
[----:B------:R-:W-:Y:S01]  /*11e00*/  F2FP.BF16.PACK_AB R138, R139, R138 ;  /* 0x0000008a8b8a723e */ /* 0x000fe200000010ff */
[----:B------:R-:W-:Y:S01]  /*11e10*/  IMAD R8, R81, 0x80, R8 ;  /* 0x0000008051087824 */ /* 0x000fe200078e0208 */
[----:B------:R-:W-:Y:S01]  /*11e20*/  F2FP.BF16.PACK_AB R113, R31, R30 ;  /* 0x0000001e1f71723e */ /* 0x000fe200000010ff */
[----:B------:R-:W-:Y:S01]  /*11e30*/  IMAD R9, R6, c[0x0][0x3e0], RZ ;  /* 0x0000f80006097a24 */ /* 0x000fe200078e02ff */
[----:B------:R-:W-:Y:S01]  /*11e40*/  F2FP.BF16.PACK_AB R89, R39, R38 ;  /* 0x000000262759723e */ /* 0x000fe200000010ff */
[----:B------:R-:W-:Y:S01]  /*11e50*/  IMAD R5, R81, 0x80, R5 ;  /* 0x0000008051057824 */ /* 0x000fe200078e0205 */
[----:B------:R-:W-:Y:S01]  /*11e60*/  F2FP.BF16.PACK_AB R43, R43, R42 ;  /* 0x0000002a2b2b723e */ /* 0x000fe200000010ff */
[----:B------:R-:W-:Y:S01]  /*11e70*/  IMAD.WIDE.U32 R6, R0, c[0x0][0x3e0], R2 ;  /* 0x0000f80000067a25 */ /* 0x000fe200078e0002 */
[----:B------:R-:W-:-:S02]  /*11e80*/  F2FP.BF16.PACK_AB R44, R45, R44 ;  /* 0x0000002c2d2c723e */ /* 0x000fc400000010ff */
[C---:B------:R-:W-:Y:S01]  /*11e90*/  ISETP.GE.OR P6, PT, R5.reuse, R80, P0 ;  /* 0x000000500500720c */ /* 0x040fe200007c6670 */
[----:B------:R-:W-:Y:S01]  /*11ea0*/  @P3 IMAD.HI.U32 R2, R8, c[0x0][0x4ec], RZ ;  /* 0x00013b0008023a27 */ /* 0x000fe200078e00ff */
[----:B------:R-:W-:Y:S02]  /*11eb0*/  IADD3 R5, R5, 0x8, RZ ;  /* 0x0000000805057810 */ /* 0x000fe40007ffe0ff */
[----:B------:R-:W-:Y:S01]  /*11ec0*/  F2FP.BF16.PACK_AB R46, R47, R46 ;  /* 0x0000002e2f2e723e */ /* 0x000fe200000010ff */
[----:B------:R-:W-:Y:S01]  /*11ed0*/  IMAD.MOV.U32 R3, RZ, RZ, R8 ;  /* 0x000000ffff037224 */ /* 0x000fe200078e0008 */
[----:B------:R-:W-:Y:S01]  /*11ee0*/  @P3 SHF.R.U32.HI R3, RZ, c[0x0][0x4f0], R2 ;  /* 0x00013c00ff033a19 */ /* 0x000fe20000011602 */
[----:B------:R-:W-:Y:S01]  /*11ef0*/  IMAD R9, R0, c[0x0][0x3e4], R9 ;  /* 0x0000f90000097a24 */ /* 0x000fe200078e0209 */
[----:B------:R-:W-:Y:S01]  /*11f00*/  ISETP.GE.OR P5, PT, R5, R80, P0 ;  /* 0x000000500500720c */ /* 0x000fe200007a6670 */
[----:B------:R-:W-:Y:S01]  /*11f10*/  IMAD.SHL.U32 R0, R10, 0x2, RZ ;  /* 0x000000020a007824 */ /* 0x000fe200078e00ff */
[----:B------:R-:W-:Y:S01]  /*11f20*/  SHF.R.S32.HI R5, RZ, 0x1f, R3 ;  /* 0x0000001fff057819 */ /* 0x000fe20000011403 */
[----:B------:R-:W-:Y:S01]  /*11f30*/  IMAD.IADD R7, R7, 0x1, R9 ;  /* 0x0000000107077824 */ /* 0x000fe200078e0209 */
[----:B------:R-:W-:-:S02]  /*11f40*/  IADD3 R16, P0, R3, R16, RZ ;  /* 0x0000001003107210 */ /* 0x000fc40007f1e0ff */
[----:B------:R-:W-:Y:S01]  /*11f50*/  SHF.R.S32.HI R10, RZ, 0x1f, R12 ;  /* 0x0000001fff0a7819 */ /* 0x000fe2000001140c */
[----:B------:R-:W-:Y:S01]  /*11f60*/  STS [R0+0x80], R41 ;  /* 0x0000802900007388 */ /* 0x000fe20000000800 */
[----:B------:R-:W-:Y:S01]  /*11f70*/  IADD3.X R17, R5, R17, R21, P0, !PT ;  /* 0x0000001105117210 */ /* 0x000fe200007fe415 */
[----:B------:R-:W-:Y:S01]  /*11f80*/  IMAD.MOV R5, RZ, RZ, -R3 ;  /* 0x000000ffff057224 */ /* 0x000fe200078e0a03 */
[----:B------:R-:W-:Y:S01]  /*11f90*/  IADD3 R9, R0, 0x80, RZ ;  /* 0x0000008000097810 */ /* 0x000fe20007ffe0ff */
[----:B------:R-:W-:Y:S01]  /*11fa0*/  IMAD R10, R10, c[0x0][0x3d8], RZ ;  /* 0x0000f6000a0a7a24 */ /* 0x000fe200078e02ff */
[----:B------:R-:W-:Y:S01]  /*11fb0*/  IADD3 R2, R0, 0x70, RZ ;  /* 0x0000007000027810 */ /* 0x000fe20007ffe0ff */
[----:B------:R-:W-:Y:S01]  /*11fc0*/  IMAD R5, R5, c[0x0][0x4e8], R8 ;  /* 0x00013a0005057a24 */ /* 0x000fe200078e0208 */
[----:B------:R-:W-:Y:S01]  /*11fd0*/  @P4 IADD3 R2, R9, 0x10, RZ ;  /* 0x0000001009024810 */ /* 0x000fe20007ffe0ff */
[----:B------:R-:W-:Y:S01]  /*11fe0*/  IMAD.MOV.U32 R8, RZ, RZ, 0x40 ;  /* 0x00000040ff087424 */ /* 0x000fe200078e00ff */
[----:B------:R-:W-:Y:S01]  /*11ff0*/  STS [R0+0x480], R158 ;  /* 0x0004809e00007388 */ /* 0x000fe20000000800 */
[----:B------:R-:W-:Y:S01]  /*12000*/  IMAD.MOV.U32 R9, RZ, RZ, 0x20 ;  /* 0x00000020ff097424 */ /* 0x000fe200078e00ff */
[----:B------:R-:W-:Y:S01]  /*12010*/  F2FP.BF16.PACK_AB R48, R49, R48 ;  /* 0x000000303130723e */ /* 0x000fe200000010ff */
[C---:B------:R-:W-:Y:S01]  /*12020*/  IMAD R20, R12.reuse, c[0x0][0x3dc], R10 ;  /* 0x0000f7000c147a24 */ /* 0x040fe200078e020a */
[----:B------:R-:W-:Y:S01]  /*12030*/  STS [R2], R85 ;  /* 0x0000005502007388 */ /* 0x000fe20000000800 */
[----:B------:R-:W-:Y:S01]  /*12040*/  IMAD.WIDE.U32 R12, R12, c[0x0][0x3d8], R6 ;  /* 0x0000f6000c0c7a25 */ /* 0x000fe200078e0006 */
[----:B------:R-:W-:-:S02]  /*12050*/  SEL R7, R8, 0xffffffc0, !P2 ;  /* 0xffffffc008077807 */ /* 0x000fc40005000000 */
[----:B------:R-:W-:Y:S01]  /*12060*/  SHF.R.S32.HI R8, RZ, 0x1f, R5 ;  /* 0x0000001fff087819 */ /* 0x000fe20000011405 */
[----:B------:R-:W-:Y:S01]  /*12070*/  STS [R2+0x400], R154 ;  /* 0x0004009a02007388 */ /* 0x000fe20000000800 */
[----:B------:R-:W-:Y:S01]  /*12080*/  SEL R9, R9, 0xffffffe0, !P1 ;  /* 0xffffffe009097807 */ /* 0x000fe20004800000 */
[----:B------:R-:W-:Y:S01]  /*12090*/  IMAD.IADD R6, R0, 0x1, R7 ;  /* 0x0000000100067824 */ /* 0x000fe200078e0207 */
[----:B------:R-:W-:Y:S01]  /*120a0*/  F2FP.BF16.PACK_AB R50, R51, R50 ;  /* 0x000000323332723e */ /* 0x000fe200000010ff */
[----:B------:R-:W-:Y:S01]  /*120b0*/  IMAD R10, R8, c[0x0][0x488], RZ ;  /* 0x00012200080a7a24 */ /* 0x000fe200078e02ff */
[----:B------:R-:W-:Y:S01]  /*120c0*/  F2FP.BF16.PACK_AB R52, R53, R52 ;  /* 0x000000343534723e */ /* 0x000fe200000010ff */
[----:B------:R-:W-:Y:S01]  /*120d0*/  IMAD.IADD R3, R0, 0x1, R9 ;  /* 0x0000000100037824 */ /* 0x000fe200078e0209 */
[----:B------:R-:W-:Y:S01]  /*120e0*/  F2FP.BF16.PACK_AB R54, R55, R54 ;  /* 0x000000363736723e */ /* 0x000fe200000010ff */
[----:B------:R-:W-:Y:S01]  /*120f0*/  IMAD.IADD R15, R9, 0x1, R2 ;  /* 0x00000001090f7824 */ /* 0x000fe200078e0202 */
[----:B------:R-:W-:Y:S01]  /*12100*/  F2FP.BF16.PACK_AB R57, R57, R56 ;  /* 0x000000383939723e */ /* 0x000fe200000010ff */
[----:B------:R-:W-:Y:S01]  /*12110*/  IMAD.WIDE.U32 R8, R5, c[0x0][0x488], R16 ;  /* 0x0001220005087a25 */ /* 0x000fe200078e0010 */
[----:B------:R-:W-:Y:S01]  /*12120*/  STS [R3+0x80], R148 ;  /* 0x0000809403007388 */ /* 0x000fe20000000800 */
[----:B------:R-:W-:-:S02]  /*12130*/  F2FP.BF16.PACK_AB R58, R59, R58 ;  /* 0x0000003a3b3a723e */ /* 0x000fc400000010ff */
[----:B------:R-:W-:Y:S01]  /*12140*/  IMAD R10, R5, c[0x0][0x48c], R10 ;  /* 0x00012300050a7a24 */ /* 0x000fe200078e020a */
[----:B------:R-:W-:Y:S01]  /*12150*/  STS [R3+0x480], R150 ;  /* 0x0004809603007388 */ /* 0x000fe20000000800 */
[----:B------:R-:W-:Y:S01]  /*12160*/  IMAD.IADD R14, R7, 0x1, R2 ;  /* 0x00000001070e7824 */ /* 0x000fe200078e0202 */
[----:B------:R-:W-:Y:S01]  /*12170*/  F2FP.BF16.PACK_AB R42, R61, R60 ;  /* 0x0000003c3d2a723e */ /* 0x000fe200000010ff */
[----:B------:R-:W-:Y:S01]  /*12180*/  IMAD.IADD R5, R7, 0x1, R3 ;  /* 0x0000000107057824 */ /* 0x000fe200078e0203 */
[----:B------:R-:W-:Y:S01]  /*12190*/  STS [R15], R144 ;  /* 0x000000900f007388 */ /* 0x000fe20000000800 */
[----:B------:R-:W-:Y:S01]  /*121a0*/  IMAD.IADD R7, R15, 0x1, R7 ;  /* 0x000000010f077824 */ /* 0x000fe200078e0207 */
[----:B------:R-:W-:Y:S01]  /*121b0*/  F2FP.BF16.PACK_AB R62, R63, R62 ;  /* 0x0000003e3f3e723e */ /* 0x000fe200000010ff */
[----:B------:R-:W-:Y:S01]  /*121c0*/  IMAD.IADD R9, R9, 0x1, R10 ;  /* 0x0000000109097824 */ /* 0x000fe200078e020a */
        /* <DEDUP_REMOVED lines=41> */
[----:B------:R-:W-:Y:S01]  /*12460*/  LEA R16, P0, R8, c[0x0][0x450], 0x2 ;  /* 0x0001140008107a11 */ /* 0x000fe200078010ff */
        /* <DEDUP_REMOVED lines=10> */
[----:B------:R-:W-:-:S03]  /*12510*/  LEA.HI.X R9, R8, c[0x0][0x454], R9, 0x2, P0 ;  /* 0x0001150008097a11 */ /* 0x000fc600000f1409 */
        /* <DEDUP_REMOVED lines=24> */
[----:B------:R2:W-:Y:S04]  /*126a0*/  STS [R0+0xc480], R102 ;  /* 0x00c4806600007388 */ /* 0x0005e80000000800 */
[----:B------:R3:W-:Y:S04]  /*126b0*/  STS [R2+0xc000], R28 ;  /* 0x00c0001c02007388 */ /* 0x0007e80000000800 */
[----:B------:R4:W-:Y:S04]  /*126c0*/  STS [R2+0xc400], R106 ;  /* 0x00c4006a02007388 */ /* 0x0009e80000000800 */
[----:B------:R-:W-:Y:S01]  /*126d0*/  STS [R3+0xc080], R27 ;  /* 0x00c0801b03007388 */ /* 0x000fe20000000800 */
[----:B-1----:R-:W-:-:S03]  /*126e0*/  LEA R30, P0, R12, c[0x0][0x380], 0x1 ;  /* 0x0000e0000c1e7a11 */ /* 0x002fc600078008ff */
[----:B------:R-:W-:Y:S04]  /*126f0*/  STS [R3+0xc480], R110 ;  /* 0x00c4806e03007388 */ /* 0x000fe80000000800 */
[----:B------:R-:W-:Y:S04]  /*12700*/  STS [R15+0xc000], R26 ;  /* 0x00c0001a0f007388 */ /* 0x000fe80000000800 */
[----:B------:R-:W-:Y:S01]  /*12710*/  STS [R15+0xc400], R114 ;  /* 0x00c400720f007388 */ /* 0x000fe20000000800 */
[----:B--2---:R-:W-:-:S03]  /*12720*/  IMAD.SHL.U32 R0, R18, 0x2, RZ ;  /* 0x0000000212007824 */ /* 0x004fc600078e00ff */
[----:B------:R-:W-:Y:S01]  /*12730*/  STS [R6+0xc080], R25 ;  /* 0x00c0801906007388 */ /* 0x000fe20000000800 */
[----:B---3--:R-:W-:-:S03]  /*12740*/  IMAD R28, R81, 0x80, R19 ;  /* 0x00000080511c7824 */ /* 0x008fc600078e0213 */
[----:B------:R-:W-:Y:S01]  /*12750*/  STS [R6+0xc480], R118 ;  /* 0x00c4807606007388 */ /* 0x000fe20000000800 */
[----:B----4-:R-:W-:-:S03]  /*12760*/  IMAD.IADD R2, R13, 0x1, R20 ;  /* 0x000000010d027824 */ /* 0x010fc600078e0214 */
[----:B------:R-:W-:Y:S02]  /*12770*/  STS [R14+0xc000], R24 ;  /* 0x00c000180e007388 */ /* 0x000fe40000000800 */
[----:B------:R-:W-:Y:S02]  /*12780*/  LEA.HI.X R29, R12, c[0x0][0x384], R2, 0x1, P0 ;  /* 0x0000e1000c1d7a11 */ /* 0x000fe400000f0c02 */
[----:B------:R-:W-:Y:S01]  /*12790*/  STS [R14+0xc400], R122 ;  /* 0x00c4007a0e007388 */ /* 0x000fe20000000800 */
[----:B------:R-:W-:-:S03]  /*127a0*/  ISETP.GE.AND P0, PT, R28, R80, PT ;  /* 0x000000501c00720c */ /* 0x000fc60003f06270 */
[----:B------:R-:W-:Y:S04]  /*127b0*/  STS [R5+0xc080], R23 ;  /* 0x00c0801705007388 */ /* 0x000fe80000000800 */
[----:B------:R-:W-:Y:S04]  /*127c0*/  STS [R5+0xc480], R126 ;  /* 0x00c4807e05007388 */ /* 0x000fe80000000800 */
[----:B------:R-:W-:Y:S04]  /*127d0*/  STS [R7+0xc000], R22 ;  /* 0x00c0001607007388 */ /* 0x000fe80000000800 */
[----:B------:R-:W-:Y:S04]  /*127e0*/  STS [R7+0xc400], R130 ;  /* 0x00c4008207007388 */ /* 0x000fe80000000800 */
[----:B------:R-:W-:Y:S04]  /*127f0*/  SHFL.IDX PT, R10, R16, RZ, 0x1c1f ;  /* 0x001c1fff100a7589 */ /* 0x000fe800000e0000 */
[----:B------:R-:W1:Y:S04]  /*12800*/  SHFL.IDX PT, R11, R9, RZ, 0x1c1f ;  /* 0x001c1fff090b7589 */ /* 0x000e6800000e0000 */
[----:B------:R-:W-:Y:S06]  /*12810*/  BAR.SYNC.DEFER_BLOCKING 0x1, 0x100 ;  /* 0x0044000000007b1d */ /* 0x000fec0000010000 */
[----:B------:R-:W-:Y:S04]  /*12820*/  SHFL.IDX PT, R8, R16, 0x1, 0x1c1f ;  /* 0x003c1f0010087f89 */ /* 0x000fe800000e0000 */
[----:B------:R-:W2:Y:S04]  /*12830*/  SHFL.IDX PT, R9, R9, 0x1, 0x1c1f ;  /* 0x003c1f0009097f89 */ /* 0x000ea800000e0000 */
[----:B------:R3:W4:Y:S04]  /*12840*/  SHFL.IDX PT, R2, R30, RZ, 0x181f ;  /* 0x00181fff1e027589 */ /* 0x00072800000e0000 */
[----:B------:R3:W3:Y:S04]  /*12850*/  SHFL.IDX PT, R3, R29, RZ, 0x181f ;  /* 0x00181fff1d037589 */ /* 0x0006e800000e0000 */
[----:B-1----:R1:W-:Y:S04]  /*12860*/  @!P6 ST.E [R10.64], R36 ;  /* 0x000000240a00e985 */ /* 0x0023e8000c101918 */
[----:B--2---:R1:W-:Y:S04]  /*12870*/  @!P5 ST.E [R8.64], R37 ;  /* 0x000000250800d985 */ /* 0x0043e8000c101918 */
[----:B------:R1:W2:Y:S04]  /*12880*/  LDS.128 R44, [R0+0x1080] ;  /* 0x00108000002c7984 */ /* 0x0002a80000000c00 */
        /* <DEDUP_REMOVED lines=10> */
[----:B------:R1:W1:Y:S01]  /*12930*/  LDS.128 R76, [R0+0xf080] ;  /* 0x00f08000004c7984 */ /* 0x0002620000000c00 */
[----:B------:R-:W-:Y:S05]  /*12940*/  @P0 BRA `(.L_x_208) ;  /* 0x000001c000000947 */ /* 0x000fea0003800000 */
[----:B--234-:R-:W2:Y:S01]  /*12950*/  LDS.128 R24, [R0+0x80] ;  /* 0x0000800000187984 */ /* 0x01cea20000000c00 */
[----:B------:R-:W-:-:S02]  /*12960*/  IADD3 R7, R4, 0x40, RZ ;  /* 0x0000004004077810 */ /* 0x000fc40007ffe0ff */
[C---:B-1----:R-:W-:Y:S01]  /*12970*/  IADD3 R8, R4.reuse, 0x80, RZ ;  /* 0x0000008004087810 */ /* 0x042fe20007ffe0ff */
[----:B------:R-:W1:Y:S01]  /*12980*/  LDS.128 R20, [R0+0x4080] ;  /* 0x0040800000147984 */ /* 0x000e620000000c00 */
[----:B------:R-:W-:Y:S02]  /*12990*/  IADD3 R9, R4, 0xc0, RZ ;  /* 0x000000c004097810 */ /* 0x000fe40007ffe0ff */
[----:B------:R-:W-:Y:S01]  /*129a0*/  ISETP.GE.AND P2, PT, R7, c[0x0][0x3c8], PT ;  /* 0x0000f20007007a0c */ /* 0x000fe20003f46270 */
[----:B------:R-:W3:Y:S01]  /*129b0*/  LDS.128 R16, [R0+0x8080] ;  /* 0x0080800000107984 */ /* 0x000ee20000000c00 */
[----:B------:R-:W-:Y:S02]  /*129c0*/  ISETP.GE.AND P1, PT, R8, c[0x0][0x3c8], PT ;  /* 0x0000f20008007a0c */ /* 0x000fe40003f26270 */
[----:B------:R-:W-:Y:S01]  /*129d0*/  ISETP.GE.AND P0, PT, R9, c[0x0][0x3c8], PT ;  /* 0x0000f20009007a0c */ /* 0x000fe20003f06270 */
[----:B------:R4:W1:Y:S01]  /*129e0*/  LDS.128 R12, [R0+0xc080] ;  /* 0x00c08000000c7984 */ /* 0x0008620000000c00 */
[----:B------:R-:W-:-:S07]  /*129f0*/  ISETP.GE.AND P3, PT, R4, c[0x0][0x3c8], PT ;  /* 0x0000f20004007a0c */ /* 0x000fce0003f66270 */
[----:B------:R-:W-:-:S04]  /*12a00*/  @!P2 SHF.R.S32.HI R5, RZ, 0x1f, R7 ;  /* 0x0000001fff05a819 */ /* 0x000fc80000011407 */
[----:B------:R-:W-:Y:S02]  /*12a10*/  @!P0 SHF.R.S32.HI R6, RZ, 0x1f, R9 ;  /* 0x0000001fff068819 */ /* 0x000fe40000011409 */
[----:B------:R-:W-:Y:S01]  /*12a20*/  @!P2 LEA.HI R7, R5, R7, RZ, 0x3 ;  /* 0x000000070507a211 */ /* 0x000fe200078f18ff */
[----:B------:R-:W-:Y:S01]  /*12a30*/  @!P3 IMAD.WIDE R10, R4, 0x2, R2 ;  /* 0x00000002040ab825 */ /* 0x000fe200078e0202 */
[----:B----4-:R-:W-:-:S04]  /*12a40*/  @!P1 SHF.R.S32.HI R0, RZ, 0x1f, R8 ;  /* 0x0000001fff009819 */ /* 0x010fc80000011408 */
        /* <DEDUP_REMOVED lines=8> */
[----:B-1----:R2:W-:Y:S03]  /*12ad0*/  @!P2 ST.E.128 [R8.64], R20 ;  /* 0x000000140800a985 */ /* 0x0025e6000c101d18 */
[----:B------:R-:W-:Y:S01]  /*12ae0*/  @!P0 IMAD.WIDE R2, R0, 0x2, R2 ;  /* 0x0000000200028825 */ /* 0x000fe200078e0202 */
[----:B---3--:R2:W-:Y:S04]  /*12af0*/  @!P1 ST.E.128 [R6.64], R16 ;  /* 0x0000001006009985 */ /* 0x0085e8000c101d18 */
[----:B------:R2:W-:Y:S02]  /*12b00*/  @!P0 ST.E.128 [R2.64], R12 ;  /* 0x0000000c02008985 */ /* 0x0005e4000c101d18 */
.L_x_208:
[----:B--234-:R-:W-:Y:S05]  /*12b10*/  BSYNC B0 ;  /* 0x0000000000007941 */ /* 0x01cfea0003800000 */
.L_x_207:
        /* <DEDUP_REMOVED lines=30> */
.L_x_210:
[----:B------:R-:W-:Y:S05]  /*12d00*/  BSYNC B0 ;  /* 0x0000000000007941 */ /* 0x000fea0003800000 */
.L_x_209:
        /* <DEDUP_REMOVED lines=30> */
.L_x_212:
[----:B------:R-:W-:Y:S05]  /*12ef0*/  BSYNC B0 ;  /* 0x0000000000007941 */ /* 0x000fea0003800000 */
.L_x_211:
        /* <DEDUP_REMOVED lines=31> */
.L_x_206:
[----:B------:R-:W1:Y:S01]  /*130f0*/  S2R R9, SR_TID.X ;  /* 0x0000000000097919 */ /* 0x000e620000002100 */
[----:B------:R-:W-:Y:S03]  /*13100*/  BSSY B0, `(.L_x_213) ;  /* 0x0000027000007945 */ /* 0x000fe60003800000 */
[----:B------:R-:W2:Y:S01]  /*13110*/  S2R R10, SR_CTAID.Z ;  /* 0x00000000000a7919 */ /* 0x000ea20000002700 */
[----:B-1----:R-:W-:Y:S02]  /*13120*/  ISETP.GT.AND P0, PT, R9, 0x7f, PT ;  /* 0x0000007f0900780c */ /* 0x002fe40003f04270 */
[----:B--2---:R-:W-:-:S11]  /*13130*/  SHF.R.S32.HI R11, RZ, 0x1f, R10 ;  /* 0x0000001fff0b7819 */ /* 0x004fd6000001140a */
[----:B------:R-:W-:Y:S05]  /*13140*/  @P0 BRA `(.L_x_214) ;  /* 0x0000022000000947 */ /* 0x000fea0003800000 */
[----:B------:R-:W1:Y:S01]  /*13150*/  S2R R5, SR_CTAID.X ;  /* 0x0000000000057919 */ /* 0x000e620000002500 */
[----:B------:R-:W-:-:S05]  /*13160*/  MOV R2, c[0x0][0x4e8] ;  /* 0x00013a0000027a02 */ /* 0x000fca0000000f00 */
[----:B------:R-:W-:Y:S01]  /*13170*/  IMAD R0, R2, c[0x0][0x388], RZ ;  /* 0x0000e20002007a24 */ /* 0x000fe200078e02ff */
[----:B-1----:R-:W-:-:S04]  /*13180*/  LEA R5, R5, R9, 0x7 ;  /* 0x0000000905057211 */ /* 0x002fc800078e38ff */
[----:B------:R-:W-:-:S13]  /*13190*/  ISETP.GE.AND P0, PT, R5, R0, PT ;  /* 0x000000000500720c */ /* 0x000fda0003f06270 */
[----:B------:R-:W-:Y:S05]  /*131a0*/  @P0 BRA `(.L_x_214) ;  /* 0x000001c000000947 */ /* 0x000fea0003800000 */
[----:B------:R-:W1:Y:S01]  /*131b0*/  S2R R4, SR_CTAID.Y ;  /* 0x0000000000047919 */ /* 0x000e620000002600 */
[----:B------:R-:W-:Y:S02]  /*131c0*/  ISETP.NE.AND P0, PT, R2, 0x1, PT ;  /* 0x000000010200780c */ /* 0x000fe40003f05270 */
[----:B------:R-:W-:-:S11]  /*131d0*/  MOV R0, R5 ;  /* 0x0000000500007202 */ /* 0x000fd60000000f00 */
[----:B------:R-:W-:-:S05]  /*131e0*/  @P0 IMAD.HI.U32 R2, R5, c[0x0][0x4ec], RZ ;  /* 0x00013b0005020a27 */ /* 0x000fca00078e00ff */
[----:B------:R-:W-:Y:S02]  /*131f0*/  @P0 SHF.R.U32.HI R0, RZ, c[0x0][0x4f0], R2 ;  /* 0x00013c00ff000a19 */ /* 0x000fe40000011602 */
[----:B-1----:R-:W-:Y:S01]  /*13200*/  SHF.R.S32.HI R3, RZ, 0x1f, R4 ;  /* 0x0000001fff037819 */ /* 0x002fe20000011404 */
[----:B------:R-:W-:-:S04]  /*13210*/  IMAD.WIDE.U32 R6, R4, c[0x0][0x490], RZ ;  /* 0x0001240004067a25 */ /* 0x000fc800078e00ff */
[----:B------:R-:W-:-:S04]  /*13220*/  IMAD R3, R3, c[0x0][0x490], RZ ;  /* 0x0001240003037a24 */ /* 0x000fc800078e02ff */
[----:B------:R-:W-:Y:S01]  /*13230*/  IMAD R2, R4, c[0x0][0x494], R3 ;  /* 0x0001250004027a24 */ /* 0x000fe200078e0203 */
[----:B------:R-:W-:-:S04]  /*13240*/  IADD3 R4, -R0, RZ, RZ ;  /* 0x000000ff00047210 */ /* 0x000fc80007ffe1ff */
[----:B------:R-:W-:Y:S01]  /*13250*/  IADD3 R3, R7, R2, RZ ;  /* 0x0000000207037210 */ /* 0x000fe20007ffe0ff */
[----:B------:R-:W-:Y:S02]  /*13260*/  IMAD.MOV.U32 R2, RZ, RZ, R6 ;  /* 0x000000ffff027224 */ /* 0x000fe400078e0006 */
[----:B------:R-:W-:Y:S02]  /*13270*/  IMAD R7, R11, c[0x0][0x498], RZ ;  /* 0x000126000b077a24 */ /* 0x000fe400078e02ff */
[----:B------:R-:W-:Y:S02]  /*13280*/  IMAD R4, R4, c[0x0][0x4e8], R5 ;  /* 0x00013a0004047a24 */ /* 0x000fe400078e0205 */
[----:B------:R-:W-:-:S03]  /*13290*/  IMAD.WIDE.U32 R2, R10, c[0x0][0x498], R2 ;  /* 0x000126000a027a25 */ /* 0x000fc600078e0002 */
[----:B------:R-:W-:Y:S01]  /*132a0*/  SHF.R.S32.HI R5, RZ, 0x1f, R4 ;  /* 0x0000001fff057819 */ /* 0x000fe20000011404 */
[----:B------:R-:W-:Y:S01]  /*132b0*/  IMAD R6, R10, c[0x0][0x49c], R7 ;  /* 0x000127000a067a24 */ /* 0x000fe200078e0207 */
[----:B------:R-:W-:Y:S02]  /*132c0*/  SHF.R.S32.HI R7, RZ, 0x1f, R0 ;  /* 0x0000001fff077819 */ /* 0x000fe40000011400 */
[----:B------:R-:W-:Y:S01]  /*132d0*/  IADD3 R2, P0, R0, R2, RZ ;  /* 0x0000000200027210 */ /* 0x000fe20007f1e0ff */
[----:B------:R-:W-:-:S03]  /*132e0*/  IMAD R0, R5, c[0x0][0x488], RZ ;  /* 0x0001220005007a24 */ /* 0x000fc600078e02ff */
[----:B------:R-:W-:Y:S01]  /*132f0*/  IADD3.X R3, R7, R3, R6, P0, !PT ;  /* 0x0000000307037210 */ /* 0x000fe200007fe406 */
[----:B------:R-:W-:-:S04]  /*13300*/  IMAD R0, R4, c[0x0][0x48c], R0 ;  /* 0x0001230004007a24 */ /* 0x000fc800078e0200 */
[----:B------:R-:W-:-:S05]  /*13310*/  IMAD.WIDE.U32 R2, R4, c[0x0][0x488], R2 ;  /* 0x0001220004027a25 */ /* 0x000fca00078e0002 */
[----:B------:R-:W-:Y:S02]  /*13320*/  IADD3 R0, R3, R0, RZ ;  /* 0x0000000003007210 */ /* 0x000fe40007ffe0ff */
[----:B------:R-:W-:-:S04]  /*13330*/  LEA R4, P0, R2, c[0x0][0x450], 0x2 ;  /* 0x0001140002047a11 */ /* 0x000fc800078010ff */
[----:B------:R-:W-:Y:S01]  /*13340*/  LEA.HI.X R5, R2, c[0x0][0x454], R0, 0x2, P0 ;  /* 0x0001150002057a11 */ /* 0x000fe200000f1400 */
[----:B------:R-:W-:-:S05]  /*13350*/  IMAD.MOV.U32 R0, RZ, RZ, -0x800000 ;  /* 0xff800000ff007424 */ /* 0x000fca00078e00ff */
[----:B------:R1:W-:Y:S03]  /*13360*/  STG.E [R4.64], R0 ;  /* 0x0000000004007986 */ /* 0x0003e6000c101918 */
.L_x_214:
[----:B------:R-:W-:Y:S05]  /*13370*/  BSYNC B0 ;  /* 0x0000000000007941 */ /* 0x000fea0003800000 */
.L_x_213:
[----:B------:R-:W2:Y:S01]  /*13380*/  S2R R6, SR_CTAID.Y ;  /* 0x0000000000067919 */ /* 0x000ea20000002600 */
[----:B-1----:R-:W-:Y:S01]  /*13390*/  SHF.R.S32.HI R0, RZ, 0x1f, R9 ;  /* 0x0000001fff007819 */ /* 0x002fe20000011409 */
[----:B------:R-:W-:Y:S01]  /*133a0*/  BSSY B0, `(.L_x_215) ;  /* 0x0000044000007945 */ /* 0x000fe20003800000 */
[----:B------:R-:W-:Y:S01]  /*133b0*/  MOV R17, c[0x0][0x4e8] ;  /* 0x00013a0000117a02 */ /* 0x000fe20000000f00 */
[----:B------:R-:W1:Y:S01]  /*133c0*/  S2R R14, SR_CTAID.X ;  /* 0x00000000000e7919 */ /* 0x000e620000002500 */
[----:B------:R-:W-:Y:S02]  /*133d0*/  LEA.HI R0, R0, R9, RZ, 0x3 ;  /* 0x0000000900007211 */ /* 0x000fe400078f18ff */
[C---:B------:R-:W-:Y:S01]  /*133e0*/  ISETP.NE.AND P0, PT, R17.reuse, 0x1, PT ;  /* 0x000000011100780c */ /* 0x040fe20003f05270 */
[----:B------:R-:W-:Y:S01]  /*133f0*/  IMAD R17, R17, c[0x0][0x388], RZ ;  /* 0x0000e20011117a24 */ /* 0x000fe200078e02ff */
[----:B------:R-:W-:Y:S02]  /*13400*/  LOP3.LUT R2, R0, 0xfffffff8, RZ, 0xc0, !PT ;  /* 0xfffffff800027812 */ /* 0x000fe400078ec0ff */
[----:B------:R-:W-:-:S02]  /*13410*/  SHF.R.S32.HI R8, RZ, 0x3, R0 ;  /* 0x00000003ff087819 */ /* 0x000fc40000011400 */
[----:B------:R-:W-:-:S05]  /*13420*/  IADD3 R9, -R2, R9, RZ ;  /* 0x0000000902097210 */ /* 0x000fca0007ffe1ff */
[----:B------:R-:W-:Y:S01]  /*13430*/  IMAD R0, R9, 0x20, R8 ;  /* 0x0000002009007824 */ /* 0x000fe200078e0208 */
[----:B--2---:R-:W-:-:S04]  /*13440*/  SHF.R.S32.HI R3, RZ, 0x1f, R6 ;  /* 0x0000001fff037819 */ /* 0x004fc80000011406 */
[C---:B-1----:R-:W-:Y:S01]  /*13450*/  LEA R5, R14.reuse, R0, 0x7 ;  /* 0x000000000e057211 */ /* 0x042fe200078e38ff */
[----:B------:R-:W-:Y:S01]  /*13460*/  IMAD R2, R3, c[0x0][0x3e8], RZ ;  /* 0x0000fa0003027a24 */ /* 0x000fe200078e02ff */
[----:B------:R-:W-:Y:S02]  /*13470*/  LEA R14, R14, R8, 0x7 ;  /* 0x000000080e0e7211 */ /* 0x000fe400078e38ff */
[----:B------:R-:W-:Y:S01]  /*13480*/  MOV R0, R5 ;  /* 0x0000000500007202 */ /* 0x000fe20000000f00 */
[C---:B------:R-:W-:Y:S02]  /*13490*/  IMAD R2, R6.reuse, c[0x0][0x3ec], R2 ;  /* 0x0000fb0006027a24 */ /* 0x040fe400078e0202 */
[----:B------:R-:W-:-:S04]  /*134a0*/  IMAD.WIDE.U32 R6, R6, c[0x0][0x3e8], RZ ;  /* 0x0000fa0006067a25 */ /* 0x000fc800078e00ff */
[----:B------:R-:W-:-:S04]  /*134b0*/  @P0 IMAD.HI.U32 R4, R5, c[0x0][0x4ec], RZ ;  /* 0x00013b0005040a27 */ /* 0x000fc800078e00ff */
[----:B------:R-:W-:Y:S01]  /*134c0*/  IMAD.IADD R3, R7, 0x1, R2 ;  /* 0x0000000107037824 */ /* 0x000fe200078e0202 */
[----:B------:R-:W-:Y:S01]  /*134d0*/  @P0 SHF.R.U32.HI R0, RZ, c[0x0][0x4f0], R4 ;  /* 0x00013c00ff000a19 */ /* 0x000fe20000011604 */
[----:B------:R-:W-:Y:S02]  /*134e0*/  IMAD R7, R11, c[0x0][0x3f0], RZ ;  /* 0x0000fc000b077a24 */ /* 0x000fe400078e02ff */
[----:B------:R-:W-:Y:S01]  /*134f0*/  IMAD.MOV.U32 R2, RZ, RZ, R6 ;  /* 0x000000ffff027224 */ /* 0x000fe200078e0006 */
[----:B------:R-:W-:Y:S01]  /*13500*/  SHF.R.S32.HI R6, RZ, 0x1f, R0 ;  /* 0x0000001fff067819 */ /* 0x000fe20000011400 */
[----:B------:R-:W-:Y:S01]  /*13510*/  IMAD R7, R10, c[0x0][0x3f4], R7 ;  /* 0x0000fd000a077a24 */ /* 0x000fe200078e0207 */
[----:B------:R-:W-:Y:S01]  /*13520*/  IADD3 R4, -R0, RZ, RZ ;  /* 0x000000ff00047210 */ /* 0x000fe20007ffe1ff */
[----:B------:R-:W-:-:S04]  /*13530*/  IMAD.WIDE.U32 R2, R10, c[0x0][0x3f0], R2 ;  /* 0x0000fc000a027a25 */ /* 0x000fc800078e0002 */
[----:B------:R-:W-:Y:S02]  /*13540*/  IMAD.IADD R3, R3, 0x1, R7 ;  /* 0x0000000103037824 */ /* 0x000fe400078e0207 */
        /* <DEDUP_REMOVED lines=11> */
[----:B------:R-:W-:Y:S01]  /*13600*/  LEA.HI.X R15, R2, c[0x0][0x384], R0, 0x1, P0 ;  /* 0x0000e100020f7a11 */ /* 0x000fe200000f0c00 */
[----:B------:R-:W-:Y:S01]  /*13610*/  IMAD.SHL.U32 R0, R9, 0x8, RZ ;  /* 0x0000000809007824 */ /* 0x000fe200078e00ff */
[----:B------:R-:W-:Y:S01]  /*13620*/  ISETP.GE.AND P0, PT, R14, R17, PT ;  /* 0x000000110e00720c */ /* 0x000fe20003f06270 */
[----:B------:R1:W2:Y:S03]  /*13630*/  SHFL.IDX PT, R2, R16, RZ, 0x181f ;  /* 0x00181fff10027589 */ /* 0x0002a600000e0000 */
[C---:B------:R-:W-:Y:S01]  /*13640*/  IADD3 R11, R0.reuse, 0x40, RZ ;  /* 0x00000040000b7810 */ /* 0x040fe20007ffe0ff */
[----:B------:R1:W3:Y:S01]  /*13650*/  SHFL.IDX PT, R3, R15, RZ, 0x181f ;  /* 0x00181fff0f037589 */ /* 0x0002e200000e0000 */
[C---:B------:R-:W-:Y:S02]  /*13660*/  IADD3 R12, R0.reuse, 0x80, RZ ;  /* 0x00000080000c7810 */ /* 0x040fe40007ffe0ff */
[----:B------:R-:W-:-:S05]  /*13670*/  IADD3 R13, R0, 0xc0, RZ ;  /* 0x000000c0000d7810 */ /* 0x000fca0007ffe0ff */
        /* <DEDUP_REMOVED lines=22> */
.L_x_216:
[----:B------:R-:W-:Y:S05]  /*137e0*/  BSYNC B0 ;  /* 0x0000000000007941 */ /* 0x000fea0003800000 */
.L_x_215:
        /* <DEDUP_REMOVED lines=27> */
.L_x_218:
[----:B------:R-:W-:Y:S05]  /*139a0*/  BSYNC B0 ;  /* 0x0000000000007941 */ /* 0x000fea0003800000 */
.L_x_217:
        /* <DEDUP_REMOVED lines=27> */
.L_x_220:
[----:B------:R-:W-:Y:S05]  /*13b60*/  BSYNC B0 ;  /* 0x0000000000007941 */ /* 0x000fea0003800000 */
.L_x_219:
        /* <DEDUP_REMOVED lines=28> */
.L_x_221:
        /* <DEDUP_REMOVED lines=13> */
.L_x_3059:


//--------------------- .text._ZN7cutlass13device_kernelIN5flash19enable_sm80_to_sm89INS1_16FlashAttnFwdSm80INS1_25CollectiveMainloopFwdSm80ILi8ELi1ELb1EN4cute5tupleIJNS5_1CILi128EEENS7_ILi48EEENS7_ILi256EEEEEELi256ENS_10bfloat16_tEfNS_4arch4Sm80ELb0ELb1ELb1ELb1ELb0ELb0ELb1ELb0EEENS1_21CollectiveEpilogueFwdINS6_IJS8_SA_S9_EEENS6_IJNS7_ILi1EEESI_SI_EEESC_SE_Li256ELb1ELb1ELb0ELb0EEENS1_19SingleTileSchedulerILb1ELb0ELb1ELi128EEEEEEEEEvNT_6ParamsE --------------------------
	.section	.text._ZN7cutlass13device_kernelIN5flash19enable_sm80_to_sm89INS1_16FlashAttnFwdSm80INS1_25CollectiveMainloopFwdSm80ILi8ELi1ELb1EN4cute5tupleIJNS5_1CILi128EEENS7_ILi48EEENS7_ILi256EEEEEELi256ENS_10bfloat16_tEfNS_4arch4Sm80ELb0ELb1ELb1ELb1ELb0ELb0ELb1ELb0EEENS1_21CollectiveEpilogueFwdINS6_IJS8_SA_S9_EEENS6_IJNS7_ILi1EEESI_SI_EEESC_SE_Li256ELb1ELb1ELb0ELb0EEENS1_19SingleTileSchedulerILb1ELb0ELb1ELi128EEEEEEEEEvNT_6ParamsE,"ax",@progbits
	.sectioninfo	@"SHI_REGISTERS=255"
	.align	128
.text._ZN7cutlass13device_kernelIN5flash19enable_sm80_to_sm89INS1_16FlashAttnFwdSm80INS1_25CollectiveMainloopFwdSm80ILi8ELi1ELb1EN4cute5tupleIJNS5_1CILi128EEENS7_ILi48EEENS7_ILi256EEEEEELi256ENS_10bfloat16_tEfNS_4arch4Sm80ELb0ELb1ELb1ELb1ELb0ELb0ELb1ELb0EEENS1_21CollectiveEpilogueFwdINS6_IJS8_SA_S9_EEENS6_IJNS7_ILi1EEESI_SI_EEESC_SE_Li256ELb1ELb1ELb0ELb0EEENS1_19SingleTileSchedulerILb1ELb0ELb1ELi128EEEEEEEEEvNT_6ParamsE:
        .type           _ZN7cutlass13device_kernelIN5flash19enable_sm80_to_sm89INS1_16FlashAttnFwdSm80INS1_25CollectiveMainloopFwdSm80ILi8ELi1ELb1EN4cute5tupleIJNS5_1CILi128EEENS7_ILi48EEENS7_ILi256EEEEEELi256ENS_10bfloat16_tEfNS_4arch4Sm80ELb0ELb1ELb1ELb1ELb0ELb0ELb1ELb0EEENS1_21CollectiveEpilogueFwdINS6_IJS8_SA_S9_EEENS6_IJNS7_ILi1EEESI_SI_EEESC_SE_Li256ELb1ELb1ELb0ELb0EEENS1_19SingleTileSchedulerILb1ELb0ELb1ELi128EEEEEEEEEvNT_6ParamsE,@function
        .size           _ZN7cutlass13device_kernelIN5flash19enable_sm80_to_sm89INS1_16FlashAttnFwdSm80INS1_25CollectiveMainloopFwdSm80ILi8ELi1ELb1EN4cute5tupleIJNS5_1CILi128EEENS7_ILi48EEENS7_ILi256EEEEEELi256ENS_10bfloat16_tEfNS_4arch4Sm80ELb0ELb1ELb1ELb1ELb0ELb0ELb1ELb0EEENS1_21CollectiveEpilogueFwdINS6_IJS8_SA_S9_EEENS6_IJNS7_ILi1EEESI_SI_EEESC_SE_Li256ELb1ELb1ELb0ELb0EEENS1_19SingleTileSchedulerILb1ELb0ELb1ELi128EEEEEEEEEvNT_6ParamsE,(.L_x_3060 - _ZN7cutlass13device_kernelIN5flash19enable_sm80_to_sm89INS1_16FlashAttnFwdSm80INS1_25CollectiveMainloopFwdSm80ILi8ELi1ELb1EN4cute5tupleIJNS5_1CILi128EEENS7_ILi48EEENS7_ILi256EEEEEELi256ENS_10bfloat16_tEfNS_4arch4Sm80ELb0ELb1ELb1ELb1ELb0ELb0ELb1ELb0EEENS1_21CollectiveEpilogueFwdINS6_IJS8_SA_S9_EEENS6_IJNS7_ILi1EEESI_SI_EEESC_SE_Li256ELb1ELb1ELb0ELb0EEENS1_19SingleTileSchedulerILb1ELb0ELb1ELi128EEEEEEEEEvNT_6ParamsE)
        .other          _ZN7cutlass13device_kernelIN5flash19enable_sm80_to_sm89INS1_16FlashAttnFwdSm80INS1_25CollectiveMainloopFwdSm80ILi8ELi1ELb1EN4cute5tupleIJNS5_1CILi128EEENS7_ILi48EEENS7_ILi256EEEEEELi256ENS_10bfloat16_tEfNS_4arch4Sm80ELb0ELb1ELb1ELb1ELb0ELb0ELb1ELb0EEENS1_21CollectiveEpilogueFwdINS6_IJS8_SA_S9_EEENS6_IJNS7_ILi1EEESI_SI_EEESC_SE_Li256ELb1ELb1ELb0ELb0EEENS1_19SingleTileSchedulerILb1ELb0ELb1ELi128EEEEEEEEEvNT_6ParamsE,@"STO_CUDA_ENTRY STV_DEFAULT"
_ZN7cutlass13device_kernelIN5flash19enable_sm80_to_sm89INS1_16FlashAttnFwdSm80INS1_25CollectiveMainloopFwdSm80ILi8ELi1ELb1EN4cute5tupleIJNS5_1CILi128EEENS7_ILi48EEENS7_ILi256EEEEEELi256ENS_10bfloat16_tEfNS_4arch4Sm80ELb0ELb1ELb1ELb1ELb0ELb0ELb1ELb0EEENS1_21CollectiveEpilogueFwdINS6_IJS8_SA_S9_EEENS6_IJNS7_ILi1EEESI_SI_EEESC_SE_Li256ELb1ELb1ELb0ELb0EEENS1_19SingleTileSchedulerILb1ELb0ELb1ELi128EEEEEEEEEvNT_6ParamsE:
[----:B------:R-:W-:Y:S02]  /*0000*/  MOV R1, c[0x0][0x28] ;  /* 0x00000a0000017a02 */ /* 0x000fe40000000f00 */
[----:B------:R-:W1:Y:S01]  /*0010*/  S2R R81, SR_TID.X ;  /* 0x0000000000517919 */ /* 0x000e620000002100 */
[----:B------:R-:W2:Y:S01]  /*0020*/  S2UR UR13, SR_CTAID.Z ;  /* 0x00000000000d79c3 */ /* 0x000ea20000002700 */
[----:B------:R-:W-:Y:S01]  /*0030*/  UMOV UR7, 0x4 ;  /* 0x0000000400077882 */ /* 0x000fe20000000000 */
[----:B------:R-:W-:Y:S01]  /*0040*/  IADD3 R1, R1, -0xa0, RZ ;  /* 0xffffff6001017810 */ /* 0x000fe20007ffe0ff */
[----:B------:R-:W-:Y:S02]  /*0050*/  ULDC.64 UR4, c[0x0][0x568] ;  /* 0x00015a0000047ab9 */ /* 0x000fe40000000a00 */
[----:B------:R-:W-:-:S03]  /*0060*/  ULDC.64 UR18, c[0x0][0x118] ;  /* 0x0000460000127ab9 */ /* 0x000fc60000000a00 */
[----:B------:R-:W3:Y:S01]  /*0070*/  S2UR UR11, SR_CTAID.X ;  /* 0x00000000000b79c3 */ /* 0x000ee20000002500 */
[----:B-1----:R-:W-:Y:S01]  /*0080*/  SHF.R.U32.HI R0, RZ, 0x5, R81 ;  /* 0x00000005ff007819 */ /* 0x002fe20000011651 */
[----:B--2---:R-:W-:-:S05]  /*0090*/  UIMAD.WIDE UR4, UR13, UR7, UR4 ;  /* 0x000000070d0472a5 */ /* 0x004fca000f8e0204 */
[----:B------:R-:W1:Y:S02]  /*00a0*/  SHFL.IDX PT, R0, R0, RZ, 0x1f ;  /* 0x00001fff00007589 */ /* 0x000e6400000e0000 */
[----:B-1----:R-:W-:-:S13]  /*00b0*/  ISETP.NE.AND P0, PT, R0, RZ, PT ;  /* 0x000000ff0000720c */ /* 0x002fda0003f05270 */
[----:B---3--:R-:W-:Y:S05]  /*00c0*/  @!P0 BRA `(.L_x_222) ;  /* 0x000001c000008947 */ /* 0x008fea0003800000 */
[----:B------:R-:W-:-:S04]  /*00d0*/  ISETP.NE.U32.AND P0, PT, RZ, c[0x0][0x568], PT ;  /* 0x00015a00ff007a0c */ /* 0x000fc80003f05070 */
[----:B------:R-:W-:-:S13]  /*00e0*/  ISETP.NE.AND.EX P0, PT, RZ, c[0x0][0x56c], PT, P0 ;  /* 0x00015b00ff007a0c */ /* 0x000fda0003f05300 */
[----:B------:R-:W-:Y:S05]  /*00f0*/  @!P0 BRA `(.L_x_223) ;  /* 0x0000005000008947 */ /* 0x000fea0003800000 */
[----:B------:R-:W-:Y:S02]  /*0100*/  MOV R2, UR4 ;  /* 0x0000000400027c02 */ /* 0x000fe40008000f00 */
[----:B------:R-:W-:-:S05]  /*0110*/  MOV R3, UR5 ;  /* 0x0000000500037c02 */ /* 0x000fca0008000f00 */
[----:B------:R-:W2:Y:S02]  /*0120*/  LDG.E R0, [R2.64] ;  /* 0x0000001202007981 */ /* 0x000ea4000c1e1900 */
[----:B--2---:R1:W2:Y:S02]  /*0130*/  R2UR UR5, R0 ;  /* 0x00000000000573c2 */ /* 0x0042a400000e0000 */
[----:B-12---:R-:W-:Y:S05]  /*0140*/  BRA `(.L_x_224) ;  /* 0x000000e000007947 */ /* 0x006fea0003800000 */
.L_x_223:
[----:B------:R-:W-:-:S04]  /*0150*/  ISETP.NE.U32.AND P0, PT, RZ, c[0x0][0x560], PT ;  /* 0x00015800ff007a0c */ /* 0x000fc80003f05070 */
[----:B------:R-:W-:-:S13]  /*0160*/  ISETP.NE.AND.EX P0, PT, RZ, c[0x0][0x564], PT, P0 ;  /* 0x00015900ff007a0c */ /* 0x000fda0003f05300 */
[----:B------:R-:W-:Y:S05]  /*0170*/  @!P0 BRA `(.L_x_225) ;  /* 0x000000a000008947 */ /* 0x000fea0003800000 */
[----:B------:R-:W-:Y:S02]  /*0180*/  ULDC.64 UR4, c[0x0][0x560] ;  /* 0x0001580000047ab9 */ /* 0x000fe40000000a00 */
[----:B------:R-:W-:-:S06]  /*0190*/  UIMAD.WIDE UR4, UR13, UR7, UR4 ;  /* 0x000000070d0472a5 */ /* 0x000fcc000f8e0204 */
[----:B------:R-:W-:Y:S02]  /*01a0*/  MOV R2, UR4 ;  /* 0x0000000400027c02 */ /* 0x000fe40008000f00 */
[----:B------:R-:W-:-:S05]  /*01b0*/  MOV R3, UR5 ;  /* 0x0000000500037c02 */ /* 0x000fca0008000f00 */
[----:B------:R1:W2:Y:S04]  /*01c0*/  LDG.E R0, [R2.64] ;  /* 0x0000001202007981 */ /* 0x0002a8000c1e1900 */
[----:B-1----:R-:W3:Y:S01]  /*01d0*/  LDG.E R2, [R2.64+0x4] ;  /* 0x0000041202027981 */ /* 0x002ee2000c1e1900 */
[----:B--2---:R-:W1:Y:S08]  /*01e0*/  R2UR UR4, R0 ;  /* 0x00000000000473c2 */ /* 0x004e7000000e0000 */
[----:B---3--:R-:W1:Y:S02]  /*01f0*/  R2UR UR5, R2 ;  /* 0x00000000020573c2 */ /* 0x008e6400000e0000 */
[----:B-1----:R-:W-:Y:S01]  /*0200*/  UIADD3 UR5, -UR4, UR5, URZ ;  /* 0x0000000504057290 */ /* 0x002fe2000fffe13f */
[----:B------:R-:W-:Y:S05]  /*0210*/  BRA `(.L_x_224) ;  /* 0x0000001000007947 */ /* 0x000fea0003800000 */
.L_x_225:
[----:B------:R-:W-:Y:S02]  /*0220*/  ULDC UR5, c[0x0][0x54c] ;  /* 0x0001530000057ab9 */ /* 0x000fe40000000800 */
.L_x_224:
[----:B------:R-:W-:Y:S02]  /*0230*/  ULDC UR4, c[0x0][0x548] ;  /* 0x0001520000047ab9 */ /* 0x000fe40000000800 */
[----:B------:R-:W-:-:S02]  /*0240*/  USHF.L.U32 UR11, UR11, 0x7, URZ ;  /* 0x000000070b0b7899 */ /* 0x000fc4000800063f */
[----:B------:R-:W-:-:S04]  /*0250*/  UIMAD UR4, UR5, UR4, URZ ;  /* 0x00000004050472a4 */ /* 0x000fc8000f8e023f */
[----:B------:R-:W-:-:S04]  /*0260*/  UISETP.GE.AND UP0, UPT, UR11, UR4, UPT ;  /* 0x000000040b00728c */ /* 0x000fc8000bf06270 */
[----:B------:R-:W-:Y:S01]  /*0270*/  USEL UR13, UR13, 0xffffffff, !UP0 ;  /* 0xffffffff0d0d7887 */ /* 0x000fe2000c000000 */
[----:B------:R-:W-:Y:S05]  /*0280*/  BRA `(.L_x_226) ;  /* 0x000001b000007947 */ /* 0x000fea0003800000 */
.L_x_222:
        /* <DEDUP_REMOVED lines=8> */
.L_x_227:
        /* <DEDUP_REMOVED lines=13> */
.L_x_229:
[----:B------:R-:W-:Y:S02]  /*03e0*/  ULDC UR5, c[0x0][0x54c] ;  /* 0x0001530000057ab9 */ /* 0x000fe40000000800 */
.L_x_228:
[----:B------:R-:W-:Y:S02]  /*03f0*/  ULDC UR4, c[0x0][0x548] ;  /* 0x0001520000047ab9 */ /* 0x000fe40000000800 */
[----:B------:R-:W-:-:S02]  /*0400*/  USHF.L.U32 UR11, UR11, 0x7, URZ ;  /* 0x000000070b0b7899 */ /* 0x000fc4000800063f */
[----:B------:R-:W-:-:S04]  /*0410*/  UIMAD UR4, UR5, UR4, URZ ;  /* 0x00000004050472a4 */ /* 0x000fc8000f8e023f */
[----:B------:R-:W-:-:S04]  /*0420*/  UISETP.GE.AND UP0, UPT, UR11, UR4, UPT ;  /* 0x000000040b00728c */ /* 0x000fc8000bf06270 */
[----:B------:R-:W-:-:S06]  /*0430*/  USEL UR13, UR13, 0xffffffff, !UP0 ;  /* 0xffffffff0d0d7887 */ /* 0x000fcc000c000000 */
.L_x_226:
[----:B------:R-:W-:-:S13]  /*0440*/  ISETP.LE.AND P0, PT, RZ, UR13, PT ;  /* 0x0000000dff007c0c */ /* 0x000fda000bf03270 */
[----:B------:R-:W-:Y:S05]  /*0450*/  @!P0 EXIT ;  /* 0x000000000000894d */ /* 0x000fea0003800000 */
[----:B------:R-:W-:Y:S02]  /*0460*/  ULDC.64 UR14, c[0x0][0x370] ;  /* 0x0000dc00000e7ab9 */ /* 0x000fe40000000a00 */
[----:B------:R-:W-:Y:S02]  /*0470*/  ULDC.64 UR4, c[0x0][0x360] ;  /* 0x0000d80000047ab9 */ /* 0x000fe40000000a00 */
[----:B------:R-:W-:Y:S02]  /*0480*/  UISETP.NE.U32.AND UP0, UPT, URZ, UR14, UPT ;  /* 0x0000000e3f00728c */ /* 0x000fe4000bf05070 */
[----:B------:R-:W-:Y:S02]  /*0490*/  UISETP.NE.U32.AND UP2, UPT, URZ, UR4, UPT ;  /* 0x000000043f00728c */ /* 0x000fe4000bf45070 */
[----:B------:R-:W-:Y:S02]  /*04a0*/  UISETP.NE.AND.EX UP1, UPT, URZ, UR15, UPT, UP0 ;  /* 0x0000000f3f00728c */ /* 0x000fe4000bf25300 */
[----:B------:R-:W-:-:S02]  /*04b0*/  UISETP.NE.AND.EX UP0, UPT, URZ, UR5, UPT, UP2 ;  /* 0x000000053f00728c */ /* 0x000fc4000bf05320 */
[----:B------:R-:W-:Y:S02]  /*04c0*/  ULDC.64 UR8, c[0x0][0x348] ;  /* 0x0000d20000087ab9 */ /* 0x000fe40000000a00 */
[----:B------:R-:W-:Y:S01]  /*04d0*/  ULDC.64 UR4, c[0x0][0x360] ;  /* 0x0000d80000047ab9 */ /* 0x000fe20000000a00 */
[----:B------:R-:W-:Y:S01]  /*04e0*/  PLOP3.LUT P2, PT, PT, PT, UP1, 0x80, 0x0 ;  /* 0x000000000000781c */ /* 0x000fe20003f4f018 */
[----:B------:R-:W-:Y:S01]  /*04f0*/  UISETP.NE.U32.AND UP3, UPT, URZ, UR8, UPT ;  /* 0x000000083f00728c */ /* 0x000fe2000bf65070 */
[----:B------:R-:W-:Y:S01]  /*0500*/  PLOP3.LUT P1, PT, PT, PT, UP0, 0x80, 0x0 ;  /* 0x000000000000781c */ /* 0x000fe20003f2f008 */
[----:B------:R-:W-:Y:S02]  /*0510*/  ULDC.64 UR14, c[0x0][0x370] ;  /* 0x0000dc00000e7ab9 */ /* 0x000fe40000000a00 */
[----:B------:R-:W-:Y:S02]  /*0520*/  UISETP.NE.AND.EX UP3, UPT, URZ, UR9, UPT, UP3 ;  /* 0x000000093f00728c */ /* 0x000fe4000bf65330 */
[----:B------:R-:W-:-:S02]  /*0530*/  @UP0 UIMAD.WIDE UR4, UR13, UR7, UR4 ;  /* 0x000000070d0402a5 */ /* 0x000fc4000f8e0204 */
[----:B------:R-:W-:Y:S02]  /*0540*/  ULDC.64 UR8, c[0x0][0x348] ;  /* 0x0000d20000087ab9 */ /* 0x000fe40000000a00 */
[----:B------:R-:W-:Y:S01]  /*0550*/  @UP1 UIMAD.WIDE UR14, UR13, UR7, UR14 ;  /* 0x000000070d0e12a5 */ /* 0x000fe2000f8e020e */
[----:B------:R-:W-:Y:S01]  /*0560*/  PLOP3.LUT P0, PT, PT, PT, UP3, 0x80, 0x0 ;  /* 0x000000000000781c */ /* 0x000fe20003f0f038 */
[----:B------:R-:W-:Y:S01]  /*0570*/  IMAD.U32 R2, RZ, RZ, UR4 ;  /* 0x00000004ff027e24 */ /* 0x000fe2000f8e00ff */
[----:B------:R-:W-:Y:S01]  /*0580*/  MOV R3, UR5 ;  /* 0x0000000500037c02 */ /* 0x000fe20008000f00 */
[----:B------:R-:W-:Y:S02]  /*0590*/  ULDC.64 UR4, c[0x0][0x350] ;  /* 0x0000d40000047ab9 */ /* 0x000fe40000000a00 */
[----:B------:R-:W-:Y:S01]  /*05a0*/  UISETP.NE.U32.AND UP0, UPT, URZ, UR4, UPT ;  /* 0x000000043f00728c */ /* 0x000fe2000bf05070 */
[----:B------:R-:W-:Y:S01]  /*05b0*/  IMAD.U32 R5, RZ, RZ, UR15 ;  /* 0x0000000fff057e24 */ /* 0x000fe2000f8e00ff */
[----:B------:R-:W-:Y:S01]  /*05c0*/  UIMAD.WIDE UR8, UR13, UR7, UR8 ;  /* 0x000000070d0872a5 */ /* 0x000fe2000f8e0208 */
[----:B------:R-:W-:Y:S01]  /*05d0*/  IMAD.U32 R4, RZ, RZ, UR14 ;  /* 0x0000000eff047e24 */ /* 0x000fe2000f8e00ff */
[----:B------:R-:W-:Y:S01]  /*05e0*/  UISETP.NE.AND.EX UP2, UPT, URZ, UR5, UPT, UP0 ;  /* 0x000000053f00728c */ /* 0x000fe2000bf45300 */
[----:B------:R1:W2:Y:S02]  /*05f0*/  @P1 LDG.E R0, [R2.64] ;  /* 0x0000001202001981 */ /* 0x0002a4000c1e1900 */
[----:B------:R-:W-:Y:S01]  /*0600*/  ULDC.64 UR4, c[0x0][0x350] ;  /* 0x0000d40000047ab9 */ /* 0x000fe20000000a00 */
[----:B------:R-:W-:Y:S01]  /*0610*/  IMAD.U32 R8, RZ, RZ, UR8 ;  /* 0x00000008ff087e24 */ /* 0x000fe2000f8e00ff */
[----:B------:R3:W4:Y:S01]  /*0620*/  @P2 LDG.E R5, [R4.64] ;  /* 0x0000001204052981 */ /* 0x000722000c1e1900 */
[----:B------:R-:W-:Y:S01]  /*0630*/  PLOP3.LUT P3, PT, PT, PT, UP2, 0x80, 0x0 ;  /* 0x000000000000781c */ /* 0x000fe20003f6f028 */
[----:B------:R-:W-:Y:S01]  /*0640*/  IMAD.U32 R9, RZ, RZ, UR9 ;  /* 0x00000009ff097e24 */ /* 0x000fe2000f8e00ff */
[----:B------:R-:W-:Y:S01]  /*0650*/  UIMAD.WIDE UR4, UR13, UR7, UR4 ;  /* 0x000000070d0472a5 */ /* 0x000fe2000f8e0204 */
[----:B------:R-:W-:-:S05]  /*0660*/  MOV R6, RZ ;  /* 0x000000ff00067202 */ /* 0x000fca0000000f00 */
[----:B-1----:R-:W-:Y:S01]  /*0670*/  IMAD.U32 R2, RZ, RZ, UR4 ;  /* 0x00000004ff027e24 */ /* 0x002fe2000f8e00ff */
[----:B------:R-:W-:Y:S01]  /*0680*/  MOV R3, UR5 ;  /* 0x0000000500037c02 */ /* 0x000fe20008000f00 */
[----:B---3--:R-:W3:Y:S04]  /*0690*/  @P0 LDG.E R4, [R8.64] ;  /* 0x0000001208040981 */ /* 0x008ee8000c1e1900 */
[----:B------:R1:W5:Y:S01]  /*06a0*/  @P3 LDG.E R6, [R2.64] ;  /* 0x0000001202063981 */ /* 0x000362000c1e1900 */
[----:B------:R-:W-:Y:S01]  /*06b0*/  PLOP3.LUT P0, PT, PT, PT, UP3, 0x80, 0x0 ;  /* 0x000000000000781c */ /* 0x000fe20003f0f038 */
[----:B------:R-:W-:Y:S02]  /*06c0*/  UMOV UR16, URZ ;  /* 0x0000003f00107c82 */ /* 0x000fe40008000000 */
[----:B------:R-:W-:-:S02]  /*06d0*/  ULDC UR12, c[0x0][0x168] ;  /* 0x00005a00000c7ab9 */ /* 0x000fc40000000800 */
[----:B------:R-:W-:Y:S02]  /*06e0*/  UMOV UR6, URZ ;  /* 0x0000003f00067c82 */ /* 0x000fe40008000000 */
[----:B------:R-:W-:Y:S01]  /*06f0*/  ULDC UR10, c[0x0][0x1d0] ;  /* 0x00007400000a7ab9 */ /* 0x000fe20000000800 */
[----:B--2---:R1:W2:Y:S08]  /*0700*/  @P1 R2UR UR12, R0 ;  /* 0x00000000000c13c2 */ /* 0x0042b000000e0000 */
[----:B----4-:R1:W4:Y:S08]  /*0710*/  @P2 R2UR UR16, R5 ;  /* 0x00000000051023c2 */ /* 0x01033000000e0000 */
[----:B---3--:R1:W3:Y:S02]  /*0720*/  @P0 R2UR UR6, R4 ;  /* 0x00000000040603c2 */ /* 0x0082e400000e0000 */
[----:B-1-34-:R-:W-:Y:S05]  /*0730*/  @P1 BRA `(.L_x_230) ;  /* 0x0000007000001947 */ /* 0x01afea0003800000 */
[----:B--2---:R-:W-:-:S13]  /*0740*/  PLOP3.LUT P0, PT, PT, PT, UP3, 0x40, 0x0 ;  /* 0x000000000000781c */ /* 0x004fda0003f0e838 */
[----:B------:R-:W-:Y:S05]  /*0750*/  @P0 BRA `(.L_x_230) ;  /* 0x0000005000000947 */ /* 0x000fea0003800000 */
[----:B------:R-:W2:Y:S04]  /*0760*/  LDG.E R4, [R8.64] ;  /* 0x0000001208047981 */ /* 0x000ea8000c1e1900 */
[----:B------:R-:W3:Y:S01]  /*0770*/  LDG.E R0, [R8.64+0x4] ;  /* 0x0000041208007981 */ /* 0x000ee2000c1e1900 */
[----:B--2---:R-:W1:Y:S08]  /*0780*/  R2UR UR12, R4 ;  /* 0x00000000040c73c2 */ /* 0x004e7000000e0000 */
[----:B---3--:R-:W1:Y:S02]  /*0790*/  R2UR UR4, R0 ;  /* 0x00000000000473c2 */ /* 0x008e6400000e0000 */
[----:B-1----:R-:W-:-:S06]  /*07a0*/  UIADD3 UR12, -UR12, UR4, URZ ;  /* 0x000000040c0c7290 */ /* 0x002fcc000fffe13f */
.L_x_230:
[----:B--2---:R-:W-:-:S04]  /*07b0*/  ISETP.NE.U32.AND P0, PT, RZ, c[0x0][0x368], PT ;  /* 0x0000da00ff007a0c */ /* 0x004fc80003f05070 */
[----:B------:R-:W-:-:S13]  /*07c0*/  ISETP.NE.AND.EX P0, PT, RZ, c[0x0][0x36c], PT, P0 ;  /* 0x0000db00ff007a0c */ /* 0x000fda0003f05300 */
[----:B------:R-:W-:Y:S05]  /*07d0*/  @!P0 BRA `(.L_x_231) ;  /* 0x0000007000008947 */ /* 0x000fea0003800000 */
[----:B------:R-:W-:Y:S02]  /*07e0*/  ULDC.64 UR4, c[0x0][0x368] ;  /* 0x0000da0000047ab9 */ /* 0x000fe40000000a00 */
[----:B------:R-:W-:-:S06]  /*07f0*/  UIMAD.WIDE UR4, UR13, UR7, UR4 ;  /* 0x000000070d0472a5 */ /* 0x000fcc000f8e0204 */
[----:B------:R-:W-:Y:S02]  /*0800*/  MOV R2, UR4 ;  /* 0x0000000400027c02 */ /* 0x000fe40008000f00 */
[----:B------:R-:W-:-:S05]  /*0810*/  MOV R3, UR5 ;  /* 0x0000000500037c02 */ /* 0x000fca0008000f00 */
[----:B------:R-:W2:Y:S02]  /*0820*/  LDG.E R0, [R2.64] ;  /* 0x0000001202007981 */ /* 0x000ea4000c1e1900 */
[----:B--2---:R1:W2:Y:S02]  /*0830*/  R2UR UR10, R0 ;  /* 0x00000000000a73c2 */ /* 0x0042a400000e0000 */
[----:B-12---:R-:W-:Y:S05]  /*0840*/  BRA `(.L_x_232) ;  /* 0x0000006000007947 */ /* 0x006fea0003800000 */
.L_x_231:
[----:B------:R-:W-:Y:S05]  /*0850*/  @!P3 BRA `(.L_x_232) ;  /* 0x000000500000b947 */ /* 0x000fea0003800000 */
[----:B------:R1:W2:Y:S04]  /*0860*/  LDG.E R0, [R2.64] ;  /* 0x0000001202007981 */ /* 0x0002a8000c1e1900 */
[----:B-1----:R-:W3:Y:S01]  /*0870*/  LDG.E R2, [R2.64+0x4] ;  /* 0x0000041202027981 */ /* 0x002ee2000c1e1900 */
[----:B--2---:R-:W1:Y:S08]  /*0880*/  R2UR UR10, R0 ;  /* 0x00000000000a73c2 */ /* 0x004e7000000e0000 */
[----:B---3--:R-:W1:Y:S02]  /*0890*/  R2UR UR4, R2 ;  /* 0x00000000020473c2 */ /* 0x008e6400000e0000 */
[----:B-1----:R-:W-:-:S06]  /*08a0*/  UIADD3 UR10, -UR10, UR4, URZ ;  /* 0x000000040a0a7290 */ /* 0x002fcc000fffe13f */
.L_x_232:
[----:B------:R-:W-:Y:S01]  /*08b0*/  ULDC UR4, c[0x0][0x2c4] ;  /* 0x0000b10000047ab9 */ /* 0x000fe20000000800 */
[----:B-----5:R-:W-:Y:S01]  /*08c0*/  IADD3 R9, R6, UR16, RZ ;  /* 0x0000001006097c10 */ /* 0x020fe2000fffe0ff */
[----:B------:R-:W-:-:S02]  /*08d0*/  UISETP.NE.AND UP0, UPT, UR4, 0x1, UPT ;  /* 0x000000010400788c */ /* 0x000fc4000bf05270 */
[----:B------:R-:W-:Y:S02]  /*08e0*/  UIADD3 UR14, UR11, 0x7f, URZ ;  /* 0x0000007f0b0e7890 */ /* 0x000fe4000fffe03f */
[----:B------:R-:W-:Y:S02]  /*08f0*/  ULDC.64 UR4, c[0x0][0x2c8] ;  /* 0x0000b20000047ab9 */ /* 0x000fe40000000a00 */
[----:B------:R-:W-:Y:S02]  /*0900*/  ULDC.64 UR8, c[0x0][0x328] ;  /* 0x0000ca0000087ab9 */ /* 0x000fe40000000a00 */
[----:B------:R-:W-:Y:S02]  /*0910*/  UP2UR UR15, UPR, URZ, 0x1 ;  /* 0x000000013f0f7883 */ /* 0x000fe40008000000 */
[----:B------:R-:W-:Y:S02]  /*0920*/  UIADD3 UR10, -UR16, UR10, URZ ;  /* 0x0000000a100a7290 */ /* 0x000fe4000fffe13f */
[----:B------:R-:W-:-:S04]  /*0930*/  @UP0 UIADD3 UR20, UR11, 0x7f, URZ ;  /* 0x0000007f0b140890 */ /* 0x000fc8000fffe03f */
[----:B------:R-:W-:Y:S02]  /*0940*/  UIMAD.WIDE.U32 UR20, UR20, UR4, URZ ;  /* 0x00000004141472a5 */ /* 0x000fe4000f8e003f */
[----:B------:R-:W-:-:S05]  /*0950*/  UIADD3 UR4, UR10, 0x1, -UR12 ;  /* 0x000000010a047890 */ /* 0x000fca000fffe80c */
[----:B------:R-:W-:Y:S02]  /*0960*/  @UP0 UMOV UR17, UR21 ;  /* 0x0000001500110c82 */ /* 0x000fe40008000000 */
[----:B------:R-:W-:Y:S02]  /*0970*/  @UP0 USHF.R.U32.HI UR14, URZ, UR5, UR17 ;  /* 0x000000053f0e0299 */ /* 0x000fe40008011611 */
[----:B------:R-:W-:Y:S02]  /*0980*/  UISETP.GE.AND UP0, UPT, UR9, 0x1, UPT ;  /* 0x000000010900788c */ /* 0x000fe4000bf06270 */
[----:B------:R-:W-:Y:S02]  /*0990*/  UIADD3 UR4, UR4, UR14, URZ ;  /* 0x0000000e04047290 */ /* 0x000fe4000fffe03f */
[----:B------:R-:W-:Y:S02]  /*09a0*/  UP2UR UR14, UPR, URZ, 0x1 ;  /* 0x000000013f0e7883 */ /* 0x000fe40008000000 */
[----:B------:R-:W-:Y:S01]  /*09b0*/  PLOP3.LUT P0, PT, PT, PT, UP0, 0x40, 0x0 ;  /* 0x000000000000781c */ /* 0x000fe20003f0e808 */
[----:B------:R-:W-:-:S12]  /*09c0*/  UIADD3 UR8, UR4, UR8, URZ ;  /* 0x0000000804087290 */ /* 0x000fd8000fffe03f */
[----:B------:R-:W-:Y:S05]  /*09d0*/  @P0 BRA `(.L_x_233) ;  /* 0x0000014000000947 */ /* 0x000fea0003800000 */
[----:B------:R-:W-:Y:S01]  /*09e0*/  ISETP.LT.AND P0, PT, RZ, UR4, PT ;  /* 0x00000004ff007c0c */ /* 0x000fe2000bf01270 */
[----:B------:R-:W-:-:S12]  /*09f0*/  UIADD3 UR16, UR4, -0x1, URZ ;  /* 0xffffffff04107890 */ /* 0x000fd8000fffe03f */
[----:B------:R-:W-:Y:S05]  /*0a00*/  @P0 BRA `(.L_x_234) ;  /* 0x0000008000000947 */ /* 0x000fea0003800000 */
[----:B------:R-:W-:Y:S02]  /*0a10*/  UISETP.NE.AND UP0, UPT, UR9, 0x1, UPT ;  /* 0x000000010900788c */ /* 0x000fe4000bf05270 */
[----:B------:R-:W-:-:S03]  /*0a20*/  UIADD3 UR16, -UR4, URZ, URZ ;  /* 0x0000003f04107290 */ /* 0x000fc6000fffe13f */
[----:B------:R-:W-:Y:S02]  /*0a30*/  ULDC.64 UR4, c[0x0][0x330] ;  /* 0x0000cc0000047ab9 */ /* 0x000fe40000000a00 */
[----:B------:R-:W-:-:S07]  /*0a40*/  UIMAD.WIDE.U32 UR20, UR16, UR4, URZ ;  /* 0x00000004101472a5 */ /* 0x000fce000f8e003f */
[----:B------:R-:W-:Y:S02]  /*0a50*/  @UP0 UMOV UR17, UR21 ;  /* 0x0000001500110c82 */ /* 0x000fe40008000000 */
[----:B------:R-:W-:-:S04]  /*0a60*/  @UP0 USHF.R.U32.HI UR16, URZ, UR5, UR17 ;  /* 0x000000053f100299 */ /* 0x000fc80008011611 */
[----:B------:R-:W-:Y:S01]  /*0a70*/  ULOP3.LUT UR16, URZ, UR16, URZ, 0x33, !UPT ;  /* 0x000000103f107292 */ /* 0x000fe2000f8e333f */
[----:B------:R-:W-:Y:S05]  /*0a80*/  BRA `(.L_x_235) ;  /* 0x0000005000007947 */ /* 0x000fea0003800000 */
.L_x_234:
[----:B------:R-:W-:Y:S02]  /*0a90*/  UISETP.NE.AND UP0, UPT, UR9, 0x1, UPT ;  /* 0x000000010900788c */ /* 0x000fe4000bf05270 */
[----:B------:R-:W-:Y:S02]  /*0aa0*/  ULDC.64 UR4, c[0x0][0x330] ;  /* 0x0000cc0000047ab9 */ /* 0x000fe40000000a00 */
[----:B------:R-:W-:-:S07]  /*0ab0*/  UIMAD.WIDE.U32 UR20, UR16, UR4, URZ ;  /* 0x00000004101472a5 */ /* 0x000fce000f8e003f */
[----:B------:R-:W-:Y:S02]  /*0ac0*/  @UP0 UMOV UR17, UR21 ;  /* 0x0000001500110c82 */ /* 0x000fe40008000000 */
[----:B------:R-:W-:Y:S02]  /*0ad0*/  @UP0 USHF.R.U32.HI UR16, URZ, UR5, UR17 ;  /* 0x000000053f100299 */ /* 0x000fe40008011611 */
.L_x_235:
[----:B------:R-:W-:Y:S02]  /*0ae0*/  ULDC UR4, c[0x0][0x32c] ;  /* 0x0000cb0000047ab9 */ /* 0x000fe40000000800 */
[----:B------:R-:W-:-:S04]  /*0af0*/  UIMAD UR4, UR16, UR9, UR4 ;  /* 0x00000009100472a4 */ /* 0x000fc8000f8e0204 */
[----:B------:R-:W-:-:S04]  /*0b00*/  UISETP.LT.AND UP0, UPT, UR8, UR4, UPT ;  /* 0x000000040800728c */ /* 0x000fc8000bf01270 */
[----:B------:R-:W-:Y:S02]  /*0b10*/  USEL UR8, UR8, UR4, UP0 ;  /* 0x0000000408087287 */ /* 0x000fe40008000000 */
.L_x_233:
[----:B------:R-:W-:Y:S02]  /*0b20*/  UISETP.NE.AND UP0, UPT, UR15, URZ, UPT ;  /* 0x0000003f0f00728c */ /* 0x000fe4000bf05270 */
[----:B------:R-:W-:Y:S02]  /*0b30*/  UIADD3 UR22, UR10, 0x2f, URZ ;  /* 0x0000002f0a167890 */ /* 0x000fe4000fffe03f */
[----:B------:R-:W-:Y:S02]  /*0b40*/  UIADD3 UR20, UR8, 0x2f, URZ ;  /* 0x0000002f08147890 */ /* 0x000fe4000fffe03f */
[----:B------:R-:W-:Y:S02]  /*0b50*/  ULDC.64 UR4, c[0x0][0x2c8] ;  /* 0x0000b20000047ab9 */ /* 0x000fe40000000a00 */
[----:B------:R-:W-:Y:S02]  /*0b60*/  UISETP.GE.AND UP1, UPT, UR9, 0x1, UPT ;  /* 0x000000010900788c */ /* 0x000fe4000bf26270 */
[----:B------:R-:W-:-:S02]  /*0b70*/  UIMAD.WIDE.U32 UR16, UR11, UR4, URZ ;  /* 0x000000040b1072a5 */ /* 0x000fc4000f8e003f */
[----:B------:R-:W-:Y:S02]  /*0b80*/  UIMAD.WIDE UR22, UR22, 0x2aaaaaab, URZ ;  /* 0x2aaaaaab161678a5 */ /* 0x000fe4000f8e023f */
[----:B------:R-:W-:Y:S01]  /*0b90*/  UIMAD.WIDE UR20, UR20, 0x2aaaaaab, URZ ;  /* 0x2aaaaaab141478a5 */ /* 0x000fe2000f8e023f */
[----:B------:R-:W-:Y:S01]  /*0ba0*/  PLOP3.LUT P0, PT, PT, PT, UP1, 0x40, 0x0 ;  /* 0x000000000000781c */ /* 0x000fe20003f0e818 */
[----:B------:R-:W-:Y:S02]  /*0bb0*/  UMOV UR4, UR11 ;  /* 0x0000000b00047c82 */ /* 0x000fe40008000000 */
[----:B------:R-:W-:Y:S02]  /*0bc0*/  @UP0 USHF.R.U32.HI UR4, URZ, UR5, UR17 ;  /* 0x000000053f040299 */ /* 0x000fe40008011611 */
[----:B------:R-:W-:Y:S02]  /*0bd0*/  USHF.R.U32.HI UR5, URZ, 0x1f, UR23 ;  /* 0x0000001f3f057899 */ /* 0x000fe40008011617 */
[----:B------:R-:W-:-:S02]  /*0be0*/  USHF.R.U32.HI UR17, URZ, 0x1f, UR21 ;  /* 0x0000001f3f117899 */ /* 0x000fc40008011615 */
[----:B------:R-:W-:Y:S02]  /*0bf0*/  UIADD3 UR16, UR10, -UR12, URZ ;  /* 0x8000000c0a107290 */ /* 0x000fe4000fffe03f */
[----:B------:R-:W-:Y:S02]  /*0c00*/  ULEA.HI.SX32 UR5, UR23, UR5, 0x1d ;  /* 0x0000000517057291 */ /* 0x000fe4000f8fea3f */
[----:B------:R-:W-:Y:S02]  /*0c10*/  ULEA.HI.SX32 UR17, UR21, UR17, 0x1d ;  /* 0x0000001115117291 */ /* 0x000fe4000f8fea3f */
[----:B------:R-:W-:Y:S02]  /*0c20*/  UIADD3 UR4, UR16, UR4, URZ ;  /* 0x0000000410047290 */ /* 0x000fe4000fffe03f */
[----:B------:R-:W-:Y:S02]  /*0c30*/  UISETP.LT.AND UP0, UPT, UR5, UR17, UPT ;  /* 0x000000110500728c */ /* 0x000fe4000bf01270 */
[----:B------:R-:W-:-:S02]  /*0c40*/  ULDC UR8, c[0x0][0x324] ;  /* 0x0000c90000087ab9 */ /* 0x000fc40000000800 */
[----:B------:R-:W-:Y:S02]  /*0c50*/  UIADD3 UR8, UR4, -UR8, URZ ;  /* 0x8000000804087290 */ /* 0x000fe4000fffe03f */
[----:B------:R-:W-:Y:S01]  /*0c60*/  USEL UR17, UR5, UR17, UP0 ;  /* 0x0000001105117287 */ /* 0x000fe20008000000 */
[----:B------:R-:W-:Y:S05]  /*0c70*/  @P0 BRA `(.L_x_236) ;  /* 0x0000015000000947 */ /* 0x000fea0003800000 */
[----:B------:R-:W-:Y:S02]  /*0c80*/  UMOV UR20, UR4 ;  /* 0x0000000400147c82 */ /* 0x000fe40008000000 */
[----:B------:R-:W-:-:S06]  /*0c90*/  UISETP.GT.AND UP0, UPT, UR20, -0x1, UPT ;  /* 0xffffffff1400788c */ /* 0x000fcc000bf04270 */
[----:B------:R-:W-:-:S13]  /*0ca0*/  PLOP3.LUT P0, PT, PT, PT, UP0, 0x80, 0x0 ;  /* 0x000000000000781c */ /* 0x000fda0003f0f008 */
[----:B------:R-:W-:Y:S05]  /*0cb0*/  @P0 BRA `(.L_x_237) ;  /* 0x0000008000000947 */ /* 0x000fea0003800000 */
        /* <DEDUP_REMOVED lines=8> */
.L_x_237:
[----:B------:R-:W-:Y:S02]  /*0d40*/  UISETP.NE.AND UP0, UPT, UR9, 0x1, UPT ;  /* 0x000000010900788c */ /* 0x000fe4000bf05270 */
[----:B------:R-:W-:Y:S02]  /*0d50*/  ULDC.64 UR4, c[0x0][0x330] ;  /* 0x0000cc0000047ab9 */ /* 0x000fe40000000a00 */
[----:B------:R-:W-:-:S07]  /*0d60*/  UIMAD.WIDE.U32 UR22, UR20, UR4, URZ ;  /* 0x00000004141672a5 */ /* 0x000fce000f8e003f */
[----:B------:R-:W-:Y:S02]  /*0d70*/  @UP0 UMOV UR21, UR23 ;  /* 0x0000001700150c82 */ /* 0x000fe40008000000 */
[----:B------:R-:W-:Y:S02]  /*0d80*/  @UP0 USHF.R.U32.HI UR20, URZ, UR5, UR21 ;  /* 0x000000053f140299 */ /* 0x000fe40008011615 */
.L_x_238:
[----:B------:R-:W-:Y:S02]  /*0d90*/  ULDC UR4, c[0x0][0x32c] ;  /* 0x0000cb0000047ab9 */ /* 0x000fe40000000800 */
[----:B------:R-:W-:-:S04]  /*0da0*/  UIMAD UR4, UR20, UR4, URZ ;  /* 0x00000004140472a4 */ /* 0x000fc8000f8e023f */
[----:B------:R-:W-:-:S04]  /*0db0*/  UISETP.LT.AND UP0, UPT, UR8, UR4, UPT ;  /* 0x000000040800728c */ /* 0x000fc8000bf01270 */
[----:B------:R-:W-:-:S04]  /*0dc0*/  USEL UR8, UR8, UR4, !UP0 ;  /* 0x0000000408087287 */ /* 0x000fc8000c000000 */
.L_x_236:
[----:B------:R-:W-:Y:S01]  /*0dd0*/  UIMAD.WIDE UR4, UR8, 0x2aaaaaab, URZ ;  /* 0x2aaaaaab080478a5 */ /* 0x000fe2000f8e023f */
[----:B------:R-:W-:Y:S01]  /*0de0*/  PLOP3.LUT P2, PT, PT, PT, PT, 0x80, 0x0 ;  /* 0x000000000000781c */ /* 0x000fe20003f4f070 */
[----:B------:R-:W-:Y:S01]  /*0df0*/  CS2R R10, SRZ ;  /* 0x00000000000a7805 */ /* 0x000fe2000001ff00 */
[----:B------:R-:W-:Y:S01]  /*0e00*/  IMAD.MOV.U32 R130, RZ, RZ, RZ ;  /* 0x000000ffff827224 */ /* 0x000fe200078e00ff */
[----:B------:R-:W-:Y:S01]  /*0e10*/  USHF.R.U32.HI UR4, URZ, 0x1f, UR5 ;  /* 0x0000001f3f047899 */ /* 0x000fe20008011605 */
[----:B------:R-:W-:Y:S01]  /*0e20*/  CS2R R128, SRZ ;  /* 0x0000000000807805 */ /* 0x000fe2000001ff00 */
[----:B------:R-:W-:Y:S01]  /*0e30*/  CS2R R14, SRZ ;  /* 0x00000000000e7805 */ /* 0x000fe2000001ff00 */
[----:B------:R-:W-:Y:S01]  /*0e40*/  IMAD.MOV.U32 R126, RZ, RZ, RZ ;  /* 0x000000ffff7e7224 */ /* 0x000fe200078e00ff */
[----:B------:R-:W-:Y:S01]  /*0e50*/  ULEA.HI.SX32 UR4, UR5, UR4, 0x1d ;  /* 0x0000000405047291 */ /* 0x000fe2000f8fea3f */
[----:B------:R-:W-:Y:S01]  /*0e60*/  CS2R R124, SRZ ;  /* 0x00000000007c7805 */ /* 0x000fe2000001ff00 */
[----:B------:R-:W-:Y:S01]  /*0e70*/  MOV R122, RZ ;  /* 0x000000ff007a7202 */ /* 0x000fe20000000f00 */
[----:B------:R-:W-:Y:S01]  /*0e80*/  CS2R R120, SRZ ;  /* 0x0000000000787805 */ /* 0x000fe2000001ff00 */
[----:B------:R-:W-:Y:S01]  /*0e90*/  UISETP.LT.AND UP0, UPT, URZ, UR4, UPT ;  /* 0x000000043f00728c */ /* 0x000fe2000bf01270 */
[----:B------:R-:W-:Y:S01]  /*0ea0*/  CS2R R12, SRZ ;  /* 0x00000000000c7805 */ /* 0x000fe2000001ff00 */
[----:B------:R-:W-:Y:S01]  /*0eb0*/  IMAD.MOV.U32 R118, RZ, RZ, RZ ;  /* 0x000000ffff767224 */ /* 0x000fe200078e00ff */
[----:B------:R-:W-:Y:S01]  /*0ec0*/  CS2R R116, SRZ ;  /* 0x0000000000747805 */ /* 0x000fe2000001ff00 */
[----:B------:R-:W-:Y:S01]  /*0ed0*/  USEL UR8, URZ, UR4, !UP0 ;  /* 0x000000043f087287 */ /* 0x000fe2000c000000 */
[----:B------:R-:W-:Y:S01]  /*0ee0*/  CS2R R16, SRZ ;  /* 0x0000000000107805 */ /* 0x000fe2000001ff00 */
[----:B------:R-:W-:Y:S01]  /*0ef0*/  MOV R114, RZ ;  /* 0x000000ff00727202 */ /* 0x000fe20000000f00 */
[----:B------:R-:W-:Y:S01]  /*0f00*/  CS2R R112, SRZ ;  /* 0x0000000000707805 */ /* 0x000fe2000001ff00 */
[----:B------:R-:W-:Y:S01]  /*0f10*/  UISETP.GT.AND UP0, UPT, UR17, UR8, UPT ;  /* 0x000000081100728c */ /* 0x000fe2000bf04270 */
[----:B------:R-:W-:Y:S01]  /*0f20*/  CS2R R18, SRZ ;  /* 0x0000000000127805 */ /* 0x000fe2000001ff00 */
[----:B------:R-:W-:Y:S01]  /*0f30*/  IMAD.MOV.U32 R110, RZ, RZ, RZ ;  /* 0x000000ffff6e7224 */ /* 0x000fe200078e00ff */
[----:B------:R-:W-:Y:S01]  /*0f40*/  CS2R R108, SRZ ;  /* 0x00000000006c7805 */ /* 0x000fe2000001ff00 */
[----:B------:R-:W-:Y:S01]  /*0f50*/  CS2R R106, SRZ ;  /* 0x00000000006a7805 */ /* 0x000fe2000001ff00 */
[----:B------:R-:W-:Y:S01]  /*0f60*/  CS2R R104, SRZ ;  /* 0x0000000000687805 */ /* 0x000fe2000001ff00 */
[----:B------:R-:W-:Y:S01]  /*0f70*/  PLOP3.LUT P0, PT, PT, PT, UP0, 0x80, 0x0 ;  /* 0x000000000000781c */ /* 0x000fe20003f0f008 */
        /* <DEDUP_REMOVED lines=49> */
[----:B------:R-:W-:Y:S01]  /*1290*/  CS2R R158, SRZ ;  /* 0x00000000009e7805 */ /* 0x000fe2000001ff00 */
[----:B------:R-:W-:Y:S01]  /*12a0*/  IMAD.MOV.U32 R8, RZ, RZ, RZ ;  /* 0x000000ffff087224 */ /* 0x000fe200078e00ff */
[----:B------:R-:W-:Y:S01]  /*12b0*/  MOV R156, RZ ;  /* 0x000000ff009c7202 */ /* 0x000fe20000000f00 */
[----:B------:R-:W-:Y:S01]  /*12c0*/  IMAD.MOV.U32 R53, RZ, RZ, RZ ;  /* 0x000000ffff357224 */ /* 0x000fe200078e00ff */
[----:B------:R-:W-:Y:S05]  /*12d0*/  @!P0 BRA `(.L_x_239) ;  /* 0x00010ee000008947 */ /* 0x000fea0003800000 */
[----:B------:R-:W-:Y:S01]  /*12e0*/  ULDC.64 UR4, c[0x0][0x340] ;  /* 0x0000d00000047ab9 */ /* 0x000fe20000000a00 */
[----:B------:R-:W2:Y:S01]  /*12f0*/  LDL.LU R85, [R1+0x28] ;  /* 0x0000280001557983 */ /* 0x000ea20000300800 */
[----:B------:R-:W-:-:S02]  /*1300*/  UISETP.NE.U32.AND UP0, UPT, URZ, UR4, UPT ;  /* 0x000000043f00728c */ /* 0x000fc4000bf05070 */
[----:B------:R-:W-:Y:S02]  /*1310*/  UISETP.NE.AND UP1, UPT, UR15, URZ, UPT ;  /* 0x0000003f0f00728c */ /* 0x000fe4000bf25270 */
[----:B------:R-:W-:-:S03]  /*1320*/  UISETP.NE.AND.EX UP0, UPT, URZ, UR5, UPT, UP0 ;  /* 0x000000053f00728c */ /* 0x000fc6000bf05300 */
[----:B------:R-:W-:-:S03]  /*1330*/  ULDC.64 UR4, c[0x0][0x340] ;  /* 0x0000d00000047ab9 */ /* 0x000fc60000000a00 */
[----:B------:R-:W-:-:S05]  /*1340*/  PLOP3.LUT P4, PT, PT, PT, UP0, 0x80, 0x0 ;  /* 0x000000000000781c */ /* 0x000fca0003f8f008 */
[----:B------:R-:W-:-:S06]  /*1350*/  @UP0 UIMAD.WIDE UR4, UR13, UR7, UR4 ;  /* 0x000000070d0402a5 */ /* 0x000fcc000f8e0204 */
[----:B------:R-:W-:Y:S02]  /*1360*/  IMAD.U32 R2, RZ, RZ, UR4 ;  /* 0x00000004ff027e24 */ /* 0x000fe4000f8e00ff */
[----:B------:R-:W-:Y:S01]  /*1370*/  IMAD.U32 R3, RZ, RZ, UR5 ;  /* 0x00000005ff037e24 */ /* 0x000fe2000f8e00ff */
[----:B------:R-:W1:Y:S01]  /*1380*/  S2UR UR24, SR_CTAID.Y ;  /* 0x00000000001879c3 */ /* 0x000e620000002600 */
[----:B------:R-:W-:Y:S01]  /*1390*/  SHF.R.S32.HI R75, RZ, 0x1f, R81 ;  /* 0x0000001fff4b7819 */ /* 0x000fe20000011451 */
[----:B------:R-:W-:Y:S02]  /*13a0*/  USHF.R.S32.HI UR7, URZ, 0x1f, UR6 ;  /* 0x0000001f3f077899 */ /* 0x000fe40008011406 */
[----:B------:R3:W4:Y:S01]  /*13b0*/  @P4 LDG.E R8, [R2.64] ;  /* 0x0000001202084981 */ /* 0x000722000c1e1900 */
[----:B------:R-:W-:Y:S01]  /*13c0*/  ULDC.64 UR4, c[0x0][0x178] ;  /* 0x00005e0000047ab9 */ /* 0x000fe20000000a00 */
[----:B------:R-:W-:Y:S01]  /*13d0*/  PLOP3.LUT P1, PT, PT, PT, UP1, 0x80, 0x0 ;  /* 0x000000000000781c */ /* 0x000fe20003f2f018 */
[----:B------:R-:W-:Y:S01]  /*13e0*/  UIMAD UR7, UR7, UR4, URZ ;  /* 0x00000004070772a4 */ /* 0x000fe2000f8e023f */
[----:B------:R-:W-:Y:S01]  /*13f0*/  BAR.SYNC.DEFER_BLOCKING 0x0 ;  /* 0x0000000000007b1d */ /* 0x000fe20000010000 */
[----:B------:R-:W-:Y:S01]  /*1400*/  UIMAD.WIDE.U32 UR22, UR6, UR4, URZ ;  /* 0x00000004061672a5 */ /* 0x000fe2000f8e003f */
[----:B------:R-:W-:Y:S01]  /*1410*/  PLOP3.LUT P0, PT, PT, PT, UP1, 0x80, 0x0 ;  /* 0x000000000000781c */ /* 0x000fe20003f0f018 */
[----:B------:R-:W-:Y:S01]  /*1420*/  UIMAD UR6, UR6, UR5, UR7 ;  /* 0x00000005060672a4 */ /* 0x000fe2000f8e0207 */
[----:B------:R-:W-:Y:S01]  /*1430*/  LEA.HI R74, R75, R81, RZ, 0x5 ;  /* 0x000000514b4a7211 */ /* 0x000fe200078f28ff */
[----:B------:R-:W-:-:S02]  /*1440*/  USHF.R.S32.HI UR20, URZ, 0x1f, UR13 ;  /* 0x0000001f3f147899 */ /* 0x000fc4000801140d */
[----:B------:R-:W-:Y:S01]  /*1450*/  ULDC.64 UR4, c[0x0][0x1b8] ;  /* 0x00006e0000047ab9 */ /* 0x000fe20000000a00 */
[----:B------:R-:W-:Y:S01]  /*1460*/  SHF.R.S32.HI R73, RZ, 0x5, R74 ;  /* 0x00000005ff497819 */ /* 0x000fe2000001144a */
[----:B------:R-:W-:Y:S02]  /*1470*/  UIADD3 UR23, UR23, UR6, URZ ;  /* 0x0000000617177290 */ /* 0x000fe4000fffe03f */
[----:B------:R-:W-:Y:S02]  /*1480*/  USEL UR7, UR20, URZ, !UP3 ;  /* 0x0000003f14077287 */ /* 0x000fe4000d800000 */
[----:B-1----:R-:W-:Y:S02]  /*1490*/  USHF.R.S32.HI UR21, URZ, 0x1f, UR24 ;  /* 0x0000001f3f157899 */ /* 0x002fe40008011418 */
[----:B------:R-:W-:Y:S02]  /*14a0*/  UIMAD.WIDE.U32 UR26, UR24, UR4, UR22 ;  /* 0x00000004181a72a5 */ /* 0x000fe4000f8e0016 */
[----:B------:R-:W-:Y:S01]  /*14b0*/  UIMAD UR6, UR21, UR4, URZ ;  /* 0x00000004150672a4 */ /* 0x000fe2000f8e023f */
[----:B---3--:R-:W-:Y:S01]  /*14c0*/  LEA.HI R2, R75, R81, RZ, 0x3 ;  /* 0x000000514b027211 */ /* 0x008fe200078f18ff */
[----:B------:R-:W-:-:S02]  /*14d0*/  USEL UR22, UR13, URZ, !UP3 ;  /* 0x0000003f0d167287 */ /* 0x000fc4000d800000 */
[----:B------:R-:W-:Y:S01]  /*14e0*/  UIMAD UR6, UR24, UR5, UR6 ;  /* 0x00000005180672a4 */ /* 0x000fe2000f8e0206 */
[----:B------:R-:W-:Y:S02]  /*14f0*/  LOP3.LUT R0, R2, 0xfffffff8, RZ, 0xc0, !PT ;  /* 0xfffffff802007812 */ /* 0x000fe400078ec0ff */
[----:B------:R-:W-:Y:S01]  /*1500*/  SHF.R.S32.HI R77, RZ, 0x3, R2 ;  /* 0x00000003ff4d7819 */ /* 0x000fe20000011402 */
[----:B------:R-:W-:Y:S02]  /*1510*/  ULDC.64 UR4, c[0x0][0x1c0] ;  /* 0x0000700000047ab9 */ /* 0x000fe40000000a00 */
[----:B------:R-:W-:Y:S01]  /*1520*/  IMAD.IADD R26, R81, 0x1, -R0 ;  /* 0x00000001511a7824 */ /* 0x000fe200078e0a00 */
[----:B------:R-:W-:Y:S01]  /*1530*/  UIMAD UR7, UR7, UR4, URZ ;  /* 0x00000004070772a4 */ /* 0x000fe2000f8e023f */
[----:B------:R-:W-:Y:S01]  /*1540*/  IADD3 R17, R77, UR11, RZ ;  /* 0x0000000b4d117c10 */ /* 0x000fe2000fffe0ff */
[----:B------:R-:W-:Y:S01]  /*1550*/  UIADD3 UR27, UR27, UR6, URZ ;  /* 0x000000061b1b7290 */ /* 0x000fe2000fffe03f */
[----:B------:R-:W-:Y:S01]  /*1560*/  IMAD R0, R26, 0x20, R77 ;  /* 0x000000201a007824 */ /* 0x000fe200078e024d */
[----:B------:R-:W-:Y:S01]  /*1570*/  UIMAD UR5, UR22, UR5, UR7 ;  /* 0x00000005160572a4 */ /* 0x000fe2000f8e0207 */
[----:B------:R-:W-:Y:S01]  /*1580*/  STL [R1+0x80], R77 ;  /* 0x0000804d01007387 */ /* 0x000fe20000100800 */
[----:B------:R-:W-:-:S02]  /*1590*/  UIMAD.WIDE.U32 UR22, UR22, UR4, UR26 ;  /* 0x00000004161672a5 */ /* 0x000fc4000f8e001a */
[----:B------:R-:W-:Y:S01]  /*15a0*/  IADD3 R4, R0, UR11, RZ ;  /* 0x0000000b00047c10 */ /* 0x000fe2000fffe0ff */
[----:B------:R-:W-:Y:S02]  /*15b0*/  ULDC UR4, c[0x0][0x2c4] ;  /* 0x0000b10000047ab9 */ /* 0x000fe40000000800 */
[----:B------:R-:W-:Y:S01]  /*15c0*/  UIADD3 UR5, UR23, UR5, URZ ;  /* 0x0000000517057290 */ /* 0x000fe2000fffe03f */
[----:B------:R-:W-:Y:S01]  /*15d0*/  IMAD.U32 R3, RZ, RZ, UR23 ;  /* 0x00000017ff037e24 */ /* 0x000fe2000f8e00ff */
[----:B------:R-:W-:Y:S01]  /*15e0*/  UIMAD UR4, UR12, UR4, URZ ;  /* 0x000000040c0472a4 */ /* 0x000fe2000f8e023f */
[----:B------:R-:W-:Y:S01]  /*15f0*/  @P1 IMAD.HI.U32 R2, R4, c[0x0][0x2c8], RZ ;  /* 0x0000b20004021a27 */ /* 0x000fe200078e00ff */
[----:B------:R-:W-:Y:S02]  /*1600*/  UMOV UR23, 0x30 ;  /* 0x0000003000177882 */ /* 0x000fe40000000000 */
[----:B------:R-:W-:Y:S01]  /*1610*/  ULDC.64 UR6, c[0x0][0x1e8] ;  /* 0x00007a0000067ab9 */ /* 0x000fe20000000a00 */
[----:B------:R-:W-:Y:S01]  /*1620*/  IMAD.MOV.U32 R0, RZ, RZ, R4 ;  /* 0x000000ffff007224 */ /* 0x000fe200078e0004 */
[----:B------:R-:W-:Y:S01]  /*1630*/  @P0 SHF.R.U32.HI R0, RZ, c[0x0][0x2cc], R2 ;  /* 0x0000b300ff000a19 */ /* 0x000fe20000011602 */
[----:B------:R-:W-:Y:S01]  /*1640*/  IMAD.U32 R2, RZ, RZ, UR22 ;  /* 0x00000016ff027e24 */ /* 0x000fe2000f8e00ff */
[----:B------:R-:W-:Y:S01]  /*1650*/  UIMAD UR22, UR17, -0x30, UR23 ;  /* 0xffffffd0111678a4 */ /* 0x000fe2000f8e0217 */
[----:B------:R-:W-:Y:S01]  /*1660*/  IMAD.U32 R3, RZ, RZ, UR5 ;  /* 0x00000005ff037e24 */ /* 0x000fe2000f8e00ff */
[--C-:B------:R-:W-:Y:S01]  /*1670*/  SHF.R.S32.HI R6, RZ, 0x1f, R0.reuse ;  /* 0x0000001fff067819 */ /* 0x100fe20000011400 */
[----:B------:R-:W-:Y:S01]  /*1680*/  IMAD.MOV R5, RZ, RZ, -R0 ;  /* 0x000000ffff057224 */ /* 0x000fe200078e0a00 */
[----:B------:R-:W-:Y:S01]  /*1690*/  UIMAD UR6, UR21, UR6, URZ ;  /* 0x00000006150672a4 */ /* 0x000fe2000f8e023f */
[----:B------:R-:W-:-:S03]  /*16a0*/  IMAD.WIDE.U32 R2, R0, c[0x0][0x1b0], R2 ;  /* 0x00006c0000027a25 */ /* 0x000fc600078e0002 */
[----:B------:R-:W-:Y:S01]  /*16b0*/  UIMAD UR25, UR24, UR7, UR6 ;  /* 0x00000007181972a4 */ /* 0x000fe2000f8e0206 */
[----:B------:R-:W-:Y:S02]  /*16c0*/  IMAD R4, R5, c[0x0][0x2c4], R4 ;  /* 0x0000b10005047a24 */ /* 0x000fe400078e0204 */
[----:B------:R-:W-:Y:S01]  /*16d0*/  IMAD R5, R6, c[0x0][0x1b0], RZ ;  /* 0x00006c0006057a24 */ /* 0x000fe200078e02ff */
[----:B------:R-:W-:Y:S01]  /*16e0*/  ULDC.64 UR6, c[0x0][0x1f0] ;  /* 0x00007c0000067ab9 */ /* 0x000fe20000000a00 */
[----:B------:R-:W-:Y:S02]  /*16f0*/  IMAD.U32 R72, RZ, RZ, UR22 ;  /* 0x00000016ff487e24 */ /* 0x000fe4000f8e00ff */
[----:B------:R-:W-:Y:S01]  /*1700*/  IMAD R6, R0, c[0x0][0x1b4], R5 ;  /* 0x00006d0000067a24 */ /* 0x000fe200078e0205 */
[----:B------:R-:W-:-:S03]  /*1710*/  SHF.R.S32.HI R5, RZ, 0x1f, R4 ;  /* 0x0000001fff057819 */ /* 0x000fc60000011404 */
[----:B------:R-:W-:Y:S01]  /*1720*/  IMAD.IADD R3, R3, 0x1, R6 ;  /* 0x0000000103037824 */ /* 0x000fe200078e0206 */
[----:B------:R-:W-:Y:S01]  /*1730*/  IADD3 R6, R17, 0x20, RZ ;  /* 0x0000002011067810 */ /* 0x000fe20007ffe0ff */
[----:B------:R-:W-:-:S03]  /*1740*/  IMAD R0, R5, c[0x0][0x1a8], RZ ;  /* 0x00006a0005007a24 */ /* 0x000fc600078e02ff */
[----:B------:R-:W-:Y:S01]  /*1750*/  ISETP.GE.AND P2, PT, R6, UR4, PT ;  /* 0x0000000406007c0c */ /* 0x000fe2000bf46270 */
[C---:B------:R-:W-:Y:S01]  /*1760*/  IMAD R7, R4.reuse, c[0x0][0x1ac], R0 ;  /* 0x00006b0004077a24 */ /* 0x040fe200078e0200 */
[----:B------:R-:W-:Y:S01]  /*1770*/  LEA.HI R6, R75, R81, RZ, 0x6 ;  /* 0x000000514b067211 */ /* 0x000fe200078f30ff */
[----:B------:R-:W-:Y:S02]  /*1780*/  IMAD.SHL.U32 R0, R77, 0x40, RZ ;  /* 0x000000404d007824 */ /* 0x000fe400078e00ff */
[----:B------:R-:W-:-:S03]  /*1790*/  IMAD.WIDE.U32 R4, R4, c[0x0][0x1a8], R2 ;  /* 0x00006a0004047a25 */ /* 0x000fc600078e0002 */
[----:B------:R-:W-:Y:S01]  /*17a0*/  LOP3.LUT R0, R0, 0x1c0, RZ, 0xc0, !PT ;  /* 0x000001c000007812 */ /* 0x000fe200078ec0ff */
[----:B------:R-:W-:Y:S01]  /*17b0*/  IMAD.SHL.U32 R2, R26, 0x8, RZ ;  /* 0x000000081a027824 */ /* 0x000fe200078e00ff */
[----:B------:R-:W-:Y:S01]  /*17c0*/  LEA R20, P0, R4, c[0x0][0x160], 0x1 ;  /* 0x0000580004147a11 */ /* 0x000fe200078008ff */
[----:B------:R-:W-:Y:S01]  /*17d0*/  IMAD.IADD R3, R5, 0x1, R7 ;  /* 0x0000000105037824 */ /* 0x000fe200078e0207 */
[----:B------:R-:W-:Y:S01]  /*17e0*/  IADD3 R7, R17, 0x40, RZ ;  /* 0x0000004011077810 */ /* 0x000fe20007ffe0ff */
[----:B------:R-:W-:Y:S01]  /*17f0*/  IMAD.SHL.U32 R6, R6, 0x8, RZ ;  /* 0x0000000806067824 */ /* 0x000fe200078e00ff */
[----:B------:R-:W-:Y:S02]  /*1800*/  LOP3.LUT R5, R0, 0x38, R2, 0xf8, !PT ;  /* 0x0000003800057812 */ /* 0x000fe400078ef802 */
[----:B------:R-:W-:Y:S02]  /*1810*/  SHF.R.U32.HI R0, RZ, 0x3, R0 ;  /* 0x00000003ff007819 */ /* 0x000fe40000011600 */
[----:B------:R-:W-:-:S02]  /*1820*/  LEA.HI.X R19, R4, c[0x0][0x164], R3, 0x1, P0 ;  /* 0x0000590004137a11 */ /* 0x000fc400000f0c03 */
[----:B------:R-:W1:Y:S01]  /*1830*/  SHFL.IDX PT, R4, R20, RZ, 0x181f ;  /* 0x00181fff14047589 */ /* 0x000e6200000e0000 */
[----:B------:R-:W-:Y:S02]  /*1840*/  LOP3.LUT R3, R5, R0, RZ, 0x3c, !PT ;  /* 0x0000000005037212 */ /* 0x000fe400078e3cff */
[----:B------:R-:W-:Y:S01]  /*1850*/  ISETP.GE.AND P0, PT, R17, UR4, PT ;  /* 0x0000000411007c0c */ /* 0x000fe2000bf06270 */
[----:B------:R-:W3:Y:S01]  /*1860*/  SHFL.IDX PT, R5, R19, RZ, 0x181f ;  /* 0x00181fff13057589 */ /* 0x000ee200000e0000 */
[----:B------:R-:W-:Y:S02]  /*1870*/  SHF.R.S32.HI R0, RZ, 0x1f, R9 ;  /* 0x0000001fff007819 */ /* 0x000fe40000011409 */
[----:B------:R-:W-:Y:S02]  /*1880*/  IADD3 R9, P3, R9, R77, RZ ;  /* 0x0000004d09097210 */ /* 0x000fe40007f7e0ff */
[----:B------:R-:W-:Y:S02]  /*1890*/  LOP3.LUT R18, R3, 0xfffffe00, R6, 0xf8, !PT ;  /* 0xfffffe0003127812 */ /* 0x000fe400078ef806 */
[----:B------:R-:W-:Y:S01]  /*18a0*/  LEA.HI.X.SX32 R21, R77, R0, 0x1, P3 ;  /* 0x000000004d157211 */ /* 0x000fe200018f0eff */
[----:B------:R-:W5:Y:S01]  /*18b0*/  SHFL.IDX PT, R6, R20, 0x1, 0x181f ;  /* 0x00381f0014067f89 */ /* 0x000f6200000e0000 */
[----:B------:R-:W-:Y:S01]  /*18c0*/  IADD3 R0, R2, 0x80, RZ ;  /* 0x0000008002007810 */ /* 0x000fe20007ffe0ff */
[----:B------:R-:W-:Y:S01]  /*18d0*/  IMAD.SHL.U32 R76, R18, 0x2, RZ ;  /* 0x00000002124c7824 */ /* 0x000fe200078e00ff */
[----:B------:R-:W-:-:S02]  /*18e0*/  IADD3 R27, R2, 0xc0, RZ ;  /* 0x000000c0021b7810 */ /* 0x000fc40007ffe0ff */
[----:B------:R-:W-:Y:S02]  /*18f0*/  ISETP.GE.AND P1, PT, R7, UR4, PT ;  /* 0x0000000407007c0c */ /* 0x000fe4000bf26270 */
[----:B------:R-:W-:Y:S01]  /*1900*/  @!P0 SHF.R.S32.HI R11, RZ, 0x1f, R0 ;  /* 0x0000001fff0b8819 */ /* 0x000fe20000011400 */
[----:B------:R-:W2:Y:S01]  /*1910*/  SHFL.IDX PT, R7, R19, 0x1, 0x181f ;  /* 0x00381f0013077f89 */ /* 0x000ea200000e0000 */
[--C-:B------:R-:W-:Y:S02]  /*1920*/  SHF.R.S32.HI R3, RZ, 0x1f, R2.reuse ;  /* 0x0000001fff037819 */ /* 0x100fe40000011402 */
[----:B------:R-:W-:Y:S01]  /*1930*/  @!P0 SHF.R.S32.HI R14, RZ, 0x1f, R27 ;  /* 0x0000001fff0e8819 */ /* 0x000fe2000001141b */
[----:B------:R-:W-:Y:S01]  /*1940*/  STL [R1+0x4], R76 ;  /* 0x0000044c01007387 */ /* 0x000fe20000100800 */
[----:B-1----:R-:W-:Y:S01]  /*1950*/  @!P0 LEA R10, P3, R2, R4, 0x1 ;  /* 0x00000004020a8211 */ /* 0x002fe200078608ff */
[----:B------:R-:W-:Y:S01]  /*1960*/  IMAD.WIDE.U32 R22, R9, c[0x0][0x1e0], R2 ;  /* 0x0000780009167a25 */ /* 0x000fe200078e0002 */
[----:B------:R-:W-:-:S02]  /*1970*/  @!P0 LEA.HI R13, R11, R0, RZ, 0x3 ;  /* 0x000000000b0d8211 */ /* 0x000fc400078f18ff */
[----:B------:R-:W-:Y:S01]  /*1980*/  ISETP.GE.AND P6, PT, R0, c[0x0][0x198], PT ;  /* 0x0000660000007a0c */ /* 0x000fe20003fc6270 */
[----:B------:R-:W-:Y:S01]  /*1990*/  IMAD.WIDE.U32 R24, R9, c[0x0][0x208], R2 ;  /* 0x0000820009187a25 */ /* 0x000fe200078e0002 */
[C---:B---3--:R-:W-:Y:S02]  /*19a0*/  @!P0 LEA.HI.X R11, R2.reuse, R5, R3, 0x1, P3 ;  /* 0x00000005020b8211 */ /* 0x048fe400018f0c03 */
[----:B------:R-:W-:Y:S02]  /*19b0*/  ISETP.GE.AND P3, PT, R27, c[0x0][0x198], PT ;  /* 0x000066001b007a0c */ /* 0x000fe40003f66270 */
[----:B------:R-:W-:Y:S02]  /*19c0*/  @!P0 LOP3.LUT R13, R13, 0xfffffff8, RZ, 0xc0, !PT ;  /* 0xfffffff80d0d8812 */ /* 0x000fe400078ec0ff */
[----:B--2---:R-:W-:Y:S01]  /*19d0*/  LOP3.LUT R85, R85, 0xfffffffe, RZ, 0xc0, !PT ;  /* 0xfffffffe55557812 */ /* 0x004fe200078ec0ff */
[----:B----4-:R1:W2:Y:S01]  /*19e0*/  @P4 R2UR UR26, R8 ;  /* 0x00000000081a43c2 */ /* 0x0102a200000e0000 */
[----:B------:R-:W-:-:S13]  /*19f0*/  ISETP.GE.AND P4, PT, R2, c[0x0][0x198], PT ;  /* 0x0000660002007a0c */ /* 0x000fda0003f86270 */
[----:B------:R5:W-:Y:S01]  /*1a00*/  @!P0 LDGSTS.E.BYPASS.LTC128B.128 [R76+0x4080], [R10.64], !P4 ;  /* 0x040800000a4c8fae */ /* 0x000be2000e101d52 */
[----:B-1----:R-:W-:Y:S01]  /*1a10*/  IADD3 R8, R2, 0x40, RZ ;  /* 0x0000004002087810 */ /* 0x002fe20007ffe0ff */
[----:B--2---:R-:W-:Y:S02]  /*1a20*/  @UP0 USHF.R.S32.HI UR29, URZ, 0x1f, UR26 ;  /* 0x0000001f3f1d0899 */ /* 0x004fe4000801141a */
[----:B------:R-:W-:Y:S01]  /*1a30*/  @UP0 UMOV UR28, UR26 ;  /* 0x0000001a001c0c82 */ /* 0x000fe20008000000 */
[----:B------:R-:W-:Y:S01]  /*1a40*/  @!P0 SHF.R.S32.HI R12, RZ, 0x1f, R8 ;  /* 0x0000001fff0c8819 */ /* 0x000fe20000011408 */
[----:B------:R-:W-:Y:S01]  /*1a50*/  @!UP0 UMOV UR28, UR13 ;  /* 0x0000000d001c8c82 */ /* 0x000fe20008000000 */
[----:B------:R-:W-:Y:S02]  /*1a60*/  ISETP.GE.AND P5, PT, R8, c[0x0][0x198], PT ;  /* 0x0000660008007a0c */ /* 0x000fe40003fa6270 */
[----:B------:R-:W-:Y:S01]  /*1a70*/  @!P0 LEA.HI R15, R12, R8, RZ, 0x3 ;  /* 0x000000080c0f8211 */ /* 0x000fe200078f18ff */
[----:B------:R-:W-:Y:S01]  /*1a80*/  @!UP0 UMOV UR29, UR20 ;  /* 0x00000014001d8c82 */ /* 0x000fe20008000000 */
[----:B------:R-:W-:Y:S01]  /*1a90*/  @!P0 LEA.HI R12, R14, R27, RZ, 0x3 ;  /* 0x0000001b0e0c8211 */ /* 0x000fe200078f18ff */
[----:B------:R-:W-:Y:S01]  /*1aa0*/  USEL UR20, UR28, URZ, !UP2 ;  /* 0x0000003f1c147287 */ /* 0x000fe2000d000000 */
[----:B------:R-:W-:Y:S01]  /*1ab0*/  @!P0 LOP3.LUT R14, R15, 0xfffffff8, RZ, 0xc0, !PT ;  /* 0xfffffff80f0e8812 */ /* 0x000fe200078ec0ff */
[----:B------:R-:W-:Y:S01]  /*1ac0*/  USEL UR28, UR29, URZ, !UP2 ;  /* 0x0000003f1d1c7287 */ /* 0x000fe2000d000000 */
[----:B------:R-:W-:Y:S01]  /*1ad0*/  @!P0 LOP3.LUT R16, R12, 0xfffffff8, RZ, 0xc0, !PT ;  /* 0xfffffff80c108812 */ /* 0x000fe200078ec0ff */
[----:B------:R-:W-:-:S02]  /*1ae0*/  @!P0 IMAD.WIDE R12, R13, 0x2, R4 ;  /* 0x000000020d0c8825 */ /* 0x000fc400078e0204 */
[----:B------:R-:W-:Y:S02]  /*1af0*/  UIMAD UR6, UR28, UR6, URZ ;  /* 0x000000061c0672a4 */ /* 0x000fe4000f8e023f */
[--C-:B------:R-:W-:Y:S02]  /*1b00*/  @!P0 IMAD.WIDE R14, R14, 0x2, R4.reuse ;  /* 0x000000020e0e8825 */ /* 0x100fe400078e0204 */
[----:B------:R-:W-:Y:S02]  /*1b10*/  UIMAD UR26, UR20, UR7, UR6 ;  /* 0x00000007141a72a4 */ /* 0x000fe4000f8e0206 */
[----:B------:R-:W-:Y:S01]  /*1b20*/  @!P0 IMAD.WIDE R4, R16, 0x2, R4 ;  /* 0x0000000210048825 */ /* 0x000fe200078e0204 */
[----:B------:R1:W-:Y:S01]  /*1b30*/  @!P0 LDGSTS.E.BYPASS.LTC128B.128 [R76+0x8080], [R14.64], !P5 ;  /* 0x080800000e4c8fae */ /* 0x0003e2000e901d52 */
[----:B------:R-:W-:Y:S02]  /*1b40*/  ULDC.64 UR6, c[0x0][0x1e0] ;  /* 0x0000780000067ab9 */ /* 0x000fe40000000a00 */
[----:B------:R-:W-:Y:S01]  /*1b50*/  UIMAD.WIDE.U32 UR30, UR23, UR6, URZ ;  /* 0x00000006171e72a5 */ /* 0x000fe2000f8e003f */
[----:B------:R2:W-:Y:S01]  /*1b60*/  @!P0 LDGSTS.E.BYPASS.LTC128B.128 [R76+0xc080], [R12.64], !P6 ;  /* 0x0c0800000c4c8fae */ /* 0x0005e2000f101d52 */
[----:B------:R-:W-:-:S03]  /*1b70*/  UIMAD UR23, UR23, UR7, URZ ;  /* 0x00000007171772a4 */ /* 0x000fc6000f8e023f */
[----:B------:R3:W-:Y:S01]  /*1b80*/  @!P0 LDGSTS.E.BYPASS.LTC128B.128 [R76+0x10080], [R4.64], !P3 ;  /* 0x10080000044c8fae */ /* 0x0007e2000d901d52 */
[----:B-----5:R-:W-:-:S04]  /*1b90*/  @!P2 LEA R10, P0, R2, R6, 0x1 ;  /* 0x00000006020aa211 */ /* 0x020fc800078008ff */
[----:B------:R-:W-:-:S05]  /*1ba0*/  @!P2 LEA.HI.X R11, R2, R7, R3, 0x1, P0 ;  /* 0x00000007020ba211 */ /* 0x000fca00000f0c03 */
[----:B------:R4:W-:Y:S01]  /*1bb0*/  @!P2 LDGSTS.E.BYPASS.LTC128B.128 [R76+0x5080], [R10.64], !P4 ;  /* 0x050800000a4cafae */ /* 0x0009e2000e101d52 */
[----:B--2---:R-:W-:Y:S01]  /*1bc0*/  IMAD R12, R21, c[0x0][0x1e0], RZ ;  /* 0x00007800150c7a24 */ /* 0x004fe200078e02ff */
[----:B---3--:R-:W-:Y:S01]  /*1bd0*/  IADD3 R4, R17, 0x60, RZ ;  /* 0x0000006011047810 */ /* 0x008fe20007ffe0ff */
[----:B------:R-:W-:Y:S02]  /*1be0*/  IMAD R5, R21, c[0x0][0x208], RZ ;  /* 0x0000820015057a24 */ /* 0x000fe400078e02ff */
[C---:B------:R-:W-:Y:S01]  /*1bf0*/  IMAD R17, R9.reuse, c[0x0][0x1e4], R12 ;  /* 0x0000790009117a24 */ /* 0x040fe200078e020c */
[----:B------:R-:W-:Y:S01]  /*1c00*/  ISETP.GE.AND P0, PT, R4, UR4, PT ;  /* 0x0000000404007c0c */ /* 0x000fe2000bf06270 */
[----:B------:R-:W-:Y:S01]  /*1c10*/  IMAD R18, R9, c[0x0][0x20c], R5 ;  /* 0x0000830009127a24 */ /* 0x000fe200078e0205 */
[----:B------:R-:W-:Y:S01]  /*1c20*/  @!P2 SHF.R.S32.HI R4, RZ, 0x1f, R0 ;  /* 0x0000001fff04a819 */ /* 0x000fe20000011400 */
[----:B------:R-:W-:Y:S01]  /*1c30*/  ULDC.64 UR4, c[0x0][0x210] ;  /* 0x0000840000047ab9 */ /* 0x000fe20000000a00 */
[----:B------:R-:W-:Y:S01]  /*1c40*/  @!P2 SHF.R.S32.HI R5, RZ, 0x1f, R8 ;  /* 0x0000001fff05a819 */ /* 0x000fe20000011408 */
[----:B------:R-:W-:Y:S01]  /*1c50*/  UIMAD UR4, UR21, UR4, URZ ;  /* 0x00000004150472a4 */ /* 0x000fe2000f8e023f */
[----:B------:R-:W-:Y:S01]  /*1c60*/  @!P2 SHF.R.S32.HI R12, RZ, 0x1f, R27 ;  /* 0x0000001fff0ca819 */ /* 0x000fe2000001141b */
[----:B------:R-:W-:Y:S01]  /*1c70*/  UIADD3 UR21, UR10, UR22, URZ ;  /* 0x000000160a157290 */ /* 0x000fe2000fffe03f */
[----:B------:R-:W-:Y:S01]  /*1c80*/  @!P2 LEA.HI R4, R4, R0, RZ, 0x3 ;  /* 0x000000000404a211 */ /* 0x000fe200078f18ff */
[----:B------:R-:W-:Y:S01]  /*1c90*/  UIMAD UR24, UR24, UR5, UR4 ;  /* 0x00000005181872a4 */ /* 0x000fe2000f8e0204 */
[----:B-1----:R-:W-:Y:S01]  /*1ca0*/  @!P2 LEA.HI R14, R5, R8, RZ, 0x3 ;  /* 0x00000008050ea211 */ /* 0x002fe200078f18ff */
[----:B------:R-:W-:Y:S01]  /*1cb0*/  UISETP.LT.AND UP1, UPT, UR21, 0x30, UPT ;  /* 0x000000301500788c */ /* 0x000fe2000bf21270 */
[----:B------:R-:W-:Y:S01]  /*1cc0*/  @!P2 LEA.HI R5, R12, R27, RZ, 0x3 ;  /* 0x0000001b0c05a211 */ /* 0x000fe200078f18ff */
[----:B------:R-:W-:Y:S01]  /*1cd0*/  ULDC.64 UR4, c[0x0][0x218] ;  /* 0x0000860000047ab9 */ /* 0x000fe20000000a00 */
[----:B------:R-:W-:Y:S01]  /*1ce0*/  @!P2 LOP3.LUT R12, R4, 0xfffffff8, RZ, 0xc0, !PT ;  /* 0xfffffff8040ca812 */ /* 0x000fe200078ec0ff */
[----:B------:R-:W-:Y:S01]  /*1cf0*/  USEL UR27, UR21, 0x30, UP1 ;  /* 0x00000030151b7887 */ /* 0x000fe20008800000 */
[----:B------:R-:W-:Y:S01]  /*1d00*/  SHFL.IDX PT, R4, R20, 0x2, 0x181f ;  /* 0x00581f0014047f89 */ /* 0x000fe200000e0000 */
[----:B------:R-:W-:Y:S01]  /*1d10*/  @!P2 LOP3.LUT R9, R5, 0xfffffff8, RZ, 0xc0, !PT ;  /* 0xfffffff80509a812 */ /* 0x000fe200078ec0ff */
[----:B------:R-:W-:Y:S01]  /*1d20*/  UIMAD UR28, UR28, UR4, URZ ;  /* 0x000000041c1c72a4 */ /* 0x000fe2000f8e023f */
[----:B------:R-:W-:Y:S01]  /*1d30*/  @!P2 LOP3.LUT R14, R14, 0xfffffff8, RZ, 0xc0, !PT ;  /* 0xfffffff80e0ea812 */ /* 0x000fe200078ec0ff */
[----:B------:R-:W1:Y:S01]  /*1d40*/  SHFL.IDX PT, R5, R19, 0x2, 0x181f ;  /* 0x00581f0013057f89 */ /* 0x000e6200000e0000 */
[----:B------:R-:W-:Y:S01]  /*1d50*/  @!P2 IMAD.WIDE R12, R12, 0x2, R6 ;  /* 0x000000020c0ca825 */ /* 0x000fe200078e0206 */
[----:B----4-:R-:W-:Y:S01]  /*1d60*/  @!P1 SHF.R.S32.HI R10, RZ, 0x1f, R0 ;  /* 0x0000001fff0a9819 */ /* 0x010fe20000011400 */
[----:B------:R-:W-:-:S02]  /*1d70*/  UIMAD UR28, UR20, UR5, UR28 ;  /* 0x00000005141c72a4 */ /* 0x000fc4000f8e021c */
[----:B------:R-:W-:Y:S01]  /*1d80*/  @!P2 IMAD.WIDE R14, R14, 0x2, R6 ;  /* 0x000000020e0ea825 */ /* 0x000fe200078e0206 */
[----:B------:R-:W-:-:S03]  /*1d90*/  ULDC.64 UR4, c[0x0][0x208] ;  /* 0x0000820000047ab9 */ /* 0x000fc60000000a00 */
[----:B------:R-:W-:Y:S01]  /*1da0*/  @!P2 IMAD.WIDE R6, R9, 0x2, R6 ;  /* 0x000000020906a825 */ /* 0x000fe200078e0206 */
[----:B------:R1:W-:Y:S01]  /*1db0*/  @!P2 LDGSTS.E.BYPASS.LTC128B.128 [R76+0x9080], [R14.64], !P5 ;  /* 0x090800000e4cafae */ /* 0x0003e2000e901d52 */
[----:B------:R-:W-:-:S03]  /*1dc0*/  @!P1 SHF.R.S32.HI R9, RZ, 0x1f, R8 ;  /* 0x0000001fff099819 */ /* 0x000fc60000011408 */
[----:B------:R2:W-:Y:S01]  /*1dd0*/  @!P2 LDGSTS.E.BYPASS.LTC128B.128 [R76+0xd080], [R12.64], !P6 ;  /* 0x0d0800000c4cafae */ /* 0x0005e2000f101d52 */
[----:B------:R-:W-:Y:S02]  /*1de0*/  @!P1 LEA.HI R9, R9, R8, RZ, 0x3 ;  /* 0x0000000809099211 */ /* 0x000fe400078f18ff */
[----:B------:R-:W-:Y:S01]  /*1df0*/  ISETP.GE.AND P6, PT, R8, c[0x0][0x1d4], PT ;  /* 0x0000750008007a0c */ /* 0x000fe20003fc6270 */
[----:B------:R3:W-:Y:S01]  /*1e00*/  @!P2 LDGSTS.E.BYPASS.LTC128B.128 [R76+0x11080], [R6.64], !P3 ;  /* 0x11080000064cafae */ /* 0x0007e2000d901d52 */
[----:B------:R-:W-:-:S05]  /*1e10*/  @!P1 LOP3.LUT R9, R9, 0xfffffff8, RZ, 0xc0, !PT ;  /* 0xfffffff809099812 */ /* 0x000fca00078ec0ff */
[----:B-1----:R-:W-:Y:S01]  /*1e20*/  @!P1 IMAD.WIDE R14, R9, 0x2, R4 ;  /* 0x00000002090e9825 */ /* 0x002fe200078e0204 */
[----:B------:R-:W-:Y:S02]  /*1e30*/  @!P0 SHF.R.S32.HI R9, RZ, 0x1f, R8 ;  /* 0x0000001fff098819 */ /* 0x000fe40000011408 */
[----:B--2---:R-:W-:Y:S02]  /*1e40*/  @!P1 LEA.HI R12, R10, R0, RZ, 0x3 ;  /* 0x000000000a0c9211 */ /* 0x004fe400078f18ff */
[----:B------:R-:W-:Y:S02]  /*1e50*/  @!P1 LEA R10, P2, R2, R4, 0x1 ;  /* 0x00000004020a9211 */ /* 0x000fe400078408ff */
[----:B---3--:R-:W-:Y:S01]  /*1e60*/  @!P1 SHF.R.S32.HI R7, RZ, 0x1f, R27 ;  /* 0x0000001fff079819 */ /* 0x008fe2000001141b */
[----:B------:R-:W-:Y:S01]  /*1e70*/  SHFL.IDX PT, R6, R20, 0x3, 0x181f ;  /* 0x00781f0014067f89 */ /* 0x000fe200000e0000 */
[----:B------:R-:W-:Y:S02]  /*1e80*/  @!P1 LOP3.LUT R12, R12, 0xfffffff8, RZ, 0xc0, !PT ;  /* 0xfffffff80c0c9812 */ /* 0x000fe400078ec0ff */
[----:B------:R-:W-:-:S02]  /*1e90*/  @!P1 LEA.HI R11, R7, R27, RZ, 0x3 ;  /* 0x0000001b070b9211 */ /* 0x000fc400078f18ff */
[----:B------:R-:W1:Y:S01]  /*1ea0*/  SHFL.IDX PT, R7, R19, 0x3, 0x181f ;  /* 0x00781f0013077f89 */ /* 0x000e6200000e0000 */
[----:B------:R-:W-:Y:S01]  /*1eb0*/  @!P1 IMAD.WIDE R12, R12, 0x2, R4 ;  /* 0x000000020c0c9825 */ /* 0x000fe200078e0204 */
[----:B------:R-:W-:Y:S02]  /*1ec0*/  @!P1 LOP3.LUT R16, R11, 0xfffffff8, RZ, 0xc0, !PT ;  /* 0xfffffff80b109812 */ /* 0x000fe400078ec0ff */
[----:B------:R-:W-:Y:S02]  /*1ed0*/  @!P1 LEA.HI.X R11, R2, R5, R3, 0x1, P2 ;  /* 0x00000005020b9211 */ /* 0x000fe400010f0c03 */
[----:B------:R-:W-:Y:S01]  /*1ee0*/  ISETP.GE.AND P2, PT, R0, c[0x0][0x198], PT ;  /* 0x0000660000007a0c */ /* 0x000fe20003f46270 */
[----:B------:R-:W-:Y:S01]  /*1ef0*/  @!P1 IMAD.WIDE R4, R16, 0x2, R4 ;  /* 0x0000000210049825 */ /* 0x000fe200078e0204 */
[----:B------:R-:W-:Y:S01]  /*1f00*/  @!P0 LEA.HI R9, R9, R8, RZ, 0x3 ;  /* 0x0000000809098211 */ /* 0x000fe200078f18ff */
[----:B------:R2:W-:Y:S04]  /*1f10*/  @!P1 LDGSTS.E.BYPASS.LTC128B.128 [R76+0x6080], [R10.64], !P4 ;  /* 0x060800000a4c9fae */ /* 0x0005e8000e101d52 */
[----:B------:R3:W-:Y:S01]  /*1f20*/  @!P1 LDGSTS.E.BYPASS.LTC128B.128 [R76+0xa080], [R14.64], !P5 ;  /* 0x0a0800000e4c9fae */ /* 0x0007e2000e901d52 */
[----:B------:R-:W-:-:S05]  /*1f30*/  ISETP.GE.AND P5, PT, R2, c[0x0][0x1d4], PT ;  /* 0x0000750002007a0c */ /* 0x000fca0003fa6270 */
[----:B------:R4:W-:Y:S04]  /*1f40*/  @!P1 LDGSTS.E.BYPASS.LTC128B.128 [R76+0xe080], [R12.64], !P2 ;  /* 0x0e0800000c4c9fae */ /* 0x0009e8000d101d52 */
[----:B------:R5:W-:Y:S04]  /*1f50*/  @!P1 LDGSTS.E.BYPASS.LTC128B.128 [R76+0x12080], [R4.64], !P3 ;  /* 0x12080000044c9fae */ /* 0x000be8000d901d52 */
[----:B------:R-:W-:Y:S02]  /*1f60*/  @P5 LOP3.LUT R85, R85, 0x1, RZ, 0xfc, !PT ;  /* 0x0000000155555812 */ /* 0x000fe400078efcff */
[----:B------:R-:W-:-:S03]  /*1f70*/  ISETP.GE.AND P5, PT, R0, c[0x0][0x1d4], PT ;  /* 0x0000750000007a0c */ /* 0x000fc60003fa6270 */
[----:B------:R-:W-:Y:S01]  /*1f80*/  STL [R1+0x28], R85 ;  /* 0x0000285501007387 */ /* 0x000fe20000100800 */
[----:B--2---:R-:W-:-:S05]  /*1f90*/  @!P0 LOP3.LUT R10, R9, 0xfffffff8, RZ, 0xc0, !PT ;  /* 0xfffffff8090a8812 */ /* 0x004fca00078ec0ff */
[----:B-1----:R-:W-:Y:S01]  /*1fa0*/  @!P0 IMAD.WIDE R10, R10, 0x2, R6 ;  /* 0x000000020a0a8825 */ /* 0x002fe200078e0206 */
[----:B----4-:R-:W1:Y:S01]  /*1fb0*/  S2R R12, SR_CTAID.Y ;  /* 0x00000000000c7919 */ /* 0x010e620000002600 */
[----:B-----5:R-:W-:-:S04]  /*1fc0*/  @!P0 LEA R4, P1, R2, R6, 0x1 ;  /* 0x0000000602048211 */ /* 0x020fc800078208ff */
[----:B------:R-:W-:Y:S02]  /*1fd0*/  @!P0 LEA.HI.X R5, R2, R7, R3, 0x1, P1 ;  /* 0x0000000702058211 */ /* 0x000fe400008f0c03 */
[----:B------:R-:W-:Y:S02]  /*1fe0*/  @!P0 SHF.R.S32.HI R2, RZ, 0x1f, R0 ;  /* 0x0000001fff028819 */ /* 0x000fe40000011400 */
[----:B------:R-:W-:Y:S01]  /*1ff0*/  ISETP.GE.AND P1, PT, R8, c[0x0][0x198], PT ;  /* 0x0000660008007a0c */ /* 0x000fe20003f26270 */
[----:B------:R2:W-:Y:S01]  /*2000*/  @!P0 LDGSTS.E.BYPASS.LTC128B.128 [R76+0x7080], [R4.64], !P4 ;  /* 0x07080000044c8fae */ /* 0x0005e2000e101d52 */
[----:B------:R-:W-:Y:S01]  /*2010*/  @!P0 LEA.HI R2, R2, R0, RZ, 0x3 ;  /* 0x0000000002028211 */ /* 0x000fe200078f18ff */
[----:B------:R-:W-:Y:S01]  /*2020*/  IMAD.U32 R8, RZ, RZ, UR20 ;  /* 0x00000014ff087e24 */ /* 0x000fe2000f8e00ff */
[----:B------:R-:W-:Y:S01]  /*2030*/  IADD3 R0, -R77, UR27, RZ ;  /* 0x0000001b4d007c10 */ /* 0x000fe2000fffe1ff */
[----:B------:R-:W-:Y:S01]  /*2040*/  UIADD3 UR27, UR17, -0x1, URZ ;  /* 0xffffffff111b7890 */ /* 0x000fe2000fffe03f */
[----:B------:R-:W-:-:S02]  /*2050*/  @!P0 LOP3.LUT R2, R2, 0xfffffff8, RZ, 0xc0, !PT ;  /* 0xfffffff802028812 */ /* 0x000fc400078ec0ff */
[----:B------:R-:W-:Y:S01]  /*2060*/  ISETP.GE.AND P4, PT, R27, c[0x0][0x1d4], PT ;  /* 0x000075001b007a0c */ /* 0x000fe20003f86270 */
[----:B------:R-:W-:Y:S02]  /*2070*/  USHF.R.S32.HI UR20, URZ, 0x1f, UR27 ;  /* 0x0000001f3f147899 */ /* 0x000fe4000801141b */
[----:B------:R-:W-:Y:S01]  /*2080*/  @!P0 IMAD.WIDE R2, R2, 0x2, R6 ;  /* 0x0000000202028825 */ /* 0x000fe200078e0206 */
[----:B------:R-:W-:Y:S01]  /*2090*/  UIMAD.WIDE.U32 UR32, UR27, UR4, URZ ;  /* 0x000000041b2072a5 */ /* 0x000fe2000f8e003f */
[----:B------:R4:W-:Y:S01]  /*20a0*/  @!P0 LDGSTS.E.BYPASS.LTC128B.128 [R76+0xb080], [R10.64], !P1 ;  /* 0x0b0800000a4c8fae */ /* 0x0009e2000c901d52 */
[C---:B------:R-:W-:Y:S01]  /*20b0*/  ISETP.GE.AND P1, PT, R0.reuse, 0x21, PT ;  /* 0x000000210000780c */ /* 0x040fe20003f26270 */
[----:B------:R-:W-:Y:S02]  /*20c0*/  UIMAD UR4, UR20, UR4, URZ ;  /* 0x00000004140472a4 */ /* 0x000fe4000f8e023f */
[----:B------:R5:W-:Y:S01]  /*20d0*/  @!P0 LDGSTS.E.BYPASS.LTC128B.128 [R76+0xf080], [R2.64], !P2 ;  /* 0x0f080000024c8fae */ /* 0x000be2000d101d52 */
[----:B------:R-:W-:Y:S01]  /*20e0*/  ISETP.GE.AND P2, PT, R0, 0x1, PT ;  /* 0x000000010000780c */ /* 0x000fe20003f46270 */
[----:B------:R-:W-:Y:S01]  /*20f0*/  UIMAD UR4, UR27, UR5, UR4 ;  /* 0x000000051b0472a4 */ /* 0x000fe2000f8e0204 */
[----:B------:R-:W-:Y:S01]  /*2100*/  @!P0 SHF.R.S32.HI R0, RZ, 0x1f, R27 ;  /* 0x0000001fff008819 */ /* 0x000fe2000001141b */
[----:B------:R-:W-:-:S02]  /*2110*/  UISETP.GT.AND UP0, UPT, UR27, UR8, UPT ;  /* 0x000000081b00728c */ /* 0x000fc4000bf04270 */
[----:B------:R-:W-:Y:S01]  /*2120*/  UMOV UR5, 0x5 ;  /* 0x0000000500057882 */ /* 0x000fe20000000000 */
[----:B------:R-:W-:Y:S01]  /*2130*/  @!P0 LEA.HI R0, R0, R27, RZ, 0x3 ;  /* 0x0000001b00008211 */ /* 0x000fe200078f18ff */
[----:B------:R-:W-:Y:S01]  /*2140*/  UIADD3 UR4, UR33, UR4, URZ ;  /* 0x0000000421047290 */ /* 0x000fe2000fffe03f */
[----:B--2---:R-:W-:Y:S02]  /*2150*/  IMAD.IADD R5, R23, 0x1, R17 ;  /* 0x0000000117057824 */ /* 0x004fe400078e0211 */
[----:B------:R-:W-:Y:S01]  /*2160*/  @!P0 LOP3.LUT R0, R0, 0xfffffff8, RZ, 0xc0, !PT ;  /* 0xfffffff800008812 */ /* 0x000fe200078ec0ff */
[----:B------:R-:W-:Y:S01]  /*2170*/  IMAD.MOV.U32 R4, RZ, RZ, R22 ;  /* 0x000000ffff047224 */ /* 0x000fe200078e0016 */
[----:B------:R-:W-:-:S03]  /*2180*/  UIMAD UR4, UR4, 0x30, URZ ;  /* 0x00000030040478a4 */ /* 0x000fc6000f8e023f */
[----:B-1----:R-:W-:-:S04]  /*2190*/  IMAD.WIDE.U32 R4, R12, c[0x0][0x1e8], R4 ;  /* 0x00007a000c047a25 */ /* 0x002fc800078e0004 */
[----:B------:R-:W-:Y:S01]  /*21a0*/  @!P0 IMAD.WIDE R6, R0, 0x2, R6 ;  /* 0x0000000200068825 */ /* 0x000fe200078e0206 */
[----:B------:R-:W-:Y:S02]  /*21b0*/  IADD3 R5, R5, UR25, RZ ;  /* 0x0000001905057c10 */ /* 0x000fe4000fffe0ff */
[----:B----4-:R-:W-:Y:S02]  /*21c0*/  LEA.HI R10, R75, R81, RZ, 0x4 ;  /* 0x000000514b0a7211 */ /* 0x010fe400078f20ff */
[----:B------:R1:W-:Y:S01]  /*21d0*/  @!P0 LDGSTS.E.BYPASS.LTC128B.128 [R76+0x13080], [R6.64], !P3 ;  /* 0x13080000064c8fae */ /* 0x0003e2000d901d52 */
[----:B-----5:R-:W-:Y:S01]  /*21e0*/  IMAD.IADD R3, R25, 0x1, R18 ;  /* 0x0000000119037824 */ /* 0x020fe200078e0212 */
[----:B------:R-:W-:Y:S01]  /*21f0*/  LOP3.LUT P3, RZ, R85, 0x1, RZ, 0xc0, !PT ;  /* 0x0000000155ff7812 */ /* 0x000fe2000786c0ff */
[----:B------:R-:W-:Y:S01]  /*2200*/  IMAD.MOV.U32 R2, RZ, RZ, R24 ;  /* 0x000000ffff027224 */ /* 0x000fe200078e0018 */
[----:B------:R-:W0:Y:S01]  /*2210*/  LDGDEPBAR ;  /* 0x00000000000079af */ /* 0x000e220000000000 */
[----:B------:R-:W-:-:S04]  /*2220*/  IMAD.WIDE.U32 R82, R8, c[0x0][0x1f0], R4 ;  /* 0x00007c0008527a25 */ /* 0x000fc800078e0004 */
[----:B------:R-:W-:Y:S01]  /*2230*/  IMAD.WIDE.U32 R2, R12, c[0x0][0x210], R2 ;  /* 0x000084000c027a25 */ /* 0x000fe200078e0002 */
[----:B------:R-:W-:Y:S01]  /*2240*/  IADD3 R79, R83, UR26, RZ ;  /* 0x0000001a534f7c10 */ /* 0x000fe2000fffe0ff */
[----:B------:R-:W-:Y:S02]  /*2250*/  STL.64 [R1+0x38], R82 ;  /* 0x0000385201007387 */ /* 0x000fe40000100a00 */
[----:B------:R-:W-:Y:S01]  /*2260*/  IMAD.U32 R4, RZ, RZ, UR30 ;  /* 0x0000001eff047e24 */ /* 0x000fe2000f8e00ff */
[----:B------:R-:W-:Y:S01]  /*2270*/  IADD3 R3, R3, UR24, RZ ;  /* 0x0000001803037c10 */ /* 0x000fe2000fffe0ff */
[----:B------:R-:W-:Y:S01]  /*2280*/  UIADD3 UR24, UR31, UR23, URZ ;  /* 0x000000171f187290 */ /* 0x000fe2000fffe03f */
[----:B------:R-:W-:Y:S02]  /*2290*/  IMAD.MOV.U32 R78, RZ, RZ, R82 ;  /* 0x000000ffff4e7224 */ /* 0x000fe400078e0052 */
[----:B------:R-:W-:Y:S01]  /*22a0*/  IMAD.U32 R5, RZ, RZ, UR31 ;  /* 0x0000001fff057e24 */ /* 0x000fe2000f8e00ff */
[----:B------:R-:W-:Y:S01]  /*22b0*/  UIMAD UR23, UR24, UR27, URZ ;  /* 0x0000001b181772a4 */ /* 0x000fe2000f8e023f */
[----:B------:R-:W-:Y:S01]  /*22c0*/  IMAD.WIDE.U32 R4, R4, UR27, R78 ;  /* 0x0000001b04047c25 */ /* 0x000fe2000f8e004e */
[----:B------:R-:W-:Y:S02]  /*22d0*/  STL.64 [R1+0x30], R78 ;  /* 0x0000304e01007387 */ /* 0x000fe40000100a00 */
[----:B------:R-:W-:Y:S01]  /*22e0*/  UIMAD UR23, UR20, UR30, UR23 ;  /* 0x0000001e141772a4 */ /* 0x000fe2000f8e0217 */
[----:B------:R-:W-:Y:S01]  /*22f0*/  IMAD.WIDE.U32 R30, R8, c[0x0][0x218], R2 ;  /* 0x00008600081e7a25 */ /* 0x000fe200078e0002 */
[----:B------:R-:W-:Y:S01]  /*2300*/  USHF.L.U32 UR20, UR6, 0x5, URZ ;  /* 0x0000000506147899 */ /* 0x000fe2000800063f */
[C---:B------:R-:W-:Y:S01]  /*2310*/  @P2 LEA R2, P0, R4.reuse, c[0x0][0x1c8], 0x1 ;  /* 0x0000720004022a11 */ /* 0x040fe200078008ff */
[----:B------:R-:W-:Y:S01]  /*2320*/  USHF.L.U64.HI UR6, UR6, UR5, UR7 ;  /* 0x0000000506067299 */ /* 0x000fe20008010207 */
[----:B-1----:R-:W-:Y:S01]  /*2330*/  IMAD.U32 R6, RZ, RZ, UR32 ;  /* 0x00000020ff067e24 */ /* 0x002fe2000f8e00ff */
[----:B------:R-:W-:Y:S01]  /*2340*/  IADD3 R0, R5, UR23, RZ ;  /* 0x0000001705007c10 */ /* 0x000fe2000fffe0ff */
[----:B------:R-:W-:Y:S01]  /*2350*/  IMAD.MOV.U32 R28, RZ, RZ, R30 ;  /* 0x000000ffff1c7224 */ /* 0x000fe200078e001e */
[----:B------:R-:W-:Y:S01]  /*2360*/  IADD3 R29, R31, UR28, RZ ;  /* 0x0000001c1f1d7c10 */ /* 0x000fe2000fffe0ff */
[----:B------:R-:W-:Y:S01]  /*2370*/  IMAD.U32 R7, RZ, RZ, UR33 ;  /* 0x00000021ff077e24 */ /* 0x000fe2000f8e00ff */
[C---:B------:R-:W-:Y:S01]  /*2380*/  @P2 LEA.HI.X R3, R4.reuse, c[0x0][0x1cc], R0, 0x1, P0 ;  /* 0x0000730004032a11 */ /* 0x040fe200000f0c00 */
[----:B------:R-:W-:Y:S01]  /*2390*/  STL.64 [R1+0x48], R30 ;  /* 0x0000481e01007387 */ /* 0x000fe20000100a00 */
[----:B------:R-:W-:Y:S01]  /*23a0*/  @P1 IADD3 R4, P0, R4, UR20, RZ ;  /* 0x0000001404041c10 */ /* 0x000fe2000ff1e0ff */
[----:B------:R-:W-:-:S02]  /*23b0*/  IMAD.WIDE.U32 R6, R6, 0x30, R28 ;  /* 0x0000003006067825 */ /* 0x000fc400078e001c */
[----:B------:R1:W-:Y:S01]  /*23c0*/  @P2 LDGSTS.E.BYPASS.LTC128B.128 [R76+0x14080], [R2.64], !P3 ;  /* 0x14080000024c2fae */ /* 0x0003e2000d901d52 */
[----:B------:R-:W-:Y:S02]  /*23d0*/  @P1 IADD3.X R0, R0, UR6, RZ, P0, !PT ;  /* 0x0000000600001c10 */ /* 0x000fe400087fe4ff */
[C---:B------:R-:W-:Y:S01]  /*23e0*/  @P1 LEA R8, P0, R4.reuse, c[0x0][0x1c8], 0x1 ;  /* 0x0000720004081a11 */ /* 0x040fe200078008ff */
[----:B------:R1:W-:Y:S01]  /*23f0*/  @P2 LDGSTS.E.BYPASS.LTC128B.128 [R76+0x15880], [R2.64+0x80], !P6 ;  /* 0x15880080024c2fae */ /* 0x0003e2000f101d52 */
[----:B------:R-:W-:Y:S02]  /*2400*/  ISETP.GT.AND P3, PT, R81, 0x7f, PT ;  /* 0x0000007f5100780c */ /* 0x000fe40003f64270 */
[----:B------:R-:W-:Y:S01]  /*2410*/  @P1 LEA.HI.X R9, R4, c[0x0][0x1cc], R0, 0x1, P0 ;  /* 0x0000730004091a11 */ /* 0x000fe200000f0c00 */
[----:B------:R1:W-:Y:S01]  /*2420*/  @P2 LDGSTS.E.BYPASS.LTC128B.128 [R76+0x17080], [R2.64+0x100], !P5 ;  /* 0x17080100024c2fae */ /* 0x0003e2000e901d52 */
[----:B------:R-:W-:Y:S02]  /*2430*/  IADD3 R0, R7, UR4, RZ ;  /* 0x0000000407007c10 */ /* 0x000fe4000fffe0ff */
[----:B------:R-:W-:Y:S01]  /*2440*/  LEA R12, P0, R6, c[0x0][0x1f8], 0x1 ;  /* 0x00007e00060c7a11 */ /* 0x000fe200078008ff */
[----:B------:R1:W-:Y:S01]  /*2450*/  @P2 LDGSTS.E.BYPASS.LTC128B.128 [R76+0x18880], [R2.64+0x180], !P4 ;  /* 0x18880180024c2fae */ /* 0x0003e2000e101d52 */
[----:B------:R-:W-:-:S02]  /*2460*/  LOP3.LUT P2, RZ, R85, 0x1, RZ, 0xc0, !PT ;  /* 0x0000000155ff7812 */ /* 0x000fc4000784c0ff */
[----:B------:R-:W-:Y:S01]  /*2470*/  LEA.HI.X R13, R6, c[0x0][0x1fc], R0, 0x1, P0 ;  /* 0x00007f00060d7a11 */ /* 0x000fe200000f0c00 */
[----:B------:R-:W-:Y:S01]  /*2480*/  IMAD.SHL.U32 R6, R77, 0x8, RZ ;  /* 0x000000084d067824 */ /* 0x000fe200078e00ff */
[----:B------:R-:W-:Y:S01]  /*2490*/  STL.64 [R1+0x40], R28 ;  /* 0x0000401c01007387 */ /* 0x000fe20000100a00 */
[----:B------:R-:W-:Y:S01]  /*24a0*/  @!P3 IMAD.MOV.U32 R7, RZ, RZ, c[0x0][0x208] ;  /* 0x00008200ff07b624 */ /* 0x000fe200078e00ff */
[----:B------:R-:W-:Y:S01]  /*24b0*/  P2R R16, PR, RZ, 0x8 ;  /* 0x00000008ff107803 */ /* 0x000fe20000000000 */
[----:B------:R-:W-:-:S03]  /*24c0*/  @!P3 IMAD.MOV.U32 R11, RZ, RZ, c[0x0][0x20c] ;  /* 0x00008300ff0bb624 */ /* 0x000fc600078e00ff */
[----:B---3--:R-:W-:-:S03]  /*24d0*/  @!P3 LEA R14, P0, R7, R12, 0x6 ;  /* 0x0000000c070eb211 */ /* 0x008fc600078030ff */
[----:B------:R2:W-:Y:S01]  /*24e0*/  @P1 LDGSTS.E.BYPASS.LTC128B.128 [R76+0x15080], [R8.64], !P2 ;  /* 0x15080000084c1fae */ /* 0x0005e2000d101d52 */
[----:B------:R-:W-:Y:S02]  /*24f0*/  @!P3 LEA.HI.X R15, R7, R13, R11, 0x6, P0 ;  /* 0x0000000d070fb211 */ /* 0x000fe400000f340b */
[----:B------:R-:W-:Y:S01]  /*2500*/  LOP3.LUT P0, RZ, R26, 0x2, RZ, 0xc0, !PT ;  /* 0x000000021aff7812 */ /* 0x000fe2000780c0ff */
[----:B------:R2:W-:Y:S01]  /*2510*/  @P1 LDGSTS.E.BYPASS.LTC128B.128 [R76+0x16880], [R8.64+0x80], !P6 ;  /* 0x16880080084c1fae */ /* 0x0005e2000f101d52 */
[----:B------:R-:W-:-:S03]  /*2520*/  SEL R7, RZ, 0x1, P2 ;  /* 0x00000001ff077807 */ /* 0x000fc60001000000 */
[----:B------:R2:W-:Y:S04]  /*2530*/  @P1 LDGSTS.E.BYPASS.LTC128B.128 [R76+0x18080], [R8.64+0x100], !P5 ;  /* 0x18080100084c1fae */ /* 0x0005e8000e901d52 */
[----:B------:R2:W-:Y:S01]  /*2540*/  @P1 LDGSTS.E.BYPASS.LTC128B.128 [R76+0x19880], [R8.64+0x180], !P4 ;  /* 0x19880180084c1fae */ /* 0x0005e2000e101d52 */
[C---:B-1----:R-:W-:Y:S02]  /*2550*/  LOP3.LUT R2, R10.reuse, 0xfffffff0, RZ, 0xc0, !PT ;  /* 0xfffffff00a027812 */ /* 0x042fe400078ec0ff */
        /* <DEDUP_REMOVED lines=46> */
[----:B------:R-:W-:-:S02]  /*2840*/  IADD3 R5, R72, UR10, -R77 ;  /* 0x0000000a48057c10 */ /* 0x000fc4000fffe84d */
        /* <DEDUP_REMOVED lines=36> */
[----:B--2---:R-:W1:Y:S04]  /*2a90*/  LDSM.16.M88.4 R8, [R135+0x14080] ;  /* 0x014080008708783b */ /* 0x004e680000000200 */
[----:B------:R-:W2:Y:S04]  /*2aa0*/  LDSM.16.M88.4 R20, [R135+0x14880] ;  /* 0x014880008714783b */ /* 0x000ea80000000200 */
[----:B------:R-:W3:Y:S04]  /*2ab0*/  LDSM.16.M88.4 R28, [R135+0x15080] ;  /* 0x01508000871c783b */ /* 0x000ee80000000200 */
[----:B------:R-:W4:Y:S04]  /*2ac0*/  LDSM.16.M88.4 R44, [R242] ;  /* 0x00000000f22c783b */ /* 0x000f280000000200 */
[----:B------:R-:W5:Y:S04]  /*2ad0*/  LDSM.16.M88.4 R48, [R242+0x800] ;  /* 0x00080000f230783b */ /* 0x000f680000000200 */
        /* <DEDUP_REMOVED lines=18> */
[----:B---3--:R-:W-:Y:S08]  /*2c00*/  HMMA.16816.F32.BF16 R40, R160, R28, RZ ;  /* 0x0000001ca028723c */ /* 0x008ff000000418ff */
[----:B----4-:R-:W-:Y:S04]  /*2c10*/  HMMA.16816.F32.BF16 R20, R164, R46, R24 ;  /* 0x0000002ea414723c */ /* 0x010fe80000041818 */
[----:B------:R1:W-:Y:S01]  /*2c20*/  LDGSTS.E.BYPASS.LTC128B.128 [R76+0x8880], [R12.64+0x180], !P3 ;  /* 0x088801800c4c7fae */ /* 0x0003e2000d901d52 */
[----:B------:R-:W-:-:S03]  /*2c30*/  ISETP.NE.AND P3, PT, R16, RZ, PT ;  /* 0x000000ff1000720c */ /* 0x000fc60003f65270 */
[C---:B------:R-:W-:Y:S08]  /*2c40*/  HMMA.16816.F32.BF16 R16, R160.reuse, R8, RZ ;  /* 0x00000008a010723c */ /* 0x040ff000000418ff */
[----:B------:R-:W-:Y:S02]  /*2c50*/  HMMA.16816.F32.BF16 R8, R160, R30, RZ ;  /* 0x0000001ea008723c */ /* 0x000fe400000418ff */
[----:B------:R-:W-:-:S02]  /*2c60*/  @!P3 ISETP.LT.OR P6, PT, R5, 0x21, !P6 ;  /* 0x000000210500b80c */ /* 0x000fc400077c1670 */
[C---:B------:R-:W-:Y:S02]  /*2c70*/  @!P3 ISETP.LT.OR P2, PT, R5.reuse, 0x21, !P2 ;  /* 0x000000210500b80c */ /* 0x040fe40005741670 */
[C---:B------:R-:W-:Y:S02]  /*2c80*/  @!P3 ISETP.LT.OR P1, PT, R5.reuse, 0x21, !P1 ;  /* 0x000000210500b80c */ /* 0x040fe40004f21670 */
[----:B------:R-:W-:Y:S01]  /*2c90*/  @!P3 ISETP.LT.OR P0, PT, R5, 0x21, !P0 ;  /* 0x000000210500b80c */ /* 0x000fe20004701670 */
[----:B-----5:R-:W-:Y:S01]  /*2ca0*/  HMMA.16816.F32.BF16 R24, R164, R48, R32 ;  /* 0x00000030a418723c */ /* 0x020fe20000041820 */
        /* <DEDUP_REMOVED lines=185> */
.L_x_240:
        /* <DEDUP_REMOVED lines=9> */
[----:B------:R-:W-:Y:S01]  /*38d0*/  ULDC UR7, c[0x0][0x324] ;  /* 0x0000c90000077ab9 */ /* 0x000fe20000000800 */
[----:B------:R-:W-:Y:S01]  /*38e0*/  LOP3.LUT R8, R7, 0xffffff8, RZ, 0xc0, !PT ;  /* 0x0ffffff807087812 */ /* 0x000fe200078ec0ff */
[----:B------:R-:W-:Y:S01]  /*38f0*/  FMUL.FTZ R7, R48, c[0x0][0x320] ;  /* 0x0000c80030077a20 */ /* 0x000fe20000410000 */
[----:B------:R-:W-:Y:S01]  /*3900*/  SHF.R.S32.HI R10, RZ, 0x1f, R2 ;  /* 0x0000001fff0a7819 */ /* 0x000fe20000011402 */
[----:B------:R-:W-:Y:S01]  /*3910*/  ULOP3.LUT UR7, URZ, UR7, URZ, 0x33, !UPT ;  /* 0x000000073f077292 */ /* 0x000fe2000f8e333f */
[----:B------:R-:W-:Y:S01]  /*3920*/  PLOP3.LUT P1, PT, PT, PT, UP0, 0x80, 0x0 ;  /* 0x000000000000781c */ /* 0x000fe20003f2f008 */
[----:B------:R-:W-:Y:S01]  /*3930*/  IMAD.IADD R9, R73, 0x1, -R8 ;  /* 0x0000000149097824 */ /* 0x000fe200078e0a08 */
[----:B------:R4:W2:Y:S01]  /*3940*/  MUFU.TANH R22, R7 ;  /* 0x0000000700167308 */ /* 0x0008a20000002400 */
[----:B------:R-:W-:Y:S01]  /*3950*/  PLOP3.LUT P0, PT, PT, PT, UP0, 0x80, 0x0 ;  /* 0x000000000000781c */ /* 0x000fe20003f0f008 */
[----:B------:R-:W-:Y:S01]  /*3960*/  UISETP.GE.AND UP0, UPT, UR9, 0x1, UPT ;  /* 0x000000010900788c */ /* 0x000fe2000bf06270 */
        /* <DEDUP_REMOVED lines=30> */
[----:B------:R-:W-:Y:S01]  /*3b50*/  IADD3 R9, -R11, UR10, R72 ;  /* 0x0000000a0b097c10 */ /* 0x000fe2000fffe148 */
[----:B------:R1:W-:Y:S01]  /*3b60*/  STL [R1+0x7c], R11 ;  /* 0x00007c0b01007387 */ /* 0x0003e20000100800 */
[----:B------:R-:W-:-:S04]  /*3b70*/  IADD3 R2, R2, -UR12, RZ ;  /* 0x8000000c02027c10 */ /* 0x000fc8000fffe0ff */
        /* <DEDUP_REMOVED lines=9> */
[----:B--23--:R-:W-:Y:S01]  /*3c10*/  IMAD.U32 R12, RZ, RZ, UR12 ;  /* 0x0000000cff0c7e24 */ /* 0x00cfe2000f8e00ff */
[----:B------:R-:W-:Y:S04]  /*3c20*/  BSSY B0, `(.L_x_242) ;  /* 0x0000011000007945 */ /* 0x000fe80003800000 */
[----:B------:R-:W-:-:S04]  /*3c30*/  IADD3 R6, -R12, UR10, R6 ;  /* 0x0000000a0c067c10 */ /* 0x000fc8000fffe106 */
[----:B------:R-:W-:-:S13]  /*3c40*/  ISETP.GT.AND P0, PT, R6, -0x1, PT ;  /* 0xffffffff0600780c */ /* 0x000fda0003f04270 */
[----:B------:R-:W-:Y:S05]  /*3c50*/  @P0 BRA `(.L_x_243) ;  /* 0x0000008000000947 */ /* 0x000fea0003800000 */
[----:B------:R-:W-:Y:S01]  /*3c60*/  UISETP.NE.AND UP0, UPT, UR9, 0x1, UPT ;  /* 0x000000010900788c */ /* 0x000fe2000bf05270 */
[----:B------:R-:W-:-:S05]  /*3c70*/  LOP3.LUT R6, RZ, R6, RZ, 0x33, !PT ;  /* 0x00000006ff067212 */ /* 0x000fca00078e33ff */
[----:B------:R-:W-:Y:S02]  /*3c80*/  PLOP3.LUT P1, PT, PT, PT, UP0, 0x80, 0x0 ;  /* 0x000000000000781c */ /* 0x000fe40003f2f008 */
[----:B------:R-:W-:-:S11]  /*3c90*/  PLOP3.LUT P0, PT, PT, PT, UP0, 0x80, 0x0 ;  /* 0x000000000000781c */ /* 0x000fd60003f0f008 */
[----:B------:R-:W-:-:S05]  /*3ca0*/  @P1 IMAD.HI.U32 R12, R6, c[0x0][0x330], RZ ;  /* 0x0000cc00060c1a27 */ /* 0x000fca00078e00ff */
[----:B------:R-:W-:-:S04]  /*3cb0*/  @P0 SHF.R.U32.HI R6, RZ, c[0x0][0x334], R12 ;  /* 0x0000cd00ff060a19 */ /* 0x000fc8000001160c */
[----:B------:R-:W-:Y:S01]  /*3cc0*/  LOP3.LUT R6, RZ, R6, RZ, 0x33, !PT ;  /* 0x00000006ff067212 */ /* 0x000fe200078e33ff */
[----:B------:R-:W-:Y:S05]  /*3cd0*/  BRA `(.L_x_244) ;  /* 0x0000005000007947 */ /* 0x000fea0003800000 */
.L_x_243:
[----:B------:R-:W-:-:S06]  /*3ce0*/  UISETP.NE.AND UP0, UPT, UR9, 0x1, UPT ;  /* 0x000000010900788c */ /* 0x000fcc000bf05270 */
[----:B------:R-:W-:Y:S02]  /*3cf0*/  PLOP3.LUT P1, PT, PT, PT, UP0, 0x80, 0x0 ;  /* 0x000000000000781c */ /* 0x000fe40003f2f008 */
[----:B------:R-:W-:-:S11]  /*3d00*/  PLOP3.LUT P0, PT, PT, PT, UP0, 0x80, 0x0 ;  /* 0x000000000000781c */ /* 0x000fd60003f0f008 */
[----:B------:R-:W-:-:S05]  /*3d10*/  @P1 IMAD.HI.U32 R12, R6, c[0x0][0x330], RZ ;  /* 0x0000cc00060c1a27 */ /* 0x000fca00078e00ff */
[----:B------:R-:W-:Y:S02]  /*3d20*/  @P0 SHF.R.U32.HI R6, RZ, c[0x0][0x334], R12 ;  /* 0x0000cd00ff060a19 */ /* 0x000fe4000001160c */
.L_x_244:
[----:B------:R-:W-:Y:S05]  /*3d30*/  BSYNC B0 ;  /* 0x0000000000007941 */ /* 0x000fea0003800000 */
.L_x_242:
[----:B------:R-:W-:-:S05]  /*3d40*/  IMAD R6, R6, c[0x0][0x32c], R11 ;  /* 0x0000cb0006067a24 */ /* 0x000fca00078e020b */
[----:B------:R-:W-:Y:S02]  /*3d50*/  IADD3 R12, R6, c[0x0][0x32c], RZ ;  /* 0x0000cb00060c7a10 */ /* 0x000fe40007ffe0ff */
[----:B------:R-:W-:Y:S02]  /*3d60*/  IMNMX R2, R2, R6, !PT ;  /* 0x0000000602027217 */ /* 0x000fe40007800200 */
[----:B------:R-:W-:Y:S02]  /*3d70*/  IMNMX R5, R5, R12, PT ;  /* 0x0000000c05057217 */ /* 0x000fe40003800200 */
.L_x_241:
        /* <DEDUP_REMOVED lines=55> */
[----:B------:R-:W-:Y:S01]  /*40f0*/  UISETP.GE.AND UP6, UPT, UR9, 0x1, UPT ;  /* 0x000000010900788c */ /* 0x000fe2000bfc6270 */
        /* <DEDUP_REMOVED lines=38> */
[----:B--234-:R-:W-:Y:S01]  /*4360*/  IMAD.U32 R7, RZ, RZ, UR12 ;  /* 0x0000000cff077e24 */ /* 0x01cfe2000f8e00ff */
[----:B------:R-:W-:Y:S04]  /*4370*/  BSSY B0, `(.L_x_246) ;  /* 0x0000015000007945 */ /* 0x000fe80003800000 */
[----:B------:R-:W-:-:S04]  /*4380*/  IADD3 R6, -R7, UR10, R6 ;  /* 0x0000000a07067c10 */ /* 0x000fc8000fffe106 */
[----:B------:R-:W-:-:S13]  /*4390*/  ISETP.GT.AND P0, PT, R6, -0x1, PT ;  /* 0xffffffff0600780c */ /* 0x000fda0003f04270 */
[----:B------:R-:W-:Y:S05]  /*43a0*/  @P0 BRA `(.L_x_247) ;  /* 0x000000a000000947 */ /* 0x000fea0003800000 */
[----:B------:R-:W-:Y:S01]  /*43b0*/  UP2UR UR22, UPR, URZ, 0x1 ;  /* 0x000000013f167883 */ /* 0x000fe20008000000 */
[----:B------:R-:W-:Y:S01]  /*43c0*/  LOP3.LUT R6, RZ, R6, RZ, 0x33, !PT ;  /* 0x00000006ff067212 */ /* 0x000fe200078e33ff */
[----:B------:R-:W-:-:S06]  /*43d0*/  UISETP.NE.AND UP0, UPT, UR9, 0x1, UPT ;  /* 0x000000010900788c */ /* 0x000fcc000bf05270 */
[----:B------:R-:W-:Y:S02]  /*43e0*/  PLOP3.LUT P1, PT, PT, PT, UP0, 0x80, 0x0 ;  /* 0x000000000000781c */ /* 0x000fe40003f2f008 */
[----:B------:R-:W-:Y:S01]  /*43f0*/  PLOP3.LUT P0, PT, PT, PT, UP0, 0x80, 0x0 ;  /* 0x000000000000781c */ /* 0x000fe20003f0f008 */
[----:B------:R-:W-:-:S10]  /*4400*/  UISETP.NE.AND UP0, UPT, UR22, URZ, UPT ;  /* 0x0000003f1600728c */ /* 0x000fd4000bf05270 */
[----:B------:R-:W-:-:S05]  /*4410*/  @P1 IMAD.HI.U32 R7, R6, c[0x0][0x330], RZ ;  /* 0x0000cc0006071a27 */ /* 0x000fca00078e00ff */
[----:B------:R-:W-:-:S04]  /*4420*/  @P0 SHF.R.U32.HI R6, RZ, c[0x0][0x334], R7 ;  /* 0x0000cd00ff060a19 */ /* 0x000fc80000011607 */
[----:B------:R-:W-:Y:S01]  /*4430*/  LOP3.LUT R6, RZ, R6, RZ, 0x33, !PT ;  /* 0x00000006ff067212 */ /* 0x000fe200078e33ff */
[----:B------:R-:W-:Y:S05]  /*4440*/  BRA `(.L_x_248) ;  /* 0x0000007000007947 */ /* 0x000fea0003800000 */
.L_x_247:
[----:B------:R-:W-:Y:S02]  /*4450*/  UP2UR UR22, UPR, URZ, 0x1 ;  /* 0x000000013f167883 */ /* 0x000fe40008000000 */
[----:B------:R-:W-:-:S06]  /*4460*/  UISETP.NE.AND UP0, UPT, UR9, 0x1, UPT ;  /* 0x000000010900788c */ /* 0x000fcc000bf05270 */
[----:B------:R-:W-:Y:S02]  /*4470*/  PLOP3.LUT P1, PT, PT, PT, UP0, 0x80, 0x0 ;  /* 0x000000000000781c */ /* 0x000fe40003f2f008 */
[----:B------:R-:W-:Y:S01]  /*4480*/  PLOP3.LUT P0, PT, PT, PT, UP0, 0x80, 0x0 ;  /* 0x000000000000781c */ /* 0x000fe20003f0f008 */
[----:B------:R-:W-:-:S10]  /*4490*/  UISETP.NE.AND UP0, UPT, UR22, URZ, UPT ;  /* 0x0000003f1600728c */ /* 0x000fd4000bf05270 */
[----:B------:R-:W-:-:S05]  /*44a0*/  @P1 IMAD.HI.U32 R7, R6, c[0x0][0x330], RZ ;  /* 0x0000cc0006071a27 */ /* 0x000fca00078e00ff */
[----:B------:R-:W-:Y:S02]  /*44b0*/  @P0 SHF.R.U32.HI R6, RZ, c[0x0][0x334], R7 ;  /* 0x0000cd00ff060a19 */ /* 0x000fe40000011607 */
.L_x_248:
[----:B------:R-:W-:Y:S05]  /*44c0*/  BSYNC B0 ;  /* 0x0000000000007941 */ /* 0x000fea0003800000 */
.L_x_246:
[----:B------:R-:W-:-:S05]  /*44d0*/  IMAD R6, R6, c[0x0][0x32c], R11 ;  /* 0x0000cb0006067a24 */ /* 0x000fca00078e020b */
[----:B------:R-:W-:Y:S02]  /*44e0*/  IADD3 R7, R6, c[0x0][0x32c], RZ ;  /* 0x0000cb0006077a10 */ /* 0x000fe40007ffe0ff */
[----:B------:R-:W-:Y:S02]  /*44f0*/  IMNMX R2, R2, R6, !PT ;  /* 0x0000000602027217 */ /* 0x000fe40007800200 */
[----:B------:R-:W-:Y:S02]  /*4500*/  IMNMX R5, R5, R7, PT ;  /* 0x0000000705057217 */ /* 0x000fe40003800200 */
.L_x_245:
        /* <DEDUP_REMOVED lines=51> */
[----:B------:R-:W-:Y:S02]  /*4840*/  PLOP3.LUT P1, PT, PT, PT, UP5, 0x40, 0x0 ;  /* 0x000000000000781c */ /* 0x000fe40003f2e858 */
        /* <DEDUP_REMOVED lines=262> */
[----:B------:R-:W-:Y:S01]  /*58b0*/  UIMAD.WIDE.U32 UR22, UR11, UR4, URZ ;  /* 0x000000040b1672a5 */ /* 0x000fe2000f8e003f */
[----:B------:R4:W5:Y:S01]  /*58c0*/  LDL.LU R163, [R1+0x98] ;  /* 0x0000980001a37983 */ /* 0x0009620000300800 */
        /* <DEDUP_REMOVED lines=76> */
[----:B------:R-:W-:Y:S01]  /*5d90*/  HMMA.16816.F32.BF16 R156, R128, R152, R156 ;  /* 0x00000098809c723c */ /* 0x000fe2000004189c */
[----:B------:R-:W-:Y:S01]  /*5da0*/  FADD.FTZ R0, R88, R0 ;  /* 0x0000000058007221 */ /* 0x000fe20000010000 */
[----:B------:R-:W-:Y:S01]  /*5db0*/  @UP6 UMOV UR21, UR23 ;  /* 0x0000001700156c82 */ /* 0x000fe20008000000 */
[----:B------:R-:W-:Y:S01]  /*5dc0*/  LDSM.16.MT88.4 R88, [R240+0x8080] ;  /* 0x00808000f058783b */ /* 0x000fe20000004200 */
[----:B------:R-:W-:-:S03]  /*5dd0*/  IMAD.MOV.U32 R11, RZ, RZ, R64 ;  /* 0x000000ffff0b7224 */ /* 0x000fc600078e0040 */
[----:B------:R4:W5:Y:S01]  /*5de0*/  LDL.LU R160, [R1+0x8c] ;  /* 0x00008c0001a07983 */ /* 0x0009620000300800 */
[C---:B------:R-:W-:Y:S03]  /*5df0*/  HMMA.16816.F32.BF16 R144, R128.reuse, R146, R136 ;  /* 0x000000928090723c */ /* 0x040fe60000041888 */
[----:B------:R-:W1:Y:S05]  /*5e00*/  LDSM.16.MT88.4 R136, [R240+0x5080] ;  /* 0x00508000f088783b */ /* 0x000e6a0000004200 */
[----:B------:R-:W-:Y:S01]  /*5e10*/  HMMA.16816.F32.BF16 R152, R128, R154, R96 ;  /* 0x0000009a8098723c */ /* 0x000fe20000041860 */
[----:B------:R-:W-:Y:S01]  /*5e20*/  FADD.FTZ R2, R87, R0 ;  /* 0x0000000057027221 */ /* 0x000fe20000010000 */
[----:B------:R4:W5:Y:S05]  /*5e30*/  LDL.LU R135, [R1+0x88] ;  /* 0x0000880001877983 */ /* 0x00096a0000300800 */
[----:B------:R-:W-:Y:S01]  /*5e40*/  IMAD.MOV.U32 R98, RZ, RZ, R33 ;  /* 0x000000ffff627224 */ /* 0x000fe200078e0021 */
[----:B------:R-:W-:-:S02]  /*5e50*/  MOV R97, R34 ;  /* 0x0000002200617202 */ /* 0x000fc40000000f00 */
        /* <DEDUP_REMOVED lines=46> */
[----:B------:R-:W-:Y:S01]  /*6140*/  FADD.FTZ R0, R3, R5 ;  /* 0x0000000503007221 */ /* 0x000fe20000010000 */
[----:B------:R-:W-:-:S02]  /*6150*/  @UP6 USHF.R.U32.HI UR11, URZ, UR5, UR21 ;  /* 0x000000053f0b6299 */ /* 0x000fc40008011615 */
[----:B------:R-:W-:Y:S02]  /*6160*/  UISETP.GE.AND UP6, UPT, UR9, 0x1, UPT ;  /* 0x000000010900788c */ /* 0x000fe4000bfc6270 */
[----:B------:R4:W-:Y:S04]  /*6170*/  STL [R1+0x24], R0 ;  /* 0x0000240001007387 */ /* 0x0009e80000100800 */
[----:B------:R4:W-:Y:S01]  /*6180*/  STL [R1+0x20], R2 ;  /* 0x0000200201007387 */ /* 0x0009e20000100800 */
[----:B------:R-:W-:Y:S01]  /*6190*/  PLOP3.LUT P0, PT, PT, PT, UP6, 0x40, 0x0 ;  /* 0x000000000000781c */ /* 0x000fe20003f0e868 */
[----:B---3--:R-:W-:Y:S01]  /*61a0*/  HMMA.16816.F32.BF16 R108, R128, R112, R108 ;  /* 0x00000070806c723c */ /* 0x008fe2000004186c */
[----:B------:R-:W-:-:S03]  /*61b0*/  UIADD3 UR4, UR16, UR11, URZ ;  /* 0x0000000b10047290 */ /* 0x000fc6000fffe03f */
[----:B------:R-:W-:-:S04]  /*61c0*/  ULDC UR11, c[0x0][0x328] ;  /* 0x0000ca00000b7ab9 */ /* 0x000fc80000000800 */
[----:B------:R-:W-:Y:S01]  /*61d0*/  HMMA.16816.F32.BF16 R112, R128, R114, R116 ;  /* 0x000000728070723c */ /* 0x000fe20000041874 */
[----:B------:R-:W-:Y:S02]  /*61e0*/  UIADD3 UR17, UR17, -0x2, URZ ;  /* 0xfffffffe11117890 */ /* 0x000fe4000fffe03f */
[----:B------:R-:W-:-:S05]  /*61f0*/  UIADD3 UR11, UR4, UR11, URZ ;  /* 0x0000000b040b7290 */ /* 0x000fca000fffe03f */
        /* <DEDUP_REMOVED lines=18> */
.L_x_250:
[----:B------:R-:W-:Y:S02]  /*6320*/  UISETP.NE.AND UP0, UPT, UR9, 0x1, UPT ;  /* 0x000000010900788c */ /* 0x000fe4000bf05270 */
[----:B------:R-:W-:Y:S02]  /*6330*/  ULDC.64 UR4, c[0x0][0x330] ;  /* 0x0000cc0000047ab9 */ /* 0x000fe40000000a00 */
[----:B------:R-:W-:-:S07]  /*6340*/  UIMAD.WIDE.U32 UR22, UR16, UR4, URZ ;  /* 0x00000004101672a5 */ /* 0x000fce000f8e003f */
[----:B------:R-:W-:Y:S02]  /*6350*/  @UP0 UMOV UR21, UR23 ;  /* 0x0000001700150c82 */ /* 0x000fe40008000000 */
[----:B------:R-:W-:Y:S02]  /*6360*/  @UP0 USHF.R.U32.HI UR16, URZ, UR5, UR21 ;  /* 0x000000053f100299 */ /* 0x000fe40008011615 */
.L_x_251:
[----:B------:R-:W-:Y:S02]  /*6370*/  ULDC UR4, c[0x0][0x32c] ;  /* 0x0000cb0000047ab9 */ /* 0x000fe40000000800 */
[----:B------:R-:W-:-:S04]  /*6380*/  UIMAD UR4, UR16, UR9, UR4 ;  /* 0x00000009100472a4 */ /* 0x000fc8000f8e0204 */
[----:B------:R-:W-:-:S04]  /*6390*/  UISETP.LT.AND UP0, UPT, UR11, UR4, UPT ;  /* 0x000000040b00728c */ /* 0x000fc8000bf01270 */
[----:B------:R-:W-:-:S04]  /*63a0*/  USEL UR11, UR11, UR4, UP0 ;  /* 0x000000040b0b7287 */ /* 0x000fc80008000000 */
.L_x_249:
        /* <DEDUP_REMOVED lines=38> */
.L_x_263:
        /* <DEDUP_REMOVED lines=79> */
.L_x_253:
        /* <DEDUP_REMOVED lines=272> */
.L_x_254:
        /* <DEDUP_REMOVED lines=12> */
[----:B------:R-:W-:Y:S01]  /*7cc0*/  PLOP3.LUT P0, PT, PT, PT, UP0, 0x40, 0x0 ;  /* 0x000000000000781c */ /* 0x000fe20003f0e808 */
[----:B------:R-:W-:Y:S02]  /*7cd0*/  IMAD.U32 R0, RZ, RZ, UR12 ;  /* 0x0000000cff007e24 */ /* 0x000fe4000f8e00ff */
[----:B------:R-:W1:Y:S01]  /*7ce0*/  SHFL.IDX PT, R4, R5, RZ, 0x1c1f ;  /* 0x001c1fff05047589 */ /* 0x000e6200000e0000 */
[----:B---3--:R-:W-:Y:S04]  /*7cf0*/  IADD3 R3, -R24, 0x1, R3 ;  /* 0x0000000118037810 */ /* 0x008fe80007ffe103 */
[----:B------:R-:W-:Y:S04]  /*7d00*/  IADD3 R0, -R0, UR10, R3 ;  /* 0x0000000a00007c10 */ /* 0x000fe8000fffe103 */
[C---:B------:R-:W-:Y:S02]  /*7d10*/  IADD3 R7, R0.reuse, c[0x0][0x328], RZ ;  /* 0x0000ca0000077a10 */ /* 0x040fe40007ffe0ff */
[----:B------:R-:W-:Y:S03]  /*7d20*/  IADD3 R6, R0, UR7, RZ ;  /* 0x0000000700067c10 */ /* 0x000fe6000fffe0ff */
[----:B-1----:R-:W-:Y:S02]  /*7d30*/  IMAD.IADD R3, R7, 0x1, R4 ;  /* 0x0000000107037824 */ /* 0x002fe400078e0204 */
[----:B------:R-:W-:Y:S01]  /*7d40*/  IMAD.IADD R0, R4, 0x1, R6 ;  /* 0x0000000104007824 */ /* 0x000fe200078e0206 */
[----:B------:R-:W-:-:S05]  /*7d50*/  @P0 BRA `(.L_x_255) ;  /* 0x0000019000000947 */ /* 0x000fca0003800000 */
[----:B------:R-:W-:Y:S01]  /*7d60*/  IMAD.U32 R8, RZ, RZ, UR12 ;  /* 0x0000000cff087e24 */ /* 0x000fe2000f8e00ff */
[----:B------:R-:W-:Y:S04]  /*7d70*/  BSSY B0, `(.L_x_256) ;  /* 0x0000012000007945 */ /* 0x000fe80003800000 */
[----:B------:R-:W-:Y:S04]  /*7d80*/  IADD3 R4, -R8, UR10, R4 ;  /* 0x0000000a08047c10 */ /* 0x000fe8000fffe104 */
        /* <DEDUP_REMOVED lines=11> */
.L_x_257:
[----:B------:R-:W-:Y:S04]  /*7e40*/  MOV R8, c[0x0][0x32c] ;  /* 0x0000cb0000087a02 */ /* 0x000fe80000000f00 */
[----:B------:R-:W-:Y:S11]  /*7e50*/  ISETP.NE.AND P0, PT, R8, 0x1, PT ;  /* 0x000000010800780c */ /* 0x000ff60003f05270 */
[----:B------:R-:W-:Y:S02]  /*7e60*/  @!UPT UIADD3 URZ, URZ, URZ, URZ ;  /* 0x0000003f3f3ff290 */ /* 0x000fe4000fffe03f */
[----:B------:R-:W-:Y:S05]  /*7e70*/  @P0 IMAD.HI.U32 R8, R4, c[0x0][0x330], RZ ;  /* 0x0000cc0004080a27 */ /* 0x000fea00078e00ff */
[----:B------:R-:W-:Y:S02]  /*7e80*/  @P0 SHF.R.U32.HI R4, RZ, c[0x0][0x334], R8 ;  /* 0x0000cd00ff040a19 */ /* 0x000fe40000011608 */
.L_x_258:
[----:B------:R-:W-:Y:S05]  /*7e90*/  BSYNC B0 ;  /* 0x0000000000007941 */ /* 0x000fea0003800000 */
.L_x_256:
[----:B------:R-:W-:Y:S05]  /*7ea0*/  IADD3 R8, -R24, UR4, RZ ;  /* 0x0000000418087c10 */ /* 0x000fea000fffe1ff */
[----:B------:R-:W-:Y:S05]  /*7eb0*/  IMAD R4, R4, c[0x0][0x32c], R8 ;  /* 0x0000cb0004047a24 */ /* 0x000fea00078e0208 */
[----:B------:R-:W-:Y:S02]  /*7ec0*/  IMNMX R0, R0, R4, !PT ;  /* 0x0000000400007217 */ /* 0x000fe40007800200 */
[----:B------:R-:W-:Y:S04]  /*7ed0*/  IADD3 R4, R4, c[0x0][0x32c], RZ ;  /* 0x0000cb0004047a10 */ /* 0x000fe80007ffe0ff */
[----:B------:R-:W-:Y:S02]  /*7ee0*/  IMNMX R3, R3, R4, PT ;  /* 0x0000000403037217 */ /* 0x000fe40003800200 */
.L_x_255:
        /* <DEDUP_REMOVED lines=87> */
.L_x_261:
[----:B------:R-:W-:Y:S04]  /*8460*/  MOV R5, c[0x0][0x32c] ;  /* 0x0000cb0000057a02 */ /* 0x000fe80000000f00 */
[----:B------:R-:W-:Y:S11]  /*8470*/  ISETP.NE.AND P0, PT, R5, 0x1, PT ;  /* 0x000000010500780c */ /* 0x000ff60003f05270 */
[----:B------:R-:W-:Y:S02]  /*8480*/  @!UPT UIADD3 URZ, URZ, URZ, URZ ;  /* 0x0000003f3f3ff290 */ /* 0x000fe4000fffe03f */
[----:B------:R-:W-:Y:S05]  /*8490*/  @P0 IMAD.HI.U32 R5, R0, c[0x0][0x330], RZ ;  /* 0x0000cc0000050a27 */ /* 0x000fea00078e00ff */
[----:B------:R-:W-:Y:S02]  /*84a0*/  @P0 SHF.R.U32.HI R0, RZ, c[0x0][0x334], R5 ;  /* 0x0000cd00ff000a19 */ /* 0x000fe40000011605 */
.L_x_262:
[----:B------:R-:W-:Y:S05]  /*84b0*/  BSYNC B0 ;  /* 0x0000000000007941 */ /* 0x000fea0003800000 */
.L_x_260:
[----:B------:R-:W-:Y:S05]  /*84c0*/  IADD3 R5, -R24, UR4, RZ ;  /* 0x0000000418057c10 */ /* 0x000fea000fffe1ff */
[----:B------:R-:W-:Y:S05]  /*84d0*/  IMAD R0, R0, c[0x0][0x32c], R5 ;  /* 0x0000cb0000007a24 */ /* 0x000fea00078e0205 */
[----:B------:R-:W-:Y:S02]  /*84e0*/  IMNMX R3, R3, R0, !PT ;  /* 0x0000000003037217 */ /* 0x000fe40007800200 */
[----:B------:R-:W-:Y:S04]  /*84f0*/  IADD3 R0, R0, c[0x0][0x32c], RZ ;  /* 0x0000cb0000007a10 */ /* 0x000fe80007ffe0ff */
[----:B------:R-:W-:Y:S02]  /*8500*/  IMNMX R4, R4, R0, PT ;  /* 0x0000000004047217 */ /* 0x000fe40003800200 */
.L_x_259:
        /* <DEDUP_REMOVED lines=491> */
.L_x_252:
[----:B------:R-:W2:Y:S01]  /*a3c0*/  S2UR UR9, SR_CTAID.X ;  /* 0x00000000000979c3 */ /* 0x000ea20000002500 */
[----:B------:R-:W-:-:S02]  /*a3d0*/  UISETP.NE.AND UP1, UPT, UR15, URZ, UPT ;  /* 0x0000003f0f00728c */ /* 0x000fc4000bf25270 */
[----:B------:R-:W-:Y:S02]  /*a3e0*/  UISETP.NE.AND UP0, UPT, UR14, URZ, UPT ;  /* 0x0000003f0e00728c */ /* 0x000fe4000bf05270 */
[----:B------:R-:W-:-:S04]  /*a3f0*/  ULDC.64 UR4, c[0x0][0x2c8] ;  /* 0x0000b20000047ab9 */ /* 0x000fc80000000a00 */
[----:B------:R-:W-:Y:S01]  /*a400*/  PLOP3.LUT P0, PT, PT, PT, UP0, 0x40, 0x0 ;  /* 0x000000000000781c */ /* 0x000fe20003f0e808 */
[----:B--2---:R-:W-:-:S04]  /*a410*/  ULEA UR9, UR9, 0x7f, 0x7 ;  /* 0x0000007f09097891 */ /* 0x004fc8000f8e383f */
[----:B------:R-:W-:Y:S02]  /*a420*/  UIMAD.WIDE.U32 UR22, UR9, UR4, URZ ;  /* 0x00000004091672a5 */ /* 0x000fe4000f8e003f */
[----:B------:R-:W-:Y:S02]  /*a430*/  UIADD3 UR4, UR10, 0x1, -UR12 ;  /* 0x000000010a047890 */ /* 0x000fe4000fffe80c */
[----:B------:R-:W-:-:S04]  /*a440*/  @UP1 USHF.R.U32.HI UR9, URZ, UR5, UR23 ;  /* 0x000000053f091299 */ /* 0x000fc80008011617 */
[----:B------:R-:W-:-:S03]  /*a450*/  UIADD3 UR11, UR4, UR9, URZ ;  /* 0x00000009040b7290 */ /* 0x000fc6000fffe03f */
        /* <DEDUP_REMOVED lines=15> */
.L_x_265:
[----:B------:R-:W-:Y:S02]  /*a550*/  ULDC UR4, c[0x0][0x32c] ;  /* 0x0000cb0000047ab9 */ /* 0x000fe40000000800 */
[----:B------:R-:W-:-:S03]  /*a560*/  UISETP.NE.AND UP0, UPT, UR4, 0x1, UPT ;  /* 0x000000010400788c */ /* 0x000fc6000bf05270 */
[----:B------:R-:W-:Y:S02]  /*a570*/  ULDC.64 UR4, c[0x0][0x330] ;  /* 0x0000cc0000047ab9 */ /* 0x000fe40000000a00 */
[----:B------:R-:W-:-:S07]  /*a580*/  UIMAD.WIDE.U32 UR22, UR11, UR4, URZ ;  /* 0x000000040b1672a5 */ /* 0x000fce000f8e003f */
[----:B------:R-:W-:Y:S02]  /*a590*/  @UP0 UMOV UR21, UR23 ;  /* 0x0000001700150c82 */ /* 0x000fe40008000000 */
[----:B------:R-:W-:Y:S02]  /*a5a0*/  @UP0 USHF.R.U32.HI UR11, URZ, UR5, UR21 ;  /* 0x000000053f0b0299 */ /* 0x000fe40008011615 */
.L_x_266:
[----:B------:R-:W-:Y:S02]  /*a5b0*/  ULDC UR4, c[0x0][0x32c] ;  /* 0x0000cb0000047ab9 */ /* 0x000fe40000000800 */
[----:B------:R-:W-:-:S04]  /*a5c0*/  UIMAD UR4, UR11, UR4, URZ ;  /* 0x000000040b0472a4 */ /* 0x000fc8000f8e023f */
[----:B------:R-:W-:-:S04]  /*a5d0*/  UISETP.LT.AND UP0, UPT, UR9, UR4, UPT ;  /* 0x000000040900728c */ /* 0x000fc8000bf01270 */
[----:B------:R-:W-:-:S04]  /*a5e0*/  USEL UR9, UR9, UR4, !UP0 ;  /* 0x0000000409097287 */ /* 0x000fc8000c000000 */
.L_x_264:
        /* <DEDUP_REMOVED lines=37> */
.L_x_270:
        /* <DEDUP_REMOVED lines=82> */
.L_x_268:
        /* <DEDUP_REMOVED lines=266> */
.L_x_269:
        /* <DEDUP_REMOVED lines=422> */
.L_x_267:
        /* <DEDUP_REMOVED lines=44> */
.L_x_281:
        /* <DEDUP_REMOVED lines=338> */
.L_x_272:
[----:B--234-:R-:W2:Y:S01]  /*f040*/  LDL R3, [R1+0x84] ;  /* 0x0000840001037983 */ /* 0x01cea20000100800 */
[----:B------:R-:W-:Y:S02]  /*f050*/  UISETP.NE.AND UP1, UPT, UR15, URZ, UPT ;  /* 0x0000003f0f00728c */ /* 0x000fe4000bf25270 */
[----:B------:R-:W-:Y:S01]  /*f060*/  UIMAD UR4, UR17, -0x30, URZ ;  /* 0xffffffd0110478a4 */ /* 0x000fe2000f8e023f */
[----:B-1----:R-:W3:Y:S01]  /*f070*/  LDL R8, [R1+0x7c] ;  /* 0x00007c0001087983 */ /* 0x002ee20000100800 */
        /* <DEDUP_REMOVED lines=9> */
[----:B------:R-:W-:Y:S01]  /*f110*/  PLOP3.LUT P0, PT, PT, PT, UP0, 0x40, 0x0 ;  /* 0x000000000000781c */ /* 0x000fe20003f0e808 */
[----:B------:R-:W-:Y:S02]  /*f120*/  IMAD.U32 R3, RZ, RZ, UR12 ;  /* 0x0000000cff037e24 */ /* 0x000fe4000f8e00ff */
[----:B------:R-:W1:Y:S01]  /*f130*/  SHFL.IDX PT, R4, R5, RZ, 0x1c1f ;  /* 0x001c1fff05047589 */ /* 0x000e6200000e0000 */
[----:B------:R-:W-:Y:S04]  /*f140*/  IADD3 R0, -R8, 0x1, R0 ;  /* 0x0000000108007810 */ /* 0x000fe80007ffe100 */
[----:B------:R-:W-:Y:S04]  /*f150*/  IADD3 R0, -R3, UR10, R0 ;  /* 0x0000000a03007c10 */ /* 0x000fe8000fffe100 */
[C---:B------:R-:W-:Y:S02]  /*f160*/  IADD3 R7, R0.reuse, c[0x0][0x328], RZ ;  /* 0x0000ca0000077a10 */ /* 0x040fe40007ffe0ff */
[----:B------:R-:W-:Y:S03]  /*f170*/  IADD3 R6, R0, UR7, RZ ;  /* 0x0000000700067c10 */ /* 0x000fe6000fffe0ff */
[--C-:B-1----:R-:W-:Y:S02]  /*f180*/  IMAD.IADD R3, R7, 0x1, R4.reuse ;  /* 0x0000000107037824 */ /* 0x102fe400078e0204 */
        /* <DEDUP_REMOVED lines=16> */
.L_x_275:
[----:B------:R-:W-:Y:S04]  /*f290*/  MOV R8, c[0x0][0x32c] ;  /* 0x0000cb0000087a02 */ /* 0x000fe80000000f00 */
[----:B------:R-:W-:Y:S11]  /*f2a0*/  ISETP.NE.AND P0, PT, R8, 0x1, PT ;  /* 0x000000010800780c */ /* 0x000ff60003f05270 */
[----:B------:R-:W-:Y:S02]  /*f2b0*/  @!UPT UIADD3 URZ, URZ, URZ, URZ ;  /* 0x0000003f3f3ff290 */ /* 0x000fe4000fffe03f */
[----:B------:R-:W-:Y:S05]  /*f2c0*/  @P0 IMAD.HI.U32 R8, R4, c[0x0][0x330], RZ ;  /* 0x0000cc0004080a27 */ /* 0x000fea00078e00ff */
[----:B------:R-:W-:Y:S02]  /*f2d0*/  @P0 SHF.R.U32.HI R4, RZ, c[0x0][0x334], R8 ;  /* 0x0000cd00ff040a19 */ /* 0x000fe40000011608 */
.L_x_276:
[----:B------:R-:W-:Y:S05]  /*f2e0*/  BSYNC B0 ;  /* 0x0000000000007941 */ /* 0x000fea0003800000 */
.L_x_274:
[----:B------:R-:W-:Y:S05]  /*f2f0*/  IMAD R4, R4, c[0x0][0x32c], R10 ;  /* 0x0000cb0004047a24 */ /* 0x000fea00078e020a */
[----:B------:R-:W-:Y:S02]  /*f300*/  IMNMX R0, R0, R4, !PT ;  /* 0x0000000400007217 */ /* 0x000fe40007800200 */
[----:B------:R-:W-:Y:S04]  /*f310*/  IADD3 R4, R4, c[0x0][0x32c], RZ ;  /* 0x0000cb0004047a10 */ /* 0x000fe80007ffe0ff */
[----:B------:R-:W-:Y:S02]  /*f320*/  IMNMX R3, R3, R4, PT ;  /* 0x0000000403037217 */ /* 0x000fe40003800200 */
.L_x_273:
        /* <DEDUP_REMOVED lines=87> */
.L_x_279:
[----:B------:R-:W-:Y:S04]  /*f8a0*/  MOV R5, c[0x0][0x32c] ;  /* 0x0000cb0000057a02 */ /* 0x000fe80000000f00 */
[----:B------:R-:W-:Y:S11]  /*f8b0*/  ISETP.NE.AND P0, PT, R5, 0x1, PT ;  /* 0x000000010500780c */ /* 0x000ff60003f05270 */
[----:B------:R-:W-:Y:S02]  /*f8c0*/  @!UPT UIADD3 URZ, URZ, URZ, URZ ;  /* 0x0000003f3f3ff290 */ /* 0x000fe4000fffe03f */
[----:B------:R-:W-:Y:S05]  /*f8d0*/  @P0 IMAD.HI.U32 R5, R0, c[0x0][0x330], RZ ;  /* 0x0000cc0000050a27 */ /* 0x000fea00078e00ff */
[----:B------:R-:W-:Y:S02]  /*f8e0*/  @P0 SHF.R.U32.HI R0, RZ, c[0x0][0x334], R5 ;  /* 0x0000cd00ff000a19 */ /* 0x000fe40000011605 */
.L_x_280:
[----:B------:R-:W-:Y:S05]  /*f8f0*/  BSYNC B0 ;  /* 0x0000000000007941 */ /* 0x000fea0003800000 */
.L_x_278:
[----:B------:R-:W-:Y:S05]  /*f900*/  IMAD R0, R0, c[0x0][0x32c], R10 ;  /* 0x0000cb0000007a24 */ /* 0x000fea00078e020a */
[----:B------:R-:W-:Y:S02]  /*f910*/  IMNMX R3, R3, R0, !PT ;  /* 0x0000000003037217 */ /* 0x000fe40007800200 */
[----:B------:R-:W-:Y:S04]  /*f920*/  IADD3 R0, R0, c[0x0][0x32c], RZ ;  /* 0x0000cb0000007a10 */ /* 0x000fe80007ffe0ff */
[----:B------:R-:W-:Y:S02]  /*f930*/  IMNMX R4, R4, R0, PT ;  /* 0x0000000004047217 */ /* 0x000fe40003800200 */
.L_x_277:
        /* <DEDUP_REMOVED lines=491> */
.L_x_271:
[----:B------:R-:W2:Y:S04]  /*117f0*/  LDL.LU R5, [R1+0x20] ;  /* 0x0000200001057983 */ /* 0x000ea80000300800 */
[----:B-1----:R-:W3:Y:S01]  /*11800*/  LDL.LU R4, [R1+0x24] ;  /* 0x0000240001047983 */ /* 0x002ee20000300800 */
[----:B------:R-:W-:-:S02]  /*11810*/  MOV R2, RZ ;  /* 0x000000ff00027202 */ /* 0x000fc40000000f00 */
[----:B------:R-:W-:Y:S01]  /*11820*/  PLOP3.LUT P2, PT, PT, PT, PT, 0x8, 0x0 ;  /* 0x000000000000781c */ /* 0x000fe20003f4e170 */
        /* <DEDUP_REMOVED lines=41> */
[C---:B------:R-:W-:Y:S01]  /*11ac0*/  FMUL.FTZ R16, R2.reuse, R53 ;  /* 0x0000003502107220 */ /* 0x040fe20000410000 */
[----:B------:R-:W-:Y:S01]  /*11ad0*/  MOV R53, 0xff800000 ;  /* 0xff80000000357802 */ /* 0x000fe20000000f00 */
[C---:B------:R-:W-:Y:S01]  /*11ae0*/  FMUL.FTZ R26, R2.reuse, R56 ;  /* 0x00000038021a7220 */ /* 0x040fe20000410000 */
[----:B------:R-:W-:Y:S01]  /*11af0*/  MOV R56, 0xff800000 ;  /* 0xff80000000387802 */ /* 0x000fe20000000f00 */
        /* <DEDUP_REMOVED lines=108> */
.L_x_239:
[----:B------:R-:W-:Y:S05]  /*121c0*/  @P2 BRA `(.L_x_282) ;  /* 0x00001c0000002947 */ /* 0x000fea0003800000 */
[----:B------:R-:W1:Y:S01]  /*121d0*/  S2R R65, SR_TID.X ;  /* 0x0000000000417919 */ /* 0x000e620000002100 */
[----:B------:R-:W-:Y:S01]  /*121e0*/  F2FP.BF16.PACK_AB R50, R51, R50 ;  /* 0x000000323332723e */ /* 0x000fe200000010ff */
[----:B------:R-:W-:Y:S01]  /*121f0*/  ULDC.64 UR4, c[0x0][0x500] ;  /* 0x0001400000047ab9 */ /* 0x000fe20000000a00 */
[----:B------:R-:W-:Y:S01]  /*12200*/  F2FP.BF16.PACK_AB R46, R47, R46 ;  /* 0x0000002e2f2e723e */ /* 0x000fe200000010ff */
[----:B------:R-:W-:Y:S01]  /*12210*/  UISETP.NE.U32.AND UP0, UPT, URZ, UR4, UPT ;  /* 0x000000043f00728c */ /* 0x000fe2000bf05070 */
[----:B------:R-:W-:Y:S01]  /*12220*/  F2FP.BF16.PACK_AB R39, R39, R38 ;  /* 0x000000262727723e */ /* 0x000fe200000010ff */
[----:B------:R-:W-:Y:S01]  /*12230*/  UMOV UR6, 0x4 ;  /* 0x0000000400067882 */ /* 0x000fe20000000000 */
[----:B------:R-:W-:Y:S01]  /*12240*/  F2FP.BF16.PACK_AB R38, R12, R22 ;  /* 0x000000160c26723e */ /* 0x000fe200000010ff */
[----:B------:R-:W-:Y:S01]  /*12250*/  UISETP.NE.AND.EX UP0, UPT, URZ, UR5, UPT, UP0 ;  /* 0x000000053f00728c */ /* 0x000fe2000bf05300 */
[----:B------:R-:W-:Y:S02]  /*12260*/  F2FP.BF16.PACK_AB R42, R43, R42 ;  /* 0x0000002a2b2a723e */ /* 0x000fe400000010ff */
[----:B------:R-:W-:Y:S01]  /*12270*/  F2FP.BF16.PACK_AB R8, R8, R156 ;  /* 0x0000009c0808723e */ /* 0x000fe200000010ff */
[----:B------:R-:W-:Y:S01]  /*12280*/  ULDC.64 UR4, c[0x0][0x500] ;  /* 0x0001400000047ab9 */ /* 0x000fe20000000a00 */
[----:B------:R-:W-:Y:S01]  /*12290*/  F2FP.BF16.PACK_AB R159, R159, R158 ;  /* 0x0000009e9f9f723e */ /* 0x000fe200000010ff */
[----:B------:R-:W-:Y:S01]  /*122a0*/  UIMAD.WIDE UR4, UR13, UR6, UR4 ;  /* 0x000000060d0472a5 */ /* 0x000fe2000f8e0204 */
[----:B------:R-:W-:-:S02]  /*122b0*/  F2FP.BF16.PACK_AB R6, R153, R152 ;  /* 0x000000989906723e */ /* 0x000fc400000010ff */
[----:B------:R-:W-:Y:S02]  /*122c0*/  F2FP.BF16.PACK_AB R154, R155, R154 ;  /* 0x0000009a9b9a723e */ /* 0x000fe400000010ff */
[----:B------:R-:W-:Y:S02]  /*122d0*/  F2FP.BF16.PACK_AB R5, R149, R148 ;  /* 0x000000949505723e */ /* 0x000fe400000010ff */
[----:B------:R-:W-:Y:S02]  /*122e0*/  F2FP.BF16.PACK_AB R150, R151, R150 ;  /* 0x000000969796723e */ /* 0x000fe400000010ff */
[----:B------:R-:W-:Y:S02]  /*122f0*/  F2FP.BF16.PACK_AB R7, R7, R144 ;  /* 0x000000900707723e */ /* 0x000fe400000010ff */
[----:B-1----:R-:W-:Y:S02]  /*12300*/  SHF.R.S32.HI R51, RZ, 0x1f, R65 ;  /* 0x0000001fff337819 */ /* 0x002fe40000011441 */
[----:B------:R-:W-:-:S02]  /*12310*/  F2FP.BF16.PACK_AB R146, R147, R146 ;  /* 0x000000929392723e */ /* 0x000fc400000010ff */
[CC--:B------:R-:W-:Y:S02]  /*12320*/  LEA.HI R2, R51.reuse, R65.reuse, RZ, 0x2 ;  /* 0x0000004133027211 */ /* 0x0c0fe400078f10ff */
[----:B------:R-:W-:Y:S02]  /*12330*/  LEA.HI R47, R51, R65, RZ, 0x5 ;  /* 0x00000041332f7211 */ /* 0x000fe400078f28ff */
[--C-:B------:R-:W-:Y:S02]  /*12340*/  SHF.R.S32.HI R4, RZ, 0x2, R2.reuse ;  /* 0x00000002ff047819 */ /* 0x100fe40000011402 */
[----:B------:R-:W-:Y:S02]  /*12350*/  SHF.R.S32.HI R0, RZ, 0x1f, R2 ;  /* 0x0000001fff007819 */ /* 0x000fe40000011402 */
[----:B------:R-:W-:Y:S02]  /*12360*/  SHF.R.S32.HI R43, RZ, 0x5, R47 ;  /* 0x00000005ff2b7819 */ /* 0x000fe4000001142f */
[----:B------:R-:W-:-:S02]  /*12370*/  LEA.HI R0, R0, R4, RZ, 0x3 ;  /* 0x0000000400007211 */ /* 0x000fc400078f18ff */
[----:B------:R-:W-:Y:S02]  /*12380*/  F2FP.BF16.PACK_AB R52, R141, R140 ;  /* 0x0000008c8d34723e */ /* 0x000fe400000010ff */
[----:B------:R-:W-:Y:S02]  /*12390*/  LOP3.LUT R0, R0, 0xfffffff8, RZ, 0xc0, !PT ;  /* 0xfffffff800007812 */ /* 0x000fe400078ec0ff */
        /* <DEDUP_REMOVED lines=46> */
[----:B------:R3:W-:Y:S01]  /*12680*/  STS [R3+0x80], R5 ;  /* 0x0000800503007388 */ /* 0x0007e20000000800 */
        /* <DEDUP_REMOVED lines=10> */
[----:B--2---:R-:W-:Y:S01]  /*12730*/  SEL R6, R8, 0xffffffc0, !P2 ;  /* 0xffffffc008067807 */ /* 0x004fe20005000000 */
[----:B------:R-:W-:Y:S01]  /*12740*/  IMAD.IADD R8, R4, 0x1, R2 ;  /* 0x0000000104087824 */ /* 0x000fe200078e0202 */
[----:B------:R-:W-:Y:S02]  /*12750*/  F2FP.BF16.PACK_AB R94, R95, R94 ;  /* 0x0000005e5f5e723e */ /* 0x000fe400000010ff */
[----:B------:R-:W-:Y:S01]  /*12760*/  F2FP.BF16.PACK_AB R24, R97, R96 ;  /* 0x000000606118723e */ /* 0x000fe200000010ff */
[----:B------:R-:W-:Y:S01]  /*12770*/  IMAD.IADD R4, R6, 0x1, R3 ;  /* 0x0000000106047824 */ /* 0x000fe200078e0203 */
[----:B------:R1:W-:Y:S01]  /*12780*/  STS [R8], R7 ;  /* 0x0000000708007388 */ /* 0x0003e20000000800 */
[----:B---3--:R-:W-:Y:S01]  /*12790*/  IMAD.IADD R5, R0, 0x1, R6 ;  /* 0x0000000100057824 */ /* 0x008fe200078e0206 */
        /* <DEDUP_REMOVED lines=22> */
[----:B------:R-:W-:Y:S02]  /*12900*/  F2FP.BF16.PACK_AB R14, R129, R128 ;  /* 0x00000080810e723e */ /* 0x000fe400000010ff */
[----:B------:R-:W-:Y:S01]  /*12910*/  F2FP.BF16.PACK_AB R10, R10, R130 ;  /* 0x000000820a0a723e */ /* 0x000fe200000010ff */
[----:B------:R-:W-:Y:S01]  /*12920*/  STS [R4+0x80], R48 ;  /* 0x0000803004007388 */ /* 0x000fe20000000800 */
[----:B------:R-:W-:-:S03]  /*12930*/  PLOP3.LUT P0, PT, PT, PT, UP0, 0x80, 0x0 ;  /* 0x000000000000781c */ /* 0x000fc60003f0f008 */
        /* <DEDUP_REMOVED lines=47> */
[----:B------:R2:W-:Y:S04]  /*12c30*/  STS [R4+0xc080], R9 ;  /* 0x00c0800904007388 */ /* 0x0005e80000000800 */
[----:B------:R3:W-:Y:S01]  /*12c40*/  STS [R4+0xc480], R15 ;  /* 0x00c4800f04007388 */ /* 0x0007e20000000800 */
[----:B-1----:R-:W-:-:S03]  /*12c50*/  IMAD.U32 R8, RZ, RZ, UR4 ;  /* 0x00000004ff087e24 */ /* 0x002fc6000f8e00ff */
[----:B------:R3:W-:Y:S04]  /*12c60*/  STS [R6+0xc000], R14 ;  /* 0x00c0000e06007388 */ /* 0x0007e80000000800 */
[----:B------:R3:W-:Y:S01]  /*12c70*/  STS [R6+0xc400], R10 ;  /* 0x00c4000a06007388 */ /* 0x0007e20000000800 */
[----:B--2---:R-:W-:-:S03]  /*12c80*/  IMAD.U32 R9, RZ, RZ, UR5 ;  /* 0x00000005ff097e24 */ /* 0x004fc6000f8e00ff */
[----:B------:R-:W-:Y:S06]  /*12c90*/  BAR.SYNC.DEFER_BLOCKING 0x1, 0x100 ;  /* 0x0044000000007b1d */ /* 0x000fec0000010000 */
[----:B------:R-:W-:Y:S02]  /*12ca0*/  ULDC.64 UR4, c[0x0][0x508] ;  /* 0x0001420000047ab9 */ /* 0x000fe40000000a00 */
[----:B------:R-:W-:Y:S01]  /*12cb0*/  UISETP.NE.U32.AND UP1, UPT, URZ, UR4, UPT ;  /* 0x000000043f00728c */ /* 0x000fe2000bf25070 */
[----:B------:R-:W2:Y:S03]  /*12cc0*/  @P0 LDG.E R0, [R8.64] ;  /* 0x0000001208000981 */ /* 0x000ea6000c1e1900 */
[----:B------:R-:W-:Y:S01]  /*12cd0*/  UISETP.NE.AND.EX UP1, UPT, URZ, UR5, UPT, UP1 ;  /* 0x000000053f00728c */ /* 0x000fe2000bf25310 */
[----:B------:R-:W-:-:S02]  /*12ce0*/  IMAD.MOV.U32 R16, RZ, RZ, c[0x0][0x388] ;  /* 0x0000e200ff107624 */ /* 0x000fc400078e00ff */
[----:B------:R-:W-:-:S03]  /*12cf0*/  ULDC.64 UR4, c[0x0][0x508] ;  /* 0x0001420000047ab9 */ /* 0x000fc60000000a00 */
[----:B------:R-:W-:-:S05]  /*12d00*/  PLOP3.LUT P1, PT, PT, PT, UP1, 0x80, 0x0 ;  /* 0x000000000000781c */ /* 0x000fca0003f2f018 */
[----:B------:R-:W-:-:S06]  /*12d10*/  @UP1 UIMAD.WIDE UR4, UR13, UR6, UR4 ;  /* 0x000000060d0412a5 */ /* 0x000fcc000f8e0204 */
[----:B------:R-:W-:Y:S02]  /*12d20*/  IMAD.U32 R2, RZ, RZ, UR4 ;  /* 0x00000004ff027e24 */ /* 0x000fe4000f8e00ff */
[----:B------:R-:W-:-:S05]  /*12d30*/  IMAD.U32 R3, RZ, RZ, UR5 ;  /* 0x00000005ff037e24 */ /* 0x000fca000f8e00ff */
[----:B------:R3:W5:Y:S01]  /*12d40*/  @P1 LDG.E R16, [R2.64] ;  /* 0x0000001202101981 */ /* 0x000762000c1e1900 */
[----:B------:R-:W-:Y:S02]  /*12d50*/  UMOV UR16, URZ ;  /* 0x0000003f00107c82 */ /* 0x000fe40008000000 */
[----:B------:R-:W-:Y:S01]  /*12d60*/  UMOV UR17, URZ ;  /* 0x0000003f00117c82 */ /* 0x000fe20008000000 */
[----:B--2---:R-:W1:Y:S02]  /*12d70*/  @P0 R2UR UR5, R0 ;  /* 0x00000000000503c2 */ /* 0x004e6400000e0000 */
[----:B-1----:R-:W-:Y:S02]  /*12d80*/  @UP0 USHF.R.S32.HI UR4, URZ, 0x1f, UR5 ;  /* 0x0000001f3f040899 */ /* 0x002fe40008011405 */
[----:B------:R-:W-:-:S05]  /*12d90*/  @UP0 UMOV UR16, UR5 ;  /* 0x0000000500100c82 */ /* 0x000fca0008000000 */
[----:B------:R-:W-:Y:S01]  /*12da0*/  @UP0 UMOV UR17, UR4 ;  /* 0x0000000400110c82 */ /* 0x000fe20008000000 */
[----:B------:R-:W-:Y:S05]  /*12db0*/  @P1 BRA `(.L_x_283) ;  /* 0x0000004000001947 */ /* 0x000fea0003800000 */
[----:B---3--:R-:W-:Y:S05]  /*12dc0*/  @!P0 BRA `(.L_x_283) ;  /* 0x0000003000008947 */ /* 0x008fea0003800000 */
[----:B------:R-:W2:Y:S04]  /*12dd0*/  LDG.E R0, [R8.64] ;  /* 0x0000001208007981 */ /* 0x000ea8000c1e1900 */
[----:B------:R-:W2:Y:S02]  /*12de0*/  LDG.E R2, [R8.64+0x4] ;  /* 0x0000041208027981 */ /* 0x000ea4000c1e1900 */
[----:B--2--5:R-:W-:Y:S02]  /*12df0*/  IADD3 R16, -R0, R2, RZ ;  /* 0x0000000200107210 */ /* 0x024fe40007ffe1ff */
.L_x_283:
[----:B---3--:R-:W-:Y:S01]  /*12e00*/  SHF.R.S32.HI R0, RZ, 0x1f, R43 ;  /* 0x0000001fff007819 */ /* 0x008fe2000001142b */
[----:B------:R-:W-:Y:S01]  /*12e10*/  IMAD.MOV.U32 R2, RZ, RZ, c[0x0][0x4e8] ;  /* 0x00013a00ff027624 */ /* 0x000fe200078e00ff */
[----:B------:R-:W-:Y:S01]  /*12e20*/  LOP3.LUT R3, R47, 0xffffffe0, RZ, 0xc0, !PT ;  /* 0xffffffe02f037812 */ /* 0x000fe200078ec0ff */
[----:B------:R-:W1:Y:S01]  /*12e30*/  S2R R28, SR_CTAID.X ;  /* 0x00000000001c7919 */ /* 0x000e620000002500 */
[----:B------:R-:W-:Y:S01]  /*12e40*/  LEA.HI R0, R0, R43, RZ, 0x3 ;  /* 0x0000002b00007211 */ /* 0x000fe200078f18ff */
[----:B------:R-:W2:Y:S01]  /*12e50*/  S2UR UR9, SR_CTAID.Y ;  /* 0x00000000000979c3 */ /* 0x000ea20000002600 */
[----:B------:R-:W-:Y:S01]  /*12e60*/  ISETP.NE.AND P1, PT, R2, 0x1, PT ;  /* 0x000000010200780c */ /* 0x000fe20003f25270 */
[----:B------:R-:W-:Y:S01]  /*12e70*/  IMAD.IADD R3, R65, 0x1, -R3 ;  /* 0x0000000141037824 */ /* 0x000fe200078e0a03 */
[----:B------:R-:W-:Y:S01]  /*12e80*/  LOP3.LUT R0, R0, 0xffffff8, RZ, 0xc0, !PT ;  /* 0x0ffffff800007812 */ /* 0x000fe200078ec0ff */
[----:B------:R-:W-:Y:S01]  /*12e90*/  ULDC.64 UR4, c[0x0][0x3a0] ;  /* 0x0000e80000047ab9 */ /* 0x000fe20000000a00 */
[----:B------:R-:W-:Y:S01]  /*12ea0*/  LEA.HI R6, R51, R65, RZ, 0x3 ;  /* 0x0000004133067211 */ /* 0x000fe200078f18ff */
[----:B------:R-:W-:Y:S01]  /*12eb0*/  ULDC.64 UR6, c[0x0][0x490] ;  /* 0x0001240000067ab9 */ /* 0x000fe20000000a00 */
[----:B------:R-:W-:Y:S01]  /*12ec0*/  SHF.R.S32.HI R2, RZ, 0x1f, R3 ;  /* 0x0000001fff027819 */ /* 0x000fe20000011403 */
[----:B------:R-:W-:Y:S01]  /*12ed0*/  IMAD.IADD R4, R43, 0x1, -R0 ;  /* 0x000000012b047824 */ /* 0x000fe200078e0a00 */
[----:B------:R-:W-:Y:S01]  /*12ee0*/  LEA.HI R0, R22, R22, RZ, 0x1 ;  /* 0x0000001616007211 */ /* 0x000fe200078f08ff */
[----:B------:R-:W-:Y:S01]  /*12ef0*/  UIMAD.WIDE.U32 UR10, UR16, UR4, URZ ;  /* 0x00000004100a72a5 */ /* 0x000fe2000f8e003f */
[----:B------:R-:W-:Y:S01]  /*12f00*/  LEA.HI R2, R2, R3, RZ, 0x2 ;  /* 0x0000000302027211 */ /* 0x000fe200078f10ff */
[----:B------:R-:W-:Y:S01]  /*12f10*/  UIMAD UR12, UR17, UR4, URZ ;  /* 0x00000004110c72a4 */ /* 0x000fe2000f8e023f */
[----:B------:R-:W-:Y:S01]  /*12f20*/  LOP3.LUT R0, R0, 0x1ffffffe, RZ, 0xc0, !PT ;  /* 0x1ffffffe00007812 */ /* 0x000fe200078ec0ff */
[----:B------:R-:W-:Y:S01]  /*12f30*/  USHF.R.S32.HI UR4, URZ, 0x1f, UR13 ;  /* 0x0000001f3f047899 */ /* 0x000fe2000801140d */
[----:B------:R-:W-:Y:S01]  /*12f40*/  SHF.R.S32.HI R2, RZ, 0x2, R2 ;  /* 0x00000002ff027819 */ /* 0x000fe20000011402 */
[----:B------:R-:W-:Y:S01]  /*12f50*/  UMOV UR20, UR16 ;  /* 0x0000001000147c82 */ /* 0x000fe20008000000 */
[----:B------:R-:W-:Y:S01]  /*12f60*/  LOP3.LUT P2, RZ, R3, 0x3, RZ, 0xc0, !PT ;  /* 0x0000000303ff7812 */ /* 0x000fe2000784c0ff */
[----:B------:R-:W-:Y:S01]  /*12f70*/  IMAD.IADD R0, R22, 0x1, -R0 ;  /* 0x0000000116007824 */ /* 0x000fe200078e0a00 */
[----:B------:R-:W-:Y:S01]  /*12f80*/  UMOV UR21, UR17 ;  /* 0x0000001100157c82 */ /* 0x000fe20008000000 */
[----:B------:R-:W-:Y:S01]  /*12f90*/  IMAD R15, R4, 0x10, R2 ;  /* 0x00000010040f7824 */ /* 0x000fe200078e0202 */
[----:B------:R-:W-:Y:S01]  /*12fa0*/  USEL UR15, UR13, URZ, !UP0 ;  /* 0x0000003f0d0f7287 */ /* 0x000fe2000c000000 */
[----:B------:R-:W-:Y:S01]  /*12fb0*/  LOP3.LUT R4, R6, 0xfffffff8, RZ, 0xc0, !PT ;  /* 0xfffffff806047812 */ /* 0x000fe200078ec0ff */
[----:B------:R-:W-:Y:S01]  /*12fc0*/  USEL UR13, UR4, URZ, !UP0 ;  /* 0x0000003f040d7287 */ /* 0x000fe2000c000000 */
[----:B------:R-:W-:Y:S01]  /*12fd0*/  IMAD R0, R0, 0x8, R15 ;  /* 0x0000000800007824 */ /* 0x000fe200078e020f */
[----:B--2---:R-:W-:Y:S01]  /*12fe0*/  USHF.R.S32.HI UR8, URZ, 0x1f, UR9 ;  /* 0x0000001f3f087899 */ /* 0x004fe20008011409 */
[----:B------:R-:W-:Y:S01]  /*12ff0*/  SHF.R.S32.HI R14, RZ, 0x3, R6 ;  /* 0x00000003ff0e7819 */ /* 0x000fe20000011406 */
[----:B------:R-:W-:Y:S01]  /*13000*/  UIMAD.WIDE.U32 UR20, UR9, UR6, UR20 ;  /* 0x00000006091472a5 */ /* 0x000fe2000f8e0014 */
[----:B------:R-:W-:Y:S01]  /*13010*/  IMAD.IADD R7, R65, 0x1, -R4 ;  /* 0x0000000141077824 */ /* 0x000fe200078e0a04 */
[----:B-1----:R-:W-:Y:S01]  /*13020*/  LEA R0, R28, R0, 0x7 ;  /* 0x000000001c007211 */ /* 0x002fe200078e38ff */
[----:B------:R-:W-:Y:S01]  /*13030*/  UIMAD UR14, UR8, UR6, URZ ;  /* 0x00000006080e72a4 */ /* 0x000fe2000f8e023f */
[----:B-----5:R-:W-:Y:S01]  /*13040*/  IMAD R29, R16, c[0x0][0x4e8], RZ ;  /* 0x00013a00101d7a24 */ /* 0x020fe200078e02ff */
[----:B------:R-:W-:Y:S01]  /*13050*/  UIMAD UR12, UR16, UR5, UR12 ;  /* 0x00000005100c72a4 */ /* 0x000fe2000f8e020c */
[----:B------:R-:W-:Y:S01]  /*13060*/  LEA R6, R7, R14, 0x5 ;  /* 0x0000000e07067211 */ /* 0x000fe200078e28ff */
[----:B------:R-:W-:Y:S01]  /*13070*/  @P1 IMAD.HI.U32 R3, R0, c[0x0][0x4ec], RZ ;  /* 0x00013b0000031a27 */ /* 0x000fe200078e00ff */
[----:B------:R-:W-:Y:S01]  /*13080*/  UIMAD UR14, UR9, UR7, UR14 ;  /* 0x00000007090e72a4 */ /* 0x000fe2000f8e020e */
[----:B------:R-:W-:Y:S01]  /*13090*/  LEA.HI R18, R51, R65, RZ, 0x6 ;  /* 0x0000004133127211 */ /* 0x000fe200078f30ff */
[----:B------:R-:W-:Y:S01]  /*130a0*/  ULDC.64 UR4, c[0x0][0x3e8] ;  /* 0x0000fa0000047ab9 */ /* 0x000fe20000000a00 */
[----:B------:R-:W-:Y:S01]  /*130b0*/  IMAD.MOV.U32 R2, RZ, RZ, R0 ;  /* 0x000000ffff027224 */ /* 0x000fe200078e0000 */
[----:B------:R-:W-:Y:S01]  /*130c0*/  @P1 SHF.R.U32.HI R2, RZ, c[0x0][0x4f0], R3 ;  /* 0x00013c00ff021a19 */ /* 0x000fe20000011603 */
[----:B------:R-:W-:Y:S01]  /*130d0*/  ULDC.64 UR6, c[0x0][0x498] ;  /* 0x0001260000067ab9 */ /* 0x000fe20000000a00 */
[----:B------:R-:W-:Y:S01]  /*130e0*/  IMAD R6, R28, 0x80, R6 ;  /* 0x000000801c067824 */ /* 0x000fe200078e0206 */
[----:B------:R-:W-:Y:S01]  /*130f0*/  UIMAD UR16, UR13, UR6, URZ ;  /* 0x000000060d1072a4 */ /* 0x000fe2000f8e023f */
[--C-:B------:R-:W-:Y:S01]  /*13100*/  SHF.R.S32.HI R5, RZ, 0x1f, R2.reuse ;  /* 0x0000001fff057819 */ /* 0x100fe20000011402 */
[----:B------:R-:W-:Y:S01]  /*13110*/  UIADD3 UR21, UR21, UR14, URZ ;  /* 0x0000000e15157290 */ /* 0x000fe2000fffe03f */
[----:B------:R-:W-:Y:S01]  /*13120*/  IMAD.MOV R3, RZ, RZ, -R2 ;  /* 0x000000ffff037224 */ /* 0x000fe200078e0a02 */
[----:B------:R-:W-:Y:S01]  /*13130*/  UIMAD UR7, UR15, UR7, UR16 ;  /* 0x000000070f0772a4 */ /* 0x000fe2000f8e0210 */
[----:B------:R-:W-:Y:S01]  /*13140*/  @P1 IMAD.HI.U32 R10, R6, c[0x0][0x4ec], RZ ;  /* 0x00013b00060a1a27 */ /* 0x000fe200078e00ff */
[----:B------:R-:W-:Y:S01]  /*13150*/  UIMAD.WIDE.U32 UR20, UR15, UR6, UR20 ;  /* 0x000000060f1472a5 */ /* 0x000fe2000f8e0014 */
[----:B------:R-:W-:Y:S01]  /*13160*/  BSSY B0, `(.L_x_284) ;  /* 0x0000069000007945 */ /* 0x000fe20003800000 */
[----:B------:R-:W-:Y:S01]  /*13170*/  UIMAD UR8, UR8, UR4, URZ ;  /* 0x00000004080872a4 */ /* 0x000fe2000f8e023f */
[----:B------:R-:W-:Y:S01]  /*13180*/  IMAD R0, R3, c[0x0][0x4e8], R0 ;  /* 0x00013a0003007a24 */ /* 0x000fe200078e0200 */
[----:B------:R-:W-:Y:S01]  /*13190*/  UIADD3 UR11, UR11, UR12, URZ ;  /* 0x0000000c0b0b7290 */ /* 0x000fe2000fffe03f */
[----:B------:R-:W-:Y:S01]  /*131a0*/  IMAD.U32 R3, RZ, RZ, UR7 ;  /* 0x00000007ff037e24 */ /* 0x000fe2000f8e00ff */
[----:B------:R-:W-:Y:S01]  /*131b0*/  IADD3 R2, P0, R2, UR20, RZ ;  /* 0x0000001402027c10 */ /* 0x000fe2000ff1e0ff */
[----:B------:R-:W-:Y:S01]  /*131c0*/  UIMAD UR5, UR9, UR5, UR8 ;  /* 0x00000005090572a4 */ /* 0x000fe2000f8e0208 */
[----:B------:R-:W-:Y:S01]  /*131d0*/  SHF.R.S32.HI R4, RZ, 0x1f, R0 ;  /* 0x0000001fff047819 */ /* 0x000fe20000011400 */
[----:B------:R-:W-:Y:S01]  /*131e0*/  UIMAD.WIDE.U32 UR10, UR9, UR4, UR10 ;  /* 0x00000004090a72a5 */ /* 0x000fe2000f8e000a */
[----:B------:R-:W-:Y:S01]  /*131f0*/  IADD3.X R3, R5, UR21, R3, P0, !PT ;  /* 0x0000001505037c10 */ /* 0x000fe200087fe403 */
[----:B------:R-:W-:Y:S01]  /*13200*/  IMAD.SHL.U32 R5, R14, 0x40, RZ ;  /* 0x000000400e057824 */ /* 0x000fe200078e00ff */
[----:B------:R-:W-:Y:S01]  /*13210*/  ULDC.64 UR6, c[0x0][0x3f0] ;  /* 0x0000fc0000067ab9 */ /* 0x000fe20000000a00 */
[----:B------:R-:W-:Y:S01]  /*13220*/  IMAD R4, R4, c[0x0][0x488], RZ ;  /* 0x0001220004047a24 */ /* 0x000fe200078e02ff */
[----:B------:R-:W-:Y:S01]  /*13230*/  UIMAD UR13, UR13, UR6, URZ ;  /* 0x000000060d0d72a4 */ /* 0x000fe2000f8e023f */
[----:B------:R-:W-:Y:S01]  /*13240*/  IMAD.WIDE.U32 R2, R0, c[0x0][0x488], R2 ;  /* 0x0001220000027a25 */ /* 0x000fe200078e0002 */
[----:B------:R-:W-:Y:S01]  /*13250*/  LOP3.LUT R5, R5, 0x1c0, RZ, 0xc0, !PT ;  /* 0x000001c005057812 */ /* 0x000fe200078ec0ff */
[----:B------:R-:W-:-:S02]  /*13260*/  UIADD3 UR11, UR11, UR5, URZ ;  /* 0x000000050b0b7290 */ /* 0x000fc4000fffe03f */
[----:B------:R-:W-:Y:S01]  /*13270*/  IMAD R9, R0, c[0x0][0x48c], R4 ;  /* 0x0001230000097a24 */ /* 0x000fe200078e0204 */
[----:B------:R-:W-:Y:S01]  /*13280*/  SHF.R.U32.HI R8, RZ, 0x3, R5 ;  /* 0x00000003ff087819 */ /* 0x000fe20000011605 */
[----:B------:R-:W-:Y:S01]  /*13290*/  IMAD.SHL.U32 R0, R7, 0x8, RZ ;  /* 0x0000000807007824 */ /* 0x000fe200078e00ff */
[C---:B------:R-:W-:Y:S01]  /*132a0*/  LEA R7, P0, R2.reuse, c[0x0][0x450], 0x2 ;  /* 0x0001140002077a11 */ /* 0x040fe200078010ff */
[----:B------:R-:W-:Y:S01]  /*132b0*/  IMAD.IADD R3, R3, 0x1, R9 ;  /* 0x0000000103037824 */ /* 0x000fe200078e0209 */
[----:B------:R-:W-:Y:S01]  /*132c0*/  UIMAD UR7, UR15, UR7, UR13 ;  /* 0x000000070f0772a4 */ /* 0x000fe2000f8e020d */
[----:B------:R-:W-:Y:S01]  /*132d0*/  IMAD.MOV.U32 R4, RZ, RZ, R6 ;  /* 0x000000ffff047224 */ /* 0x000fe200078e0006 */
[----:B------:R-:W-:Y:S01]  /*132e0*/  LOP3.LUT R5, R5, 0x38, R0, 0xf8, !PT ;  /* 0x0000003805057812 */ /* 0x000fe200078ef800 */
[----:B------:R-:W-:Y:S01]  /*132f0*/  UIMAD.WIDE.U32 UR10, UR15, UR6, UR10 ;  /* 0x000000060f0a72a5 */ /* 0x000fe2000f8e000a */
[----:B------:R-:W-:Y:S01]  /*13300*/  @P1 SHF.R.U32.HI R4, RZ, c[0x0][0x4f0], R10 ;  /* 0x00013c00ff041a19 */ /* 0x000fe2000001160a */
[----:B------:R-:W-:Y:S01]  /*13310*/  SHFL.IDX PT, R12, R7, RZ, 0x1c1f ;  /* 0x001c1fff070c7589 */ /* 0x000fe200000e0000 */
[----:B------:R-:W-:Y:S01]  /*13320*/  LOP3.LUT R17, R5, R8, RZ, 0x3c, !PT ;  /* 0x0000000805117212 */ /* 0x000fe200078e3cff */
[----:B------:R-:W-:Y:S01]  /*13330*/  UIADD3 UR7, UR11, UR7, URZ ;  /* 0x000000070b077290 */ /* 0x000fe2000fffe03f */
[----:B------:R-:W-:Y:S01]  /*13340*/  LEA.HI.X R5, R2, c[0x0][0x454], R3, 0x2, P0 ;  /* 0x0001150002057a11 */ /* 0x000fe200000f1403 */
[--C-:B------:R-:W-:Y:S01]  /*13350*/  IMAD.MOV R8, RZ, RZ, -R4.reuse ;  /* 0x000000ffff087224 */ /* 0x100fe200078e0a04 */
[----:B------:R-:W-:Y:S01]  /*13360*/  SHF.R.S32.HI R9, RZ, 0x1f, R4 ;  /* 0x0000001fff097819 */ /* 0x000fe20000011404 */
[----:B------:R1:W-:Y:S01]  /*13370*/  SHFL.IDX PT, R10, R7, 0x1, 0x1c1f ;  /* 0x003c1f00070a7f89 */ /* 0x0003e200000e0000 */
[----:B------:R-:W-:Y:S01]  /*13380*/  MOV R2, UR10 ;  /* 0x0000000a00027c02 */ /* 0x000fe20008000f00 */
[----:B------:R-:W-:-:S02]  /*13390*/  IMAD.U32 R3, RZ, RZ, UR11 ;  /* 0x0000000bff037e24 */ /* 0x000fc4000f8e00ff */
[----:B------:R-:W2:Y:S01]  /*133a0*/  SHFL.IDX PT, R13, R5, RZ, 0x1c1f ;  /* 0x001c1fff050d7589 */ /* 0x000ea200000e0000 */
[----:B------:R-:W-:Y:S02]  /*133b0*/  IMAD.U32 R3, RZ, RZ, UR7 ;  /* 0x00000007ff037e24 */ /* 0x000fe4000f8e00ff */
[----:B------:R-:W-:Y:S01]  /*133c0*/  IMAD R6, R8, c[0x0][0x4e8], R6 ;  /* 0x00013a0008067a24 */ /* 0x000fe200078e0206 */
[----:B------:R3:W4:Y:S01]  /*133d0*/  SHFL.IDX PT, R11, R5, 0x1, 0x1c1f ;  /* 0x003c1f00050b7f89 */ /* 0x00072200000e0000 */
[----:B------:R-:W-:-:S04]  /*133e0*/  IMAD.WIDE.U32 R2, R4, c[0x0][0x3e0], R2 ;  /* 0x0000f80004027a25 */ /* 0x000fc800078e0002 */
[----:B-1----:R-:W-:-:S04]  /*133f0*/  IMAD R7, R9, c[0x0][0x3e0], RZ ;  /* 0x0000f80009077a24 */ /* 0x002fc800078e02ff */
[----:B------:R-:W-:Y:S01]  /*13400*/  IMAD R7, R4, c[0x0][0x3e4], R7 ;  /* 0x0000f90004077a24 */ /* 0x000fe200078e0207 */
[----:B------:R-:W-:Y:S01]  /*13410*/  SHF.R.S32.HI R4, RZ, 0x1f, R6 ;  /* 0x0000001fff047819 */ /* 0x000fe20000011406 */
[----:B---3--:R-:W-:-:S03]  /*13420*/  IMAD R5, R28, 0x80, R15 ;  /* 0x000000801c057824 */ /* 0x008fc600078e020f */
[----:B------:R-:W-:Y:S01]  /*13430*/  IADD3 R3, R3, R7, RZ ;  /* 0x0000000703037210 */ /* 0x000fe20007ffe0ff */
[----:B------:R-:W-:Y:S02]  /*13440*/  IMAD R4, R4, c[0x0][0x3d8], RZ ;  /* 0x0000f60004047a24 */ /* 0x000fe400078e02ff */
[----:B------:R-:W-:Y:S01]  /*13450*/  IMAD R28, R28, 0x80, R14 ;  /* 0x000000801c1c7824 */ /* 0x000fe200078e020e */
[C---:B------:R-:W-:Y:S01]  /*13460*/  IADD3 R8, R5.reuse, 0x8, RZ ;  /* 0x0000000805087810 */ /* 0x040fe20007ffe0ff */
[----:B------:R-:W-:Y:S01]  /*13470*/  IMAD R7, R6, c[0x0][0x3dc], R4 ;  /* 0x0000f70006077a24 */ /* 0x000fe200078e0204 */
[-C--:B------:R-:W-:Y:S01]  /*13480*/  ISETP.GE.OR P1, PT, R5, R29.reuse, P2 ;  /* 0x0000001d0500720c */ /* 0x080fe20001726670 */
[----:B------:R-:W-:Y:S01]  /*13490*/  IMAD.SHL.U32 R5, R18, 0x8, RZ ;  /* 0x0000000812057824 */ /* 0x000fe200078e00ff */
[----:B------:R-:W-:-:S04]  /*134a0*/  ISETP.GE.OR P0, PT, R8, R29, P2 ;  /* 0x0000001d0800720c */ /* 0x000fc80001706670 */
[----:B------:R-:W-:Y:S01]  /*134b0*/  LOP3.LUT R8, R17, 0x7ffffe00, R5, 0xf8, !PT ;  /* 0x7ffffe0011087812 */ /* 0x000fe200078ef805 */
[----:B------:R-:W-:-:S04]  /*134c0*/  IMAD.WIDE.U32 R4, R6, c[0x0][0x3d8], R2 ;  /* 0x0000f60006047a25 */ /* 0x000fc800078e0002 */
[----:B------:R-:W-:Y:S02]  /*134d0*/  IMAD.SHL.U32 R2, R8, 0x2, RZ ;  /* 0x0000000208027824 */ /* 0x000fe400078e00ff */
[----:B--2---:R1:W-:Y:S01]  /*134e0*/  @!P1 ST.E [R12.64], R53 ;  /* 0x000000350c009985 */ /* 0x0043e2000c101912 */
[----:B------:R-:W-:-:S03]  /*134f0*/  IMAD.IADD R3, R5, 0x1, R7 ;  /* 0x0000000105037824 */ /* 0x000fc600078e0207 */
[----:B----4-:R1:W-:Y:S01]  /*13500*/  @!P0 ST.E [R10.64], R56 ;  /* 0x000000380a008985 */ /* 0x0103e2000c101912 */
[----:B------:R-:W-:-:S03]  /*13510*/  LEA R31, P0, R4, c[0x0][0x380], 0x1 ;  /* 0x0000e000041f7a11 */ /* 0x000fc600078008ff */
[----:B------:R1:W2:Y:S01]  /*13520*/  LDS.128 R44, [R2+0x1080] ;  /* 0x00108000022c7984 */ /* 0x0002a20000000c00 */
[----:B------:R-:W-:Y:S02]  /*13530*/  LEA.HI.X R30, R4, c[0x0][0x384], R3, 0x1, P0 ;  /* 0x0000e100041e7a11 */ /* 0x000fe400000f0c03 */
[----:B------:R-:W-:Y:S01]  /*13540*/  ISETP.GE.AND P0, PT, R28, R29, PT ;  /* 0x0000001d1c00720c */ /* 0x000fe20003f06270 */
[----:B------:R1:W3:Y:S04]  /*13550*/  LDS.128 R60, [R2+0x2080] ;  /* 0x00208000023c7984 */ /* 0x0002e80000000c00 */
        /* <DEDUP_REMOVED lines=41> */
.L_x_285:
[----:B--234-:R-:W-:Y:S05]  /*137f0*/  BSYNC B0 ;  /* 0x0000000000007941 */ /* 0x01cfea0003800000 */
.L_x_284:
        /* <DEDUP_REMOVED lines=16> */
[----:B------:R-:W-:Y:S02]  /*13900*/  @!P2 LEA.HI R7, R5, R7, RZ, 0x3 ;  /* 0x000000070507a211 */ /* 0x000fe400078f18ff */
[----:B------:R-:W-:Y:S02]  /*13910*/  @!P1 LEA.HI R5, R4, R8, RZ, 0x3 ;  /* 0x0000000804059211 */ /* 0x000fe400078f18ff */
[----:B------:R-:W-:Y:S01]  /*13920*/  @!P0 LEA.HI R4, R6, R9, RZ, 0x3 ;  /* 0x0000000906048211 */ /* 0x000fe200078f18ff */
[----:B--23--:R-:W-:Y:S01]  /*13930*/  @!P3 IMAD.WIDE R8, R0, 0x2, R2 ;  /* 0x000000020008b825 */ /* 0x00cfe200078e0202 */
[----:B------:R-:W-:-:S02]  /*13940*/  @!P2 LOP3.LUT R6, R7, 0xfffffff8, RZ, 0xc0, !PT ;  /* 0xfffffff80706a812 */ /* 0x000fc400078ec0ff */
[----:B------:R-:W-:Y:S02]  /*13950*/  @!P1 LOP3.LUT R5, R5, 0xfffffff8, RZ, 0xc0, !PT ;  /* 0xfffffff805059812 */ /* 0x000fe400078ec0ff */
[----:B------:R-:W-:Y:S01]  /*13960*/  @!P0 LOP3.LUT R10, R4, 0xfffffff8, RZ, 0xc0, !PT ;  /* 0xfffffff8040a8812 */ /* 0x000fe200078ec0ff */
[--C-:B------:R-:W-:Y:S01]  /*13970*/  @!P2 IMAD.WIDE R6, R6, 0x2, R2.reuse ;  /* 0x000000020606a825 */ /* 0x100fe200078e0202 */
[----:B------:R2:W-:Y:S03]  /*13980*/  @!P3 ST.E.128 [R8.64], R44 ;  /* 0x0000002c0800b985 */ /* 0x0005e6000c101d12 */
[--C-:B------:R-:W-:Y:S01]  /*13990*/  @!P1 IMAD.WIDE R4, R5, 0x2, R2.reuse ;  /* 0x0000000205049825 */ /* 0x100fe200078e0202 */
[----:B------:R2:W-:Y:S03]  /*139a0*/  @!P2 ST.E.128 [R6.64], R40 ;  /* 0x000000280600a985 */ /* 0x0005e6000c101d12 */
[----:B------:R-:W-:Y:S01]  /*139b0*/  @!P0 IMAD.WIDE R2, R10, 0x2, R2 ;  /* 0x000000020a028825 */ /* 0x000fe200078e0202 */
[----:B------:R2:W-:Y:S04]  /*139c0*/  @!P1 ST.E.128 [R4.64], R36 ;  /* 0x0000002404009985 */ /* 0x0005e8000c101d12 */
[----:B------:R2:W-:Y:S02]  /*139d0*/  @!P0 ST.E.128 [R2.64], R32 ;  /* 0x0000002002008985 */ /* 0x0005e4000c101d12 */
.L_x_287:
[----:B------:R-:W-:Y:S05]  /*139e0*/  BSYNC B0 ;  /* 0x0000000000007941 */ /* 0x000fea0003800000 */
.L_x_286:
[----:B--2---:R-:W-:Y:S01]  /*139f0*/  IADD3 R4, R28, 0x40, RZ ;  /* 0x000000401c047810 */ /* 0x004fe20007ffe0ff */
[----:B------:R2:W4:Y:S01]  /*13a00*/  SHFL.IDX PT, R3, R30, 0x2, 0x181f ;  /* 0x00581f001e037f89 */ /* 0x00052200000e0000 */
        /* <DEDUP_REMOVED lines=17> */
[----:B---34-:R-:W-:Y:S01]  /*13b20*/  @!P3 IMAD.WIDE R8, R0, 0x2, R2 ;  /* 0x000000020008b825 */ /* 0x018fe200078e0202 */
        /* <DEDUP_REMOVED lines=10> */
.L_x_289:
[----:B------:R-:W-:Y:S05]  /*13bd0*/  BSYNC B0 ;  /* 0x0000000000007941 */ /* 0x000fea0003800000 */
.L_x_288:
[----:B---3--:R-:W-:Y:S01]  /*13be0*/  IADD3 R4, R28, 0x60, RZ ;  /* 0x000000601c047810 */ /* 0x008fe20007ffe0ff */
[----:B----4-:R3:W4:Y:S03]  /*13bf0*/  SHFL.IDX PT, R3, R30, 0x3, 0x181f ;  /* 0x00781f001e037f89 */ /* 0x01072600000e0000 */
        /* <DEDUP_REMOVED lines=15> */
[----:B------:R1:W-:Y:S01]  /*13cf0*/  @!P2 ST.E.128 [R8.64], R72 ;  /* 0x000000480800a985 */ /* 0x0003e2000c101d12 */
[----:B------:R-:W-:Y:S01]  /*13d00*/  IADD3 R0, R0, 0xc0, RZ ;  /* 0x000000c000007810 */ /* 0x000fe20007ffe0ff */
[----:B------:R-:W-:-:S04]  /*13d10*/  @!P1 IMAD.WIDE R6, R5, 0x2, R2 ;  /* 0x0000000205069825 */ /* 0x000fc800078e0202 */
[----:B------:R-:W-:Y:S01]  /*13d20*/  @!P0 IMAD.WIDE R4, R4, 0x2, R2 ;  /* 0x0000000204048825 */ /* 0x000fe200078e0202 */
[----:B------:R1:W-:Y:S04]  /*13d30*/  @!P1 ST.E.128 [R6.64], R68 ;  /* 0x0000004406009985 */ /* 0x0003e8000c101d12 */
[----:B------:R1:W-:Y:S01]  /*13d40*/  @!P0 ST.E.128 [R4.64], R64 ;  /* 0x0000004004008985 */ /* 0x0003e2000c101d12 */
[----:B------:R-:W-:-:S13]  /*13d50*/  ISETP.GE.AND P0, PT, R0, c[0x0][0x3c8], PT ;  /* 0x0000f20000007a0c */ /* 0x000fda0003f06270 */
[----:B------:R-:W-:Y:S05]  /*13d60*/  @P0 EXIT ;  /* 0x000000000000094d */ /* 0x000fea0003800000 */
[----:B-1----:R-:W-:-:S04]  /*13d70*/  SHF.R.S32.HI R4, RZ, 0x1f, R0 ;  /* 0x0000001fff047819 */ /* 0x002fc80000011400 */
[----:B------:R-:W-:-:S04]  /*13d80*/  LEA.HI R0, R4, R0, RZ, 0x3 ;  /* 0x0000000004007211 */ /* 0x000fc800078f18ff */
[----:B------:R-:W-:-:S05]  /*13d90*/  LOP3.LUT R0, R0, 0xfffffff8, RZ, 0xc0, !PT ;  /* 0xfffffff800007812 */ /* 0x000fca00078ec0ff */
[----:B------:R-:W-:-:S05]  /*13da0*/  IMAD.WIDE R2, R0, 0x2, R2 ;  /* 0x0000000200027825 */ /* 0x000fca00078e0202 */
[----:B------:R-:W-:Y:S01]  /*13db0*/  ST.E.128 [R2.64], R76 ;  /* 0x0000004c02007985 */ /* 0x000fe2000c101d12 */
[----:B------:R-:W-:Y:S05]  /*13dc0*/  EXIT ;  /* 0x000000000000794d */ /* 0x000fea0003800000 */
.L_x_282:
[----:B------:R-:W-:Y:S02]  /*13dd0*/  ULDC.64 UR4, c[0x0][0x500] ;  /* 0x0001400000047ab9 */ /* 0x000fe40000000a00 */
[----:B------:R-:W-:Y:S02]  /*13de0*/  UISETP.NE.U32.AND UP0, UPT, URZ, UR4, UPT ;  /* 0x000000043f00728c */ /* 0x000fe4000bf05070 */
[----:B------:R-:W-:Y:S02]  /*13df0*/  UMOV UR6, 0x4 ;  /* 0x0000000400067882 */ /* 0x000fe40000000000 */
[----:B------:R-:W-:-:S03]  /*13e00*/  UISETP.NE.AND.EX UP0, UPT, URZ, UR5, UPT, UP0 ;  /* 0x000000053f00728c */ /* 0x000fc6000bf05300 */
[----:B------:R-:W-:Y:S02]  /*13e10*/  ULDC.64 UR4, c[0x0][0x500] ;  /* 0x0001400000047ab9 */ /* 0x000fe40000000a00 */
[----:B------:R-:W-:Y:S01]  /*13e20*/  UIMAD.WIDE UR4, UR13, UR6, UR4 ;  /* 0x000000060d0472a5 */ /* 0x000fe2000f8e0204 */
[----:B------:R-:W-:-:S05]  /*13e30*/  PLOP3.LUT P0, PT, PT, PT, UP0, 0x80, 0x0 ;  /* 0x000000000000781c */ /* 0x000fca0003f0f008 */
[----:B------:R-:W-:Y:S01]  /*13e40*/  IMAD.U32 R4, RZ, RZ, UR4 ;  /* 0x00000004ff047e24 */ /* 0x000fe2000f8e00ff */
[----:B------:R-:W-:Y:S01]  /*13e50*/  MOV R5, UR5 ;  /* 0x0000000500057c02 */ /* 0x000fe20008000f00 */
[----:B------:R-:W-:-:S06]  /*13e60*/  ULDC.64 UR4, c[0x0][0x508] ;  /* 0x0001420000047ab9 */ /* 0x000fcc0000000a00 */
[----:B------:R-:W2:Y:S01]  /*13e70*/  @P0 LDG.E R0, [R4.64] ;  /* 0x0000001204000981 */ /* 0x000ea2000c1e1900 */
[----:B------:R-:W-:Y:S01]  /*13e80*/  UISETP.NE.U32.AND UP1, UPT, URZ, UR4, UPT ;  /* 0x000000043f00728c */ /* 0x000fe2000bf25070 */
[----:B------:R-:W-:-:S03]  /*13e90*/  IMAD.MOV.U32 R9, RZ, RZ, c[0x0][0x388] ;  /* 0x0000e200ff097624 */ /* 0x000fc600078e00ff */
[----:B------:R-:W-:-:S03]  /*13ea0*/  UISETP.NE.AND.EX UP1, UPT, URZ, UR5, UPT, UP1 ;  /* 0x000000053f00728c */ /* 0x000fc6000bf25310 */
[----:B------:R-:W-:-:S03]  /*13eb0*/  ULDC.64 UR4, c[0x0][0x508] ;  /* 0x0001420000047ab9 */ /* 0x000fc60000000a00 */
[----:B------:R-:W-:-:S05]  /*13ec0*/  PLOP3.LUT P1, PT, PT, PT, UP1, 0x80, 0x0 ;  /* 0x000000000000781c */ /* 0x000fca0003f2f018 */
[----:B------:R-:W-:-:S06]  /*13ed0*/  @UP1 UIMAD.WIDE UR4, UR13, UR6, UR4 ;  /* 0x000000060d0412a5 */ /* 0x000fcc000f8e0204 */
[----:B------:R-:W-:Y:S01]  /*13ee0*/  MOV R2, UR4 ;  /* 0x0000000400027c02 */ /* 0x000fe20008000f00 */
[----:B------:R-:W-:-:S05]  /*13ef0*/  IMAD.U32 R3, RZ, RZ, UR5 ;  /* 0x00000005ff037e24 */ /* 0x000fca000f8e00ff */
[----:B------:R1:W5:Y:S01]  /*13f00*/  @P1 LDG.E R9, [R2.64] ;  /* 0x0000001202091981 */ /* 0x000362000c1e1900 */
[----:B------:R-:W-:Y:S02]  /*13f10*/  UMOV UR8, URZ ;  /* 0x0000003f00087c82 */ /* 0x000fe40008000000 */
[----:B------:R-:W-:Y:S01]  /*13f20*/  UMOV UR9, URZ ;  /* 0x0000003f00097c82 */ /* 0x000fe20008000000 */
[----:B--2---:R-:W2:Y:S02]  /*13f30*/  @P0 R2UR UR5, R0 ;  /* 0x00000000000503c2 */ /* 0x004ea400000e0000 */
[----:B--2---:R-:W-:Y:S02]  /*13f40*/  @UP0 USHF.R.S32.HI UR4, URZ, 0x1f, UR5 ;  /* 0x0000001f3f040899 */ /* 0x004fe40008011405 */
[----:B------:R-:W-:-:S05]  /*13f50*/  @UP0 UMOV UR8, UR5 ;  /* 0x0000000500080c82 */ /* 0x000fca0008000000 */
[----:B------:R-:W-:Y:S01]  /*13f60*/  @UP0 UMOV UR9, UR4 ;  /* 0x0000000400090c82 */ /* 0x000fe20008000000 */
[----:B------:R-:W-:Y:S05]  /*13f70*/  @P1 BRA `(.L_x_290) ;  /* 0x0000004000001947 */ /* 0x000fea0003800000 */
[----:B-1----:R-:W-:Y:S05]  /*13f80*/  @!P0 BRA `(.L_x_290) ;  /* 0x0000003000008947 */ /* 0x002fea0003800000 */
[----:B------:R-:W2:Y:S04]  /*13f90*/  LDG.E R0, [R4.64] ;  /* 0x0000001204007981 */ /* 0x000ea8000c1e1900 */
[----:B------:R-:W2:Y:S02]  /*13fa0*/  LDG.E R2, [R4.64+0x4] ;  /* 0x0000041204027981 */ /* 0x000ea4000c1e1900 */
[----:B--2--5:R-:W-:Y:S02]  /*13fb0*/  IADD3 R9, -R0, R2, RZ ;  /* 0x0000000200097210 */ /* 0x024fe40007ffe1ff */
.L_x_290:
[----:B-1----:R-:W1:Y:S01]  /*13fc0*/  S2R R8, SR_TID.X ;  /* 0x0000000000087919 */ /* 0x002e620000002100 */
[----:B------:R-:W-:Y:S01]  /*13fd0*/  USHF.R.S32.HI UR6, URZ, 0x1f, UR13 ;  /* 0x0000001f3f067899 */ /* 0x000fe2000801140d */
[----:B------:R-:W-:Y:S01]  /*13fe0*/  BSSY B0, `(.L_x_291) ;  /* 0x000002b000007945 */ /* 0x000fe20003800000 */
[----:B------:R-:W-:-:S02]  /*13ff0*/  USEL UR13, UR13, URZ, !UP0 ;  /* 0x0000003f0d0d7287 */ /* 0x000fc4000c000000 */
[----:B------:R-:W-:Y:S01]  /*14000*/  USEL UR6, UR6, URZ, !UP0 ;  /* 0x0000003f06067287 */ /* 0x000fe2000c000000 */
[----:B-1----:R-:W-:-:S13]  /*14010*/  ISETP.GT.AND P0, PT, R8, 0x7f, PT ;  /* 0x0000007f0800780c */ /* 0x002fda0003f04270 */
[----:B------:R-:W-:Y:S05]  /*14020*/  @P0 BRA `(.L_x_292) ;  /* 0x0000026000000947 */ /* 0x000fea0003800000 */
[----:B------:R-:W1:Y:S01]  /*14030*/  S2R R3, SR_CTAID.X ;  /* 0x0000000000037919 */ /* 0x000e620000002500 */
[----:B-----5:R-:W-:Y:S01]  /*14040*/  IMAD R0, R9, c[0x0][0x4e8], RZ ;  /* 0x00013a0009007a24 */ /* 0x020fe200078e02ff */
[----:B-1----:R-:W-:-:S04]  /*14050*/  LEA R3, R3, R8, 0x7 ;  /* 0x0000000803037211 */ /* 0x002fc800078e38ff */
[----:B------:R-:W-:-:S13]  /*14060*/  ISETP.GE.AND P0, PT, R3, R0, PT ;  /* 0x000000000300720c */ /* 0x000fda0003f06270 */
[----:B------:R-:W-:Y:S05]  /*14070*/  @P0 BRA `(.L_x_292) ;  /* 0x0000021000000947 */ /* 0x000fea0003800000 */
[----:B------:R-:W1:Y:S01]  /*14080*/  S2UR UR10, SR_CTAID.Y ;  /* 0x00000000000a79c3 */ /* 0x000e620000002600 */
[----:B------:R-:W-:Y:S01]  /*14090*/  IMAD.MOV.U32 R0, RZ, RZ, c[0x0][0x4e8] ;  /* 0x00013a00ff007624 */ /* 0x000fe200078e00ff */
[----:B------:R-:W-:Y:S01]  /*140a0*/  ULDC.64 UR4, c[0x0][0x490] ;  /* 0x0001240000047ab9 */ /* 0x000fe20000000a00 */
[----:B------:R-:W-:Y:S01]  /*140b0*/  IMAD.MOV.U32 R2, RZ, RZ, R3 ;  /* 0x000000ffff027224 */ /* 0x000fe200078e0003 */
[----:B------:R-:W-:Y:S02]  /*140c0*/  UMOV UR14, UR8 ;  /* 0x00000008000e7c82 */ /* 0x000fe40008000000 */
[----:B------:R-:W-:Y:S01]  /*140d0*/  ISETP.NE.AND P0, PT, R0, 0x1, PT ;  /* 0x000000010000780c */ /* 0x000fe20003f05270 */
[----:B------:R-:W-:-:S12]  /*140e0*/  UMOV UR15, UR9 ;  /* 0x00000009000f7c82 */ /* 0x000fd80008000000 */
[----:B------:R-:W-:Y:S01]  /*140f0*/  @P0 IMAD.HI.U32 R0, R3, c[0x0][0x4ec], RZ ;  /* 0x00013b0003000a27 */ /* 0x000fe200078e00ff */
[----:B-1----:R-:W-:-:S04]  /*14100*/  USHF.R.S32.HI UR7, URZ, 0x1f, UR10 ;  /* 0x0000001f3f077899 */ /* 0x002fc8000801140a */
[----:B------:R-:W-:Y:S01]  /*14110*/  @P0 SHF.R.U32.HI R2, RZ, c[0x0][0x4f0], R0 ;  /* 0x00013c00ff020a19 */ /* 0x000fe20000011600 */
[----:B------:R-:W-:Y:S02]  /*14120*/  UIMAD.WIDE.U32 UR14, UR10, UR4, UR14 ;  /* 0x000000040a0e72a5 */ /* 0x000fe4000f8e000e */
[----:B------:R-:W-:Y:S01]  /*14130*/  UIMAD UR7, UR7, UR4, URZ ;  /* 0x00000004070772a4 */ /* 0x000fe2000f8e023f */
[----:B------:R-:W-:-:S03]  /*14140*/  IADD3 R0, -R2, RZ, RZ ;  /* 0x000000ff02007210 */ /* 0x000fc60007ffe1ff */
[----:B------:R-:W-:Y:S02]  /*14150*/  UIMAD UR7, UR10, UR5, UR7 ;  /* 0x000000050a0772a4 */ /* 0x000fe4000f8e0207 */
[----:B------:R-:W-:Y:S01]  /*14160*/  IMAD R0, R0, c[0x0][0x4e8], R3 ;  /* 0x00013a0000007a24 */ /* 0x000fe200078e0203 */
[----:B------:R-:W-:Y:S01]  /*14170*/  ULDC.64 UR4, c[0x0][0x498] ;  /* 0x0001260000047ab9 */ /* 0x000fe20000000a00 */
[----:B------:R-:W-:Y:S01]  /*14180*/  SHF.R.S32.HI R3, RZ, 0x1f, R2 ;  /* 0x0000001fff037819 */ /* 0x000fe20000011402 */
[----:B------:R-:W-:Y:S02]  /*14190*/  UIMAD UR10, UR6, UR4, URZ ;  /* 0x00000004060a72a4 */ /* 0x000fe4000f8e023f */
[----:B------:R-:W-:Y:S01]  /*141a0*/  UIADD3 UR15, UR7, UR15, URZ ;  /* 0x0000000f070f7290 */ /* 0x000fe2000fffe03f */
[----:B------:R-:W-:Y:S01]  /*141b0*/  SHF.R.S32.HI R4, RZ, 0x1f, R0 ;  /* 0x0000001fff047819 */ /* 0x000fe20000011400 */
[----:B------:R-:W-:Y:S02]  /*141c0*/  UIMAD UR5, UR13, UR5, UR10 ;  /* 0x000000050d0572a4 */ /* 0x000fe4000f8e020a */
[----:B------:R-:W-:-:S02]  /*141d0*/  UIMAD.WIDE.U32 UR14, UR13, UR4, UR14 ;  /* 0x000000040d0e72a5 */ /* 0x000fc4000f8e000e */
[----:B------:R-:W-:Y:S02]  /*141e0*/  IMAD R4, R4, c[0x0][0x488], RZ ;  /* 0x0001220004047a24 */ /* 0x000fe400078e02ff */
[----:B------:R-:W-:Y:S02]  /*141f0*/  IMAD.U32 R5, RZ, RZ, UR5 ;  /* 0x00000005ff057e24 */ /* 0x000fe4000f8e00ff */
[----:B------:R-:W-:Y:S01]  /*14200*/  IADD3 R2, P0, R2, UR14, RZ ;  /* 0x0000000e02027c10 */ /* 0x000fe2000ff1e0ff */
[----:B------:R-:W-:-:S03]  /*14210*/  IMAD R4, R0, c[0x0][0x48c], R4 ;  /* 0x0001230000047a24 */ /* 0x000fc600078e0204 */
[----:B------:R-:W-:-:S05]  /*14220*/  IADD3.X R3, R3, UR15, R5, P0, !PT ;  /* 0x0000000f03037c10 */ /* 0x000fca00087fe405 */
[----:B------:R-:W-:-:S05]  /*14230*/  IMAD.WIDE.U32 R2, R0, c[0x0][0x488], R2 ;  /* 0x0001220000027a25 */ /* 0x000fca00078e0002 */
[----:B------:R-:W-:Y:S02]  /*14240*/  IADD3 R0, R3, R4, RZ ;  /* 0x0000000403007210 */ /* 0x000fe40007ffe0ff */
[----:B------:R-:W-:-:S04]  /*14250*/  LEA R4, P0, R2, c[0x0][0x450], 0x2 ;  /* 0x0001140002047a11 */ /* 0x000fc800078010ff */
[----:B------:R-:W-:Y:S01]  /*14260*/  LEA.HI.X R5, R2, c[0x0][0x454], R0, 0x2, P0 ;  /* 0x0001150002057a11 */ /* 0x000fe200000f1400 */
[----:B------:R-:W-:-:S05]  /*14270*/  IMAD.MOV.U32 R0, RZ, RZ, -0x800000 ;  /* 0xff800000ff007424 */ /* 0x000fca00078e00ff */
[----:B------:R1:W-:Y:S03]  /*14280*/  STG.E [R4.64], R0 ;  /* 0x0000000004007986 */ /* 0x0003e6000c101912 */
.L_x_292:
[----:B------:R-:W-:Y:S05]  /*14290*/  BSYNC B0 ;  /* 0x0000000000007941 */ /* 0x000fea0003800000 */
.L_x_291:
[----:B------:R-:W2:Y:S01]  /*142a0*/  S2UR UR7, SR_CTAID.Y ;  /* 0x00000000000779c3 */ /* 0x000ea20000002600 */
[----:B------:R-:W3:Y:S01]  /*142b0*/  S2R R14, SR_CTAID.X ;  /* 0x00000000000e7919 */ /* 0x000ee20000002500 */
[----:B-1----:R-:W-:Y:S01]  /*142c0*/  SHF.R.S32.HI R0, RZ, 0x1f, R8 ;  /* 0x0000001fff007819 */ /* 0x002fe20000011408 */
[----:B------:R-:W-:Y:S01]  /*142d0*/  IMAD.MOV.U32 R3, RZ, RZ, c[0x0][0x4e8] ;  /* 0x00013a00ff037624 */ /* 0x000fe200078e00ff */
[----:B------:R-:W-:Y:S01]  /*142e0*/  ULDC.64 UR4, c[0x0][0x3a0] ;  /* 0x0000e80000047ab9 */ /* 0x000fe20000000a00 */
[----:B-----5:R-:W-:Y:S01]  /*142f0*/  IMAD R16, R9, c[0x0][0x4e8], RZ ;  /* 0x00013a0009107a24 */ /* 0x020fe200078e02ff */
[----:B------:R-:W-:Y:S01]  /*14300*/  LEA.HI R0, R0, R8, RZ, 0x3 ;  /* 0x0000000800007211 */ /* 0x000fe200078f18ff */
[----:B------:R-:W-:Y:S01]  /*14310*/  UIMAD UR9, UR9, UR4, URZ ;  /* 0x00000004090972a4 */ /* 0x000fe2000f8e023f */
[----:B------:R-:W-:Y:S01]  /*14320*/  ISETP.NE.AND P0, PT, R3, 0x1, PT ;  /* 0x000000010300780c */ /* 0x000fe20003f05270 */
[----:B------:R-:W-:Y:S01]  /*14330*/  UIMAD.WIDE.U32 UR10, UR8, UR4, URZ ;  /* 0x00000004080a72a5 */ /* 0x000fe2000f8e003f */
[----:B------:R-:W-:Y:S01]  /*14340*/  LOP3.LUT R2, R0, 0xfffffff8, RZ, 0xc0, !PT ;  /* 0xfffffff800027812 */ /* 0x000fe200078ec0ff */
[----:B------:R-:W-:Y:S01]  /*14350*/  UIMAD UR9, UR8, UR5, UR9 ;  /* 0x00000005080972a4 */ /* 0x000fe2000f8e0209 */
[----:B------:R-:W-:Y:S01]  /*14360*/  SHF.R.S32.HI R7, RZ, 0x3, R0 ;  /* 0x00000003ff077819 */ /* 0x000fe20000011400 */
[----:B------:R-:W-:Y:S01]  /*14370*/  BSSY B0, `(.L_x_293) ;  /* 0x0000043000007945 */ /* 0x000fe20003800000 */
[----:B------:R-:W-:Y:S01]  /*14380*/  ULDC.64 UR4, c[0x0][0x3e8] ;  /* 0x0000fa0000047ab9 */ /* 0x000fe20000000a00 */
[----:B------:R-:W-:Y:S01]  /*14390*/  IMAD.IADD R8, R8, 0x1, -R2 ;  /* 0x0000000108087824 */ /* 0x000fe200078e0a02 */
[----:B------:R-:W-:-:S04]  /*143a0*/  UIADD3 UR11, UR11, UR9, URZ ;  /* 0x000000090b0b7290 */ /* 0x000fc8000fffe03f */
[----:B------:R-:W-:Y:S01]  /*143b0*/  LEA R0, R8, R7, 0x5 ;  /* 0x0000000708007211 */ /* 0x000fe200078e28ff */
[----:B--2---:R-:W-:-:S04]  /*143c0*/  USHF.R.S32.HI UR8, URZ, 0x1f, UR7 ;  /* 0x0000001f3f087899 */ /* 0x004fc80008011407 */
[C---:B---3--:R-:W-:Y:S01]  /*143d0*/  IMAD R0, R14.reuse, 0x80, R0 ;  /* 0x000000800e007824 */ /* 0x048fe200078e0200 */
[----:B------:R-:W-:Y:S01]  /*143e0*/  UIMAD.WIDE.U32 UR10, UR7, UR4, UR10 ;  /* 0x00000004070a72a5 */ /* 0x000fe2000f8e000a */
[----:B------:R-:W-:Y:S01]  /*143f0*/  IMAD R14, R14, 0x80, R7 ;  /* 0x000000800e0e7824 */ /* 0x000fe200078e0207 */
[----:B------:R-:W-:Y:S01]  /*14400*/  UIMAD UR8, UR8, UR4, URZ ;  /* 0x00000004080872a4 */ /* 0x000fe2000f8e023f */
[----:B------:R-:W-:-:S03]  /*14410*/  @P0 IMAD.HI.U32 R2, R0, c[0x0][0x4ec], RZ ;  /* 0x00013b0000020a27 */ /* 0x000fc600078e00ff */
[----:B------:R-:W-:Y:S01]  /*14420*/  UIMAD UR8, UR7, UR5, UR8 ;  /* 0x00000005070872a4 */ /* 0x000fe2000f8e0208 */
[----:B------:R-:W-:Y:S01]  /*14430*/  IMAD.MOV.U32 R4, RZ, RZ, R0 ;  /* 0x000000ffff047224 */ /* 0x000fe200078e0000 */
[----:B------:R-:W-:Y:S01]  /*14440*/  @P0 SHF.R.U32.HI R4, RZ, c[0x0][0x4f0], R2 ;  /* 0x00013c00ff040a19 */ /* 0x000fe20000011602 */
[----:B------:R-:W-:Y:S02]  /*14450*/  ULDC.64 UR4, c[0x0][0x3f0] ;  /* 0x0000fc0000047ab9 */ /* 0x000fe40000000a00 */
[----:B------:R-:W-:Y:S01]  /*14460*/  UIMAD UR6, UR6, UR4, URZ ;  /* 0x00000004060672a4 */ /* 0x000fe2000f8e023f */
[----:B------:R-:W-:Y:S01]  /*14470*/  IADD3 R2, -R4, RZ, RZ ;  /* 0x000000ff04027210 */ /* 0x000fe20007ffe1ff */
[----:B------:R-:W-:Y:S01]  /*14480*/  UIADD3 UR9, UR8, UR11, URZ ;  /* 0x0000000b08097290 */ /* 0x000fe2000fffe03f */
[----:B------:R-:W-:Y:S01]  /*14490*/  SHF.R.S32.HI R3, RZ, 0x1f, R4 ;  /* 0x0000001fff037819 */ /* 0x000fe20000011404 */
[----:B------:R-:W-:Y:S02]  /*144a0*/  UIMAD UR5, UR13, UR5, UR6 ;  /* 0x000000050d0572a4 */ /* 0x000fe4000f8e0206 */
[----:B------:R-:W-:Y:S01]  /*144b0*/  UMOV UR8, UR10 ;  /* 0x0000000a00087c82 */ /* 0x000fe20008000000 */
[----:B------:R-:W-:Y:S01]  /*144c0*/  IMAD R5, R2, c[0x0][0x4e8], R0 ;  /* 0x00013a0002057a24 */ /* 0x000fe200078e0200 */
[----:B------:R-:W-:Y:S01]  /*144d0*/  UIMAD.WIDE.U32 UR8, UR13, UR4, UR8 ;  /* 0x000000040d0872a5 */ /* 0x000fe2000f8e0008 */
[----:B------:R-:W-:-:S03]  /*144e0*/  IMAD R0, R3, c[0x0][0x3e0], RZ ;  /* 0x0000f80003007a24 */ /* 0x000fc600078e02ff */
[----:B------:R-:W-:Y:S01]  /*144f0*/  UIADD3 UR5, UR9, UR5, URZ ;  /* 0x0000000509057290 */ /* 0x000fe2000fffe03f */
[----:B------:R-:W-:Y:S01]  /*14500*/  IMAD R6, R4, c[0x0][0x3e4], R0 ;  /* 0x0000f90004067a24 */ /* 0x000fe200078e0200 */
[----:B------:R-:W-:Y:S01]  /*14510*/  SHF.R.S32.HI R0, RZ, 0x1f, R5 ;  /* 0x0000001fff007819 */ /* 0x000fe20000011405 */
[----:B------:R-:W-:Y:S02]  /*14520*/  IMAD.U32 R3, RZ, RZ, UR9 ;  /* 0x00000009ff037e24 */ /* 0x000fe4000f8e00ff */
[----:B------:R-:W-:Y:S01]  /*14530*/  IMAD.U32 R2, RZ, RZ, UR8 ;  /* 0x00000008ff027e24 */ /* 0x000fe2000f8e00ff */
[----:B------:R-:W-:Y:S01]  /*14540*/  MOV R3, UR5 ;  /* 0x0000000500037c02 */ /* 0x000fe20008000f00 */
[----:B------:R-:W-:-:S04]  /*14550*/  IMAD R0, R0, c[0x0][0x3d8], RZ ;  /* 0x0000f60000007a24 */ /* 0x000fc800078e02ff */
[----:B------:R-:W-:-:S04]  /*14560*/  IMAD.WIDE.U32 R2, R4, c[0x0][0x3e0], R2 ;  /* 0x0000f80004027a25 */ /* 0x000fc800078e0002 */
[----:B------:R-:W-:Y:S02]  /*14570*/  IMAD.IADD R3, R3, 0x1, R6 ;  /* 0x0000000103037824 */ /* 0x000fe400078e0206 */
[C---:B------:R-:W-:Y:S02]  /*14580*/  IMAD R0, R5.reuse, c[0x0][0x3dc], R0 ;  /* 0x0000f70005007a24 */ /* 0x040fe400078e0200 */
[----:B------:R-:W-:-:S05]  /*14590*/  IMAD.WIDE.U32 R2, R5, c[0x0][0x3d8], R2 ;  /* 0x0000f60005027a25 */ /* 0x000fca00078e0002 */
[----:B------:R-:W-:Y:S02]  /*145a0*/  IADD3 R0, R3, R0, RZ ;  /* 0x0000000003007210 */ /* 0x000fe40007ffe0ff */
        /* <DEDUP_REMOVED lines=31> */
.L_x_294:
[----:B------:R-:W-:Y:S05]  /*147a0*/  BSYNC B0 ;  /* 0x0000000000007941 */ /* 0x000fea0003800000 */
.L_x_293:
        /* <DEDUP_REMOVED lines=27> */
.L_x_296:
[----:B------:R-:W-:Y:S05]  /*14960*/  BSYNC B0 ;  /* 0x0000000000007941 */ /* 0x000fea0003800000 */
.L_x_295:
        /* <DEDUP_REMOVED lines=27> */
.L_x_298:
[----:B------:R-:W-:Y:S05]  /*14b20*/  BSYNC B0 ;  /* 0x0000000000007941 */ /* 0x000fea0003800000 */
.L_x_297:
        /* <DEDUP_REMOVED lines=28> */
.L_x_299:
        /* <DEDUP_REMOVED lines=9> */
.L_x_3060:


//--------------------- .text._ZN7cutlass13device_kernelIN5flash19enable_sm80_to_sm89INS1_16FlashAttnFwdSm80INS1_25CollectiveMainloopFwdSm80ILi8ELi1ELb0EN4cute5tupleIJNS5_1CILi128EEENS7_ILi32EEENS7_ILi256EEEEEELi256ENS_10bfloat16_tEfNS_4arch4Sm80ELb0ELb1ELb1ELb1ELb0ELb1ELb1ELb0EEENS1_21CollectiveEpilogueFwdINS6_IJS8_SA_S9_EEENS6_IJNS7_ILi1EEESI_SI_EEESC_SE_Li256ELb1ELb1ELb0ELb0EEENS1_19SingleTileSchedulerILb1ELb0ELb1ELi128EEEEEEEEEvNT_6ParamsE --------------------------
	.section	.text._ZN7cutlass13device_kernelIN5flash19enable_sm80_to_sm89INS1_16FlashAttnFwdSm80INS1_25CollectiveMainloopFwdSm80ILi8ELi1ELb0EN4cute5tupleIJNS5_1CILi128EEENS7_ILi32EEENS7_ILi256EEEEEELi256ENS_10bfloat16_tEfNS_4arch4Sm80ELb0ELb1ELb1ELb1ELb0ELb1ELb1ELb0EEENS1_21CollectiveEpilogueFwdINS6_IJS8_SA_S9_EEENS6_IJNS7_ILi1EEESI_SI_EEESC_SE_Li256ELb1ELb1ELb0ELb0EEENS1_19SingleTileSchedulerILb1ELb0ELb1ELi128EEEEEEEEEvNT_6ParamsE,"ax",@progbits
	.sectioninfo	@"SHI_REGISTERS=245"
	.align	128
.text._ZN7cutlass13device_kernelIN5flash19enable_sm80_to_sm89INS1_16FlashAttnFwdSm80INS1_25CollectiveMainloopFwdSm80ILi8ELi1ELb0EN4cute5tupleIJNS5_1CILi128EEENS7_ILi32EEENS7_ILi256EEEEEELi256ENS_10bfloat16_tEfNS_4arch4Sm80ELb0ELb1ELb1ELb1ELb0ELb1ELb1ELb0EEENS1_21CollectiveEpilogueFwdINS6_IJS8_SA_S9_EEENS6_IJNS7_ILi1EEESI_SI_EEESC_SE_Li256ELb1ELb1ELb0ELb0EEENS1_19SingleTileSchedulerILb1ELb0ELb1ELi128EEEEEEEEEvNT_6ParamsE:
        .type           _ZN7cutlass13device_kernelIN5flash19enable_sm80_to_sm89INS1_16FlashAttnFwdSm80INS1_25CollectiveMainloopFwdSm80ILi8ELi1ELb0EN4cute5tupleIJNS5_1CILi128EEENS7_ILi32EEENS7_ILi256EEEEEELi256ENS_10bfloat16_tEfNS_4arch4Sm80ELb0ELb1ELb1ELb1ELb0ELb1ELb1ELb0EEENS1_21CollectiveEpilogueFwdINS6_IJS8_SA_S9_EEENS6_IJNS7_ILi1EEESI_SI_EEESC_SE_Li256ELb1ELb1ELb0ELb0EEENS1_19SingleTileSchedulerILb1ELb0ELb1ELi128EEEEEEEEEvNT_6ParamsE,@function
        .size           _ZN7cutlass13device_kernelIN5flash19enable_sm80_to_sm89INS1_16FlashAttnFwdSm80INS1_25CollectiveMainloopFwdSm80ILi8ELi1ELb0EN4cute5tupleIJNS5_1CILi128EEENS7_ILi32EEENS7_ILi256EEEEEELi256ENS_10bfloat16_tEfNS_4arch4Sm80ELb0ELb1ELb1ELb1ELb0ELb1ELb1ELb0EEENS1_21CollectiveEpilogueFwdINS6_IJS8_SA_S9_EEENS6_IJNS7_ILi1EEESI_SI_EEESC_SE_Li256ELb1ELb1ELb0ELb0EEENS1_19SingleTileSchedulerILb1ELb0ELb1ELi128EEEEEEEEEvNT_6ParamsE,(.L_x_3061 - _ZN7cutlass13device_kernelIN5flash19enable_sm80_to_sm89INS1_16FlashAttnFwdSm80INS1_25CollectiveMainloopFwdSm80ILi8ELi1ELb0EN4cute5tupleIJNS5_1CILi128EEENS7_ILi32EEENS7_ILi256EEEEEELi256ENS_10bfloat16_tEfNS_4arch4Sm80ELb0ELb1ELb1ELb1ELb0ELb1ELb1ELb0EEENS1_21CollectiveEpilogueFwdINS6_IJS8_SA_S9_EEENS6_IJNS7_ILi1EEESI_SI_EEESC_SE_Li256ELb1ELb1ELb0ELb0EEENS1_19SingleTileSchedulerILb1ELb0ELb1ELi128EEEEEEEEEvNT_6ParamsE)
        .other          _ZN7cutlass13device_kernelIN5flash19enable_sm80_to_sm89INS1_16FlashAttnFwdSm80INS1_25CollectiveMainloopFwdSm80ILi8ELi1ELb0EN4cute5tupleIJNS5_1CILi128EEENS7_ILi32EEENS7_ILi256EEEEEELi256ENS_10bfloat16_tEfNS_4arch4Sm80ELb0ELb1ELb1ELb1ELb0ELb1ELb1ELb0EEENS1_21CollectiveEpilogueFwdINS6_IJS8_SA_S9_EEENS6_IJNS7_ILi1EEESI_SI_EEESC_SE_Li256ELb1ELb1ELb0ELb0EEENS1_19SingleTileSchedulerILb1ELb0ELb1ELi128EEEEEEEEEvNT_6ParamsE,@"STO_CUDA_ENTRY STV_DEFAULT"
_ZN7cutlass13device_kernelIN5flash19enable_sm80_to_sm89INS1_16FlashAttnFwdSm80INS1_25CollectiveMainloopFwdSm80ILi8ELi1ELb0EN4cute5tupleIJNS5_1CILi128EEENS7_ILi32EEENS7_ILi256EEEEEELi256ENS_10bfloat16_tEfNS_4arch4Sm80ELb0ELb1ELb1ELb1ELb0ELb1ELb1ELb0EEENS1_21CollectiveEpilogueFwdINS6_IJS8_SA_S9_EEENS6_IJNS7_ILi1EEESI_SI_EEESC_SE_Li256ELb1ELb1ELb0ELb0EEENS1_19SingleTileSchedulerILb1ELb0ELb1ELi128EEEEEEEEEvNT_6ParamsE:
[----:B------:R-:W-:Y:S02]  /*0000*/  MOV R1, c[0x0][0x28] ;  /* 0x00000a0000017a02 */ /* 0x000fe40000000f00 */
[----:B------:R-:W1:Y:S01]  /*0010*/  S2R R64, SR_TID.X ;  /* 0x0000000000407919 */ /* 0x000e620000002100 */
[----:B------:R-:W2:Y:S01]  /*0020*/  S2UR UR29, SR_CTAID.Z ;  /* 0x00000000001d79c3 */ /* 0x000ea20000002700 */
[----:B------:R-:W-:Y:S02]  /*0030*/  UMOV UR8, 0x4 ;  /* 0x0000000400087882 */ /* 0x000fe40000000000 */
[----:B------:R-:W-:Y:S02]  /*0040*/  ULDC.64 UR4, c[0x0][0x568] ;  /* 0x00015a0000047ab9 */ /* 0x000fe40000000a00 */
[----:B------:R-:W-:-:S03]  /*0050*/  ULDC.64 UR30, c[0x0][0x118] ;  /* 0x00004600001e7ab9 */ /* 0x000fc60000000a00 */
[----:B------:R-:W3:Y:S01]  /*0060*/  S2UR UR21, SR_CTAID.X ;  /* 0x00000000001579c3 */ /* 0x000ee20000002500 */
[----:B-1----:R-:W-:Y:S01]  /*0070*/  SHF.R.U32.HI R0, RZ, 0x5, R64 ;  /* 0x00000005ff007819 */ /* 0x002fe20000011640 */
[----:B--2---:R-:W-:-:S05]  /*0080*/  UIMAD.WIDE UR4, UR29, UR8, UR4 ;  /* 0x000000081d0472a5 */ /* 0x004fca000f8e0204 */
[----:B------:R-:W1:Y:S02]  /*0090*/  SHFL.IDX PT, R0, R0, RZ, 0x1f ;  /* 0x00001fff00007589 */ /* 0x000e6400000e0000 */
[----:B-1----:R-:W-:-:S13]  /*00a0*/  ISETP.NE.AND P0, PT, R0, RZ, PT ;  /* 0x000000ff0000720c */ /* 0x002fda0003f05270 */
[----:B------:R-:W-:Y:S05]  /*00b0*/  @!P0 BRA `(.L_x_300) ;  /* 0x000001c000008947 */ /* 0x000fea0003800000 */
[----:B---3--:R-:W-:-:S04]  /*00c0*/  ISETP.NE.U32.AND P0, PT, RZ, c[0x0][0x568], PT ;  /* 0x00015a00ff007a0c */ /* 0x008fc80003f05070 */
[----:B------:R-:W-:-:S13]  /*00d0*/  ISETP.NE.AND.EX P0, PT, RZ, c[0x0][0x56c], PT, P0 ;  /* 0x00015b00ff007a0c */ /* 0x000fda0003f05300 */
[----:B------:R-:W-:Y:S05]  /*00e0*/  @!P0 BRA `(.L_x_301) ;  /* 0x0000005000008947 */ /* 0x000fea0003800000 */
[----:B------:R-:W-:Y:S02]  /*00f0*/  MOV R2, UR4 ;  /* 0x0000000400027c02 */ /* 0x000fe40008000f00 */
[----:B------:R-:W-:-:S05]  /*0100*/  MOV R3, UR5 ;  /* 0x0000000500037c02 */ /* 0x000fca0008000f00 */
[----:B------:R-:W2:Y:S02]  /*0110*/  LDG.E R2, [R2.64] ;  /* 0x0000001e02027981 */ /* 0x000ea4000c1e1900 */
[----:B--2---:R1:W2:Y:S02]  /*0120*/  R2UR UR5, R2 ;  /* 0x00000000020573c2 */ /* 0x0042a400000e0000 */
[----:B-12---:R-:W-:Y:S05]  /*0130*/  BRA `(.L_x_302) ;  /* 0x000000e000007947 */ /* 0x006fea0003800000 */
.L_x_301:
[----:B------:R-:W-:-:S04]  /*0140*/  ISETP.NE.U32.AND P0, PT, RZ, c[0x0][0x560], PT ;  /* 0x00015800ff007a0c */ /* 0x000fc80003f05070 */
[----:B------:R-:W-:-:S13]  /*0150*/  ISETP.NE.AND.EX P0, PT, RZ, c[0x0][0x564], PT, P0 ;  /* 0x00015900ff007a0c */ /* 0x000fda0003f05300 */
[----:B------:R-:W-:Y:S05]  /*0160*/  @!P0 BRA `(.L_x_303) ;  /* 0x000000a000008947 */ /* 0x000fea0003800000 */
[----:B------:R-:W-:Y:S02]  /*0170*/  ULDC.64 UR4, c[0x0][0x560] ;  /* 0x0001580000047ab9 */ /* 0x000fe40000000a00 */
[----:B------:R-:W-:-:S06]  /*0180*/  UIMAD.WIDE UR4, UR29, UR8, UR4 ;  /* 0x000000081d0472a5 */ /* 0x000fcc000f8e0204 */
[----:B------:R-:W-:Y:S02]  /*0190*/  MOV R4, UR4 ;  /* 0x0000000400047c02 */ /* 0x000fe40008000f00 */
[----:B------:R-:W-:-:S05]  /*01a0*/  MOV R5, UR5 ;  /* 0x0000000500057c02 */ /* 0x000fca0008000f00 */
[----:B------:R-:W2:Y:S04]  /*01b0*/  LDG.E R2, [R4.64] ;  /* 0x0000001e04027981 */ /* 0x000ea8000c1e1900 */
[----:B------:R-:W3:Y:S01]  /*01c0*/  LDG.E R0, [R4.64+0x4] ;  /* 0x0000041e04007981 */ /* 0x000ee2000c1e1900 */
[----:B--2---:R-:W1:Y:S08]  /*01d0*/  R2UR UR4, R2 ;  /* 0x00000000020473c2 */ /* 0x004e7000000e0000 */
[----:B---3--:R-:W1:Y:S02]  /*01e0*/  R2UR UR5, R0 ;  /* 0x00000000000573c2 */ /* 0x008e6400000e0000 */
[----:B-1----:R-:W-:Y:S01]  /*01f0*/  UIADD3 UR5, -UR4, UR5, URZ ;  /* 0x0000000504057290 */ /* 0x002fe2000fffe13f */
[----:B------:R-:W-:Y:S05]  /*0200*/  BRA `(.L_x_302) ;  /* 0x0000001000007947 */ /* 0x000fea0003800000 */
.L_x_303:
[----:B------:R-:W-:Y:S02]  /*0210*/  ULDC UR5, c[0x0][0x54c] ;  /* 0x0001530000057ab9 */ /* 0x000fe40000000800 */
.L_x_302:
[----:B------:R-:W-:Y:S02]  /*0220*/  ULDC UR4, c[0x0][0x548] ;  /* 0x0001520000047ab9 */ /* 0x000fe40000000800 */
[----:B------:R-:W-:-:S02]  /*0230*/  USHF.L.U32 UR23, UR21, 0x7, URZ ;  /* 0x0000000715177899 */ /* 0x000fc4000800063f */
[----:B------:R-:W-:-:S04]  /*0240*/  UIMAD UR4, UR5, UR4, URZ ;  /* 0x00000004050472a4 */ /* 0x000fc8000f8e023f */
[----:B------:R-:W-:-:S04]  /*0250*/  UISETP.GE.AND UP0, UPT, UR23, UR4, UPT ;  /* 0x000000041700728c */ /* 0x000fc8000bf06270 */
[----:B------:R-:W-:Y:S01]  /*0260*/  USEL UR29, UR29, 0xffffffff, !UP0 ;  /* 0xffffffff1d1d7887 */ /* 0x000fe2000c000000 */
[----:B------:R-:W-:Y:S05]  /*0270*/  BRA `(.L_x_304) ;  /* 0x000001b000007947 */ /* 0x000fea0003800000 */
.L_x_300:
        /* <DEDUP_REMOVED lines=8> */
.L_x_305:
        /* <DEDUP_REMOVED lines=13> */
.L_x_307:
[----:B------:R-:W-:Y:S02]  /*03d0*/  ULDC UR5, c[0x0][0x54c] ;  /* 0x0001530000057ab9 */ /* 0x000fe40000000800 */
.L_x_306:
[----:B------:R-:W-:Y:S02]  /*03e0*/  ULDC UR4, c[0x0][0x548] ;  /* 0x0001520000047ab9 */ /* 0x000fe40000000800 */
[----:B------:R-:W-:-:S02]  /*03f0*/  USHF.L.U32 UR23, UR21, 0x7, URZ ;  /* 0x0000000715177899 */ /* 0x000fc4000800063f */
[----:B------:R-:W-:-:S04]  /*0400*/  UIMAD UR4, UR5, UR4, URZ ;  /* 0x00000004050472a4 */ /* 0x000fc8000f8e023f */
[----:B------:R-:W-:-:S04]  /*0410*/  UISETP.GE.AND UP0, UPT, UR23, UR4, UPT ;  /* 0x000000041700728c */ /* 0x000fc8000bf06270 */
[----:B------:R-:W-:-:S06]  /*0420*/  USEL UR29, UR29, 0xffffffff, !UP0 ;  /* 0xffffffff1d1d7887 */ /* 0x000fcc000c000000 */
.L_x_304:
[----:B------:R-:W-:-:S13]  /*0430*/  ISETP.LE.AND P0, PT, RZ, UR29, PT ;  /* 0x0000001dff007c0c */ /* 0x000fda000bf03270 */
[----:B------:R-:W-:Y:S05]  /*0440*/  @!P0 EXIT ;  /* 0x000000000000894d */ /* 0x000fea0003800000 */
[----:B------:R-:W-:Y:S01]  /*0450*/  ULDC.64 UR4, c[0x0][0x360] ;  /* 0x0000d80000047ab9 */ /* 0x000fe20000000a00 */
[----:B------:R-:W-:Y:S01]  /*0460*/  ISETP.NE.U32.AND P4, PT, RZ, c[0x0][0x348], PT ;  /* 0x0000d200ff007a0c */ /* 0x000fe20003f85070 */
[----:B------:R-:W-:Y:S02]  /*0470*/  UISETP.NE.U32.AND UP0, UPT, URZ, UR4, UPT ;  /* 0x000000043f00728c */ /* 0x000fe4000bf05070 */
[----:B------:R-:W-:Y:S01]  /*0480*/  ULDC.64 UR10, c[0x0][0x370] ;  /* 0x0000dc00000a7ab9 */ /* 0x000fe20000000a00 */
[----:B------:R-:W-:Y:S01]  /*0490*/  ISETP.NE.AND.EX P4, PT, RZ, c[0x0][0x34c], PT, P4 ;  /* 0x0000d300ff007a0c */ /* 0x000fe20003f85340 */
[----:B------:R-:W-:Y:S02]  /*04a0*/  UISETP.NE.AND.EX UP0, UPT, URZ, UR5, UPT, UP0 ;  /* 0x000000053f00728c */ /* 0x000fe4000bf05300 */
[----:B------:R-:W-:Y:S02]  /*04b0*/  UISETP.NE.U32.AND UP1, UPT, URZ, UR10, UPT ;  /* 0x0000000a3f00728c */ /* 0x000fe4000bf25070 */
[----:B------:R-:W-:-:S02]  /*04c0*/  ULDC.64 UR4, c[0x0][0x360] ;  /* 0x0000d80000047ab9 */ /* 0x000fc40000000a00 */
[----:B------:R-:W-:Y:S01]  /*04d0*/  ULDC.64 UR6, c[0x0][0x350] ;  /* 0x0000d40000067ab9 */ /* 0x000fe20000000a00 */
[----:B------:R-:W-:Y:S01]  /*04e0*/  PLOP3.LUT P1, PT, PT, PT, UP0, 0x80, 0x0 ;  /* 0x000000000000781c */ /* 0x000fe20003f2f008 */
[----:B------:R-:W-:Y:S02]  /*04f0*/  UISETP.NE.U32.AND UP5, UPT, URZ, UR6, UPT ;  /* 0x000000063f00728c */ /* 0x000fe4000bfa5070 */
[----:B------:R-:W-:Y:S02]  /*0500*/  UISETP.NE.AND.EX UP1, UPT, URZ, UR11, UPT, UP1 ;  /* 0x0000000b3f00728c */ /* 0x000fe4000bf25310 */
[----:B------:R-:W-:Y:S02]  /*0510*/  @UP0 UIMAD.WIDE UR4, UR29, UR8, UR4 ;  /* 0x000000081d0402a5 */ /* 0x000fe4000f8e0204 */
[----:B------:R-:W-:Y:S02]  /*0520*/  UISETP.NE.AND.EX UP5, UPT, URZ, UR7, UPT, UP5 ;  /* 0x000000073f00728c */ /* 0x000fe4000bfa5350 */
[----:B------:R-:W-:Y:S01]  /*0530*/  ULDC.64 UR12, c[0x0][0x370] ;  /* 0x0000dc00000c7ab9 */ /* 0x000fe20000000a00 */
[----:B------:R-:W-:Y:S01]  /*0540*/  PLOP3.LUT P3, PT, PT, PT, UP1, 0x80, 0x0 ;  /* 0x000000000000781c */ /* 0x000fe20003f6f018 */
[----:B------:R-:W-:Y:S01]  /*0550*/  IMAD.U32 R13, RZ, RZ, UR5 ;  /* 0x00000005ff0d7e24 */ /* 0x000fe2000f8e00ff */
[----:B------:R-:W-:Y:S01]  /*0560*/  MOV R12, UR4 ;  /* 0x00000004000c7c02 */ /* 0x000fe20008000f00 */
[----:B------:R-:W-:Y:S01]  /*0570*/  ULDC.64 UR4, c[0x0][0x358] ;  /* 0x0000d60000047ab9 */ /* 0x000fe20000000a00 */
[----:B------:R-:W-:Y:S01]  /*0580*/  PLOP3.LUT P2, PT, PT, PT, UP5, 0x80, 0x0 ;  /* 0x000000000000781c */ /* 0x000fe20003f4f058 */
[----:B------:R-:W-:-:S02]  /*0590*/  UISETP.NE.U32.AND UP4, UPT, URZ, UR4, UPT ;  /* 0x000000043f00728c */ /* 0x000fc4000bf85070 */
[----:B------:R-:W-:Y:S01]  /*05a0*/  ULDC.64 UR10, c[0x0][0x348] ;  /* 0x0000d200000a7ab9 */ /* 0x000fe20000000a00 */
[----:B------:R-:W2:Y:S01]  /*05b0*/  @P1 LDG.E R0, [R12.64] ;  /* 0x0000001e0c001981 */ /* 0x000ea2000c1e1900 */
[----:B------:R-:W-:Y:S02]  /*05c0*/  ULDC.64 UR6, c[0x0][0x350] ;  /* 0x0000d40000067ab9 */ /* 0x000fe40000000a00 */
[----:B------:R-:W-:Y:S02]  /*05d0*/  @UP1 UIMAD.WIDE UR12, UR29, UR8, UR12 ;  /* 0x000000081d0c12a5 */ /* 0x000fe4000f8e020c */
[----:B------:R-:W-:Y:S02]  /*05e0*/  UISETP.NE.AND.EX UP4, UPT, URZ, UR5, UPT, UP4 ;  /* 0x000000053f00728c */ /* 0x000fe4000bf85340 */
[----:B------:R-:W-:Y:S02]  /*05f0*/  UIMAD.WIDE UR10, UR29, UR8, UR10 ;  /* 0x000000081d0a72a5 */ /* 0x000fe4000f8e020a */
[----:B------:R-:W-:Y:S01]  /*0600*/  UIMAD.WIDE UR6, UR29, UR8, UR6 ;  /* 0x000000081d0672a5 */ /* 0x000fe2000f8e0206 */
[----:B------:R-:W-:Y:S01]  /*0610*/  IMAD.U32 R4, RZ, RZ, UR12 ;  /* 0x0000000cff047e24 */ /* 0x000fe2000f8e00ff */
[----:B------:R-:W-:Y:S01]  /*0620*/  ULDC.64 UR4, c[0x0][0x358] ;  /* 0x0000d60000047ab9 */ /* 0x000fe20000000a00 */
[----:B------:R-:W-:Y:S01]  /*0630*/  PLOP3.LUT P0, PT, PT, PT, UP4, 0x80, 0x0 ;  /* 0x000000000000781c */ /* 0x000fe20003f0f048 */
[----:B------:R-:W-:Y:S01]  /*0640*/  IMAD.U32 R5, RZ, RZ, UR13 ;  /* 0x0000000dff057e24 */ /* 0x000fe2000f8e00ff */
[----:B------:R-:W-:Y:S01]  /*0650*/  MOV R11, UR11 ;  /* 0x0000000b000b7c02 */ /* 0x000fe20008000f00 */
[----:B------:R-:W-:Y:S01]  /*0660*/  IMAD.U32 R10, RZ, RZ, UR10 ;  /* 0x0000000aff0a7e24 */ /* 0x000fe2000f8e00ff */
[----:B------:R-:W-:Y:S01]  /*0670*/  UIMAD.WIDE UR4, UR29, UR8, UR4 ;  /* 0x000000081d0472a5 */ /* 0x000fe2000f8e0204 */
[----:B------:R-:W-:Y:S01]  /*0680*/  IMAD.U32 R8, RZ, RZ, UR6 ;  /* 0x00000006ff087e24 */ /* 0x000fe2000f8e00ff */
[----:B------:R-:W3:Y:S01]  /*0690*/  @P3 LDG.E R4, [R4.64] ;  /* 0x0000001e04043981 */ /* 0x000ee2000c1e1900 */
[----:B------:R-:W-:Y:S01]  /*06a0*/  IMAD.U32 R9, RZ, RZ, UR7 ;  /* 0x00000007ff097e24 */ /* 0x000fe2000f8e00ff */
[----:B------:R-:W-:-:S02]  /*06b0*/  MOV R79, RZ ;  /* 0x000000ff004f7202 */ /* 0x000fc40000000f00 */
[----:B------:R-:W4:Y:S01]  /*06c0*/  @P4 LDG.E R3, [R10.64] ;  /* 0x0000001e0a034981 */ /* 0x000f22000c1e1900 */
[----:B------:R-:W-:Y:S01]  /*06d0*/  IMAD.U32 R6, RZ, RZ, UR4 ;  /* 0x00000004ff067e24 */ /* 0x000fe2000f8e00ff */
[----:B------:R-:W-:Y:S02]  /*06e0*/  MOV R7, UR5 ;  /* 0x0000000500077c02 */ /* 0x000fe40008000f00 */
[----:B------:R-:W4:Y:S04]  /*06f0*/  @P2 LDG.E R2, [R8.64] ;  /* 0x0000001e08022981 */ /* 0x000f28000c1e1900 */
[----:B------:R1:W5:Y:S01]  /*0700*/  @P0 LDG.E R79, [R6.64] ;  /* 0x0000001e064f0981 */ /* 0x000362000c1e1900 */
[----:B------:R-:W1:Y:S01]  /*0710*/  S2UR UR20, SR_CTAID.Y ;  /* 0x00000000001479c3 */ /* 0x000e620000002600 */
[----:B------:R-:W-:-:S02]  /*0720*/  UMOV UR25, URZ ;  /* 0x0000003f00197c82 */ /* 0x000fc40008000000 */
[----:B------:R-:W-:Y:S02]  /*0730*/  ULDC UR28, c[0x0][0x168] ;  /* 0x00005a00001c7ab9 */ /* 0x000fe40000000800 */
[----:B------:R-:W-:Y:S02]  /*0740*/  UMOV UR26, URZ ;  /* 0x0000003f001a7c82 */ /* 0x000fe40008000000 */
[----:B------:R-:W-:Y:S02]  /*0750*/  UMOV UR24, URZ ;  /* 0x0000003f00187c82 */ /* 0x000fe40008000000 */
[----:B------:R-:W-:Y:S02]  /*0760*/  ULDC UR9, c[0x0][0x1d0] ;  /* 0x0000740000097ab9 */ /* 0x000fe40000000800 */
[----:B------:R-:W-:Y:S02]  /*0770*/  ULDC UR27, c[0x0][0x228] ;  /* 0x00008a00001b7ab9 */ /* 0x000fe40000000800 */
[----:B-1----:R-:W-:Y:S01]  /*0780*/  USHF.R.S32.HI UR19, URZ, 0x1f, UR20 ;  /* 0x0000001f3f137899 */ /* 0x002fe20008011414 */
[----:B--2---:R1:W2:Y:S08]  /*0790*/  @P1 R2UR UR28, R0 ;  /* 0x00000000001c13c2 */ /* 0x0042b000000e0000 */
[----:B---3--:R1:W3:Y:S08]  /*07a0*/  @P3 R2UR UR25, R4 ;  /* 0x00000000041933c2 */ /* 0x0082f000000e0000 */
[----:B----4-:R1:W4:Y:S08]  /*07b0*/  @P4 R2UR UR26, R3 ;  /* 0x00000000031a43c2 */ /* 0x01033000000e0000 */
[----:B------:R1:W1:Y:S01]  /*07c0*/  @P2 R2UR UR24, R2 ;  /* 0x00000000021823c2 */ /* 0x00026200000e0000 */
[----:B------:R-:W-:Y:S05]  /*07d0*/  @P1 BRA `(.L_x_308) ;  /* 0x0000006000001947 */ /* 0x000fea0003800000 */
[----:B--2---:R-:W-:Y:S05]  /*07e0*/  @!P4 BRA `(.L_x_308) ;  /* 0x000000500000c947 */ /* 0x004fea0003800000 */
[----:B-1----:R-:W2:Y:S04]  /*07f0*/  LDG.E R0, [R10.64] ;  /* 0x0000001e0a007981 */ /* 0x002ea8000c1e1900 */
[----:B----4-:R-:W4:Y:S01]  /*0800*/  LDG.E R2, [R10.64+0x4] ;  /* 0x0000041e0a027981 */ /* 0x010f22000c1e1900 */
[----:B--2---:R-:W1:Y:S08]  /*0810*/  R2UR UR28, R0 ;  /* 0x00000000001c73c2 */ /* 0x004e7000000e0000 */
[----:B----4-:R-:W1:Y:S02]  /*0820*/  R2UR UR4, R2 ;  /* 0x00000000020473c2 */ /* 0x010e6400000e0000 */
[----:B-1----:R-:W-:-:S06]  /*0830*/  UIADD3 UR28, -UR28, UR4, URZ ;  /* 0x000000041c1c7290 */ /* 0x002fcc000fffe13f */
.L_x_308:
[----:B--2---:R-:W-:-:S04]  /*0840*/  ISETP.NE.U32.AND P1, PT, RZ, c[0x0][0x368], PT ;  /* 0x0000da00ff007a0c */ /* 0x004fc80003f25070 */
[----:B------:R-:W-:-:S13]  /*0850*/  ISETP.NE.AND.EX P1, PT, RZ, c[0x0][0x36c], PT, P1 ;  /* 0x0000db00ff007a0c */ /* 0x000fda0003f25310 */
[----:B------:R-:W-:Y:S05]  /*0860*/  @!P1 BRA `(.L_x_309) ;  /* 0x0000007000009947 */ /* 0x000fea0003800000 */
[----:B------:R-:W-:Y:S02]  /*0870*/  ULDC.64 UR4, c[0x0][0x368] ;  /* 0x0000da0000047ab9 */ /* 0x000fe40000000a00 */
[----:B------:R-:W-:-:S06]  /*0880*/  UIMAD.WIDE UR4, UR29, UR8, UR4 ;  /* 0x000000081d0472a5 */ /* 0x000fcc000f8e0204 */
[----:B-1----:R-:W-:Y:S02]  /*0890*/  MOV R2, UR4 ;  /* 0x0000000400027c02 */ /* 0x002fe40008000f00 */
[----:B------:R-:W-:-:S05]  /*08a0*/  MOV R3, UR5 ;  /* 0x0000000500037c02 */ /* 0x000fca0008000f00 */
[----:B------:R-:W2:Y:S02]  /*08b0*/  LDG.E R0, [R2.64] ;  /* 0x0000001e02007981 */ /* 0x000ea4000c1e1900 */
[----:B--2---:R1:W2:Y:S02]  /*08c0*/  R2UR UR9, R0 ;  /* 0x00000000000973c2 */ /* 0x0042a400000e0000 */
[----:B-12---:R-:W-:Y:S05]  /*08d0*/  BRA `(.L_x_310) ;  /* 0x0000006000007947 */ /* 0x006fea0003800000 */
.L_x_309:
[----:B------:R-:W-:Y:S05]  /*08e0*/  @!P2 BRA `(.L_x_310) ;  /* 0x000000500000a947 */ /* 0x000fea0003800000 */
[----:B-1----:R-:W2:Y:S04]  /*08f0*/  LDG.E R0, [R8.64] ;  /* 0x0000001e08007981 */ /* 0x002ea8000c1e1900 */
[----:B----4-:R-:W4:Y:S01]  /*0900*/  LDG.E R2, [R8.64+0x4] ;  /* 0x0000041e08027981 */ /* 0x010f22000c1e1900 */
[----:B--2---:R-:W1:Y:S08]  /*0910*/  R2UR UR9, R0 ;  /* 0x00000000000973c2 */ /* 0x004e7000000e0000 */
[----:B----4-:R-:W1:Y:S02]  /*0920*/  R2UR UR4, R2 ;  /* 0x00000000020473c2 */ /* 0x010e6400000e0000 */
[----:B-1----:R-:W-:-:S06]  /*0930*/  UIADD3 UR9, -UR9, UR4, URZ ;  /* 0x0000000409097290 */ /* 0x002fcc000fffe13f */
.L_x_310:
[----:B-1----:R-:W2:Y:S01]  /*0940*/  @P0 LDG.E R0, [R6.64] ;  /* 0x0000001e06000981 */ /* 0x002ea2000c1e1900 */
[----:B------:R-:W-:-:S03]  /*0950*/  ULDC.64 UR4, c[0x0][0x378] ;  /* 0x0000de0000047ab9 */ /* 0x000fc60000000a00 */
[----:B----4-:R-:W4:Y:S01]  /*0960*/  @P0 LDG.E R2, [R6.64+0x4] ;  /* 0x0000041e06020981 */ /* 0x010f22000c1e1900 */
[----:B------:R-:W-:Y:S01]  /*0970*/  UISETP.NE.U32.AND UP0, UPT, URZ, UR4, UPT ;  /* 0x000000043f00728c */ /* 0x000fe2000bf05070 */
[----:B------:R-:W-:-:S03]  /*0980*/  IMAD.U32 R65, RZ, RZ, UR9 ;  /* 0x00000009ff417e24 */ /* 0x000fc6000f8e00ff */
[----:B------:R-:W-:-:S03]  /*0990*/  UISETP.NE.AND.EX UP0, UPT, URZ, UR5, UPT, UP0 ;  /* 0x000000053f00728c */ /* 0x000fc6000bf05300 */
[----:B------:R-:W-:-:S03]  /*09a0*/  ULDC.64 UR4, c[0x0][0x378] ;  /* 0x0000de0000047ab9 */ /* 0x000fc60000000a00 */
[----:B------:R-:W-:-:S05]  /*09b0*/  PLOP3.LUT P1, PT, PT, PT, UP0, 0x80, 0x0 ;  /* 0x000000000000781c */ /* 0x000fca0003f2f008 */
[----:B------:R-:W-:-:S06]  /*09c0*/  @UP0 UIMAD.WIDE UR4, UR29, UR8, UR4 ;  /* 0x000000081d0402a5 */ /* 0x000fcc000f8e0204 */
[----:B------:R-:W-:Y:S01]  /*09d0*/  MOV R4, UR4 ;  /* 0x0000000400047c02 */ /* 0x000fe20008000f00 */
[----:B------:R-:W-:-:S05]  /*09e0*/  IMAD.U32 R5, RZ, RZ, UR5 ;  /* 0x00000005ff057e24 */ /* 0x000fca000f8e00ff */
[----:B------:R1:W5:Y:S01]  /*09f0*/  @P1 LDG.E R65, [R4.64] ;  /* 0x0000001e04411981 */ /* 0x000362000c1e1900 */
[----:B------:R-:W-:Y:S02]  /*0a00*/  ULDC UR4, c[0x0][0x2c4] ;  /* 0x0000b10000047ab9 */ /* 0x000fe40000000800 */
[----:B------:R-:W-:Y:S02]  /*0a10*/  UISETP.NE.AND UP3, UPT, UR4, 0x1, UPT ;  /* 0x000000010400788c */ /* 0x000fe4000bf65270 */
[----:B---3--:R-:W-:Y:S02]  /*0a20*/  UIADD3 UR10, -UR25, UR9, URZ ;  /* 0x00000009190a7290 */ /* 0x008fe4000fffe13f */
[----:B------:R-:W-:-:S07]  /*0a30*/  ULDC.64 UR4, c[0x0][0x2c8] ;  /* 0x0000b20000047ab9 */ /* 0x000fce0000000a00 */
[----:B------:R-:W-:-:S04]  /*0a40*/  @UP3 UIADD3 UR12, UR23, 0x7f, URZ ;  /* 0x0000007f170c3890 */ /* 0x000fc8000fffe03f */
[----:B------:R-:W-:Y:S01]  /*0a50*/  UIMAD.WIDE.U32 UR12, UR12, UR4, URZ ;  /* 0x000000040c0c72a5 */ /* 0x000fe2000f8e003f */
[----:B--2---:R-:W2:Y:S08]  /*0a60*/  @P0 R2UR UR6, R0 ;  /* 0x00000000000603c2 */ /* 0x004eb000000e0000 */
[----:B----4-:R-:W2:Y:S02]  /*0a70*/  @P0 R2UR UR7, R2 ;  /* 0x00000000020703c2 */ /* 0x010ea400000e0000 */
[----:B--2---:R-:W-:-:S02]  /*0a80*/  @UP4 UIADD3 UR27, -UR6, UR7, URZ ;  /* 0x00000007061b4290 */ /* 0x004fc4000fffe13f */
[----:B------:R-:W-:Y:S02]  /*0a90*/  UIADD3 UR6, UR23, 0x7f, URZ ;  /* 0x0000007f17067890 */ /* 0x000fe4000fffe03f */
[----:B------:R-:W-:Y:S02]  /*0aa0*/  @UP3 USHF.R.U32.HI UR6, URZ, UR5, UR13 ;  /* 0x000000053f063299 */ /* 0x000fe4000801160d */
[----:B------:R-:W-:Y:S02]  /*0ab0*/  UIADD3 UR16, UR10, UR27, URZ ;  /* 0x0000001b0a107290 */ /* 0x000fe4000fffe03f */
[----:B------:R-:W-:Y:S02]  /*0ac0*/  ULDC.64 UR4, c[0x0][0x328] ;  /* 0x0000ca0000047ab9 */ /* 0x000fe40000000a00 */
[----:B------:R-:W-:Y:S02]  /*0ad0*/  UISETP.GE.AND UP2, UPT, UR5, 0x1, UPT ;  /* 0x000000010500788c */ /* 0x000fe4000bf46270 */
[----:B------:R-:W-:-:S04]  /*0ae0*/  UIADD3 UR15, UR16, 0x1, -UR28 ;  /* 0x00000001100f7890 */ /* 0x000fc8000fffe81c */
[----:B------:R-:W-:Y:S01]  /*0af0*/  PLOP3.LUT P0, PT, PT, PT, UP2, 0x40, 0x0 ;  /* 0x000000000000781c */ /* 0x000fe20003f0e828 */
[----:B------:R-:W-:-:S04]  /*0b00*/  UIADD3 UR6, UR15, UR6, URZ ;  /* 0x000000060f067290 */ /* 0x000fc8000fffe03f */
[----:B------:R-:W-:-:S08]  /*0b10*/  UIADD3 UR11, UR6, UR4, URZ ;  /* 0x00000004060b7290 */ /* 0x000fd0000fffe03f */
[----:B------:R-:W-:Y:S05]  /*0b20*/  @P0 BRA `(.L_x_311) ;  /* 0x0000012000000947 */ /* 0x000fea0003800000 */
[----:B-1----:R-:W-:Y:S01]  /*0b30*/  ISETP.LT.AND P0, PT, RZ, UR6, PT ;  /* 0x00000006ff007c0c */ /* 0x002fe2000bf01270 */
[----:B------:R-:W-:-:S12]  /*0b40*/  UIADD3 UR4, UR6, -0x1, URZ ;  /* 0xffffffff06047890 */ /* 0x000fd8000fffe03f */
[----:B------:R-:W-:Y:S05]  /*0b50*/  @P0 BRA `(.L_x_312) ;  /* 0x0000007000000947 */ /* 0x000fea0003800000 */
[----:B------:R-:W-:Y:S02]  /*0b60*/  UISETP.NE.AND UP0, UPT, UR5, 0x1, UPT ;  /* 0x000000010500788c */ /* 0x000fe4000bf05270 */
[----:B------:R-:W-:-:S03]  /*0b70*/  UIADD3 UR4, -UR6, URZ, URZ ;  /* 0x0000003f06047290 */ /* 0x000fc6000fffe13f */
[----:B------:R-:W-:Y:S02]  /*0b80*/  ULDC.64 UR6, c[0x0][0x330] ;  /* 0x0000cc0000067ab9 */ /* 0x000fe40000000a00 */
[----:B------:R-:W-:-:S04]  /*0b90*/  UIMAD.WIDE.U32 UR12, UR4, UR6, URZ ;  /* 0x00000006040c72a5 */ /* 0x000fc8000f8e003f */
[----:B------:R-:W-:-:S04]  /*0ba0*/  @UP0 USHF.R.U32.HI UR4, URZ, UR7, UR13 ;  /* 0x000000073f040299 */ /* 0x000fc8000801160d */
[----:B------:R-:W-:Y:S01]  /*0bb0*/  ULOP3.LUT UR4, URZ, UR4, URZ, 0x33, !UPT ;  /* 0x000000043f047292 */ /* 0x000fe2000f8e333f */
[----:B------:R-:W-:Y:S05]  /*0bc0*/  BRA `(.L_x_313) ;  /* 0x0000004000007947 */ /* 0x000fea0003800000 */
.L_x_312:
[----:B------:R-:W-:Y:S02]  /*0bd0*/  UISETP.NE.AND UP0, UPT, UR5, 0x1, UPT ;  /* 0x000000010500788c */ /* 0x000fe4000bf05270 */
[----:B------:R-:W-:Y:S02]  /*0be0*/  ULDC.64 UR6, c[0x0][0x330] ;  /* 0x0000cc0000067ab9 */ /* 0x000fe40000000a00 */
[----:B------:R-:W-:-:S07]  /*0bf0*/  UIMAD.WIDE.U32 UR12, UR4, UR6, URZ ;  /* 0x00000006040c72a5 */ /* 0x000fce000f8e003f */
[----:B------:R-:W-:Y:S02]  /*0c00*/  @UP0 USHF.R.U32.HI UR4, URZ, UR7, UR13 ;  /* 0x000000073f040299 */ /* 0x000fe4000801160d */
.L_x_313:
[----:B------:R-:W-:Y:S02]  /*0c10*/  ULDC UR6, c[0x0][0x32c] ;  /* 0x0000cb0000067ab9 */ /* 0x000fe40000000800 */
[----:B------:R-:W-:-:S04]  /*0c20*/  UIMAD UR6, UR4, UR5, UR6 ;  /* 0x00000005040672a4 */ /* 0x000fc8000f8e0206 */
[----:B------:R-:W-:-:S04]  /*0c30*/  UISETP.LT.AND UP0, UPT, UR11, UR6, UPT ;  /* 0x000000060b00728c */ /* 0x000fc8000bf01270 */
[----:B------:R-:W-:-:S03]  /*0c40*/  USEL UR11, UR11, UR6, UP0 ;  /* 0x000000060b0b7287 */ /* 0x000fc60008000000 */
.L_x_311:
[----:B-1----:R-:W-:Y:S01]  /*0c50*/  ULDC.64 UR6, c[0x0][0x2c8] ;  /* 0x0000b20000067ab9 */ /* 0x002fe20000000a00 */
[----:B------:R-:W-:Y:S01]  /*0c60*/  PLOP3.LUT P0, PT, PT, PT, UP2, 0x40, 0x0 ;  /* 0x000000000000781c */ /* 0x000fe20003f0e828 */
[----:B------:R-:W-:Y:S02]  /*0c70*/  UIMAD.WIDE.U32 UR32, UR23, UR6, URZ ;  /* 0x00000006172072a5 */ /* 0x000fe4000f8e003f */
[----:B------:R-:W-:Y:S02]  /*0c80*/  UIADD3 UR12, UR16, 0x1f, URZ ;  /* 0x0000001f100c7890 */ /* 0x000fe4000fffe03f */
[----:B------:R-:W-:Y:S02]  /*0c90*/  UMOV UR13, UR23 ;  /* 0x00000017000d7c82 */ /* 0x000fe40008000000 */
[----:B------:R-:W-:Y:S02]  /*0ca0*/  UIADD3 UR14, UR16, -UR28, URZ ;  /* 0x8000001c100e7290 */ /* 0x000fe4000fffe03f */
[----:B------:R-:W-:-:S02]  /*0cb0*/  @UP3 UMOV UR17, UR33 ;  /* 0x0000002100113c82 */ /* 0x000fc40008000000 */
[----:B------:R-:W-:Y:S02]  /*0cc0*/  USHF.R.S32.HI UR4, URZ, 0x1f, UR12 ;  /* 0x0000001f3f047899 */ /* 0x000fe4000801140c */
[----:B------:R-:W-:Y:S02]  /*0cd0*/  @UP3 USHF.R.U32.HI UR13, URZ, UR7, UR17 ;  /* 0x000000073f0d3299 */ /* 0x000fe40008011611 */
[----:B------:R-:W-:Y:S02]  /*0ce0*/  ULEA.HI UR4, UR4, UR12, URZ, 0x5 ;  /* 0x0000000c04047291 */ /* 0x000fe4000f8f283f */
[----:B------:R-:W-:Y:S02]  /*0cf0*/  UIADD3 UR7, UR14, UR13, URZ ;  /* 0x0000000d0e077290 */ /* 0x000fe4000fffe03f */
[----:B------:R-:W-:Y:S02]  /*0d00*/  ULDC UR6, c[0x0][0x324] ;  /* 0x0000c90000067ab9 */ /* 0x000fe40000000800 */
[----:B------:R-:W-:-:S02]  /*0d10*/  USHF.R.S32.HI UR13, URZ, 0x5, UR4 ;  /* 0x000000053f0d7899 */ /* 0x000fc40008011404 */
[----:B------:R-:W-:Y:S01]  /*0d20*/  UIADD3 UR6, UR7, -UR6, URZ ;  /* 0x8000000607067290 */ /* 0x000fe2000fffe03f */
[----:B------:R-:W-:Y:S05]  /*0d30*/  @P0 BRA `(.L_x_314) ;  /* 0x0000014000000947 */ /* 0x000fea0003800000 */
        /* <DEDUP_REMOVED lines=11> */
.L_x_315:
[----:B------:R-:W-:-:S03]  /*0df0*/  UISETP.NE.AND UP0, UPT, UR5, 0x1, UPT ;  /* 0x000000010500788c */ /* 0x000fc6000bf05270 */
[----:B------:R-:W-:Y:S02]  /*0e00*/  ULDC.64 UR4, c[0x0][0x330] ;  /* 0x0000cc0000047ab9 */ /* 0x000fe40000000a00 */
[----:B------:R-:W-:-:S07]  /*0e10*/  UIMAD.WIDE.U32 UR32, UR7, UR4, URZ ;  /* 0x00000004072072a5 */ /* 0x000fce000f8e003f */
[----:B------:R-:W-:Y:S02]  /*0e20*/  @UP0 UMOV UR17, UR33 ;  /* 0x0000002100110c82 */ /* 0x000fe40008000000 */
[----:B------:R-:W-:Y:S02]  /*0e30*/  @UP0 USHF.R.U32.HI UR7, URZ, UR5, UR17 ;  /* 0x000000053f070299 */ /* 0x000fe40008011611 */
.L_x_316:
[----:B------:R-:W-:Y:S02]  /*0e40*/  ULDC UR4, c[0x0][0x32c] ;  /* 0x0000cb0000047ab9 */ /* 0x000fe40000000800 */
[----:B------:R-:W-:-:S04]  /*0e50*/  UIMAD UR4, UR7, UR4, URZ ;  /* 0x00000004070472a4 */ /* 0x000fc8000f8e023f */
[----:B------:R-:W-:-:S04]  /*0e60*/  UISETP.LT.AND UP0, UPT, UR6, UR4, UPT ;  /* 0x000000040600728c */ /* 0x000fc8000bf01270 */
[----:B------:R-:W-:Y:S02]  /*0e70*/  USEL UR6, UR6, UR4, !UP0 ;  /* 0x0000000406067287 */ /* 0x000fe4000c000000 */
.L_x_314:
[----:B------:R-:W-:Y:S02]  /*0e80*/  UIADD3 UR11, UR11, 0x1f, URZ ;  /* 0x0000001f0b0b7890 */ /* 0x000fe4000fffe03f */
[----:B------:R-:W-:Y:S02]  /*0e90*/  USHF.R.S32.HI UR4, URZ, 0x1f, UR6 ;  /* 0x0000001f3f047899 */ /* 0x000fe40008011406 */
[----:B------:R-:W-:Y:S02]  /*0ea0*/  USHF.R.S32.HI UR5, URZ, 0x1f, UR11 ;  /* 0x0000001f3f057899 */ /* 0x000fe4000801140b */
[----:B------:R-:W-:Y:S02]  /*0eb0*/  ULEA.HI UR4, UR4, UR6, URZ, 0x5 ;  /* 0x0000000604047291 */ /* 0x000fe4000f8f283f */
[----:B------:R-:W-:Y:S02]  /*0ec0*/  ULEA.HI UR5, UR5, UR11, URZ, 0x5 ;  /* 0x0000000b05057291 */ /* 0x000fe4000f8f283f */
[----:B------:R-:W-:-:S02]  /*0ed0*/  USHF.R.S32.HI UR4, URZ, 0x5, UR4 ;  /* 0x000000053f047899 */ /* 0x000fc40008011404 */
[----:B------:R-:W-:Y:S02]  /*0ee0*/  USHF.R.S32.HI UR5, URZ, 0x5, UR5 ;  /* 0x000000053f057899 */ /* 0x000fe40008011405 */
[----:B------:R-:W-:Y:S02]  /*0ef0*/  UISETP.LT.AND UP1, UPT, URZ, UR4, UPT ;  /* 0x000000043f00728c */ /* 0x000fe4000bf21270 */
[----:B------:R-:W-:Y:S02]  /*0f00*/  UISETP.LT.AND UP0, UPT, UR5, UR13, UPT ;  /* 0x0000000d0500728c */ /* 0x000fe4000bf01270 */
[----:B------:R-:W-:Y:S02]  /*0f10*/  USEL UR4, URZ, UR4, !UP1 ;  /* 0x000000043f047287 */ /* 0x000fe4000c800000 */
[----:B------:R-:W-:Y:S02]  /*0f20*/  USEL UR5, UR5, UR13, UP0 ;  /* 0x0000000d05057287 */ /* 0x000fe40008000000 */
[----:B------:R-:W-:-:S02]  /*0f30*/  ULEA UR4, UR4, -UR10, 0x5 ;  /* 0x8000000a04047291 */ /* 0x000fc4000f8e283f */
[----:B------:R-:W-:Y:S02]  /*0f40*/  ULEA UR5, UR5, -UR10, 0x5 ;  /* 0x8000000a05057291 */ /* 0x000fe4000f8e283f */
[----:B------:R-:W-:Y:S02]  /*0f50*/  UISETP.LT.AND UP1, UPT, URZ, UR4, UPT ;  /* 0x000000043f00728c */ /* 0x000fe4000bf21270 */
[----:B------:R-:W-:Y:S02]  /*0f60*/  UISETP.LT.AND UP0, UPT, UR5, UR27, UPT ;  /* 0x0000001b0500728c */ /* 0x000fe4000bf01270 */
[----:B------:R-:W-:Y:S02]  /*0f70*/  USEL UR4, URZ, UR4, !UP1 ;  /* 0x000000043f047287 */ /* 0x000fe4000c800000 */
[----:B------:R-:W-:Y:S02]  /*0f80*/  USEL UR5, UR5, UR27, UP0 ;  /* 0x0000001b05057287 */ /* 0x000fe40008000000 */
[----:B------:R-:W-:-:S02]  /*0f90*/  USHF.R.U32.HI UR12, URZ, 0x5, UR4 ;  /* 0x000000053f0c7899 */ /* 0x000fc40008011604 */
[----:B------:R-:W-:-:S05]  /*0fa0*/  UISETP.GT.AND UP0, UPT, UR5, UR4, UPT ;  /* 0x000000040500728c */ /* 0x000fca000bf04270 */
[----:B------:R-:W-:-:S06]  /*0fb0*/  UMOV UR10, UR12 ;  /* 0x0000000c000a7c82 */ /* 0x000fcc0008000000 */
[----:B------:R-:W-:-:S04]  /*0fc0*/  @UP0 UIADD3 UR5, UR5, 0x1f, URZ ;  /* 0x0000001f05050890 */ /* 0x000fc8000fffe03f */
[----:B------:R-:W-:-:S04]  /*0fd0*/  @UP0 USHF.R.S32.HI UR4, URZ, 0x1f, UR5 ;  /* 0x0000001f3f040899 */ /* 0x000fc80008011405 */
[----:B------:R-:W-:-:S04]  /*0fe0*/  @UP0 ULEA.HI UR4, UR4, UR5, URZ, 0x5 ;  /* 0x0000000504040291 */ /* 0x000fc8000f8f283f */
[----:B------:R-:W-:-:S04]  /*0ff0*/  @UP0 USHF.R.S32.HI UR10, URZ, 0x5, UR4 ;  /* 0x000000053f0a0899 */ /* 0x000fc80008011404 */
[----:B------:R-:W-:-:S06]  /*1000*/  UISETP.GT.AND UP0, UPT, UR10, UR12, UPT ;  /* 0x0000000c0a00728c */ /* 0x000fcc000bf04270 */
[----:B------:R-:W-:-:S13]  /*1010*/  PLOP3.LUT P0, PT, PT, PT, UP0, 0x80, 0x0 ;  /* 0x000000000000781c */ /* 0x000fda0003f0f008 */
[----:B------:R-:W-:Y:S05]  /*1020*/  @!P0 BRA `(.L_x_317) ;  /* 0x00003d0000008947 */ /* 0x000fea0003800000 */
[----:B------:R-:W-:Y:S02]  /*1030*/  ULDC.64 UR4, c[0x0][0x340] ;  /* 0x0000d00000047ab9 */ /* 0x000fe40000000a00 */
[----:B------:R-:W-:Y:S02]  /*1040*/  UISETP.NE.U32.AND UP0, UPT, URZ, UR4, UPT ;  /* 0x000000043f00728c */ /* 0x000fe4000bf05070 */
[----:B------:R-:W-:Y:S02]  /*1050*/  UMOV UR32, 0x5 ;  /* 0x0000000500207882 */ /* 0x000fe40000000000 */
[----:B------:R-:W-:Y:S02]  /*1060*/  UISETP.NE.AND.EX UP0, UPT, URZ, UR5, UPT, UP0 ;  /* 0x000000053f00728c */ /* 0x000fe4000bf05300 */
[----:B------:R-:W-:Y:S02]  /*1070*/  ULDC.64 UR6, c[0x0][0x238] ;  /* 0x00008e0000067ab9 */ /* 0x000fe40000000a00 */
[----:B------:R-:W-:-:S02]  /*1080*/  ULDC.64 UR4, c[0x0][0x340] ;  /* 0x0000d00000047ab9 */ /* 0x000fc40000000a00 */
[----:B------:R-:W-:-:S05]  /*1090*/  PLOP3.LUT P0, PT, PT, PT, UP0, 0x80, 0x0 ;  /* 0x000000000000781c */ /* 0x000fca0003f0f008 */
[----:B------:R-:W-:-:S06]  /*10a0*/  @UP0 UIMAD.WIDE UR4, UR29, UR8, UR4 ;  /* 0x000000081d0402a5 */ /* 0x000fcc000f8e0204 */
[----:B------:R-:W-:Y:S02]  /*10b0*/  IMAD.U32 R2, RZ, RZ, UR4 ;  /* 0x00000004ff027e24 */ /* 0x000fe4000f8e00ff */
[----:B------:R-:W-:Y:S01]  /*10c0*/  IMAD.U32 R3, RZ, RZ, UR5 ;  /* 0x00000005ff037e24 */ /* 0x000fe2000f8e00ff */
[----:B------:R-:W-:-:S04]  /*10d0*/  ULDC.64 UR4, c[0x0][0x240] ;  /* 0x0000900000047ab9 */ /* 0x000fc80000000a00 */
[----:B------:R1:W2:Y:S01]  /*10e0*/  @P0 LDG.E R0, [R2.64] ;  /* 0x0000001e02000981 */ /* 0x0002a2000c1e1900 */
[----:B------:R-:W-:Y:S01]  /*10f0*/  UIADD3 UR22, UR10, -0x1, URZ ;  /* 0xffffffff0a167890 */ /* 0x000fe2000fffe03f */
[----:B------:R-:W-:Y:S01]  /*1100*/  IMAD.U32 R114, RZ, RZ, UR20 ;  /* 0x00000014ff727e24 */ /* 0x000fe2000f8e00ff */
[----:B------:R-:W-:Y:S01]  /*1110*/  UIMAD UR4, UR19, UR4, URZ ;  /* 0x00000004130472a4 */ /* 0x000fe2000f8e023f */
[----:B------:R-:W-:Y:S01]  /*1120*/  BSSY B0, `(.L_x_318) ;  /* 0x000006f000007945 */ /* 0x000fe20003800000 */
[----:B------:R-:W-:Y:S02]  /*1130*/  USHF.R.S32.HI UR34, URZ, 0x1f, UR29 ;  /* 0x0000001f3f227899 */ /* 0x000fe4000801141d */
[----:B------:R-:W-:Y:S02]  /*1140*/  UIADD3 UR9, UR24, UR9, URZ ;  /* 0x0000000918097290 */ /* 0x000fe4000fffe03f */
[----:B------:R-:W-:Y:S02]  /*1150*/  USEL UR10, UR34, URZ, !UP4 ;  /* 0x0000003f220a7287 */ /* 0x000fe4000e000000 */
[----:B------:R-:W-:-:S02]  /*1160*/  USHF.L.U64.HI UR17, UR6, UR32, UR7 ;  /* 0x0000002006117299 */ /* 0x000fc40008010207 */
[----:B------:R-:W-:Y:S02]  /*1170*/  USHF.L.U32 UR18, UR6, 0x5, URZ ;  /* 0x0000000506127899 */ /* 0x000fe4000800063f */
[----:B------:R-:W-:Y:S02]  /*1180*/  UIMAD UR33, UR20, UR5, UR4 ;  /* 0x00000005142172a4 */ /* 0x000fe4000f8e0204 */
[----:B------:R-:W-:Y:S02]  /*1190*/  USHF.R.S32.HI UR8, URZ, 0x1f, UR9 ;  /* 0x0000001f3f087899 */ /* 0x000fe40008011409 */
[----:B------:R-:W-:Y:S02]  /*11a0*/  ULDC.64 UR6, c[0x0][0x1e0] ;  /* 0x0000780000067ab9 */ /* 0x000fe40000000a00 */
[----:B------:R-:W-:Y:S02]  /*11b0*/  ULDC.64 UR4, c[0x0][0x248] ;  /* 0x0000920000047ab9 */ /* 0x000fe40000000a00 */
[----:B------:R-:W-:Y:S01]  /*11c0*/  UIMAD.WIDE.U32 UR38, UR9, UR6, URZ ;  /* 0x00000006092672a5 */ /* 0x000fe2000f8e003f */
[----:B-1----:R-:W-:Y:S01]  /*11d0*/  SHF.R.S32.HI R3, RZ, 0x1f, R64 ;  /* 0x0000001fff037819 */ /* 0x002fe20000011440 */
[----:B------:R-:W-:-:S02]  /*11e0*/  UIMAD UR4, UR10, UR4, URZ ;  /* 0x000000040a0472a4 */ /* 0x000fc4000f8e023f */
[----:B------:R-:W-:Y:S01]  /*11f0*/  UIMAD UR6, UR8, UR6, URZ ;  /* 0x00000006080672a4 */ /* 0x000fe2000f8e023f */
[CC--:B------:R-:W-:Y:S01]  /*1200*/  LEA.HI R5, R3.reuse, R64.reuse, RZ, 0x3 ;  /* 0x0000004003057211 */ /* 0x0c0fe200078f18ff */
[----:B------:R-:W-:Y:S01]  /*1210*/  USEL UR11, UR29, URZ, !UP4 ;  /* 0x0000003f1d0b7287 */ /* 0x000fe2000e000000 */
[----:B------:R-:W-:Y:S01]  /*1220*/  LEA.HI R86, R3, R64, RZ, 0x6 ;  /* 0x0000004003567211 */ /* 0x000fe200078f30ff */
[----:B------:R-:W-:Y:S01]  /*1230*/  UIMAD UR7, UR9, UR7, UR6 ;  /* 0x00000007090772a4 */ /* 0x000fe2000f8e0206 */
[----:B------:R-:W-:Y:S01]  /*1240*/  SHF.R.S32.HI R101, RZ, 0x3, R5 ;  /* 0x00000003ff657819 */ /* 0x000fe20000011405 */
[----:B------:R-:W-:Y:S01]  /*1250*/  UIMAD UR6, UR11, UR5, UR4 ;  /* 0x000000050b0672a4 */ /* 0x000fe2000f8e0204 */
[----:B------:R-:W-:Y:S01]  /*1260*/  LOP3.LUT R5, R5, 0xfffffff8, RZ, 0xc0, !PT ;  /* 0xfffffff805057812 */ /* 0x000fe200078ec0ff */
[----:B------:R-:W-:Y:S01]  /*1270*/  UIADD3 UR39, UR39, UR7, URZ ;  /* 0x0000000727277290 */ /* 0x000fe2000fffe03f */
[----:B------:R-:W-:Y:S01]  /*1280*/  SHF.R.S32.HI R74, RZ, 0x1f, R101 ;  /* 0x0000001fff4a7819 */ /* 0x000fe20000011465 */
[----:B------:R-:W-:Y:S01]  /*1290*/  ULDC.64 UR4, c[0x0][0x1e8] ;  /* 0x00007a0000047ab9 */ /* 0x000fe20000000a00 */
[----:B------:R-:W-:Y:S01]  /*12a0*/  IADD3 R78, -R101, UR27, RZ ;  /* 0x0000001b654e7c10 */ /* 0x000fe2000fffe1ff */
[----:B------:R-:W-:Y:S01]  /*12b0*/  IMAD.IADD R14, R64, 0x1, -R5 ;  /* 0x00000001400e7824 */ /* 0x000fe200078e0a05 */
[----:B------:R-:W-:Y:S01]  /*12c0*/  UIMAD UR35, UR19, UR4, URZ ;  /* 0x00000004132372a4 */ /* 0x000fe2000f8e023f */
[----:B------:R-:W-:Y:S01]  /*12d0*/  IMAD.U32 R5, RZ, RZ, UR22 ;  /* 0x00000016ff057e24 */ /* 0x000fe2000f8e00ff */
[----:B------:R-:W-:Y:S01]  /*12e0*/  UIMAD.WIDE.U32 UR38, UR20, UR4, UR38 ;  /* 0x00000004142672a5 */ /* 0x000fe2000f8e0026 */
[C---:B------:R-:W-:Y:S01]  /*12f0*/  IMAD.SHL.U32 R16, R14.reuse, 0x8, RZ ;  /* 0x000000080e107824 */ /* 0x040fe200078e00ff */
[----:B------:R-:W-:Y:S01]  /*1300*/  UIMAD UR7, UR20, UR5, UR35 ;  /* 0x00000005140772a4 */ /* 0x000fe2000f8e0223 */
[----:B------:R-:W-:-:S02]  /*1310*/  IMAD.SHL.U32 R14, R14, 0x4, RZ ;  /* 0x000000040e0e7824 */ /* 0x000fc400078e00ff */
[----:B------:R-:W-:Y:S01]  /*1320*/  IMAD R2, R5, -0x20, R78 ;  /* 0xffffffe005027824 */ /* 0x000fe200078e024e */
[----:B------:R-:W-:Y:S01]  /*1330*/  SHF.R.S32.HI R17, RZ, 0x1f, R16 ;  /* 0x0000001fff117819 */ /* 0x000fe20000011410 */
[----:B------:R-:W-:Y:S01]  /*1340*/  IMAD.SHL.U32 R9, R101, 0x40, RZ ;  /* 0x0000004065097824 */ /* 0x000fe200078e00ff */
[----:B------:R-:W-:Y:S01]  /*1350*/  IADD3 R12, R14, 0x40, RZ ;  /* 0x000000400e0c7810 */ /* 0x000fe20007ffe0ff */
[----:B------:R-:W-:Y:S01]  /*1360*/  IMAD.SHL.U32 R86, R86, 0x8, RZ ;  /* 0x0000000856567824 */ /* 0x000fe200078e00ff */
[----:B------:R-:W-:Y:S01]  /*1370*/  ISETP.GT.AND P2, PT, R2, RZ, PT ;  /* 0x000000ff0200720c */ /* 0x000fe20003f44270 */
[----:B------:R-:W-:Y:S01]  /*1380*/  ULDC.64 UR4, c[0x0][0x1f0] ;  /* 0x00007c0000047ab9 */ /* 0x000fe20000000a00 */
[----:B------:R-:W-:Y:S01]  /*1390*/  ISETP.GE.AND P1, PT, R16, c[0x0][0x1d4], PT ;  /* 0x0000750010007a0c */ /* 0x000fe20003f26270 */
[----:B------:R-:W-:Y:S01]  /*13a0*/  IMAD.IADD R11, R14, 0x1, R12 ;  /* 0x000000010e0b7824 */ /* 0x000fe200078e020c */
[----:B------:R-:W-:Y:S01]  /*13b0*/  LOP3.LUT R9, R9, 0x1c0, RZ, 0xc0, !PT ;  /* 0x000001c009097812 */ /* 0x000fe200078ec0ff */
[----:B------:R-:W-:Y:S01]  /*13c0*/  UIADD3 UR39, UR39, UR7, URZ ;  /* 0x0000000727277290 */ /* 0x000fe2000fffe03f */
[----:B------:R-:W-:Y:S01]  /*13d0*/  IMAD.U32 R112, RZ, RZ, UR11 ;  /* 0x0000000bff707e24 */ /* 0x000fe2000f8e00ff */
[----:B------:R-:W-:Y:S01]  /*13e0*/  IADD3 R100, R16, 0x80, RZ ;  /* 0x0000008010647810 */ /* 0x000fe20007ffe0ff */
[----:B------:R-:W-:Y:S01]  /*13f0*/  IMAD R2, R74, c[0x0][0x1e0], RZ ;  /* 0x000078004a027a24 */ /* 0x000fe200078e02ff */
[----:B------:R-:W-:Y:S01]  /*1400*/  IADD3 R99, R16, 0xc0, RZ ;  /* 0x000000c010637810 */ /* 0x000fe20007ffe0ff */
[----:B------:R-:W-:Y:S01]  /*1410*/  IMAD.WIDE.U32 R118, R101, c[0x0][0x1e0], RZ ;  /* 0x0000780065767a25 */ /* 0x000fe200078e00ff */
[----:B------:R-:W-:-:S02]  /*1420*/  LOP3.LUT R86, R86, 0xfffffe00, RZ, 0xc0, !PT ;  /* 0xfffffe0056567812 */ /* 0x000fc400078ec0ff */
[----:B------:R-:W-:Y:S01]  /*1430*/  LOP3.LUT R98, R9, 0x38, R16, 0xf8, !PT ;  /* 0x0000003809627812 */ /* 0x000fe200078ef810 */
[----:B------:R-:W-:Y:S01]  /*1440*/  IMAD R83, R101, c[0x0][0x1e4], R2 ;  /* 0x0000790065537a24 */ /* 0x000fe200078e0202 */
[----:B------:R-:W-:-:S03]  /*1450*/  SHF.R.U32.HI R7, RZ, 0x3, R9 ;  /* 0x00000003ff077819 */ /* 0x000fc60000011609 */
[----:B------:R-:W-:Y:S01]  /*1460*/  IMAD.IADD R83, R119, 0x1, R83 ;  /* 0x0000000177537824 */ /* 0x000fe200078e0253 */
[----:B------:R-:W-:-:S05]  /*1470*/  LOP3.LUT R98, R86, R98, R7, 0xf6, !PT ;  /* 0x0000006256627212 */ /* 0x000fca00078ef607 */
[----:B------:R-:W-:Y:S01]  /*1480*/  IMAD.SHL.U32 R98, R98, 0x2, RZ ;  /* 0x0000000262627824 */ /* 0x000fe200078e00ff */
[----:B--2---:R1:W2:Y:S01]  /*1490*/  @P0 R2UR UR36, R0 ;  /* 0x00000000002403c2 */ /* 0x0042a200000e0000 */
[----:B-----5:R-:W-:-:S04]  /*14a0*/  IADD3 R81, P0, R101, R79, RZ ;  /* 0x0000004f65517210 */ /* 0x020fc80007f1e0ff */
[----:B------:R-:W-:Y:S01]  /*14b0*/  LEA.HI.X.SX32 R79, R79, R74, 0x1, P0 ;  /* 0x0000004a4f4f7211 */ /* 0x000fe200000f0eff */
[----:B------:R-:W-:Y:S01]  /*14c0*/  IMAD.WIDE.U32 R4, R81, c[0x0][0x238], R16 ;  /* 0x00008e0051047a25 */ /* 0x000fe200078e0010 */
[----:B------:R-:W-:-:S03]  /*14d0*/  ISETP.GE.AND P0, PT, R11, c[0x0][0x1d4], PT ;  /* 0x000075000b007a0c */ /* 0x000fc60003f06270 */
[----:B-1----:R-:W-:Y:S01]  /*14e0*/  IMAD R0, R79, c[0x0][0x238], RZ ;  /* 0x00008e004f007a24 */ /* 0x002fe200078e02ff */
[----:B--2---:R-:W-:-:S03]  /*14f0*/  @UP0 USHF.R.S32.HI UR37, URZ, 0x1f, UR36 ;  /* 0x0000001f3f250899 */ /* 0x004fc60008011424 */
[----:B------:R-:W-:Y:S01]  /*1500*/  IMAD R0, R81, c[0x0][0x23c], R0 ;  /* 0x00008f0051007a24 */ /* 0x000fe200078e0200 */
[----:B------:R-:W-:-:S03]  /*1510*/  @!UP0 UMOV UR36, UR29 ;  /* 0x0000001d00248c82 */ /* 0x000fc60008000000 */
[----:B------:R-:W-:Y:S01]  /*1520*/  IMAD.IADD R5, R5, 0x1, R0 ;  /* 0x0000000105057824 */ /* 0x000fe200078e0200 */
[----:B------:R-:W-:Y:S01]  /*1530*/  @!UP0 UMOV UR37, UR34 ;  /* 0x0000002200258c82 */ /* 0x000fe20008000000 */
[----:B------:R-:W-:Y:S01]  /*1540*/  SEL R0, RZ, 0xffffffff, P0 ;  /* 0xffffffffff007807 */ /* 0x000fe20000000000 */
[----:B------:R-:W-:Y:S01]  /*1550*/  USEL UR34, UR36, URZ, !UP5 ;  /* 0x0000003f24227287 */ /* 0x000fe2000e800000 */
[----:B------:R-:W-:Y:S01]  /*1560*/  IMAD.WIDE.U32 R114, R114, c[0x0][0x240], R4 ;  /* 0x0000900072727a25 */ /* 0x000fe200078e0004 */
[----:B------:R-:W-:Y:S02]  /*1570*/  SEL R5, RZ, 0x1, P1 ;  /* 0x00000001ff057807 */ /* 0x000fe40000800000 */
[----:B------:R-:W-:Y:S01]  /*1580*/  ISETP.GE.AND P1, PT, R100, c[0x0][0x1d4], PT ;  /* 0x0000750064007a0c */ /* 0x000fe20003f26270 */
[----:B------:R-:W-:Y:S01]  /*1590*/  IMAD.SHL.U32 R0, R0, 0x2, RZ ;  /* 0x0000000200007824 */ /* 0x000fe200078e00ff */
[----:B------:R-:W-:Y:S01]  /*15a0*/  IADD3 R115, R115, UR33, RZ ;  /* 0x0000002173737c10 */ /* 0x000fe2000fffe0ff */
[----:B------:R-:W-:Y:S01]  /*15b0*/  USEL UR33, UR37, URZ, !UP5 ;  /* 0x0000003f25217287 */ /* 0x000fe2000e800000 */
[----:B------:R-:W-:Y:S01]  /*15c0*/  ISETP.GE.AND P0, PT, R99, c[0x0][0x1d4], PT ;  /* 0x0000750063007a0c */ /* 0x000fe20003f06270 */
[----:B------:R-:W-:Y:S01]  /*15d0*/  UIMAD.WIDE.U32 UR36, UR34, UR4, UR38 ;  /* 0x00000004222472a5 */ /* 0x000fe2000f8e0026 */
[----:B------:R-:W-:Y:S01]  /*15e0*/  LOP3.LUT R0, R0, 0x2, R5, 0xe2, !PT ;  /* 0x0000000200007812 */ /* 0x000fe200078ee205 */
[----:B------:R-:W-:Y:S01]  /*15f0*/  UIMAD UR7, UR33, UR4, URZ ;  /* 0x00000004210772a4 */ /* 0x000fe2000f8e023f */
[----:B------:R-:W-:Y:S01]  /*1600*/  IMAD.WIDE.U32 R114, R112, c[0x0][0x248], R114 ;  /* 0x0000920070727a25 */ /* 0x000fe200078e0072 */
[----:B------:R-:W-:-:S02]  /*1610*/  SEL R3, RZ, 0x4, P1 ;  /* 0x00000004ff037807 */ /* 0x000fc40000800000 */
[----:B------:R-:W-:Y:S01]  /*1620*/  UIMAD UR5, UR34, UR5, UR7 ;  /* 0x00000005220572a4 */ /* 0x000fe2000f8e0207 */
[----:B------:R-:W-:Y:S02]  /*1630*/  SEL R94, RZ, 0x8, P0 ;  /* 0x00000008ff5e7807 */ /* 0x000fe40000000000 */
[----:B------:R-:W-:Y:S01]  /*1640*/  IADD3 R117, R115, UR6, RZ ;  /* 0x0000000673757c10 */ /* 0x000fe2000fffe0ff */
[----:B------:R-:W-:Y:S01]  /*1650*/  UIADD3 UR35, UR37, UR5, URZ ;  /* 0x0000000525237290 */ /* 0x000fe2000fffe03f */
[----:B------:R-:W-:Y:S01]  /*1660*/  LOP3.LUT R94, R94, R0, R3, 0xfe, !PT ;  /* 0x000000005e5e7212 */ /* 0x000fe200078efe03 */
[----:B------:R-:W-:Y:S05]  /*1670*/  @!P2 BRA `(.L_x_319) ;  /* 0x000001900000a947 */ /* 0x000fea0003800000 */
[----:B------:R-:W-:Y:S01]  /*1680*/  IMAD.U32 R3, RZ, RZ, UR18 ;  /* 0x00000012ff037e24 */ /* 0x000fe2000f8e00ff */
[C---:B------:R-:W-:Y:S01]  /*1690*/  LOP3.LUT R0, R94.reuse, 0xff, RZ, 0xc0, !PT ;  /* 0x000000ff5e007812 */ /* 0x040fe200078ec0ff */
[----:B------:R-:W-:Y:S01]  /*16a0*/  IMAD.MOV.U32 R116, RZ, RZ, R114 ;  /* 0x000000ffff747224 */ /* 0x000fe200078e0072 */
[----:B------:R-:W-:Y:S01]  /*16b0*/  USHF.R.S32.HI UR5, URZ, 0x1f, UR22 ;  /* 0x0000001f3f057899 */ /* 0x000fe20008011416 */
[----:B------:R-:W-:Y:S01]  /*16c0*/  IMAD.SHL.U32 R4, R94, 0x10, RZ ;  /* 0x000000105e047824 */ /* 0x000fe200078e00ff */
[----:B------:R-:W-:Y:S01]  /*16d0*/  UIMAD UR4, UR17, UR22, URZ ;  /* 0x00000016110472a4 */ /* 0x000fe2000f8e023f */
[----:B------:R-:W-:-:S03]  /*16e0*/  IMAD.WIDE.U32 R18, R3, UR22, R116 ;  /* 0x0000001603127c25 */ /* 0x000fc6000f8e0074 */
[----:B------:R-:W-:Y:S01]  /*16f0*/  UIMAD UR4, UR5, UR18, UR4 ;  /* 0x00000012050472a4 */ /* 0x000fe2000f8e0204 */
[----:B------:R-:W-:Y:S01]  /*1700*/  IMAD.SHL.U32 R3, R0, 0x8, RZ ;  /* 0x0000000800037824 */ /* 0x000fe200078e00ff */
[----:B------:R-:W-:Y:S01]  /*1710*/  LOP3.LUT P4, RZ, R4, 0x10, RZ, 0xc0, !PT ;  /* 0x0000001004ff7812 */ /* 0x000fe2000788c0ff */
[C---:B------:R-:W-:Y:S02]  /*1720*/  IMAD.SHL.U32 R2, R0.reuse, 0x4, RZ ;  /* 0x0000000400027824 */ /* 0x040fe400078e00ff */
[----:B------:R-:W-:Y:S01]  /*1730*/  IMAD.SHL.U32 R0, R0, 0x2, RZ ;  /* 0x0000000200007824 */ /* 0x000fe200078e00ff */
[----:B------:R-:W-:Y:S02]  /*1740*/  LOP3.LUT P3, RZ, R3, 0x10, RZ, 0xc0, !PT ;  /* 0x0000001003ff7812 */ /* 0x000fe4000786c0ff */
[----:B------:R-:W-:Y:S02]  /*1750*/  LOP3.LUT P2, RZ, R2, 0x10, RZ, 0xc0, !PT ;  /* 0x0000001002ff7812 */ /* 0x000fe4000784c0ff */
[----:B------:R-:W-:-:S02]  /*1760*/  LOP3.LUT P1, RZ, R0, 0x10, RZ, 0xc0, !PT ;  /* 0x0000001000ff7812 */ /* 0x000fc4000782c0ff */
[----:B------:R-:W-:Y:S02]  /*1770*/  IADD3 R0, R19, UR4, RZ ;  /* 0x0000000413007c10 */ /* 0x000fe4000fffe0ff */
[----:B------:R-:W-:-:S04]  /*1780*/  LEA R2, P0, R18, c[0x0][0x220], 0x1 ;  /* 0x0000880012027a11 */ /* 0x000fc800078008ff */
        /* <DEDUP_REMOVED lines=8> */
.L_x_319:
[----:B------:R-:W-:Y:S05]  /*1810*/  BSYNC B0 ;  /* 0x0000000000007941 */ /* 0x000fea0003800000 */
.L_x_318:
[----:B------:R-:W-:Y:S01]  /*1820*/  IMAD.MOV.U32 R0, RZ, RZ, c[0x0][0x27c] ;  /* 0x00009f00ff007624 */ /* 0x000fe200078e00ff */
[----:B------:R-:W-:Y:S01]  /*1830*/  ISETP.GE.AND P1, PT, R16, c[0x0][0x27c], PT ;  /* 0x00009f0010007a0c */ /* 0x000fe20003f26270 */
[----:B------:R-:W-:Y:S01]  /*1840*/  ULDC.64 UR4, c[0x0][0x260] ;  /* 0x0000980000047ab9 */ /* 0x000fe20000000a00 */
[----:B------:R-:W-:Y:S01]  /*1850*/  ISETP.GE.AND P0, PT, R11, c[0x0][0x27c], PT ;  /* 0x00009f000b007a0c */ /* 0x000fe20003f06270 */
[----:B------:R-:W-:Y:S01]  /*1860*/  UIMAD UR4, UR19, UR4, URZ ;  /* 0x00000004130472a4 */ /* 0x000fe2000f8e023f */
[C---:B------:R-:W-:Y:S01]  /*1870*/  ISETP.GE.AND P6, PT, R0.reuse, 0x1, PT ;  /* 0x000000010000780c */ /* 0x040fe20003fc6270 */
[----:B------:R-:W-:Y:S01]  /*1880*/  IMAD.SHL.U32 R0, R0, 0x2, RZ ;  /* 0x0000000200007824 */ /* 0x000fe200078e00ff */
[----:B-1----:R-:W-:Y:S01]  /*1890*/  SEL R3, RZ, c[0x0][0x27c], !P1 ;  /* 0x00009f00ff037a07 */ /* 0x002fe20004800000 */
[----:B------:R-:W-:Y:S01]  /*18a0*/  UIMAD UR6, UR20, UR5, UR4 ;  /* 0x00000005140672a4 */ /* 0x000fe2000f8e0204 */
[----:B------:R-:W-:Y:S01]  /*18b0*/  IMAD.U32 R19, RZ, RZ, UR20 ;  /* 0x00000014ff137e24 */ /* 0x000fe2000f8e00ff */
[----:B------:R-:W0:Y:S01]  /*18c0*/  LDGDEPBAR ;  /* 0x00000000000079af */ /* 0x000e220000000000 */
[----:B------:R-:W-:Y:S01]  /*18d0*/  IADD3 R5, -R0, c[0x0][0x1d4], RZ ;  /* 0x0000750000057a10 */ /* 0x000fe20007ffe1ff */
[----:B------:R-:W-:Y:S01]  /*18e0*/  IMAD.IADD R3, R16, 0x1, R3 ;  /* 0x0000000110037824 */ /* 0x000fe200078e0203 */
[----:B------:R-:W-:Y:S01]  /*18f0*/  ULDC.64 UR4, c[0x0][0x210] ;  /* 0x0000840000047ab9 */ /* 0x000fe20000000a00 */
[----:B------:R-:W-:Y:S01]  /*1900*/  IMAD.WIDE.U32 R18, R19, c[0x0][0x210], R16 ;  /* 0x0000840013127a25 */ /* 0x000fe200078e0010 */
[CC--:B------:R-:W-:Y:S01]  /*1910*/  SEL R13, R0.reuse, R5.reuse, !P1 ;  /* 0x00000005000d7207 */ /* 0x0c0fe20004800000 */
[----:B------:R-:W-:Y:S01]  /*1920*/  UIMAD UR4, UR19, UR4, URZ ;  /* 0x00000004130472a4 */ /* 0x000fe2000f8e023f */
[----:B------:R-:W-:Y:S01]  /*1930*/  SEL R5, R0, R5, !P0 ;  /* 0x0000000500057207 */ /* 0x000fe20004000000 */
[----:B------:R-:W-:Y:S01]  /*1940*/  IMAD.U32 R21, RZ, RZ, UR20 ;  /* 0x00000014ff157e24 */ /* 0x000fe2000f8e00ff */
[----:B------:R-:W-:Y:S01]  /*1950*/  SEL R0, RZ, c[0x0][0x27c], !P0 ;  /* 0x00009f00ff007a07 */ /* 0x000fe20004000000 */
[----:B------:R-:W-:Y:S01]  /*1960*/  UIMAD UR4, UR20, UR5, UR4 ;  /* 0x00000005140472a4 */ /* 0x000fe2000f8e0204 */
[----:B------:R-:W-:Y:S01]  /*1970*/  SHF.R.S32.HI R4, RZ, 0x1f, R3 ;  /* 0x0000001fff047819 */ /* 0x000fe20000011403 */
[----:B------:R-:W-:Y:S01]  /*1980*/  IMAD.WIDE.U32 R20, R21, c[0x0][0x260], R16 ;  /* 0x0000980015147a25 */ /* 0x000fe200078e0010 */
[----:B------:R-:W-:-:S02]  /*1990*/  SHF.R.S32.HI R2, RZ, 0x1f, R13 ;  /* 0x0000001fff027819 */ /* 0x000fc4000001140d */
[CC--:B------:R-:W-:Y:S01]  /*19a0*/  LEA.HI R93, R4.reuse, R3.reuse, RZ, 0x3 ;  /* 0x00000003045d7211 */ /* 0x0c0fe200078f18ff */
[----:B------:R-:W-:Y:S01]  /*19b0*/  IMAD.IADD R0, R11, 0x1, R0 ;  /* 0x000000010b007824 */ /* 0x000fe200078e0200 */
[----:B------:R-:W-:Y:S01]  /*19c0*/  LEA.HI R4, R4, R3, RZ, 0x6 ;  /* 0x0000000304047211 */ /* 0x000fe200078f30ff */
[----:B------:R-:W-:Y:S01]  /*19d0*/  IMAD R104, R74, c[0x0][0x290], RZ ;  /* 0x0000a4004a687a24 */ /* 0x000fe200078e02ff */
[----:B------:R-:W-:Y:S01]  /*19e0*/  LEA.HI R2, R2, R13, RZ, 0x4 ;  /* 0x0000000d02027211 */ /* 0x000fe200078f20ff */
[----:B------:R-:W-:Y:S01]  /*19f0*/  IMAD R102, R74, c[0x0][0x280], RZ ;  /* 0x0000a0004a667a24 */ /* 0x000fe200078e02ff */
[----:B------:R-:W-:Y:S01]  /*1a00*/  SHF.R.S32.HI R3, RZ, 0x1f, R0 ;  /* 0x0000001fff037819 */ /* 0x000fe20000011400 */
[----:B------:R-:W-:Y:S01]  /*1a10*/  IMAD.SHL.U32 R4, R4, 0x20, RZ ;  /* 0x0000002004047824 */ /* 0x000fe200078e00ff */
[----:B------:R-:W-:Y:S01]  /*1a20*/  LOP3.LUT R8, R9, 0x38, R93, 0xf8, !PT ;  /* 0x0000003809087812 */ /* 0x000fe200078ef85d */
[----:B------:R-:W-:Y:S01]  /*1a30*/  IMAD.WIDE.U32 R108, R101, c[0x0][0x290], R16 ;  /* 0x0000a400656c7a25 */ /* 0x000fe200078e0010 */
[----:B------:R-:W-:-:S02]  /*1a40*/  LEA.HI R92, R3, R0, RZ, 0x3 ;  /* 0x00000000035c7211 */ /* 0x000fc400078f18ff */
[----:B------:R-:W-:Y:S01]  /*1a50*/  LEA.HI R3, R3, R0, RZ, 0x6 ;  /* 0x0000000003037211 */ /* 0x000fe200078f30ff */
[----:B------:R-:W-:Y:S01]  /*1a60*/  IMAD.WIDE.U32 R106, R101, c[0x0][0x280], R16 ;  /* 0x0000a000656a7a25 */ /* 0x000fe200078e0010 */
[----:B------:R-:W-:Y:S02]  /*1a70*/  LOP3.LUT R6, R9, 0x38, R92, 0xf8, !PT ;  /* 0x0000003809067812 */ /* 0x000fe400078ef85c */
[----:B------:R-:W-:Y:S01]  /*1a80*/  SHF.R.S32.HI R0, RZ, 0x1f, R5 ;  /* 0x0000001fff007819 */ /* 0x000fe20000011405 */
[----:B------:R-:W-:Y:S01]  /*1a90*/  IMAD.SHL.U32 R3, R3, 0x20, RZ ;  /* 0x0000002003037824 */ /* 0x000fe200078e00ff */
[----:B------:R-:W-:Y:S01]  /*1aa0*/  LOP3.LUT R87, R6, R7, RZ, 0x3c, !PT ;  /* 0x0000000706577212 */ /* 0x000fe200078e3cff */
[C---:B------:R-:W-:Y:S01]  /*1ab0*/  IMAD R104, R101.reuse, c[0x0][0x294], R104 ;  /* 0x0000a50065687a24 */ /* 0x040fe200078e0268 */
[----:B------:R-:W-:Y:S01]  /*1ac0*/  LEA.HI R0, R0, R5, RZ, 0x4 ;  /* 0x0000000500007211 */ /* 0x000fe200078f20ff */
[----:B------:R-:W-:Y:S01]  /*1ad0*/  IMAD R102, R101, c[0x0][0x284], R102 ;  /* 0x0000a10065667a24 */ /* 0x000fe200078e0266 */
[----:B------:R-:W-:Y:S01]  /*1ae0*/  LOP3.LUT R3, R3, 0x7ffff800, RZ, 0xc0, !PT ;  /* 0x7ffff80003037812 */ /* 0x000fe200078ec0ff */
[----:B------:R-:W-:Y:S01]  /*1af0*/  IMAD.SHL.U32 R97, R94, 0x10, RZ ;  /* 0x000000105e617824 */ /* 0x000fe200078e00ff */
[----:B------:R-:W-:Y:S01]  /*1b00*/  SHF.R.S32.HI R2, RZ, 0x4, R2 ;  /* 0x00000004ff027819 */ /* 0x000fe20000011402 */
[----:B------:R-:W-:Y:S01]  /*1b10*/  IMAD.IADD R109, R109, 0x1, R104 ;  /* 0x000000016d6d7824 */ /* 0x000fe200078e0268 */
[----:B------:R-:W-:Y:S01]  /*1b20*/  IADD3 R87, R87, R3, R86 ;  /* 0x0000000357577210 */ /* 0x000fe20007ffe056 */
[----:B------:R-:W-:Y:S01]  /*1b30*/  IMAD.IADD R107, R107, 0x1, R102 ;  /* 0x000000016b6b7824 */ /* 0x000fe200078e0266 */
[----:B------:R-:W-:Y:S01]  /*1b40*/  SHF.R.S32.HI R3, RZ, 0x4, R0 ;  /* 0x00000004ff037819 */ /* 0x000fe20000011400 */
[----:B------:R-:W-:Y:S01]  /*1b50*/  IMAD.U32 R110, RZ, RZ, UR34 ;  /* 0x00000022ff6e7e24 */ /* 0x000fe2000f8e00ff */
[----:B------:R-:W-:Y:S01]  /*1b60*/  LOP3.LUT R4, R4, 0x7ffff800, RZ, 0xc0, !PT ;  /* 0x7ffff80004047812 */ /* 0x000fe200078ec0ff */
[----:B------:R-:W-:Y:S01]  /*1b70*/  IMAD.WIDE.U32 R108, R65, c[0x0][0x290], R108 ;  /* 0x0000a400416c7a25 */ /* 0x000fe200078e006c */
[----:B------:R-:W-:-:S02]  /*1b80*/  LOP3.LUT R89, R8, R7, RZ, 0x3c, !PT ;  /* 0x0000000708597212 */ /* 0x000fc400078e3cff */
[----:B------:R-:W-:Y:S01]  /*1b90*/  LEA.HI.SX32 R91, R93, R2, 0x1d ;  /* 0x000000025d5b7211 */ /* 0x000fe200078feaff */
[----:B------:R-:W-:Y:S01]  /*1ba0*/  IMAD.WIDE.U32 R106, R65, c[0x0][0x280], R106 ;  /* 0x0000a000416a7a25 */ /* 0x000fe200078e006a */
[----:B------:R-:W-:Y:S02]  /*1bb0*/  LEA.HI.SX32 R3, R92, R3, 0x1d ;  /* 0x000000035c037211 */ /* 0x000fe400078feaff */
[----:B------:R-:W-:Y:S01]  /*1bc0*/  IADD3 R89, R89, R4, R86 ;  /* 0x0000000459597210 */ /* 0x000fe20007ffe056 */
[----:B------:R-:W-:Y:S01]  /*1bd0*/  IMAD.SHL.U32 R87, R87, 0x2, RZ ;  /* 0x0000000257577824 */ /* 0x000fe200078e00ff */
[----:B------:R-:W-:Y:S01]  /*1be0*/  SHF.R.S32.HI R4, RZ, 0x1f, R91 ;  /* 0x0000001fff047819 */ /* 0x000fe2000001145b */
[----:B------:R-:W-:Y:S01]  /*1bf0*/  IMAD.SHL.U32 R90, R3, 0x8, RZ ;  /* 0x00000008035a7824 */ /* 0x000fe200078e00ff */
[----:B------:R-:W-:Y:S01]  /*1c00*/  SHF.R.S32.HI R0, RZ, 0x1f, R3 ;  /* 0x0000001fff007819 */ /* 0x000fe20000011403 */
[----:B------:R-:W-:Y:S01]  /*1c10*/  IMAD.SHL.U32 R89, R89, 0x2, RZ ;  /* 0x0000000259597824 */ /* 0x000fe200078e00ff */
[----:B------:R-:W-:Y:S01]  /*1c20*/  LEA.HI R4, R4, R91, RZ, 0x3 ;  /* 0x0000005b04047211 */ /* 0x000fe200078f18ff */
[----:B------:R-:W-:Y:S01]  /*1c30*/  IMAD.SHL.U32 R91, R91, 0x8, RZ ;  /* 0x000000085b5b7824 */ /* 0x000fe200078e00ff */
[----:B------:R-:W-:-:S02]  /*1c40*/  LEA.HI R0, R0, R3, RZ, 0x3 ;  /* 0x0000000300007211 */ /* 0x000fc400078f18ff */
[C---:B------:R-:W-:Y:S01]  /*1c50*/  LOP3.LUT R2, R9.reuse, 0x38, R90, 0xf8, !PT ;  /* 0x0000003809027812 */ /* 0x040fe200078ef85a */
[----:B------:R-:W-:Y:S01]  /*1c60*/  IMAD.SHL.U32 R4, R4, 0x100, RZ ;  /* 0x0000010004047824 */ /* 0x000fe200078e00ff */
[----:B------:R-:W-:Y:S01]  /*1c70*/  LOP3.LUT R5, R9, 0x38, R91, 0xf8, !PT ;  /* 0x0000003809057812 */ /* 0x000fe200078ef85b */
[----:B------:R-:W-:Y:S01]  /*1c80*/  IMAD.SHL.U32 R0, R0, 0x100, RZ ;  /* 0x0000010000007824 */ /* 0x000fe200078e00ff */
[----:B------:R-:W-:Y:S01]  /*1c90*/  IADD3 R19, R19, UR4, RZ ;  /* 0x0000000413137c10 */ /* 0x000fe2000fffe0ff */
[----:B------:R-:W-:Y:S01]  /*1ca0*/  ULDC.64 UR4, c[0x0][0x290] ;  /* 0x0000a40000047ab9 */ /* 0x000fe20000000a00 */
[-C--:B------:R-:W-:Y:S01]  /*1cb0*/  LOP3.LUT R5, R5, R7.reuse, RZ, 0x3c, !PT ;  /* 0x0000000705057212 */ /* 0x080fe200078e3cff */
[----:B------:R-:W-:Y:S01]  /*1cc0*/  USHF.L.U64.HI UR38, UR4, UR32, UR5 ;  /* 0x0000002004267299 */ /* 0x000fe20008010205 */
[----:B------:R-:W-:Y:S01]  /*1cd0*/  LOP3.LUT R88, R4, 0x7ffff800, RZ, 0xc0, !PT ;  /* 0x7ffff80004587812 */ /* 0x000fe200078ec0ff */
[----:B------:R-:W-:Y:S01]  /*1ce0*/  USHF.L.U32 UR39, UR4, 0x5, URZ ;  /* 0x0000000504277899 */ /* 0x000fe2000800063f */
[----:B------:R-:W-:Y:S01]  /*1cf0*/  LOP3.LUT R7, R2, R7, RZ, 0x3c, !PT ;  /* 0x0000000702077212 */ /* 0x000fe200078e3cff */
[----:B------:R-:W-:Y:S01]  /*1d00*/  IMAD.WIDE.U32 R110, R110, c[0x0][0x218], R18 ;  /* 0x000086006e6e7a25 */ /* 0x000fe200078e0012 */
[----:B------:R-:W-:Y:S01]  /*1d10*/  LOP3.LUT R0, R0, 0x7ffff800, RZ, 0xc0, !PT ;  /* 0x7ffff80000007812 */ /* 0x000fe200078ec0ff */
[----:B------:R-:W-:Y:S01]  /*1d20*/  ULDC.64 UR4, c[0x0][0x280] ;  /* 0x0000a00000047ab9 */ /* 0x000fe20000000a00 */
[----:B------:R-:W-:Y:S01]  /*1d30*/  SHF.R.S32.HI R15, RZ, 0x1f, R14 ;  /* 0x0000001fff0f7819 */ /* 0x000fe2000001140e */
[----:B------:R-:W-:Y:S01]  /*1d40*/  USHF.L.U64.HI UR40, UR4, UR32, UR5 ;  /* 0x0000002004287299 */ /* 0x000fe20008010205 */
[--C-:B------:R-:W-:Y:S01]  /*1d50*/  IADD3 R88, R5, R88, R86.reuse ;  /* 0x0000005805587210 */ /* 0x100fe20007ffe056 */
[----:B------:R-:W-:Y:S01]  /*1d60*/  USHF.L.U32 UR41, UR4, 0x5, URZ ;  /* 0x0000000504297899 */ /* 0x000fe2000800063f */
[----:B------:R-:W-:Y:S01]  /*1d70*/  IADD3 R86, R7, R0, R86 ;  /* 0x0000000007567210 */ /* 0x000fe20007ffe056 */
[----:B------:R-:W-:Y:S01]  /*1d80*/  IMAD.WIDE.U32 R24, R101, c[0x0][0x290], R14 ;  /* 0x0000a40065187a25 */ /* 0x000fe200078e000e */
[----:B------:R-:W-:Y:S01]  /*1d90*/  ULDC.64 UR4, c[0x0][0x1e0] ;  /* 0x0000780000047ab9 */ /* 0x000fe20000000a00 */
[----:B------:R-:W-:Y:S01]  /*1da0*/  SHF.R.S32.HI R0, RZ, 0x1f, R65 ;  /* 0x0000001fff007819 */ /* 0x000fe20000011441 */
[----:B------:R-:W-:Y:S01]  /*1db0*/  USHF.L.U64.HI UR32, UR4, UR32, UR5 ;  /* 0x0000002004207299 */ /* 0x000fe20008010205 */
[----:B------:R-:W-:Y:S01]  /*1dc0*/  IADD3 R21, R21, UR6, RZ ;  /* 0x0000000615157c10 */ /* 0x000fe2000fffe0ff */
[C---:B------:R-:W-:Y:S01]  /*1dd0*/  IMAD.WIDE.U32 R22, R101.reuse, c[0x0][0x280], R14 ;  /* 0x0000a00065167a25 */ /* 0x040fe200078e000e */
[----:B------:R-:W-:Y:S01]  /*1de0*/  USHF.L.U32 UR42, UR4, 0x5, URZ ;  /* 0x00000005042a7899 */ /* 0x000fe2000800063f */
[----:B------:R-:W-:Y:S01]  /*1df0*/  LOP3.LUT R94, R94, 0xff, RZ, 0xc0, !PT ;  /* 0x000000ff5e5e7812 */ /* 0x000fe200078ec0ff */
[----:B------:R-:W-:Y:S01]  /*1e00*/  ULDC.64 UR6, c[0x0][0x268] ;  /* 0x00009a0000067ab9 */ /* 0x000fe20000000a00 */
[----:B------:R-:W-:Y:S01]  /*1e10*/  IMAD.IADD R105, R104, 0x1, R25 ;  /* 0x0000000168697824 */ /* 0x000fe200078e0219 */
[----:B------:R-:W-:Y:S01]  /*1e20*/  ULDC.64 UR4, c[0x0][0x218] ;  /* 0x0000860000047ab9 */ /* 0x000fe20000000a00 */
[----:B------:R-:W-:Y:S01]  /*1e30*/  IMAD.IADD R103, R102, 0x1, R23 ;  /* 0x0000000166677824 */ /* 0x000fe200078e0217 */
[----:B------:R-:W-:Y:S01]  /*1e40*/  UIMAD UR6, UR10, UR6, URZ ;  /* 0x000000060a0672a4 */ /* 0x000fe2000f8e023f */
[C---:B------:R-:W-:Y:S01]  /*1e50*/  IMAD R2, R0.reuse, c[0x0][0x290], RZ ;  /* 0x0000a40000027a24 */ /* 0x040fe200078e02ff */
[----:B------:R-:W-:Y:S01]  /*1e60*/  UIMAD UR4, UR33, UR4, URZ ;  /* 0x00000004210472a4 */ /* 0x000fe2000f8e023f */
[----:B------:R-:W-:Y:S01]  /*1e70*/  IMAD.MOV.U32 R104, RZ, RZ, R24 ;  /* 0x000000ffff687224 */ /* 0x000fe200078e0018 */
[----:B------:R-:W-:Y:S01]  /*1e80*/  UIMAD UR6, UR11, UR7, UR6 ;  /* 0x000000070b0672a4 */ /* 0x000fe2000f8e0206 */
[----:B------:R-:W-:Y:S01]  /*1e90*/  IMAD.MOV.U32 R102, RZ, RZ, R22 ;  /* 0x000000ffff667224 */ /* 0x000fe200078e0016 */
[----:B------:R-:W-:Y:S01]  /*1ea0*/  UIMAD UR5, UR34, UR5, UR4 ;  /* 0x00000005220572a4 */ /* 0x000fe2000f8e0204 */
[----:B------:R-:W-:Y:S01]  /*1eb0*/  IMAD R0, R0, c[0x0][0x280], RZ ;  /* 0x0000a00000007a24 */ /* 0x000fe200078e02ff */
[----:B------:R-:W-:Y:S01]  /*1ec0*/  IADD3 R75, P2, R101, UR9, RZ ;  /* 0x00000009654b7c10 */ /* 0x000fe2000ff5e0ff */
[----:B------:R-:W-:Y:S01]  /*1ed0*/  IMAD.SHL.U32 R96, R94, 0x8, RZ ;  /* 0x000000085e607824 */ /* 0x000fe200078e00ff */
[----:B------:R-:W-:Y:S01]  /*1ee0*/  IADD3 R71, P1, P0, R118, UR36, R16 ;  /* 0x0000002476477c10 */ /* 0x000fe2000f83e010 */
[----:B------:R-:W-:Y:S01]  /*1ef0*/  IMAD.SHL.U32 R95, R94, 0x4, RZ ;  /* 0x000000045e5f7824 */ /* 0x000fe200078e00ff */
[----:B------:R-:W-:Y:S01]  /*1f00*/  LOP3.LUT R93, R93, 0xfffffff8, RZ, 0xc0, !PT ;  /* 0xfffffff85d5d7812 */ /* 0x000fe200078ec0ff */
[----:B------:R-:W-:Y:S01]  /*1f10*/  IMAD.WIDE.U32 R112, R112, c[0x0][0x268], R20 ;  /* 0x00009a0070707a25 */ /* 0x000fe200078e0014 */
[----:B------:R-:W-:Y:S01]  /*1f20*/  LOP3.LUT R92, R92, 0xfffffff8, RZ, 0xc0, !PT ;  /* 0xfffffff85c5c7812 */ /* 0x000fe200078ec0ff */
[----:B------:R-:W-:Y:S01]  /*1f30*/  ULDC.U8 UR4, c[0x0][0x298] ;  /* 0x0000a60000047ab9 */ /* 0x000fe20000000000 */
[----:B------:R-:W-:Y:S01]  /*1f40*/  IADD3 R10, R14, 0x60, RZ ;  /* 0x000000600e0a7810 */ /* 0x000fe20007ffe0ff */
[----:B------:R-:W-:Y:S01]  /*1f50*/  IMAD.SHL.U32 R94, R94, 0x2, RZ ;  /* 0x000000025e5e7824 */ /* 0x000fe200078e00ff */
[----:B------:R-:W-:Y:S01]  /*1f60*/  IADD3 R9, R14, 0x20, RZ ;  /* 0x000000200e097810 */ /* 0x000fe20007ffe0ff */
[C---:B------:R-:W-:Y:S01]  /*1f70*/  IMAD R67, R65.reuse, c[0x0][0x294], R2 ;  /* 0x0000a50041437a24 */ /* 0x040fe200078e0202 */
[----:B------:R-:W-:Y:S01]  /*1f80*/  ISETP.NE.AND P5, PT, RZ, UR4, PT ;  /* 0x00000004ff007c0c */ /* 0x000fe2000bfa5270 */
[----:B------:R-:W-:Y:S01]  /*1f90*/  IMAD R3, R65, c[0x0][0x284], R0 ;  /* 0x0000a10041037a24 */ /* 0x000fe200078e0200 */
[----:B------:R-:W-:Y:S01]  /*1fa0*/  LOP3.LUT R97, R97, 0x10, RZ, 0xc0, !PT ;  /* 0x0000001061617812 */ /* 0x000fe200078ec0ff */
[----:B------:R-:W-:Y:S01]  /*1fb0*/  IMAD.WIDE.U32 R104, R65, c[0x0][0x290], R104 ;  /* 0x0000a40041687a25 */ /* 0x000fe200078e0068 */
[----:B------:R-:W-:-:S02]  /*1fc0*/  IADD3.X R74, R74, UR8, RZ, P2, !PT ;  /* 0x000000084a4a7c10 */ /* 0x000fc400097fe4ff */
[----:B------:R-:W-:Y:S01]  /*1fd0*/  IADD3.X R70, R83, UR35, R17, P1, P0 ;  /* 0x0000002353467c10 */ /* 0x000fe20008fe0411 */
[----:B------:R-:W-:Y:S01]  /*1fe0*/  IMAD.WIDE.U32 R102, R65, c[0x0][0x280], R102 ;  /* 0x0000a00041667a25 */ /* 0x000fe200078e0066 */
[----:B------:R-:W-:Y:S02]  /*1ff0*/  LOP3.LUT R96, R96, 0x10, RZ, 0xc0, !PT ;  /* 0x0000001060607812 */ /* 0x000fe400078ec0ff */
[----:B------:R-:W-:Y:S01]  /*2000*/  LOP3.LUT R95, R95, 0x10, RZ, 0xc0, !PT ;  /* 0x000000105f5f7812 */ /* 0x000fe200078ec0ff */
[----:B------:R-:W-:Y:S01]  /*2010*/  IMAD.IADD R69, R109, 0x1, R67 ;  /* 0x000000016d457824 */ /* 0x000fe200078e0243 */
[----:B------:R-:W-:Y:S01]  /*2020*/  LOP3.LUT R94, R94, 0x10, RZ, 0xc0, !PT ;  /* 0x000000105e5e7812 */ /* 0x000fe200078ec0ff */
[----:B------:R-:W-:Y:S01]  /*2030*/  IMAD.IADD R68, R107, 0x1, R3 ;  /* 0x000000016b447824 */ /* 0x000fe200078e0203 */
[----:B------:R-:W-:Y:S01]  /*2040*/  IADD3 R77, R113, UR6, RZ ;  /* 0x00000006714d7c10 */ /* 0x000fe2000fffe0ff */
[----:B------:R-:W-:Y:S01]  /*2050*/  IMAD.IADD R67, R67, 0x1, R105 ;  /* 0x0000000143437824 */ /* 0x000fe200078e0269 */
[----:B------:R-:W-:Y:S01]  /*2060*/  IADD3 R73, R111, UR5, RZ ;  /* 0x000000056f497c10 */ /* 0x000fe2000fffe0ff */
[----:B------:R-:W-:Y:S01]  /*2070*/  IMAD.IADD R66, R3, 0x1, R103 ;  /* 0x0000000103427824 */ /* 0x000fe200078e0267 */
[----:B------:R-:W-:Y:S01]  /*2080*/  SHF.R.S32.HI R85, RZ, 0x1f, R93 ;  /* 0x0000001fff557819 */ /* 0x000fe2000001145d */
[----:B------:R-:W-:Y:S01]  /*2090*/  IMAD.SHL.U32 R88, R88, 0x2, RZ ;  /* 0x0000000258587824 */ /* 0x000fe200078e00ff */
[----:B------:R-:W-:Y:S01]  /*20a0*/  SHF.R.S32.HI R84, RZ, 0x1f, R92 ;  /* 0x0000001fff547819 */ /* 0x000fe2000001145c */
[----:B------:R-:W-:Y:S01]  /*20b0*/  IMAD.SHL.U32 R86, R86, 0x2, RZ ;  /* 0x0000000256567824 */ /* 0x000fe200078e00ff */
[----:B------:R-:W-:-:S02]  /*20c0*/  SHF.R.S32.HI R82, RZ, 0x1f, R91 ;  /* 0x0000001fff527819 */ /* 0x000fc4000001145b */
[----:B------:R-:W-:Y:S01]  /*20d0*/  SHF.R.S32.HI R80, RZ, 0x1f, R90 ;  /* 0x0000001fff507819 */ /* 0x000fe2000001145a */
[----:B------:R-:W-:Y:S06]  /*20e0*/  BAR.SYNC.DEFER_BLOCKING 0x0 ;  /* 0x0000000000007b1d */ /* 0x000fec0000010000 */
.L_x_338:
[----:B------:R-:W-:Y:S01]  /*20f0*/  USHF.R.S32.HI UR8, URZ, 0x1f, UR22 ;  /* 0x0000001f3f087899 */ /* 0x000fe20008011416 */
[----:B------:R-:W-:Y:S04]  /*2100*/  DEPBAR.LE SB0, 0x0 ;  /* 0x000080000000791a */ /* 0x000fe80000000000 */
[----:B------:R-:W-:Y:S01]  /*2110*/  UIMAD UR7, UR32, UR22, URZ ;  /* 0x00000016200772a4 */ /* 0x000fe2000f8e023f */
[----:B------:R-:W-:Y:S01]  /*2120*/  BAR.SYNC.DEFER_BLOCKING 0x0 ;  /* 0x0000000000007b1d */ /* 0x000fe20000010000 */
[----:B------:R-:W-:Y:S02]  /*2130*/  UIMAD.WIDE.U32 UR46, UR42, UR22, URZ ;  /* 0x000000162a2e72a5 */ /* 0x000fe4000f8e003f */
[----:B------:R-:W-:Y:S04]  /*2140*/  UIMAD UR7, UR8, UR42, UR7 ;  /* 0x0000002a080772a4 */ /* 0x000fe8000f8e0207 */
[----:B------:R-:W-:Y:S01]  /*2150*/  IADD3 R3, P1, R71, UR46, RZ ;  /* 0x0000002e47037c10 */ /* 0x000fe2000ff3e0ff */
[----:B------:R-:W-:Y:S03]  /*2160*/  UIADD3 UR7, UR47, UR7, URZ ;  /* 0x000000072f077290 */ /* 0x000fe6000fffe03f */
[C---:B-----5:R-:W-:Y:S03]  /*2170*/  LEA R54, P0, R3.reuse, c[0x0][0x1c8], 0x1 ;  /* 0x0000720003367a11 */ /* 0x060fe600078008ff */
[----:B------:R-:W-:Y:S04]  /*2180*/  IADD3.X R0, R70, UR7, RZ, P1, !PT ;  /* 0x0000000746007c10 */ /* 0x000fe80008ffe4ff */
[----:B------:R-:W-:Y:S01]  /*2190*/  LEA.HI.X R55, R3, c[0x0][0x1cc], R0, 0x1, P0 ;  /* 0x0000730003377a11 */ /* 0x000fe200000f0c00 */
[----:B------:R-:W-:Y:S01]  /*21a0*/  BSSY B1, `(.L_x_320) ;  /* 0x0000264000017945 */ /* 0x000fe20003800000 */
[----:B-1----:R-:W-:-:S05]  /*21b0*/  @!P6 BRA `(.L_x_321) ;  /* 0x000025000000e947 */ /* 0x002fca0003800000 */
[----:B------:R-:W-:Y:S02]  /*21c0*/  UIMAD UR6, UR40, UR22, URZ ;  /* 0x00000016280672a4 */ /* 0x000fe4000f8e023f */
[----:B------:R-:W-:Y:S02]  /*21d0*/  UIMAD UR5, UR38, UR22, URZ ;  /* 0x00000016260572a4 */ /* 0x000fe4000f8e023f */
[----:B------:R-:W-:Y:S02]  /*21e0*/  UIMAD UR4, UR22, -0x20, UR27 ;  /* 0xffffffe0160478a4 */ /* 0x000fe4000f8e021b */
[----:B------:R-:W-:Y:S02]  /*21f0*/  UIMAD.WIDE.U32 UR44, UR41, UR22, URZ ;  /* 0x00000016292c72a5 */ /* 0x000fe4000f8e003f */
[----:B------:R-:W-:Y:S02]  /*2200*/  UIMAD.WIDE.U32 UR10, UR39, UR22, URZ ;  /* 0x00000016270a72a5 */ /* 0x000fe4000f8e003f */
[----:B------:R-:W-:Y:S02]  /*2210*/  UIMAD UR6, UR8, UR41, UR6 ;  /* 0x00000029080672a4 */ /* 0x000fe4000f8e0206 */
[----:B------:R-:W-:Y:S02]  /*2220*/  UIMAD UR5, UR8, UR39, UR5 ;  /* 0x00000027080572a4 */ /* 0x000fe4000f8e0205 */
[----:B------:R-:W-:Y:S02]  /*2230*/  UISETP.LT.AND UP0, UPT, UR4, 0x20, UPT ;  /* 0x000000200400788c */ /* 0x000fe4000bf01270 */
[----:B------:R-:W-:Y:S02]  /*2240*/  UIADD3 UR6, UR45, UR6, URZ ;  /* 0x000000062d067290 */ /* 0x000fe4000fffe03f */
[----:B------:R-:W-:Y:S02]  /*2250*/  UIADD3 UR5, UR11, UR5, URZ ;  /* 0x000000050b057290 */ /* 0x000fe4000fffe03f */
[----:B------:R-:W-:Y:S01]  /*2260*/  USEL UR4, UR4, 0x20, UP0 ;  /* 0x0000002004047887 */ /* 0x000fe20008000000 */
[----:B------:R-:W-:-:S05]  /*2270*/  @!P5 BRA `(.L_x_322) ;  /* 0x000012600000d947 */ /* 0x000fca0003800000 */
[----:B------:R-:W-:Y:S01]  /*2280*/  ISETP.GE.AND P4, PT, R101, UR4, PT ;  /* 0x0000000465007c0c */ /* 0x000fe2000bf86270 */
        /* <DEDUP_REMOVED lines=10> */
[----:B------:R-:W-:Y:S01]  /*2330*/  IADD3 R3, P1, R102, UR44, RZ ;  /* 0x0000002c66037c10 */ /* 0x000fe2000ff3e0ff */
[----:B------:R-:W-:Y:S01]  /*2340*/  CS2R R30, SRZ ;  /* 0x00000000001e7805 */ /* 0x000fe2000001ff00 */
[----:B------:R-:W-:Y:S01]  /*2350*/  IADD3 R5, P0, R104, UR10, RZ ;  /* 0x0000000a68057c10 */ /* 0x000fe2000ff1e0ff */
[----:B------:R-:W-:Y:S01]  /*2360*/  CS2R R32, SRZ ;  /* 0x0000000000207805 */ /* 0x000fe2000001ff00 */
[----:B------:R-:W-:Y:S01]  /*2370*/  IADD3.X R0, R66, UR6, RZ, P1, !PT ;  /* 0x0000000642007c10 */ /* 0x000fe20008ffe4ff */
[----:B------:R-:W-:Y:S01]  /*2380*/  CS2R R26, SRZ ;  /* 0x00000000001a7805 */ /* 0x000fe2000001ff00 */
[----:B------:R-:W-:Y:S01]  /*2390*/  LEA R6, P1, R3, c[0x0][0x270], 0x1 ;  /* 0x00009c0003067a11 */ /* 0x000fe200078208ff */
[----:B------:R-:W-:Y:S01]  /*23a0*/  CS2R R18, SRZ ;  /* 0x0000000000127805 */ /* 0x000fe2000001ff00 */
[----:B------:R-:W-:Y:S01]  /*23b0*/  IADD3.X R2, R67, UR5, RZ, P0, !PT ;  /* 0x0000000543027c10 */ /* 0x000fe200087fe4ff */
[----:B------:R-:W-:Y:S01]  /*23c0*/  CS2R R52, SRZ ;  /* 0x0000000000347805 */ /* 0x000fe2000001ff00 */
[----:B------:R-:W-:Y:S01]  /*23d0*/  LEA R4, P0, R5, c[0x0][0x288], 0x1 ;  /* 0x0000a20005047a11 */ /* 0x000fe200078008ff */
[----:B------:R-:W-:Y:S01]  /*23e0*/  CS2R R50, SRZ ;  /* 0x0000000000327805 */ /* 0x000fe2000001ff00 */
[----:B------:R-:W-:Y:S01]  /*23f0*/  LEA.HI.X R7, R3, c[0x0][0x274], R0, 0x1, P1 ;  /* 0x00009d0003077a11 */ /* 0x000fe200008f0c00 */
[----:B------:R-:W-:Y:S01]  /*2400*/  CS2R R46, SRZ ;  /* 0x00000000002e7805 */ /* 0x000fe2000001ff00 */
[----:B------:R-:W-:Y:S01]  /*2410*/  ISETP.GE.AND P3, PT, R14, c[0x0][0x27c], PT ;  /* 0x00009f000e007a0c */ /* 0x000fe20003f66270 */
[----:B------:R-:W-:Y:S01]  /*2420*/  CS2R R42, SRZ ;  /* 0x00000000002a7805 */ /* 0x000fe2000001ff00 */
[----:B------:R-:W-:Y:S02]  /*2430*/  LEA.HI.X R5, R5, c[0x0][0x28c], R2, 0x1, P0 ;  /* 0x0000a30005057a11 */ /* 0x000fe400000f0c02 */
[----:B------:R-:W-:Y:S02]  /*2440*/  ISETP.GE.AND P2, PT, R9, c[0x0][0x27c], PT ;  /* 0x00009f0009007a0c */ /* 0x000fe40003f46270 */
[----:B------:R-:W-:Y:S02]  /*2450*/  ISETP.GE.AND P1, PT, R12, c[0x0][0x27c], PT ;  /* 0x00009f000c007a0c */ /* 0x000fe40003f26270 */
[----:B------:R-:W-:Y:S05]  /*2460*/  ISETP.GE.AND P0, PT, R10, c[0x0][0x27c], PT ;  /* 0x00009f000a007a0c */ /* 0x000fea0003f06270 */
[----:B------:R1:W5:Y:S04]  /*2470*/  @!P3 LDG.E.64 R30, [R6.64] ;  /* 0x0000001e061eb981 */ /* 0x000368000c1e1b00 */
[----:B------:R1:W5:Y:S04]  /*2480*/  @!P2 LDG.E.64 R32, [R6.64+0x40] ;  /* 0x0000401e0620a981 */ /* 0x000368000c1e1b00 */
[----:B------:R1:W5:Y:S04]  /*2490*/  @!P1 LDG.E.64 R26, [R6.64+0x80] ;  /* 0x0000801e061a9981 */ /* 0x000368000c1e1b00 */
[----:B------:R1:W5:Y:S04]  /*24a0*/  @!P0 LDG.E.64 R18, [R6.64+0xc0] ;  /* 0x0000c01e06128981 */ /* 0x000368000c1e1b00 */
[----:B------:R1:W5:Y:S04]  /*24b0*/  @!P3 LDG.E.64 R52, [R4.64] ;  /* 0x0000001e0434b981 */ /* 0x000368000c1e1b00 */
[----:B------:R1:W5:Y:S04]  /*24c0*/  @!P2 LDG.E.64 R50, [R4.64+0x40] ;  /* 0x0000401e0432a981 */ /* 0x000368000c1e1b00 */
[----:B------:R1:W5:Y:S04]  /*24d0*/  @!P1 LDG.E.64 R46, [R4.64+0x80] ;  /* 0x0000801e042e9981 */ /* 0x000368000c1e1b00 */
[----:B------:R1:W5:Y:S02]  /*24e0*/  @!P0 LDG.E.64 R42, [R4.64+0xc0] ;  /* 0x0000c01e042a8981 */ /* 0x000364000c1e1b00 */
.L_x_324:
[----:B------:R-:W-:Y:S05]  /*24f0*/  BSYNC B0 ;  /* 0x0000000000007941 */ /* 0x000fea0003800000 */
.L_x_323:
        /* <DEDUP_REMOVED lines=8> */
[----:B-1----:R-:W-:Y:S01]  /*2580*/  PRMT R7, R0, 0x7610, R7 ;  /* 0x0000761000077816 */ /* 0x002fe20000000007 */
        /* <DEDUP_REMOVED lines=74> */
.L_x_327:
[----:B------:R-:W-:Y:S05]  /*2a30*/  BSYNC B0 ;  /* 0x0000000000007941 */ /* 0x000fea0003800000 */
.L_x_326:
        /* <DEDUP_REMOVED lines=56> */
.L_x_329:
[----:B------:R-:W-:Y:S05]  /*2dc0*/  BSYNC B0 ;  /* 0x0000000000007941 */ /* 0x000fea0003800000 */
.L_x_328:
        /* <DEDUP_REMOVED lines=56> */
.L_x_331:
[----:B------:R-:W-:Y:S05]  /*3150*/  BSYNC B0 ;  /* 0x0000000000007941 */ /* 0x000fea0003800000 */
.L_x_330:
        /* <DEDUP_REMOVED lines=56> */
.L_x_322:
        /* <DEDUP_REMOVED lines=13> */
[----:B------:R-:W-:Y:S01]  /*35b0*/  ISETP.GE.AND P2, PT, R16, c[0x0][0x27c], PT ;  /* 0x00009f0010007a0c */ /* 0x000fe20003f46270 */
[----:B------:R-:W-:Y:S01]  /*35c0*/  CS2R R24, SRZ ;  /* 0x0000000000187805 */ /* 0x000fe2000001ff00 */
[----:B------:R-:W-:Y:S01]  /*35d0*/  ISETP.GE.AND P1, PT, R11, c[0x0][0x27c], PT ;  /* 0x00009f000b007a0c */ /* 0x000fe20003f26270 */
[----:B------:R-:W-:Y:S01]  /*35e0*/  CS2R R54, SRZ ;  /* 0x0000000000367805 */ /* 0x000fe2000001ff00 */
[----:B------:R-:W-:Y:S01]  /*35f0*/  IADD3 R5, P0, R108, UR10, RZ ;  /* 0x0000000a6c057c10 */ /* 0x000fe2000ff1e0ff */
[----:B------:R-:W-:Y:S01]  /*3600*/  CS2R R52, SRZ ;  /* 0x0000000000347805 */ /* 0x000fe2000001ff00 */
[----:B------:R-:W-:Y:S02]  /*3610*/  IADD3.X R0, R68, UR6, RZ, P4, !PT ;  /* 0x0000000644007c10 */ /* 0x000fe4000a7fe4ff */
[----:B------:R-:W-:Y:S02]  /*3620*/  LEA R6, P4, R3, c[0x0][0x270], 0x1 ;  /* 0x00009c0003067a11 */ /* 0x000fe400078808ff */
[----:B------:R-:W-:Y:S02]  /*3630*/  IADD3.X R2, R69, UR5, RZ, P0, !PT ;  /* 0x0000000545027c10 */ /* 0x000fe400087fe4ff */
[----:B------:R-:W-:Y:S02]  /*3640*/  LEA R4, P0, R5, c[0x0][0x288], 0x1 ;  /* 0x0000a20005047a11 */ /* 0x000fe400078008ff */
[----:B------:R-:W-:Y:S02]  /*3650*/  LEA.HI.X R7, R3, c[0x0][0x274], R0, 0x1, P4 ;  /* 0x00009d0003077a11 */ /* 0x000fe400020f0c00 */
[----:B------:R-:W-:Y:S03]  /*3660*/  LEA.HI.X R5, R5, c[0x0][0x28c], R2, 0x1, P0 ;  /* 0x0000a30005057a11 */ /* 0x000fe600000f0c02 */
[----:B------:R1:W5:Y:S04]  /*3670*/  @!P2 LDG.E.128 R32, [R6.64] ;  /* 0x0000001e0620a981 */ /* 0x000368000c1e1d00 */
[----:B------:R1:W5:Y:S04]  /*3680*/  @!P1 LDG.E.128 R24, [R6.64+0x80] ;  /* 0x0000801e06189981 */ /* 0x000368000c1e1d00 */
[----:B------:R1:W5:Y:S04]  /*3690*/  @!P2 LDG.E.128 R40, [R4.64] ;  /* 0x0000001e0428a981 */ /* 0x000368000c1e1d00 */
[----:B------:R1:W5:Y:S02]  /*36a0*/  @!P1 LDG.E.128 R52, [R4.64+0x80] ;  /* 0x0000801e04349981 */ /* 0x000364000c1e1d00 */
.L_x_333:
[----:B------:R-:W-:Y:S05]  /*36b0*/  BSYNC B0 ;  /* 0x0000000000007941 */ /* 0x000fea0003800000 */
.L_x_332:
[----:B------:R-:W-:Y:S04]  /*36c0*/  IADD3 R72, P0, R118, UR46, RZ ;  /* 0x0000002e76487c10 */ /* 0x000fe8000ff1e0ff */
[----:B------:R-:W-:Y:S01]  /*36d0*/  IADD3.X R121, R83, UR7, RZ, P0, !PT ;  /* 0x0000000753797c10 */ /* 0x000fe200087fe4ff */
        /* <DEDUP_REMOVED lines=24> */
[----:B------:R-:W-:Y:S01]  /*3860*/  IADD3 R51, P3, P2, R72, UR36, R93 ;  /* 0x0000002448337c10 */ /* 0x000fe2000fa7e05d */
[----:B------:R-:W-:Y:S01]  /*3870*/  IMAD.MOV.U32 R37, RZ, RZ, R41 ;  /* 0x000000ffff257224 */ /* 0x000fe200078e0029 */
[----:B------:R-:W-:Y:S01]  /*3880*/  MOV R45, R42 ;  /* 0x0000002a002d7202 */ /* 0x000fe20000000f00 */
[----:B------:R-:W-:Y:S01]  /*3890*/  IMAD.MOV.U32 R29, RZ, RZ, R33 ;  /* 0x000000ffff1d7224 */ /* 0x000fe200078e0021 */
[----:B------:R-:W-:Y:S01]  /*38a0*/  IADD3.X R76, R121, UR35, R85, P3, P2 ;  /* 0x00000023794c7c10 */ /* 0x000fe20009fe4455 */
[----:B------:R-:W1:Y:S01]  /*38b0*/  LDS.128 R56, [R89+0xc080] ;  /* 0x00c0800059387984 */ /* 0x000e620000000c00 */
[C---:B------:R-:W-:Y:S01]  /*38c0*/  LEA R124, P4, R51.reuse, c[0x0][0x1c8], 0x1 ;  /* 0x00007200337c7a11 */ /* 0x040fe200078808ff */
[----:B------:R-:W-:Y:S02]  /*38d0*/  IMAD.MOV.U32 R30, RZ, RZ, R32 ;  /* 0x000000ffff1e7224 */ /* 0x000fe400078e0020 */
[----:B------:R-:W-:Y:S01]  /*38e0*/  @!P0 SHF.R.U64 R39, R40, 0x10, R41 ;  /* 0x0000001028278819 */ /* 0x000fe20000001229 */
[----:B------:R-:W-:Y:S01]  /*38f0*/  IMAD.MOV.U32 R49, RZ, RZ, R43 ;  /* 0x000000ffff317224 */ /* 0x000fe200078e002b */
[----:B------:R-:W-:Y:S02]  /*3900*/  @!P0 SHF.R.U32.HI R40, RZ, 0x10, R41 ;  /* 0x00000010ff288819 */ /* 0x000fe40000011629 */
[----:B------:R-:W-:Y:S02]  /*3910*/  LEA.HI.X R125, R51, c[0x0][0x1cc], R76, 0x1, P4 ;  /* 0x00007300337d7a11 */ /* 0x000fe400020f0c4c */
[----:B------:R-:W-:Y:S02]  /*3920*/  @!P1 IADD3 R120, P3, P2, R72, UR36, R91 ;  /* 0x0000002448789c10 */ /* 0x000fe4000fa7e05b */
[----:B------:R-:W-:Y:S02]  /*3930*/  @!P0 SHF.R.U64 R42, R42, 0x10, R43 ;  /* 0x000000102a2a8819 */ /* 0x000fe4000000122b */
[----:B------:R-:W-:Y:S02]  /*3940*/  @!P1 IADD3.X R123, R121, UR35, R82, P3, P2 ;  /* 0x00000023797b9c10 */ /* 0x000fe40009fe4452 */
        /* <DEDUP_REMOVED lines=75> */
[-C--:B------:R-:W-:Y:S02]  /*3e00*/  @!P0 FFMA.FTZ R131, R47, R30.reuse, -R131 ;  /* 0x0000001e2f838223 */ /* 0x080fe40000010883 */
[----:B------:R-:W-:Y:S01]  /*3e10*/  @!P0 FFMA.FTZ R128, R50, R29, -R128 ;  /* 0x0000001d32808223 */ /* 0x000fe20000010880 */
[----:B------:R-:W-:Y:S01]  /*3e20*/  @!P0 F2FP.BF16.PACK_AB R51, R120, R51 ;  /* 0x000000337833823e */ /* 0x000fe200000010ff */
[----:B------:R-:W-:Y:S02]  /*3e30*/  @!P0 FMUL.FTZ R7, R31, R30 ;  /* 0x0000001e1f078220 */ /* 0x000fe40000410000 */
[----:B------:R-:W-:Y:S01]  /*3e40*/  @!P0 FFMA.FTZ R5, R44, R43, R5 ;  /* 0x0000002b2c058223 */ /* 0x000fe20000010005 */
[----:B------:R-:W-:Y:S01]  /*3e50*/  @!P0 MOV R56, R51 ;  /* 0x0000003300388202 */ /* 0x000fe20000000f00 */
[----:B------:R-:W-:Y:S01]  /*3e60*/  @!P0 FMUL.FTZ R8, R32, R29 ;  /* 0x0000001d20088220 */ /* 0x000fe20000410000 */
[----:B------:R-:W-:Y:S01]  /*3e70*/  @!P0 F2FP.BF16.PACK_AB R131, R128, R131 ;  /* 0x000000838083823e */ /* 0x000fe200000010ff */
[----:B------:R-:W-:Y:S01]  /*3e80*/  @!P0 FFMA.FTZ R6, R45, R46, R6 ;  /* 0x0000002e2d068223 */ /* 0x000fe20000010006 */
[----:B------:R-:W-:Y:S01]  /*3e90*/  @!P0 F2FP.BF16.PACK_AB R51, R2, R0 ;  /* 0x000000000233823e */ /* 0x000fe200000010ff */
[----:B------:R-:W-:Y:S01]  /*3ea0*/  @!P0 FFMA.FTZ R7, R48, R47, R7 ;  /* 0x0000002f30078223 */ /* 0x000fe20000010007 */
[----:B------:R-:W-:Y:S01]  /*3eb0*/  @!P0 MOV R59, R131 ;  /* 0x00000083003b8202 */ /* 0x000fe20000000f00 */
[----:B------:R-:W-:Y:S01]  /*3ec0*/  @!P0 FFMA.FTZ R8, R49, R50, R8 ;  /* 0x0000003231088223 */ /* 0x000fe20000010008 */
[----:B------:R-:W-:Y:S01]  /*3ed0*/  @!P0 F2FP.BF16.PACK_AB R120, R6, R5 ;  /* 0x000000050678823e */ /* 0x000fe200000010ff */
        /* <DEDUP_REMOVED lines=10> */
.L_x_335:
[----:B------:R-:W-:Y:S05]  /*3f80*/  BSYNC B0 ;  /* 0x0000000000007941 */ /* 0x000fea0003800000 */
.L_x_334:
[----:B------:R-:W-:Y:S11]  /*3f90*/  ISETP.GE.AND P0, PT, R11, c[0x0][0x1d4], PT ;  /* 0x000075000b007a0c */ /* 0x000ff60003f06270 */
[----:B------:R-:W-:Y:S02]  /*3fa0*/  @!UPT UIADD3 URZ, URZ, URZ, URZ ;  /* 0x0000003f3f3ff290 */ /* 0x000fe4000fffe03f */
[----:B------:R-:W-:-:S05]  /*3fb0*/  @P0 BRA `(.L_x_325) ;  /* 0x0000082000000947 */ /* 0x000fca0003800000 */
[----:B------:R-:W-:Y:S01]  /*3fc0*/  ISETP.GE.AND P0, PT, R11, c[0x0][0x27c], PT ;  /* 0x00009f000b007a0c */ /* 0x000fe20003f06270 */
[----:B-1----:R-:W1:Y:S01]  /*3fd0*/  LDS.128 R20, [R86+0xc080] ;  /* 0x00c0800056147984 */ /* 0x002e620000000c00 */
[----:B------:R-:W-:Y:S04]  /*3fe0*/  IADD3 R45, P2, P1, R72, UR36, R92 ;  /* 0x00000024482d7c10 */ /* 0x000fe8000f95e05c */
[----:B------:R-:W-:Y:S02]  /*3ff0*/  IADD3.X R58, R121, UR35, R84, P2, P1 ;  /* 0x00000023793a7c10 */ /* 0x000fe400097e2454 */
[C---:B------:R-:W-:Y:S01]  /*4000*/  LEA R56, P1, R45.reuse, c[0x0][0x1c8], 0x1 ;  /* 0x000072002d387a11 */ /* 0x040fe200078208ff */
[----:B------:R-:W2:Y:S03]  /*4010*/  LDS.128 R48, [R87+0xc080] ;  /* 0x00c0800057307984 */ /* 0x000ea60000000c00 */
[----:B------:R-:W-:Y:S02]  /*4020*/  LEA.HI.X R57, R45, c[0x0][0x1cc], R58, 0x1, P1 ;  /* 0x000073002d397a11 */ /* 0x000fe400008f0c3a */
[----:B------:R-:W-:Y:S02]  /*4030*/  @!P0 SHF.R.U32.HI R32, RZ, 0x10, R53 ;  /* 0x00000010ff208819 */ /* 0x000fe40000011635 */
[--C-:B------:R-:W-:Y:S02]  /*4040*/  @!P0 SHF.R.U32.HI R30, RZ, 0x10, R25.reuse ;  /* 0x00000010ff1e8819 */ /* 0x100fe40000011619 */
[----:B------:R-:W-:Y:S02]  /*4050*/  @!P0 PRMT R63, R63, 0x5410, R32 ;  /* 0x000054103f3f8816 */ /* 0x000fe40000000020 */
[----:B------:R-:W-:Y:S02]  /*4060*/  @!P0 SHF.R.U64 R25, R24, 0x10, R25 ;  /* 0x0000001018198819 */ /* 0x000fe40000001219 */
[----:B------:R-:W-:Y:S01]  /*4070*/  @!P0 SHF.R.U32.HI R24, RZ, 0x10, R27 ;  /* 0x00000010ff188819 */ /* 0x000fe2000001161b */
[C---:B------:R-:W-:Y:S01]  /*4080*/  @!P0 IMAD.U32 R34, R63.reuse, 0x10000, RZ ;  /* 0x000100003f228824 */ /* 0x040fe200078e00ff */
[----:B------:R-:W-:Y:S02]  /*4090*/  @!P0 PRMT R18, R18, 0x5410, R25 ;  /* 0x0000541012128816 */ /* 0x000fe40000000019 */
[----:B------:R-:W-:Y:S02]  /*40a0*/  @!P0 LOP3.LUT R37, R63, 0xffff0000, RZ, 0xc0, !PT ;  /* 0xffff00003f258812 */ /* 0x000fe400078ec0ff */
[----:B------:R-:W-:Y:S02]  /*40b0*/  @!P0 SHF.R.U64 R27, R26, 0x10, R27 ;  /* 0x000000101a1b8819 */ /* 0x000fe4000000121b */
[----:B------:R-:W-:Y:S02]  /*40c0*/  @!P0 PRMT R26, R13, 0x5410, R30 ;  /* 0x000054100d1a8816 */ /* 0x000fe4000000001e */
[----:B------:R-:W-:Y:S02]  /*40d0*/  @!P0 PRMT R25, R28, 0x5410, R27 ;  /* 0x000054101c198816 */ /* 0x000fe4000000001b */
[----:B------:R-:W-:Y:S01]  /*40e0*/  @!P0 PRMT R13, R19, 0x5410, R24 ;  /* 0x00005410130d8816 */ /* 0x000fe20000000018 */
[C---:B------:R-:W-:Y:S01]  /*40f0*/  @!P0 IMAD.U32 R24, R26.reuse, 0x10000, RZ ;  /* 0x000100001a188824 */ /* 0x040fe200078e00ff */
[----:B------:R-:W-:Y:S02]  /*4100*/  @!P0 LOP3.LUT R19, R26, 0xffff0000, RZ, 0xc0, !PT ;  /* 0xffff00001a138812 */ /* 0x000fe400078ec0ff */
[----:B------:R-:W-:Y:S02]  /*4110*/  @!P0 SHF.R.U32.HI R29, RZ, 0x10, R55 ;  /* 0x00000010ff1d8819 */ /* 0x000fe40000011637 */
[----:B------:R-:W-:Y:S01]  /*4120*/  @!P0 SHF.R.U64 R53, R52, 0x10, R53 ;  /* 0x0000001034358819 */ /* 0x000fe20000001235 */
[C---:B-1----:R-:W-:Y:S01]  /*4130*/  @!P0 IMAD.U32 R27, R21.reuse, 0x10000, RZ ;  /* 0x00010000151b8824 */ /* 0x042fe200078e00ff */
[----:B------:R-:W-:Y:S02]  /*4140*/  @!P0 LOP3.LUT R28, R21, 0xffff0000, RZ, 0xc0, !PT ;  /* 0xffff0000151c8812 */ /* 0x000fe400078ec0ff */
[----:B------:R-:W-:Y:S01]  /*4150*/  @!P0 LOP3.LUT R26, R22, 0xffff0000, RZ, 0xc0, !PT ;  /* 0xffff0000161a8812 */ /* 0x000fe200078ec0ff */
[C---:B------:R-:W-:Y:S01]  /*4160*/  @!P0 FMUL.FTZ R45, R27.reuse, R34 ;  /* 0x000000221b2d8220 */ /* 0x040fe20000410000 */
[----:B------:R-:W-:Y:S01]  /*4170*/  @!P0 PRMT R62, R62, 0x5410, R53 ;  /* 0x000054103e3e8816 */ /* 0x000fe20000000035 */
[----:B------:R-:W-:Y:S01]  /*4180*/  @!P0 FMUL.FTZ R58, R28, R37 ;  /* 0x000000251c3a8220 */ /* 0x000fe20000410000 */
[----:B------:R-:W-:Y:S01]  /*4190*/  @!P0 PRMT R60, R60, 0x5410, R29 ;  /* 0x000054103c3c8816 */ /* 0x000fe2000000001d */
[-C--:B------:R-:W-:Y:S01]  /*41a0*/  @!P0 FMUL.FTZ R3, R27, R24.reuse ;  /* 0x000000181b038220 */ /* 0x080fe20000410000 */
[C---:B--2---:R-:W-:Y:S01]  /*41b0*/  @!P0 LOP3.LUT R36, R49.reuse, 0xffff0000, RZ, 0xc0, !PT ;  /* 0xffff000031248812 */ /* 0x044fe200078ec0ff */
[----:B------:R-:W-:Y:S01]  /*41c0*/  @!P0 IMAD.U32 R35, R49, 0x10000, RZ ;  /* 0x0001000031238824 */ /* 0x000fe200078e00ff */
[----:B------:R-:W-:Y:S01]  /*41d0*/  @!P0 LOP3.LUT R33, R48, 0xffff0000, RZ, 0xc0, !PT ;  /* 0xffff000030218812 */ /* 0x000fe200078ec0ff */
[-C--:B------:R-:W-:Y:S01]  /*41e0*/  @!P0 FMUL.FTZ R4, R28, R19.reuse ;  /* 0x000000131c048220 */ /* 0x080fe20000410000 */
[----:B------:R-:W-:Y:S01]  /*41f0*/  @!P0 SHF.L.U32 R32, R48, 0x10, RZ ;  /* 0x0000001030208819 */ /* 0x000fe200000006ff */
[----:B------:R-:W-:Y:S01]  /*4200*/  @!P0 FFMA.FTZ R58, R36, R19, -R58 ;  /* 0x00000013243a8223 */ /* 0x000fe2000001083a */
        /* <DEDUP_REMOVED lines=8> */
[----:B------:R-:W-:Y:S01]  /*4290*/  @!P0 F2FP.BF16.PACK_AB R45, R58, R45 ;  /* 0x0000002d3a2d823e */ /* 0x000fe200000010ff */
[----:B------:R-:W-:Y:S01]  /*42a0*/  @!P0 IMAD.U32 R28, R22, 0x10000, RZ ;  /* 0x00010000161c8824 */ /* 0x000fe200078e00ff */
[----:B------:R-:W-:Y:S01]  /*42b0*/  @!P0 LOP3.LUT R27, R20, 0xffff0000, RZ, 0xc0, !PT ;  /* 0xffff0000141b8812 */ /* 0x000fe200078ec0ff */
[----:B------:R-:W-:Y:S01]  /*42c0*/  @!P0 FMUL.FTZ R47, R24, R29 ;  /* 0x0000001d182f8220 */ /* 0x000fe20000410000 */
[----:B------:R-:W-:Y:S01]  /*42d0*/  @!P0 LOP3.LUT R31, R62, 0xffff0000, RZ, 0xc0, !PT ;  /* 0xffff00003e1f8812 */ /* 0x000fe200078ec0ff */
[----:B------:R-:W-:Y:S01]  /*42e0*/  @!P0 FMUL.FTZ R0, R24, R19 ;  /* 0x0000001318008220 */ /* 0x000fe20000410000 */
[----:B------:R-:W-:Y:S01]  /*42f0*/  @!P0 SHF.R.U64 R54, R54, 0x10, R55 ;  /* 0x0000001036368819 */ /* 0x000fe20000001237 */
[CC--:B------:R-:W-:Y:S01]  /*4300*/  @!P0 FMUL.FTZ R2, R27.reuse, R18.reuse ;  /* 0x000000121b028220 */ /* 0x0c0fe20000410000 */
[C---:B------:R-:W-:Y:S01]  /*4310*/  @!P0 SHF.L.U32 R41, R60.reuse, 0x10, RZ ;  /* 0x000000103c298819 */ /* 0x040fe200000006ff */
[----:B------:R-:W-:Y:S01]  /*4320*/  @!P0 FMUL.FTZ R76, R27, R31 ;  /* 0x0000001f1b4c8220 */ /* 0x000fe20000410000 */
[----:B------:R-:W-:Y:S01]  /*4330*/  @!P0 PRMT R61, R61, 0x5410, R54 ;  /* 0x000054103d3d8816 */ /* 0x000fe20000000036 */
[----:B------:R-:W-:Y:S01]  /*4340*/  @!P0 IMAD.U32 R24, R23, 0x10000, RZ ;  /* 0x0001000017188824 */ /* 0x000fe200078e00ff */
[----:B------:R-:W-:Y:S01]  /*4350*/  @!P0 LOP3.LUT R43, R60, 0xffff0000, RZ, 0xc0, !PT ;  /* 0xffff00003c2b8812 */ /* 0x000fe200078ec0ff */
[----:B------:R-:W-:Y:S01]  /*4360*/  @!P0 FFMA.FTZ R76, R33, R18, -R76 ;  /* 0x00000012214c8223 */ /* 0x000fe2000001084c */
[C---:B------:R-:W-:Y:S01]  /*4370*/  @!P0 LOP3.LUT R39, R61.reuse, 0xffff0000, RZ, 0xc0, !PT ;  /* 0xffff00003d278812 */ /* 0x040fe200078ec0ff */
[----:B------:R-:W-:Y:S01]  /*4380*/  @!P0 IMAD.U32 R38, R61, 0x10000, RZ ;  /* 0x000100003d268824 */ /* 0x000fe200078e00ff */
[----:B------:R-:W-:Y:S01]  /*4390*/  @!P0 LOP3.LUT R18, R23, 0xffff0000, RZ, 0xc0, !PT ;  /* 0xffff000017128812 */ /* 0x000fe200078ec0ff */
[C---:B------:R-:W-:Y:S01]  /*43a0*/  @!P0 IMAD.U32 R27, R25.reuse, 0x10000, RZ ;  /* 0x00010000191b8824 */ /* 0x040fe200078e00ff */
[----:B------:R-:W-:Y:S01]  /*43b0*/  @!P0 LOP3.LUT R25, R25, 0xffff0000, RZ, 0xc0, !PT ;  /* 0xffff000019198812 */ /* 0x000fe200078ec0ff */
[----:B------:R-:W-:Y:S01]  /*43c0*/  @!P0 FFMA.FTZ R47, R32, R19, -R47 ;  /* 0x00000013202f8223 */ /* 0x000fe2000001082f */
[----:B------:R-:W-:Y:S01]  /*43d0*/  ISETP.GE.AND P1, PT, R90, c[0x0][0x1d4], PT ;  /* 0x000075005a007a0c */ /* 0x000fe20003f26270 */
[----:B------:R-:W-:Y:S02]  /*43e0*/  @!P0 IMAD.U32 R40, R50, 0x10000, RZ ;  /* 0x0001000032288824 */ /* 0x000fe400078e00ff */
[C---:B------:R-:W-:Y:S01]  /*43f0*/  @!P0 IMAD.U32 R19, R13.reuse, 0x10000, RZ ;  /* 0x000100000d138824 */ /* 0x040fe200078e00ff */
[----:B------:R-:W-:Y:S01]  /*4400*/  @!P0 F2FP.BF16.PACK_AB R76, R76, R47 ;  /* 0x0000002f4c4c823e */ /* 0x000fe200000010ff */
[----:B------:R-:W-:Y:S01]  /*4410*/  @!P0 FMUL.FTZ R123, R28, R38 ;  /* 0x000000261c7b8220 */ /* 0x000fe20000410000 */
[----:B------:R-:W-:Y:S01]  /*4420*/  @!P0 LOP3.LUT R13, R13, 0xffff0000, RZ, 0xc0, !PT ;  /* 0xffff00000d0d8812 */ /* 0x000fe200078ec0ff */
[----:B------:R-:W-:Y:S01]  /*4430*/  @!P0 FMUL.FTZ R122, R26, R39 ;  /* 0x000000271a7a8220 */ /* 0x000fe20000410000 */
[----:B------:R-:W-:Y:S01]  /*4440*/  @!P0 MOV R48, R76 ;  /* 0x0000004c00308202 */ /* 0x000fe20000000f00 */
[----:B------:R-:W-:Y:S02]  /*4450*/  @!P0 FMUL.FTZ R120, R24, R41 ;  /* 0x0000002918788220 */ /* 0x000fe40000410000 */
[----:B------:R-:W-:Y:S02]  /*4460*/  @!P0 FMUL.FTZ R59, R18, R43 ;  /* 0x0000002b123b8220 */ /* 0x000fe40000410000 */
[----:B------:R-:W-:Y:S02]  /*4470*/  @!P0 FFMA.FTZ R123, R40, R27, -R123 ;  /* 0x0000001b287b8223 */ /* 0x000fe4000001087b */
[----:B------:R-:W-:Y:S02]  /*4480*/  @!P0 FFMA.FTZ R122, R42, R25, -R122 ;  /* 0x000000192a7a8223 */ /* 0x000fe4000001087a */
[----:B------:R-:W-:Y:S02]  /*4490*/  @!P0 FFMA.FTZ R120, R44, R19, -R120 ;  /* 0x000000132c788223 */ /* 0x000fe40000010878 */
[----:B------:R-:W-:Y:S01]  /*44a0*/  @!P0 FFMA.FTZ R59, R46, R13, -R59 ;  /* 0x0000000d2e3b8223 */ /* 0x000fe2000001083b */
[----:B------:R-:W-:Y:S01]  /*44b0*/  @!P0 F2FP.BF16.PACK_AB R122, R122, R123 ;  /* 0x0000007b7a7a823e */ /* 0x000fe200000010ff */
[----:B------:R-:W-:Y:S02]  /*44c0*/  @!P0 IMAD.MOV.U32 R49, RZ, RZ, R45 ;  /* 0x000000ffff318224 */ /* 0x000fe400078e002d */
[----:B------:R-:W-:Y:S01]  /*44d0*/  @!P0 FFMA.FTZ R0, R29, R32, R0 ;  /* 0x000000201d008223 */ /* 0x000fe20000010000 */
[----:B------:R-:W-:Y:S01]  /*44e0*/  @!P0 F2FP.BF16.PACK_AB R59, R59, R120 ;  /* 0x000000783b3b823e */ /* 0x000fe200000010ff */
[----:B------:R-:W-:Y:S02]  /*44f0*/  @!P0 IMAD.MOV.U32 R50, RZ, RZ, R122 ;  /* 0x000000ffff328224 */ /* 0x000fe400078e007a */
[----:B------:R-:W-:Y:S01]  /*4500*/  @!P0 FFMA.FTZ R2, R31, R33, R2 ;  /* 0x000000211f028223 */ /* 0x000fe20000010002 */
[----:B------:R-:W-:Y:S01]  /*4510*/  @!P0 MOV R51, R59 ;  /* 0x0000003b00338202 */ /* 0x000fe20000000f00 */
[----:B------:R-:W-:Y:S02]  /*4520*/  @!P0 FMUL.FTZ R5, R28, R27 ;  /* 0x0000001b1c058220 */ /* 0x000fe40000410000 */
[----:B------:R-:W-:Y:S01]  /*4530*/  @!P0 FFMA.FTZ R3, R34, R35, R3 ;  /* 0x0000002322038223 */ /* 0x000fe20000010003 */
[----:B------:R-:W-:Y:S01]  /*4540*/  @!P0 F2FP.BF16.PACK_AB R45, R2, R0 ;  /* 0x00000000022d823e */ /* 0x000fe200000010ff */
[----:B------:R-:W-:Y:S01]  /*4550*/  @!P0 FMUL.FTZ R6, R26, R25 ;  /* 0x000000191a068220 */ /* 0x000fe20000410000 */
[----:B------:R1:W-:Y:S01]  /*4560*/  STG.E.128 [R56.64], R48 ;  /* 0x0000003038007986 */ /* 0x0003e2000c101d1e */
        /* <DEDUP_REMOVED lines=11> */
[----:B------:R-:W-:Y:S02]  /*4620*/  @!P0 MOV R22, R47 ;  /* 0x0000002f00168202 */ /* 0x000fe40000000f00 */
[----:B-1----:R-:W-:Y:S05]  /*4630*/  @!P0 F2FP.BF16.PACK_AB R56, R8, R7 ;  /* 0x000000070838823e */ /* 0x002fea00000010ff */
[----:B------:R-:W-:Y:S01]  /*4640*/  @!P0 IMAD.MOV.U32 R23, RZ, RZ, R56 ;  /* 0x000000ffff178224 */ /* 0x000fe200078e0038 */
[----:B------:R-:W-:-:S05]  /*4650*/  @P1 BRA `(.L_x_325) ;  /* 0x0000018000001947 */ /* 0x000fca0003800000 */
[----:B------:R-:W-:Y:S04]  /*4660*/  IADD3 R72, P1, P0, R72, UR36, R90 ;  /* 0x0000002448487c10 */ /* 0x000fe8000f83e05a */
[----:B------:R-:W-:Y:S02]  /*4670*/  IADD3.X R121, R121, UR35, R80, P1, P0 ;  /* 0x0000002379797c10 */ /* 0x000fe40008fe0450 */
[C---:B------:R-:W-:Y:S04]  /*4680*/  LEA R2, P0, R72.reuse, c[0x0][0x1c8], 0x1 ;  /* 0x0000720048027a11 */ /* 0x040fe800078008ff */
[----:B------:R-:W-:Y:S05]  /*4690*/  LEA.HI.X R3, R72, c[0x0][0x1cc], R121, 0x1, P0 ;  /* 0x0000730048037a11 */ /* 0x000fea00000f0c79 */
[----:B------:R1:W-:Y:S01]  /*46a0*/  STG.E.128 [R2.64], R20 ;  /* 0x0000001402007986 */ /* 0x0003e2000c101d1e */
[----:B------:R-:W-:-:S05]  /*46b0*/  BRA `(.L_x_325) ;  /* 0x0000012000007947 */ /* 0x000fca0003800000 */
.L_x_321:
[----:B------:R-:W-:Y:S04]  /*46c0*/  UIMAD UR4, UR22, -0x20, UR27 ;  /* 0xffffffe0160478a4 */ /* 0x000fe8000f8e021b */
[----:B------:R-:W-:Y:S04]  /*46d0*/  UISETP.LT.AND UP0, UPT, UR4, 0x20, UPT ;  /* 0x000000200400788c */ /* 0x000fe8000bf01270 */
[----:B------:R-:W-:Y:S06]  /*46e0*/  USEL UR4, UR4, 0x20, UP0 ;  /* 0x0000002004047887 */ /* 0x000fec0008000000 */
[----:B------:R-:W-:Y:S11]  /*46f0*/  ISETP.GE.AND P0, PT, R101, UR4, PT ;  /* 0x0000000465007c0c */ /* 0x000ff6000bf06270 */
        /* <DEDUP_REMOVED lines=14> */
.L_x_325:
[----:B------:R-:W-:Y:S05]  /*47e0*/  BSYNC B1 ;  /* 0x0000000000017941 */ /* 0x000fea0003800000 */
.L_x_320:
[----:B------:R-:W-:Y:S01]  /*47f0*/  USHF.L.U32 UR4, UR22, 0x5, URZ ;  /* 0x0000000516047899 */ /* 0x000fe2000800063f */
[----:B-1----:R-:W-:Y:S01]  /*4800*/  IMAD.U32 R3, RZ, RZ, UR8 ;  /* 0x00000008ff037e24 */ /* 0x002fe2000f8e00ff */
[----:B------:R-:W-:Y:S04]  /*4810*/  BSSY B0, `(.L_x_336) ;  /* 0x0000036000007945 */ /* 0x000fe80003800000 */
[----:B------:R-:W-:Y:S01]  /*4820*/  IADD3 R0, R78, -UR4, RZ ;  /* 0x800000044e007c10 */ /* 0x000fe2000fffe0ff */
[----:B------:R-:W-:Y:S03]  /*4830*/  UIADD3 UR4, -UR4, UR27, URZ ;  /* 0x0000001b04047290 */ /* 0x000fe6000fffe13f */
[----:B------:R-:W-:Y:S01]  /*4840*/  ISETP.GE.AND P0, PT, R0, 0x1, PT ;  /* 0x000000010000780c */ /* 0x000fe20003f06270 */
[----:B------:R-:W-:Y:S01]  /*4850*/  IMAD.U32 R0, RZ, RZ, UR22 ;  /* 0x00000016ff007e24 */ /* 0x000fe2000f8e00ff */
[----:B------:R-:W-:Y:S04]  /*4860*/  UISETP.LT.AND UP0, UPT, UR4, 0x20, UPT ;  /* 0x000000200400788c */ /* 0x000fe8000bf01270 */
[----:B------:R-:W-:Y:S07]  /*4870*/  USEL UR4, UR4, 0x20, UP0 ;  /* 0x0000002004047887 */ /* 0x000fee0008000000 */
[C---:B------:R-:W-:Y:S01]  /*4880*/  @P0 LEA R5, P1, R0.reuse, R81, 0x5 ;  /* 0x0000005100050211 */ /* 0x040fe200078228ff */
[----:B------:R-:W-:Y:S01]  /*4890*/  @P0 IMAD.MOV.U32 R76, RZ, RZ, R112 ;  /* 0x000000ffff4c0224 */ /* 0x000fe200078e0070 */
[----:B------:R-:W-:Y:S02]  /*48a0*/  @P0 ISETP.NE.U32.AND P4, PT, R97, RZ, PT ;  /* 0x000000ff6100020c */ /* 0x000fe40003f85070 */
[----:B------:R-:W-:Y:S01]  /*48b0*/  @P0 LEA.HI.X R0, R0, R79, R3, 0x5, P1 ;  /* 0x0000004f00000211 */ /* 0x000fe200008f2c03 */
[----:B------:R-:W-:Y:S01]  /*48c0*/  @P0 IMAD.WIDE.U32 R6, R5, c[0x0][0x258], R76 ;  /* 0x0000960005060a25 */ /* 0x000fe200078e004c */
[----:B------:R-:W-:Y:S02]  /*48d0*/  @P0 ISETP.NE.U32.AND P3, PT, R96, RZ, PT ;  /* 0x000000ff6000020c */ /* 0x000fe40003f65070 */
[----:B------:R-:W-:Y:S01]  /*48e0*/  @P0 ISETP.NE.U32.AND P2, PT, R95, RZ, PT ;  /* 0x000000ff5f00020c */ /* 0x000fe20003f45070 */
[----:B------:R-:W-:Y:S01]  /*48f0*/  @P0 IMAD R0, R0, c[0x0][0x258], RZ ;  /* 0x0000960000000a24 */ /* 0x000fe200078e02ff */
[C---:B------:R-:W-:Y:S03]  /*4900*/  @P0 LEA R4, P1, R6.reuse, c[0x0][0x250], 0x1 ;  /* 0x0000940006040a11 */ /* 0x040fe600078208ff */
[----:B------:R-:W-:Y:S04]  /*4910*/  @P0 IMAD R0, R5, c[0x0][0x25c], R0 ;  /* 0x0000970005000a24 */ /* 0x000fe800078e0200 */
        /* <DEDUP_REMOVED lines=10> */
[----:B------:R-:W-:Y:S03]  /*49c0*/  ISETP.GE.AND P0, PT, R101, UR4, PT ;  /* 0x0000000465007c0c */ /* 0x000fe6000bf06270 */
[----:B------:R-:W0:Y:S01]  /*49d0*/  LDGDEPBAR ;  /* 0x00000000000079af */ /* 0x000e220000000000 */
[----:B------:R-:W-:Y:S04]  /*49e0*/  DEPBAR.LE SB0, 0x0 ;  /* 0x000080000000791a */ /* 0x000fe80000000000 */
[----:B------:R-:W-:Y:S06]  /*49f0*/  BAR.SYNC.DEFER_BLOCKING 0x0 ;  /* 0x0000000000007b1d */ /* 0x000fec0000010000 */
[----:B------:R-:W-:-:S05]  /*4a00*/  @P0 BRA `(.L_x_337) ;  /* 0x0000016000000947 */ /* 0x000fca0003800000 */
[----:B-1----:R-:W-:Y:S01]  /*4a10*/  ISETP.GE.AND P3, PT, R16, c[0x0][0x1d4], PT ;  /* 0x0000750010007a0c */ /* 0x002fe20003f66270 */
[----:B------:R-:W-:Y:S01]  /*4a20*/  IMAD.U32 R0, RZ, RZ, UR22 ;  /* 0x00000016ff007e24 */ /* 0x000fe2000f8e00ff */
[----:B------:R-:W-:Y:S01]  /*4a30*/  ISETP.GE.AND P2, PT, R11, c[0x0][0x1d4], PT ;  /* 0x000075000b007a0c */ /* 0x000fe20003f46270 */
[----:B------:R-:W-:Y:S01]  /*4a40*/  IMAD.MOV.U32 R72, RZ, RZ, R110 ;  /* 0x000000ffff487224 */ /* 0x000fe200078e006e */
[----:B------:R-:W-:Y:S02]  /*4a50*/  ISETP.GE.AND P1, PT, R100, c[0x0][0x1d4], PT ;  /* 0x0000750064007a0c */ /* 0x000fe40003f26270 */
[----:B------:R-:W-:Y:S02]  /*4a60*/  ISETP.GE.AND P0, PT, R99, c[0x0][0x1d4], PT ;  /* 0x0000750063007a0c */ /* 0x000fe40003f06270 */
[C---:B------:R-:W-:Y:S04]  /*4a70*/  LEA R13, P4, R0.reuse, R75, 0x5 ;  /* 0x0000004b000d7211 */ /* 0x040fe800078828ff */
[----:B------:R-:W-:Y:S01]  /*4a80*/  LEA.HI.X R0, R0, R74, R3, 0x5, P4 ;  /* 0x0000004a00007211 */ /* 0x000fe200020f2c03 */
[----:B-----5:R-:W1:Y:S01]  /*4a90*/  @!P3 LDS.128 R28, [R98+0x8080] ;  /* 0x00808000621cb984 */ /* 0x020e620000000c00 */
[C---:B------:R-:W-:Y:S03]  /*4aa0*/  IMAD.WIDE.U32 R2, R13.reuse, c[0x0][0x208], R72 ;  /* 0x000082000d027a25 */ /* 0x040fe600078e0048 */
[----:B------:R-:W2:Y:S01]  /*4ab0*/  @!P2 LDS.128 R24, [R98+0x9080] ;  /* 0x009080006218a984 */ /* 0x000ea20000000c00 */
[----:B------:R-:W-:Y:S01]  /*4ac0*/  IMAD R0, R0, c[0x0][0x208], RZ ;  /* 0x0000820000007a24 */ /* 0x000fe200078e02ff */
[C---:B------:R-:W-:Y:S02]  /*4ad0*/  LEA R18, P4, R2.reuse, c[0x0][0x1f8], 0x1 ;  /* 0x00007e0002127a11 */ /* 0x040fe400078808ff */
[----:B------:R-:W3:Y:S01]  /*4ae0*/  @!P1 LDS.128 R20, [R98+0xa080] ;  /* 0x00a0800062149984 */ /* 0x000ee20000000c00 */
[----:B------:R-:W-:Y:S03]  /*4af0*/  IMAD R0, R13, c[0x0][0x20c], R0 ;  /* 0x000083000d007a24 */ /* 0x000fe600078e0200 */
[----:B------:R-:W4:Y:S01]  /*4b00*/  @!P0 LDS.128 R4, [R98+0xb080] ;  /* 0x00b0800062048984 */ /* 0x000f220000000c00 */
[----:B------:R-:W-:Y:S05]  /*4b10*/  IMAD.IADD R0, R3, 0x1, R0 ;  /* 0x0000000103007824 */ /* 0x000fea00078e0200 */
[----:B------:R-:W-:Y:S05]  /*4b20*/  LEA.HI.X R19, R2, c[0x0][0x1fc], R0, 0x1, P4 ;  /* 0x00007f0002137a11 */ /* 0x000fea00020f0c00 */
[----:B-1----:R1:W-:Y:S04]  /*4b30*/  @!P3 STG.E.128 [R18.64], R28 ;  /* 0x0000001c1200b986 */ /* 0x0023e8000c101d1e */
[----:B--2---:R1:W-:Y:S04]  /*4b40*/  @!P2 STG.E.128 [R18.64+0x80], R24 ;  /* 0x000080181200a986 */ /* 0x0043e8000c101d1e */
[----:B---3--:R1:W-:Y:S04]  /*4b50*/  @!P1 STG.E.128 [R18.64+0x100], R20 ;  /* 0x0001001412009986 */ /* 0x0083e8000c101d1e */
[----:B----4-:R1:W-:Y:S02]  /*4b60*/  @!P0 STG.E.128 [R18.64+0x180], R4 ;  /* 0x0001800412008986 */ /* 0x0103e4000c101d1e */
.L_x_337:
[----:B-1----:R-:W-:Y:S05]  /*4b70*/  BSYNC B0 ;  /* 0x0000000000007941 */ /* 0x002fea0003800000 */
.L_x_336:
[----:B------:R-:W-:Y:S01]  /*4b80*/  UISETP.GT.AND UP0, UPT, UR22, UR12, UPT ;  /* 0x0000000c1600728c */ /* 0x000fe2000bf04270 */
[----:B------:R-:W-:Y:S01]  /*4b90*/  IMAD.U32 R0, RZ, RZ, UR18 ;  /* 0x00000012ff007e24 */ /* 0x000fe2000f8e00ff */
[----:B------:R-:W-:Y:S04]  /*4ba0*/  UIADD3 UR22, UR22, -0x1, URZ ;  /* 0xffffffff16167890 */ /* 0x000fe8000fffe03f */
[----:B------:R-:W-:Y:S05]  /*4bb0*/  PLOP3.LUT P0, PT, PT, PT, UP0, 0x80, 0x0 ;  /* 0x000000000000781c */ /* 0x000fea0003f0f008 */
[----:B------:R-:W-:Y:S02]  /*4bc0*/  @UP0 USHF.R.S32.HI UR5, URZ, 0x1f, UR22 ;  /* 0x0000001f3f050899 */ /* 0x000fe40008011416 */
[----:B------:R-:W-:Y:S04]  /*4bd0*/  @UP0 UIMAD UR4, UR17, UR22, URZ ;  /* 0x00000016110402a4 */ /* 0x000fe8000f8e023f */
[----:B------:R-:W-:Y:S02]  /*4be0*/  @UP0 UIMAD UR4, UR5, UR18, UR4 ;  /* 0x00000012050402a4 */ /* 0x000fe4000f8e0204 */
[----:B------:R-:W-:Y:S01]  /*4bf0*/  @P0 IMAD.MOV.U32 R2, RZ, RZ, R114 ;  /* 0x000000ffff020224 */ /* 0x000fe200078e0072 */
[----:B------:R-:W-:Y:S01]  /*4c00*/  @P0 ISETP.NE.U32.AND P4, PT, R97, RZ, PT ;  /* 0x000000ff6100020c */ /* 0x000fe20003f85070 */
[----:B------:R-:W-:Y:S01]  /*4c10*/  @P0 IMAD.MOV.U32 R3, RZ, RZ, R117 ;  /* 0x000000ffff030224 */ /* 0x000fe200078e0075 */
[----:B------:R-:W-:Y:S02]  /*4c20*/  @P0 ISETP.NE.U32.AND P3, PT, R96, RZ, PT ;  /* 0x000000ff6000020c */ /* 0x000fe40003f65070 */
[----:B------:R-:W-:Y:S01]  /*4c30*/  @P0 ISETP.NE.U32.AND P2, PT, R95, RZ, PT ;  /* 0x000000ff5f00020c */ /* 0x000fe20003f45070 */
[----:B------:R-:W-:Y:S05]  /*4c40*/  @P0 IMAD.WIDE.U32 R2, R0, UR22, R2 ;  /* 0x0000001600020c25 */ /* 0x000fea000f8e0002 */
[C---:B------:R-:W-:Y:S02]  /*4c50*/  @P0 LEA R4, P1, R2.reuse, c[0x0][0x220], 0x1 ;  /* 0x0000880002040a11 */ /* 0x040fe400078208ff */
[----:B------:R-:W-:Y:S04]  /*4c60*/  @P0 IADD3 R0, R3, UR4, RZ ;  /* 0x0000000403000c10 */ /* 0x000fe8000fffe0ff */
        /* <DEDUP_REMOVED lines=8> */
[----:B------:R1:W-:Y:S04]  /*4cf0*/  @P0 LDGSTS.E.BYPASS.LTC128B.128 [R98+0xf080], [R4.64+0x180], P1 ;  /* 0x0f08018004620fae */ /* 0x0003e80008901d5e */
[----:B------:R-:W0:Y:S01]  /*4d00*/  LDGDEPBAR ;  /* 0x00000000000079af */ /* 0x000e220000000000 */
[----:B------:R-:W-:-:S05]  /*4d10*/  @P0 BRA `(.L_x_338) ;  /* 0xffffd3d000000947 */ /* 0x000fca000383ffff */
[----:B------:R-:W-:Y:S06]  /*4d20*/  BAR.SYNC.DEFER_BLOCKING 0x0 ;  /* 0x0000000000007b1d */ /* 0x000fec0000010000 */
.L_x_317:
[----:B------:R-:W-:Y:S01]  /*4d30*/  UIADD3 UR6, UR23, 0x7f, URZ ;  /* 0x0000007f17067890 */ /* 0x000fe2000fffe03f */
[----:B------:R-:W-:Y:S01]  /*4d40*/  PLOP3.LUT P0, PT, PT, PT, UP2, 0x40, 0x0 ;  /* 0x000000000000781c */ /* 0x000fe20003f0e828 */
[----:B------:R-:W-:-:S02]  /*4d50*/  ULDC.64 UR4, c[0x0][0x2c8] ;  /* 0x0000b20000047ab9 */ /* 0x000fc40000000a00 */
[----:B------:R-:W-:Y:S02]  /*4d60*/  UIMAD.WIDE.U32 UR8, UR6, UR4, URZ ;  /* 0x00000004060872a5 */ /* 0x000fe4000f8e003f */
[----:B------:R-:W-:Y:S02]  /*4d70*/  ULDC UR7, c[0x0][0x328] ;  /* 0x0000ca0000077ab9 */ /* 0x000fe40000000800 */
[----:B------:R-:W-:Y:S02]  /*4d80*/  @UP3 USHF.R.U32.HI UR6, URZ, UR5, UR9 ;  /* 0x000000053f063299 */ /* 0x000fe40008011609 */
[----:B------:R-:W-:Y:S02]  /*4d90*/  UIADD3 UR24, UR24, UR25, URZ ;  /* 0x0000001918187290 */ /* 0x000fe4000fffe03f */
[----:B------:R-:W-:-:S04]  /*4da0*/  UIADD3 UR15, UR15, UR6, URZ ;  /* 0x000000060f0f7290 */ /* 0x000fc8000fffe03f */
[----:B------:R-:W-:Y:S01]  /*4db0*/  UIADD3 UR7, UR15, UR7, URZ ;  /* 0x000000070f077290 */ /* 0x000fe2000fffe03f */
[----:B------:R-:W-:Y:S05]  /*4dc0*/  @P0 BRA `(.L_x_339) ;  /* 0x0000015000000947 */ /* 0x000fea0003800000 */
[----:B------:R-:W-:Y:S01]  /*4dd0*/  ISETP.LT.AND P0, PT, RZ, UR15, PT ;  /* 0x0000000fff007c0c */ /* 0x000fe2000bf01270 */
[----:B------:R-:W-:Y:S02]  /*4de0*/  UIADD3 UR8, UR15, -0x1, URZ ;  /* 0xffffffff0f087890 */ /* 0x000fe4000fffe03f */
[----:B------:R-:W-:-:S10]  /*4df0*/  ULDC UR6, c[0x0][0x32c] ;  /* 0x0000cb0000067ab9 */ /* 0x000fd40000000800 */
[----:B------:R-:W-:Y:S05]  /*4e00*/  @P0 BRA `(.L_x_340) ;  /* 0x0000008000000947 */ /* 0x000fea0003800000 */
[----:B------:R-:W-:Y:S02]  /*4e10*/  UISETP.NE.AND UP0, UPT, UR6, 0x1, UPT ;  /* 0x000000010600788c */ /* 0x000fe4000bf05270 */
[----:B------:R-:W-:Y:S02]  /*4e20*/  UIADD3 UR8, -UR15, URZ, URZ ;  /* 0x0000003f0f087290 */ /* 0x000fe4000fffe13f */
[----:B------:R-:W-:Y:S02]  /*4e30*/  ULDC.64 UR4, c[0x0][0x330] ;  /* 0x0000cc0000047ab9 */ /* 0x000fe40000000a00 */
[----:B------:R-:W-:-:S07]  /*4e40*/  UIMAD.WIDE.U32 UR10, UR8, UR4, URZ ;  /* 0x00000004080a72a5 */ /* 0x000fce000f8e003f */
[----:B------:R-:W-:Y:S02]  /*4e50*/  @UP0 UMOV UR9, UR11 ;  /* 0x0000000b00090c82 */ /* 0x000fe40008000000 */
[----:B------:R-:W-:-:S04]  /*4e60*/  @UP0 USHF.R.U32.HI UR8, URZ, UR5, UR9 ;  /* 0x000000053f080299 */ /* 0x000fc80008011609 */
[----:B------:R-:W-:Y:S01]  /*4e70*/  ULOP3.LUT UR8, URZ, UR8, URZ, 0x33, !UPT ;  /* 0x000000083f087292 */ /* 0x000fe2000f8e333f */
[----:B------:R-:W-:Y:S05]  /*4e80*/  BRA `(.L_x_341) ;  /* 0x0000005000007947 */ /* 0x000fea0003800000 */
.L_x_340:
[----:B------:R-:W-:Y:S02]  /*4e90*/  UISETP.NE.AND UP0, UPT, UR6, 0x1, UPT ;  /* 0x000000010600788c */ /* 0x000fe4000bf05270 */
[----:B------:R-:W-:Y:S02]  /*4ea0*/  ULDC.64 UR4, c[0x0][0x330] ;  /* 0x0000cc0000047ab9 */ /* 0x000fe40000000a00 */
[----:B------:R-:W-:-:S07]  /*4eb0*/  UIMAD.WIDE.U32 UR10, UR8, UR4, URZ ;  /* 0x00000004080a72a5 */ /* 0x000fce000f8e003f */
[----:B------:R-:W-:Y:S02]  /*4ec0*/  @UP0 UMOV UR9, UR11 ;  /* 0x0000000b00090c82 */ /* 0x000fe40008000000 */
[----:B------:R-:W-:Y:S02]  /*4ed0*/  @UP0 USHF.R.U32.HI UR8, URZ, UR5, UR9 ;  /* 0x000000053f080299 */ /* 0x000fe40008011609 */
.L_x_341:
[----:B------:R-:W-:Y:S02]  /*4ee0*/  ULDC UR4, c[0x0][0x32c] ;  /* 0x0000cb0000047ab9 */ /* 0x000fe40000000800 */
[----:B------:R-:W-:-:S04]  /*4ef0*/  UIMAD UR4, UR8, UR6, UR4 ;  /* 0x00000006080472a4 */ /* 0x000fc8000f8e0204 */
[----:B------:R-:W-:-:S04]  /*4f00*/  UISETP.LT.AND UP0, UPT, UR7, UR4, UPT ;  /* 0x000000040700728c */ /* 0x000fc8000bf01270 */
[----:B------:R-:W-:-:S04]  /*4f10*/  USEL UR7, UR7, UR4, UP0 ;  /* 0x0000000407077287 */ /* 0x000fc80008000000 */
.L_x_339:
[----:B------:R-:W-:Y:S01]  /*4f20*/  UIADD3 UR6, UR7, 0x1f, URZ ;  /* 0x0000001f07067890 */ /* 0x000fe2000fffe03f */
[----:B------:R-:W-:Y:S01]  /*4f30*/  PLOP3.LUT P0, PT, PT, PT, UP2, 0x40, 0x0 ;  /* 0x000000000000781c */ /* 0x000fe20003f0e828 */
[----:B------:R-:W-:Y:S02]  /*4f40*/  ULDC.64 UR4, c[0x0][0x2c8] ;  /* 0x0000b20000047ab9 */ /* 0x000fe40000000a00 */
[----:B------:R-:W-:Y:S02]  /*4f50*/  USHF.R.S32.HI UR7, URZ, 0x1f, UR6 ;  /* 0x0000001f3f077899 */ /* 0x000fe40008011406 */
[----:B------:R-:W-:Y:S02]  /*4f60*/  UIMAD.WIDE.U32 UR8, UR23, UR4, URZ ;  /* 0x00000004170872a5 */ /* 0x000fe4000f8e003f */
[----:B------:R-:W-:Y:S02]  /*4f70*/  ULEA.HI UR7, UR7, UR6, URZ, 0x5 ;  /* 0x0000000607077291 */ /* 0x000fe4000f8f283f */
[----:B------:R-:W-:-:S02]  /*4f80*/  ULDC UR4, c[0x0][0x324] ;  /* 0x0000c90000047ab9 */ /* 0x000fc40000000800 */
[----:B------:R-:W-:Y:S02]  /*4f90*/  UMOV UR6, UR23 ;  /* 0x0000001700067c82 */ /* 0x000fe40008000000 */
[----:B------:R-:W-:Y:S02]  /*4fa0*/  USHF.R.S32.HI UR7, URZ, 0x5, UR7 ;  /* 0x000000053f077899 */ /* 0x000fe40008011407 */
[----:B------:R-:W-:Y:S02]  /*4fb0*/  @UP3 USHF.R.U32.HI UR6, URZ, UR5, UR9 ;  /* 0x000000053f063299 */ /* 0x000fe40008011609 */
[----:B------:R-:W-:Y:S02]  /*4fc0*/  UISETP.LT.AND UP0, UPT, UR7, UR13, UPT ;  /* 0x0000000d0700728c */ /* 0x000fe4000bf01270 */
[----:B------:R-:W-:Y:S02]  /*4fd0*/  UIADD3 UR5, UR14, UR6, URZ ;  /* 0x000000060e057290 */ /* 0x000fe4000fffe03f */
[----:B------:R-:W-:-:S02]  /*4fe0*/  USEL UR13, UR7, UR13, UP0 ;  /* 0x0000000d070d7287 */ /* 0x000fc40008000000 */
[----:B------:R-:W-:Y:S01]  /*4ff0*/  UIADD3 UR6, UR5, -UR4, URZ ;  /* 0x8000000405067290 */ /* 0x000fe2000fffe03f */
        /* <DEDUP_REMOVED lines=13> */
.L_x_343:
[----:B------:R-:W-:Y:S02]  /*50d0*/  ULDC UR4, c[0x0][0x32c] ;  /* 0x0000cb0000047ab9 */ /* 0x000fe40000000800 */
[----:B------:R-:W-:-:S03]  /*50e0*/  UISETP.NE.AND UP0, UPT, UR4, 0x1, UPT ;  /* 0x000000010400788c */ /* 0x000fc6000bf05270 */
[----:B------:R-:W-:Y:S02]  /*50f0*/  ULDC.64 UR4, c[0x0][0x330] ;  /* 0x0000cc0000047ab9 */ /* 0x000fe40000000a00 */
[----:B------:R-:W-:-:S06]  /*5100*/  UIMAD.WIDE.U32 UR8, UR7, UR4, URZ ;  /* 0x00000004070872a5 */ /* 0x000fcc000f8e003f */
[----:B------:R-:W-:Y:S02]  /*5110*/  @UP0 USHF.R.U32.HI UR7, URZ, UR5, UR9 ;  /* 0x000000053f070299 */ /* 0x000fe40008011609 */
.L_x_344:
[----:B------:R-:W-:Y:S02]  /*5120*/  ULDC UR4, c[0x0][0x32c] ;  /* 0x0000cb0000047ab9 */ /* 0x000fe40000000800 */
[----:B------:R-:W-:-:S04]  /*5130*/  UIMAD UR4, UR7, UR4, URZ ;  /* 0x00000004070472a4 */ /* 0x000fc8000f8e023f */
[----:B------:R-:W-:-:S04]  /*5140*/  UISETP.LT.AND UP0, UPT, UR6, UR4, UPT ;  /* 0x000000040600728c */ /* 0x000fc8000bf01270 */
[----:B------:R-:W-:-:S04]  /*5150*/  USEL UR6, UR6, UR4, !UP0 ;  /* 0x0000000406067287 */ /* 0x000fc8000c000000 */
.L_x_342:
[----:B------:R-:W-:Y:S01]  /*5160*/  USHF.R.S32.HI UR4, URZ, 0x1f, UR6 ;  /* 0x0000001f3f047899 */ /* 0x000fe20008011406 */
[----:B------:R-:W-:Y:S01]  /*5170*/  PLOP3.LUT P2, PT, PT, PT, PT, 0x80, 0x0 ;  /* 0x000000000000781c */ /* 0x000fe20003f4f070 */
[----:B------:R-:W-:Y:S01]  /*5180*/  IMAD.MOV.U32 R3, RZ, RZ, RZ ;  /* 0x000000ffff037224 */ /* 0x000fe200078e00ff */
[----:B------:R-:W-:Y:S01]  /*5190*/  CS2R R128, SRZ ;  /* 0x0000000000807805 */ /* 0x000fe2000001ff00 */
[----:B------:R-:W-:Y:S01]  /*51a0*/  ULEA.HI UR6, UR4, UR6, URZ, 0x5 ;  /* 0x0000000604067291 */ /* 0x000fe2000f8f283f */
[----:B------:R-:W-:Y:S01]  /*51b0*/  IMAD.MOV.U32 R130, RZ, RZ, RZ ;  /* 0x000000ffff827224 */ /* 0x000fe200078e00ff */
[----:B------:R-:W-:Y:S01]  /*51c0*/  CS2R R126, SRZ ;  /* 0x00000000007e7805 */ /* 0x000fe2000001ff00 */
[----:B------:R-:W-:Y:S01]  /*51d0*/  CS2R R124, SRZ ;  /* 0x00000000007c7805 */ /* 0x000fe2000001ff00 */
[----:B------:R-:W-:Y:S01]  /*51e0*/  USHF.R.S32.HI UR6, URZ, 0x5, UR6 ;  /* 0x000000053f067899 */ /* 0x000fe20008011406 */
[----:B------:R-:W-:Y:S01]  /*51f0*/  CS2R R122, SRZ ;  /* 0x00000000007a7805 */ /* 0x000fe2000001ff00 */
[----:B------:R-:W-:Y:S01]  /*5200*/  CS2R R120, SRZ ;  /* 0x0000000000787805 */ /* 0x000fe2000001ff00 */
[----:B------:R-:W-:Y:S01]  /*5210*/  CS2R R118, SRZ ;  /* 0x0000000000767805 */ /* 0x000fe2000001ff00 */
[----:B------:R-:W-:Y:S01]  /*5220*/  UISETP.LT.AND UP0, UPT, URZ, UR6, UPT ;  /* 0x000000063f00728c */ /* 0x000fe2000bf01270 */
[----:B------:R-:W-:Y:S01]  /*5230*/  CS2R R116, SRZ ;  /* 0x0000000000747805 */ /* 0x000fe2000001ff00 */
[----:B------:R-:W-:Y:S01]  /*5240*/  CS2R R114, SRZ ;  /* 0x0000000000727805 */ /* 0x000fe2000001ff00 */
[----:B------:R-:W-:Y:S01]  /*5250*/  CS2R R112, SRZ ;  /* 0x0000000000707805 */ /* 0x000fe2000001ff00 */
[----:B------:R-:W-:Y:S01]  /*5260*/  USEL UR6, URZ, UR6, !UP0 ;  /* 0x000000063f067287 */ /* 0x000fe2000c000000 */
[----:B------:R-:W-:Y:S01]  /*5270*/  CS2R R110, SRZ ;  /* 0x00000000006e7805 */ /* 0x000fe2000001ff00 */
[----:B------:R-:W-:Y:S01]  /*5280*/  CS2R R108, SRZ ;  /* 0x00000000006c7805 */ /* 0x000fe2000001ff00 */
[----:B------:R-:W-:Y:S01]  /*5290*/  CS2R R106, SRZ ;  /* 0x00000000006a7805 */ /* 0x000fe2000001ff00 */
[----:B------:R-:W-:Y:S01]  /*52a0*/  UISETP.GT.AND UP0, UPT, UR13, UR6, UPT ;  /* 0x000000060d00728c */ /* 0x000fe2000bf04270 */
[----:B------:R-:W-:Y:S01]  /*52b0*/  CS2R R104, SRZ ;  /* 0x0000000000687805 */ /* 0x000fe2000001ff00 */
[----:B------:R-:W-:Y:S01]  /*52c0*/  CS2R R102, SRZ ;  /* 0x0000000000667805 */ /* 0x000fe2000001ff00 */
[----:B------:R-:W-:Y:S01]  /*52d0*/  CS2R R100, SRZ ;  /* 0x0000000000647805 */ /* 0x000fe2000001ff00 */
[----:B-1----:R-:W-:Y:S01]  /*52e0*/  CS2R R98, SRZ ;  /* 0x0000000000627805 */ /* 0x002fe2000001ff00 */
        /* <DEDUP_REMOVED lines=50> */
[----:B------:R-:W-:Y:S05]  /*5610*/  @!P0 BRA `(.L_x_345) ;  /* 0x0001571000008947 */ /* 0x000fea0003800000 */
[----:B------:R-:W-:Y:S02]  /*5620*/  ULDC.64 UR4, c[0x0][0x340] ;  /* 0x0000d00000047ab9 */ /* 0x000fe40000000a00 */
[----:B------:R-:W-:-:S02]  /*5630*/  UISETP.NE.U32.AND UP1, UPT, URZ, UR4, UPT ;  /* 0x000000043f00728c */ /* 0x000fc4000bf25070 */
[----:B------:R-:W-:Y:S02]  /*5640*/  ULDC.64 UR8, c[0x0][0x340] ;  /* 0x0000d00000087ab9 */ /* 0x000fe40000000a00 */
[----:B------:R-:W-:-:S06]  /*5650*/  UISETP.NE.AND.EX UP1, UPT, URZ, UR5, UPT, UP1 ;  /* 0x000000053f00728c */ /* 0x000fcc000bf25310 */
[----:B------:R-:W-:-:S05]  /*5660*/  PLOP3.LUT P3, PT, PT, PT, UP1, 0x80, 0x0 ;  /* 0x000000000000781c */ /* 0x000fca0003f6f018 */
[----:B------:R-:W-:Y:S02]  /*5670*/  @UP1 UMOV UR4, 0x4 ;  /* 0x0000000400041882 */ /* 0x000fe40000000000 */
[----:B------:R-:W-:-:S06]  /*5680*/  @UP1 UIMAD.WIDE UR4, UR29, UR4, UR8 ;  /* 0x000000041d0412a5 */ /* 0x000fcc000f8e0208 */
[----:B------:R-:W-:Y:S02]  /*5690*/  IMAD.U32 R6, RZ, RZ, UR4 ;  /* 0x00000004ff067e24 */ /* 0x000fe4000f8e00ff */
[----:B------:R-:W-:Y:S01]  /*56a0*/  IMAD.U32 R7, RZ, RZ, UR5 ;  /* 0x00000005ff077e24 */ /* 0x000fe2000f8e00ff */
[----:B------:R-:W-:Y:S01]  /*56b0*/  SHF.R.S32.HI R67, RZ, 0x1f, R64 ;  /* 0x0000001fff437819 */ /* 0x000fe20000011440 */
[----:B------:R-:W-:-:S03]  /*56c0*/  ULDC.64 UR4, c[0x0][0x348] ;  /* 0x0000d20000047ab9 */ /* 0x000fc60000000a00 */
[----:B------:R1:W2:Y:S01]  /*56d0*/  @P3 LDG.E R0, [R6.64] ;  /* 0x0000001e06003981 */ /* 0x0002a2000c1e1900 */
[----:B------:R-:W-:Y:S01]  /*56e0*/  UISETP.NE.U32.AND UP0, UPT, URZ, UR4, UPT ;  /* 0x000000043f00728c */ /* 0x000fe2000bf05070 */
[CC--:B------:R-:W-:Y:S01]  /*56f0*/  LEA.HI R5, R67.reuse, R64.reuse, RZ, 0x4 ;  /* 0x0000004043057211 */ /* 0x0c0fe200078f20ff */
[----:B------:R-:W-:Y:S01]  /*5700*/  USHF.R.S32.HI UR7, URZ, 0x1f, UR26 ;  /* 0x0000001f3f077899 */ /* 0x000fe2000801141a */
[----:B------:R-:W-:Y:S01]  /*5710*/  LEA.HI R40, R67, R64, RZ, 0x3 ;  /* 0x0000004043287211 */ /* 0x000fe200078f18ff */
[----:B------:R-:W-:Y:S01]  /*5720*/  UISETP.NE.AND.EX UP0, UPT, URZ, UR5, UPT, UP0 ;  /* 0x000000053f00728c */ /* 0x000fe2000bf05300 */
[----:B------:R-:W-:Y:S01]  /*5730*/  SHF.R.S32.HI R2, RZ, 0x4, R5 ;  /* 0x00000004ff027819 */ /* 0x000fe20000011405 */
[----:B------:R-:W-:Y:S01]  /*5740*/  USHF.R.S32.HI UR12, URZ, 0x1f, UR24 ;  /* 0x0000001f3f0c7899 */ /* 0x000fe20008011418 */
[----:B------:R-:W-:Y:S01]  /*5750*/  LOP3.LUT R43, R40, 0xfffffff8, RZ, 0xc0, !PT ;  /* 0xfffffff8282b7812 */ /* 0x000fe200078ec0ff */
[----:B------:R-:W-:Y:S01]  /*5760*/  ULDC.64 UR4, c[0x0][0x178] ;  /* 0x00005e0000047ab9 */ /* 0x000fe20000000a00 */
[----:B------:R-:W-:Y:S01]  /*5770*/  LEA.HI R60, R5, R2, RZ, 0x1 ;  /* 0x00000002053c7211 */ /* 0x000fe200078f08ff */
[----:B------:R-:W-:Y:S01]  /*5780*/  UIMAD UR7, UR7, UR4, URZ ;  /* 0x00000004070772a4 */ /* 0x000fe2000f8e023f */
[----:B------:R-:W-:Y:S01]  /*5790*/  SHF.R.S32.HI R40, RZ, 0x3, R40 ;  /* 0x00000003ff287819 */ /* 0x000fe20000011428 */
[----:B------:R-:W-:Y:S01]  /*57a0*/  IMAD.IADD R43, R64, 0x1, -R43 ;  /* 0x00000001402b7824 */ /* 0x000fe200078e0a2b */
[----:B------:R-:W-:Y:S01]  /*57b0*/  UIMAD.WIDE.U32 UR8, UR26, UR4, URZ ;  /* 0x000000041a0872a5 */ /* 0x000fe2000f8e003f */
[----:B------:R-:W-:Y:S01]  /*57c0*/  PLOP3.LUT P2, PT, PT, PT, UP3, 0x80, 0x0 ;  /* 0x000000000000781c */ /* 0x000fe20003f4f038 */
[----:B------:R-:W-:Y:S01]  /*57d0*/  UIMAD UR26, UR26, UR5, UR7 ;  /* 0x000000051a1a72a4 */ /* 0x000fe2000f8e0207 */
[----:B------:R-:W-:Y:S01]  /*57e0*/  LOP3.LUT R60, R60, 0xfffffffe, RZ, 0xc0, !PT ;  /* 0xfffffffe3c3c7812 */ /* 0x000fe200078ec0ff */
[----:B------:R-:W-:Y:S01]  /*57f0*/  IMAD R3, R43, 0x20, R40 ;  /* 0x000000202b037824 */ /* 0x000fe200078e0228 */
[----:B------:R-:W-:Y:S01]  /*5800*/  ULDC UR7, c[0x0][0x2c4] ;  /* 0x0000b10000077ab9 */ /* 0x000fe20000000800 */
[----:B------:R-:W-:Y:S01]  /*5810*/  IADD3 R14, R40, UR23, RZ ;  /* 0x00000017280e7c10 */ /* 0x000fe2000fffe0ff */
[----:B------:R-:W-:Y:S01]  /*5820*/  UIMAD UR7, UR28, UR7, URZ ;  /* 0x000000071c0772a4 */ /* 0x000fe2000f8e023f */
[----:B------:R-:W-:Y:S01]  /*5830*/  PLOP3.LUT P0, PT, PT, PT, UP3, 0x80, 0x0 ;  /* 0x000000000000781c */ /* 0x000fe20003f0f038 */
[----:B------:R-:W-:Y:S01]  /*5840*/  IMAD.IADD R60, R2, 0x1, -R60 ;  /* 0x00000001023c7824 */ /* 0x000fe200078e0a3c */
[C---:B------:R-:W-:Y:S01]  /*5850*/  IADD3 R2, R14.reuse, 0x20, RZ ;  /* 0x000000200e027810 */ /* 0x040fe20007ffe0ff */
[----:B------:R-:W-:Y:S01]  /*5860*/  ULDC.64 UR4, c[0x0][0x1b8] ;  /* 0x00006e0000047ab9 */ /* 0x000fe20000000a00 */
[----:B------:R-:W-:Y:S01]  /*5870*/  IADD3 R3, R3, UR23, RZ ;  /* 0x0000001703037c10 */ /* 0x000fe2000fffe0ff */
[----:B------:R-:W-:Y:S01]  /*5880*/  UIADD3 UR27, UR9, UR26, URZ ;  /* 0x0000001a091b7290 */ /* 0x000fe2000fffe03f */
[----:B------:R-:W-:Y:S01]  /*5890*/  ISETP.GE.AND P1, PT, R14, UR7, PT ;  /* 0x000000070e007c0c */ /* 0x000fe2000bf26270 */
[----:B------:R-:W-:Y:S01]  /*58a0*/  IMAD.SHL.U32 R71, R43, 0x8, RZ ;  /* 0x000000082b477824 */ /* 0x000fe200078e00ff */
[----:B------:R-:W-:Y:S01]  /*58b0*/  ISETP.GE.AND P4, PT, R2, UR7, PT ;  /* 0x0000000702007c0c */ /* 0x000fe2000bf86270 */
[----:B------:R-:W-:Y:S01]  /*58c0*/  @P2 IMAD.HI.U32 R2, R3, c[0x0][0x2c8], RZ ;  /* 0x0000b20003022a27 */ /* 0x000fe200078e00ff */
[----:B------:R-:W-:Y:S01]  /*58d0*/  UIMAD UR10, UR19, UR4, URZ ;  /* 0x00000004130a72a4 */ /* 0x000fe2000f8e023f */
[----:B------:R-:W-:Y:S01]  /*58e0*/  LOP3.LUT R5, R5, 0xfffffff0, RZ, 0xc0, !PT ;  /* 0xfffffff005057812 */ /* 0x000fe200078ec0ff */
[----:B------:R-:W-:Y:S01]  /*58f0*/  UMOV UR26, UR8 ;  /* 0x00000008001a7c82 */ /* 0x000fe20008000000 */
[----:B------:R-:W-:Y:S01]  /*5900*/  IMAD.MOV.U32 R9, RZ, RZ, R3 ;  /* 0x000000ffff097224 */ /* 0x000fe200078e0003 */
[----:B------:R-:W-:Y:S01]  /*5910*/  USHF.R.S32.HI UR8, URZ, 0x1f, UR29 ;  /* 0x0000001f3f087899 */ /* 0x000fe2000801141d */
[----:B------:R-:W-:Y:S01]  /*5920*/  @P0 SHF.R.U32.HI R9, RZ, c[0x0][0x2cc], R2 ;  /* 0x0000b300ff090a19 */ /* 0x000fe20000011602 */
[----:B------:R-:W-:Y:S01]  /*5930*/  UIMAD UR9, UR20, UR5, UR10 ;  /* 0x00000005140972a4 */ /* 0x000fe2000f8e020a */
[----:B-1----:R-:W-:Y:S01]  /*5940*/  IADD3 R7, R71, 0xc0, RZ ;  /* 0x000000c047077810 */ /* 0x002fe20007ffe0ff */
[----:B------:R-:W-:Y:S01]  /*5950*/  UIMAD.WIDE.U32 UR26, UR20, UR4, UR26 ;  /* 0x00000004141a72a5 */ /* 0x000fe2000f8e001a */
[C---:B------:R-:W-:Y:S01]  /*5960*/  IADD3 R13, P0, R40.reuse, UR24, RZ ;  /* 0x00000018280d7c10 */ /* 0x040fe2000ff1e0ff */
[----:B------:R-:W-:Y:S01]  /*5970*/  USEL UR10, UR8, URZ, !UP0 ;  /* 0x0000003f080a7287 */ /* 0x000fe2000c000000 */
[----:B------:R-:W-:Y:S01]  /*5980*/  @!P1 SHF.R.S32.HI R2, RZ, 0x1f, R7 ;  /* 0x0000001fff029819 */ /* 0x000fe20000011407 */
[----:B------:R-:W-:Y:S01]  /*5990*/  ULDC.64 UR4, c[0x0][0x1c0] ;  /* 0x0000700000047ab9 */ /* 0x000fe20000000a00 */
[----:B------:R-:W-:Y:S01]  /*59a0*/  LEA.HI.X.SX32 R4, R40, UR12, 0x1, P0 ;  /* 0x0000000c28047c11 */ /* 0x000fe200080f0eff */
[----:B------:R-:W-:Y:S01]  /*59b0*/  USEL UR11, UR29, URZ, !UP0 ;  /* 0x0000003f1d0b7287 */ /* 0x000fe2000c000000 */
[----:B------:R-:W-:Y:S01]  /*59c0*/  P2R R10, PR, RZ, 0x10 ;  /* 0x00000010ff0a7803 */ /* 0x000fe20000000000 */
[----:B------:R-:W-:Y:S01]  /*59d0*/  UIMAD UR10, UR10, UR4, URZ ;  /* 0x000000040a0a72a4 */ /* 0x000fe2000f8e023f */
[----:B------:R-:W-:Y:S01]  /*59e0*/  ISETP.GE.AND P4, PT, R7, c[0x0][0x198], PT ;  /* 0x0000660007007a0c */ /* 0x000fe20003f86270 */
[----:B------:R-:W-:Y:S01]  /*59f0*/  UIADD3 UR27, UR27, UR9, URZ ;  /* 0x000000091b1b7290 */ /* 0x000fe2000fffe03f */
[----:B------:R-:W-:Y:S01]  /*5a00*/  @!P1 LEA.HI R7, R2, R7, RZ, 0x3 ;  /* 0x0000000702079211 */ /* 0x000fe200078f18ff */
[----:B------:R-:W-:Y:S01]  /*5a10*/  UIMAD UR5, UR11, UR5, UR10 ;  /* 0x000000050b0572a4 */ /* 0x000fe2000f8e020a */
[----:B------:R-:W-:Y:S01]  /*5a20*/  IMAD R2, R4, c[0x0][0x1e0], RZ ;  /* 0x0000780004027a24 */ /* 0x000fe200078e02ff */
[----:B------:R-:W-:Y:S01]  /*5a30*/  UIMAD.WIDE.U32 UR26, UR11, UR4, UR26 ;  /* 0x000000040b1a72a5 */ /* 0x000fe2000f8e001a */
[----:B------:R-:W-:Y:S01]  /*5a40*/  IMAD.IADD R6, R64, 0x1, -R5 ;  /* 0x0000000140067824 */ /* 0x000fe200078e0a05 */
[----:B------:R-:W-:Y:S01]  /*5a50*/  IADD3 R8, R71, 0x80, RZ ;  /* 0x0000008047087810 */ /* 0x000fe20007ffe0ff */
[----:B------:R-:W-:Y:S01]  /*5a60*/  IMAD R5, R13, c[0x0][0x1e4], R2 ;  /* 0x000079000d057a24 */ /* 0x000fe200078e0202 */
[----:B------:R-:W-:Y:S01]  /*5a70*/  UIADD3 UR5, UR27, UR5, URZ ;  /* 0x000000051b057290 */ /* 0x000fe2000fffe03f */
[--C-:B------:R-:W-:Y:S01]  /*5a80*/  SHF.R.S32.HI R2, RZ, 0x1f, R9.reuse ;  /* 0x0000001fff027819 */ /* 0x100fe20000011409 */
[----:B------:R-:W-:Y:S01]  /*5a90*/  IMAD.MOV R12, RZ, RZ, -R9 ;  /* 0x000000ffff0c7224 */ /* 0x000fe200078e0a09 */
[----:B------:R-:W-:Y:S01]  /*5aa0*/  @!P1 SHF.R.S32.HI R11, RZ, 0x1f, R8 ;  /* 0x0000001fff0b9819 */ /* 0x000fe20000011408 */
[----:B------:R-:W-:Y:S01]  /*5ab0*/  IMAD.SHL.U32 R146, R43, 0x8, RZ ;  /* 0x000000082b927824 */ /* 0x000fe200078e00ff */
[----:B------:R-:W-:Y:S01]  /*5ac0*/  ISETP.GE.AND P5, PT, R8, c[0x0][0x198], PT ;  /* 0x0000660008007a0c */ /* 0x000fe20003fa6270 */
[----:B------:R-:W-:Y:S01]  /*5ad0*/  IMAD.U32 R17, RZ, RZ, UR27 ;  /* 0x0000001bff117e24 */ /* 0x000fe2000f8e00ff */
[----:B------:R-:W-:Y:S01]  /*5ae0*/  @!P1 LEA.HI R8, R11, R8, RZ, 0x3 ;  /* 0x000000080b089211 */ /* 0x000fe200078f18ff */
[----:B------:R-:W-:Y:S01]  /*5af0*/  IMAD.U32 R16, RZ, RZ, UR26 ;  /* 0x0000001aff107e24 */ /* 0x000fe2000f8e00ff */
[----:B------:R-:W-:Y:S01]  /*5b00*/  SHF.R.S32.HI R147, RZ, 0x1f, R146 ;  /* 0x0000001fff937819 */ /* 0x000fe20000011492 */
[----:B------:R-:W-:Y:S01]  /*5b10*/  IMAD.U32 R17, RZ, RZ, UR5 ;  /* 0x00000005ff117e24 */ /* 0x000fe2000f8e00ff */
[----:B------:R-:W-:Y:S01]  /*5b20*/  ULDC.64 UR4, c[0x0][0x1e8] ;  /* 0x00007a0000047ab9 */ /* 0x000fe20000000a00 */
[----:B------:R-:W-:Y:S01]  /*5b30*/  IMAD R2, R2, c[0x0][0x1b0], RZ ;  /* 0x00006c0002027a24 */ /* 0x000fe200078e02ff */
[----:B------:R-:W-:Y:S01]  /*5b40*/  UIMAD UR4, UR19, UR4, URZ ;  /* 0x00000004130472a4 */ /* 0x000fe2000f8e023f */
[----:B------:R-:W-:Y:S01]  /*5b50*/  IMAD R12, R12, c[0x0][0x2c4], R3 ;  /* 0x0000b1000c0c7a24 */ /* 0x000fe200078e0203 */
[----:B------:R-:W-:Y:S01]  /*5b60*/  SHF.R.S32.HI R11, RZ, 0x1f, R6 ;  /* 0x0000001fff0b7819 */ /* 0x000fe20000011406 */
[C---:B------:R-:W-:Y:S01]  /*5b70*/  IMAD R2, R9.reuse, c[0x0][0x1b4], R2 ;  /* 0x00006d0009027a24 */ /* 0x040fe200078e0202 */
[----:B------:R-:W-:Y:S01]  /*5b80*/  UIMAD UR9, UR20, UR5, UR4 ;  /* 0x00000005140972a4 */ /* 0x000fe2000f8e0204 */
[----:B------:R-:W-:Y:S01]  /*5b90*/  IMAD.WIDE.U32 R16, R9, c[0x0][0x1b0], R16 ;  /* 0x00006c0009107a25 */ /* 0x000fe200078e0010 */
[----:B------:R-:W-:Y:S01]  /*5ba0*/  SHF.R.S32.HI R9, RZ, 0x1f, R12 ;  /* 0x0000001fff097819 */ /* 0x000fe2000001140c */
[----:B------:R-:W-:Y:S01]  /*5bb0*/  ULDC.64 UR4, c[0x0][0x210] ;  /* 0x0000840000047ab9 */ /* 0x000fe20000000a00 */
[----:B------:R-:W-:Y:S01]  /*5bc0*/  LEA.HI R3, R11, R6, RZ, 0x3 ;  /* 0x000000060b037211 */ /* 0x000fe200078f18ff */
[----:B------:R-:W-:Y:S01]  /*5bd0*/  IMAD R4, R4, c[0x0][0x208], RZ ;  /* 0x0000820004047a24 */ /* 0x000fe200078e02ff */
[----:B------:R-:W-:Y:S01]  /*5be0*/  UIMAD UR4, UR19, UR4, URZ ;  /* 0x00000004130472a4 */ /* 0x000fe2000f8e023f */
[----:B------:R-:W-:Y:S01]  /*5bf0*/  IMAD.WIDE.U32 R18, R13, c[0x0][0x1e0], R146 ;  /* 0x000078000d127a25 */ /* 0x000fe200078e0092 */
[----:B------:R-:W-:Y:S01]  /*5c00*/  LOP3.LUT R11, R3, 0xfffffff8, RZ, 0xc0, !PT ;  /* 0xfffffff8030b7812 */ /* 0x000fe200078ec0ff */
[----:B------:R-:W-:Y:S01]  /*5c10*/  BSSY B0, `(.L_x_346) ;  /* 0x0000079000007945 */ /* 0x000fe20003800000 */
[----:B------:R-:W-:Y:S01]  /*5c20*/  UIMAD UR4, UR20, UR5, UR4 ;  /* 0x00000005140472a4 */ /* 0x000fe2000f8e0204 */
[----:B------:R-:W-:Y:S01]  /*5c30*/  IMAD R4, R13, c[0x0][0x20c], R4 ;  /* 0x000083000d047a24 */ /* 0x000fe200078e0204 */
[----:B------:R-:W-:Y:S01]  /*5c40*/  LEA.HI R145, R67, R64, RZ, 0x6 ;  /* 0x0000004043917211 */ /* 0x000fe200078f30ff */
[----:B------:R-:W-:Y:S01]  /*5c50*/  IMAD.WIDE.U32 R20, R13, c[0x0][0x208], R146 ;  /* 0x000082000d147a25 */ /* 0x000fe200078e0092 */
[----:B------:R-:W-:-:S02]  /*5c60*/  IADD3 R42, R146, 0x40, RZ ;  /* 0x00000040922a7810 */ /* 0x000fc40007ffe0ff */
[----:B------:R-:W-:Y:S01]  /*5c70*/  @!P1 LOP3.LUT R7, R7, 0xfffffff8, RZ, 0xc0, !PT ;  /* 0xfffffff807079812 */ /* 0x000fe200078ec0ff */
[----:B------:R-:W-:Y:S01]  /*5c80*/  IMAD.IADD R17, R17, 0x1, R2 ;  /* 0x0000000111117824 */ /* 0x000fe200078e0202 */
[----:B------:R-:W-:Y:S01]  /*5c90*/  @!P1 LOP3.LUT R8, R8, 0xfffffff8, RZ, 0xc0, !PT ;  /* 0xfffffff808089812 */ /* 0x000fe200078ec0ff */
[----:B------:R-:W-:Y:S01]  /*5ca0*/  IMAD R9, R9, c[0x0][0x1a8], RZ ;  /* 0x00006a0009097a24 */ /* 0x000fe200078e02ff */
[----:B------:R-:W-:Y:S01]  /*5cb0*/  LOP3.LUT R215, R215, 0xfffffffd, RZ, 0xc0, !PT ;  /* 0xfffffffdd7d77812 */ /* 0x000fe200078ec0ff */
[----:B------:R-:W-:Y:S02]  /*5cc0*/  IMAD.IADD R19, R19, 0x1, R5 ;  /* 0x0000000113137824 */ /* 0x000fe400078e0205 */
[----:B------:R-:W-:Y:S02]  /*5cd0*/  IMAD.IADD R21, R21, 0x1, R4 ;  /* 0x0000000115157824 */ /* 0x000fe400078e0204 */
[C---:B------:R-:W-:Y:S02]  /*5ce0*/  IMAD R9, R12.reuse, c[0x0][0x1ac], R9 ;  /* 0x00006b000c097a24 */ /* 0x040fe400078e0209 */
[----:B------:R-:W-:-:S04]  /*5cf0*/  IMAD.WIDE.U32 R4, R12, c[0x0][0x1a8], R16 ;  /* 0x00006a000c047a25 */ /* 0x000fc800078e0010 */
[----:B------:R-:W-:Y:S01]  /*5d00*/  IMAD.IADD R12, R5, 0x1, R9 ;  /* 0x00000001050c7824 */ /* 0x000fe200078e0209 */
[C---:B------:R-:W-:Y:S01]  /*5d10*/  LEA R13, P0, R4.reuse, c[0x0][0x160], 0x1 ;  /* 0x00005800040d7a11 */ /* 0x040fe200078008ff */
[----:B------:R-:W-:Y:S01]  /*5d20*/  IMAD.U32 R229, RZ, RZ, UR20 ;  /* 0x00000014ffe57e24 */ /* 0x000fe2000f8e00ff */
[----:B------:R-:W-:Y:S01]  /*5d30*/  @!P1 SHF.R.S32.HI R9, RZ, 0x1f, R42 ;  /* 0x0000001fff099819 */ /* 0x000fe2000001142a */
[----:B------:R-:W-:Y:S01]  /*5d40*/  IMAD.U32 R217, RZ, RZ, UR20 ;  /* 0x00000014ffd97e24 */ /* 0x000fe2000f8e00ff */
[----:B------:R-:W-:Y:S01]  /*5d50*/  LEA.HI.X R12, R4, c[0x0][0x164], R12, 0x1, P0 ;  /* 0x00005900040c7a11 */ /* 0x000fe200000f0c0c */
[----:B------:R-:W1:Y:S01]  /*5d60*/  SHFL.IDX PT, R16, R13, RZ, 0x181f ;  /* 0x00181fff0d107589 */ /* 0x000e6200000e0000 */
[----:B------:R-:W-:Y:S01]  /*5d70*/  IMAD.WIDE.U32 R228, R229, c[0x0][0x210], R20 ;  /* 0x00008400e5e47a25 */ /* 0x000fe200078e0014 */
[----:B------:R-:W-:Y:S02]  /*5d80*/  @!P1 LEA.HI R9, R9, R42, RZ, 0x3 ;  /* 0x0000002a09099211 */ /* 0x000fe400078f18ff */
[----:B------:R-:W3:Y:S01]  /*5d90*/  SHFL.IDX PT, R17, R12, RZ, 0x181f ;  /* 0x00181fff0c117589 */ /* 0x000ee200000e0000 */
[----:B------:R-:W-:Y:S01]  /*5da0*/  IMAD.WIDE.U32 R216, R217, c[0x0][0x1e8], R18 ;  /* 0x00007a00d9d87a25 */ /* 0x000fe200078e0012 */
[----:B------:R-:W-:Y:S01]  /*5db0*/  IADD3 R229, R229, UR4, RZ ;  /* 0x00000004e5e57c10 */ /* 0x000fe2000fffe0ff */
[----:B------:R-:W-:Y:S01]  /*5dc0*/  ULDC.64 UR4, c[0x0][0x350] ;  /* 0x0000d40000047ab9 */ /* 0x000fe20000000a00 */
[----:B------:R-:W-:Y:S01]  /*5dd0*/  @!P1 LOP3.LUT R9, R9, 0xfffffff8, RZ, 0xc0, !PT ;  /* 0xfffffff809099812 */ /* 0x000fe200078ec0ff */
[----:B------:R-:W-:Y:S01]  /*5de0*/  UISETP.NE.U32.AND UP0, UPT, URZ, UR4, UPT ;  /* 0x000000043f00728c */ /* 0x000fe2000bf05070 */
[----:B------:R-:W-:Y:S01]  /*5df0*/  IMAD.IADD R6, R6, 0x1, -R11 ;  /* 0x0000000106067824 */ /* 0x000fe200078e0a0b */
[----:B------:R-:W-:Y:S01]  /*5e00*/  IADD3 R217, R217, UR9, RZ ;  /* 0x00000009d9d97c10 */ /* 0x000fe2000fffe0ff */
[----:B------:R-:W-:Y:S01]  /*5e10*/  IMAD.SHL.U32 R149, R40, 0x40, RZ ;  /* 0x0000004028957824 */ /* 0x000fe200078e00ff */
[----:B------:R-:W-:Y:S01]  /*5e20*/  UISETP.NE.AND.EX UP0, UPT, URZ, UR5, UPT, UP0 ;  /* 0x000000053f00728c */ /* 0x000fe2000bf05300 */
[C---:B------:R-:W-:Y:S01]  /*5e30*/  IMAD.SHL.U32 R4, R6.reuse, 0x40, RZ ;  /* 0x0000004006047824 */ /* 0x040fe200078e00ff */
[----:B------:R-:W-:Y:S01]  /*5e40*/  LOP3.LUT P2, RZ, R6, 0x2, RZ, 0xc0, !PT ;  /* 0x0000000206ff7812 */ /* 0x000fe2000784c0ff */
[----:B------:R-:W-:Y:S01]  /*5e50*/  IMAD.SHL.U32 R145, R145, 0x8, RZ ;  /* 0x0000000891917824 */ /* 0x000fe200078e00ff */
[----:B------:R-:W-:Y:S01]  /*5e60*/  LOP3.LUT R149, R149, 0x1c0, RZ, 0xc0, !PT ;  /* 0x000001c095957812 */ /* 0x000fe200078ec0ff */
[----:B------:R-:W-:Y:S01]  /*5e70*/  IMAD.MOV.U32 R2, RZ, RZ, 0x10 ;  /* 0x00000010ff027424 */ /* 0x000fe200078e00ff */
[----:B------:R-:W-:Y:S01]  /*5e80*/  LOP3.LUT R4, R4, 0x1c0, RZ, 0xc0, !PT ;  /* 0x000001c004047812 */ /* 0x000fe200078ec0ff */
[----:B------:R-:W-:Y:S01]  /*5e90*/  IMAD.SHL.U32 R5, R60, 0x8, RZ ;  /* 0x000000083c057824 */ /* 0x000fe200078e00ff */
[----:B------:R-:W-:Y:S01]  /*5ea0*/  LOP3.LUT R145, R145, 0xfffffe00, RZ, 0xc0, !PT ;  /* 0xfffffe0091917812 */ /* 0x000fe200078ec0ff */
[----:B------:R-:W-:Y:S01]  /*5eb0*/  ULDC.64 UR4, c[0x0][0x1f0] ;  /* 0x00007c0000047ab9 */ /* 0x000fe20000000a00 */
[----:B------:R-:W-:-:S02]  /*5ec0*/  SHF.R.U32.HI R148, RZ, 0x3, R149 ;  /* 0x00000003ff947819 */ /* 0x000fc40000011695 */
[----:B-1----:R-:W-:Y:S02]  /*5ed0*/  @!P1 LEA R18, P0, R71, R16, 0x1 ;  /* 0x0000001047129211 */ /* 0x002fe400078008ff */
[----:B------:R-:W-:Y:S01]  /*5ee0*/  SEL R2, R2, 0xfffffff0, !P2 ;  /* 0xfffffff002027807 */ /* 0x000fe20005000000 */
[----:B---3--:R-:W-:Y:S01]  /*5ef0*/  @!P1 IMAD.WIDE R24, R7, 0x2, R16 ;  /* 0x0000000207189825 */ /* 0x008fe200078e0210 */
[----:B------:R-:W-:Y:S02]  /*5f00*/  @!P1 LEA.HI.X R19, R71, R17, R147, 0x1, P0 ;  /* 0x0000001147139211 */ /* 0x000fe400000f0c93 */
[----:B------:R-:W-:Y:S01]  /*5f10*/  ISETP.GE.AND P2, PT, R42, c[0x0][0x198], PT ;  /* 0x000066002a007a0c */ /* 0x000fe20003f46270 */
[----:B------:R-:W-:Y:S01]  /*5f20*/  @!P1 IMAD.WIDE R20, R9, 0x2, R16 ;  /* 0x0000000209149825 */ /* 0x000fe200078e0210 */
[----:B------:R-:W-:Y:S02]  /*5f30*/  LOP3.LUT R5, R4, 0x8, R5, 0xf8, !PT ;  /* 0x0000000804057812 */ /* 0x000fe400078ef805 */
[----:B------:R-:W-:Y:S01]  /*5f40*/  ISETP.NE.AND P0, PT, R10, RZ, PT ;  /* 0x000000ff0a00720c */ /* 0x000fe20003f05270 */
[----:B------:R-:W-:Y:S01]  /*5f50*/  @!P1 IMAD.WIDE R22, R8, 0x2, R16 ;  /* 0x0000000208169825 */ /* 0x000fe200078e0210 */
[----:B------:R-:W-:Y:S01]  /*5f60*/  SHF.R.U32.HI R4, RZ, 0x3, R4 ;  /* 0x00000003ff047819 */ /* 0x000fe20000011604 */
[----:B------:R1:W3:Y:S01]  /*5f70*/  SHFL.IDX PT, R16, R13, 0x1, 0x181f ;  /* 0x00381f000d107f89 */ /* 0x0002e200000e0000 */
[----:B------:R-:W-:Y:S01]  /*5f80*/  LOP3.LUT P6, RZ, R6, 0x4, RZ, 0xc0, !PT ;  /* 0x0000000406ff7812 */ /* 0x000fe200078cc0ff */
[----:B------:R-:W-:Y:S01]  /*5f90*/  IMAD.MOV.U32 R8, RZ, RZ, 0x20 ;  /* 0x00000020ff087424 */ /* 0x000fe200078e00ff */
[----:B------:R-:W-:Y:S01]  /*5fa0*/  P2R R6, PR, RZ, 0x1 ;  /* 0x00000001ff067803 */ /* 0x000fe20000000000 */
[----:B------:R-:W-:Y:S01]  /*5fb0*/  IMAD.SHL.U32 R9, R3, 0x40, RZ ;  /* 0x0000004003097824 */ /* 0x000fe200078e00ff */
[----:B------:R-:W-:Y:S01]  /*5fc0*/  LOP3.LUT R4, R5, R4, RZ, 0x3c, !PT ;  /* 0x0000000405047212 */ /* 0x000fe200078e3cff */
[----:B------:R1:W4:Y:S01]  /*5fd0*/  SHFL.IDX PT, R17, R12, 0x1, 0x181f ;  /* 0x00381f000c117f89 */ /* 0x00032200000e0000 */
[----:B------:R-:W-:-:S02]  /*5fe0*/  SEL R3, R8, 0xffffffe0, !P6 ;  /* 0xffffffe008037807 */ /* 0x000fc40007000000 */
[----:B------:R-:W-:Y:S02]  /*5ff0*/  LOP3.LUT R4, R4, 0xfffffe00, R9, 0xf8, !PT ;  /* 0xfffffe0004047812 */ /* 0x000fe400078ef809 */
[----:B------:R-:W-:Y:S01]  /*6000*/  ISETP.GE.AND P6, PT, R146, c[0x0][0x1d4], PT ;  /* 0x0000750092007a0c */ /* 0x000fe20003fc6270 */
[----:B--2---:R2:W5:Y:S01]  /*6010*/  @P3 R2UR UR10, R0 ;  /* 0x00000000000a33c2 */ /* 0x00456200000e0000 */
[----:B------:R-:W-:Y:S02]  /*6020*/  ISETP.GE.AND P3, PT, R71, c[0x0][0x198], PT ;  /* 0x0000660047007a0c */ /* 0x000fe40003f66270 */
[----:B--2---:R-:W-:Y:S01]  /*6030*/  LOP3.LUT R0, R149, 0x38, R146, 0xf8, !PT ;  /* 0x0000003895007812 */ /* 0x004fe200078ef892 */
[----:B-----5:R-:W-:-:S03]  /*6040*/  @UP1 USHF.R.S32.HI UR11, URZ, 0x1f, UR10 ;  /* 0x0000001f3f0b1899 */ /* 0x020fc6000801140a */
[----:B------:R-:W-:Y:S01]  /*6050*/  @!UP1 UMOV UR10, UR29 ;  /* 0x0000001d000a9c82 */ /* 0x000fe20008000000 */
[----:B------:R-:W-:Y:S01]  /*6060*/  LOP3.LUT R0, R145, R0, R148, 0xf6, !PT ;  /* 0x0000000091007212 */ /* 0x000fe200078ef694 */
[----:B------:R-:W-:Y:S02]  /*6070*/  USEL UR9, UR10, URZ, !UP0 ;  /* 0x0000003f0a097287 */ /* 0x000fe4000c000000 */
[----:B------:R-:W-:Y:S02]  /*6080*/  @!UP1 UMOV UR11, UR8 ;  /* 0x00000008000b9c82 */ /* 0x000fe40008000000 */
[----:B------:R-:W-:Y:S01]  /*6090*/  @!P1 IMAD.SHL.U32 R5, R0, 0x2, RZ ;  /* 0x0000000200059824 */ /* 0x000fe200078e00ff */
[----:B------:R-:W-:Y:S01]  /*60a0*/  USEL UR8, UR11, URZ, !UP0 ;  /* 0x0000003f0b087287 */ /* 0x000fe2000c000000 */
[----:B------:R-:W-:-:S03]  /*60b0*/  IMAD.U32 R7, RZ, RZ, UR9 ;  /* 0x00000009ff077e24 */ /* 0x000fc6000f8e00ff */
[----:B------:R2:W-:Y:S01]  /*60c0*/  @!P1 LDGSTS.E.BYPASS.LTC128B.128 [R5+0x10080], [R18.64], !P3 ;  /* 0x1008000012059fae */ /* 0x0005e2000d901d5e */
[C---:B------:R-:W-:Y:S01]  /*60d0*/  IMAD.WIDE.U32 R216, R7.reuse, c[0x0][0x1f0], R216 ;  /* 0x00007c0007d87a25 */ /* 0x040fe200078e00d8 */
[----:B------:R-:W-:Y:S02]  /*60e0*/  UIMAD UR4, UR8, UR4, URZ ;  /* 0x00000004080472a4 */ /* 0x000fe4000f8e023f */
[----:B------:R2:W-:Y:S01]  /*60f0*/  @!P1 LDGSTS.E.BYPASS.LTC128B.128 [R5+0x14080], [R20.64], !P2 ;  /* 0x1408000014059fae */ /* 0x0005e2000d101d5e */
[----:B------:R-:W-:Y:S01]  /*6100*/  IMAD.WIDE.U32 R228, R7, c[0x0][0x218], R228 ;  /* 0x0000860007e47a25 */ /* 0x000fe200078e00e4 */
[----:B------:R-:W-:Y:S01]  /*6110*/  IADD3 R7, R146, 0x80, RZ ;  /* 0x0000008092077810 */ /* 0x000fe20007ffe0ff */
[----:B------:R-:W-:Y:S01]  /*6120*/  UIMAD UR10, UR9, UR5, UR4 ;  /* 0x00000005090a72a4 */ /* 0x000fe2000f8e0204 */
[----:B------:R2:W-:Y:S02]  /*6130*/  @!P1 LDGSTS.E.BYPASS.LTC128B.128 [R5+0x18080], [R22.64], !P5 ;  /* 0x1808000016059fae */ /* 0x0005e4000e901d5e */
[----:B------:R-:W-:Y:S01]  /*6140*/  ISETP.GE.AND P0, PT, R7, c[0x0][0x1d4], PT ;  /* 0x0000750007007a0c */ /* 0x000fe20003f06270 */
[----:B------:R-:W-:Y:S01]  /*6150*/  ULDC.64 UR4, c[0x0][0x218] ;  /* 0x0000860000047ab9 */ /* 0x000fe20000000a00 */
[----:B------:R2:W-:Y:S01]  /*6160*/  @!P1 LDGSTS.E.BYPASS.LTC128B.128 [R5+0x1c080], [R24.64], !P4 ;  /* 0x1c08000018059fae */ /* 0x0005e2000e101d5e */
[----:B------:R-:W-:Y:S01]  /*6170*/  UIMAD UR4, UR8, UR4, URZ ;  /* 0x00000004080472a4 */ /* 0x000fe2000f8e023f */
[----:B------:R-:W-:-:S03]  /*6180*/  IADD3 R223, R217, UR10, RZ ;  /* 0x0000000ad9df7c10 */ /* 0x000fc6000fffe0ff */
[----:B------:R-:W-:-:S06]  /*6190*/  UIMAD UR4, UR9, UR5, UR4 ;  /* 0x00000005090472a4 */ /* 0x000fcc000f8e0204 */
[----:B------:R-:W-:Y:S02]  /*61a0*/  @P0 LOP3.LUT R215, R215, 0x2, RZ, 0xfc, !PT ;  /* 0x00000002d7d70812 */ /* 0x000fe400078efcff */
[----:B------:R-:W-:Y:S02]  /*61b0*/  IADD3 R221, R229, UR4, RZ ;  /* 0x00000004e5dd7c10 */ /* 0x000fe4000fffe0ff */
[----:B------:R-:W-:Y:S02]  /*61c0*/  LOP3.LUT R215, R215, 0xfffffffe, RZ, 0xc0, !PT ;  /* 0xfffffffed7d77812 */ /* 0x000fe400078ec0ff */
[----:B--2---:R-:W-:-:S04]  /*61d0*/  IADD3 R5, R146, 0xc0, RZ ;  /* 0x000000c092057810 */ /* 0x004fc80007ffe0ff */
[----:B------:R-:W-:-:S13]  /*61e0*/  ISETP.GE.AND P0, PT, R5, c[0x0][0x1d4], PT ;  /* 0x0000750005007a0c */ /* 0x000fda0003f06270 */
[----:B------:R-:W-:Y:S02]  /*61f0*/  @P0 LOP3.LUT R215, R215, 0x1, RZ, 0xfc, !PT ;  /* 0x00000001d7d70812 */ /* 0x000fe400078efcff */
[----:B------:R-:W-:Y:S02]  /*6200*/  ISETP.GE.AND P0, PT, R42, c[0x0][0x1d4], PT ;  /* 0x000075002a007a0c */ /* 0x000fe40003f06270 */
[----:B------:R-:W-:-:S11]  /*6210*/  LOP3.LUT R215, R215, 0xfffffffb, RZ, 0xc0, !PT ;  /* 0xfffffffbd7d77812 */ /* 0x000fd600078ec0ff */
[----:B------:R-:W-:Y:S02]  /*6220*/  @P0 LOP3.LUT R215, R215, 0x4, RZ, 0xfc, !PT ;  /* 0x00000004d7d70812 */ /* 0x000fe400078efcff */
[----:B------:R-:W-:-:S13]  /*6230*/  ISETP.NE.AND P0, PT, R6, RZ, PT ;  /* 0x000000ff0600720c */ /* 0x000fda0003f05270 */
[----:B------:R-:W-:Y:S05]  /*6240*/  @P0 BRA `(.L_x_347) ;  /* 0x0000015000000947 */ /* 0x000fea0003800000 */
[C---:B-1-34-:R-:W-:Y:S01]  /*6250*/  IADD3 R8, R71.reuse, 0x80, RZ ;  /* 0x0000008047087810 */ /* 0x05afe20007ffe0ff */
[----:B------:R-:W-:Y:S01]  /*6260*/  IMAD.SHL.U32 R11, R0, 0x2, RZ ;  /* 0x00000002000b7824 */ /* 0x000fe200078e00ff */
[----:B------:R-:W-:Y:S02]  /*6270*/  IADD3 R6, R71, 0xc0, RZ ;  /* 0x000000c047067810 */ /* 0x000fe40007ffe0ff */
[----:B------:R-:W-:Y:S02]  /*6280*/  SHF.R.S32.HI R9, RZ, 0x1f, R42 ;  /* 0x0000001fff097819 */ /* 0x000fe4000001142a */
[----:B------:R-:W-:Y:S02]  /*6290*/  SHF.R.S32.HI R7, RZ, 0x1f, R8 ;  /* 0x0000001fff077819 */ /* 0x000fe40000011408 */
[----:B------:R-:W-:Y:S02]  /*62a0*/  SHF.R.S32.HI R5, RZ, 0x1f, R6 ;  /* 0x0000001fff057819 */ /* 0x000fe40000011406 */
[----:B------:R-:W-:-:S02]  /*62b0*/  LEA.HI R9, R9, R42, RZ, 0x3 ;  /* 0x0000002a09097211 */ /* 0x000fc400078f18ff */
[----:B------:R-:W-:Y:S02]  /*62c0*/  LEA.HI R7, R7, R8, RZ, 0x3 ;  /* 0x0000000807077211 */ /* 0x000fe400078f18ff */
[----:B------:R-:W-:Y:S02]  /*62d0*/  LEA.HI R5, R5, R6, RZ, 0x3 ;  /* 0x0000000605057211 */ /* 0x000fe400078f18ff */
[----:B------:R-:W-:Y:S02]  /*62e0*/  LEA R18, P0, R71, R16, 0x1 ;  /* 0x0000001047127211 */ /* 0x000fe400078008ff */
[----:B------:R-:W-:Y:S02]  /*62f0*/  LOP3.LUT R9, R9, 0xfffffff8, RZ, 0xc0, !PT ;  /* 0xfffffff809097812 */ /* 0x000fe400078ec0ff */
[----:B------:R-:W-:Y:S02]  /*6300*/  LOP3.LUT R7, R7, 0xfffffff8, RZ, 0xc0, !PT ;  /* 0xfffffff807077812 */ /* 0x000fe400078ec0ff */
[----:B------:R-:W-:Y:S01]  /*6310*/  LOP3.LUT R5, R5, 0xfffffff8, RZ, 0xc0, !PT ;  /* 0xfffffff805057812 */ /* 0x000fe200078ec0ff */
[----:B------:R-:W-:Y:S01]  /*6320*/  IMAD.WIDE R8, R9, 0x2, R16 ;  /* 0x0000000209087825 */ /* 0x000fe200078e0210 */
[----:B------:R-:W-:-:S03]  /*6330*/  LEA.HI.X R19, R71, R17, R147, 0x1, P0 ;  /* 0x0000001147137211 */ /* 0x000fc600000f0c93 */
[--C-:B------:R-:W-:Y:S02]  /*6340*/  IMAD.WIDE R6, R7, 0x2, R16.reuse ;  /* 0x0000000207067825 */ /* 0x100fe400078e0210 */
[----:B------:R1:W-:Y:S02]  /*6350*/  LDGSTS.E.BYPASS.LTC128B.128 [R11+0x11080], [R18.64], !P3 ;  /* 0x11080000120b7fae */ /* 0x0003e4000d901d5e */
[----:B------:R-:W-:Y:S02]  /*6360*/  IMAD.WIDE R16, R5, 0x2, R16 ;  /* 0x0000000205107825 */ /* 0x000fe400078e0210 */
[----:B------:R1:W-:Y:S04]  /*6370*/  LDGSTS.E.BYPASS.LTC128B.128 [R11+0x15080], [R8.64], !P2 ;  /* 0x15080000080b7fae */ /* 0x0003e8000d101d5e */
[----:B------:R1:W-:Y:S04]  /*6380*/  LDGSTS.E.BYPASS.LTC128B.128 [R11+0x19080], [R6.64], !P5 ;  /* 0x19080000060b7fae */ /* 0x0003e8000e901d5e */
[----:B------:R1:W-:Y:S02]  /*6390*/  LDGSTS.E.BYPASS.LTC128B.128 [R11+0x1d080], [R16.64], !P4 ;  /* 0x1d080000100b7fae */ /* 0x0003e4000e101d5e */
.L_x_347:
[----:B-1-34-:R-:W-:Y:S05]  /*63a0*/  BSYNC B0 ;  /* 0x0000000000007941 */ /* 0x01afea0003800000 */
.L_x_346:
[----:B------:R-:W-:Y:S01]  /*63b0*/  IADD3 R5, R14, 0x40, RZ ;  /* 0x000000400e057810 */ /* 0x000fe20007ffe0ff */
[----:B------:R1:W2:Y:S01]  /*63c0*/  SHFL.IDX PT, R17, R12, 0x2, 0x181f ;  /* 0x00581f000c117f89 */ /* 0x0002a200000e0000 */
[----:B------:R-:W-:Y:S02]  /*63d0*/  BSSY B0, `(.L_x_348) ;  /* 0x000001b000007945 */ /* 0x000fe40003800000 */
[----:B------:R-:W-:Y:S01]  /*63e0*/  ISETP.GE.AND P0, PT, R5, UR7, PT ;  /* 0x0000000705007c0c */ /* 0x000fe2000bf06270 */
[----:B------:R1:W3:Y:S03]  /*63f0*/  SHFL.IDX PT, R16, R13, 0x2, 0x181f ;  /* 0x00581f000d107f89 */ /* 0x0002e600000e0000 */
[----:B------:R-:W-:-:S09]  /*6400*/  P2R R9, PR, RZ, 0x1 ;  /* 0x00000001ff097803 */ /* 0x000fd20000000000 */
[----:B------:R-:W-:Y:S05]  /*6410*/  @P0 BRA `(.L_x_349) ;  /* 0x0000016000000947 */ /* 0x000fea0003800000 */
[C---:B------:R-:W-:Y:S01]  /*6420*/  IADD3 R8, R71.reuse, 0x80, RZ ;  /* 0x0000008047087810 */ /* 0x040fe20007ffe0ff */
        /* <DEDUP_REMOVED lines=8> */
[----:B---3--:R-:W-:Y:S02]  /*64b0*/  LEA R18, P0, R71, R16, 0x1 ;  /* 0x0000001047127211 */ /* 0x008fe400078008ff */
[----:B------:R-:W-:Y:S02]  /*64c0*/  LOP3.LUT R11, R11, 0xfffffff8, RZ, 0xc0, !PT ;  /* 0xfffffff80b0b7812 */ /* 0x000fe400078ec0ff */
[----:B------:R-:W-:Y:S02]  /*64d0*/  LOP3.LUT R7, R7, 0xfffffff8, RZ, 0xc0, !PT ;  /* 0xfffffff807077812 */ /* 0x000fe400078ec0ff */
[----:B------:R-:W-:Y:S01]  /*64e0*/  LOP3.LUT R5, R5, 0xfffffff8, RZ, 0xc0, !PT ;  /* 0xfffffff805057812 */ /* 0x000fe200078ec0ff */
[----:B--2---:R-:W-:Y:S01]  /*64f0*/  IMAD.WIDE R20, R11, 0x2, R16 ;  /* 0x000000020b147825 */ /* 0x004fe200078e0210 */
[----:B------:R-:W-:-:S03]  /*6500*/  LEA.HI.X R19, R71, R17, R147, 0x1, P0 ;  /* 0x0000001147137211 */ /* 0x000fc600000f0c93 */
[--C-:B------:R-:W-:Y:S02]  /*6510*/  IMAD.WIDE R6, R7, 0x2, R16.reuse ;  /* 0x0000000207067825 */ /* 0x100fe400078e0210 */
[----:B------:R-:W-:Y:S01]  /*6520*/  @!PT LDS RZ, [RZ] ;  /* 0x00000000fffff984 */ /* 0x000fe20000000800 */
[----:B------:R2:W-:Y:S02]  /*6530*/  LDGSTS.E.BYPASS.LTC128B.128 [R15+0x12080], [R18.64], !P3 ;  /* 0x12080000120f7fae */ /* 0x0005e4000d901d5e */
[----:B------:R-:W-:Y:S02]  /*6540*/  IMAD.WIDE R16, R5, 0x2, R16 ;  /* 0x0000000205107825 */ /* 0x000fe400078e0210 */
[----:B------:R2:W-:Y:S04]  /*6550*/  LDGSTS.E.BYPASS.LTC128B.128 [R15+0x16080], [R20.64], !P2 ;  /* 0x16080000140f7fae */ /* 0x0005e8000d101d5e */
[----:B------:R2:W-:Y:S04]  /*6560*/  LDGSTS.E.BYPASS.LTC128B.128 [R15+0x1a080], [R6.64], !P5 ;  /* 0x1a080000060f7fae */ /* 0x0005e8000e901d5e */
[----:B------:R2:W-:Y:S02]  /*6570*/  LDGSTS.E.BYPASS.LTC128B.128 [R15+0x1e080], [R16.64], !P4 ;  /* 0x1e080000100f7fae */ /* 0x0005e4000e101d5e */
.L_x_349:
[----:B------:R-:W-:Y:S05]  /*6580*/  BSYNC B0 ;  /* 0x0000000000007941 */ /* 0x000fea0003800000 */
.L_x_348:
[----:B------:R-:W-:Y:S01]  /*6590*/  IADD3 R5, R14, 0x60, RZ ;  /* 0x000000600e057810 */ /* 0x000fe20007ffe0ff */
[----:B--2---:R2:W4:Y:S01]  /*65a0*/  SHFL.IDX PT, R17, R12, 0x3, 0x181f ;  /* 0x00781f000c117f89 */ /* 0x00452200000e0000 */
[----:B------:R-:W-:Y:S01]  /*65b0*/  UIADD3 UR10, UR13, -0x1, URZ ;  /* 0xffffffff0d0a7890 */ /* 0x000fe2000fffe03f */
[----:B------:R-:W-:Y:S01]  /*65c0*/  BSSY B0, `(.L_x_350) ;  /* 0x000001b000007945 */ /* 0x000fe20003800000 */
[----:B------:R-:W-:Y:S01]  /*65d0*/  ISETP.GE.AND P0, PT, R5, UR7, PT ;  /* 0x0000000705007c0c */ /* 0x000fe2000bf06270 */
[----:B---3--:R2:W3:Y:S03]  /*65e0*/  SHFL.IDX PT, R16, R13, 0x3, 0x181f ;  /* 0x00781f000d107f89 */ /* 0x0084e600000e0000 */
[----:B------:R-:W-:-:S09]  /*65f0*/  P2R R8, PR, RZ, 0x1 ;  /* 0x00000001ff087803 */ /* 0x000fd20000000000 */
[----:B------:R-:W-:Y:S05]  /*6600*/  @P0 BRA `(.L_x_351) ;  /* 0x0000016000000947 */ /* 0x000fea0003800000 */
[----:B------:R-:W-:Y:S01]  /*6610*/  SHF.R.S32.HI R5, RZ, 0x1f, R42 ;  /* 0x0000001fff057819 */ /* 0x000fe2000001142a */
[----:B------:R-:W-:Y:S01]  /*6620*/  IMAD.SHL.U32 R7, R0, 0x2, RZ ;  /* 0x0000000200077824 */ /* 0x000fe200078e00ff */
[----:B------:R-:W-:Y:S02]  /*6630*/  IADD3 R6, R71, 0x80, RZ ;  /* 0x0000008047067810 */ /* 0x000fe40007ffe0ff */
[----:B------:R-:W-:Y:S02]  /*6640*/  LEA.HI R5, R5, R42, RZ, 0x3 ;  /* 0x0000002a05057211 */ /* 0x000fe400078f18ff */
[----:B-123--:R-:W-:Y:S02]  /*6650*/  LEA R12, P0, R71, R16, 0x1 ;  /* 0x00000010470c7211 */ /* 0x00efe400078008ff */
[----:B------:R-:W-:Y:S02]  /*6660*/  LOP3.LUT R5, R5, 0xfffffff8, RZ, 0xc0, !PT ;  /* 0xfffffff805057812 */ /* 0x000fe400078ec0ff */
[----:B----4-:R-:W-:-:S03]  /*6670*/  LEA.HI.X R13, R71, R17, R147, 0x1, P0 ;  /* 0x00000011470d7211 */ /* 0x010fc600000f0c93 */
[----:B------:R-:W-:Y:S01]  /*6680*/  IMAD.WIDE R20, R5, 0x2, R16 ;  /* 0x0000000205147825 */ /* 0x000fe200078e0210 */
[----:B------:R-:W-:Y:S01]  /*6690*/  SHF.R.S32.HI R5, RZ, 0x1f, R6 ;  /* 0x0000001fff057819 */ /* 0x000fe20000011406 */
[----:B------:R-:W-:Y:S01]  /*66a0*/  @!PT LDS RZ, [RZ] ;  /* 0x00000000fffff984 */ /* 0x000fe20000000800 */
[----:B------:R1:W-:Y:S03]  /*66b0*/  LDGSTS.E.BYPASS.LTC128B.128 [R7+0x13080], [R12.64], !P3 ;  /* 0x130800000c077fae */ /* 0x0003e6000d901d5e */
[----:B------:R-:W-:Y:S01]  /*66c0*/  LEA.HI R5, R5, R6, RZ, 0x3 ;  /* 0x0000000605057211 */ /* 0x000fe200078f18ff */
[----:B------:R1:W-:Y:S01]  /*66d0*/  LDGSTS.E.BYPASS.LTC128B.128 [R7+0x17080], [R20.64], !P2 ;  /* 0x1708000014077fae */ /* 0x0003e2000d101d5e */
[----:B------:R-:W-:Y:S02]  /*66e0*/  IADD3 R6, R71, 0xc0, RZ ;  /* 0x000000c047067810 */ /* 0x000fe40007ffe0ff */
[----:B------:R-:W-:-:S05]  /*66f0*/  LOP3.LUT R5, R5, 0xfffffff8, RZ, 0xc0, !PT ;  /* 0xfffffff805057812 */ /* 0x000fca00078ec0ff */
[----:B------:R-:W-:Y:S01]  /*6700*/  IMAD.WIDE R18, R5, 0x2, R16 ;  /* 0x0000000205127825 */ /* 0x000fe200078e0210 */
[----:B------:R-:W-:-:S04]  /*6710*/  SHF.R.S32.HI R5, RZ, 0x1f, R6 ;  /* 0x0000001fff057819 */ /* 0x000fc80000011406 */
[----:B------:R-:W-:Y:S01]  /*6720*/  LEA.HI R5, R5, R6, RZ, 0x3 ;  /* 0x0000000605057211 */ /* 0x000fe200078f18ff */
[----:B------:R1:W-:Y:S03]  /*6730*/  LDGSTS.E.BYPASS.LTC128B.128 [R7+0x1b080], [R18.64], !P5 ;  /* 0x1b08000012077fae */ /* 0x0003e6000e901d5e */
[----:B------:R-:W-:-:S05]  /*6740*/  LOP3.LUT R5, R5, 0xfffffff8, RZ, 0xc0, !PT ;  /* 0xfffffff805057812 */ /* 0x000fca00078ec0ff */
[----:B------:R-:W-:-:S05]  /*6750*/  IMAD.WIDE R16, R5, 0x2, R16 ;  /* 0x0000000205107825 */ /* 0x000fca00078e0210 */
[----:B------:R1:W-:Y:S02]  /*6760*/  LDGSTS.E.BYPASS.LTC128B.128 [R7+0x1f080], [R16.64], !P4 ;  /* 0x1f08000010077fae */ /* 0x0003e4000e101d5e */
.L_x_351:
[----:B------:R-:W-:Y:S05]  /*6770*/  BSYNC B0 ;  /* 0x0000000000007941 */ /* 0x000fea0003800000 */
.L_x_350:
[----:B------:R-:W-:Y:S01]  /*6780*/  USHF.L.U32 UR9, UR10, 0x5, URZ ;  /* 0x000000050a097899 */ /* 0x000fe2000800063f */
[----:B------:R-:W0:Y:S01]  /*6790*/  LDGDEPBAR ;  /* 0x00000000000079af */ /* 0x000e220000000000 */
[----:B------:R-:W-:Y:S01]  /*67a0*/  ULDC.64 UR4, c[0x0][0x1e0] ;  /* 0x0000780000047ab9 */ /* 0x000fe20000000a00 */
[C---:B------:R-:W-:Y:S01]  /*67b0*/  LOP3.LUT P5, RZ, R215.reuse, 0x4, RZ, 0xc0, !PT ;  /* 0x00000004d7ff7812 */ /* 0x040fe200078ac0ff */
[----:B------:R-:W-:Y:S01]  /*67c0*/  UMOV UR11, 0x5 ;  /* 0x00000005000b7882 */ /* 0x000fe20000000000 */
[----:B------:R-:W-:Y:S01]  /*67d0*/  BAR.SYNC.DEFER_BLOCKING 0x0 ;  /* 0x0000000000007b1d */ /* 0x000fe20000010000 */
[----:B------:R-:W-:Y:S01]  /*67e0*/  IMAD.U32 R5, RZ, RZ, UR9 ;  /* 0x00000009ff057e24 */ /* 0x000fe2000f8e00ff */
[----:B------:R-:W-:Y:S01]  /*67f0*/  USHF.L.U32 UR8, UR4, 0x5, URZ ;  /* 0x0000000504087899 */ /* 0x000fe2000800063f */
[C---:B------:R-:W-:Y:S01]  /*6800*/  LOP3.LUT P4, RZ, R215.reuse, 0x2, RZ, 0xc0, !PT ;  /* 0x00000002d7ff7812 */ /* 0x040fe2000788c0ff */
[----:B------:R-:W-:Y:S01]  /*6810*/  USHF.L.U64.HI UR11, UR4, UR11, UR5 ;  /* 0x0000000b040b7299 */ /* 0x000fe20008010205 */
[----:B------:R-:W-:Y:S01]  /*6820*/  LOP3.LUT P3, RZ, R215, 0x1, RZ, 0xc0, !PT ;  /* 0x00000001d7ff7812 */ /* 0x000fe2000786c0ff */
[----:B------:R-:W-:Y:S01]  /*6830*/  USHF.R.S32.HI UR12, URZ, 0x1f, UR10 ;  /* 0x0000001f3f0c7899 */ /* 0x000fe2000801140a */
[----:B------:R-:W-:Y:S01]  /*6840*/  IADD3 R6, -R5, UR16, -R40 ;  /* 0x0000001005067c10 */ /* 0x000fe2000fffe928 */
[----:B-1----:R-:W-:Y:S01]  /*6850*/  IMAD.U32 R7, RZ, RZ, UR8 ;  /* 0x00000008ff077e24 */ /* 0x002fe2000f8e00ff */
[----:B------:R-:W-:-:S02]  /*6860*/  SEL R41, RZ, 0x1, P6 ;  /* 0x00000001ff297807 */ /* 0x000fc40003000000 */
[----:B------:R-:W-:-:S13]  /*6870*/  ISETP.GE.AND P0, PT, R6, 0x1, PT ;  /* 0x000000010600780c */ /* 0x000fda0003f06270 */
[----:B------:R-:W-:Y:S01]  /*6880*/  VOTEU.ANY UP0, P0 ;  /* 0x00000000003f7886 */ /* 0x000fe20000000100 */
[----:B------:R-:W-:Y:S02]  /*6890*/  @P0 IMAD.MOV.U32 R222, RZ, RZ, R216 ;  /* 0x000000ffffde0224 */ /* 0x000fe400078e00d8 */
[----:B------:R-:W-:Y:S02]  /*68a0*/  @P0 IMAD.SHL.U32 R11, R0, 0x2, RZ ;  /* 0x00000002000b0824 */ /* 0x000fe400078e00ff */
[----:B------:R-:W-:Y:S01]  /*68b0*/  @UP0 UIMAD UR4, UR11, UR10, URZ ;  /* 0x0000000a0b0402a4 */ /* 0x000fe2000f8e023f */
[----:B---34-:R-:W-:-:S03]  /*68c0*/  @P0 IMAD.WIDE.U32 R16, R7, UR10, R222 ;  /* 0x0000000a07100c25 */ /* 0x018fc6000f8e00de */
[----:B------:R-:W-:Y:S02]  /*68d0*/  @UP0 UIMAD UR4, UR12, UR8, UR4 ;  /* 0x000000080c0402a4 */ /* 0x000fe4000f8e0204 */
[----:B--2---:R-:W-:-:S04]  /*68e0*/  @P0 LEA R12, P2, R16, c[0x0][0x1c8], 0x1 ;  /* 0x00007200100c0a11 */ /* 0x004fc800078408ff */
[----:B------:R-:W-:-:S04]  /*68f0*/  @P0 IADD3 R6, R17, UR4, RZ ;  /* 0x0000000411060c10 */ /* 0x000fc8000fffe0ff */
[----:B------:R-:W-:Y:S02]  /*6900*/  @P0 LEA.HI.X R13, R16, c[0x0][0x1cc], R6, 0x1, P2 ;  /* 0x00007300100d0a11 */ /* 0x000fe400010f0c06 */
[----:B------:R-:W-:-:S03]  /*6910*/  LEA.HI R6, R67, R64, RZ, 0x5 ;  /* 0x0000004043067211 */ /* 0x000fc600078f28ff */
[----:B------:R-:W-:Y:S01]  /*6920*/  @!PT LDS RZ, [RZ] ;  /* 0x00000000fffff984 */ /* 0x000fe20000000800 */
[----:B------:R-:W-:Y:S01]  /*6930*/  @!PT LDS RZ, [RZ] ;  /* 0x00000000fffff984 */ /* 0x000fe20000000800 */
[----:B------:R-:W-:Y:S01]  /*6940*/  @!PT LDS RZ, [RZ] ;  /* 0x00000000fffff984 */ /* 0x000fe20000000800 */
[----:B------:R1:W-:Y:S01]  /*6950*/  @P0 LDGSTS.E.BYPASS.LTC128B.128 [R11+0xc080], [R12.64], !P6 ;  /* 0x0c0800000c0b0fae */ /* 0x0003e2000f101d5e */
[----:B------:R-:W-:-:S03]  /*6960*/  SHF.R.S32.HI R73, RZ, 0x5, R6 ;  /* 0x00000005ff497819 */ /* 0x000fc60000011406 */
[----:B------:R1:W-:Y:S04]  /*6970*/  @P0 LDGSTS.E.BYPASS.LTC128B.128 [R11+0xd080], [R12.64+0x80], !P5 ;  /* 0x0d0800800c0b0fae */ /* 0x0003e8000e901d5e */
[----:B------:R1:W-:Y:S04]  /*6980*/  @P0 LDGSTS.E.BYPASS.LTC128B.128 [R11+0xe080], [R12.64+0x100], !P4 ;  /* 0x0e0801000c0b0fae */ /* 0x0003e8000e101d5e */
[----:B------:R1:W-:Y:S01]  /*6990*/  @P0 LDGSTS.E.BYPASS.LTC128B.128 [R11+0xf080], [R12.64+0x180], !P3 ;  /* 0x0f0801800c0b0fae */ /* 0x0003e2000d901d5e */
[----:B------:R-:W-:-:S03]  /*69a0*/  ISETP.LT.AND P0, PT, RZ, c[0x0][0x27c], PT ;  /* 0x00009f00ff007a0c */ /* 0x000fc60003f01270 */
[----:B------:R-:W0:Y:S10]  /*69b0*/  LDGDEPBAR ;  /* 0x00000000000079af */ /* 0x000e340000000000 */
[----:B------:R-:W-:Y:S05]  /*69c0*/  @P0 BRA `(.L_x_352) ;  /* 0x0000002000000947 */ /* 0x000fea0003800000 */
[----:B------:R-:W-:-:S04]  /*69d0*/  DEPBAR.LE SB0, 0x1 ;  /* 0x000080400000791a */ /* 0x000fc80000000000 */
[----:B------:R-:W-:Y:S05]  /*69e0*/  BRA `(.L_x_353) ;  /* 0x00009b6000007947 */ /* 0x000fea0003800000 */
.L_x_352:
[----:B------:R-:W-:Y:S01]  /*69f0*/  ULDC.U8 UR4, c[0x0][0x298] ;  /* 0x0000a60000047ab9 */ /* 0x000fe20000000000 */
[----:B------:R-:W-:Y:S01]  /*6a00*/  SHF.R.S32.HI R18, RZ, 0x1f, R65 ;  /* 0x0000001fff127819 */ /* 0x000fe20000011441 */
[----:B------:R-:W-:Y:S01]  /*6a10*/  IMAD.WIDE.U32 R16, R65, c[0x0][0x280], RZ ;  /* 0x0000a00041107a25 */ /* 0x000fe200078e00ff */
[----:B------:R-:W-:Y:S01]  /*6a20*/  ISETP.NE.AND P0, PT, RZ, UR4, PT ;  /* 0x00000004ff007c0c */ /* 0x000fe2000bf05270 */
[----:B------:R-:W-:Y:S01]  /*6a30*/  BSSY B2, `(.L_x_353) ;  /* 0x00009b1000027945 */ /* 0x000fe20003800000 */
[----:B-1----:R-:W-:Y:S01]  /*6a40*/  LEA R11, R43, R14, 0x5 ;  /* 0x0000000e2b0b7211 */ /* 0x002fe200078e28ff */
[----:B------:R-:W-:Y:S01]  /*6a50*/  IMAD R12, R18, c[0x0][0x280], RZ ;  /* 0x0000a000120c7a24 */ /* 0x000fe200078e02ff */
[----:B------:R-:W-:Y:S01]  /*6a60*/  SHF.L.U32 R150, R0, 0x1, RZ ;  /* 0x0000000100967819 */ /* 0x000fe200000006ff */
[----:B------:R-:W-:Y:S02]  /*6a70*/  IMAD R18, R18, c[0x0][0x290], RZ ;  /* 0x0000a40012127a24 */ /* 0x000fe400078e02ff */
[----:B------:R-:W-:-:S02]  /*6a80*/  IMAD R12, R65, c[0x0][0x284], R12 ;  /* 0x0000a100410c7a24 */ /* 0x000fc400078e020c */
[C---:B------:R-:W-:Y:S02]  /*6a90*/  IMAD R13, R65.reuse, c[0x0][0x294], R18 ;  /* 0x0000a500410d7a24 */ /* 0x040fe400078e0212 */
[----:B------:R-:W-:Y:S01]  /*6aa0*/  IMAD.WIDE.U32 R20, R65, c[0x0][0x290], RZ ;  /* 0x0000a40041147a25 */ /* 0x000fe200078e00ff */
[----:B------:R-:W-:-:S04]  /*6ab0*/  IADD3 R15, R12, R17, RZ ;  /* 0x000000110c0f7210 */ /* 0x000fc80007ffe0ff */
[----:B------:R-:W-:Y:S01]  /*6ac0*/  IADD3 R13, R13, R21, RZ ;  /* 0x000000150d0d7210 */ /* 0x000fe20007ffe0ff */
[----:B------:R-:W-:Y:S05]  /*6ad0*/  @!P0 BRA `(.L_x_354) ;  /* 0x00004ae000008947 */ /* 0x000fea0003800000 */
[----:B------:R-:W-:Y:S01]  /*6ae0*/  PLOP3.LUT P0, PT, PT, PT, UP3, 0x80, 0x0 ;  /* 0x000000000000781c */ /* 0x000fe20003f0f038 */
[----:B------:R-:W-:Y:S01]  /*6af0*/  IMAD.MOV.U32 R14, RZ, RZ, R16 ;  /* 0x000000ffff0e7224 */ /* 0x000fe200078e0010 */
        /* <DEDUP_REMOVED lines=9> */
[----:B------:R-:W-:-:S02]  /*6b90*/  CS2R R128, SRZ ;  /* 0x0000000000807805 */ /* 0x000fc4000001ff00 */
[----:B------:R-:W-:Y:S01]  /*6ba0*/  @P0 IMAD.HI.U32 R12, R11, c[0x0][0x2c8], RZ ;  /* 0x0000b2000b0c0a27 */ /* 0x000fe200078e00ff */
[----:B------:R-:W-:-:S13]  /*6bb0*/  PLOP3.LUT P0, PT, PT, PT, UP3, 0x80, 0x0 ;  /* 0x000000000000781c */ /* 0x000fda0003f0f038 */
[----:B------:R-:W-:-:S04]  /*6bc0*/  @P0 SHF.R.U32.HI R11, RZ, c[0x0][0x2cc], R12 ;  /* 0x0000b300ff0b0a19 */ /* 0x000fc8000001160c */
[----:B------:R-:W-:Y:S01]  /*6bd0*/  SHF.R.S32.HI R12, RZ, 0x1f, R11 ;  /* 0x0000001fff0c7819 */ /* 0x000fe2000001140b */
[----:B------:R-:W-:-:S04]  /*6be0*/  IMAD.WIDE.U32 R14, R11, c[0x0][0x280], R14 ;  /* 0x0000a0000b0e7a25 */ /* 0x000fc800078e000e */
[----:B------:R-:W-:Y:S01]  /*6bf0*/  IMAD R18, R12, c[0x0][0x280], RZ ;  /* 0x0000a0000c127a24 */ /* 0x000fe200078e02ff */
[----:B------:R-:W-:-:S03]  /*6c00*/  LEA R16, P0, R14, c[0x0][0x270], 0x1 ;  /* 0x00009c000e107a11 */ /* 0x000fc600078008ff */
[----:B------:R-:W-:Y:S02]  /*6c10*/  IMAD R18, R11, c[0x0][0x284], R18 ;  /* 0x0000a1000b127a24 */ /* 0x000fe400078e0212 */
[----:B------:R1:W2:Y:S03]  /*6c20*/  SHFL.IDX PT, R24, R16, RZ, 0x181f ;  /* 0x00181fff10187589 */ /* 0x0002a600000e0000 */
[----:B------:R-:W-:-:S04]  /*6c30*/  IADD3 R18, R15, R18, RZ ;  /* 0x000000120f127210 */ /* 0x000fc80007ffe0ff */
[----:B------:R-:W-:Y:S01]  /*6c40*/  LEA.HI.X R18, R14, c[0x0][0x274], R18, 0x1, P0 ;  /* 0x00009d000e127a11 */ /* 0x000fe200000f0c12 */
[----:B------:R-:W-:Y:S02]  /*6c50*/  IMAD R14, R12, c[0x0][0x290], RZ ;  /* 0x0000a4000c0e7a24 */ /* 0x000fe400078e02ff */
[----:B------:R-:W-:Y:S02]  /*6c60*/  IMAD.MOV.U32 R12, RZ, RZ, R20 ;  /* 0x000000ffff0c7224 */ /* 0x000fe400078e0014 */
[----:B------:R1:W3:Y:S02]  /*6c70*/  SHFL.IDX PT, R25, R18, RZ, 0x181f ;  /* 0x00181fff12197589 */ /* 0x0002e400000e0000 */
[----:B------:R-:W-:-:S04]  /*6c80*/  IMAD.WIDE.U32 R20, R11, c[0x0][0x290], R12 ;  /* 0x0000a4000b147a25 */ /* 0x000fc800078e000c */
[----:B------:R-:W-:Y:S01]  /*6c90*/  IMAD R13, R11, c[0x0][0x294], R14 ;  /* 0x0000a5000b0d7a24 */ /* 0x000fe200078e020e */
[----:B------:R-:W-:-:S04]  /*6ca0*/  LEA R12, P0, R20, c[0x0][0x288], 0x1 ;  /* 0x0000a200140c7a11 */ /* 0x000fc800078008ff */
[----:B------:R-:W-:Y:S01]  /*6cb0*/  IADD3 R13, R21, R13, RZ ;  /* 0x0000000d150d7210 */ /* 0x000fe20007ffe0ff */
[----:B------:R1:W4:Y:S03]  /*6cc0*/  SHFL.IDX PT, R22, R12, RZ, 0x181f ;  /* 0x00181fff0c167589 */ /* 0x00032600000e0000 */
[----:B------:R-:W-:Y:S01]  /*6cd0*/  LEA.HI.X R13, R20, c[0x0][0x28c], R13, 0x1, P0 ;  /* 0x0000a300140d7a11 */ /* 0x000fe200000f0c0d */
[----:B------:R-:W-:-:S04]  /*6ce0*/  IMAD.SHL.U32 R20, R43, 0x4, RZ ;  /* 0x000000042b147824 */ /* 0x000fc800078e00ff */
[----:B------:R1:W1:Y:S01]  /*6cf0*/  SHFL.IDX PT, R23, R13, RZ, 0x181f ;  /* 0x00181fff0d177589 */ /* 0x00026200000e0000 */
[----:B------:R-:W-:Y:S05]  /*6d00*/  @P1 BRA `(.L_x_356) ;  /* 0x0000028000001947 */ /* 0x000fea0003800000 */
[C---:B--2---:R-:W-:Y:S01]  /*6d10*/  ISETP.GE.AND P0, PT, R20.reuse, c[0x0][0x27c], PT ;  /* 0x00009f0014007a0c */ /* 0x044fe20003f06270 */
[----:B------:R-:W-:Y:S01]  /*6d20*/  CS2R R130, SRZ ;  /* 0x0000000000827805 */ /* 0x000fe2000001ff00 */
[----:B------:R-:W-:Y:S01]  /*6d30*/  CS2R R128, SRZ ;  /* 0x0000000000807805 */ /* 0x000fe2000001ff00 */
[----:B------:R-:W-:-:S10]  /*6d40*/  IADD3 R11, R20, 0x20, RZ ;  /* 0x00000020140b7810 */ /* 0x000fd40007ffe0ff */
[----:B---3--:R-:W-:-:S04]  /*6d50*/  @!P0 IMAD.WIDE R28, R20, 0x2, R24 ;  /* 0x00000002141c8825 */ /* 0x008fc800078e0218 */
[----:B-1--4-:R-:W-:Y:S01]  /*6d60*/  @!P0 IMAD.WIDE R26, R20, 0x2, R22 ;  /* 0x00000002141a8825 */ /* 0x012fe200078e0216 */
[----:B------:R1:W5:Y:S04]  /*6d70*/  @!P0 LD.E.64 R130, [R28.64] ;  /* 0x0000001e1c828980 */ /* 0x000368000c101b00 */
[----:B------:R2:W5:Y:S01]  /*6d80*/  @!P0 LD.E.64 R128, [R26.64] ;  /* 0x0000001e1a808980 */ /* 0x000562000c101b00 */
[----:B------:R-:W-:Y:S01]  /*6d90*/  ISETP.GE.AND P0, PT, R11, c[0x0][0x27c], PT ;  /* 0x00009f000b007a0c */ /* 0x000fe20003f06270 */
[----:B------:R-:W-:Y:S01]  /*6da0*/  CS2R R154, SRZ ;  /* 0x00000000009a7805 */ /* 0x000fe2000001ff00 */
[----:B------:R-:W-:-:S11]  /*6db0*/  CS2R R152, SRZ ;  /* 0x0000000000987805 */ /* 0x000fd6000001ff00 */
[----:B------:R-:W-:-:S04]  /*6dc0*/  @!P0 SHF.R.S32.HI R14, RZ, 0x1f, R11 ;  /* 0x0000001fff0e8819 */ /* 0x000fc8000001140b */
[----:B------:R-:W-:-:S04]  /*6dd0*/  @!P0 LEA.HI R11, R14, R11, RZ, 0x2 ;  /* 0x0000000b0e0b8211 */ /* 0x000fc800078f10ff */
[----:B------:R-:W-:-:S05]  /*6de0*/  @!P0 LOP3.LUT R11, R11, 0xfffffffc, RZ, 0xc0, !PT ;  /* 0xfffffffc0b0b8812 */ /* 0x000fca00078ec0ff */
[----:B------:R-:W-:-:S04]  /*6df0*/  @!P0 IMAD.WIDE R30, R11, 0x2, R24 ;  /* 0x000000020b1e8825 */ /* 0x000fc800078e0218 */
[----:B------:R-:W-:Y:S01]  /*6e00*/  @!P0 IMAD.WIDE R32, R11, 0x2, R22 ;  /* 0x000000020b208825 */ /* 0x000fe200078e0216 */
[----:B------:R-:W-:Y:S01]  /*6e10*/  IADD3 R11, R20, 0x40, RZ ;  /* 0x00000040140b7810 */ /* 0x000fe20007ffe0ff */
        /* <DEDUP_REMOVED lines=8> */
[----:B--2---:R-:W-:-:S04]  /*6ea0*/  @!P0 IMAD.WIDE R26, R11, 0x2, R24 ;  /* 0x000000020b1a8825 */ /* 0x004fc800078e0218 */
[----:B-1----:R-:W-:Y:S01]  /*6eb0*/  @!P0 IMAD.WIDE R28, R11, 0x2, R22 ;  /* 0x000000020b1c8825 */ /* 0x002fe200078e0216 */
        /* <DEDUP_REMOVED lines=11> */
[----:B------:R3:W5:Y:S04]  /*6f70*/  @!P0 LD.E.64 R144, [R24.64] ;  /* 0x0000001e18908980 */ /* 0x000768000c101b00 */
[----:B------:R3:W5:Y:S02]  /*6f80*/  @!P0 LD.E.64 R142, [R22.64] ;  /* 0x0000001e168e8980 */ /* 0x000764000c101b00 */
.L_x_356:
[----:B--2---:R-:W-:Y:S05]  /*6f90*/  BSYNC B0 ;  /* 0x0000000000007941 */ /* 0x004fea0003800000 */
.L_x_355:
[----:B------:R-:W-:Y:S01]  /*6fa0*/  ISETP.NE.AND P0, PT, R10, RZ, PT ;  /* 0x000000ff0a00720c */ /* 0x000fe20003f05270 */
[----:B-----5:R-:W-:Y:S01]  /*6fb0*/  IMAD.MOV.U32 R11, RZ, RZ, R148 ;  /* 0x000000ffff0b7224 */ /* 0x020fe200078e0094 */
[----:B-1-3--:R1:W2:Y:S01]  /*6fc0*/  SHFL.IDX PT, R23, R18, 0x1, 0x181f ;  /* 0x00381f0012177f89 */ /* 0x00a2a200000e0000 */
[----:B------:R-:W-:Y:S01]  /*6fd0*/  IMAD.MOV.U32 R10, RZ, RZ, R149 ;  /* 0x000000ffff0a7224 */ /* 0x000fe200078e0095 */
[----:B------:R-:W-:Y:S01]  /*6fe0*/  BSSY B0, `(.L_x_357) ;  /* 0x0000052000007945 */ /* 0x000fe20003800000 */
        /* <DEDUP_REMOVED lines=25> */
[----:B----4-:R1:W3:Y:S01]  /*7180*/  SHFL.IDX PT, R22, R16, 0x1, 0x181f ;  /* 0x00381f0010167f89 */ /* 0x0102e200000e0000 */
[----:B------:R-:W-:Y:S01]  /*7190*/  IMAD.MOV.U32 R10, RZ, RZ, R129 ;  /* 0x000000ffff0a7224 */ /* 0x000fe200078e0081 */
[----:B------:R-:W-:Y:S01]  /*71a0*/  PRMT R117, R19, 0x7610, R117 ;  /* 0x0000761013757816 */ /* 0x000fe20000000075 */
[----:B------:R-:W-:Y:S01]  /*71b0*/  CS2R R114, SRZ ;  /* 0x0000000000727805 */ /* 0x000fe2000001ff00 */
[----:B------:R1:W4:Y:S01]  /*71c0*/  SHFL.IDX PT, R15, R13, 0x1, 0x181f ;  /* 0x00381f000d0f7f89 */ /* 0x00032200000e0000 */
[----:B------:R-:W-:Y:S01]  /*71d0*/  PRMT R116, R17, 0x7610, R116 ;  /* 0x0000761011747816 */ /* 0x000fe20000000074 */
[----:B------:R-:W-:Y:S01]  /*71e0*/  CS2R R122, SRZ ;  /* 0x00000000007a7805 */ /* 0x000fe2000001ff00 */
[----:B------:R-:W-:Y:S01]  /*71f0*/  PRMT R125, R11, 0x7610, R125 ;  /* 0x000076100b7d7816 */ /* 0x000fe2000000007d */
[----:B------:R1:W1:Y:S01]  /*7200*/  SHFL.IDX PT, R14, R12, 0x1, 0x181f ;  /* 0x00381f000c0e7f89 */ /* 0x00026200000e0000 */
[----:B------:R-:W-:Y:S01]  /*7210*/  PRMT R124, R10, 0x7610, R124 ;  /* 0x000076100a7c7816 */ /* 0x000fe2000000007c */
[----:B------:R-:W-:Y:S01]  /*7220*/  CS2R R140, SRZ ;  /* 0x00000000008c7805 */ /* 0x000fe2000001ff00 */
[----:B------:R-:W-:Y:S01]  /*7230*/  CS2R R104, SRZ ;  /* 0x0000000000687805 */ /* 0x000fe2000001ff00 */
[----:B------:R-:W-:Y:S01]  /*7240*/  CS2R R112, SRZ ;  /* 0x0000000000707805 */ /* 0x000fe2000001ff00 */
[----:B------:R-:W-:Y:S01]  /*7250*/  CS2R R120, SRZ ;  /* 0x0000000000787805 */ /* 0x000fe2000001ff00 */
[----:B------:R-:W-:Y:S01]  /*7260*/  CS2R R138, SRZ ;  /* 0x00000000008a7805 */ /* 0x000fe2000001ff00 */
        /* <DEDUP_REMOVED lines=13> */
[----:B------:R-:W-:Y:S02]  /*7340*/  @!P0 LEA.HI R10, R10, R11, RZ, 0x2 ;  /* 0x0000000b0a0a8211 */ /* 0x000fe400078f10ff */
[----:B------:R-:W-:Y:S02]  /*7350*/  IADD3 R11, R20, 0x40, RZ ;  /* 0x00000040140b7810 */ /* 0x000fe40007ffe0ff */
[----:B------:R-:W-:-:S05]  /*7360*/  @!P0 LOP3.LUT R10, R10, 0xfffffffc, RZ, 0xc0, !PT ;  /* 0xfffffffc0a0a8812 */ /* 0x000fca00078ec0ff */
[----:B------:R-:W-:-:S04]  /*7370*/  @!P0 IMAD.WIDE R28, R10, 0x2, R22 ;  /* 0x000000020a1c8825 */ /* 0x000fc800078e0216 */
[----:B------:R-:W-:Y:S01]  /*7380*/  @!P0 IMAD.WIDE R30, R10, 0x2, R14 ;  /* 0x000000020a1e8825 */ /* 0x000fe200078e020e */
        /* <DEDUP_REMOVED lines=9> */
[----:B--2---:R-:W-:-:S04]  /*7420*/  @!P0 IMAD.WIDE R24, R10, 0x2, R22 ;  /* 0x000000020a188825 */ /* 0x004fc800078e0216 */
[----:B-1----:R-:W-:Y:S01]  /*7430*/  @!P0 IMAD.WIDE R26, R10, 0x2, R14 ;  /* 0x000000020a1a8825 */ /* 0x002fe200078e020e */
        /* <DEDUP_REMOVED lines=12> */
.L_x_358:
[----:B--2---:R-:W-:Y:S05]  /*7500*/  BSYNC B0 ;  /* 0x0000000000007941 */ /* 0x004fea0003800000 */
.L_x_357:
[----:B------:R-:W-:Y:S01]  /*7510*/  ISETP.NE.AND P0, PT, R9, RZ, PT ;  /* 0x000000ff0900720c */ /* 0x000fe20003f05270 */
[----:B-1---5:R-:W-:Y:S01]  /*7520*/  IMAD.MOV.U32 R14, RZ, RZ, R110 ;  /* 0x000000ffff0e7224 */ /* 0x022fe200078e006e */
[----:B---3--:R1:W2:Y:S01]  /*7530*/  SHFL.IDX PT, R25, R18, 0x2, 0x181f ;  /* 0x00581f0012197f89 */ /* 0x0082a200000e0000 */
        /* <DEDUP_REMOVED lines=27> */
[----:B------:R1:W3:Y:S01]  /*76f0*/  SHFL.IDX PT, R24, R16, 0x2, 0x181f ;  /* 0x00581f0010187f89 */ /* 0x0002e200000e0000 */
        /* <DEDUP_REMOVED lines=14> */
[----:B------:R-:W-:Y:S01]  /*77e0*/  CS2R R92, SRZ ;  /* 0x00000000005c7805 */ /* 0x000fe2000001ff00 */
[----:B------:R-:W-:Y:S01]  /*77f0*/  CS2R R100, SRZ ;  /* 0x0000000000647805 */ /* 0x000fe2000001ff00 */
[----:B------:R-:W-:Y:S05]  /*7800*/  @P0 BRA `(.L_x_360) ;  /* 0x0000028000000947 */ /* 0x000fea0003800000 */
[C---:B--2---:R-:W-:Y:S01]  /*7810*/  IADD3 R10, R20.reuse, 0x20, RZ ;  /* 0x00000020140a7810 */ /* 0x044fe20007ffe0ff */
[----:B------:R-:W-:Y:S01]  /*7820*/  CS2R R102, SRZ ;  /* 0x0000000000667805 */ /* 0x000fe2000001ff00 */
[----:B------:R-:W-:Y:S01]  /*7830*/  ISETP.GE.AND P1, PT, R20, c[0x0][0x27c], PT ;  /* 0x00009f0014007a0c */ /* 0x000fe20003f26270 */
[----:B------:R-:W-:Y:S01]  /*7840*/  CS2R R100, SRZ ;  /* 0x0000000000647805 */ /* 0x000fe2000001ff00 */
[----:B------:R-:W-:Y:S01]  /*7850*/  ISETP.GE.AND P0, PT, R10, c[0x0][0x27c], PT ;  /* 0x00009f000a007a0c */ /* 0x000fe20003f06270 */
[----:B------:R-:W-:Y:S01]  /*7860*/  CS2R R94, SRZ ;  /* 0x00000000005e7805 */ /* 0x000fe2000001ff00 */
[----:B------:R-:W-:Y:S01]  /*7870*/  CS2R R92, SRZ ;  /* 0x00000000005c7805 */ /* 0x000fe2000001ff00 */
[----:B------:R-:W-:-:S08]  /*7880*/  IADD3 R14, R20, 0x40, RZ ;  /* 0x00000040140e7810 */ /* 0x000fd00007ffe0ff */
[C---:B---3--:R-:W-:Y:S02]  /*7890*/  @!P1 IMAD.WIDE R32, R20.reuse, 0x2, R24 ;  /* 0x0000000214209825 */ /* 0x048fe400078e0218 */
[----:B------:R-:W-:Y:S02]  /*78a0*/  @!P0 SHF.R.S32.HI R9, RZ, 0x1f, R10 ;  /* 0x0000001fff098819 */ /* 0x000fe4000001140a */
[----:B-1--4-:R-:W-:Y:S01]  /*78b0*/  @!P1 IMAD.WIDE R30, R20, 0x2, R22 ;  /* 0x00000002141e9825 */ /* 0x012fe200078e0216 */
[----:B------:R1:W5:Y:S01]  /*78c0*/  @!P1 LD.E.64 R102, [R32.64] ;  /* 0x0000001e20669980 */ /* 0x000362000c101b00 */
[----:B------:R-:W-:-:S03]  /*78d0*/  @!P0 LEA.HI R9, R9, R10, RZ, 0x2 ;  /* 0x0000000a09098211 */ /* 0x000fc600078f10ff */
[----:B------:R1:W5:Y:S01]  /*78e0*/  @!P1 LD.E.64 R100, [R30.64] ;  /* 0x0000001e1e649980 */ /* 0x000362000c101b00 */
[----:B------:R-:W-:Y:S02]  /*78f0*/  @!P0 LOP3.LUT R9, R9, 0xfffffffc, RZ, 0xc0, !PT ;  /* 0xfffffffc09098812 */ /* 0x000fe400078ec0ff */
[----:B------:R-:W-:-:S03]  /*7900*/  IADD3 R10, R20, 0x60, RZ ;  /* 0x00000060140a7810 */ /* 0x000fc60007ffe0ff */
[----:B------:R-:W-:-:S04]  /*7910*/  @!P0 IMAD.WIDE R26, R9, 0x2, R24 ;  /* 0x00000002091a8825 */ /* 0x000fc800078e0218 */
[----:B------:R-:W-:Y:S01]  /*7920*/  @!P0 IMAD.WIDE R28, R9, 0x2, R22 ;  /* 0x00000002091c8825 */ /* 0x000fe200078e0216 */
[----:B------:R-:W-:Y:S01]  /*7930*/  ISETP.GE.AND P1, PT, R14, c[0x0][0x27c], PT ;  /* 0x00009f000e007a0c */ /* 0x000fe20003f26270 */
[----:B------:R1:W5:Y:S04]  /*7940*/  @!P0 LD.E.64 R94, [R26.64] ;  /* 0x0000001e1a5e8980 */ /* 0x000368000c101b00 */
[----:B------:R1:W5:Y:S01]  /*7950*/  @!P0 LD.E.64 R92, [R28.64] ;  /* 0x0000001e1c5c8980 */ /* 0x000362000c101b00 */
[----:B------:R-:W-:-:S07]  /*7960*/  ISETP.GE.AND P0, PT, R10, c[0x0][0x27c], PT ;  /* 0x00009f000a007a0c */ /* 0x000fce0003f06270 */
[----:B------:R-:W-:-:S04]  /*7970*/  @!P1 SHF.R.S32.HI R11, RZ, 0x1f, R14 ;  /* 0x0000001fff0b9819 */ /* 0x000fc8000001140e */
[----:B------:R-:W-:Y:S02]  /*7980*/  @!P1 LEA.HI R11, R11, R14, RZ, 0x2 ;  /* 0x0000000e0b0b9211 */ /* 0x000fe400078f10ff */
[----:B------:R-:W-:Y:S02]  /*7990*/  @!P0 SHF.R.S32.HI R9, RZ, 0x1f, R10 ;  /* 0x0000001fff098819 */ /* 0x000fe4000001140a */
[----:B------:R-:W-:Y:S02]  /*79a0*/  @!P1 LOP3.LUT R11, R11, 0xfffffffc, RZ, 0xc0, !PT ;  /* 0xfffffffc0b0b9812 */ /* 0x000fe400078ec0ff */
[----:B------:R-:W-:-:S04]  /*79b0*/  @!P0 LEA.HI R9, R9, R10, RZ, 0x2 ;  /* 0x0000000a09098211 */ /* 0x000fc800078f10ff */
[----:B------:R-:W-:Y:S01]  /*79c0*/  @!P0 LOP3.LUT R9, R9, 0xfffffffc, RZ, 0xc0, !PT ;  /* 0xfffffffc09098812 */ /* 0x000fe200078ec0ff */
[C---:B------:R-:W-:Y:S01]  /*79d0*/  @!P1 IMAD.WIDE R14, R11.reuse, 0x2, R24 ;  /* 0x000000020b0e9825 */ /* 0x040fe200078e0218 */
[----:B------:R-:W-:Y:S01]  /*79e0*/  CS2R R86, SRZ ;  /* 0x0000000000567805 */ /* 0x000fe2000001ff00 */
[----:B------:R-:W-:Y:S01]  /*79f0*/  CS2R R82, SRZ ;  /* 0x0000000000527805 */ /* 0x000fe2000001ff00 */
[----:B------:R-:W-:Y:S01]  /*7a00*/  CS2R R84, SRZ ;  /* 0x0000000000547805 */ /* 0x000fe2000001ff00 */
[----:B------:R-:W-:Y:S01]  /*7a10*/  @!P1 IMAD.WIDE R10, R11, 0x2, R22 ;  /* 0x000000020b0a9825 */ /* 0x000fe200078e0216 */
[----:B------:R-:W-:Y:S02]  /*7a20*/  CS2R R78, SRZ ;  /* 0x00000000004e7805 */ /* 0x000fe4000001ff00 */
[----:B------:R1:W5:Y:S01]  /*7a30*/  @!P1 LD.E.64 R86, [R14.64] ;  /* 0x0000001e0e569980 */ /* 0x000362000c101b00 */
[----:B------:R-:W-:-:S03]  /*7a40*/  @!P0 IMAD.WIDE R24, R9, 0x2, R24 ;  /* 0x0000000209188825 */ /* 0x000fc600078e0218 */
[----:B------:R1:W5:Y:S01]  /*7a50*/  @!P1 LD.E.64 R84, [R10.64] ;  /* 0x0000001e0a549980 */ /* 0x000362000c101b00 */
[----:B------:R-:W-:-:S03]  /*7a60*/  @!P0 IMAD.WIDE R22, R9, 0x2, R22 ;  /* 0x0000000209168825 */ /* 0x000fc600078e0216 */
[----:B------:R1:W5:Y:S04]  /*7a70*/  @!P0 LD.E.64 R82, [R24.64] ;  /* 0x0000001e18528980 */ /* 0x000368000c101b00 */
[----:B------:R1:W5:Y:S02]  /*7a80*/  @!P0 LD.E.64 R78, [R22.64] ;  /* 0x0000001e164e8980 */ /* 0x000364000c101b00 */
.L_x_360:
[----:B--2---:R-:W-:Y:S05]  /*7a90*/  BSYNC B0 ;  /* 0x0000000000007941 */ /* 0x004fea0003800000 */
.L_x_359:
[----:B------:R-:W-:Y:S01]  /*7aa0*/  ISETP.NE.AND P0, PT, R8, RZ, PT ;  /* 0x000000ff0800720c */ /* 0x000fe20003f05270 */
[----:B-1---5:R-:W-:Y:S01]  /*7ab0*/  IMAD.MOV.U32 R11, RZ, RZ, R82 ;  /* 0x000000ffff0b7224 */ /* 0x022fe200078e0052 */
[----:B------:R1:W2:Y:S01]  /*7ac0*/  SHFL.IDX PT, R17, R18, 0x3, 0x181f ;  /* 0x00781f0012117f89 */ /* 0x0002a200000e0000 */
        /* <DEDUP_REMOVED lines=27> */
[----:B------:R-:W4:Y:S01]  /*7c80*/  SHFL.IDX PT, R16, R16, 0x3, 0x181f ;  /* 0x00781f0010107f89 */ /* 0x000f2200000e0000 */
[----:B------:R-:W-:Y:S01]  /*7c90*/  IMAD.MOV.U32 R8, RZ, RZ, R101 ;  /* 0x000000ffff087224 */ /* 0x000fe200078e0065 */
[----:B------:R-:W-:Y:S01]  /*7ca0*/  PRMT R51, R11, 0x7610, R51 ;  /* 0x000076100b337816 */ /* 0x000fe20000000033 */
[----:B------:R-:W-:Y:S01]  /*7cb0*/  CS2R R30, SRZ ;  /* 0x00000000001e7805 */ /* 0x000fe2000001ff00 */
[----:B----4-:R1:W4:Y:S01]  /*7cc0*/  SHFL.IDX PT, R15, R13, 0x3, 0x181f ;  /* 0x00781f000d0f7f89 */ /* 0x01032200000e0000 */
[----:B------:R-:W-:Y:S01]  /*7cd0*/  PRMT R50, R10, 0x7610, R50 ;  /* 0x000076100a327816 */ /* 0x000fe20000000032 */
[----:B------:R-:W-:Y:S01]  /*7ce0*/  CS2R R68, SRZ ;  /* 0x0000000000447805 */ /* 0x000fe2000001ff00 */
[----:B------:R-:W-:Y:S01]  /*7cf0*/  PRMT R55, R9, 0x7610, R55 ;  /* 0x0000761009377816 */ /* 0x000fe20000000037 */
[----:B------:R1:W3:Y:S01]  /*7d00*/  SHFL.IDX PT, R14, R12, 0x3, 0x181f ;  /* 0x00781f000c0e7f89 */ /* 0x0002e200000e0000 */
        /* <DEDUP_REMOVED lines=10> */
[----:B-1----:R-:W-:-:S02]  /*7db0*/  IADD3 R13, R20, 0x20, RZ ;  /* 0x00000020140d7810 */ /* 0x002fc40007ffe0ff */
[C---:B------:R-:W-:Y:S02]  /*7dc0*/  IADD3 R11, R20.reuse, 0x40, RZ ;  /* 0x00000040140b7810 */ /* 0x040fe40007ffe0ff */
[----:B------:R-:W-:-:S06]  /*7dd0*/  IADD3 R9, R20, 0x60, RZ ;  /* 0x0000006014097810 */ /* 0x000fcc0007ffe0ff */
[----:B------:R-:W-:-:S04]  /*7de0*/  @!P0 IMAD.WIDE R22, R20, 0x2, R16 ;  /* 0x0000000214168825 */ /* 0x000fc800078e0210 */
[----:B---34-:R-:W-:Y:S01]  /*7df0*/  @!P0 IMAD.WIDE R18, R20, 0x2, R14 ;  /* 0x0000000214128825 */ /* 0x018fe200078e020e */
        /* <DEDUP_REMOVED lines=15> */
[--C-:B-1----:R-:W-:Y:S01]  /*7ef0*/  @!P2 IMAD.WIDE R22, R10, 0x2, R16.reuse ;  /* 0x000000020a16a825 */ /* 0x102fe200078e0210 */
[----:B------:R-:W-:Y:S01]  /*7f00*/  CS2R R44, SRZ ;  /* 0x00000000002c7805 */ /* 0x000fe2000001ff00 */
[----:B------:R-:W-:Y:S01]  /*7f10*/  CS2R R30, SRZ ;  /* 0x00000000001e7805 */ /* 0x000fe2000001ff00 */
[----:B------:R-:W-:Y:S01]  /*7f20*/  CS2R R36, SRZ ;  /* 0x0000000000247805 */ /* 0x000fe2000001ff00 */
[--C-:B------:R-:W-:Y:S01]  /*7f30*/  @!P1 IMAD.WIDE R12, R9, 0x2, R16.reuse ;  /* 0x00000002090c9825 */ /* 0x100fe200078e0210 */
[----:B------:R-:W-:Y:S01]  /*7f40*/  CS2R R26, SRZ ;  /* 0x00000000001a7805 */ /* 0x000fe2000001ff00 */
[----:B------:R-:W-:Y:S01]  /*7f50*/  CS2R R28, SRZ ;  /* 0x00000000001c7805 */ /* 0x000fe2000001ff00 */
[----:B------:R1:W5:Y:S01]  /*7f60*/  @!P2 LD.E.64 R68, [R22.64] ;  /* 0x0000001e1644a980 */ /* 0x000362000c101b00 */
[----:B------:R-:W-:-:S03]  /*7f70*/  @!P0 IMAD.WIDE R16, R8, 0x2, R16 ;  /* 0x0000000208108825 */ /* 0x000fc600078e0210 */
[----:B------:R1:W5:Y:S01]  /*7f80*/  @!P1 LD.E.64 R30, [R12.64] ;  /* 0x0000001e0c1e9980 */ /* 0x000362000c101b00 */
[----:B--2---:R-:W-:-:S03]  /*7f90*/  @!P1 IMAD.WIDE R18, R9, 0x2, R14 ;  /* 0x0000000209129825 */ /* 0x004fc600078e020e */
[----:B------:R1:W5:Y:S01]  /*7fa0*/  @!P0 LD.E.64 R36, [R16.64] ;  /* 0x0000001e10248980 */ /* 0x000362000c101b00 */
[----:B------:R-:W-:-:S03]  /*7fb0*/  @!P2 IMAD.WIDE R10, R10, 0x2, R14 ;  /* 0x000000020a0aa825 */ /* 0x000fc600078e020e */
[----:B------:R1:W5:Y:S01]  /*7fc0*/  @!P1 LD.E.64 R26, [R18.64] ;  /* 0x0000001e121a9980 */ /* 0x000362000c101b00 */
[----:B------:R-:W-:-:S03]  /*7fd0*/  @!P0 IMAD.WIDE R8, R8, 0x2, R14 ;  /* 0x0000000208088825 */ /* 0x000fc600078e020e */
[----:B------:R1:W5:Y:S04]  /*7fe0*/  @!P2 LD.E.64 R44, [R10.64] ;  /* 0x0000001e0a2ca980 */ /* 0x000368000c101b00 */
[----:B------:R1:W5:Y:S02]  /*7ff0*/  @!P0 LD.E.64 R28, [R8.64] ;  /* 0x0000001e081c8980 */ /* 0x000364000c101b00 */
.L_x_362:
[----:B--2---:R-:W-:Y:S05]  /*8000*/  BSYNC B0 ;  /* 0x0000000000007941 */ /* 0x004fea0003800000 */
.L_x_361:
[----:B-1---5:R-:W-:Y:S01]  /*8010*/  IMAD.MOV.U32 R8, RZ, RZ, R36 ;  /* 0x000000ffff087224 */ /* 0x022fe200078e0024 */
[----:B------:R-:W-:Y:S01]  /*8020*/  UIADD3 UR4, -UR23, UR7, URZ ;  /* 0x0000000717047290 */ /* 0x000fe2000fffe13f */
[----:B------:R-:W-:Y:S01]  /*8030*/  IMAD.MOV.U32 R10, RZ, RZ, R30 ;  /* 0x000000ffff0a7224 */ /* 0x000fe200078e001e */
[----:B------:R-:W-:-:S04]  /*8040*/  DEPBAR.LE SB0, 0x1 ;  /* 0x000080400000791a */ /* 0x000fc80000000000 */
[----:B------:R-:W-:Y:S01]  /*8050*/  UISETP.LT.AND UP0, UPT, UR4, 0x80, UPT ;  /* 0x000000800400788c */ /* 0x000fe2000bf01270 */
[----:B------:R-:W-:Y:S01]  /*8060*/  PRMT R19, R8, 0x7610, R19 ;  /* 0x0000761008137816 */ /* 0x000fe20000000013 */
[----:B------:R-:W-:Y:S01]  /*8070*/  IMAD.MOV.U32 R9, RZ, RZ, R31 ;  /* 0x000000ffff097224 */ /* 0x000fe200078e001f */
[----:B------:R-:W-:Y:S01]  /*8080*/  PRMT R17, R10, 0x7610, R17 ;  /* 0x000076100a117816 */ /* 0x000fe20000000011 */
[----:B------:R-:W-:Y:S01]  /*8090*/  IMAD.MOV.U32 R8, RZ, RZ, R68 ;  /* 0x000000ffff087224 */ /* 0x000fe200078e0044 */
[----:B------:R-:W-:Y:S01]  /*80a0*/  USEL UR4, UR4, 0x80, UP0 ;  /* 0x0000008004047887 */ /* 0x000fe20008000000 */
[----:B------:R-:W-:Y:S01]  /*80b0*/  IMAD.MOV.U32 R11, RZ, RZ, R37 ;  /* 0x000000ffff0b7224 */ /* 0x000fe200078e0025 */
[----:B------:R-:W-:Y:S01]  /*80c0*/  PRMT R16, R9, 0x7610, R16 ;  /* 0x0000761009107816 */ /* 0x000fe20000000010 */
[----:B------:R-:W-:Y:S01]  /*80d0*/  IMAD.MOV.U32 R10, RZ, RZ, R76 ;  /* 0x000000ffff0a7224 */ /* 0x000fe200078e004c */
[----:B---3--:R-:W-:Y:S01]  /*80e0*/  PRMT R24, R8, 0x7610, R24 ;  /* 0x0000761008187816 */ /* 0x008fe20000000018 */
[----:B------:R-:W-:Y:S01]  /*80f0*/  IMAD.MOV.U32 R9, RZ, RZ, R77 ;  /* 0x000000ffff097224 */ /* 0x000fe200078e004d */
[----:B------:R-:W-:Y:S01]  /*8100*/  BAR.SYNC.DEFER_BLOCKING 0x0 ;  /* 0x0000000000007b1d */ /* 0x000fe20000010000 */
[----:B------:R-:W-:Y:S01]  /*8110*/  IMAD.MOV.U32 R8, RZ, RZ, R28 ;  /* 0x000000ffff087224 */ /* 0x000fe200078e001c */
[----:B------:R-:W-:-:S02]  /*8120*/  ISETP.GE.AND P0, PT, R40, UR4, PT ;  /* 0x0000000428007c0c */ /* 0x000fc4000bf06270 */
[----:B------:R-:W-:Y:S01]  /*8130*/  PRMT R18, R11, 0x7610, R18 ;  /* 0x000076100b127816 */ /* 0x000fe20000000012 */
[----:B------:R-:W-:Y:S01]  /*8140*/  IMAD.MOV.U32 R11, RZ, RZ, R69 ;  /* 0x000000ffff0b7224 */ /* 0x000fe200078e0045 */
[----:B------:R-:W-:Y:S01]  /*8150*/  PRMT R34, R10, 0x7610, R34 ;  /* 0x000076100a227816 */ /* 0x000fe20000000022 */
[----:B------:R-:W-:Y:S01]  /*8160*/  IMAD.MOV.U32 R10, RZ, RZ, R29 ;  /* 0x000000ffff0a7224 */ /* 0x000fe200078e001d */
[----:B------:R-:W-:Y:S01]  /*8170*/  PRMT R33, R9, 0x7610, R33 ;  /* 0x0000761009217816 */ /* 0x000fe20000000021 */
[----:B------:R-:W-:Y:S01]  /*8180*/  IMAD.MOV.U32 R9, RZ, RZ, R26 ;  /* 0x000000ffff097224 */ /* 0x000fe200078e001a */
[----:B----4-:R-:W-:Y:S01]  /*8190*/  PRMT R15, R8, 0x7610, R15 ;  /* 0x00007610080f7816 */ /* 0x010fe2000000000f */
        /* <DEDUP_REMOVED lines=9> */
[----:B------:R-:W-:Y:S01]  /*8230*/  BSSY B1, `(.L_x_363) ;  /* 0x00000cf000017945 */ /* 0x000fe20003800000 */
[----:B------:R-:W-:-:S02]  /*8240*/  PRMT R22, R11, 0x7610, R22 ;  /* 0x000076100b167816 */ /* 0x000fc40000000016 */
[----:B------:R-:W-:Y:S02]  /*8250*/  PRMT R21, R10, 0x7610, R21 ;  /* 0x000076100a157816 */ /* 0x000fe40000000015 */
[----:B------:R-:W-:Y:S02]  /*8260*/  PRMT R32, R9, 0x7610, R32 ;  /* 0x0000761009207816 */ /* 0x000fe40000000020 */
[----:B------:R-:W-:Y:S01]  /*8270*/  PRMT R25, R8, 0x7610, R25 ;  /* 0x0000761008197816 */ /* 0x000fe20000000019 */
[----:B------:R-:W-:Y:S05]  /*8280*/  @P0 BRA `(.L_x_364) ;  /* 0x00000c9000000947 */ /* 0x000fea0003800000 */
[----:B------:R-:W-:Y:S01]  /*8290*/  ISETP.GE.AND P0, PT, R20, c[0x0][0x27c], PT ;  /* 0x00009f0014007a0c */ /* 0x000fe20003f06270 */
[----:B------:R-:W-:-:S12]  /*82a0*/  BSSY B0, `(.L_x_365) ;  /* 0x0000030000007945 */ /* 0x000fd80003800000 */
[----:B------:R-:W-:Y:S05]  /*82b0*/  @P0 BRA `(.L_x_366) ;  /* 0x000002e000000947 */ /* 0x000fea0003800000 */
[----:B------:R-:W1:Y:S01]  /*82c0*/  LDS.128 R8, [R150+0x10080] ;  /* 0x0100800096087984 */ /* 0x000e620000000c00 */
[----:B------:R-:W-:Y:S02]  /*82d0*/  SHF.R.U64 R128, R128, 0x10, R129 ;  /* 0x0000001080807819 */ /* 0x000fe40000001281 */
[----:B------:R-:W-:Y:S02]  /*82e0*/  SHF.R.U64 R130, R130, 0x10, R131 ;  /* 0x0000001082827819 */ /* 0x000fe40000001283 */
[----:B------:R-:W-:Y:S02]  /*82f0*/  SHF.R.U32.HI R129, RZ, 0x10, R129 ;  /* 0x00000010ff817819 */ /* 0x000fe40000011681 */
[----:B------:R-:W-:Y:S02]  /*8300*/  SHF.R.U32.HI R131, RZ, 0x10, R131 ;  /* 0x00000010ff837819 */ /* 0x000fe40000011683 */
[----:B------:R-:W-:Y:S02]  /*8310*/  PRMT R124, R124, 0x5410, R129 ;  /* 0x000054107c7c7816 */ /* 0x000fe40000000081 */
[----:B------:R-:W-:-:S02]  /*8320*/  PRMT R126, R126, 0x5410, R131 ;  /* 0x000054107e7e7816 */ /* 0x000fc40000000083 */
[----:B------:R-:W-:Y:S02]  /*8330*/  PRMT R125, R125, 0x5410, R128 ;  /* 0x000054107d7d7816 */ /* 0x000fe40000000080 */
[----:B------:R-:W-:Y:S02]  /*8340*/  PRMT R127, R127, 0x5410, R130 ;  /* 0x000054107f7f7816 */ /* 0x000fe40000000082 */
[----:B------:R-:W-:Y:S02]  /*8350*/  LOP3.LUT R135, R124, 0xffff0000, RZ, 0xc0, !PT ;  /* 0xffff00007c877812 */ /* 0x000fe400078ec0ff */
[----:B------:R-:W-:Y:S01]  /*8360*/  LOP3.LUT R137, R126, 0xffff0000, RZ, 0xc0, !PT ;  /* 0xffff00007e897812 */ /* 0x000fe200078ec0ff */
[C---:B-1----:R-:W-:Y:S01]  /*8370*/  IMAD.U32 R129, R10.reuse, 0x10000, RZ ;  /* 0x000100000a817824 */ /* 0x042fe200078e00ff */
[----:B------:R-:W-:Y:S01]  /*8380*/  LOP3.LUT R128, R10, 0xffff0000, RZ, 0xc0, !PT ;  /* 0xffff00000a807812 */ /* 0x000fe200078ec0ff */
[----:B------:R-:W-:Y:S01]  /*8390*/  IMAD.U32 R10, R11, 0x10000, RZ ;  /* 0x000100000b0a7824 */ /* 0x000fe200078e00ff */
[----:B------:R-:W-:-:S02]  /*83a0*/  SHF.L.U32 R133, R8, 0x10, RZ ;  /* 0x0000001008857819 */ /* 0x000fc400000006ff */
[----:B------:R-:W-:Y:S01]  /*83b0*/  LOP3.LUT R132, R8, 0xffff0000, RZ, 0xc0, !PT ;  /* 0xffff000008847812 */ /* 0x000fe200078ec0ff */
[----:B------:R-:W-:Y:S01]  /*83c0*/  IMAD.U32 R8, R124, 0x10000, RZ ;  /* 0x000100007c087824 */ /* 0x000fe200078e00ff */
[----:B------:R-:W-:Y:S01]  /*83d0*/  LOP3.LUT R130, R11, 0xffff0000, RZ, 0xc0, !PT ;  /* 0xffff00000b827812 */ /* 0x000fe200078ec0ff */
[----:B------:R-:W-:Y:S01]  /*83e0*/  IMAD.U32 R11, R126, 0x10000, RZ ;  /* 0x000100007e0b7824 */ /* 0x000fe200078e00ff */
[C---:B------:R-:W-:Y:S01]  /*83f0*/  SHF.L.U32 R131, R9.reuse, 0x10, RZ ;  /* 0x0000001009837819 */ /* 0x040fe200000006ff */
[CC--:B------:R-:W-:Y:S01]  /*8400*/  FMUL.FTZ R124, R128.reuse, R8.reuse ;  /* 0x00000008807c7220 */ /* 0x0c0fe20000410000 */
[----:B------:R-:W-:Y:S01]  /*8410*/  LOP3.LUT R126, R9, 0xffff0000, RZ, 0xc0, !PT ;  /* 0xffff0000097e7812 */ /* 0x000fe200078ec0ff */
[-C--:B------:R-:W-:Y:S02]  /*8420*/  FMUL.FTZ R128, R128, R11.reuse ;  /* 0x0000000b80807220 */ /* 0x080fe40000410000 */
[----:B------:R-:W-:Y:S01]  /*8430*/  FFMA.FTZ R124, R129, R11, -R124 ;  /* 0x0000000b817c7223 */ /* 0x000fe2000001087c */
[----:B------:R-:W-:Y:S01]  /*8440*/  SHF.L.U32 R11, R127, 0x10, RZ ;  /* 0x000000107f0b7819 */ /* 0x000fe200000006ff */
[----:B------:R-:W-:Y:S01]  /*8450*/  FFMA.FTZ R129, R129, R8, R128 ;  /* 0x0000000881817223 */ /* 0x000fe20000010080 */
[----:B------:R-:W-:Y:S01]  /*8460*/  LOP3.LUT R127, R127, 0xffff0000, RZ, 0xc0, !PT ;  /* 0xffff00007f7f7812 */ /* 0x000fe200078ec0ff */
[----:B------:R-:W-:-:S02]  /*8470*/  FMUL.FTZ R9, R130, R135 ;  /* 0x0000008782097220 */ /* 0x000fc40000410000 */
[C---:B------:R-:W-:Y:S01]  /*8480*/  IMAD.U32 R8, R125.reuse, 0x10000, RZ ;  /* 0x000100007d087824 */ /* 0x040fe200078e00ff */
[----:B------:R-:W-:Y:S01]  /*8490*/  LOP3.LUT R125, R125, 0xffff0000, RZ, 0xc0, !PT ;  /* 0xffff00007d7d7812 */ /* 0x000fe200078ec0ff */
[-C--:B------:R-:W-:Y:S02]  /*84a0*/  FMUL.FTZ R130, R130, R137.reuse ;  /* 0x0000008982827220 */ /* 0x080fe40000410000 */
[C---:B------:R-:W-:Y:S02]  /*84b0*/  FFMA.FTZ R9, R10.reuse, R137, -R9 ;  /* 0x000000890a097223 */ /* 0x040fe40000010809 */
[----:B------:R-:W-:Y:S02]  /*84c0*/  FFMA.FTZ R130, R10, R135, R130 ;  /* 0x000000870a827223 */ /* 0x000fe40000010082 */
[----:B------:R-:W-:Y:S02]  /*84d0*/  FMUL.FTZ R10, R132, R8 ;  /* 0x00000008840a7220 */ /* 0x000fe40000410000 */
[----:B------:R-:W-:-:S02]  /*84e0*/  FMUL.FTZ R128, R126, R125 ;  /* 0x0000007d7e807220 */ /* 0x000fc40000410000 */
[----:B------:R-:W-:Y:S02]  /*84f0*/  FMUL.FTZ R132, R132, R11 ;  /* 0x0000000b84847220 */ /* 0x000fe40000410000 */
[----:B------:R-:W-:Y:S02]  /*8500*/  FMUL.FTZ R126, R126, R127 ;  /* 0x0000007f7e7e7220 */ /* 0x000fe40000410000 */
[C---:B------:R-:W-:Y:S01]  /*8510*/  FFMA.FTZ R134, R133.reuse, R11, -R10 ;  /* 0x0000000b85867223 */ /* 0x040fe2000001080a */
[----:B------:R-:W-:Y:S01]  /*8520*/  F2FP.BF16.PACK_AB R11, R130, R9 ;  /* 0x00000009820b723e */ /* 0x000fe200000010ff */
[----:B------:R-:W-:Y:S01]  /*8530*/  FFMA.FTZ R133, R133, R8, R132 ;  /* 0x0000000885857223 */ /* 0x000fe20000010084 */
[----:B------:R-:W-:Y:S01]  /*8540*/  F2FP.BF16.PACK_AB R10, R129, R124 ;  /* 0x0000007c810a723e */ /* 0x000fe200000010ff */
[C---:B------:R-:W-:Y:S02]  /*8550*/  FFMA.FTZ R128, R131.reuse, R127, -R128 ;  /* 0x0000007f83807223 */ /* 0x040fe40000010880 */
[----:B------:R-:W-:Y:S01]  /*8560*/  FFMA.FTZ R125, R131, R125, R126 ;  /* 0x0000007d837d7223 */ /* 0x000fe2000001007e */
[----:B------:R-:W-:-:S04]  /*8570*/  F2FP.BF16.PACK_AB R8, R133, R134 ;  /* 0x000000868508723e */ /* 0x000fc800000010ff */
[----:B------:R-:W-:-:S05]  /*8580*/  F2FP.BF16.PACK_AB R9, R125, R128 ;  /* 0x000000807d09723e */ /* 0x000fca00000010ff */
[----:B------:R1:W-:Y:S02]  /*8590*/  STS.128 [R150+0x10080], R8 ;  /* 0x0100800896007388 */ /* 0x0003e40000000c00 */
.L_x_366:
[----:B------:R-:W-:Y:S05]  /*85a0*/  BSYNC B0 ;  /* 0x0000000000007941 */ /* 0x000fea0003800000 */
.L_x_365:
[----:B-1----:R-:W-:Y:S01]  /*85b0*/  IADD3 R8, R20, 0x20, RZ ;  /* 0x0000002014087810 */ /* 0x002fe20007ffe0ff */
[----:B------:R-:W-:Y:S03]  /*85c0*/  BSSY B0, `(.L_x_367) ;  /* 0x0000031000007945 */ /* 0x000fe60003800000 */
[----:B------:R-:W-:-:S13]  /*85d0*/  ISETP.GE.AND P0, PT, R8, c[0x0][0x27c], PT ;  /* 0x00009f0008007a0c */ /* 0x000fda0003f06270 */
        /* <DEDUP_REMOVED lines=47> */
.L_x_368:
[----:B------:R-:W-:Y:S05]  /*88d0*/  BSYNC B0 ;  /* 0x0000000000007941 */ /* 0x000fea0003800000 */
.L_x_367:
        /* <DEDUP_REMOVED lines=50> */
.L_x_370:
[----:B------:R-:W-:Y:S05]  /*8c00*/  BSYNC B0 ;  /* 0x0000000000007941 */ /* 0x000fea0003800000 */
.L_x_369:
[----:B-1----:R-:W-:-:S04]  /*8c10*/  IADD3 R8, R20, 0x60, RZ ;  /* 0x0000006014087810 */ /* 0x002fc80007ffe0ff */
        /* <DEDUP_REMOVED lines=48> */
.L_x_364:
[----:B------:R-:W-:Y:S05]  /*8f20*/  BSYNC B1 ;  /* 0x0000000000017941 */ /* 0x000fea0003800000 */
.L_x_363:
[----:B-1----:R-:W-:Y:S01]  /*8f30*/  IADD3 R8, R40, 0x20, RZ ;  /* 0x0000002028087810 */ /* 0x002fe20007ffe0ff */
[----:B------:R-:W-:Y:S03]  /*8f40*/  BSSY B1, `(.L_x_371) ;  /* 0x00000cc000017945 */ /* 0x000fe60003800000 */
[----:B------:R-:W-:-:S13]  /*8f50*/  ISETP.GE.AND P0, PT, R8, UR4, PT ;  /* 0x0000000408007c0c */ /* 0x000fda000bf06270 */
        /* <DEDUP_REMOVED lines=50> */
.L_x_374:
[----:B------:R-:W-:Y:S05]  /*9280*/  BSYNC B0 ;  /* 0x0000000000007941 */ /* 0x000fea0003800000 */
.L_x_373:
        /* <DEDUP_REMOVED lines=13> */
[----:B------:R-:W-:Y:S01]  /*9360*/  LOP3.LUT R99, R80, 0xffff0000, RZ, 0xc0, !PT ;  /* 0xffff000050637812 */ /* 0x000fe200078ec0ff */
[C---:B-1----:R-:W-:Y:S01]  /*9370*/  IMAD.U32 R89, R10.reuse, 0x10000, RZ ;  /* 0x000100000a597824 */ /* 0x042fe200078e00ff */
[----:B------:R-:W-:Y:S01]  /*9380*/  LOP3.LUT R88, R10, 0xffff0000, RZ, 0xc0, !PT ;  /* 0xffff00000a587812 */ /* 0x000fe200078ec0ff */
[----:B------:R-:W-:Y:S01]  /*9390*/  IMAD.U32 R10, R11, 0x10000, RZ ;  /* 0x000100000b0a7824 */ /* 0x000fe200078e00ff */
[C---:B------:R-:W-:Y:S02]  /*93a0*/  SHF.L.U32 R97, R8.reuse, 0x10, RZ ;  /* 0x0000001008617819 */ /* 0x040fe400000006ff */
[----:B------:R-:W-:Y:S01]  /*93b0*/  LOP3.LUT R96, R8, 0xffff0000, RZ, 0xc0, !PT ;  /* 0xffff000008607812 */ /* 0x000fe200078ec0ff */
[----:B------:R-:W-:Y:S01]  /*93c0*/  IMAD.U32 R8, R71, 0x10000, RZ ;  /* 0x0001000047087824 */ /* 0x000fe200078e00ff */
[----:B------:R-:W-:Y:S01]  /*93d0*/  LOP3.LUT R90, R11, 0xffff0000, RZ, 0xc0, !PT ;  /* 0xffff00000b5a7812 */ /* 0x000fe200078ec0ff */
[----:B------:R-:W-:Y:S01]  /*93e0*/  IMAD.U32 R11, R80, 0x10000, RZ ;  /* 0x00010000500b7824 */ /* 0x000fe200078e00ff */
[----:B------:R-:W-:Y:S01]  /*93f0*/  LOP3.LUT R71, R71, 0xffff0000, RZ, 0xc0, !PT ;  /* 0xffff000047477812 */ /* 0x000fe200078ec0ff */
[CC--:B------:R-:W-:Y:S01]  /*9400*/  FMUL.FTZ R80, R88.reuse, R8.reuse ;  /* 0x0000000858507220 */ /* 0x0c0fe20000410000 */
[C---:B------:R-:W-:Y:S01]  /*9410*/  SHF.L.U32 R91, R9.reuse, 0x10, RZ ;  /* 0x00000010095b7819 */ /* 0x040fe200000006ff */
[-C--:B------:R-:W-:Y:S01]  /*9420*/  FMUL.FTZ R88, R88, R11.reuse ;  /* 0x0000000b58587220 */ /* 0x080fe20000410000 */
[----:B------:R-:W-:Y:S01]  /*9430*/  LOP3.LUT R98, R9, 0xffff0000, RZ, 0xc0, !PT ;  /* 0xffff000009627812 */ /* 0x000fe200078ec0ff */
        /* <DEDUP_REMOVED lines=13> */
[-C--:B------:R-:W-:Y:S02]  /*9510*/  FMUL.FTZ R98, R98, R81.reuse ;  /* 0x0000005162627220 */ /* 0x080fe40000410000 */
[----:B------:R-:W-:Y:S02]  /*9520*/  FFMA.FTZ R88, R91, R81, -R88 ;  /* 0x000000515b587223 */ /* 0x000fe40000010858 */
[C---:B------:R-:W-:Y:S01]  /*9530*/  FFMA.FTZ R71, R97.reuse, R11, -R10 ;  /* 0x0000000b61477223 */ /* 0x040fe2000001080a */
[----:B------:R-:W-:Y:S01]  /*9540*/  F2FP.BF16.PACK_AB R11, R90, R9 ;  /* 0x000000095a0b723e */ /* 0x000fe200000010ff */
[----:B------:R-:W-:Y:S01]  /*9550*/  FFMA.FTZ R8, R97, R8, R96 ;  /* 0x0000000861087223 */ /* 0x000fe20000010060 */
[----:B------:R-:W-:Y:S01]  /*9560*/  F2FP.BF16.PACK_AB R10, R89, R80 ;  /* 0x00000050590a723e */ /* 0x000fe200000010ff */
[----:B------:R-:W-:-:S03]  /*9570*/  FFMA.FTZ R91, R91, R72, R98 ;  /* 0x000000485b5b7223 */ /* 0x000fc60000010062 */
[----:B------:R-:W-:Y:S02]  /*9580*/  F2FP.BF16.PACK_AB R8, R8, R71 ;  /* 0x000000470808723e */ /* 0x000fe400000010ff */
[----:B------:R-:W-:-:S05]  /*9590*/  F2FP.BF16.PACK_AB R9, R91, R88 ;  /* 0x000000585b09723e */ /* 0x000fca00000010ff */
[----:B------:R1:W-:Y:S02]  /*95a0*/  STS.128 [R150+0x15080], R8 ;  /* 0x0150800896007388 */ /* 0x0003e40000000c00 */
.L_x_376:
[----:B------:R-:W-:Y:S05]  /*95b0*/  BSYNC B0 ;  /* 0x0000000000007941 */ /* 0x000fea0003800000 */
.L_x_375:
        /* <DEDUP_REMOVED lines=23> */
[----:B------:R-:W-:Y:S01]  /*9730*/  FMUL.FTZ R66, R71, R8 ;  /* 0x0000000847427220 */ /* 0x000fe20000410000 */
[----:B------:R-:W-:Y:S01]  /*9740*/  SHF.L.U32 R81, R9, 0x10, RZ ;  /* 0x0000001009517819 */ /* 0x000fe200000006ff */
[----:B------:R-:W-:Y:S01]  /*9750*/  FMUL.FTZ R71, R71, R11 ;  /* 0x0000000b47477220 */ /* 0x000fe20000410000 */
[----:B------:R-:W-:Y:S01]  /*9760*/  LOP3.LUT R90, R9, 0xffff0000, RZ, 0xc0, !PT ;  /* 0xffff0000095a7812 */ /* 0x000fe200078ec0ff */
[----:B------:R-:W-:-:S02]  /*9770*/  FMUL.FTZ R9, R80, R63 ;  /* 0x0000003f50097220 */ /* 0x000fc40000410000 */
[C---:B------:R-:W-:Y:S02]  /*9780*/  FFMA.FTZ R71, R72.reuse, R8, R71 ;  /* 0x0000000848477223 */ /* 0x040fe40000010047 */
[----:B------:R-:W-:Y:S01]  /*9790*/  FFMA.FTZ R66, R72, R11, -R66 ;  /* 0x0000000b48427223 */ /* 0x000fe20000010842 */
[----:B------:R-:W-:Y:S01]  /*97a0*/  SHF.L.U32 R11, R70, 0x10, RZ ;  /* 0x00000010460b7819 */ /* 0x000fe200000006ff */
[C---:B------:R-:W-:Y:S01]  /*97b0*/  IMAD.U32 R8, R65.reuse, 0x10000, RZ ;  /* 0x0001000041087824 */ /* 0x040fe200078e00ff */
[----:B------:R-:W-:Y:S01]  /*97c0*/  LOP3.LUT R65, R65, 0xffff0000, RZ, 0xc0, !PT ;  /* 0xffff000041417812 */ /* 0x000fe200078ec0ff */
[-C--:B------:R-:W-:Y:S01]  /*97d0*/  FMUL.FTZ R80, R80, R91.reuse ;  /* 0x0000005b50507220 */ /* 0x080fe20000410000 */
[----:B------:R-:W-:Y:S01]  /*97e0*/  LOP3.LUT R70, R70, 0xffff0000, RZ, 0xc0, !PT ;  /* 0xffff000046467812 */ /* 0x000fe200078ec0ff */
[C---:B------:R-:W-:Y:S02]  /*97f0*/  FFMA.FTZ R9, R10.reuse, R91, -R9 ;  /* 0x0000005b0a097223 */ /* 0x040fe40000010809 */
[----:B------:R-:W-:-:S02]  /*9800*/  FFMA.FTZ R80, R10, R63, R80 ;  /* 0x0000003f0a507223 */ /* 0x000fc40000010050 */
[----:B------:R-:W-:Y:S02]  /*9810*/  FMUL.FTZ R10, R88, R8 ;  /* 0x00000008580a7220 */ /* 0x000fe40000410000 */
[----:B------:R-:W-:Y:S02]  /*9820*/  FMUL.FTZ R63, R90, R65 ;  /* 0x000000415a3f7220 */ /* 0x000fe40000410000 */
[-C--:B------:R-:W-:Y:S02]  /*9830*/  FMUL.FTZ R88, R88, R11.reuse ;  /* 0x0000000b58587220 */ /* 0x080fe40000410000 */
[----:B------:R-:W-:Y:S02]  /*9840*/  FMUL.FTZ R90, R90, R70 ;  /* 0x000000465a5a7220 */ /* 0x000fe40000410000 */
[C---:B------:R-:W-:Y:S01]  /*9850*/  FFMA.FTZ R72, R89.reuse, R11, -R10 ;  /* 0x0000000b59487223 */ /* 0x040fe2000001080a */
[----:B------:R-:W-:Y:S01]  /*9860*/  F2FP.BF16.PACK_AB R11, R80, R9 ;  /* 0x00000009500b723e */ /* 0x000fe200000010ff */
[----:B------:R-:W-:Y:S01]  /*9870*/  FFMA.FTZ R89, R89, R8, R88 ;  /* 0x0000000859597223 */ /* 0x000fe20000010058 */
[----:B------:R-:W-:Y:S01]  /*9880*/  F2FP.BF16.PACK_AB R10, R71, R66 ;  /* 0x00000042470a723e */ /* 0x000fe200000010ff */
[----:B------:R-:W-:-:S02]  /*9890*/  FFMA.FTZ R63, R81, R70, -R63 ;  /* 0x00000046513f7223 */ /* 0x000fc4000001083f */
[----:B------:R-:W-:Y:S01]  /*98a0*/  FFMA.FTZ R90, R81, R65, R90 ;  /* 0x00000041515a7223 */ /* 0x000fe2000001005a */
[----:B------:R-:W-:-:S04]  /*98b0*/  F2FP.BF16.PACK_AB R8, R89, R72 ;  /* 0x000000485908723e */ /* 0x000fc800000010ff */
[----:B------:R-:W-:-:S05]  /*98c0*/  F2FP.BF16.PACK_AB R9, R90, R63 ;  /* 0x0000003f5a09723e */ /* 0x000fca00000010ff */
[----:B------:R1:W-:Y:S02]  /*98d0*/  STS.128 [R150+0x19080], R8 ;  /* 0x0190800896007388 */ /* 0x0003e40000000c00 */
.L_x_378:
[----:B------:R-:W-:Y:S05]  /*98e0*/  BSYNC B0 ;  /* 0x0000000000007941 */ /* 0x000fea0003800000 */
.L_x_377:
        /* <DEDUP_REMOVED lines=11> */
[----:B------:R-:W-:Y:S01]  /*99a0*/  PRMT R59, R59, 0x5410, R66 ;  /* 0x000054103b3b7816 */ /* 0x000fe20000000042 */
[C---:B------:R-:W-:Y:S01]  /*99b0*/  IMAD.U32 R66, R61.reuse, 0x10000, RZ ;  /* 0x000100003d427824 */ /* 0x040fe200078e00ff */
[----:B------:R-:W-:Y:S02]  /*99c0*/  LOP3.LUT R80, R61, 0xffff0000, RZ, 0xc0, !PT ;  /* 0xffff00003d507812 */ /* 0x000fe400078ec0ff */
[C---:B-1----:R-:W-:Y:S01]  /*99d0*/  LOP3.LUT R63, R10.reuse, 0xffff0000, RZ, 0xc0, !PT ;  /* 0xffff00000a3f7812 */ /* 0x042fe200078ec0ff */
[----:B------:R-:W-:Y:S01]  /*99e0*/  IMAD.U32 R65, R10, 0x10000, RZ ;  /* 0x000100000a417824 */ /* 0x000fe200078e00ff */
[C---:B------:R-:W-:Y:S01]  /*99f0*/  SHF.L.U32 R72, R8.reuse, 0x10, RZ ;  /* 0x0000001008487819 */ /* 0x040fe200000006ff */
[C---:B------:R-:W-:Y:S01]  /*9a00*/  IMAD.U32 R10, R11.reuse, 0x10000, RZ ;  /* 0x000100000b0a7824 */ /* 0x040fe200078e00ff */
[----:B------:R-:W-:Y:S01]  /*9a10*/  LOP3.LUT R71, R8, 0xffff0000, RZ, 0xc0, !PT ;  /* 0xffff000008477812 */ /* 0x000fe200078ec0ff */
[----:B------:R-:W-:Y:S01]  /*9a20*/  IMAD.U32 R8, R58, 0x10000, RZ ;  /* 0x000100003a087824 */ /* 0x000fe200078e00ff */
[----:B------:R-:W-:-:S02]  /*9a30*/  LOP3.LUT R11, R11, 0xffff0000, RZ, 0xc0, !PT ;  /* 0xffff00000b0b7812 */ /* 0x000fc400078ec0ff */
[----:B------:R-:W-:Y:S01]  /*9a40*/  LOP3.LUT R58, R58, 0xffff0000, RZ, 0xc0, !PT ;  /* 0xffff00003a3a7812 */ /* 0x000fe200078ec0ff */
[----:B------:R-:W-:Y:S01]  /*9a50*/  FMUL.FTZ R61, R63, R8 ;  /* 0x000000083f3d7220 */ /* 0x000fe20000410000 */
[----:B------:R-:W-:Y:S01]  /*9a60*/  SHF.L.U32 R70, R9, 0x10, RZ ;  /* 0x0000001009467819 */ /* 0x000fe200000006ff */
[----:B------:R-:W-:Y:S01]  /*9a70*/  FMUL.FTZ R63, R63, R66 ;  /* 0x000000423f3f7220 */ /* 0x000fe20000410000 */
[----:B------:R-:W-:Y:S01]  /*9a80*/  LOP3.LUT R81, R9, 0xffff0000, RZ, 0xc0, !PT ;  /* 0xffff000009517812 */ /* 0x000fe200078ec0ff */
[----:B------:R-:W-:Y:S02]  /*9a90*/  FMUL.FTZ R9, R11, R58 ;  /* 0x0000003a0b097220 */ /* 0x000fe40000410000 */
[C---:B------:R-:W-:Y:S02]  /*9aa0*/  FFMA.FTZ R8, R65.reuse, R8, R63 ;  /* 0x0000000841087223 */ /* 0x040fe4000001003f */
[----:B------:R-:W-:Y:S01]  /*9ab0*/  FFMA.FTZ R61, R65, R66, -R61 ;  /* 0x00000042413d7223 */ /* 0x000fe2000001083d */
[C---:B------:R-:W-:Y:S01]  /*9ac0*/  SHF.L.U32 R65, R62.reuse, 0x10, RZ ;  /* 0x000000103e417819 */ /* 0x040fe200000006ff */
[C---:B------:R-:W-:Y:S01]  /*9ad0*/  IMAD.U32 R63, R59.reuse, 0x10000, RZ ;  /* 0x000100003b3f7824 */ /* 0x040fe200078e00ff */
[----:B------:R-:W-:Y:S01]  /*9ae0*/  LOP3.LUT R59, R59, 0xffff0000, RZ, 0xc0, !PT ;  /* 0xffff00003b3b7812 */ /* 0x000fe200078ec0ff */
[-C--:B------:R-:W-:Y:S01]  /*9af0*/  FMUL.FTZ R11, R11, R80.reuse ;  /* 0x000000500b0b7220 */ /* 0x080fe20000410000 */
[----:B------:R-:W-:Y:S01]  /*9b00*/  LOP3.LUT R62, R62, 0xffff0000, RZ, 0xc0, !PT ;  /* 0xffff00003e3e7812 */ /* 0x000fe200078ec0ff */
[----:B------:R-:W-:-:S02]  /*9b10*/  FFMA.FTZ R9, R10, R80, -R9 ;  /* 0x000000500a097223 */ /* 0x000fc40000010809 */
[----:B------:R-:W-:Y:S02]  /*9b20*/  FFMA.FTZ R58, R10, R58, R11 ;  /* 0x0000003a0a3a7223 */ /* 0x000fe4000001000b */
[----:B------:R-:W-:Y:S02]  /*9b30*/  FMUL.FTZ R10, R71, R63 ;  /* 0x0000003f470a7220 */ /* 0x000fe40000410000 */
[----:B------:R-:W-:Y:S02]  /*9b40*/  FMUL.FTZ R11, R81, R59 ;  /* 0x0000003b510b7220 */ /* 0x000fe40000410000 */
[-C--:B------:R-:W-:Y:S02]  /*9b50*/  FMUL.FTZ R71, R71, R65.reuse ;  /* 0x0000004147477220 */ /* 0x080fe40000410000 */
[----:B------:R-:W-:Y:S02]  /*9b60*/  FMUL.FTZ R81, R81, R62 ;  /* 0x0000003e51517220 */ /* 0x000fe40000410000 */
[----:B------:R-:W-:Y:S01]  /*9b70*/  FFMA.FTZ R65, R72, R65, -R10 ;  /* 0x0000004148417223 */ /* 0x000fe2000001080a */
[----:B------:R-:W-:Y:S01]  /*9b80*/  F2FP.BF16.PACK_AB R10, R8, R61 ;  /* 0x0000003d080a723e */ /* 0x000fe200000010ff */
[----:B------:R-:W-:-:S02]  /*9b90*/  FFMA.FTZ R72, R72, R63, R71 ;  /* 0x0000003f48487223 */ /* 0x000fc40000010047 */
[----:B------:R-:W-:Y:S01]  /*9ba0*/  FFMA.FTZ R62, R70, R62, -R11 ;  /* 0x0000003e463e7223 */ /* 0x000fe2000001080b */
[----:B------:R-:W-:Y:S01]  /*9bb0*/  F2FP.BF16.PACK_AB R11, R58, R9 ;  /* 0x000000093a0b723e */ /* 0x000fe200000010ff */
[----:B------:R-:W-:Y:S01]  /*9bc0*/  FFMA.FTZ R81, R70, R59, R81 ;  /* 0x0000003b46517223 */ /* 0x000fe20000010051 */
[----:B------:R-:W-:-:S04]  /*9bd0*/  F2FP.BF16.PACK_AB R8, R72, R65 ;  /* 0x000000414808723e */ /* 0x000fc800000010ff */
[----:B------:R-:W-:-:S05]  /*9be0*/  F2FP.BF16.PACK_AB R9, R81, R62 ;  /* 0x0000003e5109723e */ /* 0x000fca00000010ff */
[----:B------:R1:W-:Y:S02]  /*9bf0*/  STS.128 [R150+0x1d080], R8 ;  /* 0x01d0800896007388 */ /* 0x0003e40000000c00 */
.L_x_372:
[----:B------:R-:W-:Y:S05]  /*9c00*/  BSYNC B1 ;  /* 0x0000000000017941 */ /* 0x000fea0003800000 */
.L_x_371:
        /* <DEDUP_REMOVED lines=15> */
[----:B------:R-:W-:Y:S02]  /*9d00*/  LOP3.LUT R66, R56, 0xffff0000, RZ, 0xc0, !PT ;  /* 0xffff000038427812 */ /* 0x000fe400078ec0ff */
[----:B------:R-:W-:Y:S01]  /*9d10*/  PRMT R55, R55, 0x5410, R62 ;  /* 0x0000541037377816 */ /* 0x000fe2000000003e */
[C---:B-1----:R-:W-:Y:S01]  /*9d20*/  IMAD.U32 R59, R10.reuse, 0x10000, RZ ;  /* 0x000100000a3b7824 */ /* 0x042fe200078e00ff */
[----:B------:R-:W-:Y:S01]  /*9d30*/  LOP3.LUT R58, R10, 0xffff0000, RZ, 0xc0, !PT ;  /* 0xffff00000a3a7812 */ /* 0x000fe200078ec0ff */
[C---:B------:R-:W-:Y:S01]  /*9d40*/  IMAD.U32 R10, R11.reuse, 0x10000, RZ ;  /* 0x000100000b0a7824 */ /* 0x040fe200078e00ff */
[C---:B------:R-:W-:Y:S02]  /*9d50*/  SHF.L.U32 R65, R8.reuse, 0x10, RZ ;  /* 0x0000001008417819 */ /* 0x040fe400000006ff */
[----:B------:R-:W-:Y:S01]  /*9d60*/  LOP3.LUT R63, R8, 0xffff0000, RZ, 0xc0, !PT ;  /* 0xffff0000083f7812 */ /* 0x000fe200078ec0ff */
[----:B------:R-:W-:Y:S01]  /*9d70*/  IMAD.U32 R8, R54, 0x10000, RZ ;  /* 0x0001000036087824 */ /* 0x000fe200078e00ff */
[----:B------:R-:W-:Y:S01]  /*9d80*/  LOP3.LUT R61, R11, 0xffff0000, RZ, 0xc0, !PT ;  /* 0xffff00000b3d7812 */ /* 0x000fe200078ec0ff */
[----:B------:R-:W-:Y:S01]  /*9d90*/  IMAD.U32 R11, R56, 0x10000, RZ ;  /* 0x00010000380b7824 */ /* 0x000fe200078e00ff */
[----:B------:R-:W-:Y:S01]  /*9da0*/  LOP3.LUT R54, R54, 0xffff0000, RZ, 0xc0, !PT ;  /* 0xffff000036367812 */ /* 0x000fe200078ec0ff */
[C---:B------:R-:W-:Y:S01]  /*9db0*/  FMUL.FTZ R56, R58.reuse, R8 ;  /* 0x000000083a387220 */ /* 0x040fe20000410000 */
[C---:B------:R-:W-:Y:S01]  /*9dc0*/  SHF.L.U32 R62, R9.reuse, 0x10, RZ ;  /* 0x00000010093e7819 */ /* 0x040fe200000006ff */
[-C--:B------:R-:W-:Y:S01]  /*9dd0*/  FMUL.FTZ R58, R58, R11.reuse ;  /* 0x0000000b3a3a7220 */ /* 0x080fe20000410000 */
[----:B------:R-:W-:Y:S01]  /*9de0*/  LOP3.LUT R70, R9, 0xffff0000, RZ, 0xc0, !PT ;  /* 0xffff000009467812 */ /* 0x000fe200078ec0ff */
[----:B------:R-:W-:-:S02]  /*9df0*/  FFMA.FTZ R56, R59, R11, -R56 ;  /* 0x0000000b3b387223 */ /* 0x000fc40000010838 */
[----:B------:R-:W-:Y:S01]  /*9e00*/  FFMA.FTZ R59, R59, R8, R58 ;  /* 0x000000083b3b7223 */ /* 0x000fe2000001003a */
[----:B------:R-:W-:Y:S01]  /*9e10*/  SHF.L.U32 R58, R57, 0x10, RZ ;  /* 0x00000010393a7819 */ /* 0x000fe200000006ff */
[----:B------:R-:W-:Y:S01]  /*9e20*/  FMUL.FTZ R9, R61, R54 ;  /* 0x000000363d097220 */ /* 0x000fe20000410000 */
[----:B------:R-:W-:Y:S01]  /*9e30*/  LOP3.LUT R57, R57, 0xffff0000, RZ, 0xc0, !PT ;  /* 0xffff000039397812 */ /* 0x000fe200078ec0ff */
[C---:B------:R-:W-:Y:S01]  /*9e40*/  IMAD.U32 R8, R55.reuse, 0x10000, RZ ;  /* 0x0001000037087824 */ /* 0x040fe200078e00ff */
[----:B------:R-:W-:Y:S01]  /*9e50*/  LOP3.LUT R55, R55, 0xffff0000, RZ, 0xc0, !PT ;  /* 0xffff000037377812 */ /* 0x000fe200078ec0ff */
[-C--:B------:R-:W-:Y:S02]  /*9e60*/  FMUL.FTZ R61, R61, R66.reuse ;  /* 0x000000423d3d7220 */ /* 0x080fe40000410000 */
[C---:B------:R-:W-:Y:S02]  /*9e70*/  FFMA.FTZ R9, R10.reuse, R66, -R9 ;  /* 0x000000420a097223 */ /* 0x040fe40000010809 */
[----:B------:R-:W-:-:S02]  /*9e80*/  FFMA.FTZ R54, R10, R54, R61 ;  /* 0x000000360a367223 */ /* 0x000fc4000001003d */
[C---:B------:R-:W-:Y:S02]  /*9e90*/  FMUL.FTZ R10, R63.reuse, R8 ;  /* 0x000000083f0a7220 */ /* 0x040fe40000410000 */
[C---:B------:R-:W-:Y:S02]  /*9ea0*/  FMUL.FTZ R11, R70.reuse, R55 ;  /* 0x00000037460b7220 */ /* 0x040fe40000410000 */
        /* <DEDUP_REMOVED lines=11> */
.L_x_382:
[----:B------:R-:W-:Y:S05]  /*9f60*/  BSYNC B0 ;  /* 0x0000000000007941 */ /* 0x000fea0003800000 */
.L_x_381:
        /* <DEDUP_REMOVED lines=50> */
.L_x_384:
[----:B------:R-:W-:Y:S05]  /*a290*/  BSYNC B0 ;  /* 0x0000000000007941 */ /* 0x000fea0003800000 */
.L_x_383:
        /* <DEDUP_REMOVED lines=50> */
.L_x_386:
[----:B------:R-:W-:Y:S05]  /*a5c0*/  BSYNC B0 ;  /* 0x0000000000007941 */ /* 0x000fea0003800000 */
.L_x_385:
        /* <DEDUP_REMOVED lines=22> */
[----:B------:R-:W-:Y:S01]  /*a730*/  LOP3.LUT R39, R39, 0xffff0000, RZ, 0xc0, !PT ;  /* 0xffff000027277812 */ /* 0x000fe200078ec0ff */
[-C--:B------:R-:W-:Y:S01]  /*a740*/  FMUL.FTZ R46, R46, R11.reuse ;  /* 0x0000000b2e2e7220 */ /* 0x080fe20000410000 */
[----:B------:R-:W-:Y:S01]  /*a750*/  SHF.L.U32 R49, R9, 0x10, RZ ;  /* 0x0000001009317819 */ /* 0x000fe200000006ff */
[----:B------:R-:W-:Y:S01]  /*a760*/  FFMA.FTZ R52, R47, R11, -R52 ;  /* 0x0000000b2f347223 */ /* 0x000fe20000010834 */
[----:B------:R-:W-:Y:S01]  /*a770*/  LOP3.LUT R53, R9, 0xffff0000, RZ, 0xc0, !PT ;  /* 0xffff000009357812 */ /* 0x000fe200078ec0ff */
[----:B------:R-:W-:Y:S01]  /*a780*/  FFMA.FTZ R47, R47, R8, R46 ;  /* 0x000000082f2f7223 */ /* 0x000fe2000001002e */
[----:B------:R-:W-:Y:S01]  /*a790*/  SHF.L.U32 R11, R42, 0x10, RZ ;  /* 0x000000102a0b7819 */ /* 0x000fe200000006ff */
[----:B------:R-:W-:Y:S01]  /*a7a0*/  FMUL.FTZ R9, R48, R35 ;  /* 0x0000002330097220 */ /* 0x000fe20000410000 */
[----:B------:R-:W-:Y:S01]  /*a7b0*/  LOP3.LUT R42, R42, 0xffff0000, RZ, 0xc0, !PT ;  /* 0xffff00002a2a7812 */ /* 0x000fe200078ec0ff */
[C---:B------:R-:W-:Y:S01]  /*a7c0*/  IMAD.U32 R8, R38.reuse, 0x10000, RZ ;  /* 0x0001000026087824 */ /* 0x040fe200078e00ff */
[----:B------:R-:W-:Y:S01]  /*a7d0*/  LOP3.LUT R38, R38, 0xffff0000, RZ, 0xc0, !PT ;  /* 0xffff000026267812 */ /* 0x000fe200078ec0ff */
[----:B------:R-:W-:-:S02]  /*a7e0*/  FMUL.FTZ R48, R48, R39 ;  /* 0x0000002730307220 */ /* 0x000fc40000410000 */
[C---:B------:R-:W-:Y:S02]  /*a7f0*/  FFMA.FTZ R9, R10.reuse, R39, -R9 ;  /* 0x000000270a097223 */ /* 0x040fe40000010809 */
[----:B------:R-:W-:Y:S02]  /*a800*/  FFMA.FTZ R48, R10, R35, R48 ;  /* 0x000000230a307223 */ /* 0x000fe40000010030 */
[C---:B------:R-:W-:Y:S02]  /*a810*/  FMUL.FTZ R10, R50.reuse, R8 ;  /* 0x00000008320a7220 */ /* 0x040fe40000410000 */
[C---:B------:R-:W-:Y:S02]  /*a820*/  FMUL.FTZ R35, R53.reuse, R38 ;  /* 0x0000002635237220 */ /* 0x040fe40000410000 */
[----:B------:R-:W-:Y:S02]  /*a830*/  FMUL.FTZ R50, R50, R11 ;  /* 0x0000000b32327220 */ /* 0x000fe40000410000 */
[----:B------:R-:W-:-:S02]  /*a840*/  FMUL.FTZ R53, R53, R42 ;  /* 0x0000002a35357220 */ /* 0x000fc40000410000 */
        /* <DEDUP_REMOVED lines=9> */
.L_x_380:
[----:B------:R-:W-:Y:S05]  /*a8e0*/  BSYNC B1 ;  /* 0x0000000000017941 */ /* 0x000fea0003800000 */
.L_x_379:
[----:B-1----:R-:W-:-:S04]  /*a8f0*/  IADD3 R8, R40, 0x60, RZ ;  /* 0x0000006028087810 */ /* 0x002fc80007ffe0ff */
        /* <DEDUP_REMOVED lines=26> */
[-C--:B------:R-:W-:Y:S01]  /*aaa0*/  FMUL.FTZ R35, R35, R11.reuse ;  /* 0x0000000b23237220 */ /* 0x080fe20000410000 */
[----:B------:R-:W-:Y:S01]  /*aab0*/  LOP3.LUT R49, R9, 0xffff0000, RZ, 0xc0, !PT ;  /* 0xffff000009317812 */ /* 0x000fe200078ec0ff */
[----:B------:R-:W-:-:S02]  /*aac0*/  FFMA.FTZ R33, R38, R11, -R33 ;  /* 0x0000000b26217223 */ /* 0x000fc40000010821 */
[CC--:B------:R-:W-:Y:S02]  /*aad0*/  FMUL.FTZ R9, R39.reuse, R25.reuse ;  /* 0x0000001927097220 */ /* 0x0c0fe40000410000 */
[----:B------:R-:W-:Y:S01]  /*aae0*/  FFMA.FTZ R8, R38, R8, R35 ;  /* 0x0000000826087223 */ /* 0x000fe20000010023 */
[----:B------:R-:W-:Y:S01]  /*aaf0*/  SHF.L.U32 R35, R34, 0x10, RZ ;  /* 0x0000001022237819 */ /* 0x000fe200000006ff */
[C---:B------:R-:W-:Y:S01]  /*ab00*/  IMAD.U32 R11, R32.reuse, 0x10000, RZ ;  /* 0x00010000200b7824 */ /* 0x040fe200078e00ff */
[----:B------:R-:W-:Y:S01]  /*ab10*/  LOP3.LUT R32, R32, 0xffff0000, RZ, 0xc0, !PT ;  /* 0xffff000020207812 */ /* 0x000fe200078ec0ff */
[-C--:B------:R-:W-:Y:S01]  /*ab20*/  FMUL.FTZ R39, R39, R48.reuse ;  /* 0x0000003027277220 */ /* 0x080fe20000410000 */
[----:B------:R-:W-:Y:S01]  /*ab30*/  LOP3.LUT R34, R34, 0xffff0000, RZ, 0xc0, !PT ;  /* 0xffff000022227812 */ /* 0x000fe200078ec0ff */
[C---:B------:R-:W-:Y:S02]  /*ab40*/  FFMA.FTZ R9, R10.reuse, R48, -R9 ;  /* 0x000000300a097223 */ /* 0x040fe40000010809 */
[----:B------:R-:W-:-:S02]  /*ab50*/  FFMA.FTZ R38, R10, R25, R39 ;  /* 0x000000190a267223 */ /* 0x000fc40000010027 */
[C---:B------:R-:W-:Y:S02]  /*ab60*/  FMUL.FTZ R10, R46.reuse, R11 ;  /* 0x0000000b2e0a7220 */ /* 0x040fe40000410000 */
[C---:B------:R-:W-:Y:S02]  /*ab70*/  FMUL.FTZ R25, R49.reuse, R32 ;  /* 0x0000002031197220 */ /* 0x040fe40000410000 */
[-C--:B------:R-:W-:Y:S02]  /*ab80*/  FMUL.FTZ R46, R46, R35.reuse ;  /* 0x000000232e2e7220 */ /* 0x080fe40000410000 */
[-C--:B------:R-:W-:Y:S02]  /*ab90*/  FMUL.FTZ R49, R49, R34.reuse ;  /* 0x0000002231317220 */ /* 0x080fe40000410000 */
        /* <DEDUP_REMOVED lines=9> */
.L_x_389:
[----:B------:R-:W-:Y:S05]  /*ac30*/  BSYNC B0 ;  /* 0x0000000000007941 */ /* 0x000fea0003800000 */
.L_x_388:
[----:B-1----:R-:W-:Y:S01]  /*ac40*/  IADD3 R8, R20, 0x20, RZ ;  /* 0x0000002014087810 */ /* 0x002fe20007ffe0ff */
[----:B------:R-:W-:Y:S03]  /*ac50*/  BSSY B0, `(.L_x_390) ;  /* 0x0000031000007945 */ /* 0x000fe60003800000 */
[----:B------:R-:W-:-:S13]  /*ac60*/  ISETP.GE.AND P0, PT, R8, c[0x0][0x27c], PT ;  /* 0x00009f0008007a0c */ /* 0x000fda0003f06270 */
[----:B------:R-:W-:Y:S05]  /*ac70*/  @P0 BRA `(.L_x_391) ;  /* 0x000002e000000947 */ /* 0x000fea0003800000 */
[----:B------:R-:W1:Y:S01]  /*ac80*/  LDS.128 R8, [R150+0x17080] ;  /* 0x0170800096087984 */ /* 0x000e620000000c00 */
[--C-:B------:R-:W-:Y:S02]  /*ac90*/  SHF.R.U64 R33, R44, 0x10, R45.reuse ;  /* 0x000000102c217819 */ /* 0x100fe4000000122d */
[----:B------:R-:W-:Y:S02]  /*aca0*/  SHF.R.U32.HI R44, RZ, 0x10, R45 ;  /* 0x00000010ff2c7819 */ /* 0x000fe4000001162d */
[--C-:B------:R-:W-:Y:S02]  /*acb0*/  SHF.R.U64 R25, R68, 0x10, R69.reuse ;  /* 0x0000001044197819 */ /* 0x100fe40000001245 */
[----:B------:R-:W-:Y:S02]  /*acc0*/  SHF.R.U32.HI R68, RZ, 0x10, R69 ;  /* 0x00000010ff447819 */ /* 0x000fe40000011645 */
[----:B------:R-:W-:Y:S02]  /*acd0*/  PRMT R21, R21, 0x5410, R44 ;  /* 0x0000541015157816 */ /* 0x000fe4000000002c */
[----:B------:R-:W-:-:S02]  /*ace0*/  PRMT R23, R23, 0x5410, R68 ;  /* 0x0000541017177816 */ /* 0x000fc40000000044 */
[----:B------:R-:W-:Y:S02]  /*acf0*/  PRMT R24, R24, 0x5410, R25 ;  /* 0x0000541018187816 */ /* 0x000fe40000000019 */
[----:B------:R-:W-:Y:S02]  /*ad00*/  PRMT R22, R22, 0x5410, R33 ;  /* 0x0000541016167816 */ /* 0x000fe40000000021 */
[----:B------:R-:W-:Y:S02]  /*ad10*/  LOP3.LUT R39, R23, 0xffff0000, RZ, 0xc0, !PT ;  /* 0xffff000017277812 */ /* 0x000fe400078ec0ff */
[----:B------:R-:W-:Y:S02]  /*ad20*/  LOP3.LUT R45, R24, 0xffff0000, RZ, 0xc0, !PT ;  /* 0xffff0000182d7812 */ /* 0x000fe400078ec0ff */
[----:B-1----:R-:W-:Y:S01]  /*ad30*/  SHF.L.U32 R38, R8, 0x10, RZ ;  /* 0x0000001008267819 */ /* 0x002fe200000006ff */
[----:B------:R-:W-:Y:S01]  /*ad40*/  IMAD.U32 R32, R10, 0x10000, RZ ;  /* 0x000100000a207824 */ /* 0x000fe200078e00ff */
[----:B------:R-:W-:Y:S01]  /*ad50*/  LOP3.LUT R35, R8, 0xffff0000, RZ, 0xc0, !PT ;  /* 0xffff000008237812 */ /* 0x000fe200078ec0ff */
[----:B------:R-:W-:Y:S01]  /*ad60*/  IMAD.U32 R8, R21, 0x10000, RZ ;  /* 0x0001000015087824 */ /* 0x000fe200078e00ff */
[----:B------:R-:W-:Y:S01]  /*ad70*/  LOP3.LUT R25, R10, 0xffff0000, RZ, 0xc0, !PT ;  /* 0xffff00000a197812 */ /* 0x000fe200078ec0ff */
[C---:B------:R-:W-:Y:S01]  /*ad80*/  IMAD.U32 R10, R11.reuse, 0x10000, RZ ;  /* 0x000100000b0a7824 */ /* 0x040fe200078e00ff */
        /* <DEDUP_REMOVED lines=8> */
[-C--:B------:R-:W-:Y:S02]  /*ae10*/  FMUL.FTZ R33, R33, R39.reuse ;  /* 0x0000002721217220 */ /* 0x080fe40000410000 */
[----:B------:R-:W-:Y:S01]  /*ae20*/  FFMA.FTZ R9, R10, R39, -R9 ;  /* 0x000000270a097223 */ /* 0x000fe20000010809 */
[----:B------:R-:W-:Y:S01]  /*ae30*/  LOP3.LUT R39, R22, 0xffff0000, RZ, 0xc0, !PT ;  /* 0xffff000016277812 */ /* 0x000fe200078ec0ff */
[C---:B------:R-:W-:Y:S02]  /*ae40*/  FFMA.FTZ R23, R32.reuse, R11, -R23 ;  /* 0x0000000b20177223 */ /* 0x040fe40000010817 */
[----:B------:R-:W-:Y:S01]  /*ae50*/  FFMA.FTZ R8, R32, R8, R25 ;  /* 0x0000000820087223 */ /* 0x000fe20000010019 */
[----:B------:R-:W-:Y:S01]  /*ae60*/  SHF.L.U32 R25, R24, 0x10, RZ ;  /* 0x0000001018197819 */ /* 0x000fe200000006ff */
[----:B------:R-:W-:Y:S02]  /*ae70*/  IMAD.U32 R11, R22, 0x10000, RZ ;  /* 0x00010000160b7824 */ /* 0x000fe400078e00ff */
[----:B------:R-:W-:-:S02]  /*ae80*/  FFMA.FTZ R22, R10, R21, R33 ;  /* 0x000000150a167223 */ /* 0x000fc40000010021 */
[C---:B------:R-:W-:Y:S02]  /*ae90*/  FMUL.FTZ R10, R35.reuse, R11 ;  /* 0x0000000b230a7220 */ /* 0x040fe40000410000 */
[C---:B------:R-:W-:Y:S02]  /*aea0*/  FMUL.FTZ R21, R42.reuse, R39 ;  /* 0x000000272a157220 */ /* 0x040fe40000410000 */
[----:B------:R-:W-:Y:S02]  /*aeb0*/  FMUL.FTZ R35, R35, R25 ;  /* 0x0000001923237220 */ /* 0x000fe40000410000 */
[----:B------:R-:W-:Y:S02]  /*aec0*/  FMUL.FTZ R42, R42, R45 ;  /* 0x0000002d2a2a7220 */ /* 0x000fe40000410000 */
[----:B------:R-:W-:Y:S01]  /*aed0*/  FFMA.FTZ R25, R38, R25, -R10 ;  /* 0x0000001926197223 */ /* 0x000fe2000001080a */
        /* <DEDUP_REMOVED lines=8> */
.L_x_391:
[----:B------:R-:W-:Y:S05]  /*af60*/  BSYNC B0 ;  /* 0x0000000000007941 */ /* 0x000fea0003800000 */
.L_x_390:
        /* <DEDUP_REMOVED lines=37> */
[CC--:B------:R-:W-:Y:S02]  /*b1c0*/  FMUL.FTZ R10, R25.reuse, R8.reuse ;  /* 0x00000008190a7220 */ /* 0x0c0fe40000410000 */
        /* <DEDUP_REMOVED lines=12> */
.L_x_393:
[----:B------:R-:W-:Y:S05]  /*b290*/  BSYNC B0 ;  /* 0x0000000000007941 */ /* 0x000fea0003800000 */
.L_x_392:
[----:B------:R-:W-:-:S04]  /*b2a0*/  IADD3 R20, R20, 0x60, RZ ;  /* 0x0000006014147810 */ /* 0x000fc80007ffe0ff */
[----:B------:R-:W-:-:S13]  /*b2b0*/  ISETP.GE.AND P0, PT, R20, c[0x0][0x27c], PT ;  /* 0x00009f0014007a0c */ /* 0x000fda0003f06270 */
[----:B------:R-:W-:Y:S05]  /*b2c0*/  @P0 BRA `(.L_x_387) ;  /* 0x0000527000000947 */ /* 0x000fea0003800000 */
[----:B-1----:R-:W1:Y:S01]  /*b2d0*/  LDS.128 R8, [R150+0x1f080] ;  /* 0x01f0800096087984 */ /* 0x002e620000000c00 */
        /* <DEDUP_REMOVED lines=44> */
[----:B------:R1:W-:Y:S01]  /*b5a0*/  STS.128 [R150+0x1f080], R8 ;  /* 0x01f0800896007388 */ /* 0x0003e20000000c00 */
[----:B------:R-:W-:Y:S05]  /*b5b0*/  BRA `(.L_x_387) ;  /* 0x00004f8000007947 */ /* 0x000fea0003800000 */
.L_x_354:
        /* <DEDUP_REMOVED lines=18> */
[----:B------:R-:W-:Y:S01]  /*b6e0*/  LEA R15, P0, R16, c[0x0][0x270], 0x1 ;  /* 0x00009c00100f7a11 */ /* 0x000fe200078008ff */
[----:B------:R-:W-:Y:S02]  /*b6f0*/  IMAD R12, R12, c[0x0][0x290], RZ ;  /* 0x0000a4000c0c7a24 */ /* 0x000fe400078e02ff */
[C---:B------:R-:W-:Y:S02]  /*b700*/  IMAD R14, R11.reuse, c[0x0][0x284], R14 ;  /* 0x0000a1000b0e7a24 */ /* 0x040fe400078e020e */
[----:B------:R-:W-:Y:S01]  /*b710*/  IMAD R12, R11, c[0x0][0x294], R12 ;  /* 0x0000a5000b0c7a24 */ /* 0x000fe200078e020c */
[----:B------:R1:W2:Y:S02]  /*b720*/  SHFL.IDX PT, R18, R15, RZ, 0x181f ;  /* 0x00181fff0f127589 */ /* 0x0002a400000e0000 */
[----:B------:R-:W-:Y:S02]  /*b730*/  IADD3 R14, R17, R14, RZ ;  /* 0x0000000e110e7210 */ /* 0x000fe40007ffe0ff */
[----:B------:R-:W-:-:S02]  /*b740*/  MOV R17, R13 ;  /* 0x0000000d00117202 */ /* 0x000fc40000000f00 */
[----:B------:R-:W-:Y:S01]  /*b750*/  LEA.HI.X R14, R16, c[0x0][0x274], R14, 0x1, P0 ;  /* 0x00009d00100e7a11 */ /* 0x000fe200000f0c0e */
[----:B------:R-:W-:-:S04]  /*b760*/  IMAD.MOV.U32 R16, RZ, RZ, R20 ;  /* 0x000000ffff107224 */ /* 0x000fc800078e0014 */
[----:B------:R-:W-:Y:S01]  /*b770*/  IMAD.WIDE.U32 R16, R11, c[0x0][0x290], R16 ;  /* 0x0000a4000b107a25 */ /* 0x000fe200078e0010 */
[----:B------:R1:W3:Y:S03]  /*b780*/  SHFL.IDX PT, R19, R14, RZ, 0x181f ;  /* 0x00181fff0e137589 */ /* 0x0002e600000e0000 */
[----:B------:R-:W-:Y:S01]  /*b790*/  IMAD.IADD R12, R17, 0x1, R12 ;  /* 0x00000001110c7824 */ /* 0x000fe200078e020c */
[----:B------:R-:W-:-:S04]  /*b7a0*/  LEA R13, P0, R16, c[0x0][0x288], 0x1 ;  /* 0x0000a200100d7a11 */ /* 0x000fc800078008ff */
[----:B------:R-:W-:Y:S02]  /*b7b0*/  LEA.HI.X R12, R16, c[0x0][0x28c], R12, 0x1, P0 ;  /* 0x0000a300100c7a11 */ /* 0x000fe400000f0c0c */
[----:B------:R1:W4:Y:S04]  /*b7c0*/  SHFL.IDX PT, R16, R13, RZ, 0x181f ;  /* 0x00181fff0d107589 */ /* 0x00032800000e0000 */
[----:B------:R1:W1:Y:S01]  /*b7d0*/  SHFL.IDX PT, R17, R12, RZ, 0x181f ;  /* 0x00181fff0c117589 */ /* 0x00026200000e0000 */
[----:B------:R-:W-:Y:S05]  /*b7e0*/  @P1 BRA `(.L_x_395) ;  /* 0x0000019000001947 */ /* 0x000fea0003800000 */
[----:B--2---:R-:W-:Y:S01]  /*b7f0*/  ISETP.GE.AND P0, PT, R71, c[0x0][0x27c], PT ;  /* 0x00009f0047007a0c */ /* 0x004fe20003f06270 */
[----:B------:R-:W-:Y:S01]  /*b800*/  CS2R R110, SRZ ;  /* 0x00000000006e7805 */ /* 0x000fe2000001ff00 */
[----:B------:R-:W-:Y:S01]  /*b810*/  CS2R R108, SRZ ;  /* 0x00000000006c7805 */ /* 0x000fe2000001ff00 */
[----:B------:R-:W-:Y:S01]  /*b820*/  CS2R R106, SRZ ;  /* 0x00000000006a7805 */ /* 0x000fe2000001ff00 */
[----:B------:R-:W-:-:S09]  /*b830*/  CS2R R104, SRZ ;  /* 0x0000000000687805 */ /* 0x000fd2000001ff00 */
[C---:B------:R-:W-:Y:S01]  /*b840*/  @!P0 IMAD.SHL.U32 R21, R71.reuse, 0x2, RZ ;  /* 0x0000000247158824 */ /* 0x040fe200078e00ff */
[----:B------:R-:W-:-:S04]  /*b850*/  @!P0 SHF.L.U64.HI R11, R71, 0x1, R147 ;  /* 0x00000001470b8819 */ /* 0x000fc80000010293 */
[----:B------:R-:W-:-:S05]  /*b860*/  @!P0 IADD3 R22, P1, R18, R21, RZ ;  /* 0x0000001512168210 */ /* 0x000fca0007f3e0ff */
[----:B---3--:R-:W-:Y:S01]  /*b870*/  @!P0 IMAD.X R23, R19, 0x1, R11, P1 ;  /* 0x0000000113178824 */ /* 0x008fe200008e060b */
[----:B----4-:R-:W-:-:S04]  /*b880*/  @!P0 IADD3 R20, P1, R16, R21, RZ ;  /* 0x0000001510148210 */ /* 0x010fc80007f3e0ff */
[----:B------:R2:W5:Y:S01]  /*b890*/  @!P0 LD.E.128 R108, [R22.64] ;  /* 0x0000001e166c8980 */ /* 0x000562000c101d00 */
[----:B-1----:R-:W-:-:S05]  /*b8a0*/  @!P0 IMAD.X R21, R17, 0x1, R11, P1 ;  /* 0x0000000111158824 */ /* 0x002fca00008e060b */
[----:B------:R2:W5:Y:S01]  /*b8b0*/  @!P0 LD.E.128 R104, [R20.64] ;  /* 0x0000001e14688980 */ /* 0x000562000c101d00 */
[----:B------:R-:W-:Y:S01]  /*b8c0*/  ISETP.GE.AND P0, PT, R42, c[0x0][0x27c], PT ;  /* 0x00009f002a007a0c */ /* 0x000fe20003f06270 */
[----:B------:R-:W-:-:S12]  /*b8d0*/  CS2R R94, SRZ ;  /* 0x00000000005e7805 */ /* 0x000fd8000001ff00 */
[----:B------:R-:W-:-:S04]  /*b8e0*/  @!P0 SHF.R.S32.HI R11, RZ, 0x1f, R42 ;  /* 0x0000001fff0b8819 */ /* 0x000fc8000001142a */
[----:B------:R-:W-:-:S04]  /*b8f0*/  @!P0 LEA.HI R11, R11, R42, RZ, 0x3 ;  /* 0x0000002a0b0b8211 */ /* 0x000fc800078f18ff */
[----:B------:R-:W-:Y:S01]  /*b900*/  @!P0 LOP3.LUT R11, R11, 0xfffffff8, RZ, 0xc0, !PT ;  /* 0xfffffff80b0b8812 */ /* 0x000fe200078ec0ff */
[----:B------:R-:W-:Y:S01]  /*b910*/  CS2R R92, SRZ ;  /* 0x00000000005c7805 */ /* 0x000fe2000001ff00 */
[----:B------:R-:W-:Y:S01]  /*b920*/  CS2R R90, SRZ ;  /* 0x00000000005a7805 */ /* 0x000fe2000001ff00 */
[----:B------:R-:W-:Y:S02]  /*b930*/  CS2R R88, SRZ ;  /* 0x0000000000587805 */ /* 0x000fe4000001ff00 */
[----:B------:R-:W-:-:S04]  /*b940*/  @!P0 IMAD.WIDE R18, R11, 0x2, R18 ;  /* 0x000000020b128825 */ /* 0x000fc800078e0212 */
[----:B------:R-:W-:Y:S01]  /*b950*/  @!P0 IMAD.WIDE R16, R11, 0x2, R16 ;  /* 0x000000020b108825 */ /* 0x000fe200078e0210 */
[----:B------:R2:W5:Y:S04]  /*b960*/  @!P0 LD.E.128 R92, [R18.64] ;  /* 0x0000001e125c8980 */ /* 0x000568000c101d00 */
[----:B------:R2:W5:Y:S02]  /*b970*/  @!P0 LD.E.128 R88, [R16.64] ;  /* 0x0000001e10588980 */ /* 0x000564000c101d00 */
.L_x_395:
[----:B--2---:R-:W-:Y:S05]  /*b980*/  BSYNC B0 ;  /* 0x0000000000007941 */ /* 0x004fea0003800000 */
.L_x_394:
[----:B------:R-:W-:Y:S01]  /*b990*/  ISETP.NE.AND P0, PT, R10, RZ, PT ;  /* 0x000000ff0a00720c */ /* 0x000fe20003f05270 */
[----:B-----5:R-:W-:Y:S01]  /*b9a0*/  IMAD.MOV.U32 R11, RZ, RZ, R94 ;  /* 0x000000ffff0b7224 */ /* 0x020fe200078e005e */
[----:B------:R2:W4:Y:S01]  /*b9b0*/  SHFL.IDX PT, R21, R14, 0x1, 0x181f ;  /* 0x00381f000e157f89 */ /* 0x00052200000e0000 */
[----:B------:R-:W-:Y:S01]  /*b9c0*/  IMAD.MOV.U32 R10, RZ, RZ, R95 ;  /* 0x000000ffff0a7224 */ /* 0x000fe200078e005f */
[----:B------:R-:W-:Y:S01]  /*b9d0*/  BSSY B0, `(.L_x_396) ;  /* 0x0000043000007945 */ /* 0x000fe20003800000 */
[----:B-1----:R-:W-:Y:S01]  /*b9e0*/  IMAD.MOV.U32 R17, RZ, RZ, R92 ;  /* 0x000000ffff117224 */ /* 0x002fe200078e005c */
[----:B------:R-:W-:Y:S01]  /*b9f0*/  PRMT R144, R11, 0x7610, R144 ;  /* 0x000076100b907816 */ /* 0x000fe20000000090 */
[----:B------:R-:W-:Y:S01]  /*ba00*/  IMAD.MOV.U32 R11, RZ, RZ, R110 ;  /* 0x000000ffff0b7224 */ /* 0x000fe200078e006e */
[----:B------:R-:W-:Y:S01]  /*ba10*/  PRMT R143, R10, 0x7610, R143 ;  /* 0x000076100a8f7816 */ /* 0x000fe2000000008f */
[----:B------:R-:W-:Y:S01]  /*ba20*/  IMAD.MOV.U32 R10, RZ, RZ, R111 ;  /* 0x000000ffff0a7224 */ /* 0x000fe200078e006f */
[----:B------:R-:W-:Y:S01]  /*ba30*/  PRMT R142, R17, 0x7610, R142 ;  /* 0x00007610118e7816 */ /* 0x000fe2000000008e */
[----:B----4-:R-:W-:Y:S01]  /*ba40*/  IMAD.MOV.U32 R16, RZ, RZ, R93 ;  /* 0x000000ffff107224 */ /* 0x010fe200078e005d */
        /* <DEDUP_REMOVED lines=18> */
[----:B------:R2:W1:Y:S01]  /*bb70*/  SHFL.IDX PT, R20, R15, 0x1, 0x181f ;  /* 0x00381f000f147f89 */ /* 0x00046200000e0000 */
[----:B------:R-:W-:Y:S01]  /*bb80*/  IMAD.MOV.U32 R10, RZ, RZ, R105 ;  /* 0x000000ffff0a7224 */ /* 0x000fe200078e0069 */
[----:B------:R-:W-:Y:S01]  /*bb90*/  PRMT R155, R17, 0x7610, R155 ;  /* 0x00007610119b7816 */ /* 0x000fe2000000009b */
[----:B------:R-:W-:Y:S01]  /*bba0*/  CS2R R56, SRZ ;  /* 0x0000000000387805 */ /* 0x000fe2000001ff00 */
[----:B---3--:R2:W3:Y:S01]  /*bbb0*/  SHFL.IDX PT, R19, R12, 0x1, 0x181f ;  /* 0x00381f000c137f89 */ /* 0x0084e200000e0000 */
[----:B------:R-:W-:Y:S01]  /*bbc0*/  PRMT R154, R16, 0x7610, R154 ;  /* 0x00007610109a7816 */ /* 0x000fe2000000009a */
[----:B------:R-:W-:Y:S01]  /*bbd0*/  CS2R R82, SRZ ;  /* 0x0000000000527805 */ /* 0x000fe2000001ff00 */
[----:B------:R-:W-:Y:S01]  /*bbe0*/  PRMT R153, R11, 0x7610, R153 ;  /* 0x000076100b997816 */ /* 0x000fe20000000099 */
[----:B------:R2:W4:Y:S01]  /*bbf0*/  SHFL.IDX PT, R18, R13, 0x1, 0x181f ;  /* 0x00381f000d127f89 */ /* 0x00052200000e0000 */
[----:B------:R-:W-:Y:S01]  /*bc00*/  PRMT R152, R10, 0x7610, R152 ;  /* 0x000076100a987816 */ /* 0x000fe20000000098 */
[----:B------:R-:W-:Y:S01]  /*bc10*/  CS2R R80, SRZ ;  /* 0x0000000000507805 */ /* 0x000fe2000001ff00 */
[----:B------:R-:W-:Y:S01]  /*bc20*/  CS2R R54, SRZ ;  /* 0x0000000000367805 */ /* 0x000fe2000001ff00 */
[----:B------:R-:W-:Y:S01]  /*bc30*/  CS2R R52, SRZ ;  /* 0x0000000000347805 */ /* 0x000fe2000001ff00 */
[----:B------:R-:W-:Y:S01]  /*bc40*/  CS2R R78, SRZ ;  /* 0x00000000004e7805 */ /* 0x000fe2000001ff00 */
[----:B------:R-:W-:Y:S01]  /*bc50*/  CS2R R76, SRZ ;  /* 0x00000000004c7805 */ /* 0x000fe2000001ff00 */
[----:B------:R-:W-:Y:S05]  /*bc60*/  @P0 BRA `(.L_x_397) ;  /* 0x0000019000000947 */ /* 0x000fea0003800000 */
[----:B------:R-:W-:Y:S01]  /*bc70*/  ISETP.GE.AND P0, PT, R71, c[0x0][0x27c], PT ;  /* 0x00009f0047007a0c */ /* 0x000fe20003f06270 */
[----:B------:R-:W-:Y:S01]  /*bc80*/  CS2R R82, SRZ ;  /* 0x0000000000527805 */ /* 0x000fe2000001ff00 */
[----:B------:R-:W-:Y:S01]  /*bc90*/  CS2R R80, SRZ ;  /* 0x0000000000507805 */ /* 0x000fe2000001ff00 */
[----:B------:R-:W-:Y:S01]  /*bca0*/  CS2R R78, SRZ ;  /* 0x00000000004e7805 */ /* 0x000fe2000001ff00 */
[----:B------:R-:W-:-:S09]  /*bcb0*/  CS2R R76, SRZ ;  /* 0x00000000004c7805 */ /* 0x000fd2000001ff00 */
[C---:B------:R-:W-:Y:S01]  /*bcc0*/  @!P0 IMAD.SHL.U32 R11, R71.reuse, 0x2, RZ ;  /* 0x00000002470b8824 */ /* 0x040fe200078e00ff */
[----:B------:R-:W-:-:S04]  /*bcd0*/  @!P0 SHF.L.U64.HI R17, R71, 0x1, R147 ;  /* 0x0000000147118819 */ /* 0x000fc80000010293 */
[----:B-1----:R-:W-:-:S05]  /*bce0*/  @!P0 IADD3 R22, P1, R20, R11, RZ ;  /* 0x0000000b14168210 */ /* 0x002fca0007f3e0ff */
[----:B------:R-:W-:Y:S01]  /*bcf0*/  @!P0 IMAD.X R23, R21, 0x1, R17, P1 ;  /* 0x0000000115178824 */ /* 0x000fe200008e0611 */
[----:B----4-:R-:W-:-:S04]  /*bd00*/  @!P0 IADD3 R16, P1, R18, R11, RZ ;  /* 0x0000000b12108210 */ /* 0x010fc80007f3e0ff */
[----:B------:R1:W5:Y:S01]  /*bd10*/  @!P0 LD.E.128 R80, [R22.64] ;  /* 0x0000001e16508980 */ /* 0x000362000c101d00 */
[----:B---3--:R-:W-:-:S05]  /*bd20*/  @!P0 IMAD.X R17, R19, 0x1, R17, P1 ;  /* 0x0000000113118824 */ /* 0x008fca00008e0611 */
[----:B------:R1:W5:Y:S01]  /*bd30*/  @!P0 LD.E.128 R76, [R16.64] ;  /* 0x0000001e104c8980 */ /* 0x000362000c101d00 */
[----:B------:R-:W-:-:S13]  /*bd40*/  ISETP.GE.AND P0, PT, R42, c[0x0][0x27c], PT ;  /* 0x00009f002a007a0c */ /* 0x000fda0003f06270 */
[----:B------:R-:W-:-:S04]  /*bd50*/  @!P0 SHF.R.S32.HI R11, RZ, 0x1f, R42 ;  /* 0x0000001fff0b8819 */ /* 0x000fc8000001142a */
[----:B------:R-:W-:-:S04]  /*bd60*/  @!P0 LEA.HI R10, R11, R42, RZ, 0x3 ;  /* 0x0000002a0b0a8211 */ /* 0x000fc800078f18ff */
[----:B------:R-:W-:Y:S01]  /*bd70*/  @!P0 LOP3.LUT R10, R10, 0xfffffff8, RZ, 0xc0, !PT ;  /* 0xfffffff80a0a8812 */ /* 0x000fe200078ec0ff */
[----:B------:R-:W-:Y:S01]  /*bd80*/  CS2R R58, SRZ ;  /* 0x00000000003a7805 */ /* 0x000fe2000001ff00 */
[----:B------:R-:W-:Y:S01]  /*bd90*/  CS2R R56, SRZ ;  /* 0x0000000000387805 */ /* 0x000fe2000001ff00 */
[----:B------:R-:W-:Y:S01]  /*bda0*/  CS2R R54, SRZ ;  /* 0x0000000000367805 */ /* 0x000fe2000001ff00 */
[----:B------:R-:W-:Y:S01]  /*bdb0*/  CS2R R52, SRZ ;  /* 0x0000000000347805 */ /* 0x000fe2000001ff00 */
[----:B------:R-:W-:-:S04]  /*bdc0*/  @!P0 IMAD.WIDE R20, R10, 0x2, R20 ;  /* 0x000000020a148825 */ /* 0x000fc800078e0214 */
[----:B------:R-:W-:Y:S01]  /*bdd0*/  @!P0 IMAD.WIDE R10, R10, 0x2, R18 ;  /* 0x000000020a0a8825 */ /* 0x000fe200078e0212 */
[----:B------:R1:W5:Y:S04]  /*bde0*/  @!P0 LD.E.128 R56, [R20.64] ;  /* 0x0000001e14388980 */ /* 0x000368000c101d00 */
[----:B------:R1:W5:Y:S02]  /*bdf0*/  @!P0 LD.E.128 R52, [R10.64] ;  /* 0x0000001e0a348980 */ /* 0x000364000c101d00 */
.L_x_397:
[----:B------:R-:W-:Y:S05]  /*be00*/  BSYNC B0 ;  /* 0x0000000000007941 */ /* 0x000fea0003800000 */
.L_x_396:
        /* <DEDUP_REMOVED lines=30> */
[----:B------:R1:W4:Y:S01]  /*bff0*/  SHFL.IDX PT, R20, R15, 0x2, 0x181f ;  /* 0x00581f000f147f89 */ /* 0x00032200000e0000 */
[----:B------:R-:W-:Y:S01]  /*c000*/  IMAD.MOV.U32 R9, RZ, RZ, R77 ;  /* 0x000000ffff097224 */ /* 0x000fe200078e004d */
[----:B------:R-:W-:Y:S01]  /*c010*/  PRMT R132, R16, 0x7610, R132 ;  /* 0x0000761010847816 */ /* 0x000fe20000000084 */
[----:B------:R-:W-:Y:S01]  /*c020*/  CS2R R30, SRZ ;  /* 0x00000000001e7805 */ /* 0x000fe2000001ff00 */
[----:B---3--:R1:W3:Y:S01]  /*c030*/  SHFL.IDX PT, R19, R12, 0x2, 0x181f ;  /* 0x00581f000c137f89 */ /* 0x0082e200000e0000 */
[----:B------:R-:W-:Y:S01]  /*c040*/  PRMT R131, R11, 0x7610, R131 ;  /* 0x000076100b837816 */ /* 0x000fe20000000083 */
[----:B------:R-:W-:Y:S01]  /*c050*/  CS2R R38, SRZ ;  /* 0x0000000000267805 */ /* 0x000fe2000001ff00 */
[----:B------:R-:W-:Y:S01]  /*c060*/  PRMT R130, R10, 0x7610, R130 ;  /* 0x000076100a827816 */ /* 0x000fe20000000082 */
[----:B----4-:R1:W4:Y:S01]  /*c070*/  SHFL.IDX PT, R18, R13, 0x2, 0x181f ;  /* 0x00581f000d127f89 */ /* 0x01032200000e0000 */
        /* <DEDUP_REMOVED lines=9> */
[----:B--2---:R-:W-:Y:S01]  /*c110*/  ISETP.GE.AND P0, PT, R71, c[0x0][0x27c], PT ;  /* 0x00009f0047007a0c */ /* 0x004fe20003f06270 */
[----:B------:R-:W-:Y:S01]  /*c120*/  CS2R R50, SRZ ;  /* 0x0000000000327805 */ /* 0x000fe2000001ff00 */
[----:B------:R-:W-:Y:S01]  /*c130*/  CS2R R48, SRZ ;  /* 0x0000000000307805 */ /* 0x000fe2000001ff00 */
[----:B------:R-:W-:Y:S01]  /*c140*/  CS2R R46, SRZ ;  /* 0x00000000002e7805 */ /* 0x000fe2000001ff00 */
[----:B------:R-:W-:Y:S01]  /*c150*/  CS2R R44, SRZ ;  /* 0x00000000002c7805 */ /* 0x000fe2000001ff00 */
[----:B------:R-:W-:Y:S01]  /*c160*/  CS2R R38, SRZ ;  /* 0x0000000000267805 */ /* 0x000fe2000001ff00 */
[----:B------:R-:W-:Y:S01]  /*c170*/  CS2R R36, SRZ ;  /* 0x0000000000247805 */ /* 0x000fe2000001ff00 */
[----:B------:R-:W-:Y:S01]  /*c180*/  CS2R R34, SRZ ;  /* 0x0000000000227805 */ /* 0x000fe2000001ff00 */
[----:B------:R-:W-:-:S05]  /*c190*/  CS2R R32, SRZ ;  /* 0x0000000000207805 */ /* 0x000fca000001ff00 */
[C---:B------:R-:W-:Y:S01]  /*c1a0*/  @!P0 IMAD.SHL.U32 R9, R71.reuse, 0x2, RZ ;  /* 0x0000000247098824 */ /* 0x040fe200078e00ff */
[----:B------:R-:W-:-:S04]  /*c1b0*/  @!P0 SHF.L.U64.HI R10, R71, 0x1, R147 ;  /* 0x00000001470a8819 */ /* 0x000fc80000010293 */
[----:B------:R-:W-:-:S05]  /*c1c0*/  @!P0 IADD3 R16, P1, R20, R9, RZ ;  /* 0x0000000914108210 */ /* 0x000fca0007f3e0ff */
[----:B------:R-:W-:Y:S01]  /*c1d0*/  @!P0 IMAD.X R17, R21, 0x1, R10, P1 ;  /* 0x0000000115118824 */ /* 0x000fe200008e060a */
[----:B----4-:R-:W-:-:S04]  /*c1e0*/  @!P0 IADD3 R22, P1, R18, R9, RZ ;  /* 0x0000000912168210 */ /* 0x010fc80007f3e0ff */
[----:B------:R2:W5:Y:S01]  /*c1f0*/  @!P0 LD.E.128 R48, [R16.64] ;  /* 0x0000001e10308980 */ /* 0x000562000c101d00 */
[----:B---3--:R-:W-:Y:S01]  /*c200*/  @!P0 IMAD.X R23, R19, 0x1, R10, P1 ;  /* 0x0000000113178824 */ /* 0x008fe200008e060a */
[----:B------:R-:W-:-:S04]  /*c210*/  ISETP.GE.AND P1, PT, R42, c[0x0][0x27c], PT ;  /* 0x00009f002a007a0c */ /* 0x000fc80003f26270 */
[----:B------:R2:W5:Y:S09]  /*c220*/  @!P0 LD.E.128 R44, [R22.64] ;  /* 0x0000001e162c8980 */ /* 0x000572000c101d00 */
[----:B------:R-:W-:-:S04]  /*c230*/  @!P1 SHF.R.S32.HI R9, RZ, 0x1f, R42 ;  /* 0x0000001fff099819 */ /* 0x000fc8000001142a */
[----:B------:R-:W-:-:S04]  /*c240*/  @!P1 LEA.HI R9, R9, R42, RZ, 0x3 ;  /* 0x0000002a09099211 */ /* 0x000fc800078f18ff */
[----:B------:R-:W-:-:S05]  /*c250*/  @!P1 LOP3.LUT R9, R9, 0xfffffff8, RZ, 0xc0, !PT ;  /* 0xfffffff809099812 */ /* 0x000fca00078ec0ff */
[----:B------:R-:W-:-:S04]  /*c260*/  @!P1 IMAD.WIDE R20, R9, 0x2, R20 ;  /* 0x0000000209149825 */ /* 0x000fc800078e0214 */
[----:B------:R-:W-:Y:S01]  /*c270*/  @!P1 IMAD.WIDE R18, R9, 0x2, R18 ;  /* 0x0000000209129825 */ /* 0x000fe200078e0212 */
[----:B------:R2:W5:Y:S04]  /*c280*/  @!P1 LD.E.128 R36, [R20.64] ;  /* 0x0000001e14249980 */ /* 0x000568000c101d00 */
[----:B------:R2:W5:Y:S02]  /*c290*/  @!P1 LD.E.128 R32, [R18.64] ;  /* 0x0000001e12209980 */ /* 0x000564000c101d00 */
.L_x_399:
[----:B--2---:R-:W-:Y:S05]  /*c2a0*/  BSYNC B0 ;  /* 0x0000000000007941 */ /* 0x004fea0003800000 */
.L_x_398:
[----:B------:R-:W-:Y:S01]  /*c2b0*/  ISETP.NE.AND P0, PT, R8, RZ, PT ;  /* 0x000000ff0800720c */ /* 0x000fe20003f05270 */
[----:B-----5:R-:W-:Y:S01]  /*c2c0*/  IMAD.MOV.U32 R9, RZ, RZ, R38 ;  /* 0x000000ffff097224 */ /* 0x020fe200078e0026 */
[----:B------:R2:W1:Y:S01]  /*c2d0*/  SHFL.IDX PT, R63, R14, 0x3, 0x181f ;  /* 0x00781f000e3f7f89 */ /* 0x00046200000e0000 */
        /* <DEDUP_REMOVED lines=31> */
[----:B------:R2:W3:Y:S01]  /*c4d0*/  SHFL.IDX PT, R69, R12, 0x3, 0x181f ;  /* 0x00781f000c457f89 */ /* 0x0004e200000e0000 */
        /* <DEDUP_REMOVED lines=8> */
[----:B---34-:R-:W-:Y:S01]  /*c560*/  CS2R R18, SRZ ;  /* 0x0000000000127805 */ /* 0x018fe2000001ff00 */
[----:B------:R-:W-:Y:S01]  /*c570*/  CS2R R16, SRZ ;  /* 0x0000000000107805 */ /* 0x000fe2000001ff00 */
[----:B------:R-:W-:Y:S05]  /*c580*/  @P0 BRA `(.L_x_401) ;  /* 0x0000019000000947 */ /* 0x000fea0003800000 */
[----:B------:R-:W-:Y:S01]  /*c590*/  ISETP.GE.AND P0, PT, R71, c[0x0][0x27c], PT ;  /* 0x00009f0047007a0c */ /* 0x000fe20003f06270 */
[----:B------:R-:W-:Y:S01]  /*c5a0*/  CS2R R26, SRZ ;  /* 0x00000000001a7805 */ /* 0x000fe2000001ff00 */
[----:B------:R-:W-:Y:S01]  /*c5b0*/  ISETP.GE.AND P1, PT, R42, c[0x0][0x27c], PT ;  /* 0x00009f002a007a0c */ /* 0x000fe20003f26270 */
[----:B------:R-:W-:Y:S01]  /*c5c0*/  CS2R R24, SRZ ;  /* 0x0000000000187805 */ /* 0x000fe2000001ff00 */
[----:B------:R-:W-:Y:S01]  /*c5d0*/  CS2R R18, SRZ ;  /* 0x0000000000127805 */ /* 0x000fe2000001ff00 */
[----:B------:R-:W-:Y:S01]  /*c5e0*/  CS2R R16, SRZ ;  /* 0x0000000000107805 */ /* 0x000fe2000001ff00 */
[----:B------:R-:W-:Y:S01]  /*c5f0*/  CS2R R30, SRZ ;  /* 0x00000000001e7805 */ /* 0x000fe2000001ff00 */
[----:B------:R-:W-:Y:S01]  /*c600*/  CS2R R28, SRZ ;  /* 0x00000000001c7805 */ /* 0x000fe2000001ff00 */
[----:B------:R-:W-:Y:S01]  /*c610*/  CS2R R22, SRZ ;  /* 0x0000000000167805 */ /* 0x000fe2000001ff00 */
[----:B------:R-:W-:-:S04]  /*c620*/  CS2R R20, SRZ ;  /* 0x0000000000147805 */ /* 0x000fc8000001ff00 */
[C---:B------:R-:W-:Y:S01]  /*c630*/  @!P0 IMAD.SHL.U32 R9, R71.reuse, 0x2, RZ ;  /* 0x0000000247098824 */ /* 0x040fe200078e00ff */
[----:B------:R-:W-:Y:S02]  /*c640*/  @!P0 SHF.L.U64.HI R10, R71, 0x1, R147 ;  /* 0x00000001470a8819 */ /* 0x000fe40000010293 */
[----:B------:R-:W-:Y:S02]  /*c650*/  @!P1 SHF.R.S32.HI R11, RZ, 0x1f, R42 ;  /* 0x0000001fff0b9819 */ /* 0x000fe4000001142a */
[----:B-12---:R-:W-:Y:S02]  /*c660*/  @!P0 IADD3 R12, P2, R62, R9, RZ ;  /* 0x000000093e0c8210 */ /* 0x006fe40007f5e0ff */
[----:B------:R-:W-:-:S03]  /*c670*/  @!P1 LEA.HI R8, R11, R42, RZ, 0x3 ;  /* 0x0000002a0b089211 */ /* 0x000fc600078f18ff */
[----:B------:R-:W-:Y:S01]  /*c680*/  @!P0 IMAD.X R13, R63, 0x1, R10, P2 ;  /* 0x000000013f0d8824 */ /* 0x000fe200010e060a */
[----:B------:R-:W-:Y:S02]  /*c690*/  @!P1 LOP3.LUT R8, R8, 0xfffffff8, RZ, 0xc0, !PT ;  /* 0xfffffff808089812 */ /* 0x000fe400078ec0ff */
[----:B------:R-:W-:Y:S02]  /*c6a0*/  @!P0 IADD3 R14, P2, R68, R9, RZ ;  /* 0x00000009440e8210 */ /* 0x000fe40007f5e0ff */
[----:B------:R1:W5:Y:S01]  /*c6b0*/  @!P0 LD.E.128 R24, [R12.64] ;  /* 0x0000001e0c188980 */ /* 0x000362000c101d00 */
[----:B------:R-:W-:-:S04]  /*c6c0*/  @!P1 IMAD.WIDE R62, R8, 0x2, R62 ;  /* 0x00000002083e9825 */ /* 0x000fc800078e023e */
[----:B------:R-:W-:Y:S01]  /*c6d0*/  @!P0 IMAD.X R15, R69, 0x1, R10, P2 ;  /* 0x00000001450f8824 */ /* 0x000fe200010e060a */
[----:B------:R1:W5:Y:S01]  /*c6e0*/  @!P1 LD.E.128 R28, [R62.64] ;  /* 0x0000001e3e1c9980 */ /* 0x000362000c101d00 */
[----:B------:R-:W-:-:S03]  /*c6f0*/  @!P1 IMAD.WIDE R8, R8, 0x2, R68 ;  /* 0x0000000208089825 */ /* 0x000fc600078e0244 */
[----:B------:R1:W5:Y:S04]  /*c700*/  @!P0 LD.E.128 R16, [R14.64] ;  /* 0x0000001e0e108980 */ /* 0x000368000c101d00 */
[----:B------:R1:W5:Y:S02]  /*c710*/  @!P1 LD.E.128 R20, [R8.64] ;  /* 0x0000001e08149980 */ /* 0x000364000c101d00 */
.L_x_401:
[----:B------:R-:W-:Y:S05]  /*c720*/  BSYNC B0 ;  /* 0x0000000000007941 */ /* 0x000fea0003800000 */
.L_x_400:
        /* <DEDUP_REMOVED lines=13> */
[----:B------:R-:W-:Y:S01]  /*c800*/  PRMT R96, R8, 0x7610, R96 ;  /* 0x0000761008607816 */ /* 0x000fe20000000060 */
        /* <DEDUP_REMOVED lines=29> */
[----:B------:R-:W-:Y:S01]  /*c9e0*/  IMAD.MOV.U32 R8, RZ, RZ, c[0x0][0x27c] ;  /* 0x00009f00ff087624 */ /* 0x000fe200078e00ff */
[----:B--2---:R-:W1:Y:S01]  /*c9f0*/  LDS.128 R12, [R150+0x10080] ;  /* 0x01008000960c7984 */ /* 0x004e620000000c00 */
[----:B------:R-:W-:Y:S02]  /*ca00*/  SHF.R.U64 R104, R104, 0x10, R105 ;  /* 0x0000001068687819 */ /* 0x000fe40000001269 */
[----:B------:R-:W-:Y:S02]  /*ca10*/  SHF.R.U64 R108, R108, 0x10, R109 ;  /* 0x000000106c6c7819 */ /* 0x000fe4000000126d */
[----:B------:R-:W-:Y:S02]  /*ca20*/  LEA.HI R9, R8, R43, RZ, 0x1d ;  /* 0x0000002b08097211 */ /* 0x000fe400078fe8ff */
[----:B------:R-:W-:Y:S02]  /*ca30*/  SHF.R.U64 R106, R106, 0x10, R107 ;  /* 0x000000106a6a7819 */ /* 0x000fe4000000126b */
[----:B------:R-:W-:Y:S01]  /*ca40*/  SHF.R.S32.HI R8, RZ, 0x1f, R9 ;  /* 0x0000001fff087819 */ /* 0x000fe20000011409 */
[----:B------:R-:W-:Y:S01]  /*ca50*/  IMAD.SHL.U32 R10, R9, 0x8, RZ ;  /* 0x00000008090a7824 */ /* 0x000fe200078e00ff */
[----:B------:R-:W-:-:S02]  /*ca60*/  SHF.R.U32.HI R107, RZ, 0x10, R107 ;  /* 0x00000010ff6b7819 */ /* 0x000fc4000001166b */
[----:B------:R-:W-:Y:S02]  /*ca70*/  LEA.HI R8, R8, R9, RZ, 0x3 ;  /* 0x0000000908087211 */ /* 0x000fe400078f18ff */
[----:B------:R-:W-:Y:S02]  /*ca80*/  LOP3.LUT R9, R149, 0x38, R10, 0xf8, !PT ;  /* 0x0000003895097812 */ /* 0x000fe400078ef80a */
[----:B------:R-:W-:Y:S01]  /*ca90*/  PRMT R153, R153, 0x5410, R104 ;  /* 0x0000541099997816 */ /* 0x000fe20000000068 */
[----:B------:R-:W-:Y:S01]  /*caa0*/  IMAD.SHL.U32 R8, R8, 0x400, RZ ;  /* 0x0000040008087824 */ /* 0x000fe200078e00ff */
[----:B------:R-:W-:Y:S02]  /*cab0*/  LOP3.LUT R10, R9, R148, RZ, 0x3c, !PT ;  /* 0x00000094090a7212 */ /* 0x000fe400078e3cff */
[----:B------:R-:W-:Y:S01]  /*cac0*/  PRMT R157, R157, 0x5410, R108 ;  /* 0x000054109d9d7816 */ /* 0x000fe2000000006c */
[----:B------:R-:W-:Y:S01]  /*cad0*/  IMAD.U32 R164, R153, 0x10000, RZ ;  /* 0x0001000099a47824 */ /* 0x000fe200078e00ff */
[----:B------:R-:W-:-:S02]  /*cae0*/  LOP3.LUT R8, R8, 0x7fffe000, RZ, 0xc0, !PT ;  /* 0x7fffe00008087812 */ /* 0x000fc400078ec0ff */
[----:B------:R-:W-:Y:S01]  /*caf0*/  SHF.R.U64 R110, R110, 0x10, R111 ;  /* 0x000000106e6e7819 */ /* 0x000fe2000000126f */
[----:B------:R-:W-:Y:S01]  /*cb00*/  IMAD.U32 R160, R157, 0x10000, RZ ;  /* 0x000100009da07824 */ /* 0x000fe200078e00ff */
[----:B------:R-:W-:Y:S02]  /*cb10*/  IADD3 R151, R10, R8, R145 ;  /* 0x000000080a977210 */ /* 0x000fe40007ffe091 */
[----:B------:R-:W-:Y:S02]  /*cb20*/  SHF.R.U32.HI R109, RZ, 0x10, R109 ;  /* 0x00000010ff6d7819 */ /* 0x000fe4000001166d */
[----:B------:R-:W-:Y:S01]  /*cb30*/  SHF.R.U32.HI R105, RZ, 0x10, R105 ;  /* 0x00000010ff697819 */ /* 0x000fe20000011669 */
[----:B------:R-:W-:Y:S01]  /*cb40*/  IMAD.SHL.U32 R151, R151, 0x2, RZ ;  /* 0x0000000297977824 */ /* 0x000fe200078e00ff */
[----:B------:R-:W-:Y:S02]  /*cb50*/  PRMT R154, R154, 0x5410, R107 ;  /* 0x000054109a9a7816 */ /* 0x000fe4000000006b */
[----:B------:R-:W-:-:S02]  /*cb60*/  PRMT R159, R159, 0x5410, R110 ;  /* 0x000054109f9f7816 */ /* 0x000fc4000000006e */
[----:B------:R-:W2:Y:S01]  /*cb70*/  LDS.128 R8, [R151+0x10080] ;  /* 0x0100800097087984 */ /* 0x000ea20000000c00 */
[----:B------:R-:W-:Y:S02]  /*cb80*/  SHF.R.U32.HI R111, RZ, 0x10, R111 ;  /* 0x00000010ff6f7819 */ /* 0x000fe4000001166f */
[C---:B-1----:R-:W-:Y:S02]  /*cb90*/  SHF.L.U32 R104, R13.reuse, 0x10, RZ ;  /* 0x000000100d687819 */ /* 0x042fe400000006ff */
[----:B------:R-:W-:Y:S01]  /*cba0*/  LOP3.LUT R107, R13, 0xffff0000, RZ, 0xc0, !PT ;  /* 0xffff00000d6b7812 */ /* 0x000fe200078ec0ff */
[C---:B------:R-:W-:Y:S01]  /*cbb0*/  IMAD.U32 R13, R15.reuse, 0x10000, RZ ;  /* 0x000100000f0d7824 */ /* 0x040fe200078e00ff */
[----:B------:R-:W-:Y:S02]  /*cbc0*/  LOP3.LUT R108, R15, 0xffff0000, RZ, 0xc0, !PT ;  /* 0xffff00000f6c7812 */ /* 0x000fe400078ec0ff */
[----:B------:R-:W-:Y:S02]  /*cbd0*/  PRMT R156, R156, 0x5410, R109 ;  /* 0x000054109c9c7816 */ /* 0x000fe4000000006d */
[----:B------:R-:W-:Y:S01]  /*cbe0*/  PRMT R152, R152, 0x5410, R105 ;  /* 0x0000541098987816 */ /* 0x000fe20000000069 */
[----:B------:R-:W-:Y:S01]  /*cbf0*/  IMAD.U32 R105, R12, 0x10000, RZ ;  /* 0x000100000c697824 */ /* 0x000fe200078e00ff */
[----:B------:R-:W-:-:S02]  /*cc00*/  PRMT R158, R158, 0x5410, R111 ;  /* 0x000054109e9e7816 */ /* 0x000fc4000000006f */
[----:B------:R-:W-:Y:S01]  /*cc10*/  LOP3.LUT R153, R153, 0xffff0000, RZ, 0xc0, !PT ;  /* 0xffff000099997812 */ /* 0x000fe200078ec0ff */
[----:B------:R-:W-:Y:S01]  /*cc20*/  IMAD.U32 R162, R152, 0x10000, RZ ;  /* 0x0001000098a27824 */ /* 0x000fe200078e00ff */
[----:B------:R-:W-:Y:S02]  /*cc30*/  LOP3.LUT R12, R12, 0xffff0000, RZ, 0xc0, !PT ;  /* 0xffff00000c0c7812 */ /* 0x000fe400078ec0ff */
[----:B------:R-:W-:Y:S02]  /*cc40*/  LOP3.LUT R157, R157, 0xffff0000, RZ, 0xc0, !PT ;  /* 0xffff00009d9d7812 */ /* 0x000fe400078ec0ff */
[----:B------:R-:W-:Y:S01]  /*cc50*/  PRMT R155, R155, 0x5410, R106 ;  /* 0x000054109b9b7816 */ /* 0x000fe2000000006a */
[----:B------:R-:W-:Y:S01]  /*cc60*/  IMAD.U32 R106, R14, 0x10000, RZ ;  /* 0x000100000e6a7824 */ /* 0x000fe200078e00ff */
[----:B------:R-:W-:Y:S02]  /*cc70*/  LOP3.LUT R152, R152, 0xffff0000, RZ, 0xc0, !PT ;  /* 0xffff000098987812 */ /* 0x000fe400078ec0ff */
[----:B------:R-:W-:Y:S01]  /*cc80*/  LOP3.LUT R14, R14, 0xffff0000, RZ, 0xc0, !PT ;  /* 0xffff00000e0e7812 */ /* 0x000fe200078ec0ff */
[----:B--2---:R-:W-:Y:S01]  /*cc90*/  IMAD.U32 R163, R8, 0x10000, RZ ;  /* 0x0001000008a37824 */ /* 0x004fe200078e00ff */
[----:B------:R-:W-:Y:S01]  /*cca0*/  SHF.L.U32 R15, R9, 0x10, RZ ;  /* 0x00000010090f7819 */ /* 0x000fe200000006ff */
[----:B------:R-:W-:Y:S01]  /*ccb0*/  IMAD.U32 R111, R11, 0x10000, RZ ;  /* 0x000100000b6f7824 */ /* 0x000fe200078e00ff */
[----:B------:R-:W-:-:S02]  /*ccc0*/  LOP3.LUT R110, R9, 0xffff0000, RZ, 0xc0, !PT ;  /* 0xffff0000096e7812 */ /* 0x000fc400078ec0ff */
[C---:B------:R-:W-:Y:S01]  /*ccd0*/  SHF.L.U32 R109, R10.reuse, 0x10, RZ ;  /* 0x000000100a6d7819 */ /* 0x040fe200000006ff */
[----:B------:R-:W-:Y:S01]  /*cce0*/  FMUL.FTZ R165, R15, R162 ;  /* 0x000000a20fa57220 */ /* 0x000fe20000410000 */
[----:B------:R-:W-:Y:S01]  /*ccf0*/  LOP3.LUT R9, R10, 0xffff0000, RZ, 0xc0, !PT ;  /* 0xffff00000a097812 */ /* 0x000fe200078ec0ff */
[----:B------:R-:W-:Y:S01]  /*cd00*/  FMUL.FTZ R10, R163, R164 ;  /* 0x000000a4a30a7220 */ /* 0x000fe20000410000 */
[----:B------:R-:W-:Y:S01]  /*cd10*/  LOP3.LUT R161, R11, 0xffff0000, RZ, 0xc0, !PT ;  /* 0xffff00000ba17812 */ /* 0x000fe200078ec0ff */
[-C--:B------:R-:W-:Y:S01]  /*cd20*/  FMUL.FTZ R163, R163, R160.reuse ;  /* 0x000000a0a3a37220 */ /* 0x080fe20000410000 */
[----:B------:R-:W-:Y:S01]  /*cd30*/  LOP3.LUT R8, R8, 0xffff0000, RZ, 0xc0, !PT ;  /* 0xffff000008087812 */ /* 0x000fe200078ec0ff */
[C---:B------:R-:W-:Y:S02]  /*cd40*/  FFMA.FTZ R11, R105.reuse, R160, -R10 ;  /* 0x000000a0690b7223 */ /* 0x040fe4000001080a */
[C---:B------:R-:W-:Y:S01]  /*cd50*/  IMAD.U32 R10, R156.reuse, 0x10000, RZ ;  /* 0x000100009c0a7824 */ /* 0x040fe200078e00ff */
[----:B------:R-:W-:Y:S01]  /*cd60*/  LOP3.LUT R156, R156, 0xffff0000, RZ, 0xc0, !PT ;  /* 0xffff00009c9c7812 */ /* 0x000fe200078ec0ff */
[----:B------:R-:W-:Y:S01]  /*cd70*/  FFMA.FTZ R105, R105, R164, R163 ;  /* 0x000000a469697223 */ /* 0x000fe200000100a3 */
[----:B------:R-:W-:Y:S01]  /*cd80*/  SHF.L.U32 R164, R158, 0x10, RZ ;  /* 0x000000109ea47819 */ /* 0x000fe200000006ff */
[C---:B------:R-:W-:Y:S01]  /*cd90*/  IMAD.U32 R160, R154.reuse, 0x10000, RZ ;  /* 0x000100009aa07824 */ /* 0x040fe200078e00ff */
[----:B------:R-:W-:Y:S01]  /*cda0*/  LOP3.LUT R154, R154, 0xffff0000, RZ, 0xc0, !PT ;  /* 0xffff00009a9a7812 */ /* 0x000fe200078ec0ff */
[----:B------:R-:W-:Y:S01]  /*cdb0*/  FMUL.FTZ R163, R15, R10 ;  /* 0x0000000a0fa37220 */ /* 0x000fe20000410000 */
[----:B------:R-:W-:Y:S01]  /*cdc0*/  LOP3.LUT R158, R158, 0xffff0000, RZ, 0xc0, !PT ;  /* 0xffff00009e9e7812 */ /* 0x000fe200078ec0ff */
[----:B------:R-:W-:-:S02]  /*cdd0*/  FMUL.FTZ R15, R111, R160 ;  /* 0x000000a06f0f7220 */ /* 0x000fc40000410000 */
[-C--:B------:R-:W-:Y:S02]  /*cde0*/  FMUL.FTZ R111, R111, R164.reuse ;  /* 0x000000a46f6f7220 */ /* 0x080fe40000410000 */
[C---:B------:R-:W-:Y:S02]  /*cdf0*/  FFMA.FTZ R15, R13.reuse, R164, -R15 ;  /* 0x000000a40d0f7223 */ /* 0x040fe4000001080f */
[----:B------:R-:W-:Y:S02]  /*ce00*/  FFMA.FTZ R111, R13, R160, R111 ;  /* 0x000000a00d6f7223 */ /* 0x000fe4000001006f */
[----:B------:R-:W-:Y:S02]  /*ce10*/  FMUL.FTZ R13, R8, R153 ;  /* 0x00000099080d7220 */ /* 0x000fe40000410000 */
[----:B------:R-:W-:Y:S02]  /*ce20*/  FFMA.FTZ R10, R104, R10, -R165 ;  /* 0x0000000a680a7223 */ /* 0x000fe400000108a5 */
[----:B------:R-:W-:-:S02]  /*ce30*/  FMUL.FTZ R8, R8, R157 ;  /* 0x0000009d08087220 */ /* 0x000fc40000410000 */
[----:B------:R-:W-:Y:S02]  /*ce40*/  FFMA.FTZ R160, R12, R157, -R13 ;  /* 0x0000009d0ca07223 */ /* 0x000fe4000001080d */
[----:B------:R-:W-:Y:S02]  /*ce50*/  FFMA.FTZ R104, R104, R162, R163 ;  /* 0x000000a268687223 */ /* 0x000fe400000100a3 */
[C---:B------:R-:W-:Y:S01]  /*ce60*/  IMAD.U32 R157, R155.reuse, 0x10000, RZ ;  /* 0x000100009b9d7824 */ /* 0x040fe200078e00ff */
[----:B------:R-:W-:Y:S01]  /*ce70*/  LOP3.LUT R155, R155, 0xffff0000, RZ, 0xc0, !PT ;  /* 0xffff00009b9b7812 */ /* 0x000fe200078ec0ff */
[C---:B------:R-:W-:Y:S01]  /*ce80*/  IMAD.U32 R162, R159.reuse, 0x10000, RZ ;  /* 0x000100009fa27824 */ /* 0x040fe200078e00ff */
[----:B------:R-:W-:Y:S01]  /*ce90*/  LOP3.LUT R159, R159, 0xffff0000, RZ, 0xc0, !PT ;  /* 0xffff00009f9f7812 */ /* 0x000fe200078ec0ff */
[----:B------:R-:W-:Y:S01]  /*cea0*/  FFMA.FTZ R8, R12, R153, R8 ;  /* 0x000000990c087223 */ /* 0x000fe20000010008 */
[----:B------:R-:W-:Y:S01]  /*ceb0*/  F2FP.BF16.PACK_AB R12, R160, R11 ;  /* 0x0000000ba00c723e */ /* 0x000fe200000010ff */
[----:B------:R-:W-:-:S02]  /*cec0*/  FMUL.FTZ R13, R110, R152 ;  /* 0x000000986e0d7220 */ /* 0x000fc40000410000 */
[C---:B------:R-:W-:Y:S01]  /*ced0*/  FMUL.FTZ R153, R109.reuse, R157 ;  /* 0x0000009d6d997220 */ /* 0x040fe20000410000 */
[----:B------:R-:W-:Y:S01]  /*cee0*/  F2FP.BF16.PACK_AB R8, R8, R105 ;  /* 0x000000690808723e */ /* 0x000fe200000010ff */
[----:B------:R-:W-:Y:S02]  /*cef0*/  FMUL.FTZ R110, R110, R156 ;  /* 0x0000009c6e6e7220 */ /* 0x000fe40000410000 */
[----:B------:R-:W-:Y:S02]  /*cf00*/  FMUL.FTZ R109, R109, R162 ;  /* 0x000000a26d6d7220 */ /* 0x000fe40000410000 */
[C---:B------:R-:W-:Y:S02]  /*cf10*/  FFMA.FTZ R13, R107.reuse, R156, -R13 ;  /* 0x0000009c6b0d7223 */ /* 0x040fe4000001080d */
[----:B------:R-:W-:Y:S02]  /*cf20*/  FFMA.FTZ R107, R107, R152, R110 ;  /* 0x000000986b6b7223 */ /* 0x000fe4000001006e */
[C---:B------:R-:W-:Y:S01]  /*cf30*/  FFMA.FTZ R153, R106.reuse, R162, -R153 ;  /* 0x000000a26a997223 */ /* 0x040fe20000010899 */
[----:B------:R-:W-:Y:S01]  /*cf40*/  F2FP.BF16.PACK_AB R13, R13, R10 ;  /* 0x0000000a0d0d723e */ /* 0x000fe200000010ff */
[----:B------:R-:W-:-:S02]  /*cf50*/  FFMA.FTZ R109, R106, R157, R109 ;  /* 0x0000009d6a6d7223 */ /* 0x000fc4000001006d */
[C---:B------:R-:W-:Y:S02]  /*cf60*/  FMUL.FTZ R106, R9.reuse, R155 ;  /* 0x0000009b096a7220 */ /* 0x040fe40000410000 */
[-C--:B------:R-:W-:Y:S02]  /*cf70*/  FMUL.FTZ R110, R9, R159.reuse ;  /* 0x0000009f096e7220 */ /* 0x080fe40000410000 */
[C---:B------:R-:W-:Y:S02]  /*cf80*/  FMUL.FTZ R9, R161.reuse, R154 ;  /* 0x0000009aa1097220 */ /* 0x040fe40000410000 */
[-C--:B------:R-:W-:Y:S02]  /*cf90*/  FMUL.FTZ R161, R161, R158.reuse ;  /* 0x0000009ea1a17220 */ /* 0x080fe40000410000 */
[----:B------:R-:W-:Y:S02]  /*cfa0*/  FFMA.FTZ R106, R14, R159, -R106 ;  /* 0x0000009f0e6a7223 */ /* 0x000fe4000001086a */
[----:B------:R-:W-:Y:S01]  /*cfb0*/  FFMA.FTZ R158, R108, R158, -R9 ;  /* 0x0000009e6c9e7223 */ /* 0x000fe20000010809 */
[----:B------:R-:W-:Y:S01]  /*cfc0*/  F2FP.BF16.PACK_AB R9, R107, R104 ;  /* 0x000000686b09723e */ /* 0x000fe200000010ff */
[----:B------:R-:W-:Y:S01]  /*cfd0*/  FFMA.FTZ R110, R14, R155, R110 ;  /* 0x0000009b0e6e7223 */ /* 0x000fe2000001006e */
[----:B------:R-:W-:Y:S01]  /*cfe0*/  F2FP.BF16.PACK_AB R14, R106, R153 ;  /* 0x000000996a0e723e */ /* 0x000fe200000010ff */
[----:B------:R-:W-:Y:S01]  /*cff0*/  FFMA.FTZ R108, R108, R154, R161 ;  /* 0x0000009a6c6c7223 */ /* 0x000fe200000100a1 */
[----:B------:R-:W-:-:S02]  /*d000*/  F2FP.BF16.PACK_AB R15, R158, R15 ;  /* 0x0000000f9e0f723e */ /* 0x000fc400000010ff */
[----:B------:R-:W-:Y:S02]  /*d010*/  F2FP.BF16.PACK_AB R10, R110, R109 ;  /* 0x0000006d6e0a723e */ /* 0x000fe400000010ff */
[----:B------:R-:W-:Y:S01]  /*d020*/  F2FP.BF16.PACK_AB R11, R108, R111 ;  /* 0x0000006f6c0b723e */ /* 0x000fe200000010ff */
[----:B------:R1:W-:Y:S04]  /*d030*/  STS.128 [R150+0x10080], R12 ;  /* 0x0100800c96007388 */ /* 0x0003e80000000c00 */
[----:B------:R1:W-:Y:S02]  /*d040*/  STS.128 [R151+0x10080], R8 ;  /* 0x0100800897007388 */ /* 0x0003e40000000c00 */
.L_x_405:
[----:B------:R-:W-:Y:S05]  /*d050*/  BSYNC B0 ;  /* 0x0000000000007941 */ /* 0x000fea0003800000 */
.L_x_404:
[----:B------:R-:W-:-:S13]  /*d060*/  ISETP.GE.AND P0, PT, R42, c[0x0][0x27c], PT ;  /* 0x00009f002a007a0c */ /* 0x000fda0003f06270 */
[----:B------:R-:W-:Y:S05]  /*d070*/  @P0 BRA `(.L_x_403) ;  /* 0x0000071000000947 */ /* 0x000fea0003800000 */
[----:B-1----:R-:W-:Y:S01]  /*d080*/  SHF.R.S32.HI R11, RZ, 0x1f, R42 ;  /* 0x0000001fff0b7819 */ /* 0x002fe2000001142a */
[----:B------:R-:W-:Y:S01]  /*d090*/  IMAD.MOV.U32 R9, RZ, RZ, c[0x0][0x27c] ;  /* 0x00009f00ff097624 */ /* 0x000fe200078e00ff */
[----:B------:R-:W-:Y:S02]  /*d0a0*/  SHF.R.U64 R107, R92, 0x10, R93 ;  /* 0x000000105c6b7819 */ /* 0x000fe4000000125d */
[CC--:B------:R-:W-:Y:S02]  /*d0b0*/  LEA.HI R8, R11.reuse, R42.reuse, RZ, 0x3 ;  /* 0x0000002a0b087211 */ /* 0x0c0fe400078f18ff */
[----:B------:R-:W-:Y:S02]  /*d0c0*/  LEA.HI R11, R11, R42, RZ, 0x6 ;  /* 0x0000002a0b0b7211 */ /* 0x000fe400078f30ff */
[--C-:B------:R-:W-:Y:S02]  /*d0d0*/  SHF.R.S32.HI R10, RZ, 0x3, R8.reuse ;  /* 0x00000003ff0a7819 */ /* 0x100fe40000011408 */
[----:B--2---:R-:W-:Y:S01]  /*d0e0*/  LOP3.LUT R13, R149, 0x38, R8, 0xf8, !PT ;  /* 0x00000038950d7812 */ /* 0x004fe200078ef808 */
[----:B------:R-:W-:Y:S01]  /*d0f0*/  IMAD.SHL.U32 R11, R11, 0x80, RZ ;  /* 0x000000800b0b7824 */ /* 0x000fe200078e00ff */
[----:B------:R-:W-:-:S02]  /*d100*/  LEA.HI R9, R9, R10, RZ, 0x1d ;  /* 0x0000000a09097211 */ /* 0x000fc400078fe8ff */
[-C--:B------:R-:W-:Y:S02]  /*d110*/  LOP3.LUT R12, R13, R148.reuse, RZ, 0x3c, !PT ;  /* 0x000000940d0c7212 */ /* 0x080fe400078e3cff */
[----:B------:R-:W-:Y:S01]  /*d120*/  SHF.R.S32.HI R8, RZ, 0x1f, R9 ;  /* 0x0000001fff087819 */ /* 0x000fe20000011409 */
[----:B------:R-:W-:Y:S01]  /*d130*/  IMAD.SHL.U32 R10, R9, 0x8, RZ ;  /* 0x00000008090a7824 */ /* 0x000fe200078e00ff */
[----:B------:R-:W-:Y:S02]  /*d140*/  LOP3.LUT R11, R11, 0x7fffe000, RZ, 0xc0, !PT ;  /* 0x7fffe0000b0b7812 */ /* 0x000fe400078ec0ff */
[----:B------:R-:W-:Y:S02]  /*d150*/  LEA.HI R8, R8, R9, RZ, 0x3 ;  /* 0x0000000908087211 */ /* 0x000fe400078f18ff */
[----:B------:R-:W-:Y:S02]  /*d160*/  LOP3.LUT R149, R149, 0x38, R10, 0xf8, !PT ;  /* 0x0000003895957812 */ /* 0x000fe400078ef80a */
[----:B------:R-:W-:Y:S01]  /*d170*/  IADD3 R11, R12, R11, R145 ;  /* 0x0000000b0c0b7210 */ /* 0x000fe20007ffe091 */
[----:B------:R-:W-:Y:S01]  /*d180*/  IMAD.SHL.U32 R8, R8, 0x400, RZ ;  /* 0x0000040008087824 */ /* 0x000fe200078e00ff */
[----:B------:R-:W-:-:S02]  /*d190*/  LOP3.LUT R148, R149, R148, RZ, 0x3c, !PT ;  /* 0x0000009495947212 */ /* 0x000fc400078e3cff */
[----:B------:R-:W-:Y:S01]  /*d1a0*/  SHF.R.U32.HI R92, RZ, 0x10, R93 ;  /* 0x00000010ff5c7819 */ /* 0x000fe2000001165d */
[----:B------:R-:W-:Y:S01]  /*d1b0*/  IMAD.SHL.U32 R104, R11, 0x2, RZ ;  /* 0x000000020b687824 */ /* 0x000fe200078e00ff */
[----:B------:R-:W-:Y:S02]  /*d1c0*/  LOP3.LUT R8, R8, 0x7fffe000, RZ, 0xc0, !PT ;  /* 0x7fffe00008087812 */ /* 0x000fe400078ec0ff */
[----:B------:R-:W-:Y:S02]  /*d1d0*/  SHF.R.U64 R93, R94, 0x10, R95 ;  /* 0x000000105e5d7819 */ /* 0x000fe4000000125f */
[----:B------:R-:W-:Y:S01]  /*d1e0*/  IADD3 R105, R148, R8, R145 ;  /* 0x0000000894697210 */ /* 0x000fe20007ffe091 */
[----:B------:R-:W1:Y:S01]  /*d1f0*/  LDS.128 R12, [R104+0x10080] ;  /* 0x01008000680c7984 */ /* 0x000e620000000c00 */
[----:B------:R-:W-:Y:S02]  /*d200*/  SHF.R.U32.HI R94, RZ, 0x10, R95 ;  /* 0x00000010ff5e7819 */ /* 0x000fe4000001165f */
[--C-:B------:R-:W-:Y:S01]  /*d210*/  SHF.R.U64 R95, R88, 0x10, R89.reuse ;  /* 0x00000010585f7819 */ /* 0x100fe20000001259 */
[----:B------:R-:W-:Y:S01]  /*d220*/  IMAD.SHL.U32 R105, R105, 0x2, RZ ;  /* 0x0000000269697824 */ /* 0x000fe200078e00ff */
[----:B------:R-:W-:-:S02]  /*d230*/  SHF.R.U32.HI R88, RZ, 0x10, R89 ;  /* 0x00000010ff587819 */ /* 0x000fc40000011659 */
[----:B------:R-:W-:Y:S02]  /*d240*/  SHF.R.U64 R89, R90, 0x10, R91 ;  /* 0x000000105a597819 */ /* 0x000fe4000000125b */
[----:B------:R-:W2:Y:S01]  /*d250*/  LDS.128 R8, [R105+0x10080] ;  /* 0x0100800069087984 */ /* 0x000ea20000000c00 */
[----:B------:R-:W-:Y:S02]  /*d260*/  PRMT R137, R137, 0x5410, R88 ;  /* 0x0000541089897816 */ /* 0x000fe40000000058 */
[----:B------:R-:W-:Y:S02]  /*d270*/  PRMT R140, R140, 0x5410, R89 ;  /* 0x000054108c8c7816 */ /* 0x000fe40000000059 */
[----:B------:R-:W-:Y:S01]  /*d280*/  SHF.R.U32.HI R90, RZ, 0x10, R91 ;  /* 0x00000010ff5a7819 */ /* 0x000fe2000001165b */
[----:B------:R-:W-:Y:S01]  /*d290*/  IMAD.U32 R109, R137, 0x10000, RZ ;  /* 0x00010000896d7824 */ /* 0x000fe200078e00ff */
[----:B------:R-:W-:Y:S02]  /*d2a0*/  PRMT R138, R138, 0x5410, R95 ;  /* 0x000054108a8a7816 */ /* 0x000fe4000000005f */
[----:B------:R-:W-:-:S02]  /*d2b0*/  PRMT R142, R142, 0x5410, R107 ;  /* 0x000054108e8e7816 */ /* 0x000fc4000000006b */
[----:B------:R-:W-:Y:S02]  /*d2c0*/  PRMT R144, R144, 0x5410, R93 ;  /* 0x0000541090907816 */ /* 0x000fe4000000005d */
[----:B------:R-:W-:Y:S01]  /*d2d0*/  PRMT R141, R141, 0x5410, R92 ;  /* 0x000054108d8d7816 */ /* 0x000fe2000000005c */
[C---:B------:R-:W-:Y:S01]  /*d2e0*/  IMAD.U32 R95, R142.reuse, 0x10000, RZ ;  /* 0x000100008e5f7824 */ /* 0x040fe200078e00ff */
[----:B------:R-:W-:Y:S02]  /*d2f0*/  LOP3.LUT R142, R142, 0xffff0000, RZ, 0xc0, !PT ;  /* 0xffff00008e8e7812 */ /* 0x000fe400078ec0ff */
[----:B------:R-:W-:Y:S02]  /*d300*/  PRMT R139, R139, 0x5410, R90 ;  /* 0x000054108b8b7816 */ /* 0x000fe4000000005a */
[----:B------:R-:W-:Y:S02]  /*d310*/  PRMT R143, R143, 0x5410, R94 ;  /* 0x000054108f8f7816 */ /* 0x000fe4000000005e */
[----:B------:R-:W-:Y:S01]  /*d320*/  LOP3.LUT R137, R137, 0xffff0000, RZ, 0xc0, !PT ;  /* 0xffff000089897812 */ /* 0x000fe200078ec0ff */
[----:B------:R-:W-:-:S02]  /*d330*/  IMAD.U32 R110, R139, 0x10000, RZ ;  /* 0x000100008b6e7824 */ /* 0x000fc400078e00ff */
[C---:B-1----:R-:W-:Y:S01]  /*d340*/  IMAD.U32 R89, R12.reuse, 0x10000, RZ ;  /* 0x000100000c597824 */ /* 0x042fe200078e00ff */
[----:B------:R-:W-:Y:S01]  /*d350*/  LOP3.LUT R88, R12, 0xffff0000, RZ, 0xc0, !PT ;  /* 0xffff00000c587812 */ /* 0x000fe200078ec0ff */
[C---:B------:R-:W-:Y:S01]  /*d360*/  IMAD.U32 R12, R13.reuse, 0x10000, RZ ;  /* 0x000100000d0c7824 */ /* 0x040fe200078e00ff */
[----:B------:R-:W-:Y:S01]  /*d370*/  LOP3.LUT R91, R13, 0xffff0000, RZ, 0xc0, !PT ;  /* 0xffff00000d5b7812 */ /* 0x000fe200078ec0ff */
[C---:B------:R-:W-:Y:S01]  /*d380*/  IMAD.U32 R13, R15.reuse, 0x10000, RZ ;  /* 0x000100000f0d7824 */ /* 0x040fe200078e00ff */
        /* <DEDUP_REMOVED lines=8> */
[C---:B------:R-:W-:Y:S01]  /*d410*/  LOP3.LUT R106, R10.reuse, 0xffff0000, RZ, 0xc0, !PT ;  /* 0xffff00000a6a7812 */ /* 0x040fe200078ec0ff */
[----:B------:R-:W-:Y:S01]  /*d420*/  IMAD.U32 R107, R10, 0x10000, RZ ;  /* 0x000100000a6b7824 */ /* 0x000fe200078e00ff */
[----:B------:R-:W-:Y:S01]  /*d430*/  LOP3.LUT R138, R138, 0xffff0000, RZ, 0xc0, !PT ;  /* 0xffff00008a8a7812 */ /* 0x000fe200078ec0ff */
[----:B------:R-:W-:-:S02]  /*d440*/  FMUL.FTZ R10, R92, R9 ;  /* 0x000000095c0a7220 */ /* 0x000fc40000410000 */
[-C--:B------:R-:W-:Y:S02]  /*d450*/  FMUL.FTZ R92, R92, R95.reuse ;  /* 0x0000005f5c5c7220 */ /* 0x080fe40000410000 */
[C---:B------:R-:W-:Y:S02]  /*d460*/  FFMA.FTZ R10, R89.reuse, R95, -R10 ;  /* 0x0000005f590a7223 */ /* 0x040fe4000001080a */
[----:B------:R-:W-:Y:S02]  /*d470*/  FFMA.FTZ R92, R89, R9, R92 ;  /* 0x00000009595c7223 */ /* 0x000fe4000001005c */
[----:B------:R-:W-:Y:S02]  /*d480*/  FMUL.FTZ R95, R15, R138 ;  /* 0x0000008a0f5f7220 */ /* 0x000fe40000410000 */
[C---:B------:R-:W-:Y:S01]  /*d490*/  IMAD.U32 R9, R141.reuse, 0x10000, RZ ;  /* 0x000100008d097824 */ /* 0x040fe200078e00ff */
[----:B------:R-:W-:Y:S01]  /*d4a0*/  LOP3.LUT R141, R141, 0xffff0000, RZ, 0xc0, !PT ;  /* 0xffff00008d8d7812 */ /* 0x000fe200078ec0ff */
[----:B------:R-:W-:-:S02]  /*d4b0*/  FMUL.FTZ R15, R15, R142 ;  /* 0x0000008e0f0f7220 */ /* 0x000fc40000410000 */
[C---:B------:R-:W-:Y:S02]  /*d4c0*/  FMUL.FTZ R89, R8.reuse, R109 ;  /* 0x0000006d08597220 */ /* 0x040fe40000410000 */
[----:B------:R-:W-:Y:S02]  /*d4d0*/  FMUL.FTZ R8, R8, R9 ;  /* 0x0000000908087220 */ /* 0x000fe40000410000 */
[C---:B------:R-:W-:Y:S01]  /*d4e0*/  IMAD.U32 R94, R11.reuse, 0x10000, RZ ;  /* 0x000100000b5e7824 */ /* 0x040fe200078e00ff */
[----:B------:R-:W-:Y:S01]  /*d4f0*/  LOP3.LUT R11, R11, 0xffff0000, RZ, 0xc0, !PT ;  /* 0xffff00000b0b7812 */ /* 0x000fe200078ec0ff */
[C---:B------:R-:W-:Y:S02]  /*d500*/  FFMA.FTZ R95, R88.reuse, R142, -R95 ;  /* 0x0000008e585f7223 */ /* 0x040fe4000001085f */
[----:B------:R-:W-:Y:S01]  /*d510*/  FFMA.FTZ R15, R88, R138, R15 ;  /* 0x0000008a580f7223 */ /* 0x000fe2000001000f */
[C---:B------:R-:W-:Y:S01]  /*d520*/  LOP3.LUT R138, R143.reuse, 0xffff0000, RZ, 0xc0, !PT ;  /* 0xffff00008f8a7812 */ /* 0x040fe200078ec0ff */
[----:B------:R-:W-:-:S02]  /*d530*/  IMAD.U32 R88, R143, 0x10000, RZ ;  /* 0x000100008f587824 */ /* 0x000fc400078e00ff */
[C---:B------:R-:W-:Y:S02]  /*d540*/  FFMA.FTZ R89, R12.reuse, R9, -R89 ;  /* 0x000000090c597223 */ /* 0x040fe40000010859 */
[----:B------:R-:W-:Y:S02]  /*d550*/  FFMA.FTZ R9, R12, R109, R8 ;  /* 0x0000006d0c097223 */ /* 0x000fe40000010008 */
[C---:B------:R-:W-:Y:S02]  /*d560*/  FMUL.FTZ R8, R94.reuse, R110 ;  /* 0x0000006e5e087220 */ /* 0x040fe40000410000 */
[-C--:B------:R-:W-:Y:S02]  /*d570*/  FMUL.FTZ R94, R94, R88.reuse ;  /* 0x000000585e5e7220 */ /* 0x080fe40000410000 */
[----:B------:R-:W-:Y:S02]  /*d580*/  IMAD.U32 R12, R140, 0x10000, RZ ;  /* 0x000100008c0c7824 */ /* 0x000fe400078e00ff */
[----:B------:R-:W-:-:S02]  /*d590*/  FFMA.FTZ R88, R13, R88, -R8 ;  /* 0x000000580d587223 */ /* 0x000fc40000010808 */
[----:B------:R-:W-:Y:S02]  /*d5a0*/  IMAD.U32 R109, R144, 0x10000, RZ ;  /* 0x00010000906d7824 */ /* 0x000fe400078e00ff */
[----:B------:R-:W-:Y:S02]  /*d5b0*/  FFMA.FTZ R110, R13, R110, R94 ;  /* 0x0000006e0d6e7223 */ /* 0x000fe4000001005e */
[C---:B------:R-:W-:Y:S02]  /*d5c0*/  FMUL.FTZ R8, R108.reuse, R137 ;  /* 0x000000896c087220 */ /* 0x040fe40000410000 */
[C---:B------:R-:W-:Y:S02]  /*d5d0*/  FMUL.FTZ R13, R107.reuse, R12 ;  /* 0x0000000c6b0d7220 */ /* 0x040fe40000410000 */
[----:B------:R-:W-:Y:S02]  /*d5e0*/  FMUL.FTZ R108, R108, R141 ;  /* 0x0000008d6c6c7220 */ /* 0x000fe40000410000 */
[----:B------:R-:W-:-:S02]  /*d5f0*/  FMUL.FTZ R107, R107, R109 ;  /* 0x0000006d6b6b7220 */ /* 0x000fc40000410000 */
[----:B------:R-:W-:Y:S01]  /*d600*/  FFMA.FTZ R94, R91, R141, -R8 ;  /* 0x0000008d5b5e7223 */ /* 0x000fe20000010808 */
[----:B------:R-:W-:Y:S01]  /*d610*/  LOP3.LUT R8, R139, 0xffff0000, RZ, 0xc0, !PT ;  /* 0xffff00008b087812 */ /* 0x000fe200078ec0ff */
[----:B------:R-:W-:Y:S01]  /*d620*/  FFMA.FTZ R109, R90, R109, -R13 ;  /* 0x0000006d5a6d7223 */ /* 0x000fe2000001080d */
[----:B------:R-:W-:Y:S01]  /*d630*/  LOP3.LUT R13, R140, 0xffff0000, RZ, 0xc0, !PT ;  /* 0xffff00008c0d7812 */ /* 0x000fe200078ec0ff */
[----:B------:R-:W-:Y:S01]  /*d640*/  FFMA.FTZ R108, R91, R137, R108 ;  /* 0x000000895b6c7223 */ /* 0x000fe2000001006c */
[----:B------:R-:W-:Y:S01]  /*d650*/  LOP3.LUT R91, R144, 0xffff0000, RZ, 0xc0, !PT ;  /* 0xffff0000905b7812 */ /* 0x000fe200078ec0ff */
[----:B------:R-:W-:Y:S02]  /*d660*/  FFMA.FTZ R107, R90, R12, R107 ;  /* 0x0000000c5a6b7223 */ /* 0x000fe4000001006b */
[----:B------:R-:W-:Y:S01]  /*d670*/  FMUL.FTZ R90, R106, R13 ;  /* 0x0000000d6a5a7220 */ /* 0x000fe20000410000 */
[----:B------:R-:W-:Y:S01]  /*d680*/  F2FP.BF16.PACK_AB R9, R108, R9 ;  /* 0x000000096c09723e */ /* 0x000fe200000010ff */
[----:B------:R-:W-:-:S02]  /*d690*/  FMUL.FTZ R111, R11, R8 ;  /* 0x000000080b6f7220 */ /* 0x000fc40000410000 */
[-C--:B------:R-:W-:Y:S02]  /*d6a0*/  FMUL.FTZ R106, R106, R91.reuse ;  /* 0x0000005b6a6a7220 */ /* 0x080fe40000410000 */
[-C--:B------:R-:W-:Y:S02]  /*d6b0*/  FMUL.FTZ R12, R11, R138.reuse ;  /* 0x0000008a0b0c7220 */ /* 0x080fe40000410000 */
[C---:B------:R-:W-:Y:S02]  /*d6c0*/  FFMA.FTZ R90, R14.reuse, R91, -R90 ;  /* 0x0000005b0e5a7223 */ /* 0x040fe4000001085a */
[C---:B------:R-:W-:Y:S02]  /*d6d0*/  FFMA.FTZ R11, R93.reuse, R138, -R111 ;  /* 0x0000008a5d0b7223 */ /* 0x040fe4000001086f */
[----:B------:R-:W-:Y:S01]  /*d6e0*/  FFMA.FTZ R106, R14, R13, R106 ;  /* 0x0000000d0e6a7223 */ /* 0x000fe2000001006a */
[----:B------:R-:W-:Y:S01]  /*d6f0*/  F2FP.BF16.PACK_AB R13, R94, R89 ;  /* 0x000000595e0d723e */ /* 0x000fe200000010ff */
[----:B------:R-:W-:Y:S01]  /*d700*/  FFMA.FTZ R93, R93, R8, R12 ;  /* 0x000000085d5d7223 */ /* 0x000fe2000001000c */
[----:B------:R-:W-:-:S02]  /*d710*/  F2FP.BF16.PACK_AB R8, R15, R92 ;  /* 0x0000005c0f08723e */ /* 0x000fc400000010ff */
[----:B------:R-:W-:Y:S02]  /*d720*/  F2FP.BF16.PACK_AB R12, R95, R10 ;  /* 0x0000000a5f0c723e */ /* 0x000fe400000010ff */
[----:B------:R-:W-:Y:S02]  /*d730*/  F2FP.BF16.PACK_AB R14, R90, R109 ;  /* 0x0000006d5a0e723e */ /* 0x000fe400000010ff */
[----:B------:R-:W-:Y:S02]  /*d740*/  F2FP.BF16.PACK_AB R15, R11, R88 ;  /* 0x000000580b0f723e */ /* 0x000fe400000010ff */
[----:B------:R-:W-:Y:S02]  /*d750*/  F2FP.BF16.PACK_AB R10, R106, R107 ;  /* 0x0000006b6a0a723e */ /* 0x000fe400000010ff */
[----:B------:R-:W-:Y:S01]  /*d760*/  F2FP.BF16.PACK_AB R11, R93, R110 ;  /* 0x0000006e5d0b723e */ /* 0x000fe200000010ff */
[----:B------:R1:W-:Y:S04]  /*d770*/  STS.128 [R104+0x10080], R12 ;  /* 0x0100800c68007388 */ /* 0x0003e80000000c00 */
[----:B------:R1:W-:Y:S02]  /*d780*/  STS.128 [R105+0x10080], R8 ;  /* 0x0100800869007388 */ /* 0x0003e40000000c00 */
.L_x_403:
[----:B------:R-:W-:Y:S05]  /*d790*/  BSYNC B1 ;  /* 0x0000000000017941 */ /* 0x000fea0003800000 */
.L_x_402:
[----:B------:R-:W-:Y:S01]  /*d7a0*/  IADD3 R88, R40, 0x20, RZ ;  /* 0x0000002028587810 */ /* 0x000fe20007ffe0ff */
[----:B------:R-:W-:Y:S03]  /*d7b0*/  BSSY B1, `(.L_x_406) ;  /* 0x00000f2000017945 */ /* 0x000fe60003800000 */
[----:B------:R-:W-:-:S13]  /*d7c0*/  ISETP.GE.AND P0, PT, R88, UR4, PT ;  /* 0x0000000458007c0c */ /* 0x000fda000bf06270 */
[----:B------:R-:W-:Y:S05]  /*d7d0*/  @P0 BRA `(.L_x_407) ;  /* 0x00000ef000000947 */ /* 0x000fea0003800000 */
[----:B------:R-:W-:Y:S01]  /*d7e0*/  ISETP.GE.AND P0, PT, R71, c[0x0][0x27c], PT ;  /* 0x00009f0047007a0c */ /* 0x000fe20003f06270 */
[----:B------:R-:W-:-:S12]  /*d7f0*/  BSSY B0, `(.L_x_408) ;  /* 0x0000073000007945 */ /* 0x000fd80003800000 */
[----:B------:R-:W-:Y:S05]  /*d800*/  @P0 BRA `(.L_x_409) ;  /* 0x0000071000000947 */ /* 0x000fea0003800000 */
[----:B-12---:R-:W-:Y:S01]  /*d810*/  IMAD.MOV.U32 R12, RZ, RZ, c[0x0][0x27c] ;  /* 0x00009f00ff0c7624 */ /* 0x006fe200078e00ff */
[----:B------:R-:W-:Y:S01]  /*d820*/  SHF.R.S32.HI R9, RZ, 0x1f, R88 ;  /* 0x0000001fff097819 */ /* 0x000fe20000011458 */
[----:B------:R-:W-:Y:S01]  /*d830*/  IMAD.SHL.U32 R15, R88, 0x40, RZ ;  /* 0x00000040580f7824 */ /* 0x000fe200078e00ff */
[----:B------:R-:W-:Y:S02]  /*d840*/  SHF.R.U64 R91, R80, 0x10, R81 ;  /* 0x00000010505b7819 */ /* 0x000fe40000001251 */
[----:B------:R-:W-:Y:S02]  /*d850*/  LEA.HI R12, R12, R43, RZ, 0x1d ;  /* 0x0000002b0c0c7211 */ /* 0x000fe400078fe8ff */
[----:B------:R-:W-:Y:S02]  /*d860*/  LEA.HI R8, R9, R88, RZ, 0x3 ;  /* 0x0000005809087211 */ /* 0x000fe400078f18ff */
[----:B------:R-:W-:Y:S01]  /*d870*/  SHF.R.S32.HI R9, RZ, 0x1f, R12 ;  /* 0x0000001fff097819 */ /* 0x000fe2000001140c */
[----:B------:R-:W-:Y:S01]  /*d880*/  IMAD.SHL.U32 R10, R12, 0x8, RZ ;  /* 0x000000080c0a7824 */ /* 0x000fe200078e00ff */
[----:B------:R-:W-:Y:S01]  /*d890*/  LOP3.LUT R15, R15, 0x1c0, RZ, 0xc0, !PT ;  /* 0x000001c00f0f7812 */ /* 0x000fe200078ec0ff */
[----:B------:R-:W-:Y:S01]  /*d8a0*/  IMAD.SHL.U32 R8, R8, 0x40, RZ ;  /* 0x0000004008087824 */ /* 0x000fe200078e00ff */
[----:B------:R-:W-:-:S02]  /*d8b0*/  LEA.HI R9, R9, R12, RZ, 0x3 ;  /* 0x0000000c09097211 */ /* 0x000fc400078f18ff */
[----:B------:R-:W-:Y:S02]  /*d8c0*/  SHF.R.U32.HI R11, RZ, 0x3, R15 ;  /* 0x00000003ff0b7819 */ /* 0x000fe4000001160f */
[----:B------:R-:W-:Y:S01]  /*d8d0*/  LOP3.LUT R10, R15, 0x38, R10, 0xf8, !PT ;  /* 0x000000380f0a7812 */ /* 0x000fe200078ef80a */
[----:B------:R-:W-:Y:S01]  /*d8e0*/  IMAD.SHL.U32 R9, R9, 0x400, RZ ;  /* 0x0000040009097824 */ /* 0x000fe200078e00ff */
[----:B------:R-:W-:Y:S02]  /*d8f0*/  LOP3.LUT R13, R15, 0x38, R146, 0xf8, !PT ;  /* 0x000000380f0d7812 */ /* 0x000fe400078ef892 */
[----:B------:R-:W-:Y:S02]  /*d900*/  LOP3.LUT R8, R8, 0xfffffe00, RZ, 0xc0, !PT ;  /* 0xfffffe0008087812 */ /* 0x000fe400078ec0ff */
[----:B------:R-:W-:Y:S02]  /*d910*/  LOP3.LUT R89, R10, R11, RZ, 0x3c, !PT ;  /* 0x0000000b0a597212 */ /* 0x000fe400078e3cff */
[----:B------:R-:W-:-:S02]  /*d920*/  LOP3.LUT R9, R9, 0x7fffe000, RZ, 0xc0, !PT ;  /* 0x7fffe00009097812 */ /* 0x000fc400078ec0ff */
[----:B------:R-:W-:Y:S02]  /*d930*/  LOP3.LUT R13, R8, R13, R11, 0xf6, !PT ;  /* 0x0000000d080d7212 */ /* 0x000fe400078ef60b */
[----:B------:R-:W-:Y:S02]  /*d940*/  IADD3 R89, R89, R9, R8 ;  /* 0x0000000959597210 */ /* 0x000fe40007ffe008 */
[----:B------:R-:W-:Y:S01]  /*d950*/  SHF.R.U32.HI R80, RZ, 0x10, R81 ;  /* 0x00000010ff507819 */ /* 0x000fe20000011651 */
[----:B------:R-:W-:Y:S01]  /*d960*/  IMAD.SHL.U32 R90, R13, 0x2, RZ ;  /* 0x000000020d5a7824 */ /* 0x000fe200078e00ff */
[--C-:B------:R-:W-:Y:S01]  /*d970*/  SHF.R.U64 R81, R82, 0x10, R83.reuse ;  /* 0x0000001052517819 */ /* 0x100fe20000001253 */
[----:B------:R-:W-:Y:S01]  /*d980*/  IMAD.SHL.U32 R89, R89, 0x2, RZ ;  /* 0x0000000259597824 */ /* 0x000fe200078e00ff */
[----:B------:R-:W-:Y:S02]  /*d990*/  SHF.R.U32.HI R82, RZ, 0x10, R83 ;  /* 0x00000010ff527819 */ /* 0x000fe40000011653 */
[----:B------:R-:W1:Y:S01]  /*d9a0*/  LDS.128 R12, [R90+0x10080] ;  /* 0x010080005a0c7984 */ /* 0x000e620000000c00 */
[----:B------:R-:W-:-:S02]  /*d9b0*/  SHF.R.U64 R83, R76, 0x10, R77 ;  /* 0x000000104c537819 */ /* 0x000fc4000000124d */
[----:B------:R-:W-:Y:S01]  /*d9c0*/  SHF.R.U32.HI R76, RZ, 0x10, R77 ;  /* 0x00000010ff4c7819 */ /* 0x000fe2000001164d */
[----:B------:R-:W2:Y:S01]  /*d9d0*/  LDS.128 R8, [R89+0x10080] ;  /* 0x0100800059087984 */ /* 0x000ea20000000c00 */
[----:B------:R-:W-:Y:S02]  /*d9e0*/  SHF.R.U64 R77, R78, 0x10, R79 ;  /* 0x000000104e4d7819 */ /* 0x000fe4000000124f */
[----:B------:R-:W-:Y:S02]  /*d9f0*/  PRMT R129, R129, 0x5410, R76 ;  /* 0x0000541081817816 */ /* 0x000fe4000000004c */
[----:B------:R-:W-:Y:S02]  /*da00*/  PRMT R132, R132, 0x5410, R77 ;  /* 0x0000541084847816 */ /* 0x000fe4000000004d */
[----:B------:R-:W-:Y:S01]  /*da10*/  SHF.R.U32.HI R78, RZ, 0x10, R79 ;  /* 0x00000010ff4e7819 */ /* 0x000fe2000001164f */
[----:B------:R-:W-:Y:S01]  /*da20*/  IMAD.U32 R95, R129, 0x10000, RZ ;  /* 0x00010000815f7824 */ /* 0x000fe200078e00ff */
[----:B------:R-:W-:-:S02]  /*da30*/  PRMT R130, R130, 0x5410, R83 ;  /* 0x0000541082827816 */ /* 0x000fc40000000053 */
[----:B------:R-:W-:Y:S02]  /*da40*/  PRMT R134, R134, 0x5410, R91 ;  /* 0x0000541086867816 */ /* 0x000fe4000000005b */
[----:B------:R-:W-:Y:S02]  /*da50*/  PRMT R136, R136, 0x5410, R81 ;  /* 0x0000541088887816 */ /* 0x000fe40000000051 */
[----:B------:R-:W-:Y:S01]  /*da60*/  PRMT R133, R133, 0x5410, R80 ;  /* 0x0000541085857816 */ /* 0x000fe20000000050 */
[C---:B------:R-:W-:Y:S01]  /*da70*/  IMAD.U32 R83, R134.reuse, 0x10000, RZ ;  /* 0x0001000086537824 */ /* 0x040fe200078e00ff */
[----:B------:R-:W-:Y:S01]  /*da80*/  LOP3.LUT R134, R134, 0xffff0000, RZ, 0xc0, !PT ;  /* 0xffff000086867812 */ /* 0x000fe200078ec0ff */
[----:B------:R-:W-:Y:S01]  /*da90*/  IMAD.U32 R105, R136, 0x10000, RZ ;  /* 0x0001000088697824 */ /* 0x000fe200078e00ff */
[----:B------:R-:W-:Y:S02]  /*daa0*/  PRMT R131, R131, 0x5410, R78 ;  /* 0x0000541083837816 */ /* 0x000fe4000000004e */
[----:B------:R-:W-:-:S02]  /*dab0*/  PRMT R135, R135, 0x5410, R82 ;  /* 0x0000541087877816 */ /* 0x000fc40000000052 */
[----:B------:R-:W-:Y:S01]  /*dac0*/  LOP3.LUT R104, R129, 0xffff0000, RZ, 0xc0, !PT ;  /* 0xffff000081687812 */ /* 0x000fe200078ec0ff */
[----:B------:R-:W-:Y:S01]  /*dad0*/  IMAD.U32 R94, R131, 0x10000, RZ ;  /* 0x00010000835e7824 */ /* 0x000fe200078e00ff */
[----:B------:R-:W-:Y:S01]  /*dae0*/  LOP3.LUT R136, R136, 0xffff0000, RZ, 0xc0, !PT ;  /* 0xffff000088887812 */ /* 0x000fe200078ec0ff */
[C---:B-1----:R-:W-:Y:S01]  /*daf0*/  IMAD.U32 R77, R12.reuse, 0x10000, RZ ;  /* 0x000100000c4d7824 */ /* 0x042fe200078e00ff */
[----:B------:R-:W-:Y:S01]  /*db00*/  LOP3.LUT R76, R12, 0xffff0000, RZ, 0xc0, !PT ;  /* 0xffff00000c4c7812 */ /* 0x000fe200078ec0ff */
[C---:B------:R-:W-:Y:S01]  /*db10*/  IMAD.U32 R12, R13.reuse, 0x10000, RZ ;  /* 0x000100000d0c7824 */ /* 0x040fe200078e00ff */
[----:B------:R-:W-:Y:S01]  /*db20*/  LOP3.LUT R79, R13, 0xffff0000, RZ, 0xc0, !PT ;  /* 0xffff00000d4f7812 */ /* 0x000fe200078ec0ff */
[C---:B------:R-:W-:Y:S01]  /*db30*/  IMAD.U32 R13, R15.reuse, 0x10000, RZ ;  /* 0x000100000f0d7824 */ /* 0x040fe200078e00ff */
[----:B------:R-:W-:Y:S01]  /*db40*/  LOP3.LUT R81, R15, 0xffff0000, RZ, 0xc0, !PT ;  /* 0xffff00000f517812 */ /* 0x000fe200078ec0ff */
[----:B--2---:R-:W-:Y:S01]  /*db50*/  IMAD.U32 R92, R10, 0x10000, RZ ;  /* 0x000100000a5c7824 */ /* 0x004fe200078e00ff */
[C---:B------:R-:W-:Y:S01]  /*db60*/  SHF.L.U32 R80, R8.reuse, 0x10, RZ ;  /* 0x0000001008507819 */ /* 0x040fe200000006ff */
[----:B------:R-:W-:Y:S01]  /*db70*/  IMAD.U32 R82, R11, 0x10000, RZ ;  /* 0x000100000b527824 */ /* 0x000fe200078e00ff */
[----:B------:R-:W-:Y:S01]  /*db80*/  LOP3.LUT R15, R8, 0xffff0000, RZ, 0xc0, !PT ;  /* 0xffff0000080f7812 */ /* 0x000fe200078ec0ff */
[C---:B------:R-:W-:Y:S01]  /*db90*/  IMAD.U32 R8, R9.reuse, 0x10000, RZ ;  /* 0x0001000009087824 */ /* 0x040fe200078e00ff */
[----:B------:R-:W-:Y:S01]  /*dba0*/  LOP3.LUT R93, R9, 0xffff0000, RZ, 0xc0, !PT ;  /* 0xffff0000095d7812 */ /* 0x000fe200078ec0ff */
[----:B------:R-:W-:Y:S01]  /*dbb0*/  IMAD.U32 R9, R130, 0x10000, RZ ;  /* 0x0001000082097824 */ /* 0x000fe200078e00ff */
[----:B------:R-:W-:Y:S01]  /*dbc0*/  LOP3.LUT R91, R10, 0xffff0000, RZ, 0xc0, !PT ;  /* 0xffff00000a5b7812 */ /* 0x000fe200078ec0ff */
[----:B------:R-:W-:Y:S01]  /*dbd0*/  IMAD.U32 R78, R14, 0x10000, RZ ;  /* 0x000100000e4e7824 */ /* 0x000fe200078e00ff */
[----:B------:R-:W-:Y:S01]  /*dbe0*/  LOP3.LUT R130, R130, 0xffff0000, RZ, 0xc0, !PT ;  /* 0xffff000082827812 */ /* 0x000fe200078ec0ff */
[C---:B------:R-:W-:Y:S01]  /*dbf0*/  FMUL.FTZ R10, R80.reuse, R9 ;  /* 0x00000009500a7220 */ /* 0x040fe20000410000 */
[----:B------:R-:W-:Y:S01]  /*dc00*/  LOP3.LUT R11, R11, 0xffff0000, RZ, 0xc0, !PT ;  /* 0xffff00000b0b7812 */ /* 0x000fe200078ec0ff */
[-C--:B------:R-:W-:Y:S01]  /*dc10*/  FMUL.FTZ R80, R80, R83.reuse ;  /* 0x0000005350507220 */ /* 0x080fe20000410000 */
[----:B------:R-:W-:Y:S01]  /*dc20*/  LOP3.LUT R14, R14, 0xffff0000, RZ, 0xc0, !PT ;  /* 0xffff00000e0e7812 */ /* 0x000fe200078ec0ff */
[----:B------:R-:W-:-:S02]  /*dc30*/  FFMA.FTZ R10, R77, R83, -R10 ;  /* 0x000000534d0a7223 */ /* 0x000fc4000001080a */
[----:B------:R-:W-:Y:S01]  /*dc40*/  FFMA.FTZ R80, R77, R9, R80 ;  /* 0x000000094d507223 */ /* 0x000fe20000010050 */
[----:B------:R-:W-:Y:S01]  /*dc50*/  SHF.L.U32 R9, R133, 0x10, RZ ;  /* 0x0000001085097819 */ /* 0x000fe200000006ff */
[C---:B------:R-:W-:Y:S02]  /*dc60*/  FMUL.FTZ R83, R15.reuse, R130 ;  /* 0x000000820f537220 */ /* 0x040fe40000410000 */
[-C--:B------:R-:W-:Y:S02]  /*dc70*/  FMUL.FTZ R15, R15, R134.reuse ;  /* 0x000000860f0f7220 */ /* 0x080fe40000410000 */
[C---:B------:R-:W-:Y:S02]  /*dc80*/  FMUL.FTZ R77, R8.reuse, R95 ;  /* 0x0000005f084d7220 */ /* 0x040fe40000410000 */
[----:B------:R-:W-:Y:S02]  /*dc90*/  FMUL.FTZ R8, R8, R9 ;  /* 0x0000000908087220 */ /* 0x000fe40000410000 */
[----:B------:R-:W-:-:S02]  /*dca0*/  FFMA.FTZ R83, R76, R134, -R83 ;  /* 0x000000864c537223 */ /* 0x000fc40000010853 */
[----:B------:R-:W-:Y:S02]  /*dcb0*/  FFMA.FTZ R15, R76, R130, R15 ;  /* 0x000000824c0f7223 */ /* 0x000fe4000001000f */
[C---:B------:R-:W-:Y:S02]  /*dcc0*/  FFMA.FTZ R77, R12.reuse, R9, -R77 ;  /* 0x000000090c4d7223 */ /* 0x040fe4000001084d */
[----:B------:R-:W-:Y:S02]  /*dcd0*/  IMAD.U32 R76, R135, 0x10000, RZ ;  /* 0x00010000874c7824 */ /* 0x000fe400078e00ff */
[----:B------:R-:W-:Y:S01]  /*dce0*/  FFMA.FTZ R9, R12, R95, R8 ;  /* 0x0000005f0c097223 */ /* 0x000fe20000010008 */
[----:B------:R-:W-:Y:S01]  /*dcf0*/  LOP3.LUT R8, R133, 0xffff0000, RZ, 0xc0, !PT ;  /* 0xffff000085087812 */ /* 0x000fe200078ec0ff */
[C---:B------:R-:W-:Y:S02]  /*dd00*/  FMUL.FTZ R12, R82.reuse, R94 ;  /* 0x0000005e520c7220 */ /* 0x040fe40000410000 */
[----:B------:R-:W-:-:S02]  /*dd10*/  FMUL.FTZ R82, R82, R76 ;  /* 0x0000004c52527220 */ /* 0x000fc40000410000 */
[----:B------:R-:W-:Y:S02]  /*dd20*/  FFMA.FTZ R76, R13, R76, -R12 ;  /* 0x0000004c0d4c7223 */ /* 0x000fe4000001080c */
[C---:B------:R-:W-:Y:S01]  /*dd30*/  IMAD.U32 R95, R132.reuse, 0x10000, RZ ;  /* 0x00010000845f7824 */ /* 0x040fe200078e00ff */
[----:B------:R-:W-:Y:S01]  /*dd40*/  LOP3.LUT R132, R132, 0xffff0000, RZ, 0xc0, !PT ;  /* 0xffff000084847812 */ /* 0x000fe200078ec0ff */
[----:B------:R-:W-:Y:S02]  /*dd50*/  FMUL.FTZ R12, R93, R104 ;  /* 0x000000685d0c7220 */ /* 0x000fe40000410000 */
[----:B------:R-:W-:Y:S02]  /*dd60*/  FFMA.FTZ R94, R13, R94, R82 ;  /* 0x0000005e0d5e7223 */ /* 0x000fe40000010052 */
[----:B------:R-:W-:Y:S02]  /*dd70*/  FMUL.FTZ R93, R93, R8 ;  /* 0x000000085d5d7220 */ /* 0x000fe40000410000 */
[----:B------:R-:W-:-:S02]  /*dd80*/  FMUL.FTZ R13, R92, R95 ;  /* 0x0000005f5c0d7220 */ /* 0x000fc40000410000 */
[----:B------:R-:W-:Y:S01]  /*dd90*/  FFMA.FTZ R82, R79, R8, -R12 ;  /* 0x000000084f527223 */ /* 0x000fe2000001080c */
[----:B------:R-:W-:Y:S01]  /*dda0*/  LOP3.LUT R8, R131, 0xffff0000, RZ, 0xc0, !PT ;  /* 0xffff000083087812 */ /* 0x000fe200078ec0ff */
[-C--:B------:R-:W-:Y:S01]  /*ddb0*/  FMUL.FTZ R92, R92, R105.reuse ;  /* 0x000000695c5c7220 */ /* 0x080fe20000410000 */
[----:B------:R-:W-:Y:S01]  /*ddc0*/  LOP3.LUT R12, R135, 0xffff0000, RZ, 0xc0, !PT ;  /* 0xffff0000870c7812 */ /* 0x000fe200078ec0ff */
[----:B------:R-:W-:Y:S02]  /*ddd0*/  FFMA.FTZ R104, R79, R104, R93 ;  /* 0x000000684f687223 */ /* 0x000fe4000001005d */
[C---:B------:R-:W-:Y:S02]  /*dde0*/  FFMA.FTZ R105, R78.reuse, R105, -R13 ;  /* 0x000000694e697223 */ /* 0x040fe4000001080d */
[----:B------:R-:W-:Y:S01]  /*ddf0*/  FFMA.FTZ R92, R78, R95, R92 ;  /* 0x0000005f4e5c7223 */ /* 0x000fe2000001005c */
[----:B------:R-:W-:Y:S01]  /*de00*/  F2FP.BF16.PACK_AB R9, R104, R9 ;  /* 0x000000096809723e */ /* 0x000fe200000010ff */
[----:B------:R-:W-:-:S02]  /*de10*/  FMUL.FTZ R93, R91, R132 ;  /* 0x000000845b5d7220 */ /* 0x000fc40000410000 */
[----:B------:R-:W-:Y:S02]  /*de20*/  FMUL.FTZ R78, R11, R8 ;  /* 0x000000080b4e7220 */ /* 0x000fe40000410000 */
[----:B------:R-:W-:Y:S02]  /*de30*/  FMUL.FTZ R79, R91, R136 ;  /* 0x000000885b4f7220 */ /* 0x000fe40000410000 */
[----:B------:R-:W-:Y:S02]  /*de40*/  FMUL.FTZ R13, R11, R12 ;  /* 0x0000000c0b0d7220 */ /* 0x000fe40000410000 */
[C---:B------:R-:W-:Y:S02]  /*de50*/  FFMA.FTZ R136, R14.reuse, R136, -R93 ;  /* 0x000000880e887223 */ /* 0x040fe4000001085d */
[----:B------:R-:W-:Y:S01]  /*de60*/  FFMA.FTZ R11, R81, R12, -R78 ;  /* 0x0000000c510b7223 */ /* 0x000fe2000001084e */
[----:B------:R-:W-:Y:S01]  /*de70*/  F2FP.BF16.PACK_AB R12, R83, R10 ;  /* 0x0000000a530c723e */ /* 0x000fe200000010ff */
        /* <DEDUP_REMOVED lines=10> */
.L_x_409:
[----:B------:R-:W-:Y:S05]  /*df20*/  BSYNC B0 ;  /* 0x0000000000007941 */ /* 0x000fea0003800000 */
.L_x_408:
[----:B------:R-:W-:-:S13]  /*df30*/  ISETP.GE.AND P0, PT, R42, c[0x0][0x27c], PT ;  /* 0x00009f002a007a0c */ /* 0x000fda0003f06270 */
[----:B------:R-:W-:Y:S05]  /*df40*/  @P0 BRA `(.L_x_407) ;  /* 0x0000078000000947 */ /* 0x000fea0003800000 */
[----:B-1----:R-:W-:Y:S01]  /*df50*/  SHF.R.S32.HI R11, RZ, 0x1f, R42 ;  /* 0x0000001fff0b7819 */ /* 0x002fe2000001142a */
[----:B--2---:R-:W-:Y:S01]  /*df60*/  IMAD.MOV.U32 R13, RZ, RZ, c[0x0][0x27c] ;  /* 0x00009f00ff0d7624 */ /* 0x004fe200078e00ff */
[----:B------:R-:W-:Y:S01]  /*df70*/  SHF.R.S32.HI R9, RZ, 0x1f, R88 ;  /* 0x0000001fff097819 */ /* 0x000fe20000011458 */
[----:B------:R-:W-:Y:S01]  /*df80*/  IMAD.SHL.U32 R14, R88, 0x40, RZ ;  /* 0x00000040580e7824 */ /* 0x000fe200078e00ff */
[----:B------:R-:W-:Y:S02]  /*df90*/  LEA.HI R15, R11, R42, RZ, 0x3 ;  /* 0x0000002a0b0f7211 */ /* 0x000fe400078f18ff */
[----:B------:R-:W-:Y:S02]  /*dfa0*/  LEA.HI R9, R9, R88, RZ, 0x3 ;  /* 0x0000005809097211 */ /* 0x000fe400078f18ff */
[----:B------:R-:W-:Y:S02]  /*dfb0*/  SHF.R.S32.HI R8, RZ, 0x3, R15 ;  /* 0x00000003ff087819 */ /* 0x000fe4000001140f */
[----:B------:R-:W-:Y:S01]  /*dfc0*/  LEA.HI R12, R11, R42, RZ, 0x6 ;  /* 0x0000002a0b0c7211 */ /* 0x000fe200078f30ff */
[----:B------:R-:W-:Y:S01]  /*dfd0*/  IMAD.SHL.U32 R9, R9, 0x40, RZ ;  /* 0x0000004009097824 */ /* 0x000fe200078e00ff */
[----:B------:R-:W-:-:S02]  /*dfe0*/  LEA.HI R13, R13, R8, RZ, 0x1d ;  /* 0x000000080d0d7211 */ /* 0x000fc400078fe8ff */
[----:B------:R-:W-:Y:S01]  /*dff0*/  LOP3.LUT R14, R14, 0x1c0, RZ, 0xc0, !PT ;  /* 0x000001c00e0e7812 */ /* 0x000fe200078ec0ff */
[----:B------:R-:W-:Y:S01]  /*e000*/  IMAD.SHL.U32 R12, R12, 0x80, RZ ;  /* 0x000000800c0c7824 */ /* 0x000fe200078e00ff */
[----:B------:R-:W-:Y:S01]  /*e010*/  SHF.R.S32.HI R10, RZ, 0x1f, R13 ;  /* 0x0000001fff0a7819 */ /* 0x000fe2000001140d */
[----:B------:R-:W-:Y:S01]  /*e020*/  IMAD.SHL.U32 R11, R13, 0x8, RZ ;  /* 0x000000080d0b7824 */ /* 0x000fe200078e00ff */
[----:B------:R-:W-:Y:S02]  /*e030*/  LOP3.LUT R15, R14, 0x38, R15, 0xf8, !PT ;  /* 0x000000380e0f7812 */ /* 0x000fe400078ef80f */
[----:B------:R-:W-:Y:S02]  /*e040*/  LEA.HI R10, R10, R13, RZ, 0x3 ;  /* 0x0000000d0a0a7211 */ /* 0x000fe400078f18ff */
[----:B------:R-:W-:Y:S02]  /*e050*/  SHF.R.U32.HI R8, RZ, 0x3, R14 ;  /* 0x00000003ff087819 */ /* 0x000fe4000001160e */
[----:B------:R-:W-:Y:S01]  /*e060*/  LOP3.LUT R11, R14, 0x38, R11, 0xf8, !PT ;  /* 0x000000380e0b7812 */ /* 0x000fe200078ef80b */
[----:B------:R-:W-:Y:S01]  /*e070*/  IMAD.SHL.U32 R10, R10, 0x400, RZ ;  /* 0x000004000a0a7824 */ /* 0x000fe200078e00ff */
[----:B------:R-:W-:-:S02]  /*e080*/  LOP3.LUT R9, R9, 0xfffffe00, RZ, 0xc0, !PT ;  /* 0xfffffe0009097812 */ /* 0x000fc400078ec0ff */
[----:B------:R-:W-:Y:S02]  /*e090*/  LOP3.LUT R12, R12, 0x7fffe000, RZ, 0xc0, !PT ;  /* 0x7fffe0000c0c7812 */ /* 0x000fe400078ec0ff */
[-C--:B------:R-:W-:Y:S02]  /*e0a0*/  LOP3.LUT R15, R15, R8.reuse, RZ, 0x3c, !PT ;  /* 0x000000080f0f7212 */ /* 0x080fe400078e3cff */
[----:B------:R-:W-:Y:S02]  /*e0b0*/  LOP3.LUT R76, R11, R8, RZ, 0x3c, !PT ;  /* 0x000000080b4c7212 */ /* 0x000fe400078e3cff */
[----:B------:R-:W-:Y:S02]  /*e0c0*/  LOP3.LUT R10, R10, 0x7fffe000, RZ, 0xc0, !PT ;  /* 0x7fffe0000a0a7812 */ /* 0x000fe400078ec0ff */
[--C-:B------:R-:W-:Y:S02]  /*e0d0*/  IADD3 R12, R15, R12, R9.reuse ;  /* 0x0000000c0f0c7210 */ /* 0x100fe40007ffe009 */
[----:B------:R-:W-:-:S02]  /*e0e0*/  IADD3 R76, R76, R10, R9 ;  /* 0x0000000a4c4c7210 */ /* 0x000fc40007ffe009 */
[--C-:B------:R-:W-:Y:S01]  /*e0f0*/  SHF.R.U64 R79, R56, 0x10, R57.reuse ;  /* 0x00000010384f7819 */ /* 0x100fe20000001239 */
[----:B------:R-:W-:Y:S01]  /*e100*/  IMAD.SHL.U32 R77, R12, 0x2, RZ ;  /* 0x000000020c4d7824 */ /* 0x000fe200078e00ff */
[----:B------:R-:W-:Y:S01]  /*e110*/  SHF.R.U32.HI R56, RZ, 0x10, R57 ;  /* 0x00000010ff387819 */ /* 0x000fe20000011639 */
[----:B------:R-:W-:Y:S01]  /*e120*/  IMAD.SHL.U32 R76, R76, 0x2, RZ ;  /* 0x000000024c4c7824 */ /* 0x000fe200078e00ff */
[--C-:B------:R-:W-:Y:S02]  /*e130*/  SHF.R.U64 R57, R58, 0x10, R59.reuse ;  /* 0x000000103a397819 */ /* 0x100fe4000000123b */
[----:B------:R-:W1:Y:S01]  /*e140*/  LDS.128 R12, [R77+0x10080] ;  /* 0x010080004d0c7984 */ /* 0x000e620000000c00 */
[----:B------:R-:W-:Y:S02]  /*e150*/  SHF.R.U32.HI R58, RZ, 0x10, R59 ;  /* 0x00000010ff3a7819 */ /* 0x000fe4000001163b */
[--C-:B------:R-:W-:Y:S01]  /*e160*/  SHF.R.U64 R59, R52, 0x10, R53.reuse ;  /* 0x00000010343b7819 */ /* 0x100fe20000001235 */
[----:B------:R-:W2:Y:S01]  /*e170*/  LDS.128 R8, [R76+0x10080] ;  /* 0x010080004c087984 */ /* 0x000ea20000000c00 */
[----:B------:R-:W-:-:S02]  /*e180*/  SHF.R.U32.HI R52, RZ, 0x10, R53 ;  /* 0x00000010ff347819 */ /* 0x000fc40000011635 */
[----:B------:R-:W-:Y:S02]  /*e190*/  SHF.R.U64 R53, R54, 0x10, R55 ;  /* 0x0000001036357819 */ /* 0x000fe40000001237 */
        /* <DEDUP_REMOVED lines=42> */
[----:B------:R-:W-:Y:S02]  /*e440*/  FFMA.FTZ R15, R52, R122, R15 ;  /* 0x0000007a340f7223 */ /* 0x000fe4000001000f */
        /* <DEDUP_REMOVED lines=9> */
[C---:B------:R-:W-:Y:S01]  /*e4e0*/  IMAD.U32 R54, R14.reuse, 0x10000, RZ ;  /* 0x000100000e367824 */ /* 0x040fe200078e00ff */
[----:B------:R-:W-:Y:S01]  /*e4f0*/  LOP3.LUT R14, R14, 0xffff0000, RZ, 0xc0, !PT ;  /* 0xffff00000e0e7812 */ /* 0x000fe200078ec0ff */
[C---:B------:R-:W-:Y:S02]  /*e500*/  FMUL.FTZ R8, R80.reuse, R121 ;  /* 0x0000007950087220 */ /* 0x040fe40000410000 */
[----:B------:R-:W-:Y:S02]  /*e510*/  FMUL.FTZ R13, R79, R12 ;  /* 0x0000000c4f0d7220 */ /* 0x000fe40000410000 */
[----:B------:R-:W-:-:S02]  /*e520*/  FMUL.FTZ R80, R80, R125 ;  /* 0x0000007d50507220 */ /* 0x000fc40000410000 */
[----:B------:R-:W-:Y:S02]  /*e530*/  FMUL.FTZ R79, R79, R81 ;  /* 0x000000514f4f7220 */ /* 0x000fe40000410000 */
        /* <DEDUP_REMOVED lines=25> */
.L_x_407:
[----:B------:R-:W-:Y:S05]  /*e6d0*/  BSYNC B1 ;  /* 0x0000000000017941 */ /* 0x000fea0003800000 */
.L_x_406:
        /* <DEDUP_REMOVED lines=120> */
.L_x_413:
[----:B------:R-:W-:Y:S05]  /*ee60*/  BSYNC B0 ;  /* 0x0000000000007941 */ /* 0x000fea0003800000 */
.L_x_412:
        /* <DEDUP_REMOVED lines=122> */
.L_x_411:
[----:B------:R-:W-:Y:S05]  /*f610*/  BSYNC B1 ;  /* 0x0000000000017941 */ /* 0x000fea0003800000 */
.L_x_410:
[----:B------:R-:W-:-:S04]  /*f620*/  IADD3 R32, R40, 0x60, RZ ;  /* 0x0000006028207810 */ /* 0x000fc80007ffe0ff */
[----:B------:R-:W-:-:S13]  /*f630*/  ISETP.GE.AND P0, PT, R32, UR4, PT ;  /* 0x0000000420007c0c */ /* 0x000fda000bf06270 */
[----:B------:R-:W-:Y:S05]  /*f640*/  @P0 BRA `(.L_x_387) ;  /* 0x00000ef000000947 */ /* 0x000fea0003800000 */
[----:B------:R-:W-:Y:S01]  /*f650*/  ISETP.GE.AND P0, PT, R71, c[0x0][0x27c], PT ;  /* 0x00009f0047007a0c */ /* 0x000fe20003f06270 */
[----:B------:R-:W-:-:S12]  /*f660*/  BSSY B0, `(.L_x_414) ;  /* 0x0000073000007945 */ /* 0x000fd80003800000 */
[----:B------:R-:W-:Y:S05]  /*f670*/  @P0 BRA `(.L_x_415) ;  /* 0x0000071000000947 */ /* 0x000fea0003800000 */
[----:B-1----:R-:W-:Y:S01]  /*f680*/  IMAD.MOV.U32 R8, RZ, RZ, c[0x0][0x27c] ;  /* 0x00009f00ff087624 */ /* 0x002fe200078e00ff */
[----:B------:R-:W-:Y:S01]  /*f690*/  SHF.R.S32.HI R11, RZ, 0x1f, R32 ;  /* 0x0000001fff0b7819 */ /* 0x000fe20000011420 */
[----:B------:R-:W-:Y:S01]  /*f6a0*/  IMAD.SHL.U32 R9, R32, 0x40, RZ ;  /* 0x0000004020097824 */ /* 0x000fe200078e00ff */
[----:B------:R-:W-:Y:S02]  /*f6b0*/  SHF.R.U64 R35, R24, 0x10, R25 ;  /* 0x0000001018237819 */ /* 0x000fe40000001219 */
[----:B------:R-:W-:Y:S02]  /*f6c0*/  LEA.HI R8, R8, R43, RZ, 0x1d ;  /* 0x0000002b08087211 */ /* 0x000fe400078fe8ff */
[----:B------:R-:W-:Y:S02]  /*f6d0*/  LEA.HI R10, R11, R32, RZ, 0x3 ;  /* 0x000000200b0a7211 */ /* 0x000fe400078f18ff */
[----:B------:R-:W-:Y:S01]  /*f6e0*/  SHF.R.S32.HI R11, RZ, 0x1f, R8 ;  /* 0x0000001fff0b7819 */ /* 0x000fe20000011408 */
[----:B--2---:R-:W-:Y:S01]  /*f6f0*/  IMAD.SHL.U32 R12, R8, 0x8, RZ ;  /* 0x00000008080c7824 */ /* 0x004fe200078e00ff */
        /* <DEDUP_REMOVED lines=23> */
[----:B------:R-:W-:Y:S02]  /*f870*/  SHF.R.U32.HI R18, RZ, 0x10, R19 ;  /* 0x00000010ff127819 */ /* 0x000fe40000011613 */
[----:B------:R-:W-:Y:S01]  /*f880*/  PRMT R74, R74, 0x5410, R27 ;  /* 0x000054104a4a7816 */ /* 0x000fe2000000001b */
[----:B------:R-:W-:Y:S01]  /*f890*/  IMAD.U32 R39, R72, 0x10000, RZ ;  /* 0x0001000048277824 */ /* 0x000fe200078e00ff */
[----:B------:R-:W-:-:S02]  /*f8a0*/  PRMT R86, R86, 0x5410, R35 ;  /* 0x0000541056567816 */ /* 0x000fc40000000023 */
[----:B------:R-:W-:Y:S02]  /*f8b0*/  PRMT R96, R96, 0x5410, R25 ;  /* 0x0000541060607816 */ /* 0x000fe40000000019 */
[----:B------:R-:W-:Y:S01]  /*f8c0*/  PRMT R85, R85, 0x5410, R24 ;  /* 0x0000541055557816 */ /* 0x000fe20000000018 */
[----:B------:R-:W-:Y:S01]  /*f8d0*/  IMAD.U32 R27, R86, 0x10000, RZ ;  /* 0x00010000561b7824 */ /* 0x000fe200078e00ff */
[----:B------:R-:W-:Y:S01]  /*f8e0*/  PRMT R84, R84, 0x5410, R37 ;  /* 0x0000541054547816 */ /* 0x000fe20000000025 */
[----:B------:R-:W-:Y:S01]  /*f8f0*/  IMAD.U32 R45, R96, 0x10000, RZ ;  /* 0x00010000602d7824 */ /* 0x000fe200078e00ff */
[----:B------:R-:W-:Y:S02]  /*f900*/  LOP3.LUT R86, R86, 0xffff0000, RZ, 0xc0, !PT ;  /* 0xffff000056567812 */ /* 0x000fe400078ec0ff */
        /* <DEDUP_REMOVED lines=72> */
.L_x_415:
[----:B------:R-:W-:Y:S05]  /*fd90*/  BSYNC B0 ;  /* 0x0000000000007941 */ /* 0x000fea0003800000 */
.L_x_414:
[----:B------:R-:W-:-:S13]  /*fda0*/  ISETP.GE.AND P0, PT, R42, c[0x0][0x27c], PT ;  /* 0x00009f002a007a0c */ /* 0x000fda0003f06270 */
[----:B------:R-:W-:Y:S05]  /*fdb0*/  @P0 BRA `(.L_x_387) ;  /* 0x0000078000000947 */ /* 0x000fea0003800000 */
[----:B-12---:R-:W-:Y:S01]  /*fdc0*/  SHF.R.S32.HI R15, RZ, 0x1f, R42 ;  /* 0x0000001fff0f7819 */ /* 0x006fe2000001142a */
[----:B------:R-:W-:Y:S01]  /*fdd0*/  IMAD.MOV.U32 R11, RZ, RZ, c[0x0][0x27c] ;  /* 0x00009f00ff0b7624 */ /* 0x000fe200078e00ff */
[----:B------:R-:W-:Y:S01]  /*fde0*/  SHF.R.S32.HI R9, RZ, 0x1f, R32 ;  /* 0x0000001fff097819 */ /* 0x000fe20000011420 */
[----:B------:R-:W-:Y:S01]  /*fdf0*/  IMAD.SHL.U32 R13, R32, 0x40, RZ ;  /* 0x00000040200d7824 */ /* 0x000fe200078e00ff */
[CC--:B------:R-:W-:Y:S02]  /*fe00*/  LEA.HI R8, R15.reuse, R42.reuse, RZ, 0x3 ;  /* 0x0000002a0f087211 */ /* 0x0c0fe400078f18ff */
        /* <DEDUP_REMOVED lines=9> */
[C---:B------:R-:W-:Y:S02]  /*fea0*/  LOP3.LUT R15, R13.reuse, 0x38, R8, 0xf8, !PT ;  /* 0x000000380d0f7812 */ /* 0x040fe400078ef808 */
        /* <DEDUP_REMOVED lines=11> */
[----:B------:R-:W-:Y:S01]  /*ff60*/  SHF.R.U64 R19, R28, 0x10, R29 ;  /* 0x000000101c137819 */ /* 0x000fe2000000121d */
[----:B------:R-:W-:Y:S01]  /*ff70*/  IMAD.SHL.U32 R17, R12, 0x2, RZ ;  /* 0x000000020c117824 */ /* 0x000fe200078e00ff */
[----:B------:R-:W-:Y:S01]  /*ff80*/  SHF.R.U64 R18, R22, 0x10, R23 ;  /* 0x0000001016127819 */ /* 0x000fe20000001217 */
[----:B------:R-:W-:Y:S01]  /*ff90*/  IMAD.SHL.U32 R16, R16, 0x2, RZ ;  /* 0x0000000210107824 */ /* 0x000fe200078e00ff */
[----:B------:R-:W-:Y:S02]  /*ffa0*/  SHF.R.U64 R27, R20, 0x10, R21 ;  /* 0x00000010141b7819 */ /* 0x000fe40000001215 */
[----:B------:R-:W1:Y:S01]  /*ffb0*/  LDS.128 R12, [R17+0x10080] ;  /* 0x01008000110c7984 */ /* 0x000e620000000c00 */
[----:B------:R-:W-:Y:S02]  /*ffc0*/  SHF.R.U32.HI R22, RZ, 0x10, R23 ;  /* 0x00000010ff167819 */ /* 0x000fe40000011617 */
[----:B------:R-:W-:Y:S01]  /*ffd0*/  PRMT R68, R68, 0x5410, R19 ;  /* 0x0000541044447816 */ /* 0x000fe20000000013 */
[----:B------:R-:W2:Y:S01]  /*ffe0*/  LDS.128 R8, [R16+0x10080] ;  /* 0x0100800010087984 */ /* 0x000ea20000000c00 */
[----:B------:R-:W-:-:S02]  /*fff0*/  PRMT R65, R65, 0x5410, R18 ;  /* 0x0000541041417816 */ /* 0x000fc40000000012 */
[----:B------:R-:W-:Y:S02]  /*10000*/  SHF.R.U32.HI R20, RZ, 0x10, R21 ;  /* 0x00000010ff147819 */ /* 0x000fe40000011615 */
[----:B------:R-:W-:Y:S02]  /*10010*/  PRMT R62, R62, 0x5410, R27 ;  /* 0x000054103e3e7816 */ /* 0x000fe4000000001b */
[----:B------:R-:W-:Y:S02]  /*10020*/  SHF.R.U64 R25, R30, 0x10, R31 ;  /* 0x000000101e197819 */ /* 0x000fe4000000121f */
[----:B------:R-:W-:Y:S02]  /*10030*/  PRMT R63, R63, 0x5410, R22 ;  /* 0x000054103f3f7816 */ /* 0x000fe40000000016 */
[----:B------:R-:W-:Y:S01]  /*10040*/  PRMT R70, R70, 0x5410, R25 ;  /* 0x0000541046467816 */ /* 0x000fe20000000019 */
[----:B------:R-:W-:Y:S01]  /*10050*/  IMAD.U32 R25, R68, 0x10000, RZ ;  /* 0x0001000044197824 */ /* 0x000fe200078e00ff */
[----:B------:R-:W-:-:S02]  /*10060*/  SHF.R.U32.HI R29, RZ, 0x10, R29 ;  /* 0x00000010ff1d7819 */ /* 0x000fc4000001161d */
[----:B------:R-:W-:Y:S02]  /*10070*/  PRMT R61, R61, 0x5410, R20 ;  /* 0x000054103d3d7816 */ /* 0x000fe40000000014 */
[----:B------:R-:W-:Y:S02]  /*10080*/  PRMT R66, R66, 0x5410, R29 ;  /* 0x0000541042427816 */ /* 0x000fe4000000001d */
[----:B------:R-:W-:Y:S01]  /*10090*/  LOP3.LUT R68, R68, 0xffff0000, RZ, 0xc0, !PT ;  /* 0xffff000044447812 */ /* 0x000fe200078ec0ff */
[C---:B------:R-:W-:Y:S01]  /*100a0*/  IMAD.U32 R29, R61.reuse, 0x10000, RZ ;  /* 0x000100003d1d7824 */ /* 0x040fe200078e00ff */
[----:B------:R-:W-:Y:S02]  /*100b0*/  SHF.R.U32.HI R30, RZ, 0x10, R31 ;  /* 0x00000010ff1e7819 */ /* 0x000fe4000001161f */
[----:B------:R-:W-:Y:S02]  /*100c0*/  LOP3.LUT R61, R61, 0xffff0000, RZ, 0xc0, !PT ;  /* 0xffff00003d3d7812 */ /* 0x000fe400078ec0ff */
[----:B------:R-:W-:Y:S01]  /*100d0*/  PRMT R69, R69, 0x5410, R30 ;  /* 0x0000541045457816 */ /* 0x000fe2000000001e */
[----:B------:R-:W-:-:S02]  /*100e0*/  IMAD.U32 R30, R63, 0x10000, RZ ;  /* 0x000100003f1e7824 */ /* 0x000fc400078e00ff */
        /* <DEDUP_REMOVED lines=18> */
[C---:B------:R-:W-:Y:S02]  /*10210*/  FMUL.FTZ R25, R15.reuse, R62 ;  /* 0x0000003e0f197220 */ /* 0x040fe40000410000 */
        /* <DEDUP_REMOVED lines=14> */
[C---:B------:R-:W-:Y:S01]  /*10300*/  IMAD.U32 R12, R65.reuse, 0x10000, RZ ;  /* 0x00010000410c7824 */ /* 0x040fe200078e00ff */
[----:B------:R-:W-:Y:S01]  /*10310*/  LOP3.LUT R65, R65, 0xffff0000, RZ, 0xc0, !PT ;  /* 0xffff000041417812 */ /* 0x000fe200078ec0ff */
[----:B------:R-:W-:-:S02]  /*10320*/  FFMA.FTZ R18, R13, R18, -R8 ;  /* 0x000000120d127223 */ /* 0x000fc40000010808 */
[----:B------:R-:W-:Y:S02]  /*10330*/  IMAD.U32 R29, R70, 0x10000, RZ ;  /* 0x00010000461d7824 */ /* 0x000fe400078e00ff */
[----:B------:R-:W-:Y:S02]  /*10340*/  FMUL.FTZ R8, R28, R61 ;  /* 0x0000003d1c087220 */ /* 0x000fe40000410000 */
[----:B------:R-:W-:Y:S01]  /*10350*/  FFMA.FTZ R30, R13, R30, R24 ;  /* 0x0000001e0d1e7223 */ /* 0x000fe20000010018 */
[----:B------:R-:W-:Y:S01]  /*10360*/  LOP3.LUT R24, R69, 0xffff0000, RZ, 0xc0, !PT ;  /* 0xffff000045187812 */ /* 0x000fe200078ec0ff */
[C---:B------:R-:W-:Y:S01]  /*10370*/  IMAD.U32 R20, R14.reuse, 0x10000, RZ ;  /* 0x000100000e147824 */ /* 0x040fe200078e00ff */
[----:B------:R-:W-:Y:S01]  /*10380*/  LOP3.LUT R14, R14, 0xffff0000, RZ, 0xc0, !PT ;  /* 0xffff00000e0e7812 */ /* 0x000fe200078ec0ff */
[----:B------:R-:W-:Y:S02]  /*10390*/  FMUL.FTZ R13, R27, R12 ;  /* 0x0000000c1b0d7220 */ /* 0x000fe40000410000 */
[----:B------:R-:W-:-:S02]  /*103a0*/  FMUL.FTZ R28, R28, R66 ;  /* 0x000000421c1c7220 */ /* 0x000fc40000410000 */
[----:B------:R-:W-:Y:S01]  /*103b0*/  FFMA.FTZ R66, R21, R66, -R8 ;  /* 0x0000004215427223 */ /* 0x000fe20000010808 */
[----:B------:R-:W-:Y:S01]  /*103c0*/  LOP3.LUT R8, R63, 0xffff0000, RZ, 0xc0, !PT ;  /* 0xffff00003f087812 */ /* 0x000fe200078ec0ff */
[-C--:B------:R-:W-:Y:S02]  /*103d0*/  FMUL.FTZ R27, R27, R29.reuse ;  /* 0x0000001d1b1b7220 */ /* 0x080fe40000410000 */
[----:B------:R-:W-:Y:S01]  /*103e0*/  FFMA.FTZ R29, R20, R29, -R13 ;  /* 0x0000001d141d7223 */ /* 0x000fe2000001080d */
[----:B------:R-:W-:Y:S01]  /*103f0*/  LOP3.LUT R13, R70, 0xffff0000, RZ, 0xc0, !PT ;  /* 0xffff0000460d7812 */ /* 0x000fe200078ec0ff */
[----:B------:R-:W-:Y:S02]  /*10400*/  FFMA.FTZ R28, R21, R61, R28 ;  /* 0x0000003d151c7223 */ /* 0x000fe4000001001c */
[----:B------:R-:W-:Y:S02]  /*10410*/  FFMA.FTZ R27, R20, R12, R27 ;  /* 0x0000000c141b7223 */ /* 0x000fe4000001001b */
[----:B------:R-:W-:Y:S01]  /*10420*/  FMUL.FTZ R20, R26, R65 ;  /* 0x000000411a147220 */ /* 0x000fe20000410000 */
[----:B------:R-:W-:Y:S01]  /*10430*/  F2FP.BF16.PACK_AB R9, R28, R9 ;  /* 0x000000091c09723e */ /* 0x000fe200000010ff */
[----:B------:R-:W-:-:S02]  /*10440*/  FMUL.FTZ R21, R11, R8 ;  /* 0x000000080b157220 */ /* 0x000fc40000410000 */
[-C--:B------:R-:W-:Y:S02]  /*10450*/  FMUL.FTZ R26, R26, R13.reuse ;  /* 0x0000000d1a1a7220 */ /* 0x080fe40000410000 */
[-C--:B------:R-:W-:Y:S02]  /*10460*/  FMUL.FTZ R12, R11, R24.reuse ;  /* 0x000000180b0c7220 */ /* 0x080fe40000410000 */
[----:B------:R-:W-:Y:S01]  /*10470*/  FFMA.FTZ R20, R14, R13, -R20 ;  /* 0x0000000d0e147223 */ /* 0x000fe20000010814 */
[----:B------:R-:W-:Y:S01]  /*10480*/  F2FP.BF16.PACK_AB R13, R66, R19 ;  /* 0x00000013420d723e */ /* 0x000fe200000010ff */
        /* <DEDUP_REMOVED lines=11> */
.L_x_387:
[----:B------:R-:W-:Y:S05]  /*10540*/  BSYNC B2 ;  /* 0x0000000000027941 */ /* 0x000fea0003800000 */
.L_x_353:
[----:B-1----:R-:W-:Y:S01]  /*10550*/  IMAD.SHL.U32 R9, R43, 0x40, RZ ;  /* 0x000000402b097824 */ /* 0x002fe200078e00ff */
[----:B------:R-:W-:-:S04]  /*10560*/  DEPBAR.LE SB0, 0x0 ;  /* 0x000080000000791a */ /* 0x000fc80000000000 */
[----:B------:R-:W-:Y:S01]  /*10570*/  IMAD.SHL.U32 R8, R40, 0x8, RZ ;  /* 0x0000000828087824 */ /* 0x000fe200078e00ff */
[----:B------:R-:W-:Y:S01]  /*10580*/  LOP3.LUT R9, R9, 0x1c0, RZ, 0xc0, !PT ;  /* 0x000001c009097812 */ /* 0x000fe200078ec0ff */
[----:B------:R-:W-:Y:S01]  /*10590*/  IMAD R214, R73, 0x400, R4 ;  /* 0x0000040049d67824 */ /* 0x000fe200078e0204 */
[----:B------:R-:W-:Y:S01]  /*105a0*/  ULDC.64 UR4, c[0x0][0x208] ;  /* 0x0000820000047ab9 */ /* 0x000fe20000000a00 */
[----:B------:R-:W-:Y:S01]  /*105b0*/  LOP3.LUT P1, RZ, R43, 0x2, RZ, 0xc0, !PT ;  /* 0x000000022bff7812 */ /* 0x000fe2000782c0ff */
[----:B------:R-:W-:Y:S01]  /*105c0*/  UIMAD UR12, UR12, UR4, URZ ;  /* 0x000000040c0c72a4 */ /* 0x000fe2000f8e023f */
[----:B------:R-:W-:Y:S01]  /*105d0*/  LOP3.LUT R8, R9, 0x8, R8, 0xf8, !PT ;  /* 0x0000000809087812 */ /* 0x000fe200078ef808 */
[----:B------:R-:W-:Y:S01]  /*105e0*/  IMAD.SHL.U32 R214, R214, 0x2, RZ ;  /* 0x00000002d6d67824 */ /* 0x000fe200078e00ff */
[----:B------:R-:W-:Y:S01]  /*105f0*/  BAR.SYNC.DEFER_BLOCKING 0x0 ;  /* 0x0000000000007b1d */ /* 0x000fe20000010000 */
[----:B------:R-:W-:Y:S01]  /*10600*/  SHF.R.U32.HI R9, RZ, 0x3, R9 ;  /* 0x00000003ff097819 */ /* 0x000fe20000011609 */
[----:B------:R-:W-:Y:S01]  /*10610*/  UIMAD.WIDE.U32 UR18, UR10, UR4, URZ ;  /* 0x000000040a1272a5 */ /* 0x000fe2000f8e003f */
[C---:B------:R-:W-:Y:S01]  /*10620*/  LOP3.LUT P0, RZ, R215.reuse, 0x4, RZ, 0xc0, !PT ;  /* 0x00000004d7ff7812 */ /* 0x040fe2000780c0ff */
[----:B------:R-:W-:Y:S01]  /*10630*/  UIMAD UR5, UR10, UR5, UR12 ;  /* 0x000000050a0572a4 */ /* 0x000fe2000f8e020c */
[----:B------:R-:W-:Y:S01]  /*10640*/  LOP3.LUT R9, R8, R9, RZ, 0x3c, !PT ;  /* 0x0000000908097212 */ /* 0x000fe200078e3cff */
[----:B------:R-:W-:Y:S01]  /*10650*/  UIADD3 UR4, UR16, -UR9, URZ ;  /* 0x8000000910047290 */ /* 0x000fe2000fffe03f */
[C---:B------:R-:W-:Y:S01]  /*10660*/  LOP3.LUT P5, RZ, R215.reuse, 0x2, RZ, 0xc0, !PT ;  /* 0x00000002d7ff7812 */ /* 0x040fe200078ac0ff */
[----:B------:R-:W-:Y:S01]  /*10670*/  UIADD3 UR5, UR19, UR5, URZ ;  /* 0x0000000513057290 */ /* 0x000fe2000fffe03f */
[----:B--2---:R-:W-:Y:S01]  /*10680*/  IMAD.U32 R14, RZ, RZ, UR18 ;  /* 0x00000012ff0e7e24 */ /* 0x004fe2000f8e00ff */
[----:B------:R-:W-:Y:S01]  /*10690*/  SEL R12, RZ, 0x2, P0 ;  /* 0x00000002ff0c7807 */ /* 0x000fe20000000000 */
[----:B------:R-:W-:Y:S01]  /*106a0*/  IMAD R213, R60, 0x200, R9 ;  /* 0x000002003cd57824 */ /* 0x000fe200078e0209 */
[----:B------:R-:W-:Y:S01]  /*106b0*/  SEL R8, RZ, 0x4, P5 ;  /* 0x00000004ff087807 */ /* 0x000fe20002800000 */
[----:B------:R-:W-:Y:S01]  /*106c0*/  IMAD.U32 R15, RZ, RZ, UR19 ;  /* 0x00000013ff0f7e24 */ /* 0x000fe2000f8e00ff */
[----:B------:R-:W-:Y:S01]  /*106d0*/  LOP3.LUT P4, RZ, R215, 0x1, RZ, 0xc0, !PT ;  /* 0x00000001d7ff7812 */ /* 0x000fe2000788c0ff */
[----:B------:R-:W-:Y:S01]  /*106e0*/  IMAD.SHL.U32 R213, R213, 0x2, RZ ;  /* 0x00000002d5d57824 */ /* 0x000fe200078e00ff */
[----:B------:R-:W-:Y:S01]  /*106f0*/  LEA R10, P0, R14, R228, 0x5 ;  /* 0x000000e40e0a7211 */ /* 0x000fe200078028ff */
[----:B------:R-:W-:Y:S01]  /*10700*/  IMAD.U32 R11, RZ, RZ, UR5 ;  /* 0x00000005ff0b7e24 */ /* 0x000fe2000f8e00ff */
[----:B------:R-:W-:Y:S01]  /*10710*/  IADD3 R41, R8, R12, R41 ;  /* 0x0000000c08297210 */ /* 0x000fe20007ffe029 */
[--C-:B------:R-:W-:Y:S01]  /*10720*/  IMAD R210, R2, 0x2, R214.reuse ;  /* 0x0000000202d27824 */ /* 0x100fe200078e02d6 */
[C---:B------:R-:W-:Y:S01]  /*10730*/  IADD3 R9, R213.reuse, 0xc080, RZ ;  /* 0x0000c080d5097810 */ /* 0x040fe20007ffe0ff */
[----:B------:R-:W-:Y:S01]  /*10740*/  IMAD.SHL.U32 R218, R0, 0x2, RZ ;  /* 0x0000000200da7824 */ /* 0x000fe200078e00ff */
[----:B------:R-:W-:Y:S01]  /*10750*/  IADD3 R212, R213, 0xc0a0, RZ ;  /* 0x0000c0a0d5d47810 */ /* 0x000fe20007ffe0ff */
[----:B------:R-:W-:Y:S01]  /*10760*/  IMAD R209, R3, 0x2, R214 ;  /* 0x0000000203d17824 */ /* 0x000fe200078e02d6 */
[----:B------:R-:W-:Y:S01]  /*10770*/  LDSM.16.M88.4 R24, [R214+0x10080] ;  /* 0x01008000d618783b */ /* 0x000fe20000000200 */
[----:B------:R-:W-:Y:S01]  /*10780*/  @P1 IADD3 R212, R9, -0x20, RZ ;  /* 0xffffffe009d41810 */ /* 0x000fe20007ffe0ff */
[----:B------:R-:W-:Y:S01]  /*10790*/  IMAD.MOV.U32 R9, RZ, RZ, 0x40 ;  /* 0x00000040ff097424 */ /* 0x000fe200078e00ff */
[----:B------:R-:W-:Y:S01]  /*107a0*/  ISETP.GE.OR P1, PT, R40, UR4, P6 ;  /* 0x0000000428007c0c */ /* 0x000fe2000b726670 */
[----:B------:R-:W1:Y:S01]  /*107b0*/  LDSM.16.M88.4 R28, [R213+0xc080] ;  /* 0x00c08000d51c783b */ /* 0x000e620000000200 */
[----:B------:R-:W-:Y:S01]  /*107c0*/  LEA.HI.X R11, R14, R221, R11, 0x5, P0 ;  /* 0x000000dd0e0b7211 */ /* 0x000fe200000f2c0b */
[----:B------:R-:W-:Y:S01]  /*107d0*/  IMAD R207, R3, 0x2, R210 ;  /* 0x0000000203cf7824 */ /* 0x000fe200078e02d2 */
[----:B------:R-:W-:Y:S01]  /*107e0*/  SEL R8, RZ, 0x8, P4 ;  /* 0x00000008ff087807 */ /* 0x000fe20002000000 */
[----:B------:R-:W-:Y:S01]  /*107f0*/  LDSM.16.M88.4 R12, [R210+0x10080] ;  /* 0x01008000d20c783b */ /* 0x000fe20000000200 */
[----:B------:R-:W-:Y:S01]  /*10800*/  LEA R56, P0, R10, c[0x0][0x1f8], 0x1 ;  /* 0x00007e000a387a11 */ /* 0x000fe200078008ff */
[----:B------:R-:W-:Y:S01]  /*10810*/  UISETP.GT.AND UP0, UPT, UR10, UR6, UPT ;  /* 0x000000060a00728c */ /* 0x000fe2000bf04270 */
[----:B------:R-:W-:Y:S01]  /*10820*/  LOP3.LUT P2, RZ, R43, 0x4, RZ, 0xc0, !PT ;  /* 0x000000042bff7812 */ /* 0x000fe2000784c0ff */
[----:B------:R-:W-:Y:S01]  /*10830*/  IMAD.IADD R8, R8, 0x1, R41 ;  /* 0x0000000108087824 */ /* 0x000fe200078e0229 */
[----:B------:R-:W-:Y:S01]  /*10840*/  LEA.HI.X R57, R10, c[0x0][0x1fc], R11, 0x1, P0 ;  /* 0x00007f000a397a11 */ /* 0x000fe200000f0c0b */
[----:B------:R-:W-:Y:S01]  /*10850*/  LDSM.16.M88.4 R20, [R212] ;  /* 0x00000000d414783b */ /* 0x000fe20000000200 */
[----:B------:R-:W-:Y:S01]  /*10860*/  SEL R0, R9, 0xffffffc0, !P2 ;  /* 0xffffffc009007807 */ /* 0x000fe20005000000 */
[----:B------:R-:W-:Y:S01]  /*10870*/  UIADD3 UR9, UR16, 0x1, -UR9 ;  /* 0x0000000110097890 */ /* 0x000fe2000fffe809 */
[C---:B------:R-:W-:Y:S01]  /*10880*/  LOP3.LUT P2, RZ, R8.reuse, 0x2, RZ, 0xc0, !PT ;  /* 0x0000000208ff7812 */ /* 0x040fe2000784c0ff */
[----:B------:R-:W2:Y:S01]  /*10890*/  LDSM.16.M88.4 R44, [R213+0xc880] ;  /* 0x00c88000d52c783b */ /* 0x000ea20000000200 */
[----:B------:R-:W-:Y:S01]  /*108a0*/  LOP3.LUT P0, RZ, R8, 0x8, RZ, 0xc0, !PT ;  /* 0x0000000808ff7812 */ /* 0x000fe2000780c0ff */
[----:B------:R-:W-:Y:S01]  /*108b0*/  IMAD.IADD R208, R213, 0x1, R0 ;  /* 0x00000001d5d07824 */ /* 0x000fe200078e0200 */
[C---:B------:R-:W-:Y:S01]  /*108c0*/  ISETP.GE.OR P2, PT, R40.reuse, UR4, !P2 ;  /* 0x0000000428007c0c */ /* 0x040fe2000d746670 */
[----:B------:R-:W3:Y:S01]  /*108d0*/  LDSM.16.M88.4 R48, [R212+0x800] ;  /* 0x00080000d430783b */ /* 0x000ee20000000200 */
[----:B------:R-:W-:Y:S01]  /*108e0*/  ISETP.GE.OR P0, PT, R40, UR4, !P0 ;  /* 0x0000000428007c0c */ /* 0x000fe2000c706670 */
[----:B------:R-:W-:Y:S01]  /*108f0*/  IMAD.IADD R202, R0, 0x1, R212 ;  /* 0x0000000100ca7824 */ /* 0x000fe200078e02d4 */
[----:B------:R-:W-:Y:S01]  /*10900*/  LEA.HI R67, R67, R64, RZ, 0x2 ;  /* 0x0000004043437211 */ /* 0x000fe200078f10ff */
[----:B------:R-:W-:Y:S01]  /*10910*/  @!PT LDS RZ, [RZ] ;  /* 0x00000000fffff984 */ /* 0x000fe20000000800 */
[----:B------:R-:W-:Y:S01]  /*10920*/  @!PT LDS RZ, [RZ] ;  /* 0x00000000fffff984 */ /* 0x000fe20000000800 */
[----:B------:R-:W-:Y:S01]  /*10930*/  @!PT LDS RZ, [RZ] ;  /* 0x00000000fffff984 */ /* 0x000fe20000000800 */
[----:B------:R4:W-:Y:S01]  /*10940*/  LDGSTS.E.BYPASS.LTC128B.128 [R218+0x8080], [R56.64], !P1 ;  /* 0x0808000038da7fae */ /* 0x0009e2000c901d5e */
[----:B------:R-:W-:Y:S01]  /*10950*/  LOP3.LUT P1, RZ, R8, 0x4, RZ, 0xc0, !PT ;  /* 0x0000000408ff7812 */ /* 0x000fe2000782c0ff */
[----:B------:R-:W-:Y:S01]  /*10960*/  @UP0 UIADD3 UR5, UR13, -0x2, URZ ;  /* 0xfffffffe0d050890 */ /* 0x000fe2000fffe03f */
[----:B------:R-:W-:Y:S01]  /*10970*/  SHF.R.S32.HI R0, RZ, 0x1f, R73 ;  /* 0x0000001fff007819 */ /* 0x000fe20000011449 */
[----:B------:R-:W-:Y:S01]  /*10980*/  ULDC UR7, c[0x0][0x324] ;  /* 0x0000c90000077ab9 */ /* 0x000fe20000000800 */
[----:B------:R-:W-:Y:S01]  /*10990*/  ISETP.GE.OR P1, PT, R40, UR4, !P1 ;  /* 0x0000000428007c0c */ /* 0x000fe2000cf26670 */
[----:B------:R-:W-:Y:S01]  /*109a0*/  @UP0 USHF.R.S32.HI UR4, URZ, 0x1f, UR5 ;  /* 0x0000001f3f040899 */ /* 0x000fe20008011405 */
[----:B------:R-:W-:Y:S01]  /*109b0*/  LOP3.LUT R67, R67, 0xfffffffc, RZ, 0xc0, !PT ;  /* 0xfffffffc43437812 */ /* 0x000fe200078ec0ff */
[----:B------:R4:W-:Y:S01]  /*109c0*/  LDGSTS.E.BYPASS.LTC128B.128 [R218+0x9080], [R56.64+0x80], !P2 ;  /* 0x0908008038da7fae */ /* 0x0009e2000d101d5e */
[----:B------:R-:W-:Y:S01]  /*109d0*/  PLOP3.LUT P3, PT, PT, PT, UP0, 0x80, 0x0 ;  /* 0x000000000000781c */ /* 0x000fe20003f6f008 */
[----:B------:R-:W-:Y:S01]  /*109e0*/  ULOP3.LUT UR7, URZ, UR7, URZ, 0x33, !UPT ;  /* 0x000000073f077292 */ /* 0x000fe2000f8e333f */
[----:B------:R-:W-:-:S02]  /*109f0*/  LEA.HI R0, R0, R73, RZ, 0x3 ;  /* 0x0000004900007211 */ /* 0x000fc400078f18ff */
[----:B------:R-:W-:Y:S02]  /*10a00*/  PLOP3.LUT P2, PT, PT, PT, UP0, 0x80, 0x0 ;  /* 0x000000000000781c */ /* 0x000fe40003f4f008 */
[C---:B------:R-:W-:Y:S02]  /*10a10*/  IADD3 R203, R212.reuse, 0x800, RZ ;  /* 0x00000800d4cb7810 */ /* 0x040fe40007ffe0ff */
[C---:B------:R-:W-:Y:S01]  /*10a20*/  IADD3 R201, R212.reuse, 0x1000, RZ ;  /* 0x00001000d4c97810 */ /* 0x040fe20007ffe0ff */
[----:B-1----:R-:W-:Y:S01]  /*10a30*/  HMMA.16816.F32.BF16 R16, R24, R28, RZ ;  /* 0x0000001c1810723c */ /* 0x002fe200000418ff */
[----:B------:R4:W-:Y:S01]  /*10a40*/  LDGSTS.E.BYPASS.LTC128B.128 [R218+0xa080], [R56.64+0x100], !P1 ;  /* 0x0a08010038da7fae */ /* 0x0009e2000c901d5e */
[----:B------:R-:W-:Y:S02]  /*10a50*/  PLOP3.LUT P1, PT, PT, PT, UP0, 0x80, 0x0 ;  /* 0x000000000000781c */ /* 0x000fe40003f2f008 */
[----:B------:R-:W-:Y:S01]  /*10a60*/  IADD3 R200, R212, 0x1800, RZ ;  /* 0x00001800d4c87810 */ /* 0x000fe20007ffe0ff */
[----:B------:R4:W-:Y:S01]  /*10a70*/  LDGSTS.E.BYPASS.LTC128B.128 [R218+0xb080], [R56.64+0x180], !P0 ;  /* 0x0b08018038da7fae */ /* 0x0009e2000c101d5e */
[----:B------:R-:W-:-:S02]  /*10a80*/  PLOP3.LUT P0, PT, PT, PT, UP0, 0x80, 0x0 ;  /* 0x000000000000781c */ /* 0x000fc40003f0f008 */
[C---:B------:R-:W-:Y:S01]  /*10a90*/  HMMA.16816.F32.BF16 R28, R24.reuse, R30, RZ ;  /* 0x0000001e181c723c */ /* 0x040fe200000418ff */
[----:B------:R-:W-:Y:S01]  /*10aa0*/  LDSM.16.M88.4 R52, [R209+0x10080] ;  /* 0x01008000d134783b */ /* 0x000fe20000000200 */
[C---:B------:R-:W-:Y:S02]  /*10ab0*/  IADD3 R199, R212.reuse, 0x2000, RZ ;  /* 0x00002000d4c77810 */ /* 0x040fe40007ffe0ff */
[C---:B------:R-:W-:Y:S01]  /*10ac0*/  IADD3 R198, R212.reuse, 0x2800, RZ ;  /* 0x00002800d4c67810 */ /* 0x040fe20007ffe0ff */
[----:B------:R-:W1:Y:S01]  /*10ad0*/  LDSM.16.M88.4 R8, [R208+0xc080] ;  /* 0x00c08000d008783b */ /* 0x000e620000000200 */
[C---:B------:R-:W-:Y:S02]  /*10ae0*/  IADD3 R197, R212.reuse, 0x3000, RZ ;  /* 0x00003000d4c57810 */ /* 0x040fe40007ffe0ff */
[----:B--2---:R-:W-:Y:S01]  /*10af0*/  HMMA.16816.F32.BF16 R40, R24, R44, RZ ;  /* 0x0000002c1828723c */ /* 0x004fe200000418ff */
[----:B------:R-:W-:Y:S01]  /*10b00*/  LDSM.16.M88.4 R36, [R207+0x10080] ;  /* 0x01008000cf24783b */ /* 0x000fe20000000200 */
[----:B------:R-:W-:-:S03]  /*10b10*/  IADD3 R196, R212, 0x3800, RZ ;  /* 0x00003800d4c47810 */ /* 0x000fc60007ffe0ff */
[----:B------:R-:W2:Y:S03]  /*10b20*/  LDSM.16.M88.4 R32, [R202] ;  /* 0x00000000ca20783b */ /* 0x000ea60000000200 */
[C---:B------:R-:W-:Y:S01]  /*10b30*/  HMMA.16816.F32.BF16 R16, R12.reuse, R20, R16 ;  /* 0x000000140c10723c */ /* 0x040fe20000041810 */
[----:B------:R-:W5:Y:S04]  /*10b40*/  LDSM.16.M88.4 R68, [R208+0xc880] ;  /* 0x00c88000d044783b */ /* 0x000f680000000200 */
[----:B------:R-:W-:Y:S03]  /*10b50*/  LDSM.16.M88.4 R60, [R213+0xd080] ;  /* 0x00d08000d53c783b */ /* 0x000fe60000000200 */
[----:B------:R-:W-:Y:S01]  /*10b60*/  HMMA.16816.F32.BF16 R28, R12, R22, R28 ;  /* 0x000000160c1c723c */ /* 0x000fe2000004181c */
[----:B------:R-:W2:Y:S04]  /*10b70*/  LDSM.16.M88.4 R20, [R214+0x14080] ;  /* 0x01408000d614783b */ /* 0x000ea80000000200 */
[----:B----4-:R-:W4:Y:S03]  /*10b80*/  LDSM.16.M88.4 R56, [R202+0x800] ;  /* 0x00080000ca38783b */ /* 0x010f260000000200 */
[----:B------:R-:W-:Y:S01]  /*10b90*/  HMMA.16816.F32.BF16 R24, R24, R46, RZ ;  /* 0x0000002e1818723c */ /* 0x000fe200000418ff */
[----:B------:R-:W-:Y:S04]  /*10ba0*/  LDSM.16.M88.4 R44, [R212+0x1000] ;  /* 0x00100000d42c783b */ /* 0x000fe80000000200 */
[----:B------:R-:W0:Y:S03]  /*10bb0*/  LDGDEPBAR ;  /* 0x00000000000079af */ /* 0x000e260000000000 */
[----:B---3--:R-:W-:Y:S08]  /*10bc0*/  HMMA.16816.F32.BF16 R40, R12, R48, R40 ;  /* 0x000000300c28723c */ /* 0x008ff00000041828 */
[C---:B-1----:R-:W-:Y:S08]  /*10bd0*/  HMMA.16816.F32.BF16 R16, R52.reuse, R8, R16 ;  /* 0x000000083410723c */ /* 0x042ff00000041810 */
[----:B------:R-:W-:Y:S01]  /*10be0*/  HMMA.16816.F32.BF16 R28, R52, R10, R28 ;  /* 0x0000000a341c723c */ /* 0x000fe2000004181c */
[----:B------:R-:W1:Y:S07]  /*10bf0*/  LDSM.16.M88.4 R8, [R210+0x14080] ;  /* 0x01408000d208783b */ /* 0x000e6e0000000200 */
[----:B------:R-:W-:Y:S01]  /*10c00*/  HMMA.16816.F32.BF16 R12, R12, R50, R24 ;  /* 0x000000320c0c723c */ /* 0x000fe20000041818 */
[----:B------:R-:W3:Y:S04]  /*10c10*/  LDSM.16.M88.4 R48, [R213+0xd880] ;  /* 0x00d88000d530783b */ /* 0x000ee80000000200 */
[----:B------:R-:W-:Y:S03]  /*10c20*/  LDSM.16.M88.4 R24, [R209+0x14080] ;  /* 0x01408000d118783b */ /* 0x000fe60000000200 */
[----:B--2---:R-:W-:Y:S08]  /*10c30*/  HMMA.16816.F32.BF16 R16, R36, R32, R16 ;  /* 0x000000202410723c */ /* 0x004ff00000041810 */
[----:B-----5:R-:W-:Y:S08]  /*10c40*/  HMMA.16816.F32.BF16 R40, R52, R68, R40 ;  /* 0x000000443428723c */ /* 0x020ff00000041828 */
[----:B------:R-:W-:Y:S01]  /*10c50*/  HMMA.16816.F32.BF16 R28, R36, R34, R28 ;  /* 0x00000022241c723c */ /* 0x000fe2000004181c */
[----:B------:R-:W2:Y:S07]  /*10c60*/  LDSM.16.M88.4 R32, [R208+0xd080] ;  /* 0x00d08000d020783b */ /* 0x000eae0000000200 */
[----:B------:R-:W-:Y:S08]  /*10c70*/  HMMA.16816.F32.BF16 R16, R20, R60, R16 ;  /* 0x0000003c1410723c */ /* 0x000ff00000041810 */
[----:B------:R-:W-:Y:S01]  /*10c80*/  HMMA.16816.F32.BF16 R52, R52, R70, R12 ;  /* 0x000000463434723c */ /* 0x000fe2000004180c */
[----:B------:R-:W5:Y:S04]  /*10c90*/  LDSM.16.M88.4 R68, [R212+0x1800] ;  /* 0x00180000d444783b */ /* 0x000f680000000200 */
[----:B------:R-:W-:Y:S03]  /*10ca0*/  LDSM.16.M88.4 R12, [R207+0x14080] ;  /* 0x01408000cf0c783b */ /* 0x000fe60000000200 */
[----:B----4-:R-:W-:Y:S08]  /*10cb0*/  HMMA.16816.F32.BF16 R40, R36, R56, R40 ;  /* 0x000000382428723c */ /* 0x010ff00000041828 */
[----:B-1----:R-:W-:Y:S08]  /*10cc0*/  HMMA.16816.F32.BF16 R16, R8, R44, R16 ;  /* 0x0000002c0810723c */ /* 0x002ff00000041810 */
[----:B------:R-:W-:Y:S01]  /*10cd0*/  HMMA.16816.F32.BF16 R28, R20, R62, R28 ;  /* 0x0000003e141c723c */ /* 0x000fe2000004181c */
[----:B------:R-:W1:Y:S07]  /*10ce0*/  LDSM.16.M88.4 R60, [R202+0x1000] ;  /* 0x00100000ca3c783b */ /* 0x000e6e0000000200 */
[----:B------:R-:W-:Y:S01]  /*10cf0*/  HMMA.16816.F32.BF16 R52, R36, R58, R52 ;  /* 0x0000003a2434723c */ /* 0x000fe20000041834 */
[----:B------:R-:W4:Y:S04]  /*10d00*/  LDSM.16.M88.4 R56, [R208+0xd880] ;  /* 0x00d88000d038783b */ /* 0x000f280000000200 */
[----:B------:R-:W-:Y:S03]  /*10d10*/  LDSM.16.M88.4 R36, [R214+0x18080] ;  /* 0x01808000d624783b */ /* 0x000fe60000000200 */
[----:B---3--:R-:W-:Y:S08]  /*10d20*/  HMMA.16816.F32.BF16 R40, R20, R48, R40 ;  /* 0x000000301428723c */ /* 0x008ff00000041828 */
[----:B--2---:R-:W-:Y:S08]  /*10d30*/  HMMA.16816.F32.BF16 R16, R24, R32, R16 ;  /* 0x000000201810723c */ /* 0x004ff00000041810 */
[----:B------:R-:W-:Y:S01]  /*10d40*/  HMMA.16816.F32.BF16 R28, R8, R46, R28 ;  /* 0x0000002e081c723c */ /* 0x000fe2000004181c */
[----:B------:R-:W2:Y:S07]  /*10d50*/  LDSM.16.M88.4 R44, [R213+0xe080] ;  /* 0x00e08000d52c783b */ /* 0x000eae0000000200 */
[----:B------:R-:W-:Y:S01]  /*10d60*/  HMMA.16816.F32.BF16 R52, R20, R50, R52 ;  /* 0x000000321434723c */ /* 0x000fe20000041834 */
[----:B------:R-:W3:Y:S04]  /*10d70*/  LDSM.16.M88.4 R48, [R202+0x1800] ;  /* 0x00180000ca30783b */ /* 0x000ee80000000200 */
[----:B------:R-:W-:Y:S03]  /*10d80*/  LDSM.16.M88.4 R20, [R210+0x18080] ;  /* 0x01808000d214783b */ /* 0x000fe60000000200 */
[----:B-----5:R-:W-:Y:S08]  /*10d90*/  HMMA.16816.F32.BF16 R40, R8, R68, R40 ;  /* 0x000000440828723c */ /* 0x020ff00000041828 */
[----:B-1----:R-:W-:Y:S08]  /*10da0*/  HMMA.16816.F32.BF16 R16, R12, R60, R16 ;  /* 0x0000003c0c10723c */ /* 0x002ff00000041810 */
[----:B------:R-:W-:Y:S01]  /*10db0*/  HMMA.16816.F32.BF16 R28, R24, R34, R28 ;  /* 0x00000022181c723c */ /* 0x000fe2000004181c */
[----:B------:R-:W1:Y:S07]  /*10dc0*/  LDSM.16.M88.4 R32, [R212+0x2000] ;  /* 0x00200000d420783b */ /* 0x000e6e0000000200 */
[----:B------:R-:W-:Y:S01]  /*10dd0*/  HMMA.16816.F32.BF16 R52, R8, R70, R52 ;  /* 0x000000460834723c */ /* 0x000fe20000041834 */
[----:B------:R-:W5:Y:S04]  /*10de0*/  LDSM.16.M88.4 R68, [R213+0xe880] ;  /* 0x00e88000d544783b */ /* 0x000f680000000200 */
[----:B------:R-:W-:Y:S03]  /*10df0*/  LDSM.16.M88.4 R8, [R209+0x18080] ;  /* 0x01808000d108783b */ /* 0x000fe60000000200 */
[----:B----4-:R-:W-:Y:S08]  /*10e00*/  HMMA.16816.F32.BF16 R40, R24, R56, R40 ;  /* 0x000000381828723c */ /* 0x010ff00000041828 */
[----:B--2---:R-:W-:Y:S08]  /*10e10*/  HMMA.16816.F32.BF16 R16, R36, R44, R16 ;  /* 0x0000002c2410723c */ /* 0x004ff00000041810 */
[----:B------:R-:W-:Y:S01]  /*10e20*/  HMMA.16816.F32.BF16 R28, R12, R62, R28 ;  /* 0x0000003e0c1c723c */ /* 0x000fe2000004181c */
[----:B------:R-:W2:Y:S07]  /*10e30*/  LDSM.16.M88.4 R60, [R208+0xe080] ;  /* 0x00e08000d03c783b */ /* 0x000eae0000000200 */
[----:B------:R-:W-:Y:S01]  /*10e40*/  HMMA.16816.F32.BF16 R52, R24, R58, R52 ;  /* 0x0000003a1834723c */ /* 0x000fe20000041834 */
[----:B------:R-:W-:Y:S04]  /*10e50*/  LDSM.16.M88.4 R56, [R207+0x18080] ;  /* 0x01808000cf38783b */ /* 0x000fe80000000200 */
[----:B------:R-:W-:Y:S03]  /*10e60*/  LDSM.16.M88.4 R24, [R202+0x2000] ;  /* 0x00200000ca18783b */ /* 0x000fe60000000200 */
[----:B---3--:R-:W-:Y:S08]  /*10e70*/  HMMA.16816.F32.BF16 R40, R12, R48, R40 ;  /* 0x000000300c28723c */ /* 0x008ff00000041828 */
[----:B-1----:R-:W-:Y:S08]  /*10e80*/  HMMA.16816.F32.BF16 R16, R20, R32, R16 ;  /* 0x000000201410723c */ /* 0x002ff00000041810 */
[----:B------:R-:W-:Y:S01]  /*10e90*/  HMMA.16816.F32.BF16 R28, R36, R46, R28 ;  /* 0x0000002e241c723c */ /* 0x000fe2000004181c */
[----:B------:R-:W1:Y:S07]  /*10ea0*/  LDSM.16.M88.4 R44, [R212+0x2800] ;  /* 0x00280000d42c783b */ /* 0x000e6e0000000200 */
[----:B------:R-:W-:Y:S01]  /*10eb0*/  HMMA.16816.F32.BF16 R52, R12, R50, R52 ;  /* 0x000000320c34723c */ /* 0x000fe20000041834 */
[----:B------:R-:W-:Y:S04]  /*10ec0*/  LDSM.16.M88.4 R48, [R214+0x1c080] ;  /* 0x01c08000d630783b */ /* 0x000fe80000000200 */
[----:B------:R-:W-:Y:S03]  /*10ed0*/  LDSM.16.M88.4 R12, [R213+0xf080] ;  /* 0x00f08000d50c783b */ /* 0x000fe60000000200 */
[----:B-----5:R-:W-:Y:S08]  /*10ee0*/  HMMA.16816.F32.BF16 R40, R36, R68, R40 ;  /* 0x000000442428723c */ /* 0x020ff00000041828 */
[----:B--2---:R-:W-:Y:S08]  /*10ef0*/  HMMA.16816.F32.BF16 R16, R8, R60, R16 ;  /* 0x0000003c0810723c */ /* 0x004ff00000041810 */
[----:B------:R-:W-:Y:S01]  /*10f00*/  HMMA.16816.F32.BF16 R28, R20, R34, R28 ;  /* 0x00000022141c723c */ /* 0x000fe2000004181c */
[----:B------:R-:W2:Y:S07]  /*10f10*/  LDSM.16.M88.4 R32, [R208+0xe880] ;  /* 0x00e88000d020783b */ /* 0x000eae0000000200 */
[----:B------:R-:W-:Y:S01]  /*10f20*/  HMMA.16816.F32.BF16 R52, R36, R70, R52 ;  /* 0x000000462434723c */ /* 0x000fe20000041834 */
[----:B------:R-:W3:Y:S04]  /*10f30*/  LDSM.16.M88.4 R68, [R202+0x2800] ;  /* 0x00280000ca44783b */ /* 0x000ee80000000200 */
[----:B------:R-:W-:Y:S03]  /*10f40*/  LDSM.16.M88.4 R36, [R210+0x1c080] ;  /* 0x01c08000d224783b */ /* 0x000fe60000000200 */
[----:B-1----:R-:W-:Y:S08]  /*10f50*/  HMMA.16816.F32.BF16 R40, R20, R44, R40 ;  /* 0x0000002c1428723c */ /* 0x002ff00000041828 */
[----:B------:R-:W-:Y:S08]  /*10f60*/  HMMA.16816.F32.BF16 R16, R56, R24, R16 ;  /* 0x000000183810723c */ /* 0x000ff00000041810 */
[----:B------:R-:W-:Y:S01]  /*10f70*/  HMMA.16816.F32.BF16 R28, R8, R62, R28 ;  /* 0x0000003e081c723c */ /* 0x000fe2000004181c */
[----:B------:R-:W1:Y:S07]  /*10f80*/  LDSM.16.M88.4 R60, [R212+0x3000] ;  /* 0x00300000d43c783b */ /* 0x000e6e0000000200 */
[----:B------:R-:W-:Y:S01]  /*10f90*/  HMMA.16816.F32.BF16 R52, R20, R46, R52 ;  /* 0x0000002e1434723c */ /* 0x000fe20000041834 */
[----:B------:R-:W4:Y:S04]  /*10fa0*/  LDSM.16.M88.4 R44, [R213+0xf880] ;  /* 0x00f88000d52c783b */ /* 0x000f280000000200 */
[----:B------:R-:W-:Y:S03]  /*10fb0*/  LDSM.16.M88.4 R20, [R208+0xf080] ;  /* 0x00f08000d014783b */ /* 0x000fe60000000200 */
[----:B--2---:R-:W-:Y:S08]  /*10fc0*/  HMMA.16816.F32.BF16 R40, R8, R32, R40 ;  /* 0x000000200828723c */ /* 0x004ff00000041828 */
[----:B------:R-:W-:Y:S08]  /*10fd0*/  HMMA.16816.F32.BF16 R16, R48, R12, R16 ;  /* 0x0000000c3010723c */ /* 0x000ff00000041810 */
[----:B------:R-:W-:Y:S01]  /*10fe0*/  HMMA.16816.F32.BF16 R28, R56, R26, R28 ;  /* 0x0000001a381c723c */ /* 0x000fe2000004181c */
[----:B------:R-:W2:Y:S07]  /*10ff0*/  LDSM.16.M88.4 R24, [R209+0x1c080] ;  /* 0x01c08000d118783b */ /* 0x000eae0000000200 */
[----:B------:R-:W-:Y:S01]  /*11000*/  HMMA.16816.F32.BF16 R52, R8, R34, R52 ;  /* 0x000000220834723c */ /* 0x000fe20000041834 */
[----:B------:R-:W5:Y:S04]  /*11010*/  LDSM.16.M88.4 R32, [R212+0x3800] ;  /* 0x00380000d420783b */ /* 0x000f680000000200 */
[----:B------:R-:W-:Y:S03]  /*11020*/  LDSM.16.M88.4 R8, [R207+0x1c080] ;  /* 0x01c08000cf08783b */ /* 0x000fe60000000200 */
[----:B---3--:R-:W-:Y:S08]  /*11030*/  HMMA.16816.F32.BF16 R40, R56, R68, R40 ;  /* 0x000000443828723c */ /* 0x008ff00000041828 */
[----:B-1----:R-:W-:Y:S08]  /*11040*/  HMMA.16816.F32.BF16 R16, R36, R60, R16 ;  /* 0x0000003c2410723c */ /* 0x002ff00000041810 */
[----:B------:R-:W-:Y:S01]  /*11050*/  HMMA.16816.F32.BF16 R28, R48, R14, R28 ;  /* 0x0000000e301c723c */ /* 0x000fe2000004181c */
[----:B------:R-:W1:Y:S07]  /*11060*/  LDSM.16.M88.4 R12, [R202+0x3000] ;  /* 0x00300000ca0c783b */ /* 0x000e6e0000000200 */
[----:B------:R-:W-:Y:S01]  /*11070*/  HMMA.16816.F32.BF16 R52, R56, R70, R52 ;  /* 0x000000463834723c */ /* 0x000fe20000041834 */
[----:B------:R-:W3:Y:S07]  /*11080*/  LDSM.16.M88.4 R56, [R208+0xf880] ;  /* 0x00f88000d038783b */ /* 0x000eee0000000200 */
[----:B----4-:R-:W-:Y:S08]  /*11090*/  HMMA.16816.F32.BF16 R40, R48, R44, R40 ;  /* 0x0000002c3028723c */ /* 0x010ff00000041828 */
[----:B--2---:R-:W-:Y:S08]  /*110a0*/  HMMA.16816.F32.BF16 R16, R24, R20, R16 ;  /* 0x000000141810723c */ /* 0x004ff00000041810 */
[----:B------:R-:W-:Y:S08]  /*110b0*/  HMMA.16816.F32.BF16 R28, R36, R62, R28 ;  /* 0x0000003e241c723c */ /* 0x000ff0000004181c */
[----:B------:R-:W-:Y:S08]  /*110c0*/  HMMA.16816.F32.BF16 R52, R48, R46, R52 ;  /* 0x0000002e3034723c */ /* 0x000ff00000041834 */
[----:B-----5:R-:W-:Y:S07]  /*110d0*/  HMMA.16816.F32.BF16 R40, R36, R32, R40 ;  /* 0x000000202428723c */ /* 0x020fee0000041828 */
[----:B------:R-:W-:Y:S01]  /*110e0*/  @P1 IMAD.MOV.U32 R32, RZ, RZ, R216 ;  /* 0x000000ffff201224 */ /* 0x000fe200078e00d8 */
[----:B-1----:R-:W-:Y:S01]  /*110f0*/  HMMA.16816.F32.BF16 R16, R8, R12, R16 ;  /* 0x0000000c0810723c */ /* 0x002fe20000041810 */
[----:B------:R-:W-:Y:S01]  /*11100*/  @P1 IMAD.MOV.U32 R33, RZ, RZ, R223 ;  /* 0x000000ffff211224 */ /* 0x000fe200078e00df */
[----:B------:R-:W-:-:S03]  /*11110*/  PLOP3.LUT P1, PT, PT, PT, UP3, 0x80, 0x0 ;  /* 0x000000000000781c */ /* 0x000fc60003f2f038 */
[----:B------:R-:W-:Y:S01]  /*11120*/  @P0 IMAD.WIDE.U32 R32, R7, UR5, R32 ;  /* 0x0000000507200c25 */ /* 0x000fe2000f8e0020 */
[----:B------:R-:W-:Y:S01]  /*11130*/  PLOP3.LUT P0, PT, PT, PT, UP0, 0x80, 0x0 ;  /* 0x000000000000781c */ /* 0x000fe20003f0f008 */
[----:B------:R-:W-:Y:S01]  /*11140*/  @UP0 UIMAD UR5, UR11, UR5, URZ ;  /* 0x000000050b0502a4 */ /* 0x000fe2000f8e023f */
[----:B------:R-:W-:Y:S01]  /*11150*/  HMMA.16816.F32.BF16 R28, R24, R22, R28 ;  /* 0x00000016181c723c */ /* 0x000fe2000004181c */
[----:B------:R-:W1:Y:S01]  /*11160*/  LDSM.16.M88.4 R20, [R202+0x3800] ;  /* 0x00380000ca14783b */ /* 0x000e620000000200 */
[----:B------:R-:W-:Y:S01]  /*11170*/  LOP3.LUT R13, R6, 0xffffffe0, RZ, 0xc0, !PT ;  /* 0xffffffe0060d7812 */ /* 0x000fe200078ec0ff */
[----:B------:R-:W-:Y:S01]  /*11180*/  @UP0 UIMAD UR4, UR4, UR8, UR5 ;  /* 0x00000008040402a4 */ /* 0x000fe2000f8e0205 */
[----:B------:R-:W-:Y:S01]  /*11190*/  LOP3.LUT R12, R0, 0xffffff8, RZ, 0xc0, !PT ;  /* 0x0ffffff8000c7812 */ /* 0x000fe200078ec0ff */
[----:B------:R-:W-:-:S04]  /*111a0*/  DEPBAR.LE SB0, 0x0 ;  /* 0x000080000000791a */ /* 0x000fc80000000000 */
[----:B------:R-:W-:Y:S01]  /*111b0*/  HMMA.16816.F32.BF16 R52, R36, R34, R52 ;  /* 0x000000222434723c */ /* 0x000fe20000041834 */
[C---:B------:R-:W-:Y:S01]  /*111c0*/  IMAD.IADD R6, R64.reuse, 0x1, -R13 ;  /* 0x0000000140067824 */ /* 0x040fe200078e0a0d */
[----:B------:R-:W-:Y:S01]  /*111d0*/  @P0 IADD3 R33, R33, UR4, RZ ;  /* 0x0000000421210c10 */ /* 0x000fe2000fffe0ff */
[----:B------:R-:W-:Y:S01]  /*111e0*/  IMAD.IADD R64, R64, 0x1, -R67 ;  /* 0x0000000140407824 */ /* 0x000fe200078e0a43 */
[----:B------:R-:W-:Y:S01]  /*111f0*/  PLOP3.LUT P0, PT, PT, PT, UP3, 0x80, 0x0 ;  /* 0x000000000000781c */ /* 0x000fe20003f0f038 */
[----:B------:R-:W-:Y:S01]  /*11200*/  IMAD.IADD R73, R73, 0x1, -R12 ;  /* 0x0000000149497824 */ /* 0x000fe200078e0a0c */
[----:B------:R-:W-:Y:S01]  /*11210*/  SHF.R.S32.HI R13, RZ, 0x1f, R6 ;  /* 0x0000001fff0d7819 */ /* 0x000fe20000011406 */
[----:B------:R-:W-:Y:S01]  /*11220*/  FMUL.FTZ R16, R16, c[0x0][0x320] ;  /* 0x0000c80010107a20 */ /* 0x000fe20000410000 */
[----:B---3--:R-:W-:Y:S01]  /*11230*/  HMMA.16816.F32.BF16 R40, R24, R56, R40 ;  /* 0x000000381828723c */ /* 0x008fe20000041828 */
[----:B------:R-:W-:Y:S01]  /*11240*/  FMUL.FTZ R7, R17, c[0x0][0x320] ;  /* 0x0000c80011077a20 */ /* 0x000fe20000410000 */
[----:B------:R-:W-:Y:S01]  /*11250*/  LEA.HI R17, R64, R64, RZ, 0x1 ;  /* 0x0000004040117211 */ /* 0x000fe200078f08ff */
[----:B------:R2:W3:Y:S01]  /*11260*/  MUFU.TANH R0, R16 ;  /* 0x0000001000007308 */ /* 0x0004e20000002400 */
[----:B------:R-:W-:Y:S01]  /*11270*/  @P3 LEA R12, P3, R32, c[0x0][0x1c8], 0x1 ;  /* 0x00007200200c3a11 */ /* 0x000fe200078608ff */
[----:B------:R-:W-:Y:S01]  /*11280*/  FMUL.FTZ R19, R19, c[0x0][0x320] ;  /* 0x0000c80013137a20 */ /* 0x000fe20000410000 */
[----:B------:R-:W-:-:S02]  /*11290*/  LOP3.LUT R17, R17, 0x1ffffffe, RZ, 0xc0, !PT ;  /* 0x1ffffffe11117812 */ /* 0x000fc400078ec0ff */
[----:B------:R-:W-:Y:S03]  /*112a0*/  HMMA.16816.F32.BF16 R28, R8, R14, R28 ;  /* 0x0000000e081c723c */ /* 0x000fe6000004181c */
[----:B------:R-:W-:Y:S01]  /*112b0*/  IMAD.IADD R17, R64, 0x1, -R17 ;  /* 0x0000000140117824 */ /* 0x000fe200078e0a11 */
[----:B------:R-:W4:Y:S03]  /*112c0*/  MUFU.TANH R7, R7 ;  /* 0x0000000700077308 */ /* 0x000f260000002400 */
[----:B------:R-:W-:Y:S01]  /*112d0*/  FMUL.FTZ R15, R18, c[0x0][0x320] ;  /* 0x0000c800120f7a20 */ /* 0x000fe20000410000 */
[----:B------:R-:W-:Y:S01]  /*112e0*/  HMMA.16816.F32.BF16 R52, R24, R58, R52 ;  /* 0x0000003a1834723c */ /* 0x000fe20000041834 */
[----:B------:R-:W-:Y:S02]  /*112f0*/  @P2 LEA.HI.X R33, R32, c[0x0][0x1cc], R33, 0x1, P3 ;  /* 0x0000730020212a11 */ /* 0x000fe400018f0c21 */
[----:B--2---:R-:W-:-:S02]  /*11300*/  LEA.HI R16, R13, R6, RZ, 0x2 ;  /* 0x000000060d107211 */ /* 0x004fc400078f10ff */
[----:B------:R-:W-:Y:S01]  /*11310*/  PLOP3.LUT P3, PT, PT, PT, UP0, 0x80, 0x0 ;  /* 0x000000000000781c */ /* 0x000fe20003f6f008 */
[----:B------:R-:W2:Y:S01]  /*11320*/  MUFU.TANH R15, R15 ;  /* 0x0000000f000f7308 */ /* 0x000ea20000002400 */
[----:B------:R-:W-:Y:S01]  /*11330*/  LEA.HI.SX32 R14, R16, UR23, 0x1e ;  /* 0x00000017100e7c11 */ /* 0x000fe2000f8ff2ff */
[----:B-1----:R-:W-:Y:S01]  /*11340*/  HMMA.16816.F32.BF16 R40, R8, R20, R40 ;  /* 0x000000140828723c */ /* 0x002fe20000041828 */
[----:B------:R-:W-:Y:S01]  /*11350*/  BAR.SYNC.DEFER_BLOCKING 0x0 ;  /* 0x0000000000007b1d */ /* 0x000fe20000010000 */
[----:B------:R-:W-:Y:S02]  /*11360*/  PLOP3.LUT P2, PT, PT, PT, UP0, 0x80, 0x0 ;  /* 0x000000000000781c */ /* 0x000fe40003f4f008 */
[----:B------:R-:W-:-:S03]  /*11370*/  IMAD R14, R73, 0x10, R14 ;  /* 0x00000010490e7824 */ /* 0x000fc600078e020e */
[----:B------:R1:W1:Y:S01]  /*11380*/  MUFU.TANH R13, R19 ;  /* 0x00000013000d7308 */ /* 0x0002620000002400 */
[----:B------:R-:W-:Y:S02]  /*11390*/  IMAD R219, R17, 0x8, R14 ;  /* 0x0000000811db7824 */ /* 0x000fe400078e020e */
[----:B------:R-:W-:Y:S01]  /*113a0*/  @P3 IMAD.MOV.U32 R32, RZ, RZ, R12 ;  /* 0x000000ffff203224 */ /* 0x000fe200078e000c */
[----:B------:R-:W-:Y:S01]  /*113b0*/  LOP3.LUT P3, RZ, R215, 0x4, RZ, 0xc0, !PT ;  /* 0x00000004d7ff7812 */ /* 0x000fe2000786c0ff */
[----:B------:R-:W-:Y:S01]  /*113c0*/  @P1 IMAD.HI.U32 R20, R219, c[0x0][0x2c8], RZ ;  /* 0x0000b200db141a27 */ /* 0x000fe200078e00ff */
[----:B------:R-:W-:-:S03]  /*113d0*/  PLOP3.LUT P1, PT, PT, PT, UP0, 0x80, 0x0 ;  /* 0x000000000000781c */ /* 0x000fc60003f2f008 */
[----:B------:R-:W-:Y:S01]  /*113e0*/  IMAD.MOV.U32 R18, RZ, RZ, R219 ;  /* 0x000000ffff127224 */ /* 0x000fe200078e00db */
[----:B------:R-:W-:Y:S01]  /*113f0*/  @P0 SHF.R.U32.HI R18, RZ, c[0x0][0x2cc], R20 ;  /* 0x0000b300ff120a19 */ /* 0x000fe20000011614 */
[----:B------:R-:W-:Y:S01]  /*11400*/  HMMA.16816.F32.BF16 R52, R8, R22, R52 ;  /* 0x000000160834723c */ /* 0x000fe20000041834 */
[----:B------:R-:W-:Y:S01]  /*11410*/  PLOP3.LUT P0, PT, PT, PT, UP0, 0x80, 0x0 ;  /* 0x000000000000781c */ /* 0x000fe20003f0f008 */
[----:B------:R-:W-:Y:S02]  /*11420*/  FMUL.FTZ R17, R29, c[0x0][0x320] ;  /* 0x0000c8001d117a20 */ /* 0x000fe40000410000 */
[----:B------:R-:W-:Y:S02]  /*11430*/  FMUL.FTZ R28, R28, c[0x0][0x320] ;  /* 0x0000c8001c1c7a20 */ /* 0x000fe40000410000 */
[----:B------:R-:W-:Y:S01]  /*11440*/  FMUL.FTZ R12, R40, c[0x0][0x320] ;  /* 0x0000c800280c7a20 */ /* 0x000fe20000410000 */
[----:B------:R-:W-:Y:S01]  /*11450*/  LOP3.LUT R11, R16, 0x7ffffffc, RZ, 0xc0, !PT ;  /* 0x7ffffffc100b7812 */ /* 0x000fe200078ec0ff */
[----:B------:R-:W-:Y:S01]  /*11460*/  IMAD.U32 R23, RZ, RZ, UR9 ;  /* 0x00000009ff177e24 */ /* 0x000fe2000f8e00ff */
[----:B------:R-:W5:Y:S01]  /*11470*/  SHFL.IDX PT, R16, R18, RZ, 0x1c1f ;  /* 0x001c1fff12107589 */ /* 0x000f6200000e0000 */
[----:B------:R-:W-:Y:S01]  /*11480*/  FMUL.FTZ R9, R31, c[0x0][0x320] ;  /* 0x0000c8001f097a20 */ /* 0x000fe20000410000 */
[----:B------:R1:W1:Y:S01]  /*11490*/  MUFU.TANH R14, R28 ;  /* 0x0000001c000e7308 */ /* 0x0002620000002400 */
[----:B------:R-:W-:-:S02]  /*114a0*/  IMAD.IADD R224, R6, 0x1, -R11 ;  /* 0x0000000106e07824 */ /* 0x000fc400078e0a0b */
[----:B------:R-:W-:Y:S01]  /*114b0*/  @!PT LDS RZ, [RZ] ;  /* 0x00000000fffff984 */ /* 0x000fe20000000800 */
[----:B------:R-:W-:Y:S01]  /*114c0*/  @!PT LDS RZ, [RZ] ;  /* 0x00000000fffff984 */ /* 0x000fe20000000800 */
[----:B------:R1:W-:Y:S01]  /*114d0*/  @P0 LDGSTS.E.BYPASS.LTC128B.128 [R218+0xc080], [R32.64], !P6 ;  /* 0x0c08000020da0fae */ /* 0x0003e2000f101d5e */
[----:B------:R-:W-:Y:S01]  /*114e0*/  PLOP3.LUT P0, PT, PT, PT, UP0, 0x80, 0x0 ;  /* 0x000000000000781c */ /* 0x000fe20003f0f008 */
[----:B------:R-:W-:Y:S02]  /*114f0*/  IMAD.SHL.U32 R224, R224, 0x2, RZ ;  /* 0x00000002e0e07824 */ /* 0x000fe400078e00ff */
[----:B------:R-:W-:Y:S01]  /*11500*/  FMUL.FTZ R6, R41, c[0x0][0x320] ;  /* 0x0000c80029067a20 */ /* 0x000fe20000410000 */
[----:B------:R1:W-:Y:S01]  /*11510*/  @P2 LDGSTS.E.BYPASS.LTC128B.128 [R218+0xd080], [R32.64+0x80], !P3 ;  /* 0x0d08008020da2fae */ /* 0x0003e2000d901d5e */
[----:B------:R-:W-:Y:S01]  /*11520*/  FMUL.FTZ R30, R30, c[0x0][0x320] ;  /* 0x0000c8001e1e7a20 */ /* 0x000fe20000410000 */
[----:B------:R-:W-:Y:S01]  /*11530*/  IADD3 R23, R23, -UR28, -R224 ;  /* 0x8000001c17177c10 */ /* 0x000fe2000fffe8e0 */
[----:B------:R-:W1:Y:S01]  /*11540*/  MUFU.TANH R17, R17 ;  /* 0x0000001100117308 */ /* 0x000e620000002400 */
[----:B------:R1:W-:Y:S01]  /*11550*/  @P1 LDGSTS.E.BYPASS.LTC128B.128 [R218+0xe080], [R32.64+0x100], !P5 ;  /* 0x0e08010020da1fae */ /* 0x0003e2000e901d5e */
[----:B------:R-:W-:Y:S01]  /*11560*/  FMUL.FTZ R10, R53, c[0x0][0x320] ;  /* 0x0000c800350a7a20 */ /* 0x000fe20000410000 */
[C---:B------:R-:W-:Y:S01]  /*11570*/  IADD3 R24, R23.reuse, c[0x0][0x328], RZ ;  /* 0x0000ca0017187a10 */ /* 0x040fe20007ffe0ff */
[----:B------:R-:W-:Y:S01]  /*11580*/  FMUL.FTZ R25, R52, c[0x0][0x320] ;  /* 0x0000c80034197a20 */ /* 0x000fe20000410000 */
[----:B------:R-:W-:Y:S01]  /*11590*/  IADD3 R23, R23, UR7, RZ ;  /* 0x0000000717177c10 */ /* 0x000fe2000fffe0ff */
[----:B------:R1:W-:Y:S01]  /*115a0*/  @P0 LDGSTS.E.BYPASS.LTC128B.128 [R218+0xf080], [R32.64+0x180], !P4 ;  /* 0x0f08018020da0fae */ /* 0x0003e2000e101d5e */
[----:B------:R-:W-:Y:S01]  /*115b0*/  PLOP3.LUT P0, PT, PT, PT, UP2, 0x40, 0x0 ;  /* 0x000000000000781c */ /* 0x000fe20003f0e828 */
[----:B------:R1:W1:Y:S01]  /*115c0*/  MUFU.TANH R8, R30 ;  /* 0x0000001e00087308 */ /* 0x0002620000002400 */
[----:B------:R-:W-:Y:S01]  /*115d0*/  IADD3 R11, -R224, UR16, -R5 ;  /* 0x00000010e00b7c10 */ /* 0x000fe2000fffe905 */
[----:B------:R-:W0:Y:S01]  /*115e0*/  LDGDEPBAR ;  /* 0x00000000000079af */ /* 0x000e220000000000 */
[----:B-----5:R-:W-:-:S02]  /*115f0*/  IMAD.IADD R20, R24, 0x1, R16 ;  /* 0x0000000118147824 */ /* 0x020fc400078e0210 */
[----:B------:R-:W-:-:S03]  /*11600*/  IMAD.IADD R26, R23, 0x1, R16 ;  /* 0x00000001171a7824 */ /* 0x000fc600078e0210 */
[----:B------:R-:W1:Y:S01]  /*11610*/  MUFU.TANH R9, R9 ;  /* 0x0000000900097308 */ /* 0x000e620000002400 */
[----:B------:R-:W-:-:S07]  /*11620*/  IMNMX R27, R20, R11, PT ;  /* 0x0000000b141b7217 */ /* 0x000fce0003800200 */
[----:B------:R-:W1:Y:S08]  /*11630*/  MUFU.TANH R12, R12 ;  /* 0x0000000c000c7308 */ /* 0x000e700000002400 */
[----:B------:R-:W1:Y:S08]  /*11640*/  MUFU.TANH R6, R6 ;  /* 0x0000000600067308 */ /* 0x000e700000002400 */
[----:B------:R-:W1:Y:S08]  /*11650*/  MUFU.TANH R10, R10 ;  /* 0x0000000a000a7308 */ /* 0x000e700000002400 */
[----:B------:R-:W1:Y:S01]  /*11660*/  MUFU.TANH R25, R25 ;  /* 0x0000001900197308 */ /* 0x000e620000002400 */
[----:B------:R-:W-:Y:S05]  /*11670*/  @P0 BRA `(.L_x_416) ;  /* 0x0000016000000947 */ /* 0x000fea0003800000 */
[----:B-1234-:R-:W-:Y:S01]  /*11680*/  IMAD.U32 R19, RZ, RZ, UR28 ;  /* 0x0000001cff137e24 */ /* 0x01efe2000f8e00ff */
[----:B------:R-:W-:Y:S04]  /*11690*/  BSSY B0, `(.L_x_417) ;  /* 0x000000f000007945 */ /* 0x000fe80003800000 */
[----:B------:R-:W-:-:S04]  /*116a0*/  IADD3 R20, -R19, UR16, R16 ;  /* 0x0000001013147c10 */ /* 0x000fc8000fffe110 */
        /* <DEDUP_REMOVED lines=9> */
.L_x_418:
[----:B------:R-:W-:-:S04]  /*11740*/  MOV R16, c[0x0][0x32c] ;  /* 0x0000cb0000107a02 */ /* 0x000fc80000000f00 */
[----:B------:R-:W-:-:S13]  /*11750*/  ISETP.NE.AND P0, PT, R16, 0x1, PT ;  /* 0x000000011000780c */ /* 0x000fda0003f05270 */
[----:B------:R-:W-:-:S05]  /*11760*/  @P0 IMAD.HI.U32 R16, R20, c[0x0][0x330], RZ ;  /* 0x0000cc0014100a27 */ /* 0x000fca00078e00ff */
[----:B------:R-:W-:Y:S02]  /*11770*/  @P0 SHF.R.U32.HI R20, RZ, c[0x0][0x334], R16 ;  /* 0x0000cd00ff140a19 */ /* 0x000fe40000011610 */
.L_x_419:
[----:B------:R-:W-:Y:S05]  /*11780*/  BSYNC B0 ;  /* 0x0000000000007941 */ /* 0x000fea0003800000 */
.L_x_417:
[----:B------:R-:W-:-:S04]  /*11790*/  IMAD R19, R20, c[0x0][0x32c], -R5 ;  /* 0x0000cb0014137a24 */ /* 0x000fc800078e0a05 */
[----:B------:R-:W-:-:S05]  /*117a0*/  IMAD.IADD R19, R19, 0x1, -R224 ;  /* 0x0000000113137824 */ /* 0x000fca00078e0ae0 */
[----:B------:R-:W-:Y:S02]  /*117b0*/  IADD3 R16, R19, c[0x0][0x32c], RZ ;  /* 0x0000cb0013107a10 */ /* 0x000fe40007ffe0ff */
[----:B------:R-:W-:Y:S02]  /*117c0*/  IMNMX R26, R26, R19, !PT ;  /* 0x000000131a1a7217 */ /* 0x000fe40007800200 */
[----:B------:R-:W-:Y:S02]  /*117d0*/  IMNMX R27, R27, R16, PT ;  /* 0x000000101b1b7217 */ /* 0x000fe40003800200 */
.L_x_416:
[----:B--234-:R-:W-:Y:S01]  /*117e0*/  ISETP.LT.AND P1, PT, RZ, UR13, PT ;  /* 0x0000000dff007c0c */ /* 0x01cfe2000bf21270 */
[----:B------:R-:W-:Y:S02]  /*117f0*/  FMUL.FTZ R21, R55, c[0x0][0x320] ;  /* 0x0000c80037157a20 */ /* 0x000fe40000410000 */
[----:B------:R-:W-:Y:S01]  /*11800*/  FMUL.FTZ R42, R42, c[0x0][0x320] ;  /* 0x0000c8002a2a7a20 */ /* 0x000fe20000410000 */
[C---:B------:R-:W-:Y:S02]  /*11810*/  ISETP.GT.AND P2, PT, R26.reuse, RZ, P1 ;  /* 0x000000ff1a00720c */ /* 0x040fe40000f44270 */
[----:B------:R-:W-:Y:S01]  /*11820*/  ISETP.GT.AND P0, PT, R26, 0x1, P1 ;  /* 0x000000011a00780c */ /* 0x000fe20000f04270 */
[----:B------:R-:W2:Y:S01]  /*11830*/  MUFU.TANH R21, R21 ;  /* 0x0000001500157308 */ /* 0x000ea20000002400 */
[----:B------:R-:W-:-:S02]  /*11840*/  ISETP.LT.OR P2, PT, R27, 0x1, P2 ;  /* 0x000000011b00780c */ /* 0x000fc40001741670 */
[----:B------:R-:W-:Y:S02]  /*11850*/  ISETP.LT.OR P0, PT, R27, 0x2, P0 ;  /* 0x000000021b00780c */ /* 0x000fe40000701670 */
[----:B-1----:R-:W-:Y:S02]  /*11860*/  FSEL R19, R0, -INF , !P2 ;  /* 0xff80000000137808 */ /* 0x002fe40005000000 */
[C---:B------:R-:W-:Y:S01]  /*11870*/  ISETP.GT.AND P2, PT, R26.reuse, 0x8, P1 ;  /* 0x000000081a00780c */ /* 0x040fe20000f44270 */
[----:B------:R1:W3:Y:S01]  /*11880*/  MUFU.TANH R0, R42 ;  /* 0x0000002a00007308 */ /* 0x0002e20000002400 */
[----:B------:R-:W-:Y:S02]  /*11890*/  FSEL R22, R7, -INF , !P0 ;  /* 0xff80000007167808 */ /* 0x000fe40004000000 */
[----:B------:R-:W-:Y:S01]  /*118a0*/  ISETP.GT.AND P0, PT, R26, 0x9, P1 ;  /* 0x000000091a00780c */ /* 0x000fe20000f04270 */
[----:B------:R4:W5:Y:S01]  /*118b0*/  SHFL.IDX PT, R7, R18, 0x1, 0x1c1f ;  /* 0x003c1f0012077f89 */ /* 0x00096200000e0000 */
[----:B------:R-:W-:-:S02]  /*118c0*/  ISETP.LT.OR P2, PT, R27, 0x9, P2 ;  /* 0x000000091b00780c */ /* 0x000fc40001741670 */
[----:B------:R-:W-:Y:S02]  /*118d0*/  ISETP.LT.OR P0, PT, R27, 0xa, P0 ;  /* 0x0000000a1b00780c */ /* 0x000fe40000701670 */
[----:B------:R-:W-:Y:S02]  /*118e0*/  FSEL R20, R14, -INF , !P2 ;  /* 0xff8000000e147808 */ /* 0x000fe40005000000 */
[C---:B------:R-:W-:Y:S02]  /*118f0*/  ISETP.GT.AND P2, PT, R26.reuse, 0x10, P1 ;  /* 0x000000101a00780c */ /* 0x040fe40000f44270 */
[----:B------:R-:W-:Y:S01]  /*11900*/  FSEL R16, R17, -INF , !P0 ;  /* 0xff80000011107808 */ /* 0x000fe20004000000 */
[----:B------:R-:W-:Y:S01]  /*11910*/  FMUL.FTZ R17, R43, c[0x0][0x320] ;  /* 0x0000c8002b117a20 */ /* 0x000fe20000410000 */
[----:B------:R-:W-:Y:S02]  /*11920*/  ISETP.GT.AND P0, PT, R26, 0x11, P1 ;  /* 0x000000111a00780c */ /* 0x000fe40000f04270 */
[----:B------:R-:W-:-:S02]  /*11930*/  ISETP.LT.OR P2, PT, R27, 0x11, P2 ;  /* 0x000000111b00780c */ /* 0x000fc40001741670 */
[C---:B------:R-:W-:Y:S01]  /*11940*/  ISETP.LT.OR P0, PT, R27.reuse, 0x12, P0 ;  /* 0x000000121b00780c */ /* 0x040fe20000701670 */
[----:B------:R-:W1:Y:S01]  /*11950*/  MUFU.TANH R17, R17 ;  /* 0x0000001100117308 */ /* 0x000e620000002400 */
[----:B------:R-:W-:Y:S02]  /*11960*/  FSEL R14, R12, -INF , !P2 ;  /* 0xff8000000c0e7808 */ /* 0x000fe40005000000 */
[----:B------:R-:W-:Y:S02]  /*11970*/  FSEL R12, R6, -INF , !P0 ;  /* 0xff800000060c7808 */ /* 0x000fe40004000000 */
[----:B------:R-:W-:Y:S01]  /*11980*/  ISETP.GT.AND P0, PT, R26, 0x19, P1 ;  /* 0x000000191a00780c */ /* 0x000fe20000f04270 */
[----:B----4-:R-:W-:Y:S01]  /*11990*/  FMUL.FTZ R18, R54, c[0x0][0x320] ;  /* 0x0000c80036127a20 */ /* 0x010fe20000410000 */
[----:B------:R-:W-:Y:S01]  /*119a0*/  ISETP.GT.AND P3, PT, R26, 0x18, P1 ;  /* 0x000000181a00780c */ /* 0x000fe20000f64270 */
[----:B-----5:R-:W-:Y:S01]  /*119b0*/  IMAD.IADD R24, R24, 0x1, R7 ;  /* 0x0000000118187824 */ /* 0x020fe200078e0207 */
[----:B------:R-:W-:-:S02]  /*119c0*/  ISETP.LT.OR P2, PT, R27, 0x1a, P0 ;  /* 0x0000001a1b00780c */ /* 0x000fc40000741670 */
[----:B------:R-:W-:Y:S01]  /*119d0*/  PLOP3.LUT P0, PT, PT, PT, UP2, 0x40, 0x0 ;  /* 0x000000000000781c */ /* 0x000fe20003f0e828 */
[----:B------:R-:W4:Y:S01]  /*119e0*/  MUFU.TANH R18, R18 ;  /* 0x0000001200127308 */ /* 0x000f220000002400 */
[----:B------:R-:W-:Y:S02]  /*119f0*/  ISETP.LT.OR P3, PT, R27, 0x19, P3 ;  /* 0x000000191b00780c */ /* 0x000fe40001f61670 */
[----:B------:R-:W-:Y:S02]  /*11a00*/  IMNMX R11, R24, R11, PT ;  /* 0x0000000b180b7217 */ /* 0x000fe40003800200 */
[----:B------:R-:W-:Y:S01]  /*11a10*/  FSEL R6, R25, -INF , !P3 ;  /* 0xff80000019067808 */ /* 0x000fe20005800000 */
[----:B------:R-:W-:Y:S01]  /*11a20*/  IMAD.IADD R25, R23, 0x1, R7 ;  /* 0x0000000117197824 */ /* 0x000fe200078e0207 */
[----:B------:R-:W-:-:S05]  /*11a30*/  FSEL R10, R10, -INF , !P2 ;  /* 0xff8000000a0a7808 */ /* 0x000fca0005000000 */
[----:B------:R-:W-:Y:S05]  /*11a40*/  @P0 BRA `(.L_x_420) ;  /* 0x0000016000000947 */ /* 0x000fea0003800000 */
[----:B-123--:R-:W-:Y:S01]  /*11a50*/  IMAD.U32 R24, RZ, RZ, UR28 ;  /* 0x0000001cff187e24 */ /* 0x00efe2000f8e00ff */
        /* <DEDUP_REMOVED lines=11> */
.L_x_422:
[----:B------:R-:W-:-:S04]  /*11b10*/  MOV R7, c[0x0][0x32c] ;  /* 0x0000cb0000077a02 */ /* 0x000fc80000000f00 */
[----:B------:R-:W-:-:S13]  /*11b20*/  ISETP.NE.AND P0, PT, R7, 0x1, PT ;  /* 0x000000010700780c */ /* 0x000fda0003f05270 */
[----:B------:R-:W-:-:S05]  /*11b30*/  @P0 IMAD.HI.U32 R7, R24, c[0x0][0x330], RZ ;  /* 0x0000cc0018070a27 */ /* 0x000fca00078e00ff */
[----:B------:R-:W-:Y:S02]  /*11b40*/  @P0 SHF.R.U32.HI R24, RZ, c[0x0][0x334], R7 ;  /* 0x0000cd00ff180a19 */ /* 0x000fe40000011607 */
.L_x_423:
[----:B------:R-:W-:Y:S05]  /*11b50*/  BSYNC B0 ;  /* 0x0000000000007941 */ /* 0x000fea0003800000 */
.L_x_421:
[----:B------:R-:W-:-:S04]  /*11b60*/  IMAD R5, R24, c[0x0][0x32c], -R5 ;  /* 0x0000cb0018057a24 */ /* 0x000fc800078e0a05 */
[----:B------:R-:W-:-:S05]  /*11b70*/  IMAD.IADD R26, R5, 0x1, -R224 ;  /* 0x00000001051a7824 */ /* 0x000fca00078e0ae0 */
[----:B------:R-:W-:Y:S02]  /*11b80*/  IADD3 R24, R26, c[0x0][0x32c], RZ ;  /* 0x0000cb001a187a10 */ /* 0x000fe40007ffe0ff */
[----:B------:R-:W-:Y:S02]  /*11b90*/  IMNMX R25, R25, R26, !PT ;  /* 0x0000001a19197217 */ /* 0x000fe40007800200 */
[----:B------:R-:W-:Y:S02]  /*11ba0*/  IMNMX R11, R11, R24, PT ;  /* 0x000000180b0b7217 */ /* 0x000fe40003800200 */
.L_x_420:
[----:B-123--:R-:W-:Y:S01]  /*11bb0*/  FMNMX.FTZ R5, R19, R22, !PT ;  /* 0x0000001613057209 */ /* 0x00efe20007810000 */
[----:B------:R-:W-:Y:S01]  /*11bc0*/  IMAD.SHL.U32 R211, R4, 0x2, RZ ;  /* 0x0000000204d37824 */ /* 0x000fe200078e00ff */
[C---:B------:R-:W-:Y:S01]  /*11bd0*/  ISETP.GT.AND P0, PT, R25.reuse, 0x1, P1 ;  /* 0x000000011900780c */ /* 0x040fe20000f04270 */
[----:B------:R-:W-:Y:S01]  /*11be0*/  @UP3 USHF.L.U32 UR21, UR21, 0x7, URZ ;  /* 0x0000000715153899 */ /* 0x000fe2000800063f */
[----:B------:R-:W-:Y:S01]  /*11bf0*/  FMNMX.FTZ R5, R20, R5, !PT ;  /* 0x0000000514057209 */ /* 0x000fe20007810000 */
[--C-:B------:R-:W-:Y:S01]  /*11c00*/  IMAD R206, R2, 0x2, R211.reuse ;  /* 0x0000000202ce7824 */ /* 0x100fe200078e02d3 */
[----:B------:R-:W-:Y:S01]  /*11c10*/  ISETP.GT.AND P3, PT, R25, RZ, P1 ;  /* 0x000000ff1900720c */ /* 0x000fe20000f64270 */
[----:B------:R-:W-:Y:S01]  /*11c20*/  LDSM.16.MT88.4 R140, [R211+0x8080] ;  /* 0x00808000d38c783b */ /* 0x000fe20000004200 */
[----:B------:R-:W-:Y:S01]  /*11c30*/  FMNMX.FTZ R5, R16, R5, !PT ;  /* 0x0000000510057209 */ /* 0x000fe20007810000 */
[----:B------:R-:W-:Y:S01]  /*11c40*/  IMAD R205, R3, 0x2, R211 ;  /* 0x0000000203cd7824 */ /* 0x000fe200078e02d3 */
[----:B------:R-:W-:Y:S01]  /*11c50*/  ISETP.LT.OR P2, PT, R11, 0x2, P0 ;  /* 0x000000020b00780c */ /* 0x000fe20000741670 */
[----:B------:R-:W-:Y:S01]  /*11c60*/  LDSM.16.MT88.4 R132, [R206+0x8080] ;  /* 0x00808000ce84783b */ /* 0x000fe20000004200 */
[----:B------:R-:W-:Y:S01]  /*11c70*/  ISETP.GT.AND P0, PT, R25, 0x8, P1 ;  /* 0x000000081900780c */ /* 0x000fe20000f04270 */
[----:B------:R-:W-:Y:S01]  /*11c80*/  IMAD R204, R3, 0x2, R206 ;  /* 0x0000000203cc7824 */ /* 0x000fe200078e02ce */
[----:B------:R-:W-:Y:S01]  /*11c90*/  FMNMX.FTZ R5, R14, R5, !PT ;  /* 0x000000050e057209 */ /* 0x000fe20007810000 */
[----:B------:R-:W-:Y:S01]  /*11ca0*/  LDSM.16.MT88.4 R40, [R211+0x9080] ;  /* 0x00908000d328783b */ /* 0x000fe20000004200 */
[C---:B------:R-:W-:Y:S01]  /*11cb0*/  ISETP.LT.OR P3, PT, R11.reuse, 0x1, P3 ;  /* 0x000000010b00780c */ /* 0x040fe20001f61670 */
[----:B------:R-:W-:Y:S01]  /*11cc0*/  ULDC.64 UR4, c[0x0][0x2c8] ;  /* 0x0000b20000047ab9 */ /* 0x000fe20000000a00 */
[----:B------:R-:W-:Y:S01]  /*11cd0*/  ISETP.LT.OR P0, PT, R11, 0x9, P0 ;  /* 0x000000090b00780c */ /* 0x000fe20000701670 */
[----:B------:R-:W-:Y:S01]  /*11ce0*/  LDSM.16.MT88.4 R32, [R204+0x8080] ;  /* 0x00808000cc20783b */ /* 0x000fe20000004200 */
[----:B------:R-:W-:Y:S01]  /*11cf0*/  FSEL R23, R13, -INF , !P2 ;  /* 0xff8000000d177808 */ /* 0x000fe20005000000 */
[----:B------:R-:W-:Y:S01]  /*11d00*/  UIMAD.WIDE.U32 UR8, UR21, UR4, URZ ;  /* 0x00000004150872a5 */ /* 0x000fe2000f8e003f */
[----:B------:R-:W-:Y:S01]  /*11d10*/  FMNMX.FTZ R5, R12, R5, !PT ;  /* 0x000000050c057209 */ /* 0x000fe20007810000 */
[----:B------:R-:W-:Y:S01]  /*11d20*/  LDSM.16.MT88.4 R48, [R206+0x9080] ;  /* 0x00908000ce30783b */ /* 0x000fe20000004200 */
[----:B------:R-:W-:Y:S01]  /*11d30*/  ISETP.GT.AND P2, PT, R25, 0x9, P1 ;  /* 0x000000091900780c */ /* 0x000fe20000f44270 */
[----:B------:R-:W-:Y:S01]  /*11d40*/  @UP3 USHF.R.U32.HI UR23, URZ, UR5, UR9 ;  /* 0x000000053f173299 */ /* 0x000fe20008011609 */
[----:B------:R-:W-:Y:S01]  /*11d50*/  FSEL R24, R15, -INF , !P3 ;  /* 0xff8000000f187808 */ /* 0x000fe20005800000 */
[----:B------:R-:W-:Y:S01]  /*11d60*/  LDSM.16.MT88.4 R56, [R205+0x9080] ;  /* 0x00908000cd38783b */ /* 0x000fe20000004200 */
[----:B------:R-:W-:Y:S01]  /*11d70*/  FSEL R7, R8, -INF , !P0 ;  /* 0xff80000008077808 */ /* 0x000fe20004000000 */
[----:B------:R-:W-:Y:S01]  /*11d80*/  UIADD3 UR14, UR14, UR23, URZ ;  /* 0x000000170e0e7290 */ /* 0x000fe2000fffe03f */
[----:B------:R-:W-:Y:S01]  /*11d90*/  FMNMX.FTZ R5, R6, R5, !PT ;  /* 0x0000000506057209 */ /* 0x000fe20007810000 */
[----:B------:R-:W-:Y:S01]  /*11da0*/  LDSM.16.MT88.4 R64, [R204+0x9080] ;  /* 0x00908000cc40783b */ /* 0x000fe20000004200 */
[----:B------:R-:W-:Y:S01]  /*11db0*/  ISETP.GT.AND P0, PT, R25, 0x10, P1 ;  /* 0x000000101900780c */ /* 0x000fe20000f04270 */
[----:B------:R-:W-:Y:S01]  /*11dc0*/  ULDC UR9, c[0x0][0x328] ;  /* 0x0000ca0000097ab9 */ /* 0x000fe20000000800 */
[C---:B------:R-:W-:Y:S01]  /*11dd0*/  ISETP.LT.OR P2, PT, R11.reuse, 0xa, P2 ;  /* 0x0000000a0b00780c */ /* 0x040fe20001741670 */
[----:B------:R-:W-:Y:S01]  /*11de0*/  LDSM.16.MT88.4 R72, [R211+0xa080] ;  /* 0x00a08000d348783b */ /* 0x000fe20000004200 */
[----:B------:R-:W-:Y:S01]  /*11df0*/  FMNMX.FTZ R26, R24, R23, !PT ;  /* 0x00000017181a7209 */ /* 0x000fe20007810000 */
[----:B------:R-:W-:Y:S01]  /*11e00*/  UIADD3 UR13, UR13, -0x2, URZ ;  /* 0xfffffffe0d0d7890 */ /* 0x000fe2000fffe03f */
[----:B------:R-:W-:Y:S01]  /*11e10*/  FMNMX.FTZ R8, R10, R5, !PT ;  /* 0x000000050a087209 */ /* 0x000fe20007810000 */
[----:B------:R-:W-:Y:S01]  /*11e20*/  LDSM.16.MT88.4 R80, [R206+0xa080] ;  /* 0x00a08000ce50783b */ /* 0x000fe20000004200 */
[----:B------:R-:W-:Y:S01]  /*11e30*/  ISETP.LT.OR P0, PT, R11, 0x11, P0 ;  /* 0x000000110b00780c */ /* 0x000fe20000701670 */
[----:B------:R-:W-:Y:S01]  /*11e40*/  UIADD3 UR9, UR14, UR9, URZ ;  /* 0x000000090e097290 */ /* 0x000fe2000fffe03f */
[----:B------:R-:W-:Y:S01]  /*11e50*/  FSEL R5, R9, -INF , !P2 ;  /* 0xff80000009057808 */ /* 0x000fe20005000000 */
[----:B------:R-:W1:Y:S01]  /*11e60*/  SHFL.BFLY PT, R15, R8, 0x2, 0x1f ;  /* 0x0c401f00080f7f89 */ /* 0x000e6200000e0000 */
[----:B------:R-:W-:-:S02]  /*11e70*/  ISETP.GT.AND P3, PT, R25, 0x11, P1 ;  /* 0x000000111900780c */ /* 0x000fc40000f64270 */
[----:B------:R-:W-:Y:S01]  /*11e80*/  FMNMX.FTZ R26, R7, R26, !PT ;  /* 0x0000001a071a7209 */ /* 0x000fe20007810000 */
[----:B------:R-:W-:Y:S01]  /*11e90*/  LDSM.16.MT88.4 R88, [R205+0xa080] ;  /* 0x00a08000cd58783b */ /* 0x000fe20000004200 */
[----:B------:R-:W-:Y:S02]  /*11ea0*/  FSEL R13, R0, -INF , !P0 ;  /* 0xff800000000d7808 */ /* 0x000fe40004000000 */
[----:B------:R-:W-:Y:S01]  /*11eb0*/  ISETP.GT.AND P2, PT, R25, 0x18, P1 ;  /* 0x000000181900780c */ /* 0x000fe20000f44270 */
[----:B------:R-:W-:Y:S01]  /*11ec0*/  LDSM.16.MT88.4 R96, [R204+0xa080] ;  /* 0x00a08000cc60783b */ /* 0x000fe20000004200 */
[----:B------:R-:W-:Y:S02]  /*11ed0*/  ISETP.LT.OR P3, PT, R11, 0x12, P3 ;  /* 0x000000120b00780c */ /* 0x000fe40001f61670 */
[----:B------:R-:W-:Y:S01]  /*11ee0*/  FMNMX.FTZ R0, R5, R26, !PT ;  /* 0x0000001a05007209 */ /* 0x000fe20007810000 */
[----:B------:R-:W-:Y:S01]  /*11ef0*/  LDSM.16.MT88.4 R104, [R211+0xb080] ;  /* 0x00b08000d368783b */ /* 0x000fe20000004200 */
[----:B------:R-:W-:-:S02]  /*11f00*/  ISETP.GT.AND P0, PT, R25, 0x19, P1 ;  /* 0x000000191900780c */ /* 0x000fc40000f04270 */
[----:B------:R-:W-:Y:S01]  /*11f10*/  ISETP.LT.OR P1, PT, R11, 0x19, P2 ;  /* 0x000000190b00780c */ /* 0x000fe20001721670 */
[----:B------:R-:W-:Y:S01]  /*11f20*/  LDSM.16.MT88.4 R112, [R206+0xb080] ;  /* 0x00b08000ce70783b */ /* 0x000fe20000004200 */
[----:B------:R-:W-:Y:S02]  /*11f30*/  FSEL R17, R17, -INF , !P3 ;  /* 0xff80000011117808 */ /* 0x000fe40005800000 */
[----:B------:R-:W-:Y:S01]  /*11f40*/  FMNMX.FTZ R0, R13, R0, !PT ;  /* 0x000000000d007209 */ /* 0x000fe20007810000 */
[----:B------:R-:W-:Y:S01]  /*11f50*/  LDSM.16.MT88.4 R120, [R205+0xb080] ;  /* 0x00b08000cd78783b */ /* 0x000fe20000004200 */
[----:B------:R-:W-:Y:S02]  /*11f60*/  ISETP.LT.OR P0, PT, R11, 0x1a, P0 ;  /* 0x0000001a0b00780c */ /* 0x000fe40000701670 */
[----:B----4-:R-:W-:Y:S01]  /*11f70*/  FSEL R11, R18, -INF , !P1 ;  /* 0xff800000120b7808 */ /* 0x010fe20004800000 */
[----:B------:R-:W-:Y:S01]  /*11f80*/  LDSM.16.MT88.4 R192, [R205+0x8880] ;  /* 0x00888000cdc0783b */ /* 0x000fe20000004200 */
[----:B------:R-:W-:-:S02]  /*11f90*/  FMNMX.FTZ R0, R17, R0, !PT ;  /* 0x0000000011007209 */ /* 0x000fc40007810000 */
[----:B------:R-:W-:Y:S01]  /*11fa0*/  FSEL R9, R21, -INF , !P0 ;  /* 0xff80000015097808 */ /* 0x000fe20004000000 */
[----:B------:R-:W-:Y:S01]  /*11fb0*/  LDSM.16.MT88.4 R188, [R204+0x8880] ;  /* 0x00888000ccbc783b */ /* 0x000fe20000004200 */
[----:B------:R-:W-:Y:S02]  /*11fc0*/  FMNMX.FTZ R0, R11, R0, !PT ;  /* 0x000000000b007209 */ /* 0x000fe40007810000 */
[----:B-1----:R-:W-:Y:S01]  /*11fd0*/  FMNMX.FTZ R25, R8, R15, !PT ;  /* 0x0000000f08197209 */ /* 0x002fe20007810000 */
[----:B------:R-:W-:Y:S01]  /*11fe0*/  LDSM.16.MT88.4 R184, [R211+0x9880] ;  /* 0x00988000d3b8783b */ /* 0x000fe20000004200 */
[----:B------:R-:W-:-:S03]  /*11ff0*/  FMNMX.FTZ R18, R9, R0, !PT ;  /* 0x0000000009127209 */ /* 0x000fc60007810000 */
[----:B------:R-:W1:Y:S04]  /*12000*/  SHFL.BFLY PT, R0, R25, 0x1, 0x1f ;  /* 0x0c201f0019007f89 */ /* 0x000e6800000e0000 */
[----:B------:R-:W2:Y:S04]  /*12010*/  SHFL.BFLY PT, R21, R18, 0x2, 0x1f ;  /* 0x0c401f0012157f89 */ /* 0x000ea800000e0000 */
[----:B------:R-:W-:Y:S04]  /*12020*/  LDSM.16.MT88.4 R180, [R206+0x9880] ;  /* 0x00988000ceb4783b */ /* 0x000fe80000004200 */
[----:B------:R-:W-:Y:S04]  /*12030*/  LDSM.16.MT88.4 R176, [R205+0x9880] ;  /* 0x00988000cdb0783b */ /* 0x000fe80000004200 */
[----:B------:R-:W-:Y:S04]  /*12040*/  LDSM.16.MT88.4 R172, [R204+0x9880] ;  /* 0x00988000ccac783b */ /* 0x000fe80000004200 */
[----:B------:R-:W-:Y:S01]  /*12050*/  LDSM.16.MT88.4 R168, [R211+0xa880] ;  /* 0x00a88000d3a8783b */ /* 0x000fe20000004200 */
[----:B-1----:R-:W-:-:S03]  /*12060*/  FMNMX.FTZ R0, R25, R0, !PT ;  /* 0x0000000019007209 */ /* 0x002fc60007810000 */
[----:B------:R-:W-:Y:S01]  /*12070*/  LDSM.16.MT88.4 R164, [R206+0xa880] ;  /* 0x00a88000cea4783b */ /* 0x000fe20000004200 */
[----:B--2---:R-:W-:Y:S01]  /*12080*/  FMNMX.FTZ R21, R21, R18, !PT ;  /* 0x0000001215157209 */ /* 0x004fe20007810000 */
[C---:B------:R-:W-:Y:S01]  /*12090*/  FMUL.FTZ R15, R0.reuse, c[0x0][0x2d0] ;  /* 0x0000b400000f7a20 */ /* 0x040fe20000410000 */
[----:B------:R-:W-:Y:S01]  /*120a0*/  FSETP.NEU.FTZ.AND P0, PT, R0, -INF , PT ;  /* 0xff8000000000780b */ /* 0x000fe20003f1d000 */
[----:B------:R-:W-:Y:S03]  /*120b0*/  LDSM.16.MT88.4 R160, [R205+0xa880] ;  /* 0x00a88000cda0783b */ /* 0x000fe60000004200 */
[----:B------:R-:W-:Y:S01]  /*120c0*/  FSEL R15, R15, RZ, P0 ;  /* 0x000000ff0f0f7208 */ /* 0x000fe20000000000 */
[----:B------:R-:W1:Y:S04]  /*120d0*/  SHFL.BFLY PT, R148, R21, 0x1, 0x1f ;  /* 0x0c201f0015947f89 */ /* 0x000e6800000e0000 */
[--C-:B------:R-:W-:Y:S01]  /*120e0*/  FFMA.FTZ R226, R19, c[0x0][0x2d0], -R15.reuse ;  /* 0x0000b40013e27a23 */ /* 0x100fe2000001080f */
[----:B------:R-:W-:Y:S01]  /*120f0*/  LDSM.16.MT88.4 R156, [R204+0xa880] ;  /* 0x00a88000cc9c783b */ /* 0x000fe20000004200 */
[----:B------:R-:W-:-:S02]  /*12100*/  FFMA.FTZ R225, R22, c[0x0][0x2d0], -R15 ;  /* 0x0000b40016e17a23 */ /* 0x000fc4000001080f */
[--C-:B------:R-:W-:Y:S01]  /*12110*/  FFMA.FTZ R150, R20, c[0x0][0x2d0], -R15.reuse ;  /* 0x0000b40014967a23 */ /* 0x100fe2000001080f */
[----:B------:R-:W-:Y:S01]  /*12120*/  LDSM.16.MT88.4 R152, [R211+0xb880] ;  /* 0x00b88000d398783b */ /* 0x000fe20000004200 */
[--C-:B------:R-:W-:Y:S01]  /*12130*/  FFMA.FTZ R149, R16, c[0x0][0x2d0], -R15.reuse ;  /* 0x0000b40010957a23 */ /* 0x100fe2000001080f */
[----:B------:R-:W-:Y:S01]  /*12140*/  MUFU.EX2 R226, R226 ;  /* 0x000000e200e27308 */ /* 0x000fe20000000800 */
[--C-:B------:R-:W-:Y:S02]  /*12150*/  FFMA.FTZ R231, R6, c[0x0][0x2d0], -R15.reuse ;  /* 0x0000b40006e77a23 */ /* 0x100fe4000001080f */
[--C-:B------:R-:W-:Y:S02]  /*12160*/  FFMA.FTZ R232, R14, c[0x0][0x2d0], -R15.reuse ;  /* 0x0000b4000ee87a23 */ /* 0x100fe4000001080f */
[--C-:B------:R-:W-:Y:S02]  /*12170*/  FFMA.FTZ R3, R12, c[0x0][0x2d0], -R15.reuse ;  /* 0x0000b4000c037a23 */ /* 0x100fe4000001080f */
[----:B------:R-:W-:Y:S01]  /*12180*/  FFMA.FTZ R234, R10, c[0x0][0x2d0], -R15 ;  /* 0x0000b4000aea7a23 */ /* 0x000fe2000001080f */
[----:B------:R-:W2:Y:S01]  /*12190*/  MUFU.EX2 R225, R225 ;  /* 0x000000e100e17308 */ /* 0x000ea20000000800 */
[----:B-1----:R-:W-:-:S07]  /*121a0*/  FMNMX.FTZ R148, R21, R148, !PT ;  /* 0x0000009415947209 */ /* 0x002fce0007810000 */
[----:B------:R-:W-:Y:S01]  /*121b0*/  MUFU.EX2 R150, R150 ;  /* 0x0000009600967308 */ /* 0x000fe20000000800 */
[C---:B------:R-:W-:Y:S01]  /*121c0*/  FSETP.NEU.FTZ.AND P0, PT, R148.reuse, -INF , PT ;  /* 0xff8000009400780b */ /* 0x040fe20003f1d000 */
[----:B------:R-:W-:-:S05]  /*121d0*/  FMUL.FTZ R8, R148, c[0x0][0x2d0] ;  /* 0x0000b40094087a20 */ /* 0x000fca0000410000 */
[----:B------:R-:W-:Y:S01]  /*121e0*/  FSEL R8, R8, RZ, P0 ;  /* 0x000000ff08087208 */ /* 0x000fe20000000000 */
[----:B------:R-:W1:Y:S01]  /*121f0*/  MUFU.EX2 R149, R149 ;  /* 0x0000009500957308 */ /* 0x000e620000000800 */
[----:B--2---:R-:W-:Y:S01]  /*12200*/  F2FP.BF16.PACK_AB R128, R225, R226 ;  /* 0x000000e2e180723e */ /* 0x004fe200000010ff */
[----:B------:R-:W-:Y:S01]  /*12210*/  FADD.FTZ R225, R226, R225 ;  /* 0x000000e1e2e17221 */ /* 0x000fe20000010000 */
[----:B------:R-:W-:Y:S01]  /*12220*/  PLOP3.LUT P0, PT, PT, PT, UP2, 0x40, 0x0 ;  /* 0x000000000000781c */ /* 0x000fe20003f0e828 */
[--C-:B------:R-:W-:Y:S02]  /*12230*/  FFMA.FTZ R230, R24, c[0x0][0x2d0], -R8.reuse ;  /* 0x0000b40018e67a23 */ /* 0x100fe40000010808 */
[--C-:B------:R-:W-:Y:S01]  /*12240*/  FFMA.FTZ R227, R23, c[0x0][0x2d0], -R8.reuse ;  /* 0x0000b40017e37a23 */ /* 0x100fe20000010808 */
[----:B------:R-:W2:Y:S01]  /*12250*/  LDSM.16.MT88.4 R24, [R205+0x8080] ;  /* 0x00808000cd18783b */ /* 0x000ea20000004200 */
[--C-:B------:R-:W-:Y:S01]  /*12260*/  FFMA.FTZ R151, R7, c[0x0][0x2d0], -R8.reuse ;  /* 0x0000b40007977a23 */ /* 0x100fe20000010808 */
[----:B------:R-:W-:Y:S01]  /*12270*/  MUFU.EX2 R232, R232 ;  /* 0x000000e800e87308 */ /* 0x000fe20000000800 */
[----:B------:R-:W-:-:S02]  /*12280*/  FFMA.FTZ R2, R5, c[0x0][0x2d0], -R8 ;  /* 0x0000b40005027a23 */ /* 0x000fc40000010808 */
[----:B------:R-:W3:Y:S01]  /*12290*/  LDSM.16.MT88.4 R4, [R204+0xb080] ;  /* 0x00b08000cc04783b */ /* 0x000ee20000004200 */
[--C-:B------:R-:W-:Y:S02]  /*122a0*/  FFMA.FTZ R233, R13, c[0x0][0x2d0], -R8.reuse ;  /* 0x0000b4000de97a23 */ /* 0x100fe40000010808 */
[--C-:B------:R-:W-:Y:S01]  /*122b0*/  FFMA.FTZ R236, R17, c[0x0][0x2d0], -R8.reuse ;  /* 0x0000b40011ec7a23 */ /* 0x100fe20000010808 */
[----:B------:R-:W4:Y:S01]  /*122c0*/  LDSM.16.MT88.4 R12, [R211+0x8880] ;  /* 0x00888000d30c783b */ /* 0x000f220000004200 */
[----:B------:R-:W-:Y:S01]  /*122d0*/  MUFU.EX2 R230, R230 ;  /* 0x000000e600e67308 */ /* 0x000fe20000000800 */
[--C-:B------:R-:W-:Y:S01]  /*122e0*/  FFMA.FTZ R235, R11, c[0x0][0x2d0], -R8.reuse ;  /* 0x0000b4000beb7a23 */ /* 0x100fe20000010808 */
[----:B-1----:R-:W-:Y:S01]  /*122f0*/  F2FP.BF16.PACK_AB R130, R149, R150 ;  /* 0x000000969582723e */ /* 0x002fe200000010ff */
[----:B------:R-:W-:Y:S01]  /*12300*/  FFMA.FTZ R238, R9, c[0x0][0x2d0], -R8 ;  /* 0x0000b40009ee7a23 */ /* 0x000fe20000010808 */
[----:B------:R-:W-:Y:S01]  /*12310*/  LDSM.16.MT88.4 R16, [R206+0xb880] ;  /* 0x00b88000ce10783b */ /* 0x000fe20000004200 */
[----:B------:R-:W-:-:S03]  /*12320*/  FADD.FTZ R150, R150, R225 ;  /* 0x000000e196967221 */ /* 0x000fc60000010000 */
[----:B------:R-:W1:Y:S01]  /*12330*/  MUFU.EX2 R227, R227 ;  /* 0x000000e300e37308 */ /* 0x000e620000000800 */
[----:B------:R-:W5:Y:S01]  /*12340*/  LDSM.16.MT88.4 R8, [R206+0x8880] ;  /* 0x00888000ce08783b */ /* 0x000f620000004200 */
[----:B------:R-:W-:-:S06]  /*12350*/  FADD.FTZ R149, R149, R150 ;  /* 0x0000009695957221 */ /* 0x000fcc0000010000 */
[----:B------:R-:W-:Y:S08]  /*12360*/  MUFU.EX2 R151, R151 ;  /* 0x0000009700977308 */ /* 0x000ff00000000800 */
[----:B------:R-:W2:Y:S01]  /*12370*/  MUFU.EX2 R2, R2 ;  /* 0x0000000200027308 */ /* 0x000ea20000000800 */
[----:B-1----:R-:W-:Y:S01]  /*12380*/  F2FP.BF16.PACK_AB R129, R227, R230 ;  /* 0x000000e6e381723e */ /* 0x002fe200000010ff */
[----:B------:R-:W-:-:S06]  /*12390*/  FADD.FTZ R230, R230, R227 ;  /* 0x000000e3e6e67221 */ /* 0x000fcc0000010000 */
[----:B------:R-:W1:Y:S01]  /*123a0*/  MUFU.EX2 R3, R3 ;  /* 0x0000000300037308 */ /* 0x000e620000000800 */
[----:B--2---:R-:W-:-:S07]  /*123b0*/  F2FP.BF16.PACK_AB R131, R2, R151 ;  /* 0x000000970283723e */ /* 0x004fce00000010ff */
[----:B------:R-:W-:Y:S01]  /*123c0*/  MUFU.EX2 R231, R231 ;  /* 0x000000e700e77308 */ /* 0x000fe20000000800 */
[----:B------:R-:W-:-:S04]  /*123d0*/  FADD.FTZ R151, R151, R230 ;  /* 0x000000e697977221 */ /* 0x000fc80000010000 */
[----:B------:R-:W-:Y:S01]  /*123e0*/  FADD.FTZ R2, R2, R151 ;  /* 0x0000009702027221 */ /* 0x000fe20000010000 */
[C---:B------:R-:W-:Y:S02]  /*123f0*/  HMMA.16816.F32.BF16 R144, R128.reuse, R140, RZ ;  /* 0x0000008c8090723c */ /* 0x040fe400000418ff */
[----:B------:R-:W-:Y:S06]  /*12400*/  MUFU.EX2 R234, R234 ;  /* 0x000000ea00ea7308 */ /* 0x000fec0000000800 */
[C---:B------:R-:W-:Y:S02]  /*12410*/  HMMA.16816.F32.BF16 R136, R128.reuse, R132, RZ ;  /* 0x000000848088723c */ /* 0x040fe400000418ff */
[----:B------:R-:W-:Y:S06]  /*12420*/  MUFU.EX2 R233, R233 ;  /* 0x000000e900e97308 */ /* 0x000fec0000000800 */
[C---:B------:R-:W-:Y:S02]  /*12430*/  HMMA.16816.F32.BF16 R140, R128.reuse, R142, RZ ;  /* 0x0000008e808c723c */ /* 0x040fe400000418ff */
[----:B------:R-:W2:Y:S06]  /*12440*/  MUFU.EX2 R236, R236 ;  /* 0x000000ec00ec7308 */ /* 0x000eac0000000800 */
[C---:B------:R-:W-:Y:S02]  /*12450*/  HMMA.16816.F32.BF16 R132, R128.reuse, R134, RZ ;  /* 0x000000868084723c */ /* 0x040fe400000418ff */
[----:B------:R-:W-:Y:S06]  /*12460*/  MUFU.EX2 R235, R235 ;  /* 0x000000eb00eb7308 */ /* 0x000fec0000000800 */
[C---:B------:R-:W-:Y:S02]  /*12470*/  HMMA.16816.F32.BF16 R20, R128.reuse, R24, RZ ;  /* 0x000000188014723c */ /* 0x040fe400000418ff */
[----:B------:R-:W1:Y:S06]  /*12480*/  MUFU.EX2 R238, R238 ;  /* 0x000000ee00ee7308 */ /* 0x000e6c0000000800 */
        /* <DEDUP_REMOVED lines=25> */
[C---:B---3--:R-:W-:Y:S07]  /*12620*/  HMMA.16816.F32.BF16 R124, R128.reuse, R4, RZ ;  /* 0x00000004807c723c */ /* 0x048fee00000418ff */
[----:B-1----:R-:W-:Y:S01]  /*12630*/  F2FP.BF16.PACK_AB R4, R3, R232 ;  /* 0x000000e80304723e */ /* 0x002fe200000010ff */
[----:B------:R-:W-:Y:S01]  /*12640*/  HMMA.16816.F32.BF16 R128, R128, R6, RZ ;  /* 0x000000068080723c */ /* 0x000fe200000418ff */
[----:B--2---:R-:W-:Y:S01]  /*12650*/  F2FP.BF16.PACK_AB R5, R236, R233 ;  /* 0x000000e9ec05723e */ /* 0x004fe200000010ff */
[----:B------:R-:W-:-:S02]  /*12660*/  FADD.FTZ R232, R232, R149 ;  /* 0x00000095e8e87221 */ /* 0x000fc40000010000 */
[----:B------:R-:W-:Y:S02]  /*12670*/  FADD.FTZ R233, R233, R2 ;  /* 0x00000002e9e97221 */ /* 0x000fe40000010000 */
[----:B------:R-:W-:Y:S01]  /*12680*/  FADD.FTZ R232, R3, R232 ;  /* 0x000000e803e87221 */ /* 0x000fe20000010000 */
[----:B------:R-:W-:Y:S01]  /*12690*/  F2FP.BF16.PACK_AB R6, R234, R231 ;  /* 0x000000e7ea06723e */ /* 0x000fe200000010ff */
[----:B------:R-:W-:Y:S01]  /*126a0*/  FADD.FTZ R236, R236, R233 ;  /* 0x000000e9ecec7221 */ /* 0x000fe20000010000 */
[----:B------:R-:W-:Y:S01]  /*126b0*/  F2FP.BF16.PACK_AB R7, R238, R235 ;  /* 0x000000ebee07723e */ /* 0x000fe200000010ff */
[----:B------:R-:W-:Y:S02]  /*126c0*/  FADD.FTZ R231, R231, R232 ;  /* 0x000000e8e7e77221 */ /* 0x000fe40000010000 */
[----:B------:R-:W-:Y:S02]  /*126d0*/  FADD.FTZ R225, R235, R236 ;  /* 0x000000ecebe17221 */ /* 0x000fe40000010000 */
[----:B------:R-:W-:-:S02]  /*126e0*/  FADD.FTZ R226, R234, R231 ;  /* 0x000000e7eae27221 */ /* 0x000fc40000010000 */
[----:B----4-:R-:W-:Y:S01]  /*126f0*/  HMMA.16816.F32.BF16 R144, R4, R12, R144 ;  /* 0x0000000c0490723c */ /* 0x010fe20000041890 */
[----:B------:R-:W-:-:S07]  /*12700*/  FADD.FTZ R225, R238, R225 ;  /* 0x000000e1eee17221 */ /* 0x000fce0000010000 */
[C---:B------:R-:W-:Y:S01]  /*12710*/  HMMA.16816.F32.BF16 R140, R4.reuse, R14, R140 ;  /* 0x0000000e048c723c */ /* 0x040fe2000004188c */
[----:B------:R-:W1:Y:S07]  /*12720*/  LDSM.16.MT88.4 R12, [R205+0xb880] ;  /* 0x00b88000cd0c783b */ /* 0x000e6e0000004200 */
[C---:B-----5:R-:W-:Y:S08]  /*12730*/  HMMA.16816.F32.BF16 R136, R4.reuse, R8, R136 ;  /* 0x000000080488723c */ /* 0x060ff00000041888 */
[C---:B------:R-:W-:Y:S01]  /*12740*/  HMMA.16816.F32.BF16 R132, R4.reuse, R10, R132 ;  /* 0x0000000a0484723c */ /* 0x040fe20000041884 */
[----:B------:R-:W2:Y:S07]  /*12750*/  LDSM.16.MT88.4 R8, [R204+0xb880] ;  /* 0x00b88000cc08783b */ /* 0x000eae0000004200 */
        /* <DEDUP_REMOVED lines=24> */
[C---:B-1----:R-:W-:Y:S08]  /*128e0*/  HMMA.16816.F32.BF16 R116, R4.reuse, R12, R116 ;  /* 0x0000000c0474723c */ /* 0x042ff00000041874 */
[C---:B------:R-:W-:Y:S08]  /*128f0*/  HMMA.16816.F32.BF16 R120, R4.reuse, R14, R120 ;  /* 0x0000000e0478723c */ /* 0x040ff00000041878 */
[C---:B--2---:R-:W-:Y:S08]  /*12900*/  HMMA.16816.F32.BF16 R124, R4.reuse, R8, R124 ;  /* 0x00000008047c723c */ /* 0x044ff0000004187c */
[----:B------:R-:W-:Y:S01]  /*12910*/  HMMA.16816.F32.BF16 R128, R4, R10, R128 ;  /* 0x0000000a0480723c */ /* 0x000fe20000041880 */
[----:B------:R-:W-:Y:S07]  /*12920*/  @P0 BRA `(.L_x_424) ;  /* 0x0000015000000947 */ /* 0x000fee0003800000 */
[----:B------:R-:W-:Y:S01]  /*12930*/  ISETP.LT.AND P0, PT, RZ, UR14, PT ;  /* 0x0000000eff007c0c */ /* 0x000fe2000bf01270 */
[----:B------:R-:W-:-:S02]  /*12940*/  UIADD3 UR10, UR14, -0x1, URZ ;  /* 0xffffffff0e0a7890 */ /* 0x000fc4000fffe03f */
        /* <DEDUP_REMOVED lines=10> */
.L_x_425:
[----:B------:R-:W-:Y:S02]  /*129f0*/  UISETP.NE.AND UP0, UPT, UR8, 0x1, UPT ;  /* 0x000000010800788c */ /* 0x000fe4000bf05270 */
[----:B------:R-:W-:Y:S02]  /*12a00*/  ULDC.64 UR4, c[0x0][0x330] ;  /* 0x0000cc0000047ab9 */ /* 0x000fe40000000a00 */
[----:B------:R-:W-:-:S07]  /*12a10*/  UIMAD.WIDE.U32 UR14, UR10, UR4, URZ ;  /* 0x000000040a0e72a5 */ /* 0x000fce000f8e003f */
[----:B------:R-:W-:Y:S02]  /*12a20*/  @UP0 UMOV UR11, UR15 ;  /* 0x0000000f000b0c82 */ /* 0x000fe40008000000 */
[----:B------:R-:W-:Y:S02]  /*12a30*/  @UP0 USHF.R.U32.HI UR10, URZ, UR5, UR11 ;  /* 0x000000053f0a0299 */ /* 0x000fe4000801160b */
.L_x_426:
[----:B------:R-:W-:Y:S02]  /*12a40*/  ULDC UR4, c[0x0][0x32c] ;  /* 0x0000cb0000047ab9 */ /* 0x000fe40000000800 */
[----:B------:R-:W-:-:S04]  /*12a50*/  UIMAD UR4, UR10, UR8, UR4 ;  /* 0x000000080a0472a4 */ /* 0x000fc8000f8e0204 */
[----:B------:R-:W-:-:S04]  /*12a60*/  UISETP.LT.AND UP0, UPT, UR9, UR4, UPT ;  /* 0x000000040900728c */ /* 0x000fc8000bf01270 */
[----:B------:R-:W-:-:S04]  /*12a70*/  USEL UR9, UR9, UR4, UP0 ;  /* 0x0000000409097287 */ /* 0x000fc80008000000 */
.L_x_424:
[----:B------:R-:W-:-:S04]  /*12a80*/  USHF.R.S32.HI UR4, URZ, 0x1f, UR9 ;  /* 0x0000001f3f047899 */ /* 0x000fc80008011409 */
[----:B------:R-:W-:-:S04]  /*12a90*/  ULEA.HI UR4, UR4, UR9, URZ, 0x5 ;  /* 0x0000000904047291 */ /* 0x000fc8000f8f283f */
[----:B------:R-:W-:-:S04]  /*12aa0*/  USHF.R.S32.HI UR10, URZ, 0x5, UR4 ;  /* 0x000000053f0a7899 */ /* 0x000fc80008011404 */
[----:B------:R-:W-:-:S04]  /*12ab0*/  UISETP.LT.AND UP0, UPT, UR6, UR10, UPT ;  /* 0x0000000a0600728c */ /* 0x000fc8000bf01270 */
[----:B------:R-:W-:-:S04]  /*12ac0*/  USEL UR10, UR6, UR10, !UP0 ;  /* 0x0000000a060a7287 */ /* 0x000fc8000c000000 */
[----:B------:R-:W-:-:S06]  /*12ad0*/  UISETP.GE.AND UP0, UPT, UR13, UR10, UPT ;  /* 0x0000000a0d00728c */ /* 0x000fcc000bf06270 */
[----:B------:R-:W-:-:S13]  /*12ae0*/  PLOP3.LUT P0, PT, PT, PT, UP0, 0x80, 0x0 ;  /* 0x000000000000781c */ /* 0x000fda0003f0f008 */
[----:B------:R-:W-:Y:S05]  /*12af0*/  @!P0 BRA `(.L_x_427) ;  /* 0x00002a9000008947 */ /* 0x000fea0003800000 */
[----:B------:R-:W-:Y:S01]  /*12b00*/  PLOP3.LUT P1, PT, PT, PT, UP3, 0x80, 0x0 ;  /* 0x000000000000781c */ /* 0x000fe20003f2f038 */
[----:B------:R-:W-:Y:S01]  /*12b10*/  IMAD.MOV.U32 R2, RZ, RZ, R148 ;  /* 0x000000ffff027224 */ /* 0x000fe200078e0094 */
[----:B------:R-:W-:Y:S01]  /*12b20*/  PLOP3.LUT P0, PT, PT, PT, UP3, 0x80, 0x0 ;  /* 0x000000000000781c */ /* 0x000fe20003f0f038 */
[----:B------:R-:W-:Y:S01]  /*12b30*/  IMAD.MOV.U32 R3, RZ, RZ, R0 ;  /* 0x000000ffff037224 */ /* 0x000fe200078e0000 */
[----:B------:R-:W-:Y:S02]  /*12b40*/  ULDC.64 UR8, c[0x0][0x208] ;  /* 0x0000820000087ab9 */ /* 0x000fe40000000a00 */
[----:B------:R-:W-:-:S07]  /*12b50*/  ULDC.64 UR4, c[0x0][0x1e0] ;  /* 0x0000780000047ab9 */ /* 0x000fce0000000a00 */
[----:B------:R-:W-:-:S05]  /*12b60*/  @P1 IMAD.HI.U32 R227, R219, c[0x0][0x2c8], RZ ;  /* 0x0000b200dbe31a27 */ /* 0x000fca00078e00ff */
[----:B------:R-:W-:Y:S02]  /*12b70*/  @P0 SHF.R.U32.HI R227, RZ, c[0x0][0x2cc], R227 ;  /* 0x0000b300ffe30a19 */ /* 0x000fe400000116e3 */
.L_x_436:
[----:B------:R-:W-:Y:S04]  /*12b80*/  DEPBAR.LE SB0, 0x0 ;  /* 0x000080000000791a */ /* 0x000fe80000000000 */
[----:B------:R-:W-:Y:S01]  /*12b90*/  BAR.SYNC.DEFER_BLOCKING 0x0 ;  /* 0x0000000000007b1d */ /* 0x000fe20000010000 */
[----:B------:R-:W-:Y:S01]  /*12ba0*/  UISETP.GT.AND UP0, UPT, UR6, UR13, UPT ;  /* 0x0000000d0600728c */ /* 0x000fe2000bf04270 */
[C---:B------:R-:W-:Y:S01]  /*12bb0*/  LOP3.LUT P5, RZ, R215.reuse, 0x2, RZ, 0xc0, !PT ;  /* 0x00000002d7ff7812 */ /* 0x040fe200078ac0ff */
[----:B------:R-:W-:Y:S01]  /*12bc0*/  IMAD.MOV.U32 R234, RZ, RZ, R219 ;  /* 0x000000ffffea7224 */ /* 0x000fe200078e00db */
[C---:B------:R-:W-:Y:S01]  /*12bd0*/  LOP3.LUT P4, RZ, R215.reuse, 0x1, RZ, 0xc0, !PT ;  /* 0x00000001d7ff7812 */ /* 0x040fe2000788c0ff */
[----:B------:R-:W-:Y:S02]  /*12be0*/  IMAD.U32 R233, RZ, RZ, UR28 ;  /* 0x0000001cffe97e24 */ /* 0x000fe4000f8e00ff */
[----:B------:R-:W-:Y:S02]  /*12bf0*/  PLOP3.LUT P0, PT, PT, PT, UP0, 0x80, 0x0 ;  /* 0x000000000000781c */ /* 0x000fe40003f0f008 */
[----:B------:R-:W-:Y:S02]  /*12c00*/  PLOP3.LUT P2, PT, PT, PT, UP0, 0x80, 0x0 ;  /* 0x000000000000781c */ /* 0x000fe40003f4f008 */
[----:B------:R-:W-:Y:S01]  /*12c10*/  PLOP3.LUT P1, PT, PT, PT, UP0, 0x80, 0x0 ;  /* 0x000000000000781c */ /* 0x000fe20003f2f008 */
[----:B------:R-:W-:Y:S01]  /*12c20*/  @!UP0 UIMAD.WIDE.U32 UR14, UR13, UR8, URZ ;  /* 0x000000080d0e82a5 */ /* 0x000fe2000f8e003f */
[----:B------:R-:W-:Y:S01]  /*12c30*/  PLOP3.LUT P3, PT, PT, PT, UP0, 0x80, 0x0 ;  /* 0x000000000000781c */ /* 0x000fe20003f6f008 */
[----:B------:R-:W-:Y:S01]  /*12c40*/  @!UP0 USHF.R.S32.HI UR11, URZ, 0x1f, UR13 ;  /* 0x0000001f3f0b8899 */ /* 0x000fe2000801140d */
[----:B------:R-:W-:Y:S03]  /*12c50*/  LOP3.LUT P3, RZ, R215, 0x4, RZ, 0xc0, !PT ;  /* 0x00000004d7ff7812 */ /* 0x000fe6000786c0ff */
[----:B------:R-:W-:Y:S01]  /*12c60*/  @!UP0 UIMAD UR11, UR11, UR8, URZ ;  /* 0x000000080b0b82a4 */ /* 0x000fe2000f8e023f */
[----:B------:R-:W-:Y:S02]  /*12c70*/  IMAD.U32 R180, RZ, RZ, UR14 ;  /* 0x0000000effb47e24 */ /* 0x000fe4000f8e00ff */
[----:B------:R-:W-:Y:S01]  /*12c80*/  IMAD.U32 R181, RZ, RZ, UR15 ;  /* 0x0000000fffb57e24 */ /* 0x000fe2000f8e00ff */
[----:B------:R-:W-:Y:S01]  /*12c90*/  @!UP0 UIMAD UR11, UR13, UR9, UR11 ;  /* 0x000000090d0b82a4 */ /* 0x000fe2000f8e020b */
[----:B------:R-:W-:Y:S01]  /*12ca0*/  LDSM.16.M88.4 R148, [R214+0x10080] ;  /* 0x01008000d694783b */ /* 0x000fe20000000200 */
[C---:B------:R-:W-:Y:S02]  /*12cb0*/  @!P0 LEA R0, P0, R180.reuse, R228, 0x5 ;  /* 0x000000e4b4008211 */ /* 0x040fe400078028ff */
[----:B------:R-:W-:Y:S02]  /*12cc0*/  @!UP0 UIADD3 UR11, UR15, UR11, URZ ;  /* 0x0000000b0f0b8290 */ /* 0x000fe4000fffe03f */
[----:B------:R-:W1:Y:S04]  /*12cd0*/  LDSM.16.M88.4 R152, [R213+0xc080] ;  /* 0x00c08000d598783b */ /* 0x000e680000000200 */
[----:B------:R-:W-:Y:S01]  /*12ce0*/  IMAD.U32 R181, RZ, RZ, UR11 ;  /* 0x0000000bffb57e24 */ /* 0x000fe2000f8e00ff */
[----:B------:R-:W2:Y:S04]  /*12cf0*/  LDSM.16.M88.4 R156, [R213+0xc880] ;  /* 0x00c88000d59c783b */ /* 0x000ea80000000200 */
[----:B------:R-:W-:Y:S01]  /*12d00*/  @!P2 LEA.HI.X R181, R180, R221, R181, 0x5, P0 ;  /* 0x000000ddb4b5a211 */ /* 0x000fe200000f2cb5 */
[----:B------:R-:W-:Y:S01]  /*12d10*/  LDSM.16.M88.4 R160, [R210+0x10080] ;  /* 0x01008000d2a0783b */ /* 0x000fe20000000200 */
[C---:B------:R-:W-:Y:S02]  /*12d20*/  @!P1 LEA R180, P1, R0.reuse, c[0x0][0x1f8], 0x1 ;  /* 0x00007e0000b49a11 */ /* 0x040fe400078208ff */
[----:B------:R-:W-:Y:S02]  /*12d30*/  PLOP3.LUT P0, PT, PT, PT, UP0, 0x80, 0x0 ;  /* 0x000000000000781c */ /* 0x000fe40003f0f008 */
[----:B------:R-:W3:Y:S01]  /*12d40*/  LDSM.16.M88.4 R164, [R212] ;  /* 0x00000000d4a4783b */ /* 0x000ee20000000200 */
[----:B------:R-:W-:Y:S04]  /*12d50*/  PLOP3.LUT P2, PT, PT, PT, UP0, 0x80, 0x0 ;  /* 0x000000000000781c */ /* 0x000fe80003f4f008 */
[----:B------:R-:W4:Y:S06]  /*12d60*/  LDSM.16.M88.4 R168, [R203] ;  /* 0x00000000cba8783b */ /* 0x000f2c0000000200 */
[----:B------:R-:W-:Y:S02]  /*12d70*/  @!P0 LEA.HI.X R181, R0, c[0x0][0x1fc], R181, 0x1, P1 ;  /* 0x00007f0000b58a11 */ /* 0x000fe400008f0cb5 */
[----:B------:R-:W-:Y:S02]  /*12d80*/  PLOP3.LUT P0, PT, PT, PT, UP0, 0x80, 0x0 ;  /* 0x000000000000781c */ /* 0x000fe40003f0f008 */
[----:B------:R-:W-:Y:S01]  /*12d90*/  PLOP3.LUT P1, PT, PT, PT, UP0, 0x80, 0x0 ;  /* 0x000000000000781c */ /* 0x000fe20003f2f008 */
[C---:B-1----:R-:W-:Y:S10]  /*12da0*/  HMMA.16816.F32.BF16 R4, R148.reuse, R152, RZ ;  /* 0x000000989404723c */ /* 0x042ff400000418ff */
[----:B------:R-:W-:Y:S01]  /*12db0*/  @!PT LDS RZ, [RZ] ;  /* 0x00000000fffff984 */ /* 0x000fe20000000800 */
[----:B------:R-:W-:Y:S01]  /*12dc0*/  @!PT LDS RZ, [RZ] ;  /* 0x00000000fffff984 */ /* 0x000fe20000000800 */
[----:B------:R-:W-:Y:S01]  /*12dd0*/  @!PT LDS RZ, [RZ] ;  /* 0x00000000fffff984 */ /* 0x000fe20000000800 */
[----:B------:R1:W-:Y:S01]  /*12de0*/  @!P0 LDGSTS.E.BYPASS.LTC128B.128 [R218+0x8080], [R180.64], !P6 ;  /* 0x08080000b4da8fae */ /* 0x0003e2000f101d5e */
[----:B------:R-:W-:Y:S01]  /*12df0*/  PLOP3.LUT P0, PT, PT, PT, UP0, 0x80, 0x0 ;  /* 0x000000000000781c */ /* 0x000fe20003f0f008 */
[----:B------:R-:W-:Y:S03]  /*12e00*/  UISETP.GT.AND UP0, UPT, UR13, UR6, UPT ;  /* 0x000000060d00728c */ /* 0x000fe6000bf04270 */
[----:B------:R1:W-:Y:S01]  /*12e10*/  @!P2 LDGSTS.E.BYPASS.LTC128B.128 [R218+0x9080], [R180.64+0x80], !P3 ;  /* 0x09080080b4daafae */ /* 0x0003e2000d901d5e */
[C---:B------:R-:W-:Y:S02]  /*12e20*/  HMMA.16816.F32.BF16 R8, R148.reuse, R154, RZ ;  /* 0x0000009a9408723c */ /* 0x040fe400000418ff */
[----:B------:R-:W-:Y:S02]  /*12e30*/  PLOP3.LUT P3, PT, PT, PT, UP0, 0x80, 0x0 ;  /* 0x000000000000781c */ /* 0x000fe40003f6f008 */
[----:B------:R1:W-:Y:S01]  /*12e40*/  @!P1 LDGSTS.E.BYPASS.LTC128B.128 [R218+0xa080], [R180.64+0x100], !P5 ;  /* 0x0a080100b4da9fae */ /* 0x0003e2000e901d5e */
[----:B------:R-:W-:Y:S02]  /*12e50*/  PLOP3.LUT P2, PT, PT, PT, UP0, 0x80, 0x0 ;  /* 0x000000000000781c */ /* 0x000fe40003f4f008 */
[----:B------:R-:W-:Y:S01]  /*12e60*/  @UP0 UIADD3 UR12, UR13, -0x1, URZ ;  /* 0xffffffff0d0c0890 */ /* 0x000fe2000fffe03f */
[C---:B--2---:R-:W-:Y:S01]  /*12e70*/  HMMA.16816.F32.BF16 R12, R148.reuse, R156, RZ ;  /* 0x0000009c940c723c */ /* 0x044fe200000418ff */
[----:B------:R1:W-:Y:S01]  /*12e80*/  @!P0 LDGSTS.E.BYPASS.LTC128B.128 [R218+0xb080], [R180.64+0x180], !P4 ;  /* 0x0b080180b4da8fae */ /* 0x0003e2000e101d5e */
[----:B------:R-:W-:Y:S01]  /*12e90*/  PLOP3.LUT P0, PT, PT, PT, UP0, 0x80, 0x0 ;  /* 0x000000000000781c */ /* 0x000fe20003f0f008 */
[----:B------:R-:W-:Y:S02]  /*12ea0*/  @UP0 UIMAD.WIDE.U32 UR14, UR12, UR4, URZ ;  /* 0x000000040c0e02a5 */ /* 0x000fe4000f8e003f */
[----:B------:R-:W-:Y:S01]  /*12eb0*/  @UP0 USHF.R.S32.HI UR11, URZ, 0x1f, UR12 ;  /* 0x0000001f3f0b0899 */ /* 0x000fe2000801140c */
[----:B------:R-:W-:Y:S02]  /*12ec0*/  LDSM.16.M88.4 R172, [R209+0x10080] ;  /* 0x01008000d1ac783b */ /* 0x000fe40000000200 */
[----:B------:R-:W-:Y:S01]  /*12ed0*/  HMMA.16816.F32.BF16 R16, R148, R158, RZ ;  /* 0x0000009e9410723c */ /* 0x000fe200000418ff */
[----:B------:R-:W-:Y:S01]  /*12ee0*/  IMAD.U32 R188, RZ, RZ, UR14 ;  /* 0x0000000effbc7e24 */ /* 0x000fe2000f8e00ff */
[----:B------:R-:W-:Y:S01]  /*12ef0*/  @UP0 UIMAD UR11, UR11, UR4, URZ ;  /* 0x000000040b0b02a4 */ /* 0x000fe2000f8e023f */
[----:B------:R-:W2:Y:S01]  /*12f00*/  LDSM.16.M88.4 R176, [R208+0xc080] ;  /* 0x00c08000d0b0783b */ /* 0x000ea20000000200 */
[----:B------:R-:W-:Y:S02]  /*12f10*/  IMAD.U32 R189, RZ, RZ, UR15 ;  /* 0x0000000fffbd7e24 */ /* 0x000fe4000f8e00ff */
[----:B------:R-:W-:Y:S01]  /*12f20*/  @UP0 UIMAD UR11, UR12, UR5, UR11 ;  /* 0x000000050c0b02a4 */ /* 0x000fe2000f8e020b */
[C---:B------:R-:W-:Y:S01]  /*12f30*/  @P0 LEA R190, P1, R188.reuse, R216, 0x5 ;  /* 0x000000d8bcbe0211 */ /* 0x040fe200078228ff */
[C---:B---3--:R-:W-:Y:S01]  /*12f40*/  HMMA.16816.F32.BF16 R4, R160.reuse, R164, R4 ;  /* 0x000000a4a004723c */ /* 0x048fe20000041804 */
[----:B------:R-:W0:Y:S01]  /*12f50*/  LDGDEPBAR ;  /* 0x00000000000079af */ /* 0x000e220000000000 */
[----:B------:R-:W-:Y:S01]  /*12f60*/  PLOP3.LUT P0, PT, PT, PT, UP0, 0x80, 0x0 ;  /* 0x000000000000781c */ /* 0x000fe20003f0f008 */
[----:B------:R-:W-:Y:S03]  /*12f70*/  @UP0 UIADD3 UR11, UR15, UR11, URZ ;  /* 0x0000000b0f0b0290 */ /* 0x000fe6000fffe03f */
[----:B------:R-:W3:Y:S02]  /*12f80*/  LDSM.16.M88.4 R148, [R208+0xc880] ;  /* 0x00c88000d094783b */ /* 0x000ee40000000200 */
[C---:B------:R-:W-:Y:S01]  /*12f90*/  HMMA.16816.F32.BF16 R8, R160.reuse, R166, R8 ;  /* 0x000000a6a008723c */ /* 0x040fe20000041808 */
[----:B------:R-:W-:Y:S01]  /*12fa0*/  IMAD.U32 R231, RZ, RZ, UR11 ;  /* 0x0000000bffe77e24 */ /* 0x000fe2000f8e00ff */
[----:B------:R-:W-:Y:S01]  /*12fb0*/  USHF.L.U32 UR11, UR13, 0x5, URZ ;  /* 0x000000050d0b7899 */ /* 0x000fe2000800063f */
[----:B------:R-:W-:Y:S03]  /*12fc0*/  LDSM.16.M88.4 R152, [R207+0x10080] ;  /* 0x01008000cf98783b */ /* 0x000fe60000000200 */
[----:B------:R-:W-:Y:S02]  /*12fd0*/  @P2 LEA.HI.X R231, R188, R223, R231, 0x5, P1 ;  /* 0x000000dfbce72211 */ /* 0x000fe400008f2ce7 */
[C---:B----4-:R-:W-:Y:S01]  /*12fe0*/  HMMA.16816.F32.BF16 R12, R160.reuse, R168, R12 ;  /* 0x000000a8a00c723c */ /* 0x050fe2000004180c */
[----:B------:R-:W4:Y:S01]  /*12ff0*/  LDSM.16.M88.4 R156, [R202] ;  /* 0x00000000ca9c783b */ /* 0x000f220000000200 */
[----:B------:R-:W-:Y:S02]  /*13000*/  PLOP3.LUT P2, PT, PT, PT, UP0, 0x80, 0x0 ;  /* 0x000000000000781c */ /* 0x000fe40003f4f008 */
[----:B------:R-:W-:Y:S01]  /*13010*/  @P0 LEA R230, P0, R190, c[0x0][0x1c8], 0x1 ;  /* 0x00007200bee60a11 */ /* 0x000fe200078008ff */
[----:B------:R-:W-:Y:S01]  /*13020*/  IMAD.U32 R195, RZ, RZ, UR11 ;  /* 0x0000000bffc37e24 */ /* 0x000fe2000f8e00ff */
[----:B------:R-:W-:Y:S01]  /*13030*/  LDSM.16.M88.4 R164, [R214+0x14080] ;  /* 0x01408000d6a4783b */ /* 0x000fe20000000200 */
[----:B------:R-:W-:Y:S01]  /*13040*/  PLOP3.LUT P1, PT, PT, PT, UP3, 0x80, 0x0 ;  /* 0x000000000000781c */ /* 0x000fe20003f2f038 */
[----:B------:R-:W-:Y:S03]  /*13050*/  HMMA.16816.F32.BF16 R16, R160, R170, R16 ;  /* 0x000000aaa010723c */ /* 0x000fe60000041810 */
[----:B------:R-:W5:Y:S01]  /*13060*/  LDSM.16.M88.4 R160, [R202+0x800] ;  /* 0x00080000caa0783b */ /* 0x000f620000000200 */
[----:B------:R-:W-:Y:S04]  /*13070*/  IADD3 R232, -R224, 0x1, -R195 ;  /* 0x00000001e0e87810 */ /* 0x000fe80007ffe9c3 */
[----:B------:R-:W1:Y:S01]  /*13080*/  LDSM.16.M88.4 R168, [R213+0xd080] ;  /* 0x00d08000d5a8783b */ /* 0x000e620000000200 */
[----:B------:R-:W-:Y:S01]  /*13090*/  @P2 LEA.HI.X R231, R190, c[0x0][0x1cc], R231, 0x1, P0 ;  /* 0x00007300bee72a11 */ /* 0x000fe200000f0ce7 */
[C---:B--2---:R-:W-:Y:S01]  /*130a0*/  HMMA.16816.F32.BF16 R4, R172.reuse, R176, R4 ;  /* 0x000000b0ac04723c */ /* 0x044fe20000041804 */
[----:B------:R-:W-:Y:S02]  /*130b0*/  PLOP3.LUT P2, PT, PT, PT, UP0, 0x80, 0x0 ;  /* 0x000000000000781c */ /* 0x000fe40003f4f008 */
[----:B------:R-:W-:Y:S02]  /*130c0*/  PLOP3.LUT P0, PT, PT, PT, UP0, 0x80, 0x0 ;  /* 0x000000000000781c */ /* 0x000fe40003f0f008 */
[----:B------:R-:W-:Y:S01]  /*130d0*/  PLOP3.LUT P0, PT, PT, PT, UP0, 0x80, 0x0 ;  /* 0x000000000000781c */ /* 0x000fe20003f0f008 */
[----:B------:R-:W-:Y:S01]  /*130e0*/  @P1 IMAD.MOV.U32 R234, RZ, RZ, R227 ;  /* 0x000000ffffea1224 */ /* 0x000fe200078e00e3 */
[----:B------:R-:W-:Y:S01]  /*130f0*/  PLOP3.LUT P1, PT, PT, PT, UP0, 0x80, 0x0 ;  /* 0x000000000000781c */ /* 0x000fe20003f2f008 */
[C---:B------:R-:W-:Y:S01]  /*13100*/  HMMA.16816.F32.BF16 R8, R172.reuse, R178, R8 ;  /* 0x000000b2ac08723c */ /* 0x040fe20000041808 */
[----:B------:R-:W-:Y:S03]  /*13110*/  LDSM.16.M88.4 R176, [R201] ;  /* 0x00000000c9b0783b */ /* 0x000fe60000000200 */
[----:B------:R-:W-:Y:S02]  /*13120*/  IADD3 R233, -R233, UR16, R232 ;  /* 0x00000010e9e97c10 */ /* 0x000fe4000fffe1e8 */
[----:B------:R-:W-:Y:S02]  /*13130*/  SHFL.IDX PT, R235, R234, RZ, 0x1c1f ;  /* 0x001c1fffeaeb7589 */ /* 0x000fe400000e0000 */
[C---:B---3--:R-:W-:Y:S04]  /*13140*/  HMMA.16816.F32.BF16 R12, R172.reuse, R148, R12 ;  /* 0x00000094ac0c723c */ /* 0x048fe8000004180c */
[----:B------:R-:W-:Y:S04]  /*13150*/  IADD3 R232, R233, c[0x0][0x328], RZ ;  /* 0x0000ca00e9e87a10 */ /* 0x000fe80007ffe0ff */
[----:B------:R-:W-:Y:S01]  /*13160*/  HMMA.16816.F32.BF16 R16, R172, R150, R16 ;  /* 0x00000096ac10723c */ /* 0x000fe20000041810 */
[----:B------:R-:W2:Y:S05]  /*13170*/  LDSM.16.M88.4 R148, [R213+0xd880] ;  /* 0x00d88000d594783b */ /* 0x000eaa0000000200 */
[----:B------:R-:W3:Y:S02]  /*13180*/  LDSM.16.M88.4 R172, [R210+0x14080] ;  /* 0x01408000d2ac783b */ /* 0x000ee40000000200 */
[C---:B----4-:R-:W-:Y:S08]  /*13190*/  HMMA.16816.F32.BF16 R4, R152.reuse, R156, R4 ;  /* 0x0000009c9804723c */ /* 0x050ff00000041804 */
[C---:B------:R-:W-:Y:S01]  /*131a0*/  HMMA.16816.F32.BF16 R8, R152.reuse, R158, R8 ;  /* 0x0000009e9808723c */ /* 0x040fe20000041808 */
[----:B------:R-:W-:Y:S07]  /*131b0*/  LDSM.16.M88.4 R156, [R209+0x14080] ;  /* 0x01408000d19c783b */ /* 0x000fee0000000200 */
[C---:B-----5:R-:W-:Y:S08]  /*131c0*/  HMMA.16816.F32.BF16 R12, R152.reuse, R160, R12 ;  /* 0x000000a0980c723c */ /* 0x060ff0000004180c */
[----:B------:R-:W-:Y:S01]  /*131d0*/  HMMA.16816.F32.BF16 R16, R152, R162, R16 ;  /* 0x000000a29810723c */ /* 0x000fe20000041810 */
[----:B------:R-:W4:Y:S05]  /*131e0*/  LDSM.16.M88.4 R152, [R200] ;  /* 0x00000000c898783b */ /* 0x000f2a0000000200 */
[----:B------:R-:W5:Y:S02]  /*131f0*/  LDSM.16.M88.4 R160, [R208+0xd080] ;  /* 0x00d08000d0a0783b */ /* 0x000f640000000200 */
[C---:B-1----:R-:W-:Y:S08]  /*13200*/  HMMA.16816.F32.BF16 R4, R164.reuse, R168, R4 ;  /* 0x000000a8a404723c */ /* 0x042ff00000041804 */
[C---:B------:R-:W-:Y:S01]  /*13210*/  HMMA.16816.F32.BF16 R8, R164.reuse, R170, R8 ;  /* 0x000000aaa408723c */ /* 0x040fe20000041808 */
[----:B------:R-:W-:Y:S07]  /*13220*/  LDSM.16.M88.4 R168, [R202+0x1000] ;  /* 0x00100000caa8783b */ /* 0x000fee0000000200 */
[C---:B--2---:R-:W-:Y:S08]  /*13230*/  HMMA.16816.F32.BF16 R12, R164.reuse, R148, R12 ;  /* 0x00000094a40c723c */ /* 0x044ff0000004180c */
[----:B------:R-:W-:Y:S01]  /*13240*/  HMMA.16816.F32.BF16 R16, R164, R150, R16 ;  /* 0x00000096a410723c */ /* 0x000fe20000041810 */
[----:B------:R-:W1:Y:S05]  /*13250*/  LDSM.16.M88.4 R148, [R208+0xd880] ;  /* 0x00d88000d094783b */ /* 0x000e6a0000000200 */
[----:B------:R-:W2:Y:S02]  /*13260*/  LDSM.16.M88.4 R164, [R207+0x14080] ;  /* 0x01408000cfa4783b */ /* 0x000ea40000000200 */
[C---:B---3--:R-:W-:Y:S08]  /*13270*/  HMMA.16816.F32.BF16 R4, R172.reuse, R176, R4 ;  /* 0x000000b0ac04723c */ /* 0x048ff00000041804 */
[C---:B------:R-:W-:Y:S01]  /*13280*/  HMMA.16816.F32.BF16 R8, R172.reuse, R178, R8 ;  /* 0x000000b2ac08723c */ /* 0x040fe20000041808 */
[----:B------:R-:W-:Y:S07]  /*13290*/  LDSM.16.M88.4 R176, [R213+0xe080] ;  /* 0x00e08000d5b0783b */ /* 0x000fee0000000200 */
[C---:B----4-:R-:W-:Y:S08]  /*132a0*/  HMMA.16816.F32.BF16 R12, R172.reuse, R152, R12 ;  /* 0x00000098ac0c723c */ /* 0x050ff0000004180c */
[----:B------:R-:W-:Y:S01]  /*132b0*/  HMMA.16816.F32.BF16 R16, R172, R154, R16 ;  /* 0x0000009aac10723c */ /* 0x000fe20000041810 */
[----:B------:R-:W3:Y:S05]  /*132c0*/  LDSM.16.M88.4 R152, [R202+0x1800] ;  /* 0x00180000ca98783b */ /* 0x000eea0000000200 */
[----:B------:R-:W4:Y:S02]  /*132d0*/  LDSM.16.M88.4 R172, [R214+0x18080] ;  /* 0x01808000d6ac783b */ /* 0x000f240000000200 */
[C---:B-----5:R-:W-:Y:S08]  /*132e0*/  HMMA.16816.F32.BF16 R4, R156.reuse, R160, R4 ;  /* 0x000000a09c04723c */ /* 0x060ff00000041804 */
[C---:B------:R-:W-:Y:S01]  /*132f0*/  HMMA.16816.F32.BF16 R8, R156.reuse, R162, R8 ;  /* 0x000000a29c08723c */ /* 0x040fe20000041808 */
[----:B------:R-:W-:Y:S07]  /*13300*/  LDSM.16.M88.4 R160, [R199] ;  /* 0x00000000c7a0783b */ /* 0x000fee0000000200 */
[C---:B-1----:R-:W-:Y:S08]  /*13310*/  HMMA.16816.F32.BF16 R12, R156.reuse, R148, R12 ;  /* 0x000000949c0c723c */ /* 0x042ff0000004180c */
[----:B------:R-:W-:Y:S01]  /*13320*/  HMMA.16816.F32.BF16 R16, R156, R150, R16 ;  /* 0x000000969c10723c */ /* 0x000fe20000041810 */
[----:B------:R-:W1:Y:S05]  /*13330*/  LDSM.16.M88.4 R148, [R213+0xe880] ;  /* 0x00e88000d594783b */ /* 0x000e6a0000000200 */
[----:B------:R-:W5:Y:S02]  /*13340*/  LDSM.16.M88.4 R156, [R210+0x18080] ;  /* 0x01808000d29c783b */ /* 0x000f640000000200 */
[C---:B--2---:R-:W-:Y:S08]  /*13350*/  HMMA.16816.F32.BF16 R4, R164.reuse, R168, R4 ;  /* 0x000000a8a404723c */ /* 0x044ff00000041804 */
[C---:B------:R-:W-:Y:S01]  /*13360*/  HMMA.16816.F32.BF16 R8, R164.reuse, R170, R8 ;  /* 0x000000aaa408723c */ /* 0x040fe20000041808 */
[----:B------:R-:W-:Y:S07]  /*13370*/  LDSM.16.M88.4 R168, [R208+0xe080] ;  /* 0x00e08000d0a8783b */ /* 0x000fee0000000200 */
[C---:B---3--:R-:W-:Y:S08]  /*13380*/  HMMA.16816.F32.BF16 R12, R164.reuse, R152, R12 ;  /* 0x00000098a40c723c */ /* 0x048ff0000004180c */
[----:B------:R-:W-:Y:S01]  /*13390*/  HMMA.16816.F32.BF16 R16, R164, R154, R16 ;  /* 0x0000009aa410723c */ /* 0x000fe20000041810 */
[----:B------:R-:W2:Y:S05]  /*133a0*/  LDSM.16.M88.4 R152, [R198] ;  /* 0x00000000c698783b */ /* 0x000eaa0000000200 */
[----:B------:R-:W3:Y:S02]  /*133b0*/  LDSM.16.M88.4 R164, [R209+0x18080] ;  /* 0x01808000d1a4783b */ /* 0x000ee40000000200 */
[C---:B----4-:R-:W-:Y:S08]  /*133c0*/  HMMA.16816.F32.BF16 R4, R172.reuse, R176, R4 ;  /* 0x000000b0ac04723c */ /* 0x050ff00000041804 */
[C---:B------:R-:W-:Y:S01]  /*133d0*/  HMMA.16816.F32.BF16 R8, R172.reuse, R178, R8 ;  /* 0x000000b2ac08723c */ /* 0x040fe20000041808 */
[----:B------:R-:W-:Y:S07]  /*133e0*/  LDSM.16.M88.4 R176, [R202+0x2000] ;  /* 0x00200000cab0783b */ /* 0x000fee0000000200 */
[C---:B-1----:R-:W-:Y:S08]  /*133f0*/  HMMA.16816.F32.BF16 R12, R172.reuse, R148, R12 ;  /* 0x00000094ac0c723c */ /* 0x042ff0000004180c */
[----:B------:R-:W-:Y:S01]  /*13400*/  HMMA.16816.F32.BF16 R16, R172, R150, R16 ;  /* 0x00000096ac10723c */ /* 0x000fe20000041810 */
[----:B------:R-:W1:Y:S05]  /*13410*/  LDSM.16.M88.4 R148, [R208+0xe880] ;  /* 0x00e88000d094783b */ /* 0x000e6a0000000200 */
[----:B------:R-:W4:Y:S02]  /*13420*/  LDSM.16.M88.4 R172, [R207+0x18080] ;  /* 0x01808000cfac783b */ /* 0x000f240000000200 */
[C---:B-----5:R-:W-:Y:S08]  /*13430*/  HMMA.16816.F32.BF16 R4, R156.reuse, R160, R4 ;  /* 0x000000a09c04723c */ /* 0x060ff00000041804 */
[C---:B------:R-:W-:Y:S01]  /*13440*/  HMMA.16816.F32.BF16 R8, R156.reuse, R162, R8 ;  /* 0x000000a29c08723c */ /* 0x040fe20000041808 */
[----:B------:R-:W-:Y:S07]  /*13450*/  LDSM.16.M88.4 R160, [R213+0xf080] ;  /* 0x00f08000d5a0783b */ /* 0x000fee0000000200 */
[C---:B--2---:R-:W-:Y:S08]  /*13460*/  HMMA.16816.F32.BF16 R12, R156.reuse, R152, R12 ;  /* 0x000000989c0c723c */ /* 0x044ff0000004180c */
[----:B------:R-:W-:Y:S01]  /*13470*/  HMMA.16816.F32.BF16 R16, R156, R154, R16 ;  /* 0x0000009a9c10723c */ /* 0x000fe20000041810 */
[----:B------:R-:W2:Y:S05]  /*13480*/  LDSM.16.M88.4 R152, [R202+0x2800] ;  /* 0x00280000ca98783b */ /* 0x000eaa0000000200 */
[----:B------:R-:W5:Y:S02]  /*13490*/  LDSM.16.M88.4 R156, [R214+0x1c080] ;  /* 0x01c08000d69c783b */ /* 0x000f640000000200 */
[C---:B---3--:R-:W-:Y:S08]  /*134a0*/  HMMA.16816.F32.BF16 R4, R164.reuse, R168, R4 ;  /* 0x000000a8a404723c */ /* 0x048ff00000041804 */
[C---:B------:R-:W-:Y:S01]  /*134b0*/  HMMA.16816.F32.BF16 R8, R164.reuse, R170, R8 ;  /* 0x000000aaa408723c */ /* 0x040fe20000041808 */
[----:B------:R-:W-:Y:S07]  /*134c0*/  LDSM.16.M88.4 R168, [R197] ;  /* 0x00000000c5a8783b */ /* 0x000fee0000000200 */
[C---:B-1----:R-:W-:Y:S08]  /*134d0*/  HMMA.16816.F32.BF16 R12, R164.reuse, R148, R12 ;  /* 0x00000094a40c723c */ /* 0x042ff0000004180c */
[----:B------:R-:W-:Y:S01]  /*134e0*/  HMMA.16816.F32.BF16 R16, R164, R150, R16 ;  /* 0x00000096a410723c */ /* 0x000fe20000041810 */
[----:B------:R-:W1:Y:S05]  /*134f0*/  LDSM.16.M88.4 R148, [R213+0xf880] ;  /* 0x00f88000d594783b */ /* 0x000e6a0000000200 */
[----:B------:R-:W3:Y:S02]  /*13500*/  LDSM.16.M88.4 R164, [R210+0x1c080] ;  /* 0x01c08000d2a4783b */ /* 0x000ee40000000200 */
[C---:B----4-:R-:W-:Y:S08]  /*13510*/  HMMA.16816.F32.BF16 R4, R172.reuse, R176, R4 ;  /* 0x000000b0ac04723c */ /* 0x050ff00000041804 */
[C---:B------:R-:W-:Y:S01]  /*13520*/  HMMA.16816.F32.BF16 R8, R172.reuse, R178, R8 ;  /* 0x000000b2ac08723c */ /* 0x040fe20000041808 */
[----:B------:R-:W-:Y:S07]  /*13530*/  LDSM.16.M88.4 R176, [R208+0xf080] ;  /* 0x00f08000d0b0783b */ /* 0x000fee0000000200 */
[C---:B--2---:R-:W-:Y:S08]  /*13540*/  HMMA.16816.F32.BF16 R12, R172.reuse, R152, R12 ;  /* 0x00000098ac0c723c */ /* 0x044ff0000004180c */
[----:B------:R-:W-:Y:S01]  /*13550*/  HMMA.16816.F32.BF16 R16, R172, R154, R16 ;  /* 0x0000009aac10723c */ /* 0x000fe20000041810 */
[----:B------:R-:W2:Y:S05]  /*13560*/  LDSM.16.M88.4 R152, [R196] ;  /* 0x00000000c498783b */ /* 0x000eaa0000000200 */
[----:B------:R-:W4:Y:S02]  /*13570*/  LDSM.16.M88.4 R172, [R209+0x1c080] ;  /* 0x01c08000d1ac783b */ /* 0x000f240000000200 */
[C---:B-----5:R-:W-:Y:S08]  /*13580*/  HMMA.16816.F32.BF16 R4, R156.reuse, R160, R4 ;  /* 0x000000a09c04723c */ /* 0x060ff00000041804 */
[C---:B------:R-:W-:Y:S01]  /*13590*/  HMMA.16816.F32.BF16 R8, R156.reuse, R162, R8 ;  /* 0x000000a29c08723c */ /* 0x040fe20000041808 */
[----:B------:R-:W-:Y:S07]  /*135a0*/  LDSM.16.M88.4 R160, [R202+0x3000] ;  /* 0x00300000caa0783b */ /* 0x000fee0000000200 */
[C---:B-1----:R-:W-:Y:S08]  /*135b0*/  HMMA.16816.F32.BF16 R12, R156.reuse, R148, R12 ;  /* 0x000000949c0c723c */ /* 0x042ff0000004180c */
[----:B------:R-:W-:Y:S01]  /*135c0*/  HMMA.16816.F32.BF16 R16, R156, R150, R16 ;  /* 0x000000969c10723c */ /* 0x000fe20000041810 */
[----:B------:R-:W1:Y:S05]  /*135d0*/  LDSM.16.M88.4 R148, [R208+0xf880] ;  /* 0x00f88000d094783b */ /* 0x000e6a0000000200 */
[----:B------:R-:W5:Y:S02]  /*135e0*/  LDSM.16.M88.4 R156, [R207+0x1c080] ;  /* 0x01c08000cf9c783b */ /* 0x000f640000000200 */
[C---:B---3--:R-:W-:Y:S08]  /*135f0*/  HMMA.16816.F32.BF16 R4, R164.reuse, R168, R4 ;  /* 0x000000a8a404723c */ /* 0x048ff00000041804 */
[C---:B------:R-:W-:Y:S08]  /*13600*/  HMMA.16816.F32.BF16 R8, R164.reuse, R170, R8 ;  /* 0x000000aaa408723c */ /* 0x040ff00000041808 */
[C---:B--2---:R-:W-:Y:S08]  /*13610*/  HMMA.16816.F32.BF16 R12, R164.reuse, R152, R12 ;  /* 0x00000098a40c723c */ /* 0x044ff0000004180c */
[----:B------:R-:W-:Y:S08]  /*13620*/  HMMA.16816.F32.BF16 R16, R164, R154, R16 ;  /* 0x0000009aa410723c */ /* 0x000ff00000041810 */
[C---:B----4-:R-:W-:Y:S08]  /*13630*/  HMMA.16816.F32.BF16 R4, R172.reuse, R176, R4 ;  /* 0x000000b0ac04723c */ /* 0x050ff00000041804 */
[C---:B------:R-:W-:Y:S08]  /*13640*/  HMMA.16816.F32.BF16 R8, R172.reuse, R178, R8 ;  /* 0x000000b2ac08723c */ /* 0x040ff00000041808 */
[C---:B-1----:R-:W-:Y:S08]  /*13650*/  HMMA.16816.F32.BF16 R12, R172.reuse, R148, R12 ;  /* 0x00000094ac0c723c */ /* 0x042ff0000004180c */
[----:B------:R-:W-:Y:S01]  /*13660*/  HMMA.16816.F32.BF16 R16, R172, R150, R16 ;  /* 0x00000096ac10723c */ /* 0x000fe20000041810 */
[----:B------:R-:W1:Y:S01]  /*13670*/  LDSM.16.M88.4 R148, [R202+0x3800] ;  /* 0x00380000ca94783b */ /* 0x000e620000000200 */
[----:B------:R-:W-:Y:S04]  /*13680*/  DEPBAR.LE SB0, 0x0 ;  /* 0x000080000000791a */ /* 0x000fe80000000000 */
[----:B------:R-:W-:Y:S02]  /*13690*/  BAR.SYNC.DEFER_BLOCKING 0x0 ;  /* 0x0000000000007b1d */ /* 0x000fe40000010000 */
[C---:B-----5:R-:W-:Y:S08]  /*136a0*/  HMMA.16816.F32.BF16 R4, R156.reuse, R160, R4 ;  /* 0x000000a09c04723c */ /* 0x060ff00000041804 */
[C---:B------:R-:W-:Y:S11]  /*136b0*/  HMMA.16816.F32.BF16 R8, R156.reuse, R162, R8 ;  /* 0x000000a29c08723c */ /* 0x040ff60000041808 */
[----:B------:R-:W-:Y:S05]  /*136c0*/  @!UPT UIADD3 URZ, URZ, URZ, URZ ;  /* 0x0000003f3f3ff290 */ /* 0x000fea000fffe03f */
[----:B------:R-:W-:Y:S02]  /*136d0*/  FMUL.FTZ R181, R4, c[0x0][0x320] ;  /* 0x0000c80004b57a20 */ /* 0x000fe40000410000 */
[----:B------:R-:W-:Y:S02]  /*136e0*/  FMUL.FTZ R182, R5, c[0x0][0x320] ;  /* 0x0000c80005b67a20 */ /* 0x000fe40000410000 */
[----:B------:R-:W-:Y:S02]  /*136f0*/  FMUL.FTZ R0, R6, c[0x0][0x320] ;  /* 0x0000c80006007a20 */ /* 0x000fe40000410000 */
[----:B------:R-:W2:Y:S01]  /*13700*/  MUFU.TANH R181, R181 ;  /* 0x000000b500b57308 */ /* 0x000ea20000002400 */
[----:B------:R-:W-:Y:S01]  /*13710*/  @!PT LDS RZ, [RZ] ;  /* 0x00000000fffff984 */ /* 0x000fe20000000800 */
[----:B------:R-:W-:Y:S01]  /*13720*/  @!PT LDS RZ, [RZ] ;  /* 0x00000000fffff984 */ /* 0x000fe20000000800 */
[----:B------:R-:W-:Y:S01]  /*13730*/  @!PT LDS RZ, [RZ] ;  /* 0x00000000fffff984 */ /* 0x000fe20000000800 */
[----:B------:R3:W-:Y:S01]  /*13740*/  @P3 LDGSTS.E.BYPASS.LTC128B.128 [R218+0xc080], [R230.64], !P6 ;  /* 0x0c080000e6da3fae */ /* 0x0007e2000f101d5e */
[----:B------:R-:W-:Y:S01]  /*13750*/  LOP3.LUT P3, RZ, R215, 0x4, RZ, 0xc0, !PT ;  /* 0x00000004d7ff7812 */ /* 0x000fe2000786c0ff */
[C---:B-1----:R-:W-:Y:S03]  /*13760*/  HMMA.16816.F32.BF16 R12, R156.reuse, R148, R12 ;  /* 0x000000949c0c723c */ /* 0x042fe6000004180c */
[----:B------:R-:W-:Y:S02]  /*13770*/  FMUL.FTZ R180, R7, c[0x0][0x320] ;  /* 0x0000c80007b47a20 */ /* 0x000fe40000410000 */
[----:B------:R-:W-:Y:S02]  /*13780*/  FMUL.FTZ R183, R8, c[0x0][0x320] ;  /* 0x0000c80008b77a20 */ /* 0x000fe40000410000 */
[----:B------:R-:W1:Y:S01]  /*13790*/  MUFU.TANH R182, R182 ;  /* 0x000000b600b67308 */ /* 0x000e620000002400 */
[----:B------:R-:W-:Y:S04]  /*137a0*/  HMMA.16816.F32.BF16 R16, R156, R150, R16 ;  /* 0x000000969c10723c */ /* 0x000fe80000041810 */
[----:B------:R3:W-:Y:S01]  /*137b0*/  @P2 LDGSTS.E.BYPASS.LTC128B.128 [R218+0xd080], [R230.64+0x80], !P3 ;  /* 0x0d080080e6da2fae */ /* 0x0007e2000d901d5e */
[----:B------:R-:W-:Y:S02]  /*137c0*/  FMUL.FTZ R186, R9, c[0x0][0x320] ;  /* 0x0000c80009ba7a20 */ /* 0x000fe40000410000 */
[----:B------:R-:W-:Y:S02]  /*137d0*/  FMUL.FTZ R184, R10, c[0x0][0x320] ;  /* 0x0000c8000ab87a20 */ /* 0x000fe40000410000 */
[----:B------:R-:W4:Y:S01]  /*137e0*/  MUFU.TANH R0, R0 ;  /* 0x0000000000007308 */ /* 0x000f220000002400 */
[----:B------:R3:W-:Y:S02]  /*137f0*/  @P1 LDGSTS.E.BYPASS.LTC128B.128 [R218+0xe080], [R230.64+0x100], !P5 ;  /* 0x0e080100e6da1fae */ /* 0x0007e4000e901d5e */
[----:B------:R-:W-:Y:S03]  /*13800*/  FMUL.FTZ R185, R11, c[0x0][0x320] ;  /* 0x0000c8000bb97a20 */ /* 0x000fe60000410000 */
[----:B------:R3:W-:Y:S01]  /*13810*/  @P0 LDGSTS.E.BYPASS.LTC128B.128 [R218+0xf080], [R230.64+0x180], !P4 ;  /* 0x0f080180e6da0fae */ /* 0x0007e2000e101d5e */
[----:B------:R-:W-:Y:S01]  /*13820*/  FMUL.FTZ R187, R12, c[0x0][0x320] ;  /* 0x0000c8000cbb7a20 */ /* 0x000fe20000410000 */
[----:B------:R-:W-:Y:S01]  /*13830*/  PLOP3.LUT P0, PT, PT, PT, UP2, 0x40, 0x0 ;  /* 0x000000000000781c */ /* 0x000fe20003f0e828 */
[----:B------:R-:W-:Y:S01]  /*13840*/  FMUL.FTZ R192, R13, c[0x0][0x320] ;  /* 0x0000c8000dc07a20 */ /* 0x000fe20000410000 */
[----:B------:R-:W1:Y:S01]  /*13850*/  MUFU.TANH R180, R180 ;  /* 0x000000b400b47308 */ /* 0x000e620000002400 */
[----:B------:R-:W0:Y:S01]  /*13860*/  LDGDEPBAR ;  /* 0x00000000000079af */ /* 0x000e220000000000 */
[----:B------:R-:W-:Y:S02]  /*13870*/  FMUL.FTZ R189, R14, c[0x0][0x320] ;  /* 0x0000c8000ebd7a20 */ /* 0x000fe40000410000 */
[----:B------:R-:W-:Y:S02]  /*13880*/  FMUL.FTZ R188, R15, c[0x0][0x320] ;  /* 0x0000c8000fbc7a20 */ /* 0x000fe40000410000 */
[----:B------:R-:W-:Y:S02]  /*13890*/  FMUL.FTZ R194, R16, c[0x0][0x320] ;  /* 0x0000c80010c27a20 */ /* 0x000fe40000410000 */
[----:B------:R-:W-:Y:S02]  /*138a0*/  FMUL.FTZ R193, R17, c[0x0][0x320] ;  /* 0x0000c80011c17a20 */ /* 0x000fe40000410000 */
[----:B------:R-:W1:Y:S01]  /*138b0*/  MUFU.TANH R183, R183 ;  /* 0x000000b700b77308 */ /* 0x000e620000002400 */
[----:B------:R-:W-:Y:S02]  /*138c0*/  FMUL.FTZ R191, R18, c[0x0][0x320] ;  /* 0x0000c80012bf7a20 */ /* 0x000fe40000410000 */
[----:B------:R-:W-:Y:S07]  /*138d0*/  FMUL.FTZ R190, R19, c[0x0][0x320] ;  /* 0x0000c80013be7a20 */ /* 0x000fee0000410000 */
[----:B------:R-:W1:Y:S01]  /*138e0*/  MUFU.TANH R186, R186 ;  /* 0x000000ba00ba7308 */ /* 0x000e620000002400 */
[----:B---3--:R-:W-:Y:S01]  /*138f0*/  IADD3 R230, R233, UR7, RZ ;  /* 0x00000007e9e67c10 */ /* 0x008fe2000fffe0ff */
[--C-:B------:R-:W-:Y:S04]  /*13900*/  IMAD.IADD R233, R232, 0x1, R235.reuse ;  /* 0x00000001e8e97824 */ /* 0x100fe800078e02eb */
[----:B------:R-:W-:Y:S04]  /*13910*/  IMAD.IADD R231, R230, 0x1, R235 ;  /* 0x00000001e6e77824 */ /* 0x000fe800078e02eb */
        /* <DEDUP_REMOVED lines=11> */
[----:B--234-:R-:W-:Y:S01]  /*139d0*/  IMAD.U32 R4, RZ, RZ, UR28 ;  /* 0x0000001cff047e24 */ /* 0x01cfe2000f8e00ff */
        /* <DEDUP_REMOVED lines=13> */
.L_x_430:
[----:B------:R-:W-:Y:S04]  /*13ab0*/  MOV R4, c[0x0][0x32c] ;  /* 0x0000cb0000047a02 */ /* 0x000fe80000000f00 */
[----:B------:R-:W-:Y:S11]  /*13ac0*/  ISETP.NE.AND P0, PT, R4, 0x1, PT ;  /* 0x000000010400780c */ /* 0x000ff60003f05270 */
[----:B------:R-:W-:Y:S02]  /*13ad0*/  @!UPT UIADD3 URZ, URZ, URZ, URZ ;  /* 0x0000003f3f3ff290 */ /* 0x000fe4000fffe03f */
[----:B------:R-:W-:Y:S05]  /*13ae0*/  @P0 IMAD.HI.U32 R4, R6, c[0x0][0x330], RZ ;  /* 0x0000cc0006040a27 */ /* 0x000fea00078e00ff */
[----:B------:R-:W-:Y:S02]  /*13af0*/  @P0 SHF.R.U32.HI R6, RZ, c[0x0][0x334], R4 ;  /* 0x0000cd00ff060a19 */ /* 0x000fe40000011604 */
.L_x_431:
[----:B------:R-:W-:Y:S05]  /*13b00*/  BSYNC B0 ;  /* 0x0000000000007941 */ /* 0x000fea0003800000 */
.L_x_429:
[----:B------:R-:W-:Y:S04]  /*13b10*/  IMAD R5, R6, c[0x0][0x32c], -R195 ;  /* 0x0000cb0006057a24 */ /* 0x000fe800078e0ac3 */
[----:B------:R-:W-:Y:S05]  /*13b20*/  IMAD.IADD R6, R5, 0x1, -R224 ;  /* 0x0000000105067824 */ /* 0x000fea00078e0ae0 */
[----:B------:R-:W-:Y:S02]  /*13b30*/  IADD3 R4, R6, c[0x0][0x32c], RZ ;  /* 0x0000cb0006047a10 */ /* 0x000fe40007ffe0ff */
[----:B------:R-:W-:Y:S02]  /*13b40*/  IMNMX R231, R231, R6, !PT ;  /* 0x00000006e7e77217 */ /* 0x000fe40007800200 */
[----:B------:R-:W-:Y:S02]  /*13b50*/  IMNMX R233, R233, R4, PT ;  /* 0x00000004e9e97217 */ /* 0x000fe40003800200 */
.L_x_428:
[----:B--234-:R-:W-:Y:S01]  /*13b60*/  UISETP.GT.AND UP0, UPT, UR13, -0x1, UPT ;  /* 0xffffffff0d00788c */ /* 0x01cfe2000bf04270 */
[----:B------:R-:W2:Y:S05]  /*13b70*/  SHFL.IDX PT, R7, R234, 0x1, 0x1c1f ;  /* 0x003c1f00ea077f89 */ /* 0x000eaa00000e0000 */
[----:B------:R-:W-:Y:S02]  /*13b80*/  PLOP3.LUT P1, PT, PT, PT, UP0, 0x80, 0x0 ;  /* 0x000000000000781c */ /* 0x000fe40003f2f008 */
[----:B------:R-:W-:Y:S02]  /*13b90*/  PLOP3.LUT P0, PT, PT, PT, UP0, 0x80, 0x0 ;  /* 0x000000000000781c */ /* 0x000fe40003f0f008 */
[C---:B------:R-:W-:Y:S02]  /*13ba0*/  ISETP.GT.AND P1, PT, R231.reuse, RZ, P1 ;  /* 0x000000ffe700720c */ /* 0x040fe40000f24270 */
[----:B------:R-:W-:Y:S02]  /*13bb0*/  ISETP.GT.AND P0, PT, R231, 0x1, P0 ;  /* 0x00000001e700780c */ /* 0x000fe40000704270 */
[C---:B------:R-:W-:Y:S02]  /*13bc0*/  ISETP.LT.OR P1, PT, R233.reuse, 0x1, P1 ;  /* 0x00000001e900780c */ /* 0x040fe40000f21670 */
[----:B------:R-:W-:Y:S02]  /*13bd0*/  ISETP.LT.OR P0, PT, R233, 0x2, P0 ;  /* 0x00000002e900780c */ /* 0x000fe40000701670 */
[----:B------:R-:W-:Y:S02]  /*13be0*/  PLOP3.LUT P2, PT, PT, PT, UP0, 0x80, 0x0 ;  /* 0x000000000000781c */ /* 0x000fe40003f4f008 */
[----:B------:R-:W-:Y:S02]  /*13bf0*/  FSEL R10, R181, -INF , !P1 ;  /* 0xff800000b50a7808 */ /* 0x000fe40004800000 */
[----:B------:R-:W-:Y:S02]  /*13c00*/  PLOP3.LUT P1, PT, PT, PT, UP0, 0x80, 0x0 ;  /* 0x000000000000781c */ /* 0x000fe40003f2f008 */
[----:B-1----:R-:W-:Y:S01]  /*13c10*/  FSEL R182, R182, -INF , !P0 ;  /* 0xff800000b6b67808 */ /* 0x002fe20004000000 */
[--C-:B--2---:R-:W-:Y:S01]  /*13c20*/  IMAD.IADD R4, R232, 0x1, R7.reuse ;  /* 0x00000001e8047824 */ /* 0x104fe200078e0207 */
[----:B------:R-:W-:Y:S01]  /*13c30*/  PLOP3.LUT P0, PT, PT, PT, UP0, 0x80, 0x0 ;  /* 0x000000000000781c */ /* 0x000fe20003f0f008 */
[----:B------:R-:W-:Y:S01]  /*13c40*/  IMAD.IADD R5, R230, 0x1, R7 ;  /* 0x00000001e6057824 */ /* 0x000fe200078e0207 */
[C---:B------:R-:W-:Y:S02]  /*13c50*/  ISETP.GT.AND P2, PT, R231.reuse, 0x8, P2 ;  /* 0x00000008e700780c */ /* 0x040fe40001744270 */
[C---:B------:R-:W-:Y:S02]  /*13c60*/  ISETP.GT.AND P1, PT, R231.reuse, 0x9, P1 ;  /* 0x00000009e700780c */ /* 0x040fe40000f24270 */
[----:B------:R-:W-:Y:S02]  /*13c70*/  ISETP.GT.AND P0, PT, R231, 0x10, P0 ;  /* 0x00000010e700780c */ /* 0x000fe40000704270 */
[C---:B------:R-:W-:Y:S02]  /*13c80*/  ISETP.LT.OR P2, PT, R233.reuse, 0x9, P2 ;  /* 0x00000009e900780c */ /* 0x040fe40001741670 */
[C---:B------:R-:W-:Y:S02]  /*13c90*/  ISETP.LT.OR P1, PT, R233.reuse, 0xa, P1 ;  /* 0x0000000ae900780c */ /* 0x040fe40000f21670 */
[----:B------:R-:W-:Y:S02]  /*13ca0*/  ISETP.LT.OR P0, PT, R233, 0x11, P0 ;  /* 0x00000011e900780c */ /* 0x000fe40000701670 */
[----:B------:R-:W-:Y:S02]  /*13cb0*/  FSEL R8, R183, -INF , !P2 ;  /* 0xff800000b7087808 */ /* 0x000fe40005000000 */
[----:B------:R-:W-:Y:S02]  /*13cc0*/  PLOP3.LUT P2, PT, PT, PT, UP0, 0x80, 0x0 ;  /* 0x000000000000781c */ /* 0x000fe40003f4f008 */
[----:B------:R-:W-:Y:S02]  /*13cd0*/  FSEL R6, R186, -INF , !P1 ;  /* 0xff800000ba067808 */ /* 0x000fe40004800000 */
[----:B------:R-:W-:Y:S02]  /*13ce0*/  PLOP3.LUT P1, PT, PT, PT, UP0, 0x80, 0x0 ;  /* 0x000000000000781c */ /* 0x000fe40003f2f008 */
[----:B------:R-:W-:Y:S02]  /*13cf0*/  FSEL R168, R187, -INF , !P0 ;  /* 0xff800000bba87808 */ /* 0x000fe40004000000 */
[----:B------:R-:W-:Y:S02]  /*13d00*/  PLOP3.LUT P0, PT, PT, PT, UP0, 0x80, 0x0 ;  /* 0x000000000000781c */ /* 0x000fe40003f0f008 */
[C---:B------:R-:W-:Y:S02]  /*13d10*/  ISETP.GT.AND P2, PT, R231.reuse, 0x11, P2 ;  /* 0x00000011e700780c */ /* 0x040fe40001744270 */
[C---:B------:R-:W-:Y:S02]  /*13d20*/  ISETP.GT.AND P1, PT, R231.reuse, 0x18, P1 ;  /* 0x00000018e700780c */ /* 0x040fe40000f24270 */
[----:B------:R-:W-:Y:S02]  /*13d30*/  ISETP.GT.AND P0, PT, R231, 0x19, P0 ;  /* 0x00000019e700780c */ /* 0x000fe40000704270 */
[C---:B------:R-:W-:Y:S02]  /*13d40*/  ISETP.LT.OR P3, PT, R233.reuse, 0x12, P2 ;  /* 0x00000012e900780c */ /* 0x040fe40001761670 */
[C---:B------:R-:W-:Y:S02]  /*13d50*/  ISETP.LT.OR P2, PT, R233.reuse, 0x19, P1 ;  /* 0x00000019e900780c */ /* 0x040fe40000f41670 */
[----:B------:R-:W-:Y:S02]  /*13d60*/  ISETP.LT.OR P1, PT, R233, 0x1a, P0 ;  /* 0x0000001ae900780c */ /* 0x000fe40000721670 */
[----:B------:R-:W-:Y:S02]  /*13d70*/  PLOP3.LUT P0, PT, PT, PT, UP2, 0x40, 0x0 ;  /* 0x000000000000781c */ /* 0x000fe40003f0e828 */
[----:B------:R-:W-:Y:S02]  /*13d80*/  FSEL R166, R192, -INF , !P3 ;  /* 0xff800000c0a67808 */ /* 0x000fe40005800000 */
[----:B------:R-:W-:Y:S02]  /*13d90*/  FSEL R164, R194, -INF , !P2 ;  /* 0xff800000c2a47808 */ /* 0x000fe40005000000 */
[----:B------:R-:W-:Y:S07]  /*13da0*/  FSEL R162, R193, -INF , !P1 ;  /* 0xff800000c1a27808 */ /* 0x000fee0004800000 */
        /* <DEDUP_REMOVED lines=15> */
.L_x_434:
[----:B------:R-:W-:Y:S04]  /*13ea0*/  MOV R7, c[0x0][0x32c] ;  /* 0x0000cb0000077a02 */ /* 0x000fe80000000f00 */
[----:B------:R-:W-:Y:S11]  /*13eb0*/  ISETP.NE.AND P0, PT, R7, 0x1, PT ;  /* 0x000000010700780c */ /* 0x000ff60003f05270 */
[----:B------:R-:W-:Y:S02]  /*13ec0*/  @!UPT UIADD3 URZ, URZ, URZ, URZ ;  /* 0x0000003f3f3ff290 */ /* 0x000fe4000fffe03f */
[----:B------:R-:W-:Y:S05]  /*13ed0*/  @P0 IMAD.HI.U32 R7, R12, c[0x0][0x330], RZ ;  /* 0x0000cc000c070a27 */ /* 0x000fea00078e00ff */
[----:B------:R-:W-:Y:S02]  /*13ee0*/  @P0 SHF.R.U32.HI R12, RZ, c[0x0][0x334], R7 ;  /* 0x0000cd00ff0c0a19 */ /* 0x000fe40000011607 */
.L_x_435:
[----:B------:R-:W-:Y:S05]  /*13ef0*/  BSYNC B0 ;  /* 0x0000000000007941 */ /* 0x000fea0003800000 */
.L_x_433:
[----:B------:R-:W-:Y:S04]  /*13f00*/  IMAD R195, R12, c[0x0][0x32c], -R195 ;  /* 0x0000cb000cc37a24 */ /* 0x000fe800078e0ac3 */
[----:B------:R-:W-:Y:S05]  /*13f10*/  IMAD.IADD R12, R195, 0x1, -R224 ;  /* 0x00000001c30c7824 */ /* 0x000fea00078e0ae0 */
[----:B------:R-:W-:Y:S02]  /*13f20*/  IADD3 R7, R12, c[0x0][0x32c], RZ ;  /* 0x0000cb000c077a10 */ /* 0x000fe40007ffe0ff */
[----:B------:R-:W-:Y:S02]  /*13f30*/  IMNMX R5, R5, R12, !PT ;  /* 0x0000000c05057217 */ /* 0x000fe40007800200 */
[----:B------:R-:W-:Y:S02]  /*13f40*/  IMNMX R4, R4, R7, PT ;  /* 0x0000000704047217 */ /* 0x000fe40003800200 */
.L_x_432:
[----:B------:R-:W-:Y:S01]  /*13f50*/  FMNMX.FTZ R7, R10, R3, !PT ;  /* 0x000000030a077209 */ /* 0x000fe20007810000 */
[----:B------:R-:W-:Y:S01]  /*13f60*/  LDSM.16.MT88.4 R156, [R206+0x8080] ;  /* 0x00808000ce9c783b */ /* 0x000fe20000004200 */
[----:B------:R-:W-:Y:S02]  /*13f70*/  PLOP3.LUT P0, PT, PT, PT, UP0, 0x80, 0x0 ;  /* 0x000000000000781c */ /* 0x000fe40003f0f008 */
[----:B------:R-:W-:Y:S02]  /*13f80*/  FMNMX.FTZ R7, R182, R7, !PT ;  /* 0x00000007b6077209 */ /* 0x000fe40007810000 */
[C---:B------:R-:W-:Y:S02]  /*13f90*/  ISETP.GT.AND P0, PT, R5.reuse, RZ, P0 ;  /* 0x000000ff0500720c */ /* 0x040fe40000704270 */
[----:B------:R-:W-:Y:S01]  /*13fa0*/  FMNMX.FTZ R7, R8, R7, !PT ;  /* 0x0000000708077209 */ /* 0x000fe20007810000 */
[----:B------:R-:W-:Y:S01]  /*13fb0*/  LDSM.16.MT88.4 R172, [R204+0x9880] ;  /* 0x00988000ccac783b */ /* 0x000fe20000004200 */
[----:B------:R-:W-:Y:S02]  /*13fc0*/  ISETP.LT.OR P0, PT, R4, 0x1, P0 ;  /* 0x000000010400780c */ /* 0x000fe40000701670 */
[----:B------:R-:W-:Y:S02]  /*13fd0*/  FMNMX.FTZ R7, R6, R7, !PT ;  /* 0x0000000706077209 */ /* 0x000fe40007810000 */
[----:B------:R-:W-:Y:S02]  /*13fe0*/  PLOP3.LUT P1, PT, PT, PT, UP0, 0x80, 0x0 ;  /* 0x000000000000781c */ /* 0x000fe40003f2f008 */
[----:B------:R-:W-:Y:S01]  /*13ff0*/  FMNMX.FTZ R7, R168, R7, !PT ;  /* 0x00000007a8077209 */ /* 0x000fe20007810000 */
[----:B------:R-:W-:Y:S01]  /*14000*/  LDSM.16.MT88.4 R176, [R211+0xa880] ;  /* 0x00a88000d3b0783b */ /* 0x000fe20000004200 */
[----:B------:R-:W-:Y:S02]  /*14010*/  FSEL R15, R0, -INF , !P0 ;  /* 0xff800000000f7808 */ /* 0x000fe40004000000 */
[----:B------:R-:W-:Y:S02]  /*14020*/  FMNMX.FTZ R7, R166, R7, !PT ;  /* 0x00000007a6077209 */ /* 0x000fe40007810000 */
[C---:B------:R-:W-:Y:S02]  /*14030*/  ISETP.GT.AND P2, PT, R5.reuse, 0x1, P1 ;  /* 0x000000010500780c */ /* 0x040fe40000f44270 */
[----:B------:R-:W-:Y:S01]  /*14040*/  FMNMX.FTZ R7, R164, R7, !PT ;  /* 0x00000007a4077209 */ /* 0x000fe20007810000 */
[----:B------:R-:W-:Y:S01]  /*14050*/  LDSM.16.MT88.4 R192, [R206+0xb880] ;  /* 0x00b88000cec0783b */ /* 0x000fe20000004200 */
[----:B------:R-:W-:Y:S02]  /*14060*/  PLOP3.LUT P1, PT, PT, PT, UP0, 0x80, 0x0 ;  /* 0x000000000000781c */ /* 0x000fe40003f2f008 */
[----:B------:R-:W-:Y:S02]  /*14070*/  FMNMX.FTZ R0, R162, R7, !PT ;  /* 0x00000007a2007209 */ /* 0x000fe40007810000 */
[----:B------:R-:W-:Y:S02]  /*14080*/  ISETP.LT.OR P3, PT, R4, 0x2, P2 ;  /* 0x000000020400780c */ /* 0x000fe40001761670 */
[----:B------:R-:W-:Y:S01]  /*14090*/  ISETP.GT.AND P2, PT, R5, 0x8, P1 ;  /* 0x000000080500780c */ /* 0x000fe20000f44270 */
[----:B------:R-:W1:Y:S01]  /*140a0*/  SHFL.BFLY PT, R7, R0, 0x2, 0x1f ;  /* 0x0c401f0000077f89 */ /* 0x000e6200000e0000 */
[----:B------:R-:W-:Y:S02]  /*140b0*/  PLOP3.LUT P0, PT, PT, PT, UP0, 0x80, 0x0 ;  /* 0x000000000000781c */ /* 0x000fe40003f0f008 */
[----:B------:R-:W-:Y:S02]  /*140c0*/  FSEL R13, R180, -INF , !P3 ;  /* 0xff800000b40d7808 */ /* 0x000fe40005800000 */
[----:B------:R-:W-:Y:S02]  /*140d0*/  FMNMX.FTZ R12, R15, R2, !PT ;  /* 0x000000020f0c7209 */ /* 0x000fe40007810000 */
[----:B------:R-:W-:Y:S02]  /*140e0*/  ISETP.LT.OR P2, PT, R4, 0x9, P2 ;  /* 0x000000090400780c */ /* 0x000fe40001741670 */
[----:B------:R-:W-:Y:S02]  /*140f0*/  ISETP.GT.AND P0, PT, R5, 0x9, P0 ;  /* 0x000000090500780c */ /* 0x000fe40000704270 */
[----:B------:R-:W-:Y:S02]  /*14100*/  PLOP3.LUT P1, PT, PT, PT, UP0, 0x80, 0x0 ;  /* 0x000000000000781c */ /* 0x000fe40003f2f008 */
[----:B------:R-:W-:Y:S02]  /*14110*/  FSEL R11, R184, -INF , !P2 ;  /* 0xff800000b80b7808 */ /* 0x000fe40005000000 */
[----:B------:R-:W-:Y:S02]  /*14120*/  FMNMX.FTZ R12, R13, R12, !PT ;  /* 0x0000000c0d0c7209 */ /* 0x000fe40007810000 */
[C---:B------:R-:W-:Y:S02]  /*14130*/  ISETP.LT.OR P0, PT, R4.reuse, 0xa, P0 ;  /* 0x0000000a0400780c */ /* 0x040fe40000701670 */
[----:B------:R-:W-:Y:S02]  /*14140*/  ISETP.GT.AND P1, PT, R5, 0x10, P1 ;  /* 0x000000100500780c */ /* 0x000fe40000f24270 */
[----:B------:R-:W-:Y:S02]  /*14150*/  PLOP3.LUT P2, PT, PT, PT, UP0, 0x80, 0x0 ;  /* 0x000000000000781c */ /* 0x000fe40003f4f008 */
[----:B------:R-:W-:Y:S02]  /*14160*/  FSEL R9, R185, -INF , !P0 ;  /* 0xff800000b9097808 */ /* 0x000fe40004000000 */
[C---:B------:R-:W-:Y:S01]  /*14170*/  ISETP.LT.OR P3, PT, R4.reuse, 0x11, P1 ;  /* 0x000000110400780c */ /* 0x040fe20000f61670 */
[----:B------:R-:W-:Y:S01]  /*14180*/  LDSM.16.MT88.4 R184, [R204+0xa880] ;  /* 0x00a88000ccb8783b */ /* 0x000fe20000004200 */
[----:B------:R-:W-:Y:S02]  /*14190*/  FMNMX.FTZ R12, R11, R12, !PT ;  /* 0x0000000c0b0c7209 */ /* 0x000fe40007810000 */
[----:B------:R-:W-:Y:S02]  /*141a0*/  ISETP.GT.AND P2, PT, R5, 0x11, P2 ;  /* 0x000000110500780c */ /* 0x000fe40001744270 */
[----:B------:R-:W-:Y:S02]  /*141b0*/  PLOP3.LUT P1, PT, PT, PT, UP0, 0x80, 0x0 ;  /* 0x000000000000781c */ /* 0x000fe40003f2f008 */
[----:B------:R-:W-:Y:S02]  /*141c0*/  FSEL R165, R189, -INF , !P3 ;  /* 0xff800000bda57808 */ /* 0x000fe40005800000 */
[----:B------:R-:W-:Y:S02]  /*141d0*/  ISETP.LT.OR P2, PT, R4, 0x12, P2 ;  /* 0x000000120400780c */ /* 0x000fe40001741670 */
[----:B------:R-:W-:Y:S02]  /*141e0*/  FMNMX.FTZ R14, R9, R12, !PT ;  /* 0x0000000c090e7209 */ /* 0x000fe40007810000 */
[----:B------:R-:W-:Y:S02]  /*141f0*/  ISETP.GT.AND P1, PT, R5, 0x18, P1 ;  /* 0x000000180500780c */ /* 0x000fe40000f24270 */
[----:B------:R-:W-:Y:S01]  /*14200*/  PLOP3.LUT P0, PT, PT, PT, UP0, 0x80, 0x0 ;  /* 0x000000000000781c */ /* 0x000fe20003f0f008 */
[----:B------:R-:W-:Y:S01]  /*14210*/  UISETP.GT.AND UP0, UPT, UR13, UR10, UPT ;  /* 0x0000000a0d00728c */ /* 0x000fe2000bf04270 */
[----:B------:R-:W-:Y:S01]  /*14220*/  FSEL R163, R188, -INF , !P2 ;  /* 0xff800000bca37808 */ /* 0x000fe20005000000 */
[----:B------:R-:W-:Y:S01]  /*14230*/  UIADD3 UR13, UR13, -0x1, URZ ;  /* 0xffffffff0d0d7890 */ /* 0x000fe2000fffe03f */
[----:B------:R-:W-:Y:S02]  /*14240*/  FMNMX.FTZ R14, R165, R14, !PT ;  /* 0x0000000ea50e7209 */ /* 0x000fe40007810000 */
[C---:B------:R-:W-:Y:S02]  /*14250*/  ISETP.LT.OR P1, PT, R4.reuse, 0x19, P1 ;  /* 0x000000190400780c */ /* 0x040fe40000f21670 */
[----:B------:R-:W-:Y:S02]  /*14260*/  ISETP.GT.AND P0, PT, R5, 0x19, P0 ;  /* 0x000000190500780c */ /* 0x000fe40000704270 */
[----:B------:R-:W-:Y:S02]  /*14270*/  FSEL R161, R191, -INF , !P1 ;  /* 0xff800000bfa17808 */ /* 0x000fe40004800000 */
[----:B------:R-:W-:Y:S04]  /*14280*/  ISETP.LT.OR P0, PT, R4, 0x1a, P0 ;  /* 0x0000001a0400780c */ /* 0x000fe80000701670 */
[----:B------:R-:W-:Y:S02]  /*14290*/  FSEL R149, R190, -INF , !P0 ;  /* 0xff800000be957808 */ /* 0x000fe40004000000 */
[----:B------:R-:W-:Y:S01]  /*142a0*/  LDSM.16.MT88.4 R188, [R211+0xb880] ;  /* 0x00b88000d3bc783b */ /* 0x000fe20000004200 */
[----:B-1----:R-:W-:Y:S02]  /*142b0*/  FMNMX.FTZ R12, R0, R7, !PT ;  /* 0x00000007000c7209 */ /* 0x002fe40007810000 */
[----:B------:R-:W-:Y:S04]  /*142c0*/  FMNMX.FTZ R0, R163, R14, !PT ;  /* 0x0000000ea3007209 */ /* 0x000fe80007810000 */
[----:B------:R-:W-:Y:S01]  /*142d0*/  FMNMX.FTZ R0, R161, R0, !PT ;  /* 0x00000000a1007209 */ /* 0x000fe20007810000 */
[----:B------:R-:W1:Y:S03]  /*142e0*/  SHFL.BFLY PT, R17, R12, 0x1, 0x1f ;  /* 0x0c201f000c117f89 */ /* 0x000e6600000e0000 */
[----:B------:R-:W-:Y:S05]  /*142f0*/  FMNMX.FTZ R7, R149, R0, !PT ;  /* 0x0000000095077209 */ /* 0x000fea0007810000 */
[----:B------:R-:W2:Y:S01]  /*14300*/  SHFL.BFLY PT, R4, R7, 0x2, 0x1f ;  /* 0x0c401f0007047f89 */ /* 0x000ea200000e0000 */
[----:B-1----:R-:W-:Y:S04]  /*14310*/  FMNMX.FTZ R0, R12, R17, !PT ;  /* 0x000000110c007209 */ /* 0x002fe80007810000 */
[C---:B------:R-:W-:Y:S01]  /*14320*/  FSETP.NEU.FTZ.AND P0, PT, R0.reuse, -INF , PT ;  /* 0xff8000000000780b */ /* 0x040fe20003f1d000 */
[C---:B------:R-:W-:Y:S01]  /*14330*/  FMUL.FTZ R167, R0.reuse, c[0x0][0x2d0] ;  /* 0x0000b40000a77a20 */ /* 0x040fe20000410000 */
[----:B--2---:R-:W-:Y:S04]  /*14340*/  FMNMX.FTZ R5, R7, R4, !PT ;  /* 0x0000000407057209 */ /* 0x004fe80007810000 */
[----:B------:R-:W-:Y:S02]  /*14350*/  FSEL R167, R167, RZ, P0 ;  /* 0x000000ffa7a77208 */ /* 0x000fe40000000000 */
[----:B------:R-:W-:Y:S01]  /*14360*/  FSEL R4, R0, RZ, P0 ;  /* 0x000000ff00047208 */ /* 0x000fe20000000000 */
[----:B------:R-:W1:Y:S02]  /*14370*/  SHFL.BFLY PT, R148, R5, 0x1, 0x1f ;  /* 0x0c201f0005947f89 */ /* 0x000e6400000e0000 */
[----:B------:R-:W-:Y:S02]  /*14380*/  FFMA.FTZ R151, R182, c[0x0][0x2d0], -R167 ;  /* 0x0000b400b6977a23 */ /* 0x000fe400000108a7 */
[----:B------:R-:W-:Y:S02]  /*14390*/  FADD.FTZ R3, -R4, R3 ;  /* 0x0000000304037221 */ /* 0x000fe40000010100 */
[--C-:B------:R-:W-:Y:S02]  /*143a0*/  FFMA.FTZ R230, R10, c[0x0][0x2d0], -R167.reuse ;  /* 0x0000b4000ae67a23 */ /* 0x100fe400000108a7 */
[--C-:B------:R-:W-:Y:S01]  /*143b0*/  FFMA.FTZ R150, R8, c[0x0][0x2d0], -R167.reuse ;  /* 0x0000b40008967a23 */ /* 0x100fe200000108a7 */
[----:B------:R-:W-:Y:S01]  /*143c0*/  MUFU.EX2 R151, R151 ;  /* 0x0000009700977308 */ /* 0x000fe20000000800 */
[--C-:B------:R-:W-:Y:S01]  /*143d0*/  FFMA.FTZ R231, R6, c[0x0][0x2d0], -R167.reuse ;  /* 0x0000b40006e77a23 */ /* 0x100fe200000108a7 */
[----:B------:R-:W-:Y:S01]  /*143e0*/  LDSM.16.MT88.4 R180, [R206+0xa880] ;  /* 0x00a88000ceb4783b */ /* 0x000fe20000004200 */
[----:B------:R-:W-:Y:S02]  /*143f0*/  FMUL.FTZ R6, R3, c[0x0][0x2d0] ;  /* 0x0000b40003067a20 */ /* 0x000fe40000410000 */
[--C-:B------:R-:W-:Y:S02]  /*14400*/  FFMA.FTZ R236, R168, c[0x0][0x2d0], -R167.reuse ;  /* 0x0000b400a8ec7a23 */ /* 0x100fe400000108a7 */
[--C-:B------:R-:W-:Y:S02]  /*14410*/  FFMA.FTZ R237, R166, c[0x0][0x2d0], -R167.reuse ;  /* 0x0000b400a6ed7a23 */ /* 0x100fe400000108a7 */
[--C-:B------:R-:W-:Y:S01]  /*14420*/  FFMA.FTZ R238, R164, c[0x0][0x2d0], -R167.reuse ;  /* 0x0000b400a4ee7a23 */ /* 0x100fe200000108a7 */
[----:B------:R-:W2:Y:S01]  /*14430*/  MUFU.EX2 R3, R6 ;  /* 0x0000000600037308 */ /* 0x000ea20000000800 */
[----:B------:R-:W-:Y:S01]  /*14440*/  LDSM.16.MT88.4 R168, [R206+0x9880] ;  /* 0x00988000cea8783b */ /* 0x000fe20000004200 */
[----:B------:R-:W-:Y:S01]  /*14450*/  FFMA.FTZ R167, R162, c[0x0][0x2d0], -R167 ;  /* 0x0000b400a2a77a23 */ /* 0x000fe200000108a7 */
[----:B-1----:R-:W-:Y:S04]  /*14460*/  FMNMX.FTZ R148, R5, R148, !PT ;  /* 0x0000009405947209 */ /* 0x002fe80007810000 */
[C---:B------:R-:W-:Y:S01]  /*14470*/  FSETP.NEU.FTZ.AND P0, PT, R148.reuse, -INF , PT ;  /* 0xff8000009400780b */ /* 0x040fe20003f1d000 */
[C---:B------:R-:W-:Y:S02]  /*14480*/  FMUL.FTZ R160, R148.reuse, c[0x0][0x2d0] ;  /* 0x0000b40094a07a20 */ /* 0x040fe40000410000 */
[----:B------:R-:W1:Y:S01]  /*14490*/  MUFU.EX2 R230, R230 ;  /* 0x000000e600e67308 */ /* 0x000e620000000800 */
[----:B------:R-:W-:Y:S02]  /*144a0*/  FSEL R5, R148, RZ, P0 ;  /* 0x000000ff94057208 */ /* 0x000fe40000000000 */
[----:B------:R-:W-:Y:S02]  /*144b0*/  FSEL R160, R160, RZ, P0 ;  /* 0x000000ffa0a07208 */ /* 0x000fe40000000000 */
[----:B------:R-:W-:Y:S01]  /*144c0*/  PLOP3.LUT P0, PT, PT, PT, UP0, 0x80, 0x0 ;  /* 0x000000000000781c */ /* 0x000fe20003f0f008 */
[----:B------:R-:W-:Y:S02]  /*144d0*/  FADD.FTZ R5, -R5, R2 ;  /* 0x0000000205057221 */ /* 0x000fe40000010100 */
[--C-:B------:R-:W-:Y:S02]  /*144e0*/  FFMA.FTZ R235, R15, c[0x0][0x2d0], -R160.reuse ;  /* 0x0000b4000feb7a23 */ /* 0x100fe400000108a0 */
[----:B------:R-:W-:Y:S01]  /*144f0*/  MUFU.EX2 R150, R150 ;  /* 0x0000009600967308 */ /* 0x000fe20000000800 */
[--C-:B------:R-:W-:Y:S02]  /*14500*/  FFMA.FTZ R234, R13, c[0x0][0x2d0], -R160.reuse ;  /* 0x0000b4000dea7a23 */ /* 0x100fe400000108a0 */
[----:B------:R-:W3:Y:S01]  /*14510*/  LDSM.16.MT88.4 R12, [R211+0x8080] ;  /* 0x00808000d30c783b */ /* 0x000ee20000004200 */
[--C-:B------:R-:W-:Y:S02]  /*14520*/  FFMA.FTZ R233, R11, c[0x0][0x2d0], -R160.reuse ;  /* 0x0000b4000be97a23 */ /* 0x100fe400000108a0 */
[--C-:B------:R-:W-:Y:S02]  /*14530*/  FFMA.FTZ R232, R9, c[0x0][0x2d0], -R160.reuse ;  /* 0x0000b40009e87a23 */ /* 0x100fe400000108a0 */
[----:B------:R-:W-:Y:S02]  /*14540*/  FMUL.FTZ R2, R5, c[0x0][0x2d0] ;  /* 0x0000b40005027a20 */ /* 0x000fe40000410000 */
[----:B------:R-:W4:Y:S01]  /*14550*/  MUFU.EX2 R231, R231 ;  /* 0x000000e700e77308 */ /* 0x000f220000000800 */
[C---:B--2---:R-:W-:Y:S02]  /*14560*/  FMUL.FTZ R4, R3.reuse, R144 ;  /* 0x0000009003047220 */ /* 0x044fe40000410000 */
[----:B------:R-:W-:Y:S01]  /*14570*/  FMUL.FTZ R5, R3, R145 ;  /* 0x0000009103057220 */ /* 0x000fe20000410000 */
[----:B-1----:R-:W-:Y:S01]  /*14580*/  F2FP.BF16.PACK_AB R152, R151, R230 ;  /* 0x000000e69798723e */ /* 0x002fe200000010ff */
[C---:B------:R-:W-:Y:S02]  /*14590*/  FMUL.FTZ R8, R3.reuse, R140 ;  /* 0x0000008c03087220 */ /* 0x040fe40000410000 */
[C---:B------:R-:W-:Y:S02]  /*145a0*/  FMUL.FTZ R9, R3.reuse, R141 ;  /* 0x0000008d03097220 */ /* 0x040fe40000410000 */
[C---:B------:R-:W-:Y:S01]  /*145b0*/  FMUL.FTZ R16, R3.reuse, R132 ;  /* 0x0000008403107220 */ /* 0x040fe20000410000 */
[----:B------:R-:W1:Y:S01]  /*145c0*/  MUFU.EX2 R2, R2 ;  /* 0x0000000200027308 */ /* 0x000e620000000800 */
[----:B------:R-:W-:Y:S02]  /*145d0*/  FMUL.FTZ R17, R3, R133 ;  /* 0x0000008503117220 */ /* 0x000fe40000410000 */
[--C-:B------:R-:W-:Y:S02]  /*145e0*/  FFMA.FTZ R240, R165, c[0x0][0x2d0], -R160.reuse ;  /* 0x0000b400a5f07a23 */ /* 0x100fe400000108a0 */
[--C-:B------:R-:W-:Y:S02]  /*145f0*/  FFMA.FTZ R241, R163, c[0x0][0x2d0], -R160.reuse ;  /* 0x0000b400a3f17a23 */ /* 0x100fe400000108a0 */
[--C-:B------:R-:W-:Y:S02]  /*14600*/  FFMA.FTZ R242, R161, c[0x0][0x2d0], -R160.reuse ;  /* 0x0000b400a1f27a23 */ /* 0x100fe400000108a0 */
[----:B------:R-:W-:Y:S01]  /*14610*/  FFMA.FTZ R160, R149, c[0x0][0x2d0], -R160 ;  /* 0x0000b40095a07a23 */ /* 0x000fe200000108a0 */
[----:B------:R-:W-:Y:S01]  /*14620*/  MUFU.EX2 R235, R235 ;  /* 0x000000eb00eb7308 */ /* 0x000fe20000000800 */
[C---:B------:R-:W-:Y:S02]  /*14630*/  FMUL.FTZ R28, R3.reuse, R28 ;  /* 0x0000001c031c7220 */ /* 0x040fe40000410000 */
[----:B------:R-:W-:Y:S01]  /*14640*/  FMUL.FTZ R29, R3, R29 ;  /* 0x0000001d031d7220 */ /* 0x000fe20000410000 */
[----:B----4-:R-:W-:Y:S01]  /*14650*/  F2FP.BF16.PACK_AB R154, R231, R150 ;  /* 0x00000096e79a723e */ /* 0x010fe200000010ff */
[C---:B------:R-:W-:Y:S02]  /*14660*/  FMUL.FTZ R32, R3.reuse, R32 ;  /* 0x0000002003207220 */ /* 0x040fe40000410000 */
[C---:B------:R-:W-:Y:S02]  /*14670*/  FMUL.FTZ R33, R3.reuse, R33 ;  /* 0x0000002103217220 */ /* 0x040fe40000410000 */
[C---:B------:R-:W-:Y:S01]  /*14680*/  FMUL.FTZ R36, R3.reuse, R36 ;  /* 0x0000002403247220 */ /* 0x040fe20000410000 */
[----:B------:R-:W2:Y:S01]  /*14690*/  MUFU.EX2 R234, R234 ;  /* 0x000000ea00ea7308 */ /* 0x000ea20000000800 */
[C---:B------:R-:W-:Y:S02]  /*146a0*/  FMUL.FTZ R37, R3.reuse, R37 ;  /* 0x0000002503257220 */ /* 0x040fe40000410000 */
[C---:B------:R-:W-:Y:S02]  /*146b0*/  FMUL.FTZ R40, R3.reuse, R40 ;  /* 0x0000002803287220 */ /* 0x040fe40000410000 */
[C---:B-1----:R-:W-:Y:S02]  /*146c0*/  FMUL.FTZ R6, R2.reuse, R146 ;  /* 0x0000009202067220 */ /* 0x042fe40000410000 */
[C---:B------:R-:W-:Y:S02]  /*146d0*/  FMUL.FTZ R7, R2.reuse, R147 ;  /* 0x0000009302077220 */ /* 0x040fe40000410000 */
[----:B------:R-:W1:Y:S01]  /*146e0*/  LDSM.16.MT88.4 R144, [R205+0x8080] ;  /* 0x00808000cd90783b */ /* 0x000e620000004200 */
[----:B------:R-:W-:Y:S01]  /*146f0*/  MUFU.EX2 R233, R233 ;  /* 0x000000e900e97308 */ /* 0x000fe20000000800 */
[C---:B------:R-:W-:Y:S02]  /*14700*/  FMUL.FTZ R10, R2.reuse, R142 ;  /* 0x0000008e020a7220 */ /* 0x040fe40000410000 */
[C---:B------:R-:W-:Y:S02]  /*14710*/  FMUL.FTZ R11, R2.reuse, R143 ;  /* 0x0000008f020b7220 */ /* 0x040fe40000410000 */
[C---:B------:R-:W-:Y:S02]  /*14720*/  FMUL.FTZ R18, R2.reuse, R134 ;  /* 0x0000008602127220 */ /* 0x040fe40000410000 */
[C---:B------:R-:W-:Y:S01]  /*14730*/  FMUL.FTZ R19, R2.reuse, R135 ;  /* 0x0000008702137220 */ /* 0x040fe20000410000 */
[----:B------:R-:W-:Y:S01]  /*14740*/  LDSM.16.MT88.4 R140, [R206+0x9080] ;  /* 0x00908000ce8c783b */ /* 0x000fe20000004200 */
[C---:B------:R-:W-:Y:S01]  /*14750*/  FMUL.FTZ R30, R2.reuse, R30 ;  /* 0x0000001e021e7220 */ /* 0x040fe20000410000 */
[----:B------:R-:W4:Y:S01]  /*14760*/  MUFU.EX2 R232, R232 ;  /* 0x000000e800e87308 */ /* 0x000f220000000800 */
[C---:B------:R-:W-:Y:S02]  /*14770*/  FMUL.FTZ R31, R2.reuse, R31 ;  /* 0x0000001f021f7220 */ /* 0x040fe40000410000 */
[----:B------:R-:W-:Y:S01]  /*14780*/  FMUL.FTZ R34, R2, R34 ;  /* 0x0000002202227220 */ /* 0x000fe20000410000 */
[----:B--2---:R-:W-:Y:S01]  /*14790*/  F2FP.BF16.PACK_AB R153, R234, R235 ;  /* 0x000000ebea99723e */ /* 0x004fe200000010ff */
[C---:B------:R-:W-:Y:S01]  /*147a0*/  FMUL.FTZ R35, R2.reuse, R35 ;  /* 0x0000002302237220 */ /* 0x040fe20000410000 */
[----:B------:R-:W-:Y:S01]  /*147b0*/  LDSM.16.MT88.4 R132, [R211+0x9080] ;  /* 0x00908000d384783b */ /* 0x000fe20000004200 */
[C---:B------:R-:W-:Y:S02]  /*147c0*/  FMUL.FTZ R38, R2.reuse, R38 ;  /* 0x0000002602267220 */ /* 0x040fe40000410000 */
[C---:B------:R-:W-:Y:S01]  /*147d0*/  FMUL.FTZ R39, R2.reuse, R39 ;  /* 0x0000002702277220 */ /* 0x040fe20000410000 */
[----:B------:R2:W-:Y:S01]  /*147e0*/  MUFU.EX2 R149, R160 ;  /* 0x000000a000957308 */ /* 0x0005e20000000800 */
[C---:B------:R-:W-:Y:S02]  /*147f0*/  FMUL.FTZ R41, R3.reuse, R41 ;  /* 0x0000002903297220 */ /* 0x040fe40000410000 */
[C---:B------:R-:W-:Y:S02]  /*14800*/  FMUL.FTZ R42, R2.reuse, R42 ;  /* 0x0000002a022a7220 */ /* 0x040fe40000410000 */
[C---:B------:R-:W-:Y:S02]  /*14810*/  FMUL.FTZ R43, R2.reuse, R43 ;  /* 0x0000002b022b7220 */ /* 0x040fe40000410000 */
[C---:B------:R-:W-:Y:S02]  /*14820*/  FMUL.FTZ R44, R3.reuse, R44 ;  /* 0x0000002c032c7220 */ /* 0x040fe40000410000 */
[C---:B------:R-:W-:Y:S01]  /*14830*/  FMUL.FTZ R45, R3.reuse, R45 ;  /* 0x0000002d032d7220 */ /* 0x040fe20000410000 */
[----:B------:R5:W-:Y:S01]  /*14840*/  MUFU.EX2 R239, R167 ;  /* 0x000000a700ef7308 */ /* 0x000be20000000800 */
[C---:B------:R-:W-:Y:S02]  /*14850*/  FMUL.FTZ R46, R2.reuse, R46 ;  /* 0x0000002e022e7220 */ /* 0x040fe40000410000 */
[----:B------:R-:W-:Y:S01]  /*14860*/  FMUL.FTZ R47, R2, R47 ;  /* 0x0000002f022f7220 */ /* 0x000fe20000410000 */
[----:B----4-:R-:W-:Y:S01]  /*14870*/  F2FP.BF16.PACK_AB R155, R232, R233 ;  /* 0x000000e9e89b723e */ /* 0x010fe200000010ff */
[C---:B------:R-:W-:Y:S02]  /*14880*/  FMUL.FTZ R48, R3.reuse, R48 ;  /* 0x0000003003307220 */ /* 0x040fe40000410000 */
[C---:B------:R-:W-:Y:S02]  /*14890*/  FMUL.FTZ R49, R3.reuse, R49 ;  /* 0x0000003103317220 */ /* 0x040fe40000410000 */
[C---:B------:R-:W-:Y:S01]  /*148a0*/  FMUL.FTZ R50, R2.reuse, R50 ;  /* 0x0000003202327220 */ /* 0x040fe20000410000 */
[----:B------:R-:W-:Y:S01]  /*148b0*/  MUFU.EX2 R236, R236 ;  /* 0x000000ec00ec7308 */ /* 0x000fe20000000800 */
[C---:B---3--:R-:W-:Y:S01]  /*148c0*/  HMMA.16816.F32.BF16 R4, R152.reuse, R12, R4 ;  /* 0x0000000c9804723c */ /* 0x048fe20000041804 */
[----:B--2---:R-:W-:Y:S04]  /*148d0*/  LDSM.16.MT88.4 R160, [R205+0x8880] ;  /* 0x00888000cda0783b */ /* 0x004fe80000004200 */
[C---:B------:R-:W-:Y:S02]  /*148e0*/  FMUL.FTZ R51, R2.reuse, R51 ;  /* 0x0000003302337220 */ /* 0x040fe40000410000 */
[C---:B------:R-:W-:Y:S01]  /*148f0*/  FMUL.FTZ R12, R3.reuse, R136 ;  /* 0x00000088030c7220 */ /* 0x040fe20000410000 */
[C---:B------:R-:W-:Y:S01]  /*14900*/  HMMA.16816.F32.BF16 R8, R152.reuse, R14, R8 ;  /* 0x0000000e9808723c */ /* 0x040fe20000041808 */
[----:B------:R-:W2:Y:S03]  /*14910*/  MUFU.EX2 R237, R237 ;  /* 0x000000ed00ed7308 */ /* 0x000ea60000000800 */
[C---:B------:R-:W-:Y:S01]  /*14920*/  FMUL.FTZ R13, R3.reuse, R137 ;  /* 0x00000089030d7220 */ /* 0x040fe20000410000 */
[----:B-----5:R-:W-:Y:S01]  /*14930*/  LDSM.16.MT88.4 R164, [R204+0x8880] ;  /* 0x00888000cca4783b */ /* 0x020fe20000004200 */
[C---:B------:R-:W-:Y:S02]  /*14940*/  FMUL.FTZ R20, R3.reuse, R20 ;  /* 0x0000001403147220 */ /* 0x040fe40000410000 */
[C---:B------:R-:W-:Y:S03]  /*14950*/  FMUL.FTZ R14, R2.reuse, R138 ;  /* 0x0000008a020e7220 */ /* 0x040fe60000410000 */
[----:B------:R-:W3:Y:S01]  /*14960*/  MUFU.EX2 R238, R238 ;  /* 0x000000ee00ee7308 */ /* 0x000ee20000000800 */
[C---:B------:R-:W-:Y:S02]  /*14970*/  FMUL.FTZ R15, R2.reuse, R139 ;  /* 0x0000008b020f7220 */ /* 0x040fe40000410000 */
[----:B------:R-:W4:Y:S01]  /*14980*/  LDSM.16.MT88.4 R136, [R204+0x8080] ;  /* 0x00808000cc88783b */ /* 0x000f220000004200 */
[C---:B------:R-:W-:Y:S02]  /*14990*/  FMUL.FTZ R52, R3.reuse, R52 ;  /* 0x0000003403347220 */ /* 0x040fe40000410000 */
[C---:B------:R-:W-:Y:S02]  /*149a0*/  FMUL.FTZ R53, R3.reuse, R53 ;  /* 0x0000003503357220 */ /* 0x040fe40000410000 */
[C---:B------:R-:W-:Y:S02]  /*149b0*/  HMMA.16816.F32.BF16 R12, R152.reuse, R156, R12 ;  /* 0x0000009c980c723c */ /* 0x040fe4000004180c */
[----:B------:R-:W-:Y:S01]  /*149c0*/  MUFU.EX2 R240, R240 ;  /* 0x000000f000f07308 */ /* 0x000fe20000000800 */
[C---:B------:R-:W-:Y:S02]  /*149d0*/  FMUL.FTZ R54, R2.reuse, R54 ;  /* 0x0000003602367220 */ /* 0x040fe40000410000 */
[C---:B------:R-:W-:Y:S02]  /*149e0*/  FMUL.FTZ R55, R2.reuse, R55 ;  /* 0x0000003702377220 */ /* 0x040fe40000410000 */
[C---:B------:R-:W-:Y:S01]  /*149f0*/  FMUL.FTZ R56, R3.reuse, R56 ;  /* 0x0000003803387220 */ /* 0x040fe20000410000 */
[C---:B------:R-:W-:Y:S01]  /*14a00*/  HMMA.16816.F32.BF16 R16, R152.reuse, R158, R16 ;  /* 0x0000009e9810723c */ /* 0x040fe20000041810 */
[----:B------:R-:W-:Y:S03]  /*14a10*/  LDSM.16.MT88.4 R156, [R206+0x8880] ;  /* 0x00888000ce9c783b */ /* 0x000fe60000004200 */
[C---:B------:R-:W-:Y:S01]  /*14a20*/  FMUL.FTZ R21, R3.reuse, R21 ;  /* 0x0000001503157220 */ /* 0x040fe20000410000 */
[----:B------:R-:W5:Y:S01]  /*14a30*/  MUFU.EX2 R241, R241 ;  /* 0x000000f100f17308 */ /* 0x000f620000000800 */
[C---:B------:R-:W-:Y:S02]  /*14a40*/  FMUL.FTZ R22, R2.reuse, R22 ;  /* 0x0000001602167220 */ /* 0x040fe40000410000 */
[C---:B------:R-:W-:Y:S04]  /*14a50*/  FMUL.FTZ R23, R2.reuse, R23 ;  /* 0x0000001702177220 */ /* 0x040fe80000410000 */
[C---:B------:R-:W-:Y:S02]  /*14a60*/  FMUL.FTZ R57, R3.reuse, R57 ;  /* 0x0000003903397220 */ /* 0x040fe40000410000 */
[C---:B------:R-:W-:Y:S01]  /*14a70*/  FMUL.FTZ R58, R2.reuse, R58 ;  /* 0x0000003a023a7220 */ /* 0x040fe20000410000 */
[C---:B-1----:R-:W-:Y:S01]  /*14a80*/  HMMA.16816.F32.BF16 R20, R152.reuse, R144, R20 ;  /* 0x000000909814723c */ /* 0x042fe20000041814 */
[----:B------:R-:W1:Y:S02]  /*14a90*/  MUFU.EX2 R242, R242 ;  /* 0x000000f200f27308 */ /* 0x000e640000000800 */
[C---:B------:R-:W-:Y:S02]  /*14aa0*/  FMUL.FTZ R24, R3.reuse, R24 ;  /* 0x0000001803187220 */ /* 0x040fe40000410000 */
[C---:B------:R-:W-:Y:S02]  /*14ab0*/  FMUL.FTZ R25, R3.reuse, R25 ;  /* 0x0000001903197220 */ /* 0x040fe40000410000 */
[C---:B------:R-:W-:Y:S02]  /*14ac0*/  FMUL.FTZ R26, R2.reuse, R26 ;  /* 0x0000001a021a7220 */ /* 0x040fe40000410000 */
[C---:B------:R-:W-:Y:S03]  /*14ad0*/  FMUL.FTZ R27, R2.reuse, R27 ;  /* 0x0000001b021b7220 */ /* 0x040fe60000410000 */
[C---:B------:R-:W-:Y:S02]  /*14ae0*/  FMUL.FTZ R59, R2.reuse, R59 ;  /* 0x0000003b023b7220 */ /* 0x040fe40000410000 */
[C---:B------:R-:W-:Y:S02]  /*14af0*/  FMUL.FTZ R60, R3.reuse, R60 ;  /* 0x0000003c033c7220 */ /* 0x040fe40000410000 */
[C---:B------:R-:W-:Y:S03]  /*14b00*/  HMMA.16816.F32.BF16 R24, R152.reuse, R146, R24 ;  /* 0x000000929818723c */ /* 0x040fe60000041818 */
[C---:B------:R-:W-:Y:S02]  /*14b10*/  FMUL.FTZ R61, R3.reuse, R61 ;  /* 0x0000003d033d7220 */ /* 0x040fe40000410000 */
[C---:B------:R-:W-:Y:S02]  /*14b20*/  FMUL.FTZ R62, R2.reuse, R62 ;  /* 0x0000003e023e7220 */ /* 0x040fe40000410000 */
[C---:B------:R-:W-:Y:S01]  /*14b30*/  FMUL.FTZ R63, R2.reuse, R63 ;  /* 0x0000003f023f7220 */ /* 0x040fe20000410000 */
[C---:B----4-:R-:W-:Y:S04]  /*14b40*/  HMMA.16816.F32.BF16 R28, R152.reuse, R136, R28 ;  /* 0x00000088981c723c */ /* 0x050fe8000004181c */
[C---:B------:R-:W-:Y:S02]  /*14b50*/  FMUL.FTZ R64, R3.reuse, R64 ;  /* 0x0000004003407220 */ /* 0x040fe40000410000 */
[C---:B------:R-:W-:Y:S02]  /*14b60*/  FMUL.FTZ R65, R3.reuse, R65 ;  /* 0x0000004103417220 */ /* 0x040fe40000410000 */
[C---:B------:R-:W-:Y:S01]  /*14b70*/  HMMA.16816.F32.BF16 R32, R152.reuse, R138, R32 ;  /* 0x0000008a9820723c */ /* 0x040fe20000041820 */
[----:B------:R-:W4:Y:S03]  /*14b80*/  LDSM.16.MT88.4 R136, [R205+0x9080] ;  /* 0x00908000cd88783b */ /* 0x000f260000004200 */
[C---:B------:R-:W-:Y:S02]  /*14b90*/  FMUL.FTZ R66, R2.reuse, R66 ;  /* 0x0000004202427220 */ /* 0x040fe40000410000 */
[C---:B------:R-:W-:Y:S02]  /*14ba0*/  FMUL.FTZ R67, R2.reuse, R67 ;  /* 0x0000004302437220 */ /* 0x040fe40000410000 */
[C---:B------:R-:W-:Y:S04]  /*14bb0*/  HMMA.16816.F32.BF16 R36, R152.reuse, R132, R36 ;  /* 0x000000849824723c */ /* 0x040fe80000041824 */
[C---:B------:R-:W-:Y:S02]  /*14bc0*/  FMUL.FTZ R68, R3.reuse, R68 ;  /* 0x0000004403447220 */ /* 0x040fe40000410000 */
[C---:B------:R-:W-:Y:S02]  /*14bd0*/  FMUL.FTZ R69, R3.reuse, R69 ;  /* 0x0000004503457220 */ /* 0x040fe40000410000 */
[C---:B------:R-:W-:Y:S01]  /*14be0*/  HMMA.16816.F32.BF16 R40, R152.reuse, R134, R40 ;  /* 0x000000869828723c */ /* 0x040fe20000041828 */
[----:B------:R-:W1:Y:S03]  /*14bf0*/  LDSM.16.MT88.4 R132, [R204+0x9080] ;  /* 0x00908000cc84783b */ /* 0x000e660000004200 */
[C---:B------:R-:W-:Y:S02]  /*14c00*/  FMUL.FTZ R70, R2.reuse, R70 ;  /* 0x0000004602467220 */ /* 0x040fe40000410000 */
[C---:B------:R-:W-:Y:S02]  /*14c10*/  FMUL.FTZ R71, R2.reuse, R71 ;  /* 0x0000004702477220 */ /* 0x040fe40000410000 */
[C---:B------:R-:W-:Y:S04]  /*14c20*/  HMMA.16816.F32.BF16 R44, R152.reuse, R140, R44 ;  /* 0x0000008c982c723c */ /* 0x040fe8000004182c */
[C---:B------:R-:W-:Y:S02]  /*14c30*/  FMUL.FTZ R72, R3.reuse, R72 ;  /* 0x0000004803487220 */ /* 0x040fe40000410000 */
[C---:B------:R-:W-:Y:S02]  /*14c40*/  FMUL.FTZ R73, R3.reuse, R73 ;  /* 0x0000004903497220 */ /* 0x040fe40000410000 */
[C---:B------:R-:W-:Y:S01]  /*14c50*/  HMMA.16816.F32.BF16 R48, R152.reuse, R142, R48 ;  /* 0x0000008e9830723c */ /* 0x040fe20000041830 */
[----:B------:R-:W2:Y:S03]  /*14c60*/  LDSM.16.MT88.4 R140, [R211+0xa080] ;  /* 0x00a08000d38c783b */ /* 0x000ea60000004200 */
[C---:B------:R-:W-:Y:S02]  /*14c70*/  FMUL.FTZ R74, R2.reuse, R74 ;  /* 0x0000004a024a7220 */ /* 0x040fe40000410000 */
[C---:B------:R-:W-:Y:S02]  /*14c80*/  FMUL.FTZ R75, R2.reuse, R75 ;  /* 0x0000004b024b7220 */ /* 0x040fe40000410000 */
[C---:B------:R-:W-:Y:S01]  /*14c90*/  FMUL.FTZ R76, R3.reuse, R76 ;  /* 0x0000004c034c7220 */ /* 0x040fe20000410000 */
[C---:B----4-:R-:W-:Y:S03]  /*14ca0*/  HMMA.16816.F32.BF16 R52, R152.reuse, R136, R52 ;  /* 0x000000889834723c */ /* 0x050fe60000041834 */
[C---:B------:R-:W-:Y:S02]  /*14cb0*/  FMUL.FTZ R77, R3.reuse, R77 ;  /* 0x0000004d034d7220 */ /* 0x040fe40000410000 */
[C---:B------:R-:W-:Y:S02]  /*14cc0*/  FMUL.FTZ R78, R2.reuse, R78 ;  /* 0x0000004e024e7220 */ /* 0x040fe40000410000 */
[C---:B------:R-:W-:Y:S01]  /*14cd0*/  FMUL.FTZ R79, R2.reuse, R79 ;  /* 0x0000004f024f7220 */ /* 0x040fe20000410000 */
[C---:B------:R-:W-:Y:S01]  /*14ce0*/  HMMA.16816.F32.BF16 R56, R152.reuse, R138, R56 ;  /* 0x0000008a9838723c */ /* 0x040fe20000041838 */
[----:B------:R-:W4:Y:S03]  /*14cf0*/  LDSM.16.MT88.4 R136, [R206+0xa080] ;  /* 0x00a08000ce88783b */ /* 0x000f260000004200 */
[C---:B------:R-:W-:Y:S02]  /*14d00*/  FMUL.FTZ R80, R3.reuse, R80 ;  /* 0x0000005003507220 */ /* 0x040fe40000410000 */
[C---:B------:R-:W-:Y:S02]  /*14d10*/  FMUL.FTZ R81, R3.reuse, R81 ;  /* 0x0000005103517220 */ /* 0x040fe40000410000 */
[C---:B-1----:R-:W-:Y:S04]  /*14d20*/  HMMA.16816.F32.BF16 R60, R152.reuse, R132, R60 ;  /* 0x00000084983c723c */ /* 0x042fe8000004183c */
[C---:B------:R-:W-:Y:S02]  /*14d30*/  FMUL.FTZ R82, R2.reuse, R82 ;  /* 0x0000005202527220 */ /* 0x040fe40000410000 */
[C---:B------:R-:W-:Y:S02]  /*14d40*/  FMUL.FTZ R83, R2.reuse, R83 ;  /* 0x0000005302537220 */ /* 0x040fe40000410000 */
[C---:B------:R-:W-:Y:S01]  /*14d50*/  HMMA.16816.F32.BF16 R64, R152.reuse, R134, R64 ;  /* 0x000000869840723c */ /* 0x040fe20000041840 */
[----:B------:R-:W1:Y:S03]  /*14d60*/  LDSM.16.MT88.4 R132, [R205+0xa080] ;  /* 0x00a08000cd84783b */ /* 0x000e660000004200 */
[C---:B------:R-:W-:Y:S02]  /*14d70*/  FMUL.FTZ R84, R3.reuse, R84 ;  /* 0x0000005403547220 */ /* 0x040fe40000410000 */
[C---:B------:R-:W-:Y:S02]  /*14d80*/  FMUL.FTZ R85, R3.reuse, R85 ;  /* 0x0000005503557220 */ /* 0x040fe40000410000 */
[C---:B--2---:R-:W-:Y:S04]  /*14d90*/  HMMA.16816.F32.BF16 R68, R152.reuse, R140, R68 ;  /* 0x0000008c9844723c */ /* 0x044fe80000041844 */
        /* <DEDUP_REMOVED lines=29> */
[C---:B------:R-:W-:Y:S04]  /*14f70*/  FMUL.FTZ R104, R3.reuse, R104 ;  /* 0x0000006803687220 */ /* 0x040fe80000410000 */
[C---:B------:R-:W-:Y:S01]  /*14f80*/  FMUL.FTZ R105, R3.reuse, R105 ;  /* 0x0000006903697220 */ /* 0x040fe20000410000 */
[C---:B----4-:R-:W-:Y:S03]  /*14f90*/  HMMA.16816.F32.BF16 R100, R152.reuse, R136, R100 ;  /* 0x000000889864723c */ /* 0x050fe60000041864 */
[C---:B------:R-:W-:Y:S02]  /*14fa0*/  FMUL.FTZ R106, R2.reuse, R106 ;  /* 0x0000006a026a7220 */ /* 0x040fe40000410000 */
[C---:B------:R-:W-:Y:S02]  /*14fb0*/  FMUL.FTZ R107, R2.reuse, R107 ;  /* 0x0000006b026b7220 */ /* 0x040fe40000410000 */
[C---:B------:R-:W-:Y:S02]  /*14fc0*/  FMUL.FTZ R108, R3.reuse, R108 ;  /* 0x0000006c036c7220 */ /* 0x040fe40000410000 */
[C---:B------:R-:W-:Y:S03]  /*14fd0*/  FMUL.FTZ R109, R3.reuse, R109 ;  /* 0x0000006d036d7220 */ /* 0x040fe60000410000 */
[C---:B------:R-:W-:Y:S01]  /*14fe0*/  HMMA.16816.F32.BF16 R104, R152.reuse, R138, R104 ;  /* 0x0000008a9868723c */ /* 0x040fe20000041868 */
[----:B------:R-:W4:Y:S02]  /*14ff0*/  LDSM.16.MT88.4 R136, [R204+0xb080] ;  /* 0x00b08000cc88783b */ /* 0x000f240000004200 */
[C---:B------:R-:W-:Y:S02]  /*15000*/  FMUL.FTZ R110, R2.reuse, R110 ;  /* 0x0000006e026e7220 */ /* 0x040fe40000410000 */
[C---:B------:R-:W-:Y:S02]  /*15010*/  FMUL.FTZ R111, R2.reuse, R111 ;  /* 0x0000006f026f7220 */ /* 0x040fe40000410000 */
[C---:B------:R-:W-:Y:S02]  /*15020*/  FMUL.FTZ R112, R3.reuse, R112 ;  /* 0x0000007003707220 */ /* 0x040fe40000410000 */
[C---:B------:R-:W-:Y:S03]  /*15030*/  FMUL.FTZ R113, R3.reuse, R113 ;  /* 0x0000007103717220 */ /* 0x040fe60000410000 */
[C---:B-1----:R-:W-:Y:S03]  /*15040*/  HMMA.16816.F32.BF16 R108, R152.reuse, R132, R108 ;  /* 0x00000084986c723c */ /* 0x042fe6000004186c */
[C---:B------:R-:W-:Y:S02]  /*15050*/  FMUL.FTZ R114, R2.reuse, R114 ;  /* 0x0000007202727220 */ /* 0x040fe40000410000 */
[C---:B------:R-:W-:Y:S02]  /*15060*/  FMUL.FTZ R115, R2.reuse, R115 ;  /* 0x0000007302737220 */ /* 0x040fe40000410000 */
[C---:B------:R-:W-:Y:S02]  /*15070*/  FMUL.FTZ R116, R3.reuse, R116 ;  /* 0x0000007403747220 */ /* 0x040fe40000410000 */
[C---:B------:R-:W-:Y:S03]  /*15080*/  FMUL.FTZ R117, R3.reuse, R117 ;  /* 0x0000007503757220 */ /* 0x040fe60000410000 */
[C---:B------:R-:W-:Y:S01]  /*15090*/  HMMA.16816.F32.BF16 R112, R152.reuse, R134, R112 ;  /* 0x000000869870723c */ /* 0x040fe20000041870 */
[----:B------:R-:W1:Y:S02]  /*150a0*/  LDSM.16.MT88.4 R132, [R211+0x8880] ;  /* 0x00888000d384783b */ /* 0x000e640000004200 */
[C---:B------:R-:W-:Y:S02]  /*150b0*/  FMUL.FTZ R118, R2.reuse, R118 ;  /* 0x0000007602767220 */ /* 0x040fe40000410000 */
[C---:B------:R-:W-:Y:S02]  /*150c0*/  FMUL.FTZ R119, R2.reuse, R119 ;  /* 0x0000007702777220 */ /* 0x040fe40000410000 */
[C---:B------:R-:W-:Y:S02]  /*150d0*/  FMUL.FTZ R120, R3.reuse, R120 ;  /* 0x0000007803787220 */ /* 0x040fe40000410000 */
[C---:B------:R-:W-:Y:S03]  /*150e0*/  FMUL.FTZ R121, R3.reuse, R121 ;  /* 0x0000007903797220 */ /* 0x040fe60000410000 */
[C---:B--2---:R-:W-:Y:S03]  /*150f0*/  HMMA.16816.F32.BF16 R116, R152.reuse, R140, R116 ;  /* 0x0000008c9874723c */ /* 0x044fe60000041874 */
[C---:B------:R-:W-:Y:S02]  /*15100*/  FMUL.FTZ R122, R2.reuse, R122 ;  /* 0x0000007a027a7220 */ /* 0x040fe40000410000 */
[C---:B------:R-:W-:Y:S02]  /*15110*/  FMUL.FTZ R123, R2.reuse, R123 ;  /* 0x0000007b027b7220 */ /* 0x040fe40000410000 */
[C---:B------:R-:W-:Y:S02]  /*15120*/  FMUL.FTZ R124, R3.reuse, R124 ;  /* 0x0000007c037c7220 */ /* 0x040fe40000410000 */
[C---:B------:R-:W-:Y:S03]  /*15130*/  FMUL.FTZ R125, R3.reuse, R125 ;  /* 0x0000007d037d7220 */ /* 0x040fe60000410000 */
[C---:B------:R-:W-:Y:S03]  /*15140*/  HMMA.16816.F32.BF16 R120, R152.reuse, R142, R120 ;  /* 0x0000008e9878723c */ /* 0x040fe60000041878 */
[C---:B------:R-:W-:Y:S02]  /*15150*/  FMUL.FTZ R126, R2.reuse, R126 ;  /* 0x0000007e027e7220 */ /* 0x040fe40000410000 */
[C---:B------:R-:W-:Y:S02]  /*15160*/  FMUL.FTZ R127, R2.reuse, R127 ;  /* 0x0000007f027f7220 */ /* 0x040fe40000410000 */
[C---:B------:R-:W-:Y:S02]  /*15170*/  FMUL.FTZ R128, R3.reuse, R128 ;  /* 0x0000008003807220 */ /* 0x040fe40000410000 */
[C---:B------:R-:W-:Y:S03]  /*15180*/  FMUL.FTZ R129, R3.reuse, R129 ;  /* 0x0000008103817220 */ /* 0x040fe60000410000 */
[C---:B----4-:R-:W-:Y:S03]  /*15190*/  HMMA.16816.F32.BF16 R124, R152.reuse, R136, R124 ;  /* 0x00000088987c723c */ /* 0x050fe6000004187c */
[C---:B------:R-:W-:Y:S02]  /*151a0*/  FMUL.FTZ R130, R2.reuse, R130 ;  /* 0x0000008202827220 */ /* 0x040fe40000410000 */
[C---:B------:R-:W-:Y:S02]  /*151b0*/  FMUL.FTZ R131, R2.reuse, R131 ;  /* 0x0000008302837220 */ /* 0x040fe40000410000 */
[----:B------:R-:W-:Y:S01]  /*151c0*/  FFMA.FTZ R230, R3, R226, R230 ;  /* 0x000000e203e67223 */ /* 0x000fe200000100e6 */
[----:B------:R-:W-:Y:S01]  /*151d0*/  MOV R3, R0 ;  /* 0x0000000000037202 */ /* 0x000fe20000000f00 */
[----:B------:R-:W-:Y:S03]  /*151e0*/  FFMA.FTZ R235, R2, R225, R235 ;  /* 0x000000e102eb7223 */ /* 0x000fe600000100eb */
[----:B------:R-:W-:Y:S03]  /*151f0*/  HMMA.16816.F32.BF16 R128, R152, R138, R128 ;  /* 0x0000008a9880723c */ /* 0x000fe60000041880 */
[----:B------:R-:W-:Y:S01]  /*15200*/  FADD.FTZ R151, R151, R230 ;  /* 0x000000e697977221 */ /* 0x000fe20000010000 */
[----:B------:R-:W-:Y:S01]  /*15210*/  MOV R2, R148 ;  /* 0x0000009400027202 */ /* 0x000fe20000000f00 */
[----:B------:R-:W-:Y:S02]  /*15220*/  FADD.FTZ R234, R234, R235 ;  /* 0x000000ebeaea7221 */ /* 0x000fe40000010000 */
[----:B------:R-:W-:Y:S01]  /*15230*/  F2FP.BF16.PACK_AB R152, R237, R236 ;  /* 0x000000eced98723e */ /* 0x000fe200000010ff */
[----:B------:R-:W-:Y:S01]  /*15240*/  FADD.FTZ R150, R150, R151 ;  /* 0x0000009796967221 */ /* 0x000fe20000010000 */
[----:B---3--:R-:W-:Y:S03]  /*15250*/  F2FP.BF16.PACK_AB R154, R239, R238 ;  /* 0x000000eeef9a723e */ /* 0x008fe600000010ff */
[----:B-----5:R-:W-:Y:S01]  /*15260*/  F2FP.BF16.PACK_AB R153, R241, R240 ;  /* 0x000000f0f199723e */ /* 0x020fe200000010ff */
[----:B------:R-:W-:Y:S01]  /*15270*/  FADD.FTZ R231, R231, R150 ;  /* 0x00000096e7e77221 */ /* 0x000fe20000010000 */
[----:B------:R-:W-:Y:S03]  /*15280*/  F2FP.BF16.PACK_AB R155, R149, R242 ;  /* 0x000000f2959b723e */ /* 0x000fe600000010ff */
[----:B------:R-:W-:Y:S04]  /*15290*/  FADD.FTZ R236, R236, R231 ;  /* 0x000000e7ecec7221 */ /* 0x000fe80000010000 */
[C---:B-1----:R-:W-:Y:S01]  /*152a0*/  HMMA.16816.F32.BF16 R144, R152.reuse, R132, R4 ;  /* 0x000000849890723c */ /* 0x042fe20000041804 */
[----:B------:R-:W1:Y:S02]  /*152b0*/  LDSM.16.MT88.4 R4, [R211+0x9880] ;  /* 0x00988000d304783b */ /* 0x000e640000004200 */
[----:B------:R-:W-:Y:S04]  /*152c0*/  FADD.FTZ R237, R237, R236 ;  /* 0x000000eceded7221 */ /* 0x000fe80000010000 */
[----:B------:R-:W-:Y:S01]  /*152d0*/  FADD.FTZ R226, R238, R237 ;  /* 0x000000edeee27221 */ /* 0x000fe20000010000 */
[C---:B------:R-:W-:Y:S01]  /*152e0*/  HMMA.16816.F32.BF16 R140, R152.reuse, R134, R8 ;  /* 0x00000086988c723c */ /* 0x040fe20000041808 */
[----:B------:R-:W2:Y:S03]  /*152f0*/  LDSM.16.MT88.4 R8, [R205+0x9880] ;  /* 0x00988000cd08783b */ /* 0x000ea60000004200 */
[----:B------:R-:W-:Y:S04]  /*15300*/  FADD.FTZ R226, R239, R226 ;  /* 0x000000e2efe27221 */ /* 0x000fe80000010000 */
[C---:B------:R-:W-:Y:S01]  /*15310*/  HMMA.16816.F32.BF16 R136, R152.reuse, R156, R12 ;  /* 0x0000009c9888723c */ /* 0x040fe2000004180c */
[----:B------:R-:W3:Y:S07]  /*15320*/  LDSM.16.MT88.4 R12, [R205+0xa880] ;  /* 0x00a88000cd0c783b */ /* 0x000eee0000004200 */
[C---:B------:R-:W-:Y:S01]  /*15330*/  HMMA.16816.F32.BF16 R132, R152.reuse, R158, R16 ;  /* 0x0000009e9884723c */ /* 0x040fe20000041810 */
[----:B------:R-:W4:Y:S07]  /*15340*/  LDSM.16.MT88.4 R16, [R205+0xb880] ;  /* 0x00b88000cd10783b */ /* 0x000f2e0000004200 */
[C---:B------:R-:W-:Y:S01]  /*15350*/  HMMA.16816.F32.BF16 R20, R152.reuse, R160, R20 ;  /* 0x000000a09814723c */ /* 0x040fe20000041814 */
[----:B------:R-:W5:Y:S07]  /*15360*/  LDSM.16.MT88.4 R156, [R204+0xb880] ;  /* 0x00b88000cc9c783b */ /* 0x000f6e0000004200 */
[C---:B------:R-:W-:Y:S08]  /*15370*/  HMMA.16816.F32.BF16 R24, R152.reuse, R162, R24 ;  /* 0x000000a29818723c */ /* 0x040ff00000041818 */
[C---:B------:R-:W-:Y:S08]  /*15380*/  HMMA.16816.F32.BF16 R28, R152.reuse, R164, R28 ;  /* 0x000000a4981c723c */ /* 0x040ff0000004181c */
[C---:B------:R-:W-:Y:S08]  /*15390*/  HMMA.16816.F32.BF16 R32, R152.reuse, R166, R32 ;  /* 0x000000a69820723c */ /* 0x040ff00000041820 */
[C---:B-1----:R-:W-:Y:S07]  /*153a0*/  HMMA.16816.F32.BF16 R36, R152.reuse, R4, R36 ;  /* 0x000000049824723c */ /* 0x042fee0000041824 */
[----:B------:R-:W-:Y:S01]  /*153b0*/  FADD.FTZ R5, R233, R234 ;  /* 0x000000eae9057221 */ /* 0x000fe20000010000 */
[C---:B------:R-:W-:Y:S04]  /*153c0*/  HMMA.16816.F32.BF16 R40, R152.reuse, R6, R40 ;  /* 0x000000069828723c */ /* 0x040fe80000041828 */
[----:B------:R-:W-:Y:S04]  /*153d0*/  FADD.FTZ R5, R232, R5 ;  /* 0x00000005e8057221 */ /* 0x000fe80000010000 */
[C---:B------:R-:W-:Y:S04]  /*153e0*/  HMMA.16816.F32.BF16 R44, R152.reuse, R168, R44 ;  /* 0x000000a8982c723c */ /* 0x040fe8000004182c */
[----:B------:R-:W-:Y:S04]  /*153f0*/  FADD.FTZ R240, R240, R5 ;  /* 0x00000005f0f07221 */ /* 0x000fe80000010000 */
[C---:B------:R-:W-:Y:S04]  /*15400*/  HMMA.16816.F32.BF16 R48, R152.reuse, R170, R48 ;  /* 0x000000aa9830723c */ /* 0x040fe80000041830 */
[----:B------:R-:W-:Y:S04]  /*15410*/  FADD.FTZ R241, R241, R240 ;  /* 0x000000f0f1f17221 */ /* 0x000fe80000010000 */
[C---:B--2---:R-:W-:Y:S04]  /*15420*/  HMMA.16816.F32.BF16 R52, R152.reuse, R8, R52 ;  /* 0x000000089834723c */ /* 0x044fe80000041834 */
        /* <DEDUP_REMOVED lines=9> */
[C---:B---3--:R-:W-:Y:S08]  /*154c0*/  HMMA.16816.F32.BF16 R84, R152.reuse, R12, R84 ;  /* 0x0000000c9854723c */ /* 0x048ff00000041854 */
[C---:B------:R-:W-:Y:S08]  /*154d0*/  HMMA.16816.F32.BF16 R88, R152.reuse, R14, R88 ;  /* 0x0000000e9858723c */ /* 0x040ff00000041858 */
[C---:B------:R-:W-:Y:S08]  /*154e0*/  HMMA.16816.F32.BF16 R92, R152.reuse, R184, R92 ;  /* 0x000000b8985c723c */ /* 0x040ff0000004185c */
[C---:B------:R-:W-:Y:S08]  /*154f0*/  HMMA.16816.F32.BF16 R96, R152.reuse, R186, R96 ;  /* 0x000000ba9860723c */ /* 0x040ff00000041860 */
[C---:B------:R-:W-:Y:S08]  /*15500*/  HMMA.16816.F32.BF16 R100, R152.reuse, R188, R100 ;  /* 0x000000bc9864723c */ /* 0x040ff00000041864 */
[C---:B------:R-:W-:Y:S08]  /*15510*/  HMMA.16816.F32.BF16 R104, R152.reuse, R190, R104 ;  /* 0x000000be9868723c */ /* 0x040ff00000041868 */
[C---:B------:R-:W-:Y:S08]  /*15520*/  HMMA.16816.F32.BF16 R108, R152.reuse, R192, R108 ;  /* 0x000000c0986c723c */ /* 0x040ff0000004186c */
[C---:B------:R-:W-:Y:S08]  /*15530*/  HMMA.16816.F32.BF16 R112, R152.reuse, R194, R112 ;  /* 0x000000c29870723c */ /* 0x040ff00000041870 */
[C---:B----4-:R-:W-:Y:S08]  /*15540*/  HMMA.16816.F32.BF16 R116, R152.reuse, R16, R116 ;  /* 0x000000109874723c */ /* 0x050ff00000041874 */
[C---:B------:R-:W-:Y:S08]  /*15550*/  HMMA.16816.F32.BF16 R120, R152.reuse, R18, R120 ;  /* 0x000000129878723c */ /* 0x040ff00000041878 */
[C---:B-----5:R-:W-:Y:S08]  /*15560*/  HMMA.16816.F32.BF16 R124, R152.reuse, R156, R124 ;  /* 0x0000009c987c723c */ /* 0x060ff0000004187c */
[----:B------:R-:W-:Y:S01]  /*15570*/  HMMA.16816.F32.BF16 R128, R152, R158, R128 ;  /* 0x0000009e9880723c */ /* 0x000fe20000041880 */
[----:B------:R-:W-:-:S07]  /*15580*/  @P0 BRA `(.L_x_436) ;  /* 0xffffd5f000000947 */ /* 0x000fce000383ffff */
.L_x_427:
[----:B------:R-:W1:Y:S01]  /*15590*/  S2UR UR8, SR_CTAID.X ;  /* 0x00000000000879c3 */ /* 0x000e620000002500 */
[----:B------:R-:W-:Y:S01]  /*155a0*/  ULDC.64 UR4, c[0x0][0x2c8] ;  /* 0x0000b20000047ab9 */ /* 0x000fe20000000a00 */
[----:B------:R-:W-:Y:S01]  /*155b0*/  PLOP3.LUT P0, PT, PT, PT, UP2, 0x40, 0x0 ;  /* 0x000000000000781c */ /* 0x000fe20003f0e828 */
[----:B-1----:R-:W-:-:S04]  /*155c0*/  ULEA UR8, UR8, 0x7f, 0x7 ;  /* 0x0000007f08087891 */ /* 0x002fc8000f8e383f */
        /* <DEDUP_REMOVED lines=18> */
.L_x_438:
[----:B------:R-:W-:Y:S02]  /*156f0*/  ULDC UR4, c[0x0][0x32c] ;  /* 0x0000cb0000047ab9 */ /* 0x000fe40000000800 */
[----:B------:R-:W-:-:S03]  /*15700*/  UISETP.NE.AND UP0, UPT, UR4, 0x1, UPT ;  /* 0x000000010400788c */ /* 0x000fc6000bf05270 */
[----:B------:R-:W-:Y:S02]  /*15710*/  ULDC.64 UR4, c[0x0][0x330] ;  /* 0x0000cc0000047ab9 */ /* 0x000fe40000000a00 */
[----:B------:R-:W-:-:S06]  /*15720*/  UIMAD.WIDE.U32 UR10, UR9, UR4, URZ ;  /* 0x00000004090a72a5 */ /* 0x000fcc000f8e003f */
[----:B------:R-:W-:Y:S02]  /*15730*/  @UP0 USHF.R.U32.HI UR9, URZ, UR5, UR11 ;  /* 0x000000053f090299 */ /* 0x000fe4000801160b */
.L_x_439:
[----:B------:R-:W-:Y:S02]  /*15740*/  ULDC UR4, c[0x0][0x32c] ;  /* 0x0000cb0000047ab9 */ /* 0x000fe40000000800 */
[----:B------:R-:W-:-:S04]  /*15750*/  UIMAD UR4, UR9, UR4, URZ ;  /* 0x00000004090472a4 */ /* 0x000fc8000f8e023f */
[----:B------:R-:W-:-:S04]  /*15760*/  UISETP.LT.AND UP0, UPT, UR8, UR4, UPT ;  /* 0x000000040800728c */ /* 0x000fc8000bf01270 */
[----:B------:R-:W-:-:S04]  /*15770*/  USEL UR8, UR8, UR4, !UP0 ;  /* 0x0000000408087287 */ /* 0x000fc8000c000000 */
.L_x_437:
[----:B------:R-:W-:-:S04]  /*15780*/  UIADD3 UR8, UR8, 0x1f, URZ ;  /* 0x0000001f08087890 */ /* 0x000fc8000fffe03f */
        /* <DEDUP_REMOVED lines=8> */
[----:B------:R-:W-:Y:S01]  /*15810*/  MOV R149, R148 ;  /* 0x0000009400957202 */ /* 0x000fe20000000f00 */
[----:B------:R-:W-:Y:S01]  /*15820*/  UMOV UR12, UR13 ;  /* 0x0000000d000c7c82 */ /* 0x000fe20008000000 */
[----:B------:R-:W-:Y:S01]  /*15830*/  MOV R3, R0 ;  /* 0x0000000000037202 */ /* 0x000fe20000000f00 */
[----:B------:R-:W-:Y:S02]  /*15840*/  ULDC.64 UR8, c[0x0][0x208] ;  /* 0x0000820000087ab9 */ /* 0x000fe40000000a00 */
[----:B------:R-:W-:Y:S02]  /*15850*/  ULDC.64 UR4, c[0x0][0x1e0] ;  /* 0x0000780000047ab9 */ /* 0x000fe40000000a00 */
.L_x_441:
[----:B------:R-:W-:Y:S01]  /*15860*/  UISETP.GT.AND UP0, UPT, UR6, UR12, UPT ;  /* 0x0000000c0600728c */ /* 0x000fe2000bf04270 */
[----:B------:R-:W-:Y:S04]  /*15870*/  DEPBAR.LE SB0, 0x0 ;  /* 0x000080000000791a */ /* 0x000fe80000000000 */
[----:B------:R-:W-:Y:S01]  /*15880*/  BAR.SYNC.DEFER_BLOCKING 0x0 ;  /* 0x0000000000007b1d */ /* 0x000fe20000010000 */
[----:B------:R-:W-:Y:S01]  /*15890*/  PLOP3.LUT P0, PT, PT, PT, UP0, 0x80, 0x0 ;  /* 0x000000000000781c */ /* 0x000fe20003f0f008 */
[----:B------:R-:W-:Y:S01]  /*158a0*/  UIADD3 UR13, UR12, -0x1, URZ ;  /* 0xffffffff0c0d7890 */ /* 0x000fe2000fffe03f */
[----:B------:R-:W-:Y:S02]  /*158b0*/  PLOP3.LUT P2, PT, PT, PT, UP0, 0x80, 0x0 ;  /* 0x000000000000781c */ /* 0x000fe40003f4f008 */
[----:B------:R-:W-:Y:S01]  /*158c0*/  PLOP3.LUT P1, PT, PT, PT, UP0, 0x80, 0x0 ;  /* 0x000000000000781c */ /* 0x000fe20003f2f008 */
[----:B------:R-:W-:Y:S01]  /*158d0*/  @!UP0 UIMAD.WIDE.U32 UR14, UR12, UR8, URZ ;  /* 0x000000080c0e82a5 */ /* 0x000fe2000f8e003f */
[----:B------:R-:W-:Y:S01]  /*158e0*/  PLOP3.LUT P3, PT, PT, PT, UP0, 0x80, 0x0 ;  /* 0x000000000000781c */ /* 0x000fe20003f6f008 */
[----:B------:R-:W-:Y:S01]  /*158f0*/  @!UP0 USHF.R.S32.HI UR11, URZ, 0x1f, UR12 ;  /* 0x0000001f3f0b8899 */ /* 0x000fe2000801140c */
[C---:B------:R-:W-:Y:S02]  /*15900*/  LOP3.LUT P3, RZ, R215.reuse, 0x4, RZ, 0xc0, !PT ;  /* 0x00000004d7ff7812 */ /* 0x040fe4000786c0ff */
[C---:B------:R-:W-:Y:S01]  /*15910*/  LOP3.LUT P5, RZ, R215.reuse, 0x2, RZ, 0xc0, !PT ;  /* 0x00000002d7ff7812 */ /* 0x040fe200078ac0ff */
[----:B------:R-:W-:Y:S01]  /*15920*/  @!UP0 UIMAD UR11, UR11, UR8, URZ ;  /* 0x000000080b0b82a4 */ /* 0x000fe2000f8e023f */
[----:B------:R-:W-:Y:S02]  /*15930*/  MOV R4, UR14 ;  /* 0x0000000e00047c02 */ /* 0x000fe40008000f00 */
[----:B------:R-:W-:Y:S01]  /*15940*/  MOV R5, UR15 ;  /* 0x0000000f00057c02 */ /* 0x000fe20008000f00 */
[----:B------:R-:W-:Y:S01]  /*15950*/  @!UP0 UIMAD UR11, UR12, UR9, UR11 ;  /* 0x000000090c0b82a4 */ /* 0x000fe2000f8e020b */
[----:B------:R-:W-:Y:S02]  /*15960*/  @!P0 LEA R0, P0, R4, R228, 0x5 ;  /* 0x000000e404008211 */ /* 0x000fe400078028ff */
[C---:B------:R-:W-:Y:S01]  /*15970*/  LOP3.LUT P4, RZ, R215.reuse, 0x1, RZ, 0xc0, !PT ;  /* 0x00000001d7ff7812 */ /* 0x040fe2000788c0ff */
[----:B------:R-:W-:Y:S01]  /*15980*/  @!UP0 UIADD3 UR11, UR15, UR11, URZ ;  /* 0x0000000b0f0b8290 */ /* 0x000fe2000fffe03f */
[----:B------:R-:W-:Y:S01]  /*15990*/  @!P1 LEA R150, P1, R0, c[0x0][0x1f8], 0x1 ;  /* 0x00007e0000969a11 */ /* 0x000fe200078208ff */
[----:B------:R-:W-:Y:S04]  /*159a0*/  LDSM.16.M88.4 R16, [R214+0x10080] ;  /* 0x01008000d610783b */ /* 0x000fe80000000200 */
[----:B------:R-:W-:Y:S04]  /*159b0*/  MOV R151, UR11 ;  /* 0x0000000b00977c02 */ /* 0x000fe80008000f00 */
[----:B------:R-:W-:Y:S01]  /*159c0*/  @!P2 LEA.HI.X R151, R4, R221, R151, 0x5, P0 ;  /* 0x000000dd0497a211 */ /* 0x000fe200000f2c97 */
[----:B------:R-:W1:Y:S01]  /*159d0*/  LDSM.16.M88.4 R8, [R213+0xc080] ;  /* 0x00c08000d508783b */ /* 0x000e620000000200 */
[----:B------:R-:W-:Y:S02]  /*159e0*/  PLOP3.LUT P0, PT, PT, PT, UP0, 0x80, 0x0 ;  /* 0x000000000000781c */ /* 0x000fe40003f0f008 */
[----:B------:R-:W-:Y:S05]  /*159f0*/  PLOP3.LUT P2, PT, PT, PT, UP0, 0x80, 0x0 ;  /* 0x000000000000781c */ /* 0x000fea0003f4f008 */
[----:B------:R-:W2:Y:S06]  /*15a00*/  LDSM.16.M88.4 R152, [R213+0xc880] ;  /* 0x00c88000d598783b */ /* 0x000eac0000000200 */
[----:B------:R-:W-:Y:S02]  /*15a10*/  @!P0 LEA.HI.X R151, R0, c[0x0][0x1fc], R151, 0x1, P1 ;  /* 0x00007f0000978a11 */ /* 0x000fe400008f0c97 */
[----:B------:R-:W-:Y:S01]  /*15a20*/  PLOP3.LUT P0, PT, PT, PT, UP0, 0x80, 0x0 ;  /* 0x000000000000781c */ /* 0x000fe20003f0f008 */
[----:B------:R-:W-:Y:S01]  /*15a30*/  LDSM.16.M88.4 R156, [R210+0x10080] ;  /* 0x01008000d29c783b */ /* 0x000fe20000000200 */
[----:B------:R-:W-:Y:S07]  /*15a40*/  PLOP3.LUT P1, PT, PT, PT, UP0, 0x80, 0x0 ;  /* 0x000000000000781c */ /* 0x000fee0003f2f008 */
[----:B------:R-:W3:Y:S08]  /*15a50*/  LDSM.16.M88.4 R160, [R212] ;  /* 0x00000000d4a0783b */ /* 0x000ef00000000200 */
[----:B------:R-:W4:Y:S01]  /*15a60*/  LDSM.16.M88.4 R164, [R203] ;  /* 0x00000000cba4783b */ /* 0x000f220000000200 */
[C---:B-1----:R-:W-:Y:S07]  /*15a70*/  HMMA.16816.F32.BF16 R4, R16.reuse, R8, RZ ;  /* 0x000000081004723c */ /* 0x042fee00000418ff */
[----:B------:R-:W-:Y:S01]  /*15a80*/  @!PT LDS RZ, [RZ] ;  /* 0x00000000fffff984 */ /* 0x000fe20000000800 */
[----:B------:R-:W-:Y:S01]  /*15a90*/  @!PT LDS RZ, [RZ] ;  /* 0x00000000fffff984 */ /* 0x000fe20000000800 */
[----:B------:R-:W-:Y:S01]  /*15aa0*/  @!PT LDS RZ, [RZ] ;  /* 0x00000000fffff984 */ /* 0x000fe20000000800 */
[----:B------:R1:W-:Y:S01]  /*15ab0*/  @!P0 LDGSTS.E.BYPASS.LTC128B.128 [R218+0x8080], [R150.64], !P6 ;  /* 0x0808000096da8fae */ /* 0x0003e2000f101d5e */
[----:B------:R-:W-:Y:S01]  /*15ac0*/  PLOP3.LUT P0, PT, PT, PT, UP0, 0x80, 0x0 ;  /* 0x000000000000781c */ /* 0x000fe20003f0f008 */
[----:B------:R-:W-:Y:S01]  /*15ad0*/  UISETP.GT.AND UP0, UPT, UR12, UR6, UPT ;  /* 0x000000060c00728c */ /* 0x000fe2000bf04270 */
[C---:B------:R-:W-:Y:S05]  /*15ae0*/  HMMA.16816.F32.BF16 R8, R16.reuse, R10, RZ ;  /* 0x0000000a1008723c */ /* 0x040fea00000418ff */
[----:B------:R1:W-:Y:S01]  /*15af0*/  @!P2 LDGSTS.E.BYPASS.LTC128B.128 [R218+0x9080], [R150.64+0x80], !P3 ;  /* 0x0908008096daafae */ /* 0x0003e2000d901d5e */
[----:B------:R-:W-:Y:S02]  /*15b00*/  PLOP3.LUT P2, PT, PT, PT, UP0, 0x80, 0x0 ;  /* 0x000000000000781c */ /* 0x000fe40003f4f008 */
[----:B------:R-:W-:Y:S02]  /*15b10*/  PLOP3.LUT P3, PT, PT, PT, UP0, 0x80, 0x0 ;  /* 0x000000000000781c */ /* 0x000fe40003f6f008 */
[----:B------:R-:W-:Y:S01]  /*15b20*/  LOP3.LUT P3, RZ, R215, 0x4, RZ, 0xc0, !PT ;  /* 0x00000004d7ff7812 */ /* 0x000fe2000786c0ff */
[----:B------:R-:W-:Y:S01]  /*15b30*/  @UP0 UIMAD.WIDE.U32 UR14, UR13, UR4, URZ ;  /* 0x000000040d0e02a5 */ /* 0x000fe2000f8e003f */
[C---:B--2---:R-:W-:Y:S01]  /*15b40*/  HMMA.16816.F32.BF16 R12, R16.reuse, R152, RZ ;  /* 0x00000098100c723c */ /* 0x044fe200000418ff */
[----:B------:R1:W-:Y:S01]  /*15b50*/  @!P1 LDGSTS.E.BYPASS.LTC128B.128 [R218+0xa080], [R150.64+0x100], !P5 ;  /* 0x0a08010096da9fae */ /* 0x0003e2000e901d5e */
[----:B------:R-:W-:Y:S01]  /*15b60*/  PLOP3.LUT P1, PT, PT, PT, UP0, 0x80, 0x0 ;  /* 0x000000000000781c */ /* 0x000fe20003f2f008 */
[----:B------:R-:W-:Y:S04]  /*15b70*/  @UP0 USHF.R.S32.HI UR11, URZ, 0x1f, UR13 ;  /* 0x0000001f3f0b0899 */ /* 0x000fe8000801140d */
[----:B------:R-:W-:Y:S01]  /*15b80*/  @UP0 UIMAD UR11, UR11, UR4, URZ ;  /* 0x000000040b0b02a4 */ /* 0x000fe2000f8e023f */
[----:B------:R-:W-:Y:S01]  /*15b90*/  HMMA.16816.F32.BF16 R16, R16, R154, RZ ;  /* 0x0000009a1010723c */ /* 0x000fe200000418ff */
[----:B------:R1:W-:Y:S01]  /*15ba0*/  @!P0 LDGSTS.E.BYPASS.LTC128B.128 [R218+0xb080], [R150.64+0x180], !P4 ;  /* 0x0b08018096da8fae */ /* 0x0003e2000e101d5e */
[----:B------:R-:W-:Y:S01]  /*15bb0*/  PLOP3.LUT P0, PT, PT, PT, UP0, 0x80, 0x0 ;  /* 0x000000000000781c */ /* 0x000fe20003f0f008 */
[----:B------:R-:W-:Y:S04]  /*15bc0*/  @UP0 UIMAD UR11, UR13, UR5, UR11 ;  /* 0x000000050d0b02a4 */ /* 0x000fe8000f8e020b */
[----:B------:R-:W-:Y:S01]  /*15bd0*/  @UP0 UIADD3 UR11, UR15, UR11, URZ ;  /* 0x0000000b0f0b0290 */ /* 0x000fe2000fffe03f */
[C---:B---3--:R-:W-:Y:S01]  /*15be0*/  HMMA.16816.F32.BF16 R4, R156.reuse, R160, R4 ;  /* 0x000000a09c04723c */ /* 0x048fe20000041804 */
[----:B------:R-:W-:Y:S07]  /*15bf0*/  LDSM.16.M88.4 R168, [R209+0x10080] ;  /* 0x01008000d1a8783b */ /* 0x000fee0000000200 */
[C---:B------:R-:W-:Y:S01]  /*15c00*/  HMMA.16816.F32.BF16 R8, R156.reuse, R162, R8 ;  /* 0x000000a29c08723c */ /* 0x040fe20000041808 */
[----:B------:R-:W2:Y:S07]  /*15c10*/  LDSM.16.M88.4 R172, [R208+0xc080] ;  /* 0x00c08000d0ac783b */ /* 0x000eae0000000200 */
[C---:B----4-:R-:W-:Y:S01]  /*15c20*/  HMMA.16816.F32.BF16 R12, R156.reuse, R164, R12 ;  /* 0x000000a49c0c723c */ /* 0x050fe2000004180c */
[----:B------:R-:W3:Y:S07]  /*15c30*/  LDSM.16.M88.4 R152, [R208+0xc880] ;  /* 0x00c88000d098783b */ /* 0x000eee0000000200 */
[----:B------:R-:W-:Y:S01]  /*15c40*/  HMMA.16816.F32.BF16 R16, R156, R166, R16 ;  /* 0x000000a69c10723c */ /* 0x000fe20000041810 */
        /* <DEDUP_REMOVED lines=100> */
[----:B------:R-:W3:Y:S01]  /*16290*/  MUFU.TANH R158, R158 ;  /* 0x0000009e009e7308 */ /* 0x000ee20000002400 */
[----:B------:R-:W-:Y:S01]  /*162a0*/  FMUL.FTZ R2, R6, c[0x0][0x320] ;  /* 0x0000c80006027a20 */ /* 0x000fe20000410000 */
[C---:B--2---:R-:W-:Y:S03]  /*162b0*/  HMMA.16816.F32.BF16 R12, R176.reuse, R152, R12 ;  /* 0x00000098b00c723c */ /* 0x044fe6000004180c */
[----:B------:R-:W-:Y:S02]  /*162c0*/  FMUL.FTZ R9, R9, c[0x0][0x320] ;  /* 0x0000c80009097a20 */ /* 0x000fe40000410000 */
[----:B------:R-:W-:Y:S03]  /*162d0*/  FMUL.FTZ R10, R10, c[0x0][0x320] ;  /* 0x0000c8000a0a7a20 */ /* 0x000fe60000410000 */
[----:B------:R3:W-:Y:S01]  /*162e0*/  MUFU.TANH R152, R9 ;  /* 0x0000000900987308 */ /* 0x0007e20000002400 */
[----:B------:R-:W-:Y:S03]  /*162f0*/  HMMA.16816.F32.BF16 R16, R176, R154, R16 ;  /* 0x0000009ab010723c */ /* 0x000fe60000041810 */
[----:B------:R-:W-:Y:S02]  /*16300*/  FMUL.FTZ R0, R8, c[0x0][0x320] ;  /* 0x0000c80008007a20 */ /* 0x000fe40000410000 */
[----:B------:R-:W-:Y:S04]  /*16310*/  FMUL.FTZ R11, R11, c[0x0][0x320] ;  /* 0x0000c8000b0b7a20 */ /* 0x000fe80000410000 */
[----:B------:R-:W2:Y:S06]  /*16320*/  MUFU.TANH R156, R156 ;  /* 0x0000009c009c7308 */ /* 0x000eac0000002400 */
[----:B------:R-:W-:Y:S01]  /*16330*/  FMUL.FTZ R168, R12, c[0x0][0x320] ;  /* 0x0000c8000ca87a20 */ /* 0x000fe20000410000 */
[----:B------:R-:W-:Y:S01]  /*16340*/  MOV R12, UR14 ;  /* 0x0000000e000c7c02 */ /* 0x000fe20008000f00 */
[----:B------:R-:W-:Y:S02]  /*16350*/  FMUL.FTZ R14, R14, c[0x0][0x320] ;  /* 0x0000c8000e0e7a20 */ /* 0x000fe40000410000 */
[----:B------:R-:W4:Y:S01]  /*16360*/  MUFU.TANH R8, R0 ;  /* 0x0000000000087308 */ /* 0x000f220000002400 */
[----:B------:R-:W-:Y:S02]  /*16370*/  FMUL.FTZ R13, R13, c[0x0][0x320] ;  /* 0x0000c8000d0d7a20 */ /* 0x000fe40000410000 */
[----:B------:R-:W-:Y:S01]  /*16380*/  FMUL.FTZ R15, R15, c[0x0][0x320] ;  /* 0x0000c8000f0f7a20 */ /* 0x000fe20000410000 */
[----:B---3--:R-:W-:Y:S01]  /*16390*/  FMNMX.FTZ R9, R158, R3, !PT ;  /* 0x000000039e097209 */ /* 0x008fe20007810000 */
[----:B------:R-:W-:Y:S02]  /*163a0*/  FMUL.FTZ R164, R16, c[0x0][0x320] ;  /* 0x0000c80010a47a20 */ /* 0x000fe40000410000 */
[----:B------:R-:W-:Y:S02]  /*163b0*/  FMUL.FTZ R17, R17, c[0x0][0x320] ;  /* 0x0000c80011117a20 */ /* 0x000fe40000410000 */
[----:B------:R-:W-:Y:S01]  /*163c0*/  FMUL.FTZ R18, R18, c[0x0][0x320] ;  /* 0x0000c80012127a20 */ /* 0x000fe20000410000 */
[----:B------:R-:W3:Y:S01]  /*163d0*/  MUFU.TANH R6, R2 ;  /* 0x0000000200067308 */ /* 0x000ee20000002400 */
[----:B------:R-:W-:Y:S01]  /*163e0*/  FMUL.FTZ R19, R19, c[0x0][0x320] ;  /* 0x0000c80013137a20 */ /* 0x000fe20000410000 */
[----:B--2---:R-:W-:Y:S08]  /*163f0*/  FMNMX.FTZ R9, R156, R9, !PT ;  /* 0x000000099c097209 */ /* 0x004ff00007810000 */
[----:B------:R-:W2:Y:S01]  /*16400*/  MUFU.TANH R157, R157 ;  /* 0x0000009d009d7308 */ /* 0x000ea20000002400 */
[----:B----4-:R-:W-:Y:S04]  /*16410*/  FMNMX.FTZ R9, R8, R9, !PT ;  /* 0x0000000908097209 */ /* 0x010fe80007810000 */
[----:B------:R-:W-:Y:S05]  /*16420*/  FMNMX.FTZ R9, R152, R9, !PT ;  /* 0x0000000998097209 */ /* 0x000fea0007810000 */
[----:B------:R-:W4:Y:S01]  /*16430*/  MUFU.TANH R153, R10 ;  /* 0x0000000a00997308 */ /* 0x000f220000002400 */
[----:B---3--:R-:W-:Y:S09]  /*16440*/  FMNMX.FTZ R0, R6, R149, !PT ;  /* 0x0000009506007209 */ /* 0x008ff20007810000 */
[----:B------:R-:W3:Y:S01]  /*16450*/  MUFU.TANH R168, R168 ;  /* 0x000000a800a87308 */ /* 0x000ee20000002400 */
[----:B--2---:R-:W-:Y:S09]  /*16460*/  FMNMX.FTZ R0, R157, R0, !PT ;  /* 0x000000009d007209 */ /* 0x004ff20007810000 */
[----:B------:R-:W2:Y:S01]  /*16470*/  MUFU.TANH R11, R11 ;  /* 0x0000000b000b7308 */ /* 0x000ea20000002400 */
[----:B----4-:R-:W-:Y:S09]  /*16480*/  FMNMX.FTZ R0, R153, R0, !PT ;  /* 0x0000000099007209 */ /* 0x010ff20007810000 */
        /* <DEDUP_REMOVED lines=10> */
[----:B-1----:R-:W1:Y:S01]  /*16530*/  MUFU.TANH R151, R18 ;  /* 0x0000001200977308 */ /* 0x002e620000002400 */
[----:B----4-:R-:W-:Y:S09]  /*16540*/  FMNMX.FTZ R9, R164, R9, !PT ;  /* 0x00000009a4097209 */ /* 0x010ff20007810000 */
[----:B------:R-:W2:Y:S01]  /*16550*/  MUFU.TANH R150, R19 ;  /* 0x0000001300967308 */ /* 0x000ea20000002400 */
[----:B---3--:R-:W-:Y:S05]  /*16560*/  FMNMX.FTZ R4, R162, R9, !PT ;  /* 0x00000009a2047209 */ /* 0x008fea0007810000 */
[----:B------:R-:W3:Y:S01]  /*16570*/  SHFL.BFLY PT, R15, R4, 0x2, 0x1f ;  /* 0x0c401f00040f7f89 */ /* 0x000ee200000e0000 */
[----:B-1----:R-:W-:Y:S04]  /*16580*/  FMNMX.FTZ R9, R151, R0, !PT ;  /* 0x0000000097097209 */ /* 0x002fe80007810000 */
[----:B--2---:R-:W-:Y:S05]  /*16590*/  FMNMX.FTZ R7, R150, R9, !PT ;  /* 0x0000000996077209 */ /* 0x004fea0007810000 */
[----:B------:R-:W1:Y:S01]  /*165a0*/  SHFL.BFLY PT, R0, R7, 0x2, 0x1f ;  /* 0x0c401f0007007f89 */ /* 0x000e6200000e0000 */
[----:B---3--:R-:W-:Y:S07]  /*165b0*/  FMNMX.FTZ R13, R4, R15, !PT ;  /* 0x0000000f040d7209 */ /* 0x008fee0007810000 */
[----:B------:R-:W2:Y:S01]  /*165c0*/  SHFL.BFLY PT, R2, R13, 0x1, 0x1f ;  /* 0x0c201f000d027f89 */ /* 0x000ea200000e0000 */
[----:B-1----:R-:W-:Y:S02]  /*165d0*/  FMNMX.FTZ R5, R7, R0, !PT ;  /* 0x0000000007057209 */ /* 0x002fe40007810000 */
[----:B------:R-:W-:Y:S05]  /*165e0*/  MOV R7, UR11 ;  /* 0x0000000b00077c02 */ /* 0x000fea0008000f00 */
[----:B------:R-:W1:Y:S01]  /*165f0*/  SHFL.BFLY PT, R148, R5, 0x1, 0x1f ;  /* 0x0c201f0005947f89 */ /* 0x000e6200000e0000 */
[----:B--2---:R-:W-:Y:S02]  /*16600*/  FMNMX.FTZ R0, R13, R2, !PT ;  /* 0x000000020d007209 */ /* 0x004fe40007810000 */
[----:B------:R-:W-:Y:S03]  /*16610*/  MOV R13, UR15 ;  /* 0x0000000f000d7c02 */ /* 0x000fe60008000f00 */
[C---:B------:R-:W-:Y:S02]  /*16620*/  FADD.FTZ R2, -R0.reuse, R3 ;  /* 0x0000000300027221 */ /* 0x040fe40000010100 */
[----:B------:R-:W-:Y:S02]  /*16630*/  FMUL.FTZ R165, R0, c[0x0][0x2d0] ;  /* 0x0000b40000a57a20 */ /* 0x000fe40000410000 */
[----:B------:R-:W-:Y:S02]  /*16640*/  FMUL.FTZ R3, R2, c[0x0][0x2d0] ;  /* 0x0000b40002037a20 */ /* 0x000fe40000410000 */
[--C-:B------:R-:W-:Y:S02]  /*16650*/  FFMA.FTZ R236, R158, c[0x0][0x2d0], -R165.reuse ;  /* 0x0000b4009eec7a23 */ /* 0x100fe400000108a5 */
[--C-:B------:R-:W-:Y:S02]  /*16660*/  FFMA.FTZ R233, R156, c[0x0][0x2d0], -R165.reuse ;  /* 0x0000b4009ce97a23 */ /* 0x100fe400000108a5 */
[--C-:B------:R-:W-:Y:S01]  /*16670*/  FFMA.FTZ R231, R152, c[0x0][0x2d0], -R165.reuse ;  /* 0x0000b40098e77a23 */ /* 0x100fe200000108a5 */
[----:B------:R-:W2:Y:S01]  /*16680*/  MUFU.EX2 R3, R3 ;  /* 0x0000000300037308 */ /* 0x000ea20000000800 */
[--C-:B------:R-:W-:Y:S02]  /*16690*/  FFMA.FTZ R234, R8, c[0x0][0x2d0], -R165.reuse ;  /* 0x0000b40008ea7a23 */ /* 0x100fe400000108a5 */
[--C-:B------:R-:W-:Y:S01]  /*166a0*/  FFMA.FTZ R235, R168, c[0x0][0x2d0], -R165.reuse ;  /* 0x0000b400a8eb7a23 */ /* 0x100fe200000108a5 */
[----:B-1----:R-:W-:Y:S01]  /*166b0*/  FMNMX.FTZ R148, R5, R148, !PT ;  /* 0x0000009405947209 */ /* 0x002fe20007810000 */
[--C-:B------:R-:W-:Y:S01]  /*166c0*/  FFMA.FTZ R238, R166, c[0x0][0x2d0], -R165.reuse ;  /* 0x0000b400a6ee7a23 */ /* 0x100fe200000108a5 */
[----:B------:R-:W-:Y:S01]  /*166d0*/  @P0 LEA R5, P0, R12, R216, 0x5 ;  /* 0x000000d80c050211 */ /* 0x000fe200078028ff */
[----:B------:R-:W-:Y:S02]  /*166e0*/  FFMA.FTZ R237, R164, c[0x0][0x2d0], -R165 ;  /* 0x0000b400a4ed7a23 */ /* 0x000fe400000108a5 */
[C---:B------:R-:W-:Y:S01]  /*166f0*/  FADD.FTZ R4, -R148.reuse, R149 ;  /* 0x0000009594047221 */ /* 0x040fe20000010100 */
[----:B------:R-:W-:Y:S01]  /*16700*/  MUFU.EX2 R236, R236 ;  /* 0x000000ec00ec7308 */ /* 0x000fe20000000800 */
[----:B------:R-:W-:Y:S02]  /*16710*/  FMUL.FTZ R160, R148, c[0x0][0x2d0] ;  /* 0x0000b40094a07a20 */ /* 0x000fe40000410000 */
[----:B------:R-:W-:Y:S01]  /*16720*/  FMUL.FTZ R2, R4, c[0x0][0x2d0] ;  /* 0x0000b40004027a20 */ /* 0x000fe20000410000 */
[----:B------:R-:W-:Y:S01]  /*16730*/  @P1 LEA R4, P1, R5, c[0x0][0x1c8], 0x1 ;  /* 0x0000720005041a11 */ /* 0x000fe200078208ff */
[--C-:B------:R-:W-:Y:S02]  /*16740*/  FFMA.FTZ R227, R157, c[0x0][0x2d0], -R160.reuse ;  /* 0x0000b4009de37a23 */ /* 0x100fe400000108a0 */
[--C-:B------:R-:W-:Y:S02]  /*16750*/  FFMA.FTZ R230, R153, c[0x0][0x2d0], -R160.reuse ;  /* 0x0000b40099e67a23 */ /* 0x100fe400000108a0 */
[----:B------:R-:W-:Y:S01]  /*16760*/  @P2 LEA.HI.X R10, R12, R223, R7, 0x5, P0 ;  /* 0x000000df0c0a2211 */ /* 0x000fe200000f2c07 */
[--C-:B------:R-:W-:Y:S01]  /*16770*/  FFMA.FTZ R232, R6, c[0x0][0x2d0], -R160.reuse ;  /* 0x0000b40006e87a23 */ /* 0x100fe200000108a0 */
[----:B------:R-:W-:Y:S01]  /*16780*/  PLOP3.LUT P0, PT, PT, PT, UP0, 0x80, 0x0 ;  /* 0x000000000000781c */ /* 0x000fe20003f0f008 */
[--C-:B------:R-:W-:Y:S01]  /*16790*/  FFMA.FTZ R149, R11, c[0x0][0x2d0], -R160.reuse ;  /* 0x0000b4000b957a23 */ /* 0x100fe200000108a0 */
[----:B------:R-:W-:Y:S01]  /*167a0*/  PLOP3.LUT P2, PT, PT, PT, UP0, 0x80, 0x0 ;  /* 0x000000000000781c */ /* 0x000fe20003f4f008 */
[----:B------:R-:W1:Y:S01]  /*167b0*/  MUFU.EX2 R2, R2 ;  /* 0x0000000200027308 */ /* 0x000e620000000800 */
[C---:B--2---:R-:W-:Y:S02]  /*167c0*/  FMUL.FTZ R8, R3.reuse, R140 ;  /* 0x0000008c03087220 */ /* 0x044fe40000410000 */
[C---:B------:R-:W-:Y:S02]  /*167d0*/  FMUL.FTZ R9, R3.reuse, R141 ;  /* 0x0000008d03097220 */ /* 0x040fe40000410000 */
[C---:B------:R-:W-:Y:S02]  /*167e0*/  FMUL.FTZ R16, R3.reuse, R132 ;  /* 0x0000008403107220 */ /* 0x040fe40000410000 */
[----:B------:R-:W-:Y:S02]  /*167f0*/  FMUL.FTZ R17, R3, R133 ;  /* 0x0000008503117220 */ /* 0x000fe40000410000 */
[----:B------:R-:W-:Y:S01]  /*16800*/  FFMA.FTZ R239, R163, c[0x0][0x2d0], -R160 ;  /* 0x0000b400a3ef7a23 */ /* 0x000fe200000108a0 */
[----:B------:R-:W-:Y:S01]  /*16810*/  @P0 LEA.HI.X R5, R5, c[0x0][0x1cc], R10, 0x1, P1 ;  /* 0x0000730005050a11 */ /* 0x000fe200008f0c0a */
[----:B------:R-:W-:Y:S01]  /*16820*/  MUFU.EX2 R233, R233 ;  /* 0x000000e900e97308 */ /* 0x000fe20000000800 */
[----:B------:R-:W-:Y:S01]  /*16830*/  PLOP3.LUT P0, PT, PT, PT, UP0, 0x80, 0x0 ;  /* 0x000000000000781c */ /* 0x000fe20003f0f008 */
[--C-:B------:R-:W-:Y:S01]  /*16840*/  FFMA.FTZ R242, R161, c[0x0][0x2d0], -R160.reuse ;  /* 0x0000b400a1f27a23 */ /* 0x100fe200000108a0 */
[----:B------:R-:W-:Y:S01]  /*16850*/  PLOP3.LUT P1, PT, PT, PT, UP0, 0x80, 0x0 ;  /* 0x000000000000781c */ /* 0x000fe20003f2f008 */
[----:B------:R-:W-:Y:S02]  /*16860*/  FFMA.FTZ R165, R162, c[0x0][0x2d0], -R165 ;  /* 0x0000b400a2a57a23 */ /* 0x000fe400000108a5 */
[C---:B------:R-:W-:Y:S02]  /*16870*/  FMUL.FTZ R20, R3.reuse, R20 ;  /* 0x0000001403147220 */ /* 0x040fe40000410000 */
[C---:B------:R-:W-:Y:S02]  /*16880*/  FMUL.FTZ R21, R3.reuse, R21 ;  /* 0x0000001503157220 */ /* 0x040fe40000410000 */
[----:B------:R-:W-:Y:S01]  /*16890*/  MUFU.EX2 R234, R234 ;  /* 0x000000ea00ea7308 */ /* 0x000fe20000000800 */
[C---:B------:R-:W-:Y:S02]  /*168a0*/  FMUL.FTZ R24, R3.reuse, R24 ;  /* 0x0000001803187220 */ /* 0x040fe40000410000 */
[C---:B-1----:R-:W-:Y:S01]  /*168b0*/  FMUL.FTZ R6, R2.reuse, R146 ;  /* 0x0000009202067220 */ /* 0x042fe20000410000 */
[----:B------:R1:W-:Y:S01]  /*168c0*/  @P0 LDGSTS.E.BYPASS.LTC128B.128 [R218+0xc080], [R4.64], !P6 ;  /* 0x0c08000004da0fae */ /* 0x0003e2000f101d5e */
[----:B------:R-:W-:Y:S01]  /*168d0*/  PLOP3.LUT P0, PT, PT, PT, UP0, 0x80, 0x0 ;  /* 0x000000000000781c */ /* 0x000fe20003f0f008 */
[C---:B------:R-:W-:Y:S01]  /*168e0*/  FMUL.FTZ R7, R2.reuse, R147 ;  /* 0x0000009302077220 */ /* 0x040fe20000410000 */
[----:B------:R-:W-:Y:S01]  /*168f0*/  UISETP.GT.AND UP0, UPT, UR12, UR10, UPT ;  /* 0x0000000a0c00728c */ /* 0x000fe2000bf04270 */
[C---:B------:R-:W-:Y:S01]  /*16900*/  FMUL.FTZ R10, R2.reuse, R142 ;  /* 0x0000008e020a7220 */ /* 0x040fe20000410000 */
[----:B------:R-:W-:Y:S01]  /*16910*/  UIADD3 UR12, UR12, -0x1, URZ ;  /* 0xffffffff0c0c7890 */ /* 0x000fe2000fffe03f */
[----:B------:R-:W2:Y:S01]  /*16920*/  MUFU.EX2 R231, R231 ;  /* 0x000000e700e77308 */ /* 0x000ea20000000800 */
[C---:B------:R-:W-:Y:S01]  /*16930*/  FMUL.FTZ R11, R2.reuse, R143 ;  /* 0x0000008f020b7220 */ /* 0x040fe20000410000 */
[----:B------:R1:W-:Y:S01]  /*16940*/  @P2 LDGSTS.E.BYPASS.LTC128B.128 [R218+0xd080], [R4.64+0x80], !P3 ;  /* 0x0d08008004da2fae */ /* 0x0003e2000d901d5e */
[C---:B------:R-:W-:Y:S02]  /*16950*/  FMUL.FTZ R18, R2.reuse, R134 ;  /* 0x0000008602127220 */ /* 0x040fe40000410000 */
[C---:B------:R-:W-:Y:S02]  /*16960*/  FMUL.FTZ R19, R2.reuse, R135 ;  /* 0x0000008702137220 */ /* 0x040fe40000410000 */
[C---:B------:R-:W-:Y:S02]  /*16970*/  FMUL.FTZ R22, R2.reuse, R22 ;  /* 0x0000001602167220 */ /* 0x040fe40000410000 */
[C---:B------:R-:W-:Y:S01]  /*16980*/  FMUL.FTZ R23, R2.reuse, R23 ;  /* 0x0000001702177220 */ /* 0x040fe20000410000 */
[----:B------:R1:W-:Y:S01]  /*16990*/  @P1 LDGSTS.E.BYPASS.LTC128B.128 [R218+0xe080], [R4.64+0x100], !P5 ;  /* 0x0e08010004da1fae */ /* 0x0003e2000e901d5e */
[----:B------:R-:W-:Y:S01]  /*169a0*/  MUFU.EX2 R232, R232 ;  /* 0x000000e800e87308 */ /* 0x000fe20000000800 */
[C---:B------:R-:W-:Y:S02]  /*169b0*/  FMUL.FTZ R25, R3.reuse, R25 ;  /* 0x0000001903197220 */ /* 0x040fe40000410000 */
[C---:B------:R-:W-:Y:S02]  /*169c0*/  FMUL.FTZ R26, R2.reuse, R26 ;  /* 0x0000001a021a7220 */ /* 0x040fe40000410000 */
[C---:B------:R-:W-:Y:S02]  /*169d0*/  FMUL.FTZ R27, R2.reuse, R27 ;  /* 0x0000001b021b7220 */ /* 0x040fe40000410000 */
[----:B------:R1:W-:Y:S01]  /*169e0*/  @P0 LDGSTS.E.BYPASS.LTC128B.128 [R218+0xf080], [R4.64+0x180], !P4 ;  /* 0x0f08018004da0fae */ /* 0x0003e2000e101d5e */
[C---:B------:R-:W-:Y:S01]  /*169f0*/  FMUL.FTZ R28, R3.reuse, R28 ;  /* 0x0000001c031c7220 */ /* 0x040fe20000410000 */
[----:B------:R-:W-:Y:S01]  /*16a00*/  PLOP3.LUT P0, PT, PT, PT, UP0, 0x80, 0x0 ;  /* 0x000000000000781c */ /* 0x000fe20003f0f008 */
[----:B------:R-:W3:Y:S01]  /*16a10*/  MUFU.EX2 R227, R227 ;  /* 0x000000e300e37308 */ /* 0x000ee20000000800 */
[----:B------:R-:W-:Y:S01]  /*16a20*/  FMUL.FTZ R29, R3, R29 ;  /* 0x0000001d031d7220 */ /* 0x000fe20000410000 */
[----:B--2---:R-:W-:Y:S01]  /*16a30*/  F2FP.BF16.PACK_AB R146, R231, R234 ;  /* 0x000000eae792723e */ /* 0x004fe200000010ff */
[C---:B------:R-:W-:Y:S02]  /*16a40*/  FMUL.FTZ R30, R2.reuse, R30 ;  /* 0x0000001e021e7220 */ /* 0x040fe40000410000 */
[----:B------:R-:W2:Y:S01]  /*16a50*/  LDSM.16.MT88.4 R12, [R211+0x8080] ;  /* 0x00808000d30c783b */ /* 0x000ea20000004200 */
[C---:B------:R-:W-:Y:S02]  /*16a60*/  FMUL.FTZ R31, R2.reuse, R31 ;  /* 0x0000001f021f7220 */ /* 0x040fe40000410000 */
[C---:B------:R-:W-:Y:S02]  /*16a70*/  FMUL.FTZ R32, R3.reuse, R32 ;  /* 0x0000002003207220 */ /* 0x040fe40000410000 */
[----:B------:R-:W-:Y:S01]  /*16a80*/  MUFU.EX2 R230, R230 ;  /* 0x000000e600e67308 */ /* 0x000fe20000000800 */
[C---:B------:R-:W-:Y:S02]  /*16a90*/  FMUL.FTZ R33, R3.reuse, R33 ;  /* 0x0000002103217220 */ /* 0x040fe40000410000 */
[----:B------:R-:W4:Y:S01]  /*16aa0*/  LDSM.16.MT88.4 R152, [R206+0x8080] ;  /* 0x00808000ce98783b */ /* 0x000f220000004200 */
[C---:B------:R-:W-:Y:S02]  /*16ab0*/  FMUL.FTZ R34, R2.reuse, R34 ;  /* 0x0000002202227220 */ /* 0x040fe40000410000 */
[C---:B------:R-:W-:Y:S02]  /*16ac0*/  FMUL.FTZ R35, R2.reuse, R35 ;  /* 0x0000002302237220 */ /* 0x040fe40000410000 */
[C---:B------:R-:W-:Y:S02]  /*16ad0*/  FMUL.FTZ R36, R3.reuse, R36 ;  /* 0x0000002403247220 */ /* 0x040fe40000410000 */
[----:B------:R-:W5:Y:S01]  /*16ae0*/  MUFU.EX2 R149, R149 ;  /* 0x0000009500957308 */ /* 0x000f620000000800 */
[----:B------:R-:W4:Y:S01]  /*16af0*/  LDSM.16.MT88.4 R156, [R205+0x8080] ;  /* 0x00808000cd9c783b */ /* 0x000f220000004200 */
[C---:B------:R-:W-:Y:S02]  /*16b00*/  FMUL.FTZ R37, R3.reuse, R37 ;  /* 0x0000002503257220 */ /* 0x040fe40000410000 */
[----:B-1----:R-:W-:Y:S01]  /*16b10*/  FMUL.FTZ R4, R3, R144 ;  /* 0x0000009003047220 */ /* 0x002fe20000410000 */
[----:B------:R-:W-:Y:S01]  /*16b20*/  F2FP.BF16.PACK_AB R144, R233, R236 ;  /* 0x000000ece990723e */ /* 0x000fe200000010ff */
[----:B------:R-:W-:Y:S01]  /*16b30*/  FMUL.FTZ R5, R3, R145 ;  /* 0x0000009103057220 */ /* 0x000fe20000410000 */
[----:B---3--:R-:W-:Y:S01]  /*16b40*/  F2FP.BF16.PACK_AB R145, R227, R232 ;  /* 0x000000e8e391723e */ /* 0x008fe200000010ff */
[C---:B------:R-:W-:Y:S01]  /*16b50*/  FMUL.FTZ R38, R2.reuse, R38 ;  /* 0x0000002602267220 */ /* 0x040fe20000410000 */
[----:B------:R-:W-:Y:S01]  /*16b60*/  LDSM.16.MT88.4 R132, [R211+0x9080] ;  /* 0x00908000d384783b */ /* 0x000fe20000004200 */
[----:B------:R1:W-:Y:S01]  /*16b70*/  MUFU.EX2 R240, R165 ;  /* 0x000000a500f07308 */ /* 0x0003e20000000800 */
[C---:B------:R-:W-:Y:S02]  /*16b80*/  FMUL.FTZ R39, R2.reuse, R39 ;  /* 0x0000002702277220 */ /* 0x040fe40000410000 */
[C---:B------:R-:W-:Y:S02]  /*16b90*/  FMUL.FTZ R40, R3.reuse, R40 ;  /* 0x0000002803287220 */ /* 0x040fe40000410000 */
[C---:B------:R-:W-:Y:S02]  /*16ba0*/  FMUL.FTZ R41, R3.reuse, R41 ;  /* 0x0000002903297220 */ /* 0x040fe40000410000 */
[----:B------:R-:W-:Y:S01]  /*16bb0*/  LDSM.16.MT88.4 R140, [R206+0x9080] ;  /* 0x00908000ce8c783b */ /* 0x000fe20000004200 */
[C---:B------:R-:W-:Y:S02]  /*16bc0*/  FMUL.FTZ R42, R2.reuse, R42 ;  /* 0x0000002a022a7220 */ /* 0x040fe40000410000 */
[C---:B------:R-:W-:Y:S01]  /*16bd0*/  FMUL.FTZ R43, R2.reuse, R43 ;  /* 0x0000002b022b7220 */ /* 0x040fe20000410000 */
[----:B------:R-:W-:Y:S01]  /*16be0*/  MUFU.EX2 R235, R235 ;  /* 0x000000eb00eb7308 */ /* 0x000fe20000000800 */
[----:B------:R-:W-:Y:S01]  /*16bf0*/  FMUL.FTZ R44, R3, R44 ;  /* 0x0000002c032c7220 */ /* 0x000fe20000410000 */
[----:B-----5:R-:W-:Y:S02]  /*16c00*/  F2FP.BF16.PACK_AB R147, R149, R230 ;  /* 0x000000e69593723e */ /* 0x020fe400000010ff */
[----:B------:R-:W-:Y:S01]  /*16c10*/  LDSM.16.MT88.4 R168, [R206+0x9880] ;  /* 0x00988000cea8783b */ /* 0x000fe20000004200 */
[C---:B------:R-:W-:Y:S02]  /*16c20*/  FMUL.FTZ R45, R3.reuse, R45 ;  /* 0x0000002d032d7220 */ /* 0x040fe40000410000 */
[C---:B------:R-:W-:Y:S02]  /*16c30*/  FMUL.FTZ R46, R2.reuse, R46 ;  /* 0x0000002e022e7220 */ /* 0x040fe40000410000 */
[C---:B------:R-:W-:Y:S01]  /*16c40*/  FMUL.FTZ R47, R2.reuse, R47 ;  /* 0x0000002f022f7220 */ /* 0x040fe20000410000 */
[C---:B--2---:R-:W-:Y:S01]  /*16c50*/  HMMA.16816.F32.BF16 R4, R144.reuse, R12, R4 ;  /* 0x0000000c9004723c */ /* 0x044fe20000041804 */
[----:B------:R-:W2:Y:S01]  /*16c60*/  MUFU.EX2 R238, R238 ;  /* 0x000000ee00ee7308 */ /* 0x000ea20000000800 */
[----:B------:R-:W-:Y:S03]  /*16c70*/  LDSM.16.MT88.4 R172, [R204+0x9880] ;  /* 0x00988000ccac783b */ /* 0x000fe60000004200 */
[C---:B------:R-:W-:Y:S02]  /*16c80*/  FMUL.FTZ R48, R3.reuse, R48 ;  /* 0x0000003003307220 */ /* 0x040fe40000410000 */
[C---:B------:R-:W-:Y:S01]  /*16c90*/  FMUL.FTZ R12, R3.reuse, R136 ;  /* 0x00000088030c7220 */ /* 0x040fe20000410000 */
[C---:B------:R-:W-:Y:S02]  /*16ca0*/  HMMA.16816.F32.BF16 R8, R144.reuse, R14, R8 ;  /* 0x0000000e9008723c */ /* 0x040fe40000041808 */
[----:B-1----:R-:W-:Y:S01]  /*16cb0*/  LDSM.16.MT88.4 R164, [R204+0x8880] ;  /* 0x00888000cca4783b */ /* 0x002fe20000004200 */
[----:B------:R-:W1:Y:S01]  /*16cc0*/  MUFU.EX2 R237, R237 ;  /* 0x000000ed00ed7308 */ /* 0x000e620000000800 */
[C---:B------:R-:W-:Y:S02]  /*16cd0*/  FMUL.FTZ R13, R3.reuse, R137 ;  /* 0x00000089030d7220 */ /* 0x040fe40000410000 */
[C---:B------:R-:W-:Y:S02]  /*16ce0*/  FMUL.FTZ R49, R3.reuse, R49 ;  /* 0x0000003103317220 */ /* 0x040fe40000410000 */
[C---:B------:R-:W-:Y:S02]  /*16cf0*/  FMUL.FTZ R14, R2.reuse, R138 ;  /* 0x0000008a020e7220 */ /* 0x040fe40000410000 */
[----:B------:R-:W-:Y:S02]  /*16d00*/  LDSM.16.MT88.4 R176, [R211+0xa880] ;  /* 0x00a88000d3b0783b */ /* 0x000fe40000004200 */
[C---:B------:R-:W-:Y:S01]  /*16d10*/  FMUL.FTZ R15, R2.reuse, R139 ;  /* 0x0000008b020f7220 */ /* 0x040fe20000410000 */
[----:B------:R-:W-:Y:S01]  /*16d20*/  MUFU.EX2 R239, R239 ;  /* 0x000000ef00ef7308 */ /* 0x000fe20000000800 */
[C---:B------:R-:W-:Y:S02]  /*16d30*/  FMUL.FTZ R50, R2.reuse, R50 ;  /* 0x0000003202327220 */ /* 0x040fe40000410000 */
[C---:B------:R-:W-:Y:S02]  /*16d40*/  FMUL.FTZ R51, R2.reuse, R51 ;  /* 0x0000003302337220 */ /* 0x040fe40000410000 */
[----:B------:R-:W3:Y:S01]  /*16d50*/  LDSM.16.MT88.4 R136, [R204+0x8080] ;  /* 0x00808000cc88783b */ /* 0x000ee20000004200 */
[C---:B----4-:R-:W-:Y:S03]  /*16d60*/  HMMA.16816.F32.BF16 R12, R144.reuse, R152, R12 ;  /* 0x00000098900c723c */ /* 0x050fe6000004180c */
[C---:B------:R-:W-:Y:S01]  /*16d70*/  FMUL.FTZ R52, R3.reuse, R52 ;  /* 0x0000003403347220 */ /* 0x040fe20000410000 */
[----:B------:R-:W4:Y:S01]  /*16d80*/  MUFU.EX2 R242, R242 ;  /* 0x000000f200f27308 */ /* 0x000f220000000800 */
[C---:B------:R-:W-:Y:S02]  /*16d90*/  FMUL.FTZ R53, R3.reuse, R53 ;  /* 0x0000003503357220 */ /* 0x040fe40000410000 */
[----:B------:R-:W-:Y:S01]  /*16da0*/  LDSM.16.MT88.4 R180, [R206+0xa880] ;  /* 0x00a88000ceb4783b */ /* 0x000fe20000004200 */
[C---:B------:R-:W-:Y:S04]  /*16db0*/  HMMA.16816.F32.BF16 R16, R144.reuse, R154, R16 ;  /* 0x0000009a9010723c */ /* 0x040fe80000041810 */
[----:B------:R-:W-:Y:S01]  /*16dc0*/  FMUL.FTZ R54, R2, R54 ;  /* 0x0000003602367220 */ /* 0x000fe20000410000 */
[----:B--2---:R-:W-:Y:S01]  /*16dd0*/  F2FP.BF16.PACK_AB R152, R238, R235 ;  /* 0x000000ebee98723e */ /* 0x004fe200000010ff */
[----:B------:R-:W-:Y:S01]  /*16de0*/  FMUL.FTZ R55, R2, R55 ;  /* 0x0000003702377220 */ /* 0x000fe20000410000 */
[----:B------:R-:W-:Y:S01]  /*16df0*/  LDSM.16.MT88.4 R184, [R204+0xa880] ;  /* 0x00a88000ccb8783b */ /* 0x000fe20000004200 */
[C---:B------:R-:W-:Y:S04]  /*16e00*/  HMMA.16816.F32.BF16 R20, R144.reuse, R156, R20 ;  /* 0x0000009c9014723c */ /* 0x040fe80000041814 */
[C---:B------:R-:W-:Y:S01]  /*16e10*/  FMUL.FTZ R56, R3.reuse, R56 ;  /* 0x0000003803387220 */ /* 0x040fe20000410000 */
[----:B-1----:R-:W-:Y:S01]  /*16e20*/  F2FP.BF16.PACK_AB R154, R240, R237 ;  /* 0x000000edf09a723e */ /* 0x002fe200000010ff */
[C---:B------:R-:W-:Y:S01]  /*16e30*/  FMUL.FTZ R57, R3.reuse, R57 ;  /* 0x0000003903397220 */ /* 0x040fe20000410000 */
[----:B------:R-:W-:Y:S01]  /*16e40*/  LDSM.16.MT88.4 R188, [R211+0xb880] ;  /* 0x00b88000d3bc783b */ /* 0x000fe20000004200 */
[C---:B------:R-:W-:Y:S04]  /*16e50*/  HMMA.16816.F32.BF16 R24, R144.reuse, R158, R24 ;  /* 0x0000009e9018723c */ /* 0x040fe80000041818 */
[----:B------:R-:W-:Y:S01]  /*16e60*/  FMUL.FTZ R58, R2, R58 ;  /* 0x0000003a023a7220 */ /* 0x000fe20000410000 */
[----:B----4-:R-:W-:Y:S01]  /*16e70*/  F2FP.BF16.PACK_AB R153, R242, R239 ;  /* 0x000000eff299723e */ /* 0x010fe200000010ff */
[C---:B------:R-:W-:Y:S01]  /*16e80*/  FMUL.FTZ R59, R2.reuse, R59 ;  /* 0x0000003b023b7220 */ /* 0x040fe20000410000 */
[----:B------:R-:W-:Y:S01]  /*16e90*/  LDSM.16.MT88.4 R156, [R206+0x8880] ;  /* 0x00888000ce9c783b */ /* 0x000fe20000004200 */
[C---:B------:R-:W-:Y:S04]  /*16ea0*/  FMUL.FTZ R60, R3.reuse, R60 ;  /* 0x0000003c033c7220 */ /* 0x040fe80000410000 */
[C---:B------:R-:W-:Y:S02]  /*16eb0*/  FMUL.FTZ R61, R3.reuse, R61 ;  /* 0x0000003d033d7220 */ /* 0x040fe40000410000 */
[C---:B------:R-:W-:Y:S01]  /*16ec0*/  FMUL.FTZ R62, R2.reuse, R62 ;  /* 0x0000003e023e7220 */ /* 0x040fe20000410000 */
[C---:B---3--:R-:W-:Y:S01]  /*16ed0*/  HMMA.16816.F32.BF16 R28, R144.reuse, R136, R28 ;  /* 0x00000088901c723c */ /* 0x048fe2000004181c */
[----:B------:R-:W-:Y:S02]  /*16ee0*/  LDSM.16.MT88.4 R192, [R206+0xb880] ;  /* 0x00b88000cec0783b */ /* 0x000fe40000004200 */
[C---:B------:R-:W-:Y:S02]  /*16ef0*/  FMUL.FTZ R63, R2.reuse, R63 ;  /* 0x0000003f023f7220 */ /* 0x040fe40000410000 */
[C---:B------:R-:W-:Y:S02]  /*16f00*/  FMUL.FTZ R64, R3.reuse, R64 ;  /* 0x0000004003407220 */ /* 0x040fe40000410000 */
[C---:B------:R-:W-:Y:S01]  /*16f10*/  FMUL.FTZ R65, R3.reuse, R65 ;  /* 0x0000004103417220 */ /* 0x040fe20000410000 */
[C---:B------:R-:W-:Y:S01]  /*16f20*/  HMMA.16816.F32.BF16 R32, R144.reuse, R138, R32 ;  /* 0x0000008a9020723c */ /* 0x040fe20000041820 */
[----:B------:R-:W1:Y:S03]  /*16f30*/  LDSM.16.MT88.4 R136, [R205+0x9080] ;  /* 0x00908000cd88783b */ /* 0x000e660000004200 */
[C---:B------:R-:W-:Y:S02]  /*16f40*/  FMUL.FTZ R66, R2.reuse, R66 ;  /* 0x0000004202427220 */ /* 0x040fe40000410000 */
[C---:B------:R-:W-:Y:S02]  /*16f50*/  FMUL.FTZ R67, R2.reuse, R67 ;  /* 0x0000004302437220 */ /* 0x040fe40000410000 */
[C---:B------:R-:W-:Y:S01]  /*16f60*/  HMMA.16816.F32.BF16 R36, R144.reuse, R132, R36 ;  /* 0x000000849024723c */ /* 0x040fe20000041824 */
[----:B------:R-:W0:Y:S03]  /*16f70*/  LDGDEPBAR ;  /* 0x00000000000079af */ /* 0x000e260000000000 */
[C---:B------:R-:W-:Y:S02]  /*16f80*/  FMUL.FTZ R68, R3.reuse, R68 ;  /* 0x0000004403447220 */ /* 0x040fe40000410000 */
[C---:B------:R-:W-:Y:S02]  /*16f90*/  FMUL.FTZ R69, R3.reuse, R69 ;  /* 0x0000004503457220 */ /* 0x040fe40000410000 */
[C---:B------:R-:W-:Y:S01]  /*16fa0*/  HMMA.16816.F32.BF16 R40, R144.reuse, R134, R40 ;  /* 0x000000869028723c */ /* 0x040fe20000041828 */
[----:B------:R-:W2:Y:S03]  /*16fb0*/  LDSM.16.MT88.4 R132, [R204+0x9080] ;  /* 0x00908000cc84783b */ /* 0x000ea60000004200 */
[C---:B------:R-:W-:Y:S02]  /*16fc0*/  FMUL.FTZ R70, R2.reuse, R70 ;  /* 0x0000004602467220 */ /* 0x040fe40000410000 */
[C---:B------:R-:W-:Y:S02]  /*16fd0*/  FMUL.FTZ R71, R2.reuse, R71 ;  /* 0x0000004702477220 */ /* 0x040fe40000410000 */
[C---:B------:R-:W-:Y:S04]  /*16fe0*/  HMMA.16816.F32.BF16 R44, R144.reuse, R140, R44 ;  /* 0x0000008c902c723c */ /* 0x040fe8000004182c */
[C---:B------:R-:W-:Y:S02]  /*16ff0*/  FMUL.FTZ R72, R3.reuse, R72 ;  /* 0x0000004803487220 */ /* 0x040fe40000410000 */
[C---:B------:R-:W-:Y:S02]  /*17000*/  FMUL.FTZ R73, R3.reuse, R73 ;  /* 0x0000004903497220 */ /* 0x040fe40000410000 */
[C---:B------:R-:W-:Y:S01]  /*17010*/  HMMA.16816.F32.BF16 R48, R144.reuse, R142, R48 ;  /* 0x0000008e9030723c */ /* 0x040fe20000041830 */
[----:B------:R-:W3:Y:S03]  /*17020*/  LDSM.16.MT88.4 R140, [R211+0xa080] ;  /* 0x00a08000d38c783b */ /* 0x000ee60000004200 */
[C---:B------:R-:W-:Y:S02]  /*17030*/  FMUL.FTZ R74, R2.reuse, R74 ;  /* 0x0000004a024a7220 */ /* 0x040fe40000410000 */
[C---:B------:R-:W-:Y:S02]  /*17040*/  FMUL.FTZ R75, R2.reuse, R75 ;  /* 0x0000004b024b7220 */ /* 0x040fe40000410000 */
[C---:B------:R-:W-:Y:S01]  /*17050*/  FMUL.FTZ R76, R3.reuse, R76 ;  /* 0x0000004c034c7220 */ /* 0x040fe20000410000 */
[C---:B-1----:R-:W-:Y:S03]  /*17060*/  HMMA.16816.F32.BF16 R52, R144.reuse, R136, R52 ;  /* 0x000000889034723c */ /* 0x042fe60000041834 */
[C---:B------:R-:W-:Y:S02]  /*17070*/  FMUL.FTZ R77, R3.reuse, R77 ;  /* 0x0000004d034d7220 */ /* 0x040fe40000410000 */
[C---:B------:R-:W-:Y:S02]  /*17080*/  FMUL.FTZ R78, R2.reuse, R78 ;  /* 0x0000004e024e7220 */ /* 0x040fe40000410000 */
[C---:B------:R-:W-:Y:S01]  /*17090*/  FMUL.FTZ R79, R2.reuse, R79 ;  /* 0x0000004f024f7220 */ /* 0x040fe20000410000 */
        /* <DEDUP_REMOVED lines=11> */
[C---:B---3--:R-:W-:Y:S04]  /*17150*/  HMMA.16816.F32.BF16 R68, R144.reuse, R140, R68 ;  /* 0x0000008c9044723c */ /* 0x048fe80000041844 */
        /* <DEDUP_REMOVED lines=29> */
[C---:B------:R-:W-:Y:S04]  /*17330*/  FMUL.FTZ R104, R3.reuse, R104 ;  /* 0x0000006803687220 */ /* 0x040fe80000410000 */
[C---:B------:R-:W-:Y:S01]  /*17340*/  FMUL.FTZ R105, R3.reuse, R105 ;  /* 0x0000006903697220 */ /* 0x040fe20000410000 */
        /* <DEDUP_REMOVED lines=10> */
[----:B------:R-:W-:Y:S03]  /*173f0*/  FMUL.FTZ R113, R3, R113 ;  /* 0x0000007103717220 */ /* 0x000fe60000410000 */
[C---:B--2---:R-:W-:Y:S03]  /*17400*/  HMMA.16816.F32.BF16 R108, R144.reuse, R132, R108 ;  /* 0x00000084906c723c */ /* 0x044fe6000004186c */
[C---:B------:R-:W-:Y:S02]  /*17410*/  FMUL.FTZ R114, R2.reuse, R114 ;  /* 0x0000007202727220 */ /* 0x040fe40000410000 */
[----:B------:R-:W-:Y:S02]  /*17420*/  FMUL.FTZ R115, R2, R115 ;  /* 0x0000007302737220 */ /* 0x000fe40000410000 */
[--C-:B------:R-:W-:Y:S02]  /*17430*/  FFMA.FTZ R151, R151, c[0x0][0x2d0], -R160.reuse ;  /* 0x0000b40097977a23 */ /* 0x100fe400000108a0 */
[----:B------:R-:W-:Y:S03]  /*17440*/  FFMA.FTZ R160, R150, c[0x0][0x2d0], -R160 ;  /* 0x0000b40096a07a23 */ /* 0x000fe600000108a0 */
[C---:B------:R-:W-:Y:S01]  /*17450*/  HMMA.16816.F32.BF16 R112, R144.reuse, R134, R112 ;  /* 0x000000869070723c */ /* 0x040fe20000041870 */
[----:B------:R-:W2:Y:S01]  /*17460*/  LDSM.16.MT88.4 R132, [R211+0x8880] ;  /* 0x00888000d384783b */ /* 0x000ea20000004200 */
[----:B------:R4:W-:Y:S01]  /*17470*/  MUFU.EX2 R150, R160 ;  /* 0x000000a000967308 */ /* 0x0009e20000000800 */
[C---:B------:R-:W-:Y:S02]  /*17480*/  FMUL.FTZ R116, R3.reuse, R116 ;  /* 0x0000007403747220 */ /* 0x040fe40000410000 */
[C---:B------:R-:W-:Y:S02]  /*17490*/  FMUL.FTZ R117, R3.reuse, R117 ;  /* 0x0000007503757220 */ /* 0x040fe40000410000 */
[C---:B------:R-:W-:Y:S02]  /*174a0*/  FMUL.FTZ R118, R2.reuse, R118 ;  /* 0x0000007602767220 */ /* 0x040fe40000410000 */
[C---:B------:R-:W-:Y:S03]  /*174b0*/  FMUL.FTZ R119, R2.reuse, R119 ;  /* 0x0000007702777220 */ /* 0x040fe60000410000 */
[----:B------:R-:W5:Y:S01]  /*174c0*/  MUFU.EX2 R151, R151 ;  /* 0x0000009700977308 */ /* 0x000f620000000800 */
[C---:B------:R-:W-:Y:S02]  /*174d0*/  FMUL.FTZ R120, R3.reuse, R120 ;  /* 0x0000007803787220 */ /* 0x040fe40000410000 */
[C---:B------:R-:W-:Y:S01]  /*174e0*/  FMUL.FTZ R121, R3.reuse, R121 ;  /* 0x0000007903797220 */ /* 0x040fe20000410000 */
[C---:B---3--:R-:W-:Y:S03]  /*174f0*/  HMMA.16816.F32.BF16 R116, R144.reuse, R140, R116 ;  /* 0x0000008c9074723c */ /* 0x048fe60000041874 */
[C---:B------:R-:W-:Y:S02]  /*17500*/  FMUL.FTZ R122, R2.reuse, R122 ;  /* 0x0000007a027a7220 */ /* 0x040fe40000410000 */
[C---:B------:R-:W-:Y:S02]  /*17510*/  FMUL.FTZ R123, R2.reuse, R123 ;  /* 0x0000007b027b7220 */ /* 0x040fe40000410000 */
[C---:B------:R-:W-:Y:S02]  /*17520*/  FMUL.FTZ R124, R3.reuse, R124 ;  /* 0x0000007c037c7220 */ /* 0x040fe40000410000 */
[C---:B------:R-:W-:Y:S01]  /*17530*/  FMUL.FTZ R125, R3.reuse, R125 ;  /* 0x0000007d037d7220 */ /* 0x040fe20000410000 */
[----:B----4-:R-:W3:Y:S02]  /*17540*/  LDSM.16.MT88.4 R160, [R205+0x8880] ;  /* 0x00888000cda0783b */ /* 0x010ee40000004200 */
[C---:B------:R-:W-:Y:S03]  /*17550*/  HMMA.16816.F32.BF16 R120, R144.reuse, R142, R120 ;  /* 0x0000008e9078723c */ /* 0x040fe60000041878 */
[C---:B------:R-:W-:Y:S02]  /*17560*/  FMUL.FTZ R126, R2.reuse, R126 ;  /* 0x0000007e027e7220 */ /* 0x040fe40000410000 */
[----:B------:R-:W-:Y:S02]  /*17570*/  FMUL.FTZ R127, R2, R127 ;  /* 0x0000007f027f7220 */ /* 0x000fe40000410000 */
[C---:B------:R-:W-:Y:S01]  /*17580*/  FMUL.FTZ R128, R3.reuse, R128 ;  /* 0x0000008003807220 */ /* 0x040fe20000410000 */
[----:B-----5:R-:W-:Y:S01]  /*17590*/  F2FP.BF16.PACK_AB R155, R150, R151 ;  /* 0x00000097969b723e */ /* 0x020fe200000010ff */
[C---:B------:R-:W-:Y:S03]  /*175a0*/  FMUL.FTZ R129, R3.reuse, R129 ;  /* 0x0000008103817220 */ /* 0x040fe60000410000 */
[C---:B-1----:R-:W-:Y:S03]  /*175b0*/  HMMA.16816.F32.BF16 R124, R144.reuse, R136, R124 ;  /* 0x00000088907c723c */ /* 0x042fe6000004187c */
[C---:B------:R-:W-:Y:S02]  /*175c0*/  FMUL.FTZ R130, R2.reuse, R130 ;  /* 0x0000008202827220 */ /* 0x040fe40000410000 */
[C---:B------:R-:W-:Y:S02]  /*175d0*/  FMUL.FTZ R131, R2.reuse, R131 ;  /* 0x0000008302837220 */ /* 0x040fe40000410000 */
[----:B------:R-:W-:Y:S01]  /*175e0*/  FFMA.FTZ R236, R3, R226, R236 ;  /* 0x000000e203ec7223 */ /* 0x000fe200000100ec */
[----:B------:R-:W-:Y:S01]  /*175f0*/  MOV R3, R0 ;  /* 0x0000000000037202 */ /* 0x000fe20000000f00 */
[----:B------:R-:W-:Y:S03]  /*17600*/  FFMA.FTZ R232, R2, R225, R232 ;  /* 0x000000e102e87223 */ /* 0x000fe600000100e8 */
[----:B------:R-:W-:Y:S03]  /*17610*/  HMMA.16816.F32.BF16 R128, R144, R138, R128 ;  /* 0x0000008a9080723c */ /* 0x000fe60000041880 */
[----:B------:R-:W-:Y:S02]  /*17620*/  FADD.FTZ R233, R233, R236 ;  /* 0x000000ece9e97221 */ /* 0x000fe40000010000 */
[----:B------:R-:W-:Y:S02]  /*17630*/  FADD.FTZ R227, R227, R232 ;  /* 0x000000e8e3e37221 */ /* 0x000fe40000010000 */
[----:B------:R-:W-:Y:S01]  /*17640*/  FADD.FTZ R234, R234, R233 ;  /* 0x000000e9eaea7221 */ /* 0x000fe20000010000 */
[C---:B--2---:R-:W-:Y:S01]  /*17650*/  HMMA.16816.F32.BF16 R144, R152.reuse, R132, R4 ;  /* 0x000000849890723c */ /* 0x044fe20000041804 */
[----:B------:R-:W1:Y:S04]  /*17660*/  LDSM.16.MT88.4 R4, [R211+0x9880] ;  /* 0x00988000d304783b */ /* 0x000e680000004200 */
[----:B------:R-:W-:Y:S02]  /*17670*/  FADD.FTZ R2, R230, R227 ;  /* 0x000000e3e6027221 */ /* 0x000fe40000010000 */
[----:B------:R-:W-:Y:S01]  /*17680*/  FADD.FTZ R234, R231, R234 ;  /* 0x000000eae7ea7221 */ /* 0x000fe20000010000 */
[C---:B------:R-:W-:Y:S01]  /*17690*/  HMMA.16816.F32.BF16 R140, R152.reuse, R134, R8 ;  /* 0x00000086988c723c */ /* 0x040fe20000041808 */
[----:B------:R-:W2:Y:S03]  /*176a0*/  LDSM.16.MT88.4 R8, [R205+0x9880] ;  /* 0x00988000cd08783b */ /* 0x000ea60000004200 */
[----:B------:R-:W-:Y:S01]  /*176b0*/  FADD.FTZ R2, R149, R2 ;  /* 0x0000000295027221 */ /* 0x000fe20000010000 */
[----:B------:R-:W-:Y:S01]  /*176c0*/  MOV R149, R148 ;  /* 0x0000009400957202 */ /* 0x000fe20000000f00 */
[----:B------:R-:W-:Y:S02]  /*176d0*/  FADD.FTZ R235, R235, R234 ;  /* 0x000000eaebeb7221 */ /* 0x000fe40000010000 */
[C---:B------:R-:W-:Y:S01]  /*176e0*/  HMMA.16816.F32.BF16 R136, R152.reuse, R156, R12 ;  /* 0x0000009c9888723c */ /* 0x040fe2000004180c */
[----:B------:R-:W4:Y:S03]  /*176f0*/  LDSM.16.MT88.4 R12, [R205+0xa880] ;  /* 0x00a88000cd0c783b */ /* 0x000f260000004200 */
[----:B------:R-:W-:Y:S02]  /*17700*/  FADD.FTZ R239, R239, R2 ;  /* 0x00000002efef7221 */ /* 0x000fe40000010000 */
[----:B------:R-:W-:Y:S02]  /*17710*/  FADD.FTZ R238, R238, R235 ;  /* 0x000000ebeeee7221 */ /* 0x000fe40000010000 */
[C---:B------:R-:W-:Y:S01]  /*17720*/  HMMA.16816.F32.BF16 R132, R152.reuse, R158, R16 ;  /* 0x0000009e9884723c */ /* 0x040fe20000041810 */
[----:B------:R-:W5:Y:S03]  /*17730*/  LDSM.16.MT88.4 R16, [R205+0xb880] ;  /* 0x00b88000cd10783b */ /* 0x000f660000004200 */
[----:B------:R-:W-:Y:S02]  /*17740*/  FADD.FTZ R242, R242, R239 ;  /* 0x000000eff2f27221 */ /* 0x000fe40000010000 */
[----:B------:R-:W-:Y:S02]  /*17750*/  FADD.FTZ R237, R237, R238 ;  /* 0x000000eeeded7221 */ /* 0x000fe40000010000 */
[C---:B---3--:R-:W-:Y:S01]  /*17760*/  HMMA.16816.F32.BF16 R20, R152.reuse, R160, R20 ;  /* 0x000000a09814723c */ /* 0x048fe20000041814 */
[----:B------:R-:W3:Y:S03]  /*17770*/  LDSM.16.MT88.4 R156, [R204+0xb880] ;  /* 0x00b88000cc9c783b */ /* 0x000ee60000004200 */
[----:B------:R-:W-:Y:S02]  /*17780*/  FADD.FTZ R151, R151, R242 ;  /* 0x000000f297977221 */ /* 0x000fe40000010000 */
[----:B------:R-:W-:Y:S02]  /*17790*/  FADD.FTZ R226, R240, R237 ;  /* 0x000000edf0e27221 */ /* 0x000fe40000010000 */
[C---:B------:R-:W-:Y:S04]  /*177a0*/  HMMA.16816.F32.BF16 R24, R152.reuse, R162, R24 ;  /* 0x000000a29818723c */ /* 0x040fe80000041818 */
[----:B------:R-:W-:Y:S04]  /*177b0*/  FADD.FTZ R225, R150, R151 ;  /* 0x0000009796e17221 */ /* 0x000fe80000010000 */
[C---:B------:R-:W-:Y:S08]  /*177c0*/  HMMA.16816.F32.BF16 R28, R152.reuse, R164, R28 ;  /* 0x000000a4981c723c */ /* 0x040ff0000004181c */
[C---:B------:R-:W-:Y:S08]  /*177d0*/  HMMA.16816.F32.BF16 R32, R152.reuse, R166, R32 ;  /* 0x000000a69820723c */ /* 0x040ff00000041820 */
[C---:B-1----:R-:W-:Y:S08]  /*177e0*/  HMMA.16816.F32.BF16 R36, R152.reuse, R4, R36 ;  /* 0x000000049824723c */ /* 0x042ff00000041824 */
[C---:B------:R-:W-:Y:S08]  /*177f0*/  HMMA.16816.F32.BF16 R40, R152.reuse, R6, R40 ;  /* 0x000000069828723c */ /* 0x040ff00000041828 */
[C---:B------:R-:W-:Y:S08]  /*17800*/  HMMA.16816.F32.BF16 R44, R152.reuse, R168, R44 ;  /* 0x000000a8982c723c */ /* 0x040ff0000004182c */
[C---:B------:R-:W-:Y:S08]  /*17810*/  HMMA.16816.F32.BF16 R48, R152.reuse, R170, R48 ;  /* 0x000000aa9830723c */ /* 0x040ff00000041830 */
[C---:B--2---:R-:W-:Y:S08]  /*17820*/  HMMA.16816.F32.BF16 R52, R152.reuse, R8, R52 ;  /* 0x000000089834723c */ /* 0x044ff00000041834 */
        /* <DEDUP_REMOVED lines=17> */
[C---:B---3--:R-:W-:Y:S08]  /*17940*/  HMMA.16816.F32.BF16 R124, R152.reuse, R156, R124 ;  /* 0x0000009c987c723c */ /* 0x048ff0000004187c */
[----:B------:R-:W-:Y:S01]  /*17950*/  HMMA.16816.F32.BF16 R128, R152, R158, R128 ;  /* 0x0000009e9880723c */ /* 0x000fe20000041880 */
[----:B------:R-:W-:-:S07]  /*17960*/  @P0 BRA `(.L_x_441) ;  /* 0xffffdef000000947 */ /* 0x000fce000383ffff */
.L_x_440:
[----:B------:R-:W-:-:S06]  /*17970*/  UISETP.GE.AND UP0, UPT, UR13, UR6, UPT ;  /* 0x000000060d00728c */ /* 0x000fcc000bf06270 */
[----:B------:R-:W-:-:S13]  /*17980*/  PLOP3.LUT P0, PT, PT, PT, UP0, 0x80, 0x0 ;  /* 0x000000000000781c */ /* 0x000fda0003f0f008 */
[----:B------:R-:W-:Y:S05]  /*17990*/  @!P0 BRA `(.L_x_442) ;  /* 0x000029e000008947 */ /* 0x000fea0003800000 */
[----:B------:R-:W-:Y:S01]  /*179a0*/  UMOV UR8, 0x5 ;  /* 0x0000000500087882 */ /* 0x000fe20000000000 */
[----:B------:R-:W-:Y:S01]  /*179b0*/  MOV R2, R148 ;  /* 0x0000009400027202 */ /* 0x000fe20000000f00 */
[----:B------:R-:W-:Y:S01]  /*179c0*/  ULDC.64 UR4, c[0x0][0x208] ;  /* 0x0000820000047ab9 */ /* 0x000fe20000000a00 */
[----:B------:R-:W-:Y:S01]  /*179d0*/  MOV R3, R0 ;  /* 0x0000000000037202 */ /* 0x000fe20000000f00 */
[----:B------:R-:W-:Y:S01]  /*179e0*/  USHF.L.U64.HI UR8, UR4, UR8, UR5 ;  /* 0x0000000804087299 */ /* 0x000fe20008010205 */
[----:B------:R-:W-:Y:S01]  /*179f0*/  MOV R220, R228 ;  /* 0x000000e400dc7202 */ /* 0x000fe20000000f00 */
[----:B------:R-:W-:-:S03]  /*17a00*/  USHF.L.U32 UR10, UR4, 0x5, URZ ;  /* 0x00000005040a7899 */ /* 0x000fc6000800063f */
[----:B------:R-:W-:Y:S02]  /*17a10*/  ULDC.64 UR4, c[0x0][0x1e0] ;  /* 0x0000780000047ab9 */ /* 0x000fe40000000a00 */
.L_x_451:
[----:B------:R-:W-:Y:S04]  /*17a20*/  DEPBAR.LE SB0, 0x0 ;  /* 0x000080000000791a */ /* 0x000fe80000000000 */
[----:B------:R-:W-:Y:S01]  /*17a30*/  BAR.SYNC.DEFER_BLOCKING 0x0 ;  /* 0x0000000000007b1d */ /* 0x000fe20000010000 */
[----:B------:R-:W-:Y:S01]  /*17a40*/  USHF.R.S32.HI UR11, URZ, 0x1f, UR13 ;  /* 0x0000001f3f0b7899 */ /* 0x000fe2000801140d */
[----:B------:R-:W-:Y:S01]  /*17a50*/  IMAD.U32 R5, RZ, RZ, UR10 ;  /* 0x0000000aff057e24 */ /* 0x000fe2000f8e00ff */
[----:B------:R-:W-:Y:S01]  /*17a60*/  UIMAD UR9, UR8, UR13, URZ ;  /* 0x0000000d080972a4 */ /* 0x000fe2000f8e023f */
[----:B------:R-:W-:Y:S01]  /*17a70*/  LOP3.LUT P2, RZ, R215, 0x4, RZ, 0xc0, !PT ;  /* 0x00000004d7ff7812 */ /* 0x000fe2000784c0ff */
[----:B------:R-:W-:Y:S01]  /*17a80*/  UISETP.GT.AND UP0, UPT, UR13, UR6, UPT ;  /* 0x000000060d00728c */ /* 0x000fe2000bf04270 */
[----:B------:R-:W-:Y:S01]  /*17a90*/  IMAD.WIDE.U32 R4, R5, UR13, R220 ;  /* 0x0000000d05047c25 */ /* 0x000fe2000f8e00dc */
[----:B------:R-:W-:Y:S01]  /*17aa0*/  UIMAD UR9, UR11, UR10, UR9 ;  /* 0x0000000a0b0972a4 */ /* 0x000fe2000f8e0209 */
[C---:B------:R-:W-:Y:S02]  /*17ab0*/  LOP3.LUT P1, RZ, R215.reuse, 0x2, RZ, 0xc0, !PT ;  /* 0x00000002d7ff7812 */ /* 0x040fe4000782c0ff */
[----:B------:R-:W-:Y:S02]  /*17ac0*/  LOP3.LUT P5, RZ, R215, 0x1, RZ, 0xc0, !PT ;  /* 0x00000001d7ff7812 */ /* 0x000fe400078ac0ff */
[C---:B------:R-:W-:Y:S02]  /*17ad0*/  LEA R180, P0, R4.reuse, c[0x0][0x1f8], 0x1 ;  /* 0x00007e0004b47a11 */ /* 0x040fe400078008ff */
[----:B------:R-:W-:Y:S02]  /*17ae0*/  IADD3 R0, R5, UR9, RZ ;  /* 0x0000000905007c10 */ /* 0x000fe4000fffe0ff */
[----:B------:R-:W-:Y:S01]  /*17af0*/  PLOP3.LUT P3, PT, PT, PT, UP0, 0x80, 0x0 ;  /* 0x000000000000781c */ /* 0x000fe20003f6f008 */
[----:B------:R-:W-:Y:S01]  /*17b00*/  @UP0 UIADD3 UR11, UR13, -0x1, URZ ;  /* 0xffffffff0d0b0890 */ /* 0x000fe2000fffe03f */
[----:B------:R-:W-:Y:S02]  /*17b10*/  LEA.HI.X R181, R4, c[0x0][0x1fc], R0, 0x1, P0 ;  /* 0x00007f0004b57a11 */ /* 0x000fe400000f0c00 */
[----:B------:R-:W-:Y:S01]  /*17b20*/  PLOP3.LUT P4, PT, PT, PT, UP0, 0x80, 0x0 ;  /* 0x000000000000781c */ /* 0x000fe20003f8f008 */
[----:B------:R-:W-:Y:S01]  /*17b30*/  @UP0 UIMAD.WIDE.U32 UR14, UR11, UR4, URZ ;  /* 0x000000040b0e02a5 */ /* 0x000fe2000f8e003f */
[----:B------:R-:W-:Y:S01]  /*17b40*/  LOP3.LUT P4, RZ, R215, 0x2, RZ, 0xc0, !PT ;  /* 0x00000002d7ff7812 */ /* 0x000fe2000788c0ff */
[----:B------:R-:W-:Y:S01]  /*17b50*/  @UP0 USHF.R.S32.HI UR9, URZ, 0x1f, UR11 ;  /* 0x0000001f3f090899 */ /* 0x000fe2000801140b */
[----:B------:R-:W-:Y:S01]  /*17b60*/  LDSM.16.M88.4 R16, [R214+0x10080] ;  /* 0x01008000d610783b */ /* 0x000fe20000000200 */
[----:B------:R-:W-:Y:S02]  /*17b70*/  PLOP3.LUT P0, PT, PT, PT, UP0, 0x80, 0x0 ;  /* 0x000000000000781c */ /* 0x000fe40003f0f008 */
[----:B------:R-:W-:Y:S02]  /*17b80*/  @UP0 UIMAD UR9, UR9, UR4, URZ ;  /* 0x00000004090902a4 */ /* 0x000fe4000f8e023f */
[----:B------:R-:W1:Y:S02]  /*17b90*/  LDSM.16.M88.4 R8, [R213+0xc080] ;  /* 0x00c08000d508783b */ /* 0x000e640000000200 */
[----:B------:R-:W-:Y:S03]  /*17ba0*/  @UP0 UIMAD UR9, UR11, UR5, UR9 ;  /* 0x000000050b0902a4 */ /* 0x000fe6000f8e0209 */
[----:B------:R-:W2:Y:S01]  /*17bb0*/  LDSM.16.M88.4 R148, [R213+0xc880] ;  /* 0x00c88000d594783b */ /* 0x000ea20000000200 */
[----:B------:R-:W-:Y:S04]  /*17bc0*/  @UP0 UIADD3 UR9, UR15, UR9, URZ ;  /* 0x000000090f090290 */ /* 0x000fe8000fffe03f */
[----:B------:R-:W-:Y:S05]  /*17bd0*/  LDSM.16.M88.4 R152, [R210+0x10080] ;  /* 0x01008000d298783b */ /* 0x000fea0000000200 */
[----:B------:R-:W3:Y:S05]  /*17be0*/  LDSM.16.M88.4 R156, [R212] ;  /* 0x00000000d49c783b */ /* 0x000eea0000000200 */
[----:B------:R-:W4:Y:S05]  /*17bf0*/  LDSM.16.M88.4 R160, [R203] ;  /* 0x00000000cba0783b */ /* 0x000f2a0000000200 */
[----:B------:R-:W-:Y:S01]  /*17c00*/  @!PT LDS RZ, [RZ] ;  /* 0x00000000fffff984 */ /* 0x000fe20000000800 */
[----:B------:R-:W-:Y:S01]  /*17c10*/  @!PT LDS RZ, [RZ] ;  /* 0x00000000fffff984 */ /* 0x000fe20000000800 */
[----:B------:R-:W-:Y:S01]  /*17c20*/  @!PT LDS RZ, [RZ] ;  /* 0x00000000fffff984 */ /* 0x000fe20000000800 */
[----:B------:R2:W-:Y:S05]  /*17c30*/  LDGSTS.E.BYPASS.LTC128B.128 [R218+0x8080], [R180.64], !P6 ;  /* 0x08080000b4da7fae */ /* 0x0005ea000f101d5e */
[----:B------:R3:W-:Y:S01]  /*17c40*/  LDGSTS.E.BYPASS.LTC128B.128 [R218+0x9080], [R180.64+0x80], !P2 ;  /* 0x09080080b4da7fae */ /* 0x0007e2000d101d5e */
[----:B------:R-:W-:Y:S04]  /*17c50*/  PLOP3.LUT P2, PT, PT, PT, UP0, 0x80, 0x0 ;  /* 0x000000000000781c */ /* 0x000fe80003f4f008 */
[----:B------:R3:W-:Y:S01]  /*17c60*/  LDGSTS.E.BYPASS.LTC128B.128 [R218+0xa080], [R180.64+0x100], !P1 ;  /* 0x0a080100b4da7fae */ /* 0x0007e2000c901d5e */
[C---:B-1----:R-:W-:Y:S04]  /*17c70*/  HMMA.16816.F32.BF16 R4, R16.reuse, R8, RZ ;  /* 0x000000081004723c */ /* 0x042fe800000418ff */
[----:B------:R1:W-:Y:S05]  /*17c80*/  LDGSTS.E.BYPASS.LTC128B.128 [R218+0xb080], [R180.64+0x180], !P5 ;  /* 0x0b080180b4da7fae */ /* 0x0003ea000e901d5e */
[----:B------:R-:W-:Y:S01]  /*17c90*/  LDSM.16.M88.4 R164, [R209+0x10080] ;  /* 0x01008000d1a4783b */ /* 0x000fe20000000200 */
[C---:B------:R-:W-:Y:S04]  /*17ca0*/  HMMA.16816.F32.BF16 R8, R16.reuse, R10, RZ ;  /* 0x0000000a1008723c */ /* 0x040fe800000418ff */
[----:B------:R-:W0:Y:S04]  /*17cb0*/  LDGDEPBAR ;  /* 0x00000000000079af */ /* 0x000e280000000000 */
[C---:B--2---:R-:W-:Y:S01]  /*17cc0*/  HMMA.16816.F32.BF16 R12, R16.reuse, R148, RZ ;  /* 0x00000094100c723c */ /* 0x044fe200000418ff */
[----:B------:R-:W2:Y:S05]  /*17cd0*/  LDSM.16.M88.4 R168, [R208+0xc080] ;  /* 0x00c08000d0a8783b */ /* 0x000eaa0000000200 */
[----:B------:R-:W-:Y:S02]  /*17ce0*/  LDSM.16.M88.4 R172, [R207+0x10080] ;  /* 0x01008000cfac783b */ /* 0x000fe40000000200 */
[----:B------:R-:W-:Y:S03]  /*17cf0*/  HMMA.16816.F32.BF16 R16, R16, R150, RZ ;  /* 0x000000961010723c */ /* 0x000fe600000418ff */
[----:B------:R-:W5:Y:S05]  /*17d00*/  LDSM.16.M88.4 R148, [R208+0xc880] ;  /* 0x00c88000d094783b */ /* 0x000f6a0000000200 */
[C---:B---3--:R-:W-:Y:S01]  /*17d10*/  HMMA.16816.F32.BF16 R4, R152.reuse, R156, R4 ;  /* 0x0000009c9804723c */ /* 0x048fe20000041804 */
[----:B------:R-:W3:Y:S07]  /*17d20*/  LDSM.16.M88.4 R176, [R202] ;  /* 0x00000000cab0783b */ /* 0x000eee0000000200 */
[C---:B------:R-:W-:Y:S01]  /*17d30*/  HMMA.16816.F32.BF16 R8, R152.reuse, R158, R8 ;  /* 0x0000009e9808723c */ /* 0x040fe20000041808 */
[----:B------:R-:W-:Y:S07]  /*17d40*/  LDSM.16.M88.4 R156, [R214+0x14080] ;  /* 0x01408000d69c783b */ /* 0x000fee0000000200 */
[C---:B----4-:R-:W-:Y:S08]  /*17d50*/  HMMA.16816.F32.BF16 R12, R152.reuse, R160, R12 ;  /* 0x000000a0980c723c */ /* 0x050ff0000004180c */
[----:B------:R-:W-:Y:S01]  /*17d60*/  HMMA.16816.F32.BF16 R16, R152, R162, R16 ;  /* 0x000000a29810723c */ /* 0x000fe20000041810 */
[----:B------:R-:W4:Y:S05]  /*17d70*/  LDSM.16.M88.4 R152, [R202+0x800] ;  /* 0x00080000ca98783b */ /* 0x000f2a0000000200 */
[----:B------:R-:W1:Y:S02]  /*17d80*/  LDSM.16.M88.4 R160, [R213+0xd080] ;  /* 0x00d08000d5a0783b */ /* 0x000e640000000200 */
[C---:B--2---:R-:W-:Y:S08]  /*17d90*/  HMMA.16816.F32.BF16 R4, R164.reuse, R168, R4 ;  /* 0x000000a8a404723c */ /* 0x044ff00000041804 */
[C---:B------:R-:W-:Y:S01]  /*17da0*/  HMMA.16816.F32.BF16 R8, R164.reuse, R170, R8 ;  /* 0x000000aaa408723c */ /* 0x040fe20000041808 */
[----:B------:R-:W-:Y:S07]  /*17db0*/  LDSM.16.M88.4 R168, [R201] ;  /* 0x00000000c9a8783b */ /* 0x000fee0000000200 */
[C---:B-----5:R-:W-:Y:S08]  /*17dc0*/  HMMA.16816.F32.BF16 R12, R164.reuse, R148, R12 ;  /* 0x00000094a40c723c */ /* 0x060ff0000004180c */
[----:B------:R-:W-:Y:S01]  /*17dd0*/  HMMA.16816.F32.BF16 R16, R164, R150, R16 ;  /* 0x00000096a410723c */ /* 0x000fe20000041810 */
[----:B------:R-:W2:Y:S05]  /*17de0*/  LDSM.16.M88.4 R148, [R213+0xd880] ;  /* 0x00d88000d594783b */ /* 0x000eaa0000000200 */
[----:B------:R-:W5:Y:S02]  /*17df0*/  LDSM.16.M88.4 R164, [R210+0x14080] ;  /* 0x01408000d2a4783b */ /* 0x000f640000000200 */
[C---:B---3--:R-:W-:Y:S08]  /*17e00*/  HMMA.16816.F32.BF16 R4, R172.reuse, R176, R4 ;  /* 0x000000b0ac04723c */ /* 0x048ff00000041804 */
[C---:B------:R-:W-:Y:S01]  /*17e10*/  HMMA.16816.F32.BF16 R8, R172.reuse, R178, R8 ;  /* 0x000000b2ac08723c */ /* 0x040fe20000041808 */
[----:B------:R-:W-:Y:S07]  /*17e20*/  LDSM.16.M88.4 R176, [R208+0xd080] ;  /* 0x00d08000d0b0783b */ /* 0x000fee0000000200 */
[C---:B----4-:R-:W-:Y:S08]  /*17e30*/  HMMA.16816.F32.BF16 R12, R172.reuse, R152, R12 ;  /* 0x00000098ac0c723c */ /* 0x050ff0000004180c */
[----:B------:R-:W-:Y:S01]  /*17e40*/  HMMA.16816.F32.BF16 R16, R172, R154, R16 ;  /* 0x0000009aac10723c */ /* 0x000fe20000041810 */
[----:B------:R-:W3:Y:S05]  /*17e50*/  LDSM.16.M88.4 R152, [R200] ;  /* 0x00000000c898783b */ /* 0x000eea0000000200 */
[----:B------:R-:W4:Y:S02]  /*17e60*/  LDSM.16.M88.4 R172, [R209+0x14080] ;  /* 0x01408000d1ac783b */ /* 0x000f240000000200 */
[C---:B-1----:R-:W-:Y:S08]  /*17e70*/  HMMA.16816.F32.BF16 R4, R156.reuse, R160, R4 ;  /* 0x000000a09c04723c */ /* 0x042ff00000041804 */
[C---:B------:R-:W-:Y:S01]  /*17e80*/  HMMA.16816.F32.BF16 R8, R156.reuse, R162, R8 ;  /* 0x000000a29c08723c */ /* 0x040fe20000041808 */
[----:B------:R-:W-:Y:S07]  /*17e90*/  LDSM.16.M88.4 R160, [R202+0x1000] ;  /* 0x00100000caa0783b */ /* 0x000fee0000000200 */
[C---:B--2---:R-:W-:Y:S08]  /*17ea0*/  HMMA.16816.F32.BF16 R12, R156.reuse, R148, R12 ;  /* 0x000000949c0c723c */ /* 0x044ff0000004180c */
[----:B------:R-:W-:Y:S01]  /*17eb0*/  HMMA.16816.F32.BF16 R16, R156, R150, R16 ;  /* 0x000000969c10723c */ /* 0x000fe20000041810 */
[----:B------:R-:W1:Y:S05]  /*17ec0*/  LDSM.16.M88.4 R148, [R208+0xd880] ;  /* 0x00d88000d094783b */ /* 0x000e6a0000000200 */
[----:B------:R-:W2:Y:S02]  /*17ed0*/  LDSM.16.M88.4 R156, [R207+0x14080] ;  /* 0x01408000cf9c783b */ /* 0x000ea40000000200 */
[C---:B-----5:R-:W-:Y:S08]  /*17ee0*/  HMMA.16816.F32.BF16 R4, R164.reuse, R168, R4 ;  /* 0x000000a8a404723c */ /* 0x060ff00000041804 */
[C---:B------:R-:W-:Y:S01]  /*17ef0*/  HMMA.16816.F32.BF16 R8, R164.reuse, R170, R8 ;  /* 0x000000aaa408723c */ /* 0x040fe20000041808 */
[----:B------:R-:W-:Y:S07]  /*17f00*/  LDSM.16.M88.4 R168, [R213+0xe080] ;  /* 0x00e08000d5a8783b */ /* 0x000fee0000000200 */
[C---:B---3--:R-:W-:Y:S08]  /*17f10*/  HMMA.16816.F32.BF16 R12, R164.reuse, R152, R12 ;  /* 0x00000098a40c723c */ /* 0x048ff0000004180c */
[----:B------:R-:W-:Y:S01]  /*17f20*/  HMMA.16816.F32.BF16 R16, R164, R154, R16 ;  /* 0x0000009aa410723c */ /* 0x000fe20000041810 */
[----:B------:R-:W3:Y:S05]  /*17f30*/  LDSM.16.M88.4 R152, [R202+0x1800] ;  /* 0x00180000ca98783b */ /* 0x000eea0000000200 */
[----:B------:R-:W5:Y:S02]  /*17f40*/  LDSM.16.M88.4 R164, [R214+0x18080] ;  /* 0x01808000d6a4783b */ /* 0x000f640000000200 */
[C---:B----4-:R-:W-:Y:S08]  /*17f50*/  HMMA.16816.F32.BF16 R4, R172.reuse, R176, R4 ;  /* 0x000000b0ac04723c */ /* 0x050ff00000041804 */
[C---:B------:R-:W-:Y:S01]  /*17f60*/  HMMA.16816.F32.BF16 R8, R172.reuse, R178, R8 ;  /* 0x000000b2ac08723c */ /* 0x040fe20000041808 */
[----:B------:R-:W-:Y:S07]  /*17f70*/  LDSM.16.M88.4 R176, [R199] ;  /* 0x00000000c7b0783b */ /* 0x000fee0000000200 */
[C---:B-1----:R-:W-:Y:S08]  /*17f80*/  HMMA.16816.F32.BF16 R12, R172.reuse, R148, R12 ;  /* 0x00000094ac0c723c */ /* 0x042ff0000004180c */
[----:B------:R-:W-:Y:S01]  /*17f90*/  HMMA.16816.F32.BF16 R16, R172, R150, R16 ;  /* 0x00000096ac10723c */ /* 0x000fe20000041810 */
[----:B------:R-:W1:Y:S05]  /*17fa0*/  LDSM.16.M88.4 R148, [R213+0xe880] ;  /* 0x00e88000d594783b */ /* 0x000e6a0000000200 */
[----:B------:R-:W4:Y:S02]  /*17fb0*/  LDSM.16.M88.4 R172, [R210+0x18080] ;  /* 0x01808000d2ac783b */ /* 0x000f240000000200 */
[C---:B--2---:R-:W-:Y:S08]  /*17fc0*/  HMMA.16816.F32.BF16 R4, R156.reuse, R160, R4 ;  /* 0x000000a09c04723c */ /* 0x044ff00000041804 */
[C---:B------:R-:W-:Y:S01]  /*17fd0*/  HMMA.16816.F32.BF16 R8, R156.reuse, R162, R8 ;  /* 0x000000a29c08723c */ /* 0x040fe20000041808 */
[----:B------:R-:W-:Y:S07]  /*17fe0*/  LDSM.16.M88.4 R160, [R208+0xe080] ;  /* 0x00e08000d0a0783b */ /* 0x000fee0000000200 */
[C---:B---3--:R-:W-:Y:S08]  /*17ff0*/  HMMA.16816.F32.BF16 R12, R156.reuse, R152, R12 ;  /* 0x000000989c0c723c */ /* 0x048ff0000004180c */
[----:B------:R-:W-:Y:S01]  /*18000*/  HMMA.16816.F32.BF16 R16, R156, R154, R16 ;  /* 0x0000009a9c10723c */ /* 0x000fe20000041810 */
[----:B------:R-:W2:Y:S05]  /*18010*/  LDSM.16.M88.4 R152, [R198] ;  /* 0x00000000c698783b */ /* 0x000eaa0000000200 */
[----:B------:R-:W3:Y:S02]  /*18020*/  LDSM.16.M88.4 R156, [R209+0x18080] ;  /* 0x01808000d19c783b */ /* 0x000ee40000000200 */
[C---:B-----5:R-:W-:Y:S08]  /*18030*/  HMMA.16816.F32.BF16 R4, R164.reuse, R168, R4 ;  /* 0x000000a8a404723c */ /* 0x060ff00000041804 */
[C---:B------:R-:W-:Y:S01]  /*18040*/  HMMA.16816.F32.BF16 R8, R164.reuse, R170, R8 ;  /* 0x000000aaa408723c */ /* 0x040fe20000041808 */
[----:B------:R-:W-:Y:S07]  /*18050*/  LDSM.16.M88.4 R168, [R202+0x2000] ;  /* 0x00200000caa8783b */ /* 0x000fee0000000200 */
[C---:B-1----:R-:W-:Y:S08]  /*18060*/  HMMA.16816.F32.BF16 R12, R164.reuse, R148, R12 ;  /* 0x00000094a40c723c */ /* 0x042ff0000004180c */
[----:B------:R-:W-:Y:S01]  /*18070*/  HMMA.16816.F32.BF16 R16, R164, R150, R16 ;  /* 0x00000096a410723c */ /* 0x000fe20000041810 */
[----:B------:R-:W1:Y:S05]  /*18080*/  LDSM.16.M88.4 R148, [R208+0xe880] ;  /* 0x00e88000d094783b */ /* 0x000e6a0000000200 */
[----:B------:R-:W5:Y:S02]  /*18090*/  LDSM.16.M88.4 R164, [R207+0x18080] ;  /* 0x01808000cfa4783b */ /* 0x000f640000000200 */
[C---:B----4-:R-:W-:Y:S08]  /*180a0*/  HMMA.16816.F32.BF16 R4, R172.reuse, R176, R4 ;  /* 0x000000b0ac04723c */ /* 0x050ff00000041804 */
[C---:B------:R-:W-:Y:S01]  /*180b0*/  HMMA.16816.F32.BF16 R8, R172.reuse, R178, R8 ;  /* 0x000000b2ac08723c */ /* 0x040fe20000041808 */
[----:B------:R-:W-:Y:S07]  /*180c0*/  LDSM.16.M88.4 R176, [R213+0xf080] ;  /* 0x00f08000d5b0783b */ /* 0x000fee0000000200 */
[C---:B--2---:R-:W-:Y:S08]  /*180d0*/  HMMA.16816.F32.BF16 R12, R172.reuse, R152, R12 ;  /* 0x00000098ac0c723c */ /* 0x044ff0000004180c */
[----:B------:R-:W-:Y:S01]  /*180e0*/  HMMA.16816.F32.BF16 R16, R172, R154, R16 ;  /* 0x0000009aac10723c */ /* 0x000fe20000041810 */
[----:B------:R-:W2:Y:S05]  /*180f0*/  LDSM.16.M88.4 R152, [R202+0x2800] ;  /* 0x00280000ca98783b */ /* 0x000eaa0000000200 */
[----:B------:R-:W4:Y:S02]  /*18100*/  LDSM.16.M88.4 R172, [R214+0x1c080] ;  /* 0x01c08000d6ac783b */ /* 0x000f240000000200 */
[C---:B---3--:R-:W-:Y:S08]  /*18110*/  HMMA.16816.F32.BF16 R4, R156.reuse, R160, R4 ;  /* 0x000000a09c04723c */ /* 0x048ff00000041804 */
[C---:B------:R-:W-:Y:S01]  /*18120*/  HMMA.16816.F32.BF16 R8, R156.reuse, R162, R8 ;  /* 0x000000a29c08723c */ /* 0x040fe20000041808 */
[----:B------:R-:W-:Y:S07]  /*18130*/  LDSM.16.M88.4 R160, [R197] ;  /* 0x00000000c5a0783b */ /* 0x000fee0000000200 */
[C---:B-1----:R-:W-:Y:S08]  /*18140*/  HMMA.16816.F32.BF16 R12, R156.reuse, R148, R12 ;  /* 0x000000949c0c723c */ /* 0x042ff0000004180c */
[----:B------:R-:W-:Y:S01]  /*18150*/  HMMA.16816.F32.BF16 R16, R156, R150, R16 ;  /* 0x000000969c10723c */ /* 0x000fe20000041810 */
[----:B------:R-:W1:Y:S05]  /*18160*/  LDSM.16.M88.4 R148, [R213+0xf880] ;  /* 0x00f88000d594783b */ /* 0x000e6a0000000200 */
[----:B------:R-:W3:Y:S02]  /*18170*/  LDSM.16.M88.4 R156, [R210+0x1c080] ;  /* 0x01c08000d29c783b */ /* 0x000ee40000000200 */
[C---:B-----5:R-:W-:Y:S08]  /*18180*/  HMMA.16816.F32.BF16 R4, R164.reuse, R168, R4 ;  /* 0x000000a8a404723c */ /* 0x060ff00000041804 */
[C---:B------:R-:W-:Y:S01]  /*18190*/  HMMA.16816.F32.BF16 R8, R164.reuse, R170, R8 ;  /* 0x000000aaa408723c */ /* 0x040fe20000041808 */
[----:B------:R-:W-:Y:S07]  /*181a0*/  LDSM.16.M88.4 R168, [R208+0xf080] ;  /* 0x00f08000d0a8783b */ /* 0x000fee0000000200 */
[C---:B--2---:R-:W-:Y:S08]  /*181b0*/  HMMA.16816.F32.BF16 R12, R164.reuse, R152, R12 ;  /* 0x00000098a40c723c */ /* 0x044ff0000004180c */
[----:B------:R-:W-:Y:S01]  /*181c0*/  HMMA.16816.F32.BF16 R16, R164, R154, R16 ;  /* 0x0000009aa410723c */ /* 0x000fe20000041810 */
[----:B------:R-:W2:Y:S05]  /*181d0*/  LDSM.16.M88.4 R152, [R196] ;  /* 0x00000000c498783b */ /* 0x000eaa0000000200 */
[----:B------:R-:W5:Y:S02]  /*181e0*/  LDSM.16.M88.4 R164, [R209+0x1c080] ;  /* 0x01c08000d1a4783b */ /* 0x000f640000000200 */
[C---:B----4-:R-:W-:Y:S08]  /*181f0*/  HMMA.16816.F32.BF16 R4, R172.reuse, R176, R4 ;  /* 0x000000b0ac04723c */ /* 0x050ff00000041804 */
[C---:B------:R-:W-:Y:S01]  /*18200*/  HMMA.16816.F32.BF16 R8, R172.reuse, R178, R8 ;  /* 0x000000b2ac08723c */ /* 0x040fe20000041808 */
[----:B------:R-:W-:Y:S07]  /*18210*/  LDSM.16.M88.4 R176, [R202+0x3000] ;  /* 0x00300000cab0783b */ /* 0x000fee0000000200 */
[C---:B-1----:R-:W-:Y:S08]  /*18220*/  HMMA.16816.F32.BF16 R12, R172.reuse, R148, R12 ;  /* 0x00000094ac0c723c */ /* 0x042ff0000004180c */
[----:B------:R-:W-:Y:S01]  /*18230*/  HMMA.16816.F32.BF16 R16, R172, R150, R16 ;  /* 0x00000096ac10723c */ /* 0x000fe20000041810 */
[----:B------:R-:W1:Y:S05]  /*18240*/  LDSM.16.M88.4 R148, [R208+0xf880] ;  /* 0x00f88000d094783b */ /* 0x000e6a0000000200 */
[----:B------:R-:W4:Y:S02]  /*18250*/  LDSM.16.M88.4 R172, [R207+0x1c080] ;  /* 0x01c08000cfac783b */ /* 0x000f240000000200 */
[C---:B---3--:R-:W-:Y:S08]  /*18260*/  HMMA.16816.F32.BF16 R4, R156.reuse, R160, R4 ;  /* 0x000000a09c04723c */ /* 0x048ff00000041804 */
[C---:B------:R-:W-:Y:S08]  /*18270*/  HMMA.16816.F32.BF16 R8, R156.reuse, R162, R8 ;  /* 0x000000a29c08723c */ /* 0x040ff00000041808 */
[C---:B--2---:R-:W-:Y:S08]  /*18280*/  HMMA.16816.F32.BF16 R12, R156.reuse, R152, R12 ;  /* 0x000000989c0c723c */ /* 0x044ff0000004180c */
[----:B------:R-:W-:Y:S08]  /*18290*/  HMMA.16816.F32.BF16 R16, R156, R154, R16 ;  /* 0x0000009a9c10723c */ /* 0x000ff00000041810 */
[C---:B-----5:R-:W-:Y:S08]  /*182a0*/  HMMA.16816.F32.BF16 R4, R164.reuse, R168, R4 ;  /* 0x000000a8a404723c */ /* 0x060ff00000041804 */
[C---:B------:R-:W-:Y:S08]  /*182b0*/  HMMA.16816.F32.BF16 R8, R164.reuse, R170, R8 ;  /* 0x000000aaa408723c */ /* 0x040ff00000041808 */
[C---:B-1----:R-:W-:Y:S08]  /*182c0*/  HMMA.16816.F32.BF16 R12, R164.reuse, R148, R12 ;  /* 0x00000094a40c723c */ /* 0x042ff0000004180c */
[----:B------:R-:W-:Y:S01]  /*182d0*/  HMMA.16816.F32.BF16 R16, R164, R150, R16 ;  /* 0x00000096a410723c */ /* 0x000fe20000041810 */
[----:B------:R-:W1:Y:S01]  /*182e0*/  LDSM.16.M88.4 R148, [R202+0x3800] ;  /* 0x00380000ca94783b */ /* 0x000e620000000200 */
[----:B------:R-:W-:Y:S04]  /*182f0*/  DEPBAR.LE SB0, 0x0 ;  /* 0x000080000000791a */ /* 0x000fe80000000000 */
[----:B------:R-:W-:Y:S02]  /*18300*/  BAR.SYNC.DEFER_BLOCKING 0x0 ;  /* 0x0000000000007b1d */ /* 0x000fe40000010000 */
[C---:B----4-:R-:W-:Y:S08]  /*18310*/  HMMA.16816.F32.BF16 R4, R172.reuse, R176, R4 ;  /* 0x000000b0ac04723c */ /* 0x050ff00000041804 */
        /* <DEDUP_REMOVED lines=10> */
[----:B------:R-:W-:Y:S02]  /*183c0*/  FMUL.FTZ R6, R8, c[0x0][0x320] ;  /* 0x0000c80008067a20 */ /* 0x000fe40000410000 */
[----:B------:R-:W-:Y:S01]  /*183d0*/  IMAD.U32 R148, RZ, RZ, UR14 ;  /* 0x0000000eff947e24 */ /* 0x000fe2000f8e00ff */
[----:B------:R-:W-:Y:S02]  /*183e0*/  HMMA.16816.F32.BF16 R16, R172, R150, R16 ;  /* 0x00000096ac10723c */ /* 0x000fe40000041810 */
[----:B------:R-:W-:Y:S02]  /*183f0*/  IMAD.U32 R149, RZ, RZ, UR15 ;  /* 0x0000000fff957e24 */ /* 0x000fe4000f8e00ff */
[C---:B------:R-:W-:Y:S01]  /*18400*/  @P0 LEA R10, P1, R148.reuse, R216, 0x5 ;  /* 0x000000d8940a0211 */ /* 0x040fe200078228ff */
[----:B------:R-:W-:Y:S01]  /*18410*/  IMAD.U32 R149, RZ, RZ, UR9 ;  /* 0x00000009ff957e24 */ /* 0x000fe2000f8e00ff */
[----:B------:R-:W3:Y:S01]  /*18420*/  MUFU.TANH R5, R154 ;  /* 0x0000009a00057308 */ /* 0x000ee20000002400 */
[----:B------:R-:W-:Y:S01]  /*18430*/  PLOP3.LUT P0, PT, PT, PT, UP0, 0x80, 0x0 ;  /* 0x000000000000781c */ /* 0x000fe20003f0f008 */
[----:B------:R-:W-:Y:S01]  /*18440*/  FMUL.FTZ R8, R9, c[0x0][0x320] ;  /* 0x0000c80009087a20 */ /* 0x000fe20000410000 */
[----:B------:R-:W-:Y:S03]  /*18450*/  USHF.L.U32 UR9, UR13, 0x5, URZ ;  /* 0x000000050d097899 */ /* 0x000fe6000800063f */
[----:B------:R-:W-:Y:S02]  /*18460*/  FMUL.FTZ R9, R11, c[0x0][0x320] ;  /* 0x0000c8000b097a20 */ /* 0x000fe40000410000 */
[----:B------:R-:W-:Y:S02]  /*18470*/  FMUL.FTZ R13, R13, c[0x0][0x320] ;  /* 0x0000c8000d0d7a20 */ /* 0x000fe40000410000 */
[----:B------:R-:W4:Y:S01]  /*18480*/  MUFU.TANH R0, R0 ;  /* 0x0000000000007308 */ /* 0x000f220000002400 */
[----:B------:R-:W-:Y:S01]  /*18490*/  @P2 LEA.HI.X R149, R148, R223, R149, 0x5, P1 ;  /* 0x000000df94952211 */ /* 0x000fe200008f2c95 */
[----:B------:R-:W-:Y:S01]  /*184a0*/  FMUL.FTZ R14, R14, c[0x0][0x320] ;  /* 0x0000c8000e0e7a20 */ /* 0x000fe20000410000 */
[----:B------:R-:W-:Y:S01]  /*184b0*/  PLOP3.LUT P2, PT, PT, PT, UP0, 0x80, 0x0 ;  /* 0x000000000000781c */ /* 0x000fe20003f4f008 */
[----:B------:R-:W-:Y:S01]  /*184c0*/  FMUL.FTZ R15, R15, c[0x0][0x320] ;  /* 0x0000c8000f0f7a20 */ /* 0x000fe20000410000 */
[----:B------:R-:W-:Y:S01]  /*184d0*/  @P0 LEA R148, P0, R10, c[0x0][0x1c8], 0x1 ;  /* 0x000072000a940a11 */ /* 0x000fe200078008ff */
[----:B------:R-:W-:Y:S01]  /*184e0*/  FMUL.FTZ R12, R12, c[0x0][0x320] ;  /* 0x0000c8000c0c7a20 */ /* 0x000fe20000410000 */
[----:B------:R-:W-:Y:S01]  /*184f0*/  PLOP3.LUT P1, PT, PT, PT, UP3, 0x80, 0x0 ;  /* 0x000000000000781c */ /* 0x000fe20003f2f038 */
[----:B------:R-:W-:Y:S02]  /*18500*/  FMUL.FTZ R16, R16, c[0x0][0x320] ;  /* 0x0000c80010107a20 */ /* 0x000fe40000410000 */
[----:B------:R5:W1:Y:S01]  /*18510*/  MUFU.TANH R166, R13 ;  /* 0x0000000d00a67308 */ /* 0x000a620000002400 */
[----:B------:R-:W-:Y:S02]  /*18520*/  FMUL.FTZ R17, R17, c[0x0][0x320] ;  /* 0x0000c80011117a20 */ /* 0x000fe40000410000 */
[----:B------:R-:W-:Y:S02]  /*18530*/  FMUL.FTZ R18, R18, c[0x0][0x320] ;  /* 0x0000c80012127a20 */ /* 0x000fe40000410000 */
[----:B------:R-:W-:Y:S02]  /*18540*/  FMUL.FTZ R19, R19, c[0x0][0x320] ;  /* 0x0000c80013137a20 */ /* 0x000fe40000410000 */
[----:B------:R-:W-:Y:S01]  /*18550*/  IMAD.U32 R11, RZ, RZ, UR9 ;  /* 0x00000009ff0b7e24 */ /* 0x000fe2000f8e00ff */
[----:B------:R-:W-:Y:S02]  /*18560*/  @P2 LEA.HI.X R149, R10, c[0x0][0x1cc], R149, 0x1, P0 ;  /* 0x000073000a952a11 */ /* 0x000fe400000f0c95 */
[----:B------:R1:W1:Y:S01]  /*18570*/  MUFU.TANH R165, R14 ;  /* 0x0000000e00a57308 */ /* 0x0002620000002400 */
[----:B------:R-:W-:Y:S01]  /*18580*/  PLOP3.LUT P2, PT, PT, PT, UP0, 0x80, 0x0 ;  /* 0x000000000000781c */ /* 0x000fe20003f4f008 */
[----:B------:R-:W-:Y:S01]  /*18590*/  @P1 IMAD.HI.U32 R10, R219, c[0x0][0x2c8], RZ ;  /* 0x0000b200db0a1a27 */ /* 0x000fe200078e00ff */
[----:B------:R-:W-:Y:S01]  /*185a0*/  @!PT LDS RZ, [RZ] ;  /* 0x00000000fffff984 */ /* 0x000fe20000000800 */
[----:B------:R-:W-:Y:S01]  /*185b0*/  @!PT LDS RZ, [RZ] ;  /* 0x00000000fffff984 */ /* 0x000fe20000000800 */
[----:B------:R-:W-:Y:S01]  /*185c0*/  @!PT LDS RZ, [RZ] ;  /* 0x00000000fffff984 */ /* 0x000fe20000000800 */
[----:B------:R2:W-:Y:S01]  /*185d0*/  @P3 LDGSTS.E.BYPASS.LTC128B.128 [R218+0xc080], [R148.64], !P6 ;  /* 0x0c08000094da3fae */ /* 0x0005e2000f101d5e */
[----:B------:R-:W-:Y:S02]  /*185e0*/  LOP3.LUT P3, RZ, R215, 0x4, RZ, 0xc0, !PT ;  /* 0x00000004d7ff7812 */ /* 0x000fe4000786c0ff */
[----:B------:R-:W-:Y:S02]  /*185f0*/  PLOP3.LUT P1, PT, PT, PT, UP0, 0x80, 0x0 ;  /* 0x000000000000781c */ /* 0x000fe40003f2f008 */
[----:B------:R-:W-:Y:S02]  /*18600*/  PLOP3.LUT P0, PT, PT, PT, UP3, 0x80, 0x0 ;  /* 0x000000000000781c */ /* 0x000fe40003f0f038 */
[----:B------:R2:W2:Y:S01]  /*18610*/  MUFU.TANH R163, R15 ;  /* 0x0000000f00a37308 */ /* 0x0004a20000002400 */
[----:B-----5:R-:W-:Y:S06]  /*18620*/  IMAD.MOV.U32 R13, RZ, RZ, R219 ;  /* 0x000000ffff0d7224 */ /* 0x020fec00078e00db */
[----:B------:R5:W-:Y:S03]  /*18630*/  @P2 LDGSTS.E.BYPASS.LTC128B.128 [R218+0xd080], [R148.64+0x80], !P3 ;  /* 0x0d08008094da2fae */ /* 0x000be6000d901d5e */
[----:B------:R3:W3:Y:S01]  /*18640*/  MUFU.TANH R164, R16 ;  /* 0x0000001000a47308 */ /* 0x0006e20000002400 */
[----:B------:R-:W-:Y:S01]  /*18650*/  @P0 SHF.R.U32.HI R13, RZ, c[0x0][0x2cc], R10 ;  /* 0x0000b300ff0d0a19 */ /* 0x000fe2000001160a */
[----:B------:R5:W-:Y:S01]  /*18660*/  @P1 LDGSTS.E.BYPASS.LTC128B.128 [R218+0xe080], [R148.64+0x100], !P4 ;  /* 0x0e08010094da1fae */ /* 0x000be2000e101d5e */
[----:B------:R-:W-:Y:S01]  /*18670*/  PLOP3.LUT P0, PT, PT, PT, UP0, 0x80, 0x0 ;  /* 0x000000000000781c */ /* 0x000fe20003f0f008 */
[----:B-1----:R-:W-:Y:S03]  /*18680*/  IMAD.U32 R14, RZ, RZ, UR28 ;  /* 0x0000001cff0e7e24 */ /* 0x002fe6000f8e00ff */
[----:B------:R-:W1:Y:S03]  /*18690*/  SHFL.IDX PT, R151, R13, RZ, 0x1c1f ;  /* 0x001c1fff0d977589 */ /* 0x000e6600000e0000 */
[----:B------:R4:W4:Y:S01]  /*186a0*/  MUFU.TANH R162, R17 ;  /* 0x0000001100a27308 */ /* 0x0009220000002400 */
[----:B--2---:R-:W-:Y:S05]  /*186b0*/  IADD3 R15, -R224, 0x1, -R11 ;  /* 0x00000001e00f7810 */ /* 0x004fea0007ffe90b */
[----:B------:R5:W-:Y:S01]  /*186c0*/  @P0 LDGSTS.E.BYPASS.LTC128B.128 [R218+0xf080], [R148.64+0x180], !P5 ;  /* 0x0f08018094da0fae */ /* 0x000be2000e901d5e */
[----:B------:R-:W-:Y:S02]  /*186d0*/  PLOP3.LUT P0, PT, PT, PT, UP2, 0x40, 0x0 ;  /* 0x000000000000781c */ /* 0x000fe40003f0e828 */
[----:B------:R-:W-:Y:S01]  /*186e0*/  IADD3 R14, -R14, UR16, R15 ;  /* 0x000000100e0e7c10 */ /* 0x000fe2000fffe10f */
[----:B------:R-:W2:Y:S01]  /*186f0*/  MUFU.TANH R6, R6 ;  /* 0x0000000600067308 */ /* 0x000ea20000002400 */
[----:B------:R-:W0:Y:S02]  /*18700*/  LDGDEPBAR ;  /* 0x00000000000079af */ /* 0x000e240000000000 */
[C---:B---3--:R-:W-:Y:S02]  /*18710*/  IADD3 R16, R14.reuse, c[0x0][0x328], RZ ;  /* 0x0000ca000e107a10 */ /* 0x048fe40007ffe0ff */
[----:B------:R-:W-:Y:S05]  /*18720*/  IADD3 R14, R14, UR7, RZ ;  /* 0x000000070e0e7c10 */ /* 0x000fea000fffe0ff */
[----:B------:R-:W3:Y:S01]  /*18730*/  MUFU.TANH R8, R8 ;  /* 0x0000000800087308 */ /* 0x000ee20000002400 */
[--C-:B-1----:R-:W-:Y:S02]  /*18740*/  IMAD.IADD R15, R14, 0x1, R151.reuse ;  /* 0x000000010e0f7824 */ /* 0x102fe400078e0297 */
[----:B----4-:R-:W-:Y:S07]  /*18750*/  IMAD.IADD R17, R16, 0x1, R151 ;  /* 0x0000000110117824 */ /* 0x010fee00078e0297 */
[----:B------:R-:W1:Y:S10]  /*18760*/  MUFU.TANH R7, R7 ;  /* 0x0000000700077308 */ /* 0x000e740000002400 */
[----:B------:R-:W4:Y:S10]  /*18770*/  MUFU.TANH R9, R9 ;  /* 0x0000000900097308 */ /* 0x000f340000002400 */
[----:B------:R1:W1:Y:S10]  /*18780*/  MUFU.TANH R168, R12 ;  /* 0x0000000c00a87308 */ /* 0x0002740000002400 */
[----:B------:R1:W1:Y:S10]  /*18790*/  MUFU.TANH R161, R18 ;  /* 0x0000001200a17308 */ /* 0x0002740000002400 */
[----:B-----5:R1:W1:Y:S01]  /*187a0*/  MUFU.TANH R149, R19 ;  /* 0x0000001300957308 */ /* 0x0202620000002400 */
[----:B------:R-:W-:-:S05]  /*187b0*/  @P0 BRA `(.L_x_443) ;  /* 0x0000019000000947 */ /* 0x000fca0003800000 */
[----:B--234-:R-:W-:Y:S01]  /*187c0*/  IMAD.U32 R10, RZ, RZ, UR28 ;  /* 0x0000001cff0a7e24 */ /* 0x01cfe2000f8e00ff */
[----:B------:R-:W-:Y:S04]  /*187d0*/  BSSY B0, `(.L_x_444) ;  /* 0x0000012000007945 */ /* 0x000fe80003800000 */
[----:B-1----:R-:W-:Y:S04]  /*187e0*/  IADD3 R12, -R10, UR16, R151 ;  /* 0x000000100a0c7c10 */ /* 0x002fe8000fffe197 */
        /* <DEDUP_REMOVED lines=11> */
.L_x_445:
[----:B------:R-:W-:Y:S04]  /*188a0*/  MOV R10, c[0x0][0x32c] ;  /* 0x0000cb00000a7a02 */ /* 0x000fe80000000f00 */
[----:B------:R-:W-:Y:S11]  /*188b0*/  ISETP.NE.AND P0, PT, R10, 0x1, PT ;  /* 0x000000010a00780c */ /* 0x000ff60003f05270 */
[----:B------:R-:W-:Y:S02]  /*188c0*/  @!UPT UIADD3 URZ, URZ, URZ, URZ ;  /* 0x0000003f3f3ff290 */ /* 0x000fe4000fffe03f */
[----:B------:R-:W-:Y:S05]  /*188d0*/  @P0 IMAD.HI.U32 R10, R12, c[0x0][0x330], RZ ;  /* 0x0000cc000c0a0a27 */ /* 0x000fea00078e00ff */
[----:B------:R-:W-:Y:S02]  /*188e0*/  @P0 SHF.R.U32.HI R12, RZ, c[0x0][0x334], R10 ;  /* 0x0000cd00ff0c0a19 */ /* 0x000fe4000001160a */
.L_x_446:
[----:B------:R-:W-:Y:S05]  /*188f0*/  BSYNC B0 ;  /* 0x0000000000007941 */ /* 0x000fea0003800000 */
.L_x_444:
[----:B------:R-:W-:Y:S04]  /*18900*/  IMAD R19, R12, c[0x0][0x32c], -R11 ;  /* 0x0000cb000c137a24 */ /* 0x000fe800078e0a0b */
[----:B------:R-:W-:Y:S05]  /*18910*/  IMAD.IADD R12, R19, 0x1, -R224 ;  /* 0x00000001130c7824 */ /* 0x000fea00078e0ae0 */
[----:B------:R-:W-:Y:S02]  /*18920*/  IADD3 R10, R12, c[0x0][0x32c], RZ ;  /* 0x0000cb000c0a7a10 */ /* 0x000fe40007ffe0ff */
[----:B------:R-:W-:Y:S02]  /*18930*/  IMNMX R15, R15, R12, !PT ;  /* 0x0000000c0f0f7217 */ /* 0x000fe40007800200 */
[----:B------:R-:W-:Y:S02]  /*18940*/  IMNMX R17, R17, R10, PT ;  /* 0x0000000a11117217 */ /* 0x000fe40003800200 */
.L_x_443:
        /* <DEDUP_REMOVED lines=13> */
[----:B------:R-:W-:Y:S02]  /*18a20*/  PLOP3.LUT P0, PT, PT, PT, UP0, 0x80, 0x0 ;  /* 0x000000000000781c */ /* 0x000fe40003f0f008 */
        /* <DEDUP_REMOVED lines=8> */
[----:B------:R-:W-:Y:S01]  /*18ab0*/  FSEL R6, R8, -INF , !P1 ;  /* 0xff80000008067808 */ /* 0x000fe20004800000 */
[----:B------:R-:W-:Y:S01]  /*18ac0*/  IMAD.IADD R8, R14, 0x1, R13 ;  /* 0x000000010e087824 */ /* 0x000fe200078e020d */
        /* <DEDUP_REMOVED lines=28> */
.L_x_449:
[----:B------:R-:W-:Y:S04]  /*18c90*/  MOV R13, c[0x0][0x32c] ;  /* 0x0000cb00000d7a02 */ /* 0x000fe80000000f00 */
[----:B------:R-:W-:Y:S11]  /*18ca0*/  ISETP.NE.AND P0, PT, R13, 0x1, PT ;  /* 0x000000010d00780c */ /* 0x000ff60003f05270 */
[----:B------:R-:W-:Y:S02]  /*18cb0*/  @!UPT UIADD3 URZ, URZ, URZ, URZ ;  /* 0x0000003f3f3ff290 */ /* 0x000fe4000fffe03f */
[----:B------:R-:W-:Y:S05]  /*18cc0*/  @P0 IMAD.HI.U32 R13, R14, c[0x0][0x330], RZ ;  /* 0x0000cc000e0d0a27 */ /* 0x000fea00078e00ff */
[----:B------:R-:W-:Y:S02]  /*18cd0*/  @P0 SHF.R.U32.HI R14, RZ, c[0x0][0x334], R13 ;  /* 0x0000cd00ff0e0a19 */ /* 0x000fe4000001160d */
.L_x_450:
[----:B------:R-:W-:Y:S05]  /*18ce0*/  BSYNC B0 ;  /* 0x0000000000007941 */ /* 0x000fea0003800000 */
.L_x_448:
[----:B------:R-:W-:Y:S04]  /*18cf0*/  IMAD R11, R14, c[0x0][0x32c], -R11 ;  /* 0x0000cb000e0b7a24 */ /* 0x000fe800078e0a0b */
[----:B------:R-:W-:Y:S05]  /*18d00*/  IMAD.IADD R11, R11, 0x1, -R224 ;  /* 0x000000010b0b7824 */ /* 0x000fea00078e0ae0 */
[----:B------:R-:W-:Y:S02]  /*18d10*/  IADD3 R14, R11, c[0x0][0x32c], RZ ;  /* 0x0000cb000b0e7a10 */ /* 0x000fe40007ffe0ff */
[----:B------:R-:W-:Y:S02]  /*18d20*/  IMNMX R8, R8, R11, !PT ;  /* 0x0000000b08087217 */ /* 0x000fe40007800200 */
[----:B------:R-:W-:Y:S02]  /*18d30*/  IMNMX R5, R5, R14, PT ;  /* 0x0000000e05057217 */ /* 0x000fe40003800200 */
.L_x_447:
[----:B------:R-:W-:Y:S01]  /*18d40*/  FMNMX.FTZ R11, R152, R3, !PT ;  /* 0x00000003980b7209 */ /* 0x000fe20007810000 */
[----:B------:R-:W-:Y:S01]  /*18d50*/  LDSM.16.MT88.4 R156, [R206+0x8080] ;  /* 0x00808000ce9c783b */ /* 0x000fe20000004200 */
[----:B------:R-:W-:Y:S02]  /*18d60*/  PLOP3.LUT P0, PT, PT, PT, UP0, 0x80, 0x0 ;  /* 0x000000000000781c */ /* 0x000fe40003f0f008 */
[----:B------:R-:W-:Y:S02]  /*18d70*/  FMNMX.FTZ R11, R12, R11, !PT ;  /* 0x0000000b0c0b7209 */ /* 0x000fe40007810000 */
[----:B------:R-:W-:Y:S02]  /*18d80*/  ISETP.GT.AND P0, PT, R8, RZ, P0 ;  /* 0x000000ff0800720c */ /* 0x000fe40000704270 */
[----:B------:R-:W-:Y:S01]  /*18d90*/  FMNMX.FTZ R11, R10, R11, !PT ;  /* 0x0000000b0a0b7209 */ /* 0x000fe20007810000 */
[----:B------:R-:W-:Y:S01]  /*18da0*/  LDSM.16.MT88.4 R172, [R204+0x9880] ;  /* 0x00988000ccac783b */ /* 0x000fe20000004200 */
[C---:B------:R-:W-:Y:S02]  /*18db0*/  ISETP.LT.OR P0, PT, R5.reuse, 0x1, P0 ;  /* 0x000000010500780c */ /* 0x040fe40000701670 */
[----:B------:R-:W-:Y:S02]  /*18dc0*/  FMNMX.FTZ R11, R6, R11, !PT ;  /* 0x0000000b060b7209 */ /* 0x000fe40007810000 */
[----:B------:R-:W-:Y:S02]  /*18dd0*/  PLOP3.LUT P1, PT, PT, PT, UP0, 0x80, 0x0 ;  /* 0x000000000000781c */ /* 0x000fe40003f2f008 */
[----:B------:R-:W-:Y:S01]  /*18de0*/  FMNMX.FTZ R11, R168, R11, !PT ;  /* 0x0000000ba80b7209 */ /* 0x000fe20007810000 */
[----:B------:R-:W-:Y:S01]  /*18df0*/  LDSM.16.MT88.4 R176, [R211+0xa880] ;  /* 0x00a88000d3b0783b */ /* 0x000fe20000004200 */
[----:B------:R-:W-:Y:S02]  /*18e00*/  FSEL R15, R0, -INF , !P0 ;  /* 0xff800000000f7808 */ /* 0x000fe40004000000 */
[----:B------:R-:W-:Y:S02]  /*18e10*/  FMNMX.FTZ R11, R166, R11, !PT ;  /* 0x0000000ba60b7209 */ /* 0x000fe40007810000 */
[----:B------:R-:W-:Y:S02]  /*18e20*/  ISETP.GT.AND P2, PT, R8, 0x1, P1 ;  /* 0x000000010800780c */ /* 0x000fe40000f44270 */
        /* <DEDUP_REMOVED lines=10> */
[C---:B------:R-:W-:Y:S01]  /*18ed0*/  ISETP.GT.AND P0, PT, R8.reuse, 0x9, P0 ;  /* 0x000000090800780c */ /* 0x040fe20000704270 */
[----:B------:R-:W-:Y:S01]  /*18ee0*/  LDSM.16.MT88.4 R184, [R204+0xa880] ;  /* 0x00a88000ccb8783b */ /* 0x000fe20000004200 */
[----:B------:R-:W-:Y:S02]  /*18ef0*/  ISETP.LT.OR P2, PT, R5, 0x9, P2 ;  /* 0x000000090500780c */ /* 0x000fe40001741670 */
[----:B------:R-:W-:Y:S02]  /*18f00*/  PLOP3.LUT P1, PT, PT, PT, UP0, 0x80, 0x0 ;  /* 0x000000000000781c */ /* 0x000fe40003f2f008 */
[----:B------:R-:W-:Y:S02]  /*18f10*/  FMNMX.FTZ R4, R13, R4, !PT ;  /* 0x000000040d047209 */ /* 0x000fe40007810000 */
[----:B------:R-:W-:Y:S01]  /*18f20*/  FSEL R11, R7, -INF , !P2 ;  /* 0xff800000070b7808 */ /* 0x000fe20005000000 */
[----:B------:R-:W-:Y:S01]  /*18f30*/  LDSM.16.MT88.4 R188, [R211+0xb880] ;  /* 0x00b88000d3bc783b */ /* 0x000fe20000004200 */
[C---:B------:R-:W-:Y:S02]  /*18f40*/  ISETP.GT.AND P1, PT, R8.reuse, 0x10, P1 ;  /* 0x000000100800780c */ /* 0x040fe40000f24270 */
[C---:B------:R-:W-:Y:S02]  /*18f50*/  ISETP.LT.OR P0, PT, R5.reuse, 0xa, P0 ;  /* 0x0000000a0500780c */ /* 0x040fe40000701670 */
[----:B------:R-:W-:Y:S02]  /*18f60*/  PLOP3.LUT P2, PT, PT, PT, UP0, 0x80, 0x0 ;  /* 0x000000000000781c */ /* 0x000fe40003f4f008 */
[----:B------:R-:W-:Y:S01]  /*18f70*/  ISETP.LT.OR P3, PT, R5, 0x11, P1 ;  /* 0x000000110500780c */ /* 0x000fe20000f61670 */
[----:B------:R-:W-:Y:S01]  /*18f80*/  LDSM.16.MT88.4 R192, [R206+0xb880] ;  /* 0x00b88000cec0783b */ /* 0x000fe20000004200 */
[----:B------:R-:W-:Y:S02]  /*18f90*/  FSEL R9, R9, -INF , !P0 ;  /* 0xff80000009097808 */ /* 0x000fe40004000000 */
[----:B------:R-:W-:Y:S02]  /*18fa0*/  FMNMX.FTZ R4, R11, R4, !PT ;  /* 0x000000040b047209 */ /* 0x000fe40007810000 */
[C---:B------:R-:W-:Y:S02]  /*18fb0*/  ISETP.GT.AND P2, PT, R8.reuse, 0x11, P2 ;  /* 0x000000110800780c */ /* 0x040fe40001744270 */
[----:B------:R-:W-:Y:S02]  /*18fc0*/  PLOP3.LUT P1, PT, PT, PT, UP0, 0x80, 0x0 ;  /* 0x000000000000781c */ /* 0x000fe40003f2f008 */
[----:B------:R-:W-:Y:S02]  /*18fd0*/  FSEL R165, R165, -INF , !P3 ;  /* 0xff800000a5a57808 */ /* 0x000fe40005800000 */
[----:B------:R-:W-:Y:S02]  /*18fe0*/  ISETP.LT.OR P2, PT, R5, 0x12, P2 ;  /* 0x000000120500780c */ /* 0x000fe40001741670 */
[----:B------:R-:W-:Y:S02]  /*18ff0*/  FMNMX.FTZ R4, R9, R4, !PT ;  /* 0x0000000409047209 */ /* 0x000fe40007810000 */
[C---:B------:R-:W-:Y:S02]  /*19000*/  ISETP.GT.AND P1, PT, R8.reuse, 0x18, P1 ;  /* 0x000000180800780c */ /* 0x040fe40000f24270 */
[----:B------:R-:W-:Y:S01]  /*19010*/  PLOP3.LUT P0, PT, PT, PT, UP0, 0x80, 0x0 ;  /* 0x000000000000781c */ /* 0x000fe20003f0f008 */
[----:B------:R-:W-:Y:S01]  /*19020*/  UISETP.GT.AND UP0, UPT, UR13, UR6, UPT ;  /* 0x000000060d00728c */ /* 0x000fe2000bf04270 */
[----:B------:R-:W-:Y:S01]  /*19030*/  FSEL R163, R163, -INF , !P2 ;  /* 0xff800000a3a37808 */ /* 0x000fe20005000000 */
[----:B------:R-:W-:Y:S01]  /*19040*/  UIADD3 UR13, UR13, -0x1, URZ ;  /* 0xffffffff0d0d7890 */ /* 0x000fe2000fffe03f */
[----:B------:R-:W-:Y:S02]  /*19050*/  FMNMX.FTZ R4, R165, R4, !PT ;  /* 0x00000004a5047209 */ /* 0x000fe40007810000 */
[----:B------:R-:W-:Y:S02]  /*19060*/  ISETP.LT.OR P1, PT, R5, 0x19, P1 ;  /* 0x000000190500780c */ /* 0x000fe40000f21670 */
[----:B------:R-:W-:Y:S02]  /*19070*/  ISETP.GT.AND P0, PT, R8, 0x19, P0 ;  /* 0x000000190800780c */ /* 0x000fe40000704270 */
[----:B------:R-:W-:Y:S02]  /*19080*/  FSEL R161, R161, -INF , !P1 ;  /* 0xff800000a1a17808 */ /* 0x000fe40004800000 */
[----:B------:R-:W-:Y:S04]  /*19090*/  ISETP.LT.OR P0, PT, R5, 0x1a, P0 ;  /* 0x0000001a0500780c */ /* 0x000fe80000701670 */
[----:B------:R-:W-:Y:S02]  /*190a0*/  FSEL R149, R149, -INF , !P0 ;  /* 0xff80000095957808 */ /* 0x000fe40004000000 */
[----:B-1----:R-:W-:Y:S02]  /*190b0*/  FMNMX.FTZ R17, R0, R17, !PT ;  /* 0x0000001100117209 */ /* 0x002fe40007810000 */
[----:B------:R-:W-:Y:S03]  /*190c0*/  FMNMX.FTZ R0, R163, R4, !PT ;  /* 0x00000004a3007209 */ /* 0x000fe60007810000 */
[----:B------:R-:W1:Y:S01]  /*190d0*/  SHFL.BFLY PT, R8, R17, 0x1, 0x1f ;  /* 0x0c201f0011087f89 */ /* 0x000e6200000e0000 */
[----:B------:R-:W-:Y:S04]  /*190e0*/  FMNMX.FTZ R0, R161, R0, !PT ;  /* 0x00000000a1007209 */ /* 0x000fe80007810000 */
        /* <DEDUP_REMOVED lines=14> */
[--C-:B------:R-:W-:Y:S02]  /*191d0*/  FFMA.FTZ R227, R6, c[0x0][0x2d0], -R167.reuse ;  /* 0x0000b40006e37a23 */ /* 0x100fe400000108a7 */
[----:B------:R-:W-:Y:S02]  /*191e0*/  FMUL.FTZ R6, R3, c[0x0][0x2d0] ;  /* 0x0000b40003067a20 */ /* 0x000fe40000410000 */
[--C-:B------:R-:W-:Y:S02]  /*191f0*/  FFMA.FTZ R233, R168, c[0x0][0x2d0], -R167.reuse ;  /* 0x0000b400a8e97a23 */ /* 0x100fe400000108a7 */
[----:B------:R-:W-:Y:S01]  /*19200*/  LDSM.16.MT88.4 R168, [R206+0x9880] ;  /* 0x00988000cea8783b */ /* 0x000fe20000004200 */
[--C-:B------:R-:W-:Y:S02]  /*19210*/  FFMA.FTZ R234, R166, c[0x0][0x2d0], -R167.reuse ;  /* 0x0000b400a6ea7a23 */ /* 0x100fe400000108a7 */
[----:B------:R-:W2:Y:S01]  /*19220*/  MUFU.EX2 R3, R6 ;  /* 0x0000000600037308 */ /* 0x000ea20000000800 */
[--C-:B------:R-:W-:Y:S02]  /*19230*/  FFMA.FTZ R235, R164, c[0x0][0x2d0], -R167.reuse ;  /* 0x0000b400a4eb7a23 */ /* 0x100fe400000108a7 */
[----:B------:R-:W-:Y:S01]  /*19240*/  FFMA.FTZ R167, R162, c[0x0][0x2d0], -R167 ;  /* 0x0000b400a2a77a23 */ /* 0x000fe200000108a7 */
[----:B-1----:R-:W-:Y:S04]  /*19250*/  FMNMX.FTZ R148, R5, R148, !PT ;  /* 0x0000009405947209 */ /* 0x002fe80007810000 */
[C---:B------:R-:W-:Y:S01]  /*19260*/  FSETP.NEU.FTZ.AND P0, PT, R148.reuse, -INF , PT ;  /* 0xff8000009400780b */ /* 0x040fe20003f1d000 */
[C---:B------:R-:W-:Y:S01]  /*19270*/  FMUL.FTZ R160, R148.reuse, c[0x0][0x2d0] ;  /* 0x0000b40094a07a20 */ /* 0x040fe20000410000 */
[----:B------:R-:W1:Y:S02]  /*19280*/  MUFU.EX2 R228, R228 ;  /* 0x000000e400e47308 */ /* 0x000e640000000800 */
[----:B------:R-:W-:Y:S02]  /*19290*/  FSEL R5, R148, RZ, P0 ;  /* 0x000000ff94057208 */ /* 0x000fe40000000000 */
[----:B------:R-:W-:Y:S02]  /*192a0*/  FSEL R160, R160, RZ, P0 ;  /* 0x000000ffa0a07208 */ /* 0x000fe40000000000 */
[----:B------:R-:W-:Y:S01]  /*192b0*/  PLOP3.LUT P0, PT, PT, PT, UP0, 0x80, 0x0 ;  /* 0x000000000000781c */ /* 0x000fe20003f0f008 */
[----:B------:R-:W-:Y:S02]  /*192c0*/  FADD.FTZ R5, -R5, R2 ;  /* 0x0000000205057221 */ /* 0x000fe40000010100 */
[--C-:B------:R-:W-:Y:S01]  /*192d0*/  FFMA.FTZ R232, R15, c[0x0][0x2d0], -R160.reuse ;  /* 0x0000b4000fe87a23 */ /* 0x100fe200000108a0 */
        /* <DEDUP_REMOVED lines=28> */
[----:B------:R-:W-:Y:S02]  /*194a0*/  FMUL.FTZ R40, R3, R40 ;  /* 0x0000002803287220 */ /* 0x000fe40000410000 */
        /* <DEDUP_REMOVED lines=12> */
[C---:B------:R-:W-:Y:S01]  /*19570*/  FMUL.FTZ R34, R2.reuse, R34 ;  /* 0x0000002202227220 */ /* 0x040fe20000410000 */
        /* <DEDUP_REMOVED lines=10> */
[----:B------:R-:W-:Y:S01]  /*19620*/  FMUL.FTZ R45, R3, R45 ;  /* 0x0000002d032d7220 */ /* 0x000fe20000410000 */
[----:B------:R5:W-:Y:S01]  /*19630*/  MUFU.EX2 R236, R167 ;  /* 0x000000a700ec7308 */ /* 0x000be20000000800 */
[C---:B------:R-:W-:Y:S02]  /*19640*/  FMUL.FTZ R46, R2.reuse, R46 ;  /* 0x0000002e022e7220 */ /* 0x040fe40000410000 */
[C---:B------:R-:W-:Y:S01]  /*19650*/  FMUL.FTZ R47, R2.reuse, R47 ;  /* 0x0000002f022f7220 */ /* 0x040fe20000410000 */
        /* <DEDUP_REMOVED lines=155> */
[----:B------:R-:W-:Y:S01]  /*1a010*/  F2FP.BF16.PACK_AB R152, R234, R233 ;  /* 0x000000e9ea98723e */ /* 0x000fe200000010ff */
[----:B------:R-:W-:Y:S01]  /*1a020*/  FADD.FTZ R150, R150, R151 ;  /* 0x0000009796967221 */ /* 0x000fe20000010000 */
[----:B---3--:R-:W-:Y:S03]  /*1a030*/  F2FP.BF16.PACK_AB R154, R236, R235 ;  /* 0x000000ebec9a723e */ /* 0x008fe600000010ff */
[----:B-----5:R-:W-:Y:S01]  /*1a040*/  F2FP.BF16.PACK_AB R153, R238, R237 ;  /* 0x000000edee99723e */ /* 0x020fe200000010ff */
[----:B------:R-:W-:Y:S01]  /*1a050*/  FADD.FTZ R2, R230, R231 ;  /* 0x000000e7e6027221 */ /* 0x000fe20000010000 */
[----:B------:R-:W-:Y:S01]  /*1a060*/  F2FP.BF16.PACK_AB R155, R240, R239 ;  /* 0x000000eff09b723e */ /* 0x000fe200000010ff */
[----:B------:R-:W-:Y:S02]  /*1a070*/  FADD.FTZ R150, R227, R150 ;  /* 0x00000096e3967221 */ /* 0x000fe40000010000 */
[----:B------:R-:W-:Y:S02]  /*1a080*/  FADD.FTZ R2, R229, R2 ;  /* 0x00000002e5027221 */ /* 0x000fe40000010000 */
[----:B------:R-:W-:Y:S02]  /*1a090*/  FADD.FTZ R233, R233, R150 ;  /* 0x00000096e9e97221 */ /* 0x000fe40000010000 */
[C---:B-1----:R-:W-:Y:S01]  /*1a0a0*/  HMMA.16816.F32.BF16 R144, R152.reuse, R132, R4 ;  /* 0x000000849890723c */ /* 0x042fe20000041804 */
[----:B------:R-:W1:Y:S02]  /*1a0b0*/  LDSM.16.MT88.4 R4, [R211+0x9880] ;  /* 0x00988000d304783b */ /* 0x000e640000004200 */
[----:B------:R-:W-:Y:S01]  /*1a0c0*/  FADD.FTZ R237, R237, R2 ;  /* 0x00000002eded7221 */ /* 0x000fe20000010000 */
[----:B------:R-:W-:Y:S01]  /*1a0d0*/  MOV R2, R148 ;  /* 0x0000009400027202 */ /* 0x000fe20000000f00 */
[----:B------:R-:W-:Y:S02]  /*1a0e0*/  FADD.FTZ R234, R234, R233 ;  /* 0x000000e9eaea7221 */ /* 0x000fe40000010000 */
[----:B------:R-:W-:Y:S01]  /*1a0f0*/  FADD.FTZ R238, R238, R237 ;  /* 0x000000edeeee7221 */ /* 0x000fe20000010000 */
[C---:B------:R-:W-:Y:S01]  /*1a100*/  HMMA.16816.F32.BF16 R140, R152.reuse, R134, R8 ;  /* 0x00000086988c723c */ /* 0x040fe20000041808 */
[----:B------:R-:W2:Y:S03]  /*1a110*/  LDSM.16.MT88.4 R8, [R205+0x9880] ;  /* 0x00988000cd08783b */ /* 0x000ea60000004200 */
[----:B------:R-:W-:Y:S02]  /*1a120*/  FADD.FTZ R235, R235, R234 ;  /* 0x000000eaebeb7221 */ /* 0x000fe40000010000 */
[----:B------:R-:W-:Y:S02]  /*1a130*/  FADD.FTZ R225, R239, R238 ;  /* 0x000000eeefe17221 */ /* 0x000fe40000010000 */
[C---:B------:R-:W-:Y:S01]  /*1a140*/  HMMA.16816.F32.BF16 R136, R152.reuse, R156, R12 ;  /* 0x0000009c9888723c */ /* 0x040fe2000004180c */
[----:B------:R-:W3:Y:S03]  /*1a150*/  LDSM.16.MT88.4 R12, [R205+0xa880] ;  /* 0x00a88000cd0c783b */ /* 0x000ee60000004200 */
[----:B------:R-:W-:Y:S02]  /*1a160*/  FADD.FTZ R226, R236, R235 ;  /* 0x000000ebece27221 */ /* 0x000fe40000010000 */
[----:B------:R-:W-:Y:S02]  /*1a170*/  FADD.FTZ R225, R240, R225 ;  /* 0x000000e1f0e17221 */ /* 0x000fe40000010000 */
[C---:B------:R-:W-:Y:S01]  /*1a180*/  HMMA.16816.F32.BF16 R132, R152.reuse, R158, R16 ;  /* 0x0000009e9884723c */ /* 0x040fe20000041810 */
[----:B------:R-:W4:Y:S07]  /*1a190*/  LDSM.16.MT88.4 R16, [R205+0xb880] ;  /* 0x00b88000cd10783b */ /* 0x000f2e0000004200 */
[C---:B------:R-:W-:Y:S01]  /*1a1a0*/  HMMA.16816.F32.BF16 R20, R152.reuse, R160, R20 ;  /* 0x000000a09814723c */ /* 0x040fe20000041814 */
[----:B------:R-:W5:Y:S07]  /*1a1b0*/  LDSM.16.MT88.4 R156, [R204+0xb880] ;  /* 0x00b88000cc9c783b */ /* 0x000f6e0000004200 */
[C---:B------:R-:W-:Y:S08]  /*1a1c0*/  HMMA.16816.F32.BF16 R24, R152.reuse, R162, R24 ;  /* 0x000000a29818723c */ /* 0x040ff00000041818 */
        /* <DEDUP_REMOVED lines=27> */
.L_x_442:
[----:B------:R-:W1:Y:S01]  /*1a380*/  SHFL.BFLY PT, R3, R226, 0x2, 0x1f ;  /* 0x0c401f00e2037f89 */ /* 0x000e6200000e0000 */
[----:B------:R-:W-:-:S02]  /*1a390*/  MOV R4, RZ ;  /* 0x000000ff00047202 */ /* 0x000fc40000000f00 */
[----:B------:R-:W-:Y:S01]  /*1a3a0*/  MOV R8, 0xff800000 ;  /* 0xff80000000087802 */ /* 0x000fe20000000f00 */
[----:B------:R-:W2:Y:S01]  /*1a3b0*/  SHFL.BFLY PT, R2, R225, 0x2, 0x1f ;  /* 0x0c401f00e1027f89 */ /* 0x000ea200000e0000 */
[----:B------:R-:W-:Y:S01]  /*1a3c0*/  PLOP3.LUT P2, PT, PT, PT, PT, 0x8, 0x0 ;  /* 0x000000000000781c */ /* 0x000fe20003f4e170 */
[----:B-1----:R-:W-:Y:S01]  /*1a3d0*/  FADD.FTZ R6, R3, R226 ;  /* 0x000000e203067221 */ /* 0x002fe20000010000 */
[----:B------:R-:W-:Y:S01]  /*1a3e0*/  MOV R3, RZ ;  /* 0x000000ff00037202 */ /* 0x000fe20000000f00 */
        /* <DEDUP_REMOVED lines=9> */
[----:B------:R-:W-:-:S03]  /*1a480*/  @P0 MOV R9, 0x3f317218 ;  /* 0x3f31721800090802 */ /* 0x000fc60000000f00 */
[----:B------:R-:W-:Y:S02]  /*1a490*/  @P1 FMUL.FTZ R10, R10, c[0x0][0x2d0] ;  /* 0x0000b4000a0a1a20 */ /* 0x000fe40000410000 */
[----:B------:R-:W-:Y:S01]  /*1a4a0*/  @P0 MUFU.RCP R3, R2 ;  /* 0x0000000200030308 */ /* 0x000fe20000001000 */
[----:B------:R-:W-:-:S07]  /*1a4b0*/  @P0 FMUL.FTZ R9, R9, c[0x0][0x2d0] ;  /* 0x0000b40009090a20 */ /* 0x000fce0000410000 */
[----:B------:R-:W2:Y:S01]  /*1a4c0*/  @P1 MUFU.LG2 R5, R5 ;  /* 0x0000000500051308 */ /* 0x000ea20000000c00 */
[C---:B-1----:R-:W-:Y:S02]  /*1a4d0*/  FMUL.FTZ R144, R4.reuse, R144 ;  /* 0x0000009004907220 */ /* 0x042fe40000410000 */
[C---:B------:R-:W-:Y:S02]  /*1a4e0*/  FMUL.FTZ R145, R4.reuse, R145 ;  /* 0x0000009104917220 */ /* 0x040fe40000410000 */
[C---:B------:R-:W-:Y:S02]  /*1a4f0*/  FMUL.FTZ R140, R4.reuse, R140 ;  /* 0x0000008c048c7220 */ /* 0x040fe40000410000 */
[C---:B------:R-:W-:Y:S01]  /*1a500*/  FMUL.FTZ R141, R4.reuse, R141 ;  /* 0x0000008d048d7220 */ /* 0x040fe20000410000 */
[----:B------:R-:W1:Y:S01]  /*1a510*/  @P0 MUFU.LG2 R2, R2 ;  /* 0x0000000200020308 */ /* 0x000e620000000c00 */
[C---:B------:R-:W-:Y:S02]  /*1a520*/  FMUL.FTZ R136, R4.reuse, R136 ;  /* 0x0000008804887220 */ /* 0x040fe40000410000 */
[----:B------:R-:W-:-:S02]  /*1a530*/  FMUL.FTZ R137, R4, R137 ;  /* 0x0000008904897220 */ /* 0x000fc40000410000 */
[C---:B------:R-:W-:Y:S02]  /*1a540*/  FMUL.FTZ R132, R4.reuse, R132 ;  /* 0x0000008404847220 */ /* 0x040fe40000410000 */
[C---:B------:R-:W-:Y:S02]  /*1a550*/  FMUL.FTZ R133, R4.reuse, R133 ;  /* 0x0000008504857220 */ /* 0x040fe40000410000 */
[----:B--2---:R-:W-:Y:S02]  /*1a560*/  @P1 FMUL.FTZ R5, R5, 0.69314718246459960938 ;  /* 0x3f31721805051820 */ /* 0x004fe40000410000 */
[C---:B------:R-:W-:Y:S02]  /*1a570*/  FMUL.FTZ R20, R4.reuse, R20 ;  /* 0x0000001404147220 */ /* 0x040fe40000410000 */
        /* <DEDUP_REMOVED lines=55> */
[----:B------:R-:W-:Y:S01]  /*1a8f0*/  FMUL.FTZ R129, R4, R129 ;  /* 0x0000008104817220 */ /* 0x000fe20000410000 */
        /* <DEDUP_REMOVED lines=67> */
.L_x_345:
[----:B------:R-:W-:Y:S01]  /*1ad30*/  USHF.R.S32.HI UR8, URZ, 0x1f, UR20 ;  /* 0x0000001f3f087899 */ /* 0x000fe20008011414 */
        /* <DEDUP_REMOVED lines=10> */
[----:B------:R-:W-:-:S02]  /*1ade0*/  F2FP.BF16.PACK_AB R142, R143, R142 ;  /* 0x0000008e8f8e723e */ /* 0x000fc400000010ff */
[----:B------:R-:W-:Y:S01]  /*1adf0*/  F2FP.BF16.PACK_AB R136, R137, R136 ;  /* 0x000000888988723e */ /* 0x000fe200000010ff */
[----:B------:R-:W-:Y:S01]  /*1ae00*/  ULDC.64 UR4, c[0x0][0x500] ;  /* 0x0001400000047ab9 */ /* 0x000fe20000000a00 */
[----:B------:R-:W-:Y:S01]  /*1ae10*/  F2FP.BF16.PACK_AB R138, R139, R138 ;  /* 0x0000008a8b8a723e */ /* 0x000fe200000010ff */
[----:B------:R-:W-:Y:S01]  /*1ae20*/  UIMAD.WIDE UR4, UR29, UR6, UR4 ;  /* 0x000000061d0472a5 */ /* 0x000fe2000f8e0204 */
        /* <DEDUP_REMOVED lines=35> */
[----:B------:R-:W-:Y:S01]  /*1b060*/  BAR.SYNC.DEFER_BLOCKING 0x1, 0x100 ;  /* 0x0044000000007b1d */ /* 0x000fe20000010000 */
[----:B------:R-:W-:-:S02]  /*1b070*/  F2FP.BF16.PACK_AB R42, R43, R42 ;  /* 0x0000002a2b2a723e */ /* 0x000fc400000010ff */
[C---:B------:R-:W-:Y:S01]  /*1b080*/  IMAD.IADD R15, R11.reuse, 0x1, R10 ;  /* 0x000000010b0f7824 */ /* 0x040fe200078e020a */
[C---:B------:R-:W-:Y:S02]  /*1b090*/  IADD3 R12, R11.reuse, 0x80, RZ ;  /* 0x000000800b0c7810 */ /* 0x040fe40007ffe0ff */
[----:B------:R-:W-:Y:S02]  /*1b0a0*/  IADD3 R13, R11, 0x70, RZ ;  /* 0x000000700b0d7810 */ /* 0x000fe40007ffe0ff */
[----:B------:R-:W-:Y:S01]  /*1b0b0*/  @P0 IADD3 R13, R12, 0x10, RZ ;  /* 0x000000100c0d0810 */ /* 0x000fe20007ffe0ff */
[----:B------:R-:W-:Y:S01]  /*1b0c0*/  IMAD.MOV.U32 R12, RZ, RZ, 0x40 ;  /* 0x00000040ff0c7424 */ /* 0x000fe200078e00ff */
[----:B------:R-:W-:Y:S02]  /*1b0d0*/  F2FP.BF16.PACK_AB R44, R45, R44 ;  /* 0x0000002c2d2c723e */ /* 0x000fe400000010ff */
[----:B------:R-:W-:Y:S01]  /*1b0e0*/  F2FP.BF16.PACK_AB R46, R47, R46 ;  /* 0x0000002e2f2e723e */ /* 0x000fe200000010ff */
[----:B------:R-:W-:Y:S01]  /*1b0f0*/  IMAD.IADD R17, R10, 0x1, R13 ;  /* 0x000000010a117824 */ /* 0x000fe200078e020d */
[----:B------:R-:W-:Y:S01]  /*1b100*/  SEL R12, R12, 0xffffffc0, !P2 ;  /* 0xffffffc00c0c7807 */ /* 0x000fe20005000000 */
[----:B------:R-:W-:Y:S01]  /*1b110*/  IMAD.U32 R10, RZ, RZ, UR4 ;  /* 0x00000004ff0a7e24 */ /* 0x000fe2000f8e00ff */
[----:B------:R-:W-:-:S02]  /*1b120*/  F2FP.BF16.PACK_AB R48, R49, R48 ;  /* 0x000000303130723e */ /* 0x000fc400000010ff */
[----:B------:R-:W-:Y:S01]  /*1b130*/  F2FP.BF16.PACK_AB R50, R51, R50 ;  /* 0x000000323332723e */ /* 0x000fe200000010ff */
[--C-:B------:R-:W-:Y:S01]  /*1b140*/  IMAD.IADD R19, R11, 0x1, R12.reuse ;  /* 0x000000010b137824 */ /* 0x100fe200078e020c */
[----:B------:R-:W-:Y:S01]  /*1b150*/  F2FP.BF16.PACK_AB R52, R53, R52 ;  /* 0x000000343534723e */ /* 0x000fe200000010ff */
        /* <DEDUP_REMOVED lines=95> */
[----:B------:R2:W-:Y:S04]  /*1b750*/  STS [R15+0xc480], R110 ;  /* 0x00c4806e0f007388 */ /* 0x0005e80000000800 */
[----:B------:R3:W-:Y:S04]  /*1b760*/  STS [R17+0xc000], R112 ;  /* 0x00c0007011007388 */ /* 0x0007e80000000800 */
[----:B------:R3:W-:Y:S01]  /*1b770*/  STS [R17+0xc400], R114 ;  /* 0x00c4007211007388 */ /* 0x0007e20000000800 */
[----:B-1----:R-:W-:Y:S01]  /*1b780*/  IMAD.U32 R11, RZ, RZ, UR5 ;  /* 0x00000005ff0b7e24 */ /* 0x002fe2000f8e00ff */
[----:B------:R-:W-:-:S02]  /*1b790*/  ULDC.64 UR4, c[0x0][0x508] ;  /* 0x0001420000047ab9 */ /* 0x000fc40000000a00 */
[----:B------:R3:W-:Y:S04]  /*1b7a0*/  STS [R19+0xc080], R116 ;  /* 0x00c0807413007388 */ /* 0x0007e80000000800 */
        /* <DEDUP_REMOVED lines=8> */
[----:B------:R-:W-:-:S04]  /*1b830*/  UISETP.NE.U32.AND UP0, UPT, URZ, UR4, UPT ;  /* 0x000000043f00728c */ /* 0x000fc8000bf05070 */
[----:B------:R-:W-:Y:S01]  /*1b840*/  UISETP.NE.AND.EX UP0, UPT, URZ, UR5, UPT, UP0 ;  /* 0x000000053f00728c */ /* 0x000fe2000bf05300 */
[----:B------:R-:W4:Y:S02]  /*1b850*/  @P0 LDG.E R12, [R10.64] ;  /* 0x0000001e0a0c0981 */ /* 0x000f24000c1e1900 */
[----:B------:R-:W-:-:S03]  /*1b860*/  ULDC.64 UR4, c[0x0][0x508] ;  /* 0x0001420000047ab9 */ /* 0x000fc60000000a00 */
[----:B------:R-:W-:-:S05]  /*1b870*/  PLOP3.LUT P1, PT, PT, PT, UP0, 0x80, 0x0 ;  /* 0x000000000000781c */ /* 0x000fca0003f2f008 */
[----:B------:R-:W-:Y:S01]  /*1b880*/  @UP0 UIMAD.WIDE UR4, UR29, UR6, UR4 ;  /* 0x000000061d0402a5 */ /* 0x000fe2000f8e0204 */
[----:B------:R-:W-:-:S05]  /*1b890*/  IMAD.MOV.U32 R6, RZ, RZ, c[0x0][0x388] ;  /* 0x0000e200ff067624 */ /* 0x000fca00078e00ff */
[----:B------:R-:W-:Y:S02]  /*1b8a0*/  IMAD.U32 R14, RZ, RZ, UR4 ;  /* 0x00000004ff0e7e24 */ /* 0x000fe4000f8e00ff */
[----:B--2---:R-:W-:-:S05]  /*1b8b0*/  IMAD.U32 R15, RZ, RZ, UR5 ;  /* 0x00000005ff0f7e24 */ /* 0x004fca000f8e00ff */
[----:B------:R3:W5:Y:S01]  /*1b8c0*/  @P1 LDG.E R6, [R14.64] ;  /* 0x0000001e0e061981 */ /* 0x000762000c1e1900 */
[----:B------:R-:W-:Y:S02]  /*1b8d0*/  UMOV UR12, URZ ;  /* 0x0000003f000c7c82 */ /* 0x000fe40008000000 */
[----:B------:R-:W-:Y:S01]  /*1b8e0*/  UMOV UR13, URZ ;  /* 0x0000003f000d7c82 */ /* 0x000fe20008000000 */
[----:B----4-:R-:W1:Y:S02]  /*1b8f0*/  @P0 R2UR UR5, R12 ;  /* 0x000000000c0503c2 */ /* 0x010e6400000e0000 */
[----:B-1----:R-:W-:Y:S02]  /*1b900*/  @UP1 USHF.R.S32.HI UR4, URZ, 0x1f, UR5 ;  /* 0x0000001f3f041899 */ /* 0x002fe40008011405 */
[----:B------:R-:W-:-:S05]  /*1b910*/  @UP1 UMOV UR12, UR5 ;  /* 0x00000005000c1c82 */ /* 0x000fca0008000000 */
[----:B------:R-:W-:Y:S01]  /*1b920*/  @UP1 UMOV UR13, UR4 ;  /* 0x00000004000d1c82 */ /* 0x000fe20008000000 */
[----:B------:R-:W-:Y:S05]  /*1b930*/  @P1 BRA `(.L_x_453) ;  /* 0x0000004000001947 */ /* 0x000fea0003800000 */
[----:B---3--:R-:W-:Y:S05]  /*1b940*/  @!P0 BRA `(.L_x_453) ;  /* 0x0000003000008947 */ /* 0x008fea0003800000 */
[----:B-----5:R-:W2:Y:S04]  /*1b950*/  LDG.E R6, [R10.64] ;  /* 0x0000001e0a067981 */ /* 0x020ea8000c1e1900 */
[----:B------:R-:W2:Y:S02]  /*1b960*/  LDG.E R3, [R10.64+0x4] ;  /* 0x0000041e0a037981 */ /* 0x000ea4000c1e1900 */
[----:B--2---:R-:W-:Y:S02]  /*1b970*/  IADD3 R6, -R6, R3, RZ ;  /* 0x0000000306067210 */ /* 0x004fe40007ffe1ff */
.L_x_453:
[----:B---3--:R-:W-:Y:S01]  /*1b980*/  SHF.R.S32.HI R3, RZ, 0x1f, R2 ;  /* 0x0000001fff037819 */ /* 0x008fe20000011402 */
[----:B------:R-:W1:Y:S01]  /*1b990*/  S2R R75, SR_CTAID.X ;  /* 0x00000000004b7919 */ /* 0x000e620000002500 */
[----:B------:R-:W-:Y:S01]  /*1b9a0*/  LOP3.LUT R11, R7, 0xffffffe0, RZ, 0xc0, !PT ;  /* 0xffffffe0070b7812 */ /* 0x000fe200078ec0ff */
[----:B------:R-:W-:Y:S01]  /*1b9b0*/  IMAD.MOV.U32 R10, RZ, RZ, c[0x0][0x4e8] ;  /* 0x00013a00ff0a7624 */ /* 0x000fe200078e00ff */
[----:B------:R-:W-:Y:S01]  /*1b9c0*/  LEA.HI R3, R3, R2, RZ, 0x3 ;  /* 0x0000000203037211 */ /* 0x000fe200078f18ff */
[----:B------:R-:W-:Y:S01]  /*1b9d0*/  ULDC.64 UR4, c[0x0][0x3a0] ;  /* 0x0000e80000047ab9 */ /* 0x000fe20000000a00 */
[-C--:B------:R-:W-:Y:S01]  /*1b9e0*/  LEA.HI R16, R5, R0.reuse, RZ, 0x3 ;  /* 0x0000000005107211 */ /* 0x080fe200078f18ff */
[----:B------:R-:W-:Y:S01]  /*1b9f0*/  UMOV UR11, UR13 ;  /* 0x0000000d000b7c82 */ /* 0x000fe20008000000 */
[----:B------:R-:W-:Y:S01]  /*1ba00*/  LOP3.LUT R7, R3, 0xffffff8, RZ, 0xc0, !PT ;  /* 0x0ffffff803077812 */ /* 0x000fe200078ec0ff */
[----:B------:R-:W-:Y:S01]  /*1ba10*/  IMAD.IADD R3, R0, 0x1, -R11 ;  /* 0x0000000100037824 */ /* 0x000fe200078e0a0b */
[----:B------:R-:W-:Y:S01]  /*1ba20*/  ISETP.NE.AND P1, PT, R10, 0x1, PT ;  /* 0x000000010a00780c */ /* 0x000fe20003f25270 */
[----:B------:R-:W-:Y:S01]  /*1ba30*/  UIMAD UR13, UR13, UR4, URZ ;  /* 0x000000040d0d72a4 */ /* 0x000fe2000f8e023f */
[----:B------:R-:W-:Y:S01]  /*1ba40*/  LEA.HI R10, R9, R9, RZ, 0x1 ;  /* 0x00000009090a7211 */ /* 0x000fe200078f08ff */
[----:B------:R-:W-:Y:S01]  /*1ba50*/  IMAD.IADD R2, R2, 0x1, -R7 ;  /* 0x0000000102027824 */ /* 0x000fe200078e0a07 */
[----:B------:R-:W-:Y:S01]  /*1ba60*/  SHF.R.S32.HI R12, RZ, 0x1f, R3 ;  /* 0x0000001fff0c7819 */ /* 0x000fe20000011403 */
[----:B------:R-:W-:Y:S01]  /*1ba70*/  UMOV UR10, UR12 ;  /* 0x0000000c000a7c82 */ /* 0x000fe20008000000 */
[----:B------:R-:W-:Y:S01]  /*1ba80*/  LOP3.LUT R10, R10, 0x1ffffffe, RZ, 0xc0, !PT ;  /* 0x1ffffffe0a0a7812 */ /* 0x000fe200078ec0ff */
[----:B------:R-:W-:Y:S01]  /*1ba90*/  ULDC.64 UR6, c[0x0][0x490] ;  /* 0x0001240000067ab9 */ /* 0x000fe20000000a00 */
[----:B------:R-:W-:Y:S01]  /*1baa0*/  LEA.HI R7, R12, R3, RZ, 0x2 ;  /* 0x000000030c077211 */ /* 0x000fe200078f10ff */
[----:B------:R-:W-:Y:S01]  /*1bab0*/  UIMAD.WIDE.U32 UR14, UR12, UR4, URZ ;  /* 0x000000040c0e72a5 */ /* 0x000fe2000f8e003f */
[----:B------:R-:W-:Y:S01]  /*1bac0*/  LOP3.LUT P2, RZ, R3, 0x3, RZ, 0xc0, !PT ;  /* 0x0000000303ff7812 */ /* 0x000fe2000784c0ff */
[----:B------:R-:W-:Y:S01]  /*1bad0*/  IMAD.IADD R9, R9, 0x1, -R10 ;  /* 0x0000000109097824 */ /* 0x000fe200078e0a0a */
[----:B------:R-:W-:Y:S01]  /*1bae0*/  SHF.R.S32.HI R7, RZ, 0x2, R7 ;  /* 0x00000002ff077819 */ /* 0x000fe20000011407 */
[----:B------:R-:W-:Y:S01]  /*1baf0*/  UIMAD UR13, UR12, UR5, UR13 ;  /* 0x000000050c0d72a4 */ /* 0x000fe2000f8e020d */
[----:B------:R-:W-:Y:S01]  /*1bb00*/  LEA.HI R5, R5, R0, RZ, 0x6 ;  /* 0x0000000005057211 */ /* 0x000fe200078f30ff */
[----:B------:R-:W-:Y:S01]  /*1bb10*/  USHF.R.S32.HI UR12, URZ, 0x1f, UR29 ;  /* 0x0000001f3f0c7899 */ /* 0x000fe2000801141d */
[----:B------:R-:W-:Y:S01]  /*1bb20*/  BSSY B0, `(.L_x_454) ;  /* 0x0000083000007945 */ /* 0x000fe20003800000 */
[----:B------:R-:W-:Y:S01]  /*1bb30*/  IMAD R2, R2, 0x10, R7 ;  /* 0x0000001002027824 */ /* 0x000fe200078e0207 */
[----:B------:R-:W-:-:S02]  /*1bb40*/  UIMAD UR9, UR8, UR6, URZ ;  /* 0x00000006080972a4 */ /* 0x000fc4000f8e023f */
[----:B------:R-:W-:Y:S01]  /*1bb50*/  USEL UR12, UR12, URZ, !UP1 ;  /* 0x0000003f0c0c7287 */ /* 0x000fe2000c800000 */
[----:B------:R-:W-:Y:S01]  /*1bb60*/  IMAD R10, R9, 0x8, R2 ;  /* 0x00000008090a7824 */ /* 0x000fe200078e0202 */
[----:B------:R-:W-:Y:S02]  /*1bb70*/  UIMAD.WIDE.U32 UR10, UR20, UR6, UR10 ;  /* 0x00000006140a72a5 */ /* 0x000fe4000f8e000a */
[----:B------:R-:W-:Y:S02]  /*1bb80*/  UIMAD UR9, UR20, UR7, UR9 ;  /* 0x00000007140972a4 */ /* 0x000fe4000f8e0209 */
[----:B-1----:R-:W-:Y:S01]  /*1bb90*/  LEA R7, R75, R10, 0x7 ;  /* 0x0000000a4b077211 */ /* 0x002fe200078e38ff */
[----:B------:R-:W-:Y:S02]  /*1bba0*/  ULDC.64 UR6, c[0x0][0x498] ;  /* 0x0001260000067ab9 */ /* 0x000fe40000000a00 */
[----:B------:R-:W-:Y:S02]  /*1bbb0*/  USEL UR29, UR29, URZ, !UP1 ;  /* 0x0000003f1d1d7287 */ /* 0x000fe4000c800000 */
[----:B------:R-:W-:Y:S01]  /*1bbc0*/  @P1 IMAD.HI.U32 R3, R7, c[0x0][0x4ec], RZ ;  /* 0x00013b0007031a27 */ /* 0x000fe200078e00ff */
[----:B------:R-:W-:-:S02]  /*1bbd0*/  UIMAD UR16, UR12, UR6, URZ ;  /* 0x000000060c1072a4 */ /* 0x000fc4000f8e023f */
[----:B------:R-:W-:Y:S01]  /*1bbe0*/  UIADD3 UR11, UR11, UR9, URZ ;  /* 0x000000090b0b7290 */ /* 0x000fe2000fffe03f */
[----:B------:R-:W-:Y:S01]  /*1bbf0*/  IMAD.MOV.U32 R12, RZ, RZ, R7 ;  /* 0x000000ffff0c7224 */ /* 0x000fe200078e0007 */
[----:B------:R-:W-:Y:S01]  /*1bc00*/  @P1 SHF.R.U32.HI R12, RZ, c[0x0][0x4f0], R3 ;  /* 0x00013c00ff0c1a19 */ /* 0x000fe20000011603 */
[----:B------:R-:W-:Y:S01]  /*1bc10*/  UIMAD UR7, UR29, UR7, UR16 ;  /* 0x000000071d0772a4 */ /* 0x000fe2000f8e0210 */
[----:B------:R-:W-:Y:S01]  /*1bc20*/  LOP3.LUT R3, R16, 0xfffffff8, RZ, 0xc0, !PT ;  /* 0xfffffff810037812 */ /* 0x000fe200078ec0ff */
[----:B------:R-:W-:Y:S01]  /*1bc30*/  UIMAD.WIDE.U32 UR10, UR29, UR6, UR10 ;  /* 0x000000061d0a72a5 */ /* 0x000fe2000f8e000a */
[----:B------:R-:W-:Y:S01]  /*1bc40*/  SHF.R.S32.HI R16, RZ, 0x3, R16 ;  /* 0x00000003ff107819 */ /* 0x000fe20000011410 */
[--C-:B------:R-:W-:Y:S01]  /*1bc50*/  IMAD.MOV R10, RZ, RZ, -R12.reuse ;  /* 0x000000ffff0a7224 */ /* 0x100fe200078e0a0c */
[----:B------:R-:W-:Y:S01]  /*1bc60*/  ULDC.64 UR4, c[0x0][0x3e8] ;  /* 0x0000fa0000047ab9 */ /* 0x000fe20000000a00 */
[----:B------:R-:W-:Y:S01]  /*1bc70*/  IMAD.IADD R3, R0, 0x1, -R3 ;  /* 0x0000000100037824 */ /* 0x000fe200078e0a03 */
[----:B------:R-:W-:Y:S01]  /*1bc80*/  UIMAD UR8, UR8, UR4, URZ ;  /* 0x00000004080872a4 */ /* 0x000fe2000f8e023f */
[----:B------:R-:W-:Y:S01]  /*1bc90*/  IMAD R10, R10, c[0x0][0x4e8], R7 ;  /* 0x00013a000a0a7a24 */ /* 0x000fe200078e0207 */
[----:B------:R-:W-:Y:S01]  /*1bca0*/  SHF.R.S32.HI R7, RZ, 0x1f, R12 ;  /* 0x0000001fff077819 */ /* 0x000fe2000001140c */
[----:B------:R-:W-:Y:S01]  /*1bcb0*/  IMAD.U32 R0, RZ, RZ, UR7 ;  /* 0x00000007ff007e24 */ /* 0x000fe2000f8e00ff */
[----:B------:R-:W-:Y:S01]  /*1bcc0*/  IADD3 R12, P0, R12, UR10, RZ ;  /* 0x0000000a0c0c7c10 */ /* 0x000fe2000ff1e0ff */
[----:B------:R-:W-:Y:S01]  /*1bcd0*/  IMAD.SHL.U32 R17, R16, 0x40, RZ ;  /* 0x0000004010117824 */ /* 0x000fe200078e00ff */
[----:B------:R-:W-:Y:S01]  /*1bce0*/  SHF.R.S32.HI R11, RZ, 0x1f, R10 ;  /* 0x0000001fff0b7819 */ /* 0x000fe2000001140a */
[----:B------:R-:W-:Y:S01]  /*1bcf0*/  UIADD3 UR15, UR15, UR13, URZ ;  /* 0x0000000d0f0f7290 */ /* 0x000fe2000fffe03f */
[----:B------:R-:W-:Y:S01]  /*1bd00*/  IADD3.X R13, R7, UR11, R0, P0, !PT ;  /* 0x0000000b070d7c10 */ /* 0x000fe200087fe400 */
[----:B------:R-:W-:Y:S01]  /*1bd10*/  UIMAD UR5, UR20, UR5, UR8 ;  /* 0x00000005140572a4 */ /* 0x000fe2000f8e0208 */
[----:B------:R-:W-:Y:S01]  /*1bd20*/  LEA R0, R3, R16, 0x5 ;  /* 0x0000001003007211 */ /* 0x000fe200078e28ff */
[----:B------:R-:W-:Y:S01]  /*1bd30*/  IMAD R11, R11, c[0x0][0x488], RZ ;  /* 0x000122000b0b7a24 */ /* 0x000fe200078e02ff */
[----:B------:R-:W-:Y:S01]  /*1bd40*/  LOP3.LUT R17, R17, 0x1c0, RZ, 0xc0, !PT ;  /* 0x000001c011117812 */ /* 0x000fe200078ec0ff */
[----:B------:R-:W-:Y:S01]  /*1bd50*/  IMAD.WIDE.U32 R12, R10, c[0x0][0x488], R12 ;  /* 0x000122000a0c7a25 */ /* 0x000fe200078e000c */
[----:B------:R-:W-:-:S02]  /*1bd60*/  UIMAD.WIDE.U32 UR14, UR20, UR4, UR14 ;  /* 0x00000004140e72a5 */ /* 0x000fc4000f8e000e */
[----:B------:R-:W-:Y:S01]  /*1bd70*/  ULDC.64 UR6, c[0x0][0x3f0] ;  /* 0x0000fc0000067ab9 */ /* 0x000fe20000000a00 */
[----:B------:R-:W-:Y:S01]  /*1bd80*/  IMAD R15, R75, 0x80, R0 ;  /* 0x000000804b0f7824 */ /* 0x000fe200078e0200 */
[----:B------:R-:W-:Y:S01]  /*1bd90*/  UIMAD UR12, UR12, UR6, URZ ;  /* 0x000000060c0c72a4 */ /* 0x000fe2000f8e023f */
[----:B------:R-:W-:Y:S01]  /*1bda0*/  IMAD.SHL.U32 R0, R3, 0x8, RZ ;  /* 0x0000000803007824 */ /* 0x000fe200078e00ff */
[----:B------:R-:W-:Y:S01]  /*1bdb0*/  SHF.R.U32.HI R3, RZ, 0x3, R17 ;  /* 0x00000003ff037819 */ /* 0x000fe20000011611 */
[----:B------:R-:W-:Y:S01]  /*1bdc0*/  IMAD R11, R10, c[0x0][0x48c], R11 ;  /* 0x000123000a0b7a24 */ /* 0x000fe200078e020b */
[----:B------:R-:W-:Y:S01]  /*1bdd0*/  UIADD3 UR15, UR15, UR5, URZ ;  /* 0x000000050f0f7290 */ /* 0x000fe2000fffe03f */
[----:B------:R-:W-:Y:S01]  /*1bde0*/  @P1 IMAD.HI.U32 R9, R15, c[0x0][0x4ec], RZ ;  /* 0x00013b000f091a27 */ /* 0x000fe200078e00ff */
[----:B------:R-:W-:Y:S01]  /*1bdf0*/  LOP3.LUT R10, R17, 0x38, R0, 0xf8, !PT ;  /* 0x00000038110a7812 */ /* 0x000fe200078ef800 */
[----:B------:R-:W-:Y:S01]  /*1be00*/  UIMAD UR7, UR29, UR7, UR12 ;  /* 0x000000071d0772a4 */ /* 0x000fe2000f8e020c */
[----:B------:R-:W-:Y:S01]  /*1be10*/  LEA R17, P0, R12, c[0x0][0x450], 0x2 ;  /* 0x000114000c117a11 */ /* 0x000fe200078010ff */
[----:B------:R-:W-:Y:S01]  /*1be20*/  IMAD.IADD R14, R13, 0x1, R11 ;  /* 0x000000010d0e7824 */ /* 0x000fe200078e020b */
[----:B------:R-:W-:Y:S01]  /*1be30*/  LOP3.LUT R3, R10, R3, RZ, 0x3c, !PT ;  /* 0x000000030a037212 */ /* 0x000fe200078e3cff */
[----:B------:R-:W-:Y:S01]  /*1be40*/  IMAD.MOV.U32 R7, RZ, RZ, R15 ;  /* 0x000000ffff077224 */ /* 0x000fe200078e000f */
[----:B------:R-:W-:Y:S01]  /*1be50*/  @P1 SHF.R.U32.HI R7, RZ, c[0x0][0x4f0], R9 ;  /* 0x00013c00ff071a19 */ /* 0x000fe20000011609 */
[----:B------:R-:W-:Y:S01]  /*1be60*/  UIMAD.WIDE.U32 UR14, UR29, UR6, UR14 ;  /* 0x000000061d0e72a5 */ /* 0x000fe2000f8e000e */
[----:B------:R-:W-:Y:S01]  /*1be70*/  LEA.HI.X R14, R12, c[0x0][0x454], R14, 0x2, P0 ;  /* 0x000115000c0e7a11 */ /* 0x000fe200000f140e */
[----:B------:R-:W-:Y:S01]  /*1be80*/  SHFL.IDX PT, R10, R17, 0x1, 0x1c1f ;  /* 0x003c1f00110a7f89 */ /* 0x000fe200000e0000 */
[--C-:B------:R-:W-:Y:S01]  /*1be90*/  SHF.R.S32.HI R9, RZ, 0x1f, R7.reuse ;  /* 0x0000001fff097819 */ /* 0x100fe20000011407 */
[----:B------:R-:W-:Y:S01]  /*1bea0*/  IMAD.MOV R18, RZ, RZ, -R7 ;  /* 0x000000ffff127224 */ /* 0x000fe200078e0a07 */
[----:B------:R-:W-:Y:S01]  /*1beb0*/  UIADD3 UR7, UR15, UR7, URZ ;  /* 0x000000070f077290 */ /* 0x000fe2000fffe03f */
[----:B------:R-:W-:Y:S01]  /*1bec0*/  SHFL.IDX PT, R12, R17, RZ, 0x1c1f ;  /* 0x001c1fff110c7589 */ /* 0x000fe200000e0000 */
[----:B------:R-:W-:Y:S01]  /*1bed0*/  MOV R20, UR14 ;  /* 0x0000000e00147c02 */ /* 0x000fe20008000f00 */
[----:B------:R-:W-:-:S02]  /*1bee0*/  IMAD R18, R18, c[0x0][0x4e8], R15 ;  /* 0x00013a0012127a24 */ /* 0x000fc400078e020f */
[----:B------:R-:W1:Y:S01]  /*1bef0*/  SHFL.IDX PT, R13, R14, RZ, 0x1c1f ;  /* 0x001c1fff0e0d7589 */ /* 0x000e6200000e0000 */
[----:B------:R-:W-:Y:S02]  /*1bf00*/  IMAD R15, R75, 0x80, R2 ;  /* 0x000000804b0f7824 */ /* 0x000fe400078e0202 */
[----:B-----5:R-:W-:Y:S01]  /*1bf10*/  IMAD R2, R6, c[0x0][0x4e8], RZ ;  /* 0x00013a0006027a24 */ /* 0x020fe200078e02ff */
[----:B------:R2:W3:Y:S01]  /*1bf20*/  SHFL.IDX PT, R11, R14, 0x1, 0x1c1f ;  /* 0x003c1f000e0b7f89 */ /* 0x0004e200000e0000 */
[----:B------:R-:W-:Y:S01]  /*1bf30*/  IMAD R22, R9, c[0x0][0x3e0], RZ ;  /* 0x0000f80009167a24 */ /* 0x000fe200078e02ff */
[C---:B------:R-:W-:Y:S01]  /*1bf40*/  IADD3 R9, R15.reuse, 0x8, RZ ;  /* 0x000000080f097810 */ /* 0x040fe20007ffe0ff */
[----:B------:R-:W-:Y:S01]  /*1bf50*/  IMAD.U32 R21, RZ, RZ, UR15 ;  /* 0x0000000fff157e24 */ /* 0x000fe2000f8e00ff */
[-C--:B------:R-:W-:Y:S01]  /*1bf60*/  ISETP.GE.OR P1, PT, R15, R2.reuse, P2 ;  /* 0x000000020f00720c */ /* 0x080fe20001726670 */
[----:B------:R-:W-:Y:S01]  /*1bf70*/  IMAD.U32 R21, RZ, RZ, UR7 ;  /* 0x00000007ff157e24 */ /* 0x000fe2000f8e00ff */
[----:B------:R-:W-:Y:S01]  /*1bf80*/  ISETP.GE.OR P0, PT, R9, R2, P2 ;  /* 0x000000020900720c */ /* 0x000fe20001706670 */
[C---:B------:R-:W-:Y:S01]  /*1bf90*/  IMAD R22, R7.reuse, c[0x0][0x3e4], R22 ;  /* 0x0000f90007167a24 */ /* 0x040fe200078e0216 */
[----:B------:R-:W-:Y:S01]  /*1bfa0*/  SHF.R.S32.HI R6, RZ, 0x1f, R18 ;  /* 0x0000001fff067819 */ /* 0x000fe20000011412 */
[----:B------:R-:W-:-:S04]  /*1bfb0*/  IMAD.WIDE.U32 R20, R7, c[0x0][0x3e0], R20 ;  /* 0x0000f80007147a25 */ /* 0x000fc800078e0014 */
[----:B------:R-:W-:Y:S01]  /*1bfc0*/  IMAD R75, R75, 0x80, R16 ;  /* 0x000000804b4b7824 */ /* 0x000fe200078e0210 */
[----:B------:R-:W-:-:S03]  /*1bfd0*/  IADD3 R21, R21, R22, RZ ;  /* 0x0000001615157210 */ /* 0x000fc60007ffe0ff */
[----:B-1----:R1:W-:Y:S01]  /*1bfe0*/  @!P1 ST.E [R12.64], R4 ;  /* 0x000000040c009985 */ /* 0x0023e2000c10191e */
[----:B--2---:R-:W-:-:S03]  /*1bff0*/  IMAD.SHL.U32 R14, R5, 0x8, RZ ;  /* 0x00000008050e7824 */ /* 0x004fc600078e00ff */
[----:B---3--:R1:W-:Y:S01]  /*1c000*/  @!P0 ST.E [R10.64], R8 ;  /* 0x000000080a008985 */ /* 0x0083e2000c10191e */
[----:B------:R-:W-:Y:S01]  /*1c010*/  IMAD R5, R6, c[0x0][0x3d8], RZ ;  /* 0x0000f60006057a24 */ /* 0x000fe200078e02ff */
[----:B------:R-:W-:-:S03]  /*1c020*/  LOP3.LUT R14, R3, 0x7ffffe00, R14, 0xf8, !PT ;  /* 0x7ffffe00030e7812 */ /* 0x000fc600078ef80e */
[C---:B------:R-:W-:Y:S02]  /*1c030*/  IMAD R3, R18.reuse, c[0x0][0x3dc], R5 ;  /* 0x0000f70012037a24 */ /* 0x040fe400078e0205 */
[----:B------:R-:W-:-:S04]  /*1c040*/  IMAD.WIDE.U32 R18, R18, c[0x0][0x3d8], R20 ;  /* 0x0000f60012127a25 */ /* 0x000fc800078e0014 */
[----:B------:R-:W-:Y:S01]  /*1c050*/  IMAD.SHL.U32 R76, R14, 0x2, RZ ;  /* 0x000000020e4c7824 */ /* 0x000fe200078e00ff */
[----:B------:R-:W-:Y:S01]  /*1c060*/  LEA R74, P0, R18, c[0x0][0x380], 0x1 ;  /* 0x0000e000124a7a11 */ /* 0x000fe200078008ff */
[----:B------:R-:W-:-:S03]  /*1c070*/  IMAD.IADD R3, R19, 0x1, R3 ;  /* 0x0000000113037824 */ /* 0x000fc600078e0203 */
[----:B------:R1:W2:Y:S02]  /*1c080*/  LDS.128 R60, [R76+0x1080] ;  /* 0x001080004c3c7984 */ /* 0x0002a40000000c00 */
[----:B------:R-:W-:Y:S02]  /*1c090*/  LEA.HI.X R73, R18, c[0x0][0x384], R3, 0x1, P0 ;  /* 0x0000e10012497a11 */ /* 0x000fe400000f0c03 */
        /* <DEDUP_REMOVED lines=24> */
[----:B------:R5:W1:Y:S01]  /*1c220*/  LDS.128 R16, [R76+0xc080] ;  /* 0x00c080004c107984 */ /* 0x000a620000000c00 */
        /* <DEDUP_REMOVED lines=9> */
[----:B-1---5:R-:W-:Y:S01]  /*1c2c0*/  @!P3 IMAD.WIDE R76, R0, 0x2, R78 ;  /* 0x00000002004cb825 */ /* 0x022fe200078e024e */
[----:B------:R-:W-:-:S03]  /*1c2d0*/  @!P0 LOP3.LUT R3, R3, 0xfffffff8, RZ, 0xc0, !PT ;  /* 0xfffffff803038812 */ /* 0x000fc600078ec0ff */
[--C-:B------:R-:W-:Y:S01]  /*1c2e0*/  @!P2 IMAD.WIDE R70, R71, 0x2, R78.reuse ;  /* 0x000000024746a825 */ /* 0x100fe200078e024e */
[----:B--2---:R1:W-:Y:S03]  /*1c2f0*/  @!P3 ST.E.128 [R76.64], R64 ;  /* 0x000000404c00b985 */ /* 0x0043e6000c101d1e */
[--C-:B------:R-:W-:Y:S01]  /*1c300*/  @!P1 IMAD.WIDE R68, R69, 0x2, R78.reuse ;  /* 0x0000000245449825 */ /* 0x100fe200078e024e */
[----:B---3--:R1:W-:Y:S03]  /*1c310*/  @!P2 ST.E.128 [R70.64], R48 ;  /* 0x000000304600a985 */ /* 0x0083e6000c101d1e */
[----:B------:R-:W-:Y:S01]  /*1c320*/  @!P0 IMAD.WIDE R78, R3, 0x2, R78 ;  /* 0x00000002034e8825 */ /* 0x000fe200078e024e */
[----:B----4-:R1:W-:Y:S04]  /*1c330*/  @!P1 ST.E.128 [R68.64], R32 ;  /* 0x0000002044009985 */ /* 0x0103e8000c101d1e */
[----:B------:R1:W-:Y:S02]  /*1c340*/  @!P0 ST.E.128 [R78.64], R16 ;  /* 0x000000104e008985 */ /* 0x0003e4000c101d1e */
.L_x_455:
[----:B--234-:R-:W-:Y:S05]  /*1c350*/  BSYNC B0 ;  /* 0x0000000000007941 */ /* 0x01cfea0003800000 */
.L_x_454:
[----:B------:R-:W-:Y:S01]  /*1c360*/  IADD3 R3, R75, 0x20, RZ ;  /* 0x000000204b037810 */ /* 0x000fe20007ffe0ff */
[----:B-1----:R1:W2:Y:S01]  /*1c370*/  SHFL.IDX PT, R35, R73, 0x1, 0x181f ;  /* 0x00381f0049237f89 */ /* 0x0022a200000e0000 */
        /* <DEDUP_REMOVED lines=28> */
.L_x_457:
[----:B------:R-:W-:Y:S05]  /*1c540*/  BSYNC B0 ;  /* 0x0000000000007941 */ /* 0x000fea0003800000 */
.L_x_456:
[----:B------:R-:W-:Y:S01]  /*1c550*/  IADD3 R3, R75, 0x40, RZ ;  /* 0x000000404b037810 */ /* 0x000fe20007ffe0ff */
[----:B--2---:R2:W4:Y:S01]  /*1c560*/  SHFL.IDX PT, R19, R73, 0x2, 0x181f ;  /* 0x00581f0049137f89 */ /* 0x00452200000e0000 */
[----:B------:R-:W-:Y:S02]  /*1c570*/  BSSY B0, `(.L_x_458) ;  /* 0x000001c000007945 */ /* 0x000fe40003800000 */
[----:B------:R-:W-:Y:S01]  /*1c580*/  ISETP.GE.AND P0, PT, R3, R2, PT ;  /* 0x000000020300720c */ /* 0x000fe20003f06270 */
[----:B------:R2:W1:-:S12]  /*1c590*/  SHFL.IDX PT, R18, R74, 0x2, 0x181f ;  /* 0x00581f004a127f89 */ /* 0x00045800000e0000 */
        /* <DEDUP_REMOVED lines=25> */
.L_x_459:
[----:B------:R-:W-:Y:S05]  /*1c730*/  BSYNC B0 ;  /* 0x0000000000007941 */ /* 0x000fea0003800000 */
.L_x_458:
[----:B------:R-:W-:Y:S01]  /*1c740*/  IADD3 R75, R75, 0x60, RZ ;  /* 0x000000604b4b7810 */ /* 0x000fe20007ffe0ff */
[----:B-1----:R1:W2:Y:S03]  /*1c750*/  SHFL.IDX PT, R11, R73, 0x3, 0x181f ;  /* 0x00781f00490b7f89 */ /* 0x0022a600000e0000 */
        /* <DEDUP_REMOVED lines=12> */
[--C-:B--2-4-:R-:W-:Y:S01]  /*1c820*/  @!P2 IMAD.WIDE R12, R0, 0x2, R10.reuse ;  /* 0x00000002000ca825 */ /* 0x114fe200078e020a */
        /* <DEDUP_REMOVED lines=12> */
[----:B--2---:R-:W-:-:S05]  /*1c8f0*/  LOP3.LUT R3, R0, 0xfffffff8, RZ, 0xc0, !PT ;  /* 0xfffffff800037812 */ /* 0x004fca00078ec0ff */
[----:B------:R-:W-:-:S05]  /*1c900*/  IMAD.WIDE R10, R3, 0x2, R10 ;  /* 0x00000002030a7825 */ /* 0x000fca00078e020a */
[----:B------:R-:W-:Y:S01]  /*1c910*/  ST.E.128 [R10.64], R4 ;  /* 0x000000040a007985 */ /* 0x000fe2000c101d1e */
[----:B------:R-:W-:Y:S05]  /*1c920*/  EXIT ;  /* 0x000000000000794d */ /* 0x000fea0003800000 */
.L_x_452:
        /* <DEDUP_REMOVED lines=28> */
[----:B-----5:R-:W2:Y:S04]  /*1caf0*/  LDG.E R4, [R6.64] ;  /* 0x0000001e06047981 */ /* 0x020ea8000c1e1900 */
[----:B------:R-:W2:Y:S02]  /*1cb00*/  LDG.E R3, [R6.64+0x4] ;  /* 0x0000041e06037981 */ /* 0x000ea4000c1e1900 */
[----:B--2---:R-:W-:Y:S02]  /*1cb10*/  IADD3 R4, -R4, R3, RZ ;  /* 0x0000000304047210 */ /* 0x004fe40007ffe1ff */
.L_x_460:
        /* <DEDUP_REMOVED lines=12> */
[----:B------:R-:W-:Y:S01]  /*1cbe0*/  IMAD.MOV.U32 R2, RZ, RZ, c[0x0][0x4e8] ;  /* 0x00013a00ff027624 */ /* 0x000fe200078e00ff */
[----:B------:R-:W-:Y:S01]  /*1cbf0*/  ULDC.64 UR4, c[0x0][0x490] ;  /* 0x0001240000047ab9 */ /* 0x000fe20000000a00 */
[----:B------:R-:W-:Y:S01]  /*1cc00*/  IMAD.MOV.U32 R6, RZ, RZ, R0 ;  /* 0x000000ffff067224 */ /* 0x000fe200078e0000 */
[----:B------:R-:W-:Y:S02]  /*1cc10*/  UIMAD UR7, UR8, UR4, URZ ;  /* 0x00000004080772a4 */ /* 0x000fe4000f8e023f */
[----:B------:R-:W-:Y:S01]  /*1cc20*/  ISETP.NE.AND P0, PT, R2, 0x1, PT ;  /* 0x000000010200780c */ /* 0x000fe20003f05270 */
[----:B------:R-:W-:Y:S02]  /*1cc30*/  UMOV UR12, UR10 ;  /* 0x0000000a000c7c82 */ /* 0x000fe40008000000 */
[----:B------:R-:W-:Y:S02]  /*1cc40*/  UMOV UR13, UR11 ;  /* 0x0000000b000d7c82 */ /* 0x000fe40008000000 */
[----:B------:R-:W-:-:S02]  /*1cc50*/  UIMAD.WIDE.U32 UR12, UR20, UR4, UR12 ;  /* 0x00000004140c72a5 */ /* 0x000fc4000f8e000c */
[----:B------:R-:W-:-:S03]  /*1cc60*/  UIMAD UR7, UR20, UR5, UR7 ;  /* 0x00000005140772a4 */ /* 0x000fc6000f8e0207 */
[----:B------:R-:W-:Y:S02]  /*1cc70*/  ULDC.64 UR4, c[0x0][0x498] ;  /* 0x0001260000047ab9 */ /* 0x000fe40000000a00 */
[----:B------:R-:W-:Y:S01]  /*1cc80*/  UIADD3 UR13, UR7, UR13, URZ ;  /* 0x0000000d070d7290 */ /* 0x000fe2000fffe03f */
[----:B------:R-:W-:Y:S01]  /*1cc90*/  @P0 IMAD.HI.U32 R2, R0, c[0x0][0x4ec], RZ ;  /* 0x00013b0000020a27 */ /* 0x000fe200078e00ff */
[----:B------:R-:W-:Y:S02]  /*1cca0*/  UIMAD UR7, UR6, UR4, URZ ;  /* 0x00000004060772a4 */ /* 0x000fe4000f8e023f */
[----:B------:R-:W-:Y:S02]  /*1ccb0*/  UIMAD.WIDE.U32 UR12, UR29, UR4, UR12 ;  /* 0x000000041d0c72a5 */ /* 0x000fe4000f8e000c */
[----:B------:R-:W-:Y:S01]  /*1ccc0*/  @P0 SHF.R.U32.HI R6, RZ, c[0x0][0x4f0], R2 ;  /* 0x00013c00ff060a19 */ /* 0x000fe20000011602 */
[----:B------:R-:W-:-:S03]  /*1ccd0*/  UIMAD UR5, UR29, UR5, UR7 ;  /* 0x000000051d0572a4 */ /* 0x000fc6000f8e0207 */
[C---:B------:R-:W-:Y:S02]  /*1cce0*/  IADD3 R5, -R6.reuse, RZ, RZ ;  /* 0x000000ff06057210 */ /* 0x040fe40007ffe1ff */
[----:B------:R-:W-:Y:S02]  /*1ccf0*/  SHF.R.S32.HI R3, RZ, 0x1f, R6 ;  /* 0x0000001fff037819 */ /* 0x000fe40000011406 */
[----:B------:R-:W-:Y:S01]  /*1cd00*/  IADD3 R6, P0, R6, UR12, RZ ;  /* 0x0000000c06067c10 */ /* 0x000fe2000ff1e0ff */
[----:B------:R-:W-:Y:S02]  /*1cd10*/  IMAD R5, R5, c[0x0][0x4e8], R0 ;  /* 0x00013a0005057a24 */ /* 0x000fe400078e0200 */
[----:B------:R-:W-:-:S03]  /*1cd20*/  IMAD.U32 R0, RZ, RZ, UR5 ;  /* 0x00000005ff007e24 */ /* 0x000fc6000f8e00ff */
[----:B------:R-:W-:Y:S02]  /*1cd30*/  SHF.R.S32.HI R2, RZ, 0x1f, R5 ;  /* 0x0000001fff027819 */ /* 0x000fe40000011405 */
[----:B------:R-:W-:-:S03]  /*1cd40*/  IADD3.X R7, R3, UR13, R0, P0, !PT ;  /* 0x0000000d03077c10 */ /* 0x000fc600087fe400 */
[----:B------:R-:W-:Y:S02]  /*1cd50*/  IMAD R0, R2, c[0x0][0x488], RZ ;  /* 0x0001220002007a24 */ /* 0x000fe400078e02ff */
[----:B------:R-:W-:-:S04]  /*1cd60*/  IMAD.WIDE.U32 R6, R5, c[0x0][0x488], R6 ;  /* 0x0001220005067a25 */ /* 0x000fc800078e0006 */
[----:B------:R-:W-:Y:S01]  /*1cd70*/  IMAD R0, R5, c[0x0][0x48c], R0 ;  /* 0x0001230005007a24 */ /* 0x000fe200078e0200 */
[----:B------:R-:W-:Y:S01]  /*1cd80*/  LEA R2, P0, R6, c[0x0][0x450], 0x2 ;  /* 0x0001140006027a11 */ /* 0x000fe200078010ff */
[----:B------:R-:W-:-:S03]  /*1cd90*/  IMAD.MOV.U32 R5, RZ, RZ, -0x800000 ;  /* 0xff800000ff057424 */ /* 0x000fc600078e00ff */
[----:B------:R-:W-:-:S04]  /*1cda0*/  IADD3 R3, R7, R0, RZ ;  /* 0x0000000007037210 */ /* 0x000fc80007ffe0ff */
[----:B------:R-:W-:-:S05]  /*1cdb0*/  LEA.HI.X R3, R6, c[0x0][0x454], R3, 0x2, P0 ;  /* 0x0001150006037a11 */ /* 0x000fca00000f1403 */
[----:B------:R1:W-:Y:S02]  /*1cdc0*/  STG.E [R2.64], R5 ;  /* 0x0000000502007986 */ /* 0x0003e4000c10191e */
.L_x_462:
[----:B------:R-:W-:Y:S05]  /*1cdd0*/  BSYNC B0 ;  /* 0x0000000000007941 */ /* 0x000fea0003800000 */
.L_x_461:
[----:B-1----:R-:W1:Y:S01]  /*1cde0*/  S2R R5, SR_CTAID.X ;  /* 0x0000000000057919 */ /* 0x002e620000002500 */
[----:B------:R-:W-:Y:S01]  /*1cdf0*/  SHF.R.S32.HI R0, RZ, 0x1f, R9 ;  /* 0x0000001fff007819 */ /* 0x000fe20000011409 */
[----:B------:R-:W-:Y:S01]  /*1ce00*/  ULDC.64 UR4, c[0x0][0x3a0] ;  /* 0x0000e80000047ab9 */ /* 0x000fe20000000a00 */
[----:B------:R-:W-:Y:S01]  /*1ce10*/  IMAD.MOV.U32 R2, RZ, RZ, c[0x0][0x4e8] ;  /* 0x00013a00ff027624 */ /* 0x000fe200078e00ff */
[----:B------:R-:W-:Y:S01]  /*1ce20*/  UIMAD UR7, UR11, UR4, URZ ;  /* 0x000000040b0772a4 */ /* 0x000fe2000f8e023f */
[----:B------:R-:W-:Y:S01]  /*1ce30*/  LEA.HI R0, R0, R9, RZ, 0x3 ;  /* 0x0000000900007211 */ /* 0x000fe200078f18ff */
[----:B------:R-:W-:Y:S01]  /*1ce40*/  UIMAD.WIDE.U32 UR12, UR10, UR4, URZ ;  /* 0x000000040a0c72a5 */ /* 0x000fe2000f8e003f */
[----:B-----5:R-:W-:Y:S01]  /*1ce50*/  IMAD R4, R4, c[0x0][0x4e8], RZ ;  /* 0x00013a0004047a24 */ /* 0x020fe200078e02ff */
[----:B------:R-:W-:Y:S01]  /*1ce60*/  ISETP.NE.AND P0, PT, R2, 0x1, PT ;  /* 0x000000010200780c */ /* 0x000fe20003f05270 */
[----:B------:R-:W-:Y:S01]  /*1ce70*/  UIMAD UR7, UR10, UR5, UR7 ;  /* 0x000000050a0772a4 */ /* 0x000fe2000f8e0207 */
[----:B------:R-:W-:Y:S01]  /*1ce80*/  LOP3.LUT R6, R0, 0xfffffff8, RZ, 0xc0, !PT ;  /* 0xfffffff800067812 */ /* 0x000fe200078ec0ff */
[----:B------:R-:W-:Y:S01]  /*1ce90*/  BSSY B0, `(.L_x_463) ;  /* 0x0000042000007945 */ /* 0x000fe20003800000 */
[----:B------:R-:W-:Y:S01]  /*1cea0*/  SHF.R.S32.HI R0, RZ, 0x3, R0 ;  /* 0x00000003ff007819 */ /* 0x000fe20000011400 */
[----:B------:R-:W-:-:S02]  /*1ceb0*/  ULDC.64 UR4, c[0x0][0x3e8] ;  /* 0x0000fa0000047ab9 */ /* 0x000fc40000000a00 */
[----:B------:R-:W-:Y:S01]  /*1cec0*/  IMAD.IADD R9, R9, 0x1, -R6 ;  /* 0x0000000109097824 */ /* 0x000fe200078e0a06 */
[----:B------:R-:W-:Y:S02]  /*1ced0*/  UIADD3 UR13, UR13, UR7, URZ ;  /* 0x000000070d0d7290 */ /* 0x000fe4000fffe03f */
[----:B------:R-:W-:Y:S02]  /*1cee0*/  UIMAD UR7, UR8, UR4, URZ ;  /* 0x00000004080772a4 */ /* 0x000fe4000f8e023f */
[C---:B------:R-:W-:Y:S01]  /*1cef0*/  LEA R2, R9.reuse, R0, 0x5 ;  /* 0x0000000009027211 */ /* 0x040fe200078e28ff */
[----:B------:R-:W-:Y:S01]  /*1cf00*/  UIMAD.WIDE.U32 UR12, UR20, UR4, UR12 ;  /* 0x00000004140c72a5 */ /* 0x000fe2000f8e000c */
[----:B------:R-:W-:Y:S01]  /*1cf10*/  SHF.L.U32 R9, R9, 0x3, RZ ;  /* 0x0000000309097819 */ /* 0x000fe200000006ff */
[----:B------:R-:W-:Y:S02]  /*1cf20*/  UIMAD UR7, UR20, UR5, UR7 ;  /* 0x00000005140772a4 */ /* 0x000fe4000f8e0207 */
[C---:B-1----:R-:W-:Y:S01]  /*1cf30*/  IMAD R3, R5.reuse, 0x80, R2 ;  /* 0x0000008005037824 */ /* 0x042fe200078e0202 */
[----:B------:R-:W-:Y:S01]  /*1cf40*/  ULDC.64 UR4, c[0x0][0x3f0] ;  /* 0x0000fc0000047ab9 */ /* 0x000fe20000000a00 */
[----:B------:R-:W-:Y:S01]  /*1cf50*/  IMAD R5, R5, 0x80, R0 ;  /* 0x0000008005057824 */ /* 0x000fe200078e0200 */
[----:B------:R-:W-:Y:S01]  /*1cf60*/  UIMAD UR6, UR6, UR4, URZ ;  /* 0x00000004060672a4 */ /* 0x000fe2000f8e023f */
[----:B------:R-:W-:Y:S01]  /*1cf70*/  @P0 IMAD.HI.U32 R2, R3, c[0x0][0x4ec], RZ ;  /* 0x00013b0003020a27 */ /* 0x000fe200078e00ff */
[----:B------:R-:W-:Y:S01]  /*1cf80*/  UIADD3 UR13, UR7, UR13, URZ ;  /* 0x0000000d070d7290 */ /* 0x000fe2000fffe03f */
[----:B------:R-:W-:Y:S01]  /*1cf90*/  IADD3 R8, R9, 0x40, RZ ;  /* 0x0000004009087810 */ /* 0x000fe20007ffe0ff */
[----:B------:R-:W-:Y:S01]  /*1cfa0*/  UIMAD UR5, UR29, UR5, UR6 ;  /* 0x000000051d0572a4 */ /* 0x000fe2000f8e0206 */
[----:B------:R-:W-:Y:S01]  /*1cfb0*/  IMAD.MOV.U32 R7, RZ, RZ, R3 ;  /* 0x000000ffff077224 */ /* 0x000fe200078e0003 */
[----:B------:R-:W-:Y:S01]  /*1cfc0*/  @P0 SHF.R.U32.HI R7, RZ, c[0x0][0x4f0], R2 ;  /* 0x00013c00ff070a19 */ /* 0x000fe20000011602 */
[----:B------:R-:W-:-:S03]  /*1cfd0*/  UIMAD.WIDE.U32 UR12, UR29, UR4, UR12 ;  /* 0x000000041d0c72a5 */ /* 0x000fc6000f8e000c */
[C---:B------:R-:W-:Y:S01]  /*1cfe0*/  IADD3 R6, -R7.reuse, RZ, RZ ;  /* 0x000000ff07067210 */ /* 0x040fe20007ffe1ff */
[----:B------:R-:W-:Y:S01]  /*1cff0*/  UIADD3 UR5, UR13, UR5, URZ ;  /* 0x000000050d057290 */ /* 0x000fe2000fffe03f */
[----:B------:R-:W-:Y:S01]  /*1d000*/  SHF.R.S32.HI R2, RZ, 0x1f, R7 ;  /* 0x0000001fff027819 */ /* 0x000fe20000011407 */
[----:B------:R-:W-:Y:S02]  /*1d010*/  IMAD.U32 R11, RZ, RZ, UR13 ;  /* 0x0000000dff0b7e24 */ /* 0x000fe4000f8e00ff */
[----:B------:R-:W-:Y:S02]  /*1d020*/  IMAD R6, R6, c[0x0][0x4e8], R3 ;  /* 0x00013a0006067a24 */ /* 0x000fe400078e0203 */
[----:B------:R-:W-:Y:S01]  /*1d030*/  MOV R11, UR5 ;  /* 0x00000005000b7c02 */ /* 0x000fe20008000f00 */
[----:B------:R-:W-:Y:S02]  /*1d040*/  IMAD R2, R2, c[0x0][0x3e0], RZ ;  /* 0x0000f80002027a24 */ /* 0x000fe400078e02ff */
[----:B------:R-:W-:Y:S01]  /*1d050*/  IMAD.U32 R10, RZ, RZ, UR12 ;  /* 0x0000000cff0a7e24 */ /* 0x000fe2000f8e00ff */
[----:B------:R-:W-:Y:S01]  /*1d060*/  SHF.R.S32.HI R3, RZ, 0x1f, R6 ;  /* 0x0000001fff037819 */ /* 0x000fe20000011406 */
[----:B------:R-:W-:-:S02]  /*1d070*/  IMAD R2, R7, c[0x0][0x3e4], R2 ;  /* 0x0000f90007027a24 */ /* 0x000fc400078e0202 */
[----:B------:R-:W-:Y:S01]  /*1d080*/  IMAD.WIDE.U32 R10, R7, c[0x0][0x3e0], R10 ;  /* 0x0000f800070a7a25 */ /* 0x000fe200078e000a */
[----:B------:R-:W-:-:S03]  /*1d090*/  IADD3 R7, R9, 0x80, RZ ;  /* 0x0000008009077810 */ /* 0x000fc60007ffe0ff */
[----:B------:R-:W-:Y:S02]  /*1d0a0*/  IMAD R3, R3, c[0x0][0x3d8], RZ ;  /* 0x0000f60003037a24 */ /* 0x000fe400078e02ff */
[----:B------:R-:W-:Y:S02]  /*1d0b0*/  IMAD.IADD R11, R11, 0x1, R2 ;  /* 0x000000010b0b7824 */ /* 0x000fe400078e0202 */
[C---:B------:R-:W-:Y:S02]  /*1d0c0*/  IMAD R3, R6.reuse, c[0x0][0x3dc], R3 ;  /* 0x0000f70006037a24 */ /* 0x040fe400078e0203 */
[----:B------:R-:W-:Y:S01]  /*1d0d0*/  IMAD.WIDE.U32 R10, R6, c[0x0][0x3d8], R10 ;  /* 0x0000f600060a7a25 */ /* 0x000fe200078e000a */
[----:B------:R-:W-:-:S04]  /*1d0e0*/  IADD3 R6, R9, 0xc0, RZ ;  /* 0x000000c009067810 */ /* 0x000fc80007ffe0ff */
[----:B------:R-:W-:Y:S02]  /*1d0f0*/  IADD3 R3, R11, R3, RZ ;  /* 0x000000030b037210 */ /* 0x000fe40007ffe0ff */
        /* <DEDUP_REMOVED lines=21> */
[----:B------:R2:W-:Y:S03]  /*1d250*/  @!P3 ST.E.128 [R14.64], RZ ;  /* 0x000000ff0e00b985 */ /* 0x0005e6000c101d1e */
[--C-:B------:R-:W-:Y:S01]  /*1d260*/  @!P1 IMAD.WIDE R2, R2, 0x2, R12.reuse ;  /* 0x0000000202029825 */ /* 0x100fe200078e020c */
[----:B------:R2:W-:Y:S03]  /*1d270*/  @!P2 ST.E.128 [R16.64], RZ ;  /* 0x000000ff1000a985 */ /* 0x0005e6000c101d1e */
[----:B------:R-:W-:Y:S01]  /*1d280*/  @!P0 IMAD.WIDE R12, R0, 0x2, R12 ;  /* 0x00000002000c8825 */ /* 0x000fe200078e020c */
[----:B------:R2:W-:Y:S04]  /*1d290*/  @!P1 ST.E.128 [R2.64], RZ ;  /* 0x000000ff02009985 */ /* 0x0005e8000c101d1e */
[----:B------:R2:W-:Y:S02]  /*1d2a0*/  @!P0 ST.E.128 [R12.64], RZ ;  /* 0x000000ff0c008985 */ /* 0x0005e4000c101d1e */
.L_x_464:
[----:B------:R-:W-:Y:S05]  /*1d2b0*/  BSYNC B0 ;  /* 0x0000000000007941 */ /* 0x000fea0003800000 */
.L_x_463:
        /* <DEDUP_REMOVED lines=27> */
.L_x_466:
[----:B------:R-:W-:Y:S05]  /*1d470*/  BSYNC B0 ;  /* 0x0000000000007941 */ /* 0x000fea0003800000 */
.L_x_465:
        /* <DEDUP_REMOVED lines=16> */
[----:B-1--4-:R-:W-:Y:S01]  /*1d580*/  @!P3 IMAD.WIDE R14, R9, 0x2, R12 ;  /* 0x00000002090eb825 */ /* 0x012fe200078e020c */
        /* <DEDUP_REMOVED lines=10> */
.L_x_468:
[----:B------:R-:W-:Y:S05]  /*1d630*/  BSYNC B0 ;  /* 0x0000000000007941 */ /* 0x000fea0003800000 */
.L_x_467:
[----:B------:R-:W-:Y:S01]  /*1d640*/  IADD3 R5, R5, 0x60, RZ ;  /* 0x0000006005057810 */ /* 0x000fe20007ffe0ff */
[----:B-1----:R1:W2:Y:S03]  /*1d650*/  SHFL.IDX PT, R3, R10, 0x3, 0x181f ;  /* 0x00781f000a037f89 */ /* 0x0022a600000e0000 */
[----:B------:R-:W-:Y:S01]  /*1d660*/  ISETP.GE.AND P0, PT, R5, R4, PT ;  /* 0x000000040500720c */ /* 0x000fe20003f06270 */
[----:B------:R1:W3:-:S12]  /*1d670*/  SHFL.IDX PT, R2, R11, 0x3, 0x181f ;  /* 0x00781f000b027f89 */ /* 0x0002d800000e0000 */
[----:B------:R-:W-:Y:S05]  /*1d680*/  @P0 EXIT ;  /* 0x000000000000094d */ /* 0x000fea0003800000 */
[----:B------:R-:W-:Y:S02]  /*1d690*/  ISETP.GE.AND P1, PT, R8, c[0x0][0x3c8], PT ;  /* 0x0000f20008007a0c */ /* 0x000fe40003f26270 */
[----:B------:R-:W-:Y:S02]  /*1d6a0*/  ISETP.GE.AND P0, PT, R7, c[0x0][0x3c8], PT ;  /* 0x0000f20007007a0c */ /* 0x000fe40003f06270 */
[----:B------:R-:W-:-:S09]  /*1d6b0*/  ISETP.GE.AND P2, PT, R9, c[0x0][0x3c8], PT ;  /* 0x0000f20009007a0c */ /* 0x000fd20003f46270 */
[----:B------:R-:W-:Y:S02]  /*1d6c0*/  @!P1 SHF.R.S32.HI R5, RZ, 0x1f, R8 ;  /* 0x0000001fff059819 */ /* 0x000fe40000011408 */
[----:B------:R-:W-:Y:S02]  /*1d6d0*/  @!P0 SHF.R.S32.HI R0, RZ, 0x1f, R7 ;  /* 0x0000001fff008819 */ /* 0x000fe40000011407 */
[----:B------:R-:W-:Y:S01]  /*1d6e0*/  @!P1 LEA.HI R5, R5, R8, RZ, 0x3 ;  /* 0x0000000805059211 */ /* 0x000fe200078f18ff */
[--C-:B--23--:R-:W-:Y:S01]  /*1d6f0*/  @!P2 IMAD.WIDE R8, R9, 0x2, R2.reuse ;  /* 0x000000020908a825 */ /* 0x10cfe200078e0202 */
[----:B------:R-:W-:Y:S02]  /*1d700*/  @!P0 LEA.HI R0, R0, R7, RZ, 0x3 ;  /* 0x0000000700008211 */ /* 0x000fe400078f18ff */
[----:B------:R-:W-:Y:S02]  /*1d710*/  @!P1 LOP3.LUT R5, R5, 0xfffffff8, RZ, 0xc0, !PT ;  /* 0xfffffff805059812 */ /* 0x000fe400078ec0ff */
[----:B------:R-:W-:Y:S01]  /*1d720*/  @!P0 LOP3.LUT R7, R0, 0xfffffff8, RZ, 0xc0, !PT ;  /* 0xfffffff800078812 */ /* 0x000fe200078ec0ff */
[----:B------:R2:W-:Y:S02]  /*1d730*/  @!P2 ST.E.128 [R8.64], RZ ;  /* 0x000000ff0800a985 */ /* 0x0005e4000c101d1e */
[----:B------:R-:W-:-:S04]  /*1d740*/  @!P1 IMAD.WIDE R4, R5, 0x2, R2 ;  /* 0x0000000205049825 */ /* 0x000fc800078e0202 */
[----:B-1----:R-:W-:Y:S01]  /*1d750*/  @!P0 IMAD.WIDE R10, R7, 0x2, R2 ;  /* 0x00000002070a8825 */ /* 0x002fe200078e0202 */
[----:B------:R2:W-:Y:S04]  /*1d760*/  @!P1 ST.E.128 [R4.64], RZ ;  /* 0x000000ff04009985 */ /* 0x0005e8000c101d1e */
[----:B------:R2:W-:Y:S01]  /*1d770*/  @!P0 ST.E.128 [R10.64], RZ ;  /* 0x000000ff0a008985 */ /* 0x0005e2000c101d1e */
[----:B------:R-:W-:-:S13]  /*1d780*/  ISETP.GE.AND P0, PT, R6, c[0x0][0x3c8], PT ;  /* 0x0000f20006007a0c */ /* 0x000fda0003f06270 */
[----:B------:R-:W-:Y:S05]  /*1d790*/  @P0 EXIT ;  /* 0x000000000000094d */ /* 0x000fea0003800000 */
[----:B--2---:R-:W-:-:S04]  /*1d7a0*/  SHF.R.S32.HI R5, RZ, 0x1f, R6 ;  /* 0x0000001fff057819 */ /* 0x004fc80000011406 */
[----:B------:R-:W-:-:S04]  /*1d7b0*/  LEA.HI R5, R5, R6, RZ, 0x3 ;  /* 0x0000000605057211 */ /* 0x000fc800078f18ff */
[----:B------:R-:W-:-:S05]  /*1d7c0*/  LOP3.LUT R5, R5, 0xfffffff8, RZ, 0xc0, !PT ;  /* 0xfffffff805057812 */ /* 0x000fca00078ec0ff */
[----:B------:R-:W-:-:S05]  /*1d7d0*/  IMAD.WIDE R2, R5, 0x2, R2 ;  /* 0x0000000205027825 */ /* 0x000fca00078e0202 */
[----:B------:R-:W-:Y:S01]  /*1d7e0*/  ST.E.128 [R2.64], RZ ;  /* 0x000000ff02007985 */ /* 0x000fe2000c101d1e */
[----:B------:R-:W-:Y:S05]  /*1d7f0*/  EXIT ;  /* 0x000000000000794d */ /* 0x000fea0003800000 */
.L_x_469:
        /* <DEDUP_REMOVED lines=16> */
.L_x_3061:


//--------------------- .text._ZN7cutlass13device_kernelIN5flash19enable_sm80_to_sm89INS1_16FlashAttnFwdSm80INS1_25CollectiveMainloopFwdSm80ILi8ELi1ELb1EN4cute5tupleIJNS5_1CILi128EEENS7_ILi64EEENS7_ILi256EEEEEELi256ENS_10bfloat16_tEfNS_4arch4Sm80ELb1ELb0ELb1ELb0ELb0ELb0ELb1ELb0EEENS1_21CollectiveEpilogueFwdINS6_IJS8_SA_S9_EEENS6_IJNS7_ILi1EEESI_SI_EEESC_SE_Li256ELb0ELb1ELb0ELb0EEENS1_30DynamicPersistentTileSchedulerILi256ELi256ELb0ELb1ELb0EEEEEEEEEvNT_6ParamsE --------------------------
	.section	.text._ZN7cutlass13device_kernelIN5flash19enable_sm80_to_sm89INS1_16FlashAttnFwdSm80INS1_25CollectiveMainloopFwdSm80ILi8ELi1ELb1EN4cute5tupleIJNS5_1CILi128EEENS7_ILi64EEENS7_ILi256EEEEEELi256ENS_10bfloat16_tEfNS_4arch4Sm80ELb1ELb0ELb1ELb0ELb0ELb0ELb1ELb0EEENS1_21CollectiveEpilogueFwdINS6_IJS8_SA_S9_EEENS6_IJNS7_ILi1EEESI_SI_EEESC_SE_Li256ELb0ELb1ELb0ELb0EEENS1_30DynamicPersistentTileSchedulerILi256ELi256ELb0ELb1ELb0EEEEEEEEEvNT_6ParamsE,"ax",@progbits
	.sectioninfo	@"SHI_REGISTERS=255"
	.align	128
.text._ZN7cutlass13device_kernelIN5flash19enable_sm80_to_sm89INS1_16FlashAttnFwdSm80INS1_25CollectiveMainloopFwdSm80ILi8ELi1ELb1EN4cute5tupleIJNS5_1CILi128EEENS7_ILi64EEENS7_ILi256EEEEEELi256ENS_10bfloat16_tEfNS_4arch4Sm80ELb1ELb0ELb1ELb0ELb0ELb0ELb1ELb0EEENS1_21CollectiveEpilogueFwdINS6_IJS8_SA_S9_EEENS6_IJNS7_ILi1EEESI_SI_EEESC_SE_Li256ELb0ELb1ELb0ELb0EEENS1_30DynamicPersistentTileSchedulerILi256ELi256ELb0ELb1ELb0EEEEEEEEEvNT_6ParamsE:
        .type           _ZN7cutlass13device_kernelIN5flash19enable_sm80_to_sm89INS1_16FlashAttnFwdSm80INS1_25CollectiveMainloopFwdSm80ILi8ELi1ELb1EN4cute5tupleIJNS5_1CILi128EEENS7_ILi64EEENS7_ILi256EEEEEELi256ENS_10bfloat16_tEfNS_4arch4Sm80ELb1ELb0ELb1ELb0ELb0ELb0ELb1ELb0EEENS1_21CollectiveEpilogueFwdINS6_IJS8_SA_S9_EEENS6_IJNS7_ILi1EEESI_SI_EEESC_SE_Li256ELb0ELb1ELb0ELb0EEENS1_30DynamicPersistentTileSchedulerILi256ELi256ELb0ELb1ELb0EEEEEEEEEvNT_6ParamsE,@function
        .size           _ZN7cutlass13device_kernelIN5flash19enable_sm80_to_sm89INS1_16FlashAttnFwdSm80INS1_25CollectiveMainloopFwdSm80ILi8ELi1ELb1EN4cute5tupleIJNS5_1CILi128EEENS7_ILi64EEENS7_ILi256EEEEEELi256ENS_10bfloat16_tEfNS_4arch4Sm80ELb1ELb0ELb1ELb0ELb0ELb0ELb1ELb0EEENS1_21CollectiveEpilogueFwdINS6_IJS8_SA_S9_EEENS6_IJNS7_ILi1EEESI_SI_EEESC_SE_Li256ELb0ELb1ELb0ELb0EEENS1_30DynamicPersistentTileSchedulerILi256ELi256ELb0ELb1ELb0EEEEEEEEEvNT_6ParamsE,(.L_x_3062 - _ZN7cutlass13device_kernelIN5flash19enable_sm80_to_sm89INS1_16FlashAttnFwdSm80INS1_25CollectiveMainloopFwdSm80ILi8ELi1ELb1EN4cute5tupleIJNS5_1CILi128EEENS7_ILi64EEENS7_ILi256EEEEEELi256ENS_10bfloat16_tEfNS_4arch4Sm80ELb1ELb0ELb1ELb0ELb0ELb0ELb1ELb0EEENS1_21CollectiveEpilogueFwdINS6_IJS8_SA_S9_EEENS6_IJNS7_ILi1EEESI_SI_EEESC_SE_Li256ELb0ELb1ELb0ELb0EEENS1_30DynamicPersistentTileSchedulerILi256ELi256ELb0ELb1ELb0EEEEEEEEEvNT_6ParamsE)
        .other          _ZN7cutlass13device_kernelIN5flash19enable_sm80_to_sm89INS1_16FlashAttnFwdSm80INS1_25CollectiveMainloopFwdSm80ILi8ELi1ELb1EN4cute5tupleIJNS5_1CILi128EEENS7_ILi64EEENS7_ILi256EEEEEELi256ENS_10bfloat16_tEfNS_4arch4Sm80ELb1ELb0ELb1ELb0ELb0ELb0ELb1ELb0EEENS1_21CollectiveEpilogueFwdINS6_IJS8_SA_S9_EEENS6_IJNS7_ILi1EEESI_SI_EEESC_SE_Li256ELb0ELb1ELb0ELb0EEENS1_30DynamicPersistentTileSchedulerILi256ELi256ELb0ELb1ELb0EEEEEEEEEvNT_6ParamsE,@"STO_CUDA_ENTRY STV_DEFAULT"
_ZN7cutlass13device_kernelIN5flash19enable_sm80_to_sm89INS1_16FlashAttnFwdSm80INS1_25CollectiveMainloopFwdSm80ILi8ELi1ELb1EN4cute5tupleIJNS5_1CILi128EEENS7_ILi64EEENS7_ILi256EEEEEELi256ENS_10bfloat16_tEfNS_4arch4Sm80ELb1ELb0ELb1ELb0ELb0ELb0ELb1ELb0EEENS1_21CollectiveEpilogueFwdINS6_IJS8_SA_S9_EEENS6_IJNS7_ILi1EEESI_SI_EEESC_SE_Li256ELb0ELb1ELb0ELb0EEENS1_30DynamicPersistentTileSchedulerILi256ELi256ELb0ELb1ELb0EEEEEEEEEvNT_6ParamsE:
[----:B------:R-:W-:-:S03]  /*0000*/  MOV R1, c[0x0][0x28] ;  /* 0x00000a0000017a02 */ /* 0x000fc60000000f00 */
[----:B------:R-:W1:Y:S01]  /*0010*/  S2R R21, SR_TID.X ;  /* 0x0000000000157919 */ /* 0x000e620000002100 */
[----:B------:R-:W-:-:S03]  /*0020*/  IADD3 R1, R1, -0x140, RZ ;  /* 0xfffffec001017810 */ /* 0x000fc60007ffe0ff */
[----:B------:R-:W2:Y:S01]  /*0030*/  S2R R15, SR_CTAID.X ;  /* 0x00000000000f7919 */ /* 0x000ea20000002500 */
[----:B-1----:R-:W-:-:S05]  /*0040*/  SHF.R.U32.HI R2, RZ, 0x5, R21 ;  /* 0x00000005ff027819 */ /* 0x002fca0000011615 */
[----:B------:R-:W1:Y:S02]  /*0050*/  SHFL.IDX PT, R0, R2, RZ, 0x1f ;  /* 0x00001fff02007589 */ /* 0x000e6400000e0000 */
[----:B-1----:R-:W-:Y:S02]  /*0060*/  ISETP.GE.AND P0, PT, R0, 0x1, PT ;  /* 0x000000010000780c */ /* 0x002fe40003f06270 */
[----:B------:R1:W-:Y:S11]  /*0070*/  STL [R1+0xec], R0 ;  /* 0x0000ec0001007387 */ /* 0x0003f60000100800 */
[----:B------:R-:W-:Y:S06]  /*0080*/  @P0 BAR.ARV 0x4, 0x100 ;  /* 0x0104000000000b1d */ /* 0x000fec0000002000 */
[----:B--2---:R-:W-:-:S13]  /*0090*/  ISETP.GE.AND P0, PT, R15, c[0x0][0x538], PT ;  /* 0x00014e000f007a0c */ /* 0x004fda0003f06270 */
[----:B------:R-:W-:Y:S05]  /*00a0*/  @P0 EXIT ;  /* 0x000000000000094d */ /* 0x000fea0003800000 */
[----:B-1----:R-:W-:Y:S01]  /*00b0*/  SHF.R.S32.HI R12, RZ, 0x1f, R21 ;  /* 0x0000001fff0c7819 */ /* 0x002fe20000011415 */
[----:B------:R-:W-:-:S03]  /*00c0*/  ULDC.64 UR6, c[0x0][0x118] ;  /* 0x0000460000067ab9 */ /* 0x000fc60000000a00 */
[CC--:B------:R-:W-:Y:S02]  /*00d0*/  LEA.HI R13, R12.reuse, R21.reuse, RZ, 0x3 ;  /* 0x000000150c0d7211 */ /* 0x0c0fe400078f18ff */
[CC--:B------:R-:W-:Y:S02]  /*00e0*/  LEA.HI R2, R12.reuse, R21.reuse, RZ, 0x4 ;  /* 0x000000150c027211 */ /* 0x0c0fe400078f20ff */
[----:B------:R-:W-:Y:S02]  /*00f0*/  LEA.HI R14, R12, R21, RZ, 0x2 ;  /* 0x000000150c0e7211 */ /* 0x000fe400078f10ff */
[----:B------:R-:W-:Y:S02]  /*0100*/  SHF.R.S32.HI R20, RZ, 0x3, R13 ;  /* 0x00000003ff147819 */ /* 0x000fe4000001140d */
[----:B------:R-:W-:Y:S02]  /*0110*/  SHF.R.S32.HI R5, RZ, 0x4, R2 ;  /* 0x00000004ff057819 */ /* 0x000fe40000011402 */
[----:B------:R-:W-:Y:S01]  /*0120*/  LOP3.LUT R0, R2, 0xfffffff0, RZ, 0xc0, !PT ;  /* 0xfffffff002007812 */ /* 0x000fe200078ec0ff */
[----:B------:R-:W-:Y:S01]  /*0130*/  IMAD.SHL.U32 R6, R20, 0x40, RZ ;  /* 0x0000004014067824 */ /* 0x000fe200078e00ff */
[----:B------:R-:W-:-:S02]  /*0140*/  LOP3.LUT R3, R13, 0xfffffff8, RZ, 0xc0, !PT ;  /* 0xfffffff80d037812 */ /* 0x000fc400078ec0ff */
[----:B------:R-:W-:Y:S01]  /*0150*/  SHF.R.S32.HI R8, RZ, 0x2, R14 ;  /* 0x00000002ff087819 */ /* 0x000fe2000001140e */
[C---:B------:R-:W-:Y:S01]  /*0160*/  IMAD.IADD R0, R21.reuse, 0x1, -R0 ;  /* 0x0000000115007824 */ /* 0x040fe200078e0a00 */
[----:B------:R-:W-:Y:S01]  /*0170*/  SHF.R.S32.HI R4, RZ, 0x1f, R14 ;  /* 0x0000001fff047819 */ /* 0x000fe2000001140e */
[----:B------:R-:W-:Y:S01]  /*0180*/  IMAD.IADD R7, R21, 0x1, -R3 ;  /* 0x0000000115077824 */ /* 0x000fe200078e0a03 */
[----:B------:R-:W-:Y:S02]  /*0190*/  LEA.HI R2, R2, R5, RZ, 0x1 ;  /* 0x0000000502027211 */ /* 0x000fe400078f08ff */
[----:B------:R-:W-:Y:S01]  /*01a0*/  LEA.HI R3, R4, R8, RZ, 0x3 ;  /* 0x0000000804037211 */ /* 0x000fe200078f18ff */
[C---:B------:R-:W-:Y:S01]  /*01b0*/  IMAD.SHL.U32 R18, R7.reuse, 0x8, RZ ;  /* 0x0000000807127824 */ /* 0x040fe200078e00ff */
[----:B------:R-:W-:Y:S01]  /*01c0*/  LOP3.LUT R4, R2, 0xfffffffe, RZ, 0xc0, !PT ;  /* 0xfffffffe02047812 */ /* 0x000fe200078ec0ff */
[----:B------:R-:W-:Y:S01]  /*01d0*/  IMAD.SHL.U32 R9, R7, 0x40, RZ ;  /* 0x0000004007097824 */ /* 0x000fe200078e00ff */
[----:B------:R-:W-:-:S02]  /*01e0*/  LOP3.LUT R2, R6, 0x1c0, RZ, 0xc0, !PT ;  /* 0x000001c006027812 */ /* 0x000fc400078ec0ff */
[----:B------:R-:W-:Y:S01]  /*01f0*/  SHF.R.S32.HI R6, RZ, 0x1f, R0 ;  /* 0x0000001fff067819 */ /* 0x000fe20000011400 */
[----:B------:R-:W-:Y:S01]  /*0200*/  IMAD.IADD R249, R5, 0x1, -R4 ;  /* 0x0000000105f97824 */ /* 0x000fe200078e0a04 */
[----:B------:R-:W-:Y:S02]  /*0210*/  LOP3.LUT R3, R3, 0xfffffff8, RZ, 0xc0, !PT ;  /* 0xfffffff803037812 */ /* 0x000fe400078ec0ff */
[----:B------:R-:W-:Y:S02]  /*0220*/  LEA.HI R248, R6, R0, RZ, 0x3 ;  /* 0x0000000006f87211 */ /* 0x000fe400078f18ff */
[----:B------:R-:W-:Y:S01]  /*0230*/  LOP3.LUT R4, R2, 0x38, R18, 0xf8, !PT ;  /* 0x0000003802047812 */ /* 0x000fe200078ef812 */
[----:B------:R-:W-:Y:S01]  /*0240*/  IMAD.IADD R6, R8, 0x1, -R3 ;  /* 0x0000000108067824 */ /* 0x000fe200078e0a03 */
[----:B------:R-:W-:Y:S02]  /*0250*/  SHF.R.U32.HI R3, RZ, 0x3, R2 ;  /* 0x00000003ff037819 */ /* 0x000fe40000011602 */
[C---:B------:R-:W-:Y:S01]  /*0260*/  LOP3.LUT R2, R248.reuse, 0xfffffff8, RZ, 0xc0, !PT ;  /* 0xfffffff8f8027812 */ /* 0x040fe200078ec0ff */
[----:B------:R-:W-:Y:S01]  /*0270*/  IMAD.SHL.U32 R248, R248, 0x40, RZ ;  /* 0x00000040f8f87824 */ /* 0x000fe200078e00ff */
[----:B------:R-:W-:-:S02]  /*0280*/  LEA.HI R10, R12, R21, RZ, 0x5 ;  /* 0x000000150c0a7211 */ /* 0x000fc400078f28ff */
[----:B------:R-:W-:Y:S01]  /*0290*/  LOP3.LUT R8, R4, R3, RZ, 0x3c, !PT ;  /* 0x0000000304087212 */ /* 0x000fe200078e3cff */
[----:B------:R-:W-:Y:S01]  /*02a0*/  IMAD.IADD R5, R0, 0x1, -R2 ;  /* 0x0000000100057824 */ /* 0x000fe200078e0a02 */
[----:B------:R-:W-:Y:S02]  /*02b0*/  LOP3.LUT R2, R10, 0xffffffe0, RZ, 0xc0, !PT ;  /* 0xffffffe00a027812 */ /* 0x000fe400078ec0ff */
[----:B------:R-:W-:Y:S02]  /*02c0*/  LOP3.LUT R0, R9, 0x1c0, RZ, 0xc0, !PT ;  /* 0x000001c009007812 */ /* 0x000fe400078ec0ff */
[----:B------:R-:W-:Y:S01]  /*02d0*/  SHF.R.S32.HI R11, RZ, 0x5, R10 ;  /* 0x00000005ff0b7819 */ /* 0x000fe2000001140a */
[----:B------:R-:W-:Y:S01]  /*02e0*/  IMAD.IADD R17, R21, 0x1, -R2 ;  /* 0x0000000115117824 */ /* 0x000fe200078e0a02 */
[----:B------:R-:W-:Y:S02]  /*02f0*/  SHF.R.S32.HI R3, RZ, 0x1f, R10 ;  /* 0x0000001fff037819 */ /* 0x000fe4000001140a */
[----:B------:R-:W-:Y:S01]  /*0300*/  LOP3.LUT R4, R0, 0x8, R13, 0xf8, !PT ;  /* 0x0000000800047812 */ /* 0x000fe200078ef80d */
[----:B------:R-:W-:Y:S01]  /*0310*/  IMAD.MOV.U32 R13, RZ, RZ, 0x20 ;  /* 0x00000020ff0d7424 */ /* 0x000fe200078e00ff */
[----:B------:R-:W-:-:S02]  /*0320*/  SHF.R.U32.HI R2, RZ, 0x3, R0 ;  /* 0x00000003ff027819 */ /* 0x000fc40000011600 */
[----:B------:R-:W-:Y:S02]  /*0330*/  LEA.HI R9, R12, R21, RZ, 0x6 ;  /* 0x000000150c097211 */ /* 0x000fe400078f30ff */
[----:B------:R-:W-:Y:S02]  /*0340*/  LEA.HI R0, R3, R11, RZ, 0x3 ;  /* 0x0000000b03007211 */ /* 0x000fe400078f18ff */
[----:B------:R-:W-:Y:S02]  /*0350*/  SHF.R.S32.HI R3, RZ, 0x1f, R17 ;  /* 0x0000001fff037819 */ /* 0x000fe40000011411 */
[----:B------:R-:W-:Y:S01]  /*0360*/  LOP3.LUT R10, R4, R2, RZ, 0x3c, !PT ;  /* 0x00000002040a7212 */ /* 0x000fe200078e3cff */
[----:B------:R-:W-:Y:S01]  /*0370*/  IMAD.SHL.U32 R2, R9, 0x8, RZ ;  /* 0x0000000809027824 */ /* 0x000fe200078e00ff */
[----:B------:R-:W-:Y:S02]  /*0380*/  LOP3.LUT R0, R0, 0xffffff8, RZ, 0xc0, !PT ;  /* 0x0ffffff800007812 */ /* 0x000fe400078ec0ff */
[----:B------:R-:W-:-:S02]  /*0390*/  LEA.HI R9, R3, R17, RZ, 0x2 ;  /* 0x0000001103097211 */ /* 0x000fc400078f10ff */
[----:B------:R-:W-:Y:S02]  /*03a0*/  LOP3.LUT R3, R6, 0x1, RZ, 0xc0, !PT ;  /* 0x0000000106037812 */ /* 0x000fe400078ec0ff */
[----:B------:R-:W-:Y:S01]  /*03b0*/  LOP3.LUT R12, R8, 0x7ffffe00, R2, 0xf8, !PT ;  /* 0x7ffffe00080c7812 */ /* 0x000fe200078ef802 */
[----:B------:R-:W-:Y:S01]  /*03c0*/  IMAD.IADD R2, R11, 0x1, -R0 ;  /* 0x000000010b027824 */ /* 0x000fe200078e0a00 */
[----:B------:R-:W-:Y:S02]  /*03d0*/  SHF.R.S32.HI R0, RZ, 0x2, R9 ;  /* 0x00000002ff007819 */ /* 0x000fe40000011409 */
[----:B------:R-:W-:Y:S01]  /*03e0*/  ISETP.NE.U32.AND P4, PT, R3, 0x1, PT ;  /* 0x000000010300780c */ /* 0x000fe20003f85070 */
[C---:B------:R-:W-:Y:S01]  /*03f0*/  IMAD.SHL.U32 R3, R5.reuse, 0x40, RZ ;  /* 0x0000004005037824 */ /* 0x040fe200078e00ff */
[----:B------:R-:W-:Y:S01]  /*0400*/  LOP3.LUT R4, R14, 0xfffffffc, RZ, 0xc0, !PT ;  /* 0xfffffffc0e047812 */ /* 0x000fe200078ec0ff */
[----:B------:R-:W-:Y:S01]  /*0410*/  IMAD R16, R2, 0x10, R0 ;  /* 0x0000001002107824 */ /* 0x000fe200078e0200 */
[----:B------:R-:W-:Y:S01]  /*0420*/  LOP3.LUT P3, RZ, R5, 0x2, RZ, 0xc0, !PT ;  /* 0x0000000205ff7812 */ /* 0x000fe2000786c0ff */
[----:B------:R-:W-:Y:S01]  /*0430*/  IMAD.SHL.U32 R2, R249, 0x8, RZ ;  /* 0x00000008f9027824 */ /* 0x000fe200078e00ff */
[----:B------:R-:W-:Y:S01]  /*0440*/  LOP3.LUT R0, R3, 0x1c0, RZ, 0xc0, !PT ;  /* 0x000001c003007812 */ /* 0x000fe200078ec0ff */
[----:B------:R-:W-:Y:S01]  /*0450*/  IMAD.IADD R3, R21, 0x1, -R4 ;  /* 0x0000000115037824 */ /* 0x000fe200078e0a04 */
[----:B------:R-:W-:Y:S01]  /*0460*/  LOP3.LUT P0, RZ, R5, 0x4, RZ, 0xc0, !PT ;  /* 0x0000000405ff7812 */ /* 0x000fe2000780c0ff */
[----:B------:R-:W-:Y:S01]  /*0470*/  IMAD.SHL.U32 R4, R6, 0x40, RZ ;  /* 0x0000004006047824 */ /* 0x000fe200078e00ff */
[----:B------:R-:W-:Y:S01]  /*0480*/  LOP3.LUT R5, R0, 0x8, R2, 0xf8, !PT ;  /* 0x0000000800057812 */ /* 0x000fe200078ef802 */
[----:B------:R-:W-:Y:S01]  /*0490*/  STL [R1+0xf0], R16 ;  /* 0x0000f01001007387 */ /* 0x000fe20000100800 */
[----:B------:R-:W-:Y:S01]  /*04a0*/  SHF.R.U32.HI R2, RZ, 0x3, R0 ;  /* 0x00000003ff027819 */ /* 0x000fe20000011600 */
[----:B------:R-:W-:Y:S01]  /*04b0*/  IMAD R249, R249, 0x200, R10 ;  /* 0x00000200f9f97824 */ /* 0x000fe200078e020a */
[----:B------:R-:W-:Y:S01]  /*04c0*/  LEA.HI R0, R3, R3, RZ, 0x1 ;  /* 0x0000000303007211 */ /* 0x000fe200078f08ff */
[----:B------:R-:W-:Y:S01]  /*04d0*/  STL [R1+0xc0], R15 ;  /* 0x0000c00f01007387 */ /* 0x000fe20000100800 */
[----:B------:R-:W-:Y:S01]  /*04e0*/  LOP3.LUT R5, R5, R2, RZ, 0x3c, !PT ;  /* 0x0000000205057212 */ /* 0x000fe200078e3cff */
[----:B------:R-:W-:Y:S01]  /*04f0*/  IMAD.MOV.U32 R10, RZ, RZ, 0x40 ;  /* 0x00000040ff0a7424 */ /* 0x000fe200078e00ff */
[----:B------:R-:W-:-:S02]  /*0500*/  LOP3.LUT R0, R0, 0x1ffffffe, RZ, 0xc0, !PT ;  /* 0x1ffffffe00007812 */ /* 0x000fc400078ec0ff */
[----:B------:R-:W-:Y:S01]  /*0510*/  LOP3.LUT R2, R4, 0x1c0, RZ, 0xc0, !PT ;  /* 0x000001c004027812 */ /* 0x000fe200078ec0ff */
[----:B------:R-:W-:Y:S01]  /*0520*/  IMAD R4, R11, 0x200, R3 ;  /* 0x000002000b047824 */ /* 0x000fe200078e0203 */
[----:B------:R-:W-:Y:S01]  /*0530*/  R2P PR, R6, 0x6 ;  /* 0x0000000606007804 */ /* 0x000fe20000000000 */
[----:B------:R-:W-:Y:S01]  /*0540*/  IMAD.MOV.U32 R6, RZ, RZ, 0x10 ;  /* 0x00000010ff067424 */ /* 0x000fe200078e00ff */
[----:B------:R-:W-:Y:S01]  /*0550*/  LOP3.LUT R248, R5, 0x7ffffe00, R248, 0xf8, !PT ;  /* 0x7ffffe0005f87812 */ /* 0x000fe200078ef8f8 */
[----:B------:R-:W-:Y:S01]  /*0560*/  IMAD.IADD R8, R3, 0x1, -R0 ;  /* 0x0000000103087824 */ /* 0x000fe200078e0a00 */
[----:B------:R-:W-:Y:S02]  /*0570*/  LEA.HI R0, R2, R2, RZ, 0x1d ;  /* 0x0000000202007211 */ /* 0x000fe400078fe8ff */
[----:B------:R-:W-:Y:S02]  /*0580*/  SEL R2, R6, 0xfffffff0, !P3 ;  /* 0xfffffff006027807 */ /* 0x000fe40005800000 */
[----:B------:R-:W-:Y:S01]  /*0590*/  SHF.R.S32.HI R19, RZ, 0x1f, R18 ;  /* 0x0000001fff137819 */ /* 0x000fe20000011412 */
[----:B------:R-:W-:Y:S01]  /*05a0*/  IMAD.U32 R6, R4, 0x2, R0 ;  /* 0x0000000204067824 */ /* 0x000fe200078e0000 */
[----:B------:R-:W-:Y:S01]  /*05b0*/  IADD3 R5, R18, 0x40, RZ ;  /* 0x0000004012057810 */ /* 0x000fe20007ffe0ff */
[----:B------:R-:W-:Y:S01]  /*05c0*/  IMAD R0, R7, 0x20, R20 ;  /* 0x0000002007007824 */ /* 0x000fe200078e0214 */
[----:B------:R-:W-:-:S02]  /*05d0*/  SEL R3, R13, 0xffffffe0, !P0 ;  /* 0xffffffe00d037807 */ /* 0x000fc40004000000 */
[----:B------:R-:W-:Y:S02]  /*05e0*/  IADD3 R4, R18, 0x80, RZ ;  /* 0x0000008012047810 */ /* 0x000fe40007ffe0ff */
[----:B------:R1:W-:Y:S01]  /*05f0*/  STL [R1+0xe8], R0 ;  /* 0x0000e80001007387 */ /* 0x0003e20000100800 */
[----:B------:R-:W-:Y:S01]  /*0600*/  IMAD.IADD R3, R2, 0x1, R3 ;  /* 0x0000000102037824 */ /* 0x000fe200078e0203 */
[----:B------:R-:W-:Y:S02]  /*0610*/  IADD3 R2, R18, 0xc0, RZ ;  /* 0x000000c012027810 */ /* 0x000fe40007ffe0ff */
[----:B------:R-:W-:Y:S01]  /*0620*/  STL.64 [R1+0x90], R18 ;  /* 0x0000901201007387 */ /* 0x000fe20000100a00 */
[C---:B------:R-:W-:Y:S02]  /*0630*/  LOP3.LUT P5, RZ, R7.reuse, 0x4, RZ, 0xc0, !PT ;  /* 0x0000000407ff7812 */ /* 0x040fe400078ac0ff */
[----:B------:R-:W-:Y:S01]  /*0640*/  LOP3.LUT P6, RZ, R7, 0x2, RZ, 0xc0, !PT ;  /* 0x0000000207ff7812 */ /* 0x000fe200078cc0ff */
[----:B------:R2:W-:Y:S01]  /*0650*/  STL [R1+0x9c], R5 ;  /* 0x00009c0501007387 */ /* 0x0005e20000100800 */
[----:B------:R-:W-:-:S02]  /*0660*/  SEL R250, R10, 0xffffffc0, !P5 ;  /* 0xffffffc00afa7807 */ /* 0x000fc40006800000 */
[----:B------:R-:W-:Y:S01]  /*0670*/  LEA R249, R249, 0x10100, 0x1 ;  /* 0x00010100f9f97811 */ /* 0x000fe200078e08ff */
[----:B------:R3:W-:Y:S01]  /*0680*/  STL [R1+0x98], R4 ;  /* 0x0000980401007387 */ /* 0x0007e20000100800 */
[----:B------:R-:W-:-:S05]  /*0690*/  LEA R248, R248, 0x100, 0x1 ;  /* 0x00000100f8f87811 */ /* 0x000fca00078e08ff */
[----:B------:R-:W-:Y:S01]  /*06a0*/  IMAD R3, R3, 0x2, R248 ;  /* 0x0000000203037824 */ /* 0x000fe200078e02f8 */
[----:B-1----:R-:W-:Y:S02]  /*06b0*/  LOP3.LUT R0, R9, 0x7ffffffc, RZ, 0xc0, !PT ;  /* 0x7ffffffc09007812 */ /* 0x002fe400078ec0ff */
[C---:B------:R-:W-:Y:S02]  /*06c0*/  IADD3 R9, R249.reuse, 0x20, RZ ;  /* 0x00000020f9097810 */ /* 0x040fe40007ffe0ff */
[----:B------:R-:W-:Y:S01]  /*06d0*/  @P6 IADD3 R9, R249, -0x20, RZ ;  /* 0xffffffe0f9096810 */ /* 0x000fe20007ffe0ff */
[----:B------:R-:W-:Y:S01]  /*06e0*/  IMAD.IADD R0, R17, 0x1, -R0 ;  /* 0x0000000111007824 */ /* 0x000fe200078e0a00 */
[----:B--2---:R-:W-:-:S03]  /*06f0*/  SHF.R.S32.HI R5, RZ, 0x1f, R5 ;  /* 0x0000001fff057819 */ /* 0x004fc60000011405 */
[----:B------:R-:W-:Y:S02]  /*0700*/  IMAD.SHL.U32 R7, R0, 0x2, RZ ;  /* 0x0000000200077824 */ /* 0x000fe400078e00ff */
[----:B------:R-:W-:Y:S01]  /*0710*/  IMAD R0, R8, 0x8, R16 ;  /* 0x0000000808007824 */ /* 0x000fe200078e0210 */
[----:B---3--:R-:W-:Y:S01]  /*0720*/  SHF.R.S32.HI R4, RZ, 0x1f, R4 ;  /* 0x0000001fff047819 */ /* 0x008fe20000011404 */
[----:B------:R1:W-:Y:S04]  /*0730*/  STL [R1+0xbc], R5 ;  /* 0x0000bc0501007387 */ /* 0x0003e80000100800 */
[----:B------:R2:W-:Y:S04]  /*0740*/  STL [R1+0x88], R2 ;  /* 0x0000880201007387 */ /* 0x0005e80000100800 */
[----:B------:R3:W-:Y:S01]  /*0750*/  STL [R1+0xb8], R4 ;  /* 0x0000b80401007387 */ /* 0x0007e20000100800 */
[----:B-1----:R-:W-:-:S02]  /*0760*/  SEL R5, R13, 0xffffffe0, !P1 ;  /* 0xffffffe00d057807 */ /* 0x002fc40004800000 */
[----:B--2---:R-:W-:Y:S02]  /*0770*/  SHF.R.S32.HI R2, RZ, 0x1f, R2 ;  /* 0x0000001fff027819 */ /* 0x004fe40000011402 */
[----:B---3--:R-:W-:-:S03]  /*0780*/  SEL R4, R10, 0xffffffc0, !P2 ;  /* 0xffffffc00a047807 */ /* 0x008fc60005000000 */
[----:B------:R1:W-:Y:S02]  /*0790*/  STL [R1+0xb4], R2 ;  /* 0x0000b40201007387 */ /* 0x0003e40000100800 */
[----:B-1----:R-:W-:Y:S01]  /*07a0*/  IMAD.SHL.U32 R2, R12, 0x2, RZ ;  /* 0x000000020c027824 */ /* 0x002fe200078e00ff */
[----:B------:R-:W-:Y:S01]  /*07b0*/  LEA R12, R6, 0x80, 0x1 ;  /* 0x00000080060c7811 */ /* 0x000fe200078e08ff */
[----:B------:R-:W-:Y:S02]  /*07c0*/  IMAD.IADD R6, R249, 0x1, R250 ;  /* 0x00000001f9067824 */ /* 0x000fe400078e02fa */
[----:B------:R-:W-:Y:S01]  /*07d0*/  IMAD.IADD R250, R250, 0x1, R9 ;  /* 0x00000001fafa7824 */ /* 0x000fe200078e0209 */
[----:B------:R1:W-:Y:S01]  /*07e0*/  STL [R1+0x58], R2 ;  /* 0x0000580201007387 */ /* 0x0003e20000100800 */
[----:B------:R-:W-:-:S03]  /*07f0*/  IMAD.IADD R8, R12, 0x1, R4 ;  /* 0x000000010c087824 */ /* 0x000fc600078e0204 */
[----:B------:R2:W-:Y:S04]  /*0800*/  STL [R1+0xb0], R7 ;  /* 0x0000b00701007387 */ /* 0x0005e80000100800 */
[----:B------:R3:W-:Y:S04]  /*0810*/  STL [R1+0xac], R0 ;  /* 0x0000ac0001007387 */ /* 0x0007e80000100800 */
[----:B------:R-:W-:Y:S04]  /*0820*/  STL [R1+0xc4], R12 ;  /* 0x0000c40c01007387 */ /* 0x000fe80000100800 */
[----:B------:R4:W-:Y:S04]  /*0830*/  STL [R1], R6 ;  /* 0x0000000601007387 */ /* 0x0009e80000100800 */
[----:B------:R-:W-:Y:S04]  /*0840*/  STL [R1+0x8], R9 ;  /* 0x0000080901007387 */ /* 0x000fe80000100800 */
[----:B------:R5:W-:Y:S01]  /*0850*/  STL [R1+0xe0], R8 ;  /* 0x0000e00801007387 */ /* 0x000be20000100800 */
[----:B-1----:R-:W-:-:S02]  /*0860*/  SEL R2, R13, 0xffffffe0, !P3 ;  /* 0xffffffe00d027807 */ /* 0x002fc40005800000 */
[----:B--2---:R-:W-:-:S03]  /*0870*/  IADD3 R7, R12, -0x10, RZ ;  /* 0xfffffff00c077810 */ /* 0x004fc60007ffe0ff */
[----:B------:R-:W-:Y:S01]  /*0880*/  IMAD.IADD R252, R248, 0x1, R2 ;  /* 0x00000001f8fc7824 */ /* 0x000fe200078e0202 */
[----:B------:R-:W-:Y:S02]  /*0890*/  @P4 IADD3 R7, R12, 0x10, RZ ;  /* 0x000000100c074810 */ /* 0x000fe40007ffe0ff */
[----:B---3--:R-:W-:-:S05]  /*08a0*/  SEL R0, R10, 0xffffffc0, !P0 ;  /* 0xffffffc00a007807 */ /* 0x008fca0004000000 */
[----:B------:R-:W-:Y:S02]  /*08b0*/  IMAD.IADD R251, R248, 0x1, R0 ;  /* 0x00000001f8fb7824 */ /* 0x000fe400078e0200 */
[----:B----4-:R-:W-:-:S04]  /*08c0*/  IMAD.IADD R6, R12, 0x1, R5 ;  /* 0x000000010c067824 */ /* 0x010fc800078e0205 */
[----:B------:R-:W-:Y:S01]  /*08d0*/  IMAD.IADD R10, R6, 0x1, R4 ;  /* 0x00000001060a7824 */ /* 0x000fe200078e0204 */
[----:B------:R1:W-:Y:S01]  /*08e0*/  STL [R1+0xd0], R6 ;  /* 0x0000d00601007387 */ /* 0x0003e20000100800 */
[----:B-----5:R-:W-:-:S03]  /*08f0*/  IADD3 R8, R9, 0x800, RZ ;  /* 0x0000080009087810 */ /* 0x020fc60007ffe0ff */
[----:B------:R2:W-:Y:S04]  /*0900*/  STL [R1+0xdc], R10 ;  /* 0x0000dc0a01007387 */ /* 0x0005e80000100800 */
[----:B------:R-:W-:Y:S04]  /*0910*/  STL [R1+0xc8], R7 ;  /* 0x0000c80701007387 */ /* 0x000fe80000100800 */
[----:B------:R3:W-:Y:S01]  /*0920*/  STL [R1+0x44], R8 ;  /* 0x0000440801007387 */ /* 0x0007e20000100800 */
[C---:B-1----:R-:W-:Y:S02]  /*0930*/  IADD3 R6, R9.reuse, 0x1000, RZ ;  /* 0x0000100009067810 */ /* 0x042fe40007ffe0ff */
[----:B--2---:R-:W-:-:S03]  /*0940*/  IADD3 R10, R9, 0x1800, RZ ;  /* 0x00001800090a7810 */ /* 0x004fc60007ffe0ff */
[----:B------:R1:W-:Y:S04]  /*0950*/  STL [R1+0x40], R6 ;  /* 0x0000400601007387 */ /* 0x0003e80000100800 */
[----:B------:R2:W-:Y:S01]  /*0960*/  STL [R1+0x3c], R10 ;  /* 0x00003c0a01007387 */ /* 0x0005e20000100800 */
[----:B---3--:R-:W-:-:S05]  /*0970*/  IADD3 R8, R9, 0x2000, RZ ;  /* 0x0000200009087810 */ /* 0x008fca0007ffe0ff */
        /* <DEDUP_REMOVED lines=16> */
[----:B------:R-:W-:Y:S01]  /*0a80*/  STL [R1+0x18], R10 ;  /* 0x0000180a01007387 */ /* 0x000fe20000100800 */
[----:B---3--:R-:W-:-:S05]  /*0a90*/  IADD3 R8, R9, 0x6800, RZ ;  /* 0x0000680009087810 */ /* 0x008fca0007ffe0ff */
[----:B------:R2:W-:Y:S01]  /*0aa0*/  STL [R1+0x14], R8 ;  /* 0x0000140801007387 */ /* 0x0005e20000100800 */
[----:B-1----:R-:W-:-:S05]  /*0ab0*/  IADD3 R6, R9, 0x7000, RZ ;  /* 0x0000700009067810 */ /* 0x002fca0007ffe0ff */
[----:B------:R1:W-:Y:S01]  /*0ac0*/  STL [R1+0x10], R6 ;  /* 0x0000100601007387 */ /* 0x0003e20000100800 */
[----:B--2---:R-:W-:-:S05]  /*0ad0*/  IADD3 R8, R9, 0x7800, RZ ;  /* 0x0000780009087810 */ /* 0x004fca0007ffe0ff */
[----:B------:R-:W-:Y:S01]  /*0ae0*/  STL [R1+0xc], R8 ;  /* 0x00000c0801007387 */ /* 0x000fe20000100800 */
[--C-:B-1----:R-:W-:Y:S02]  /*0af0*/  IMAD.IADD R6, R5, 0x1, R7.reuse ;  /* 0x0000000105067824 */ /* 0x102fe400078e0207 */
[----:B------:R-:W-:Y:S02]  /*0b00*/  IMAD.IADD R7, R4, 0x1, R7 ;  /* 0x0000000104077824 */ /* 0x000fe400078e0207 */
[----:B------:R-:W-:Y:S02]  /*0b10*/  IMAD R5, R11, 0x800, R248 ;  /* 0x000008000b057824 */ /* 0x000fe400078e02f8 */
[----:B------:R-:W-:Y:S01]  /*0b20*/  IMAD.IADD R4, R6, 0x1, R4 ;  /* 0x0000000106047824 */ /* 0x000fe200078e0204 */
[----:B------:R1:W-:Y:S04]  /*0b30*/  STL [R1+0xd8], R7 ;  /* 0x0000d80701007387 */ /* 0x0003e80000100800 */
[----:B------:R-:W-:Y:S04]  /*0b40*/  STL [R1+0xcc], R6 ;  /* 0x0000cc0601007387 */ /* 0x000fe80000100800 */
[----:B------:R2:W-:Y:S01]  /*0b50*/  STL [R1+0x48], R3 ;  /* 0x0000480301007387 */ /* 0x0005e20000100800 */
[----:B-1----:R-:W-:-:S05]  /*0b60*/  IADD3 R7, R0, R248, R2 ;  /* 0x000000f800077210 */ /* 0x002fca0007ffe002 */
[----:B------:R1:W-:Y:S01]  /*0b70*/  STL [R1+0x4], R7 ;  /* 0x0000040701007387 */ /* 0x0003e20000100800 */
[----:B--2---:R-:W-:-:S03]  /*0b80*/  IMAD.IADD R3, R2, 0x1, R5 ;  /* 0x0000000102037824 */ /* 0x004fc600078e0205 */
[----:B------:R1:W-:Y:S01]  /*0b90*/  STL [R1+0xd4], R4 ;  /* 0x0000d40401007387 */ /* 0x0003e20000100800 */
[C---:B------:R-:W-:Y:S02]  /*0ba0*/  IMAD.IADD R2, R0.reuse, 0x1, R5 ;  /* 0x0000000100027824 */ /* 0x040fe400078e0205 */
[----:B------:R-:W-:Y:S01]  /*0bb0*/  IMAD.IADD R0, R0, 0x1, R3 ;  /* 0x0000000100007824 */ /* 0x000fe200078e0203 */
[----:B------:R1:W-:Y:S04]  /*0bc0*/  STL [R1+0x4c], R3 ;  /* 0x00004c0301007387 */ /* 0x0003e80000100800 */
[----:B------:R1:W-:Y:S04]  /*0bd0*/  STL [R1+0x54], R2 ;  /* 0x0000540201007387 */ /* 0x0003e80000100800 */
[----:B------:R1:W-:Y:S02]  /*0be0*/  STL [R1+0x50], R0 ;  /* 0x0000500001007387 */ /* 0x0003e40000100800 */
.L_x_511:
[----:B-1----:R-:W2:Y:S01]  /*0bf0*/  LDL R4, [R1+0xc0] ;  /* 0x0000c00001047983 */ /* 0x002ea20000100800 */
[----:B------:R-:W-:Y:S01]  /*0c00*/  IMAD.MOV.U32 R0, RZ, RZ, c[0x0][0x560] ;  /* 0x00015800ff007624 */ /* 0x000fe200078e00ff */
[----:B------:R-:W-:Y:S01]  /*0c10*/  YIELD ;  /* 0x0000000000007946 */ /* 0x000fe20003800000 */
[----:B------:R-:W-:Y:S03]  /*0c20*/  BSSY B0, `(.L_x_470) ;  /* 0x0000016000007945 */ /* 0x000fe60003800000 */
[----:B------:R-:W-:-:S13]  /*0c30*/  ISETP.NE.AND P0, PT, R0, 0x1, PT ;  /* 0x000000010000780c */ /* 0x000fda0003f05270 */
[----:B--2---:R-:W-:Y:S01]  /*0c40*/  @P0 IMAD.HI.U32 R0, R4, c[0x0][0x564], RZ ;  /* 0x0001590004000a27 */ /* 0x004fe200078e00ff */
[----:B------:R-:W-:-:S04]  /*0c50*/  MOV R3, R4 ;  /* 0x0000000400037202 */ /* 0x000fc80000000f00 */
[----:B------:R-:W-:-:S04]  /*0c60*/  @P0 SHF.R.U32.HI R3, RZ, c[0x0][0x568], R0 ;  /* 0x00015a00ff030a19 */ /* 0x000fc80000011600 */
[----:B------:R-:W-:Y:S01]  /*0c70*/  ISETP.GE.AND P0, PT, R3, c[0x0][0x578], PT ;  /* 0x00015e0003007a0c */ /* 0x000fe20003f06270 */
[----:B------:R-:W-:-:S04]  /*0c80*/  IMAD.MOV R2, RZ, RZ, -R3 ;  /* 0x000000ffff027224 */ /* 0x000fc800078e0a03 */
[----:B------:R-:W-:-:S08]  /*0c90*/  IMAD R2, R2, c[0x0][0x560], R4 ;  /* 0x0001580002027a24 */ /* 0x000fd000078e0204 */
[----:B------:R-:W-:Y:S05]  /*0ca0*/  @!P0 BRA `(.L_x_471) ;  /* 0x0000007000008947 */ /* 0x000fea0003800000 */
[----:B------:R-:W-:-:S04]  /*0cb0*/  MOV R0, c[0x0][0x56c] ;  /* 0x00015b0000007a02 */ /* 0x000fc80000000f00 */
[----:B------:R-:W-:Y:S02]  /*0cc0*/  ISETP.NE.AND P0, PT, R0, 0x1, PT ;  /* 0x000000010000780c */ /* 0x000fe40003f05270 */
[----:B------:R-:W-:-:S11]  /*0cd0*/  MOV R0, R2 ;  /* 0x0000000200007202 */ /* 0x000fd60000000f00 */
[----:B------:R-:W-:-:S05]  /*0ce0*/  @P0 IMAD.HI.U32 R4, R2, c[0x0][0x570], RZ ;  /* 0x00015c0002040a27 */ /* 0x000fca00078e00ff */
[----:B------:R-:W-:-:S05]  /*0cf0*/  @P0 SHF.R.U32.HI R0, RZ, c[0x0][0x574], R4 ;  /* 0x00015d00ff000a19 */ /* 0x000fca0000011604 */
[----:B------:R-:W-:Y:S01]  /*0d00*/  IMAD R4, R0, c[0x0][0x56c], RZ ;  /* 0x00015b0000047a24 */ /* 0x000fe200078e02ff */
[----:B------:R-:W-:Y:S05]  /*0d10*/  BRA `(.L_x_472) ;  /* 0x0000006000007947 */ /* 0x000fea0003800000 */
.L_x_471:
[----:B------:R-:W-:-:S04]  /*0d20*/  MOV R0, c[0x0][0x554] ;  /* 0x0001550000007a02 */ /* 0x000fc80000000f00 */
[----:B------:R-:W-:Y:S02]  /*0d30*/  ISETP.NE.AND P0, PT, R0, 0x1, PT ;  /* 0x000000010000780c */ /* 0x000fe40003f05270 */
[----:B------:R-:W-:-:S11]  /*0d40*/  MOV R0, R2 ;  /* 0x0000000200007202 */ /* 0x000fd60000000f00 */
[----:B------:R-:W-:-:S05]  /*0d50*/  @P0 IMAD.HI.U32 R4, R2, c[0x0][0x558], RZ ;  /* 0x0001560002040a27 */ /* 0x000fca00078e00ff */
[----:B------:R-:W-:-:S05]  /*0d60*/  @P0 SHF.R.U32.HI R0, RZ, c[0x0][0x55c], R4 ;  /* 0x00015700ff000a19 */ /* 0x000fca0000011604 */
[----:B------:R-:W-:Y:S02]  /*0d70*/  IMAD R4, R0, c[0x0][0x554], RZ ;  /* 0x0001550000047a24 */ /* 0x000fe400078e02ff */
.L_x_472:
[----:B------:R-:W-:Y:S05]  /*0d80*/  BSYNC B0 ;  /* 0x0000000000007941 */ /* 0x000fea0003800000 */
.L_x_470:
[----:B------:R-:W2:Y:S01]  /*0d90*/  LDL.LU R6, [R1+0xe4] ;  /* 0x0000e40001067983 */ /* 0x000ea20000300800 */
[----:B------:R-:W-:Y:S01]  /*0da0*/  IMAD.MOV.U32 R87, RZ, RZ, c[0x0][0x2c4] ;  /* 0x0000b100ff577624 */ /* 0x000fe200078e00ff */
[----:B------:R-:W-:Y:S01]  /*0db0*/  LOP3.LUT R0, RZ, R0, RZ, 0x33, !PT ;  /* 0x00000000ff007212 */ /* 0x000fe200078e33ff */
[----:B------:R-:W-:Y:S01]  /*0dc0*/  IMAD.MOV.U32 R5, RZ, RZ, c[0x0][0x548] ;  /* 0x00015200ff057624 */ /* 0x000fe200078e00ff */
[----:B------:R-:W-:Y:S01]  /*0dd0*/  ULDC UR5, c[0x0][0x1d0] ;  /* 0x0000740000057ab9 */ /* 0x000fe20000000800 */
[----:B------:R-:W-:Y:S01]  /*0de0*/  IMAD.IADD R2, R2, 0x1, -R4 ;  /* 0x0000000102027824 */ /* 0x000fe200078e0a04 */
[----:B------:R-:W-:Y:S01]  /*0df0*/  IADD3 R0, R0, c[0x0][0x53c], RZ ;  /* 0x00014f0000007a10 */ /* 0x000fe20007ffe0ff */
[----:B------:R-:W-:Y:S01]  /*0e00*/  UIADD3 UR5, UR5, 0x3f, URZ ;  /* 0x0000003f05057890 */ /* 0x000fe2000fffe03f */
[----:B------:R-:W-:Y:S01]  /*0e10*/  ISETP.NE.AND P1, PT, R87, 0x1, PT ;  /* 0x000000015700780c */ /* 0x000fe20003f25270 */
[----:B------:R-:W-:Y:S01]  /*0e20*/  IMAD R2, R3, c[0x0][0x554], R2 ;  /* 0x0001550003027a24 */ /* 0x000fe200078e0202 */
[----:B------:R-:W-:Y:S01]  /*0e30*/  ISETP.NE.AND P0, PT, R5, 0x1, PT ;  /* 0x000000010500780c */ /* 0x000fe20003f05270 */
[----:B------:R-:W-:Y:S01]  /*0e40*/  IMAD.MOV.U32 R5, RZ, RZ, 0x40 ;  /* 0x00000040ff057424 */ /* 0x000fe200078e00ff */
[----:B------:R-:W-:Y:S01]  /*0e50*/  SHF.L.U32 R55, R0, 0x7, RZ ;  /* 0x0000000700377819 */ /* 0x000fe200000006ff */
[----:B------:R-:W-:Y:S01]  /*0e60*/  USHF.R.S32.HI UR4, URZ, 0x1f, UR5 ;  /* 0x0000001f3f047899 */ /* 0x000fe20008011405 */
[----:B------:R-:W-:Y:S01]  /*0e70*/  MOV R52, R2 ;  /* 0x0000000200347202 */ /* 0x000fe20000000f00 */
[----:B------:R-:W-:Y:S01]  /*0e80*/  CS2R R130, SRZ ;  /* 0x0000000000827805 */ /* 0x000fe2000001ff00 */
[----:B------:R-:W-:Y:S01]  /*0e90*/  IADD3 R0, R55, 0x7f, RZ ;  /* 0x0000007f37007810 */ /* 0x000fe20007ffe0ff */
[----:B------:R-:W-:Y:S01]  /*0ea0*/  ULEA.HI UR4, UR4, UR5, URZ, 0x6 ;  /* 0x0000000504047291 */ /* 0x000fe2000f8f303f */
[----:B------:R-:W-:Y:S01]  /*0eb0*/  STL [R1+0xa0], R55 ;  /* 0x0000a03701007387 */ /* 0x000fe20000100800 */
[----:B------:R-:W-:Y:S01]  /*0ec0*/  CS2R R128, SRZ ;  /* 0x0000000000807805 */ /* 0x000fe2000001ff00 */
[----:B------:R-:W-:Y:S01]  /*0ed0*/  CS2R R126, SRZ ;  /* 0x00000000007e7805 */ /* 0x000fe2000001ff00 */
[----:B------:R-:W-:Y:S01]  /*0ee0*/  @P1 IMAD.HI.U32 R3, R0, c[0x0][0x2c8], RZ ;  /* 0x0000b20000031a27 */ /* 0x000fe200078e00ff */
[----:B------:R-:W-:Y:S01]  /*0ef0*/  USHF.R.S32.HI UR4, URZ, 0x6, UR4 ;  /* 0x000000063f047899 */ /* 0x000fe20008011404 */
[----:B------:R-:W-:Y:S01]  /*0f00*/  CS2R R124, SRZ ;  /* 0x00000000007c7805 */ /* 0x000fe2000001ff00 */
[----:B------:R-:W-:Y:S01]  /*0f10*/  CS2R R120, SRZ ;  /* 0x0000000000787805 */ /* 0x000fe2000001ff00 */
[----:B------:R-:W-:Y:S01]  /*0f20*/  @P0 IMAD.HI.U32 R4, R2, c[0x0][0x54c], RZ ;  /* 0x0001530002040a27 */ /* 0x000fe200078e00ff */
[----:B------:R-:W-:Y:S01]  /*0f30*/  @P1 SHF.R.U32.HI R0, RZ, c[0x0][0x2cc], R3 ;  /* 0x0000b300ff001a19 */ /* 0x000fe20000011603 */
[----:B------:R-:W-:Y:S01]  /*0f40*/  CS2R R116, SRZ ;  /* 0x0000000000747805 */ /* 0x000fe2000001ff00 */
[----:B------:R-:W-:Y:S01]  /*0f50*/  IADD3 R3, R5, -c[0x0][0x168], RZ ;  /* 0x80005a0005037a10 */ /* 0x000fe20007ffe0ff */
[----:B------:R-:W-:Y:S01]  /*0f60*/  IMAD.MOV.U32 R122, RZ, RZ, RZ ;  /* 0x000000ffff7a7224 */ /* 0x000fe200078e00ff */
[----:B------:R-:W-:Y:S01]  /*0f70*/  @P0 SHF.R.U32.HI R52, RZ, c[0x0][0x550], R4 ;  /* 0x00015400ff340a19 */ /* 0x000fe20000011604 */
[----:B------:R-:W-:Y:S01]  /*0f80*/  CS2R R8, SRZ ;  /* 0x0000000000087805 */ /* 0x000fe2000001ff00 */
[----:B------:R-:W-:Y:S01]  /*0f90*/  IADD3 R0, R0, c[0x0][0x1d0], R3 ;  /* 0x0000740000007a10 */ /* 0x000fe20007ffe003 */
[----:B------:R-:W-:Y:S01]  /*0fa0*/  IMAD.MOV.U32 R114, RZ, RZ, RZ ;  /* 0x000000ffff727224 */ /* 0x000fe200078e00ff */
[----:B------:R-:W-:Y:S01]  /*0fb0*/  MOV R118, RZ ;  /* 0x000000ff00767202 */ /* 0x000fe20000000f00 */
[----:B------:R-:W-:Y:S01]  /*0fc0*/  IMAD.MOV R3, RZ, RZ, -R52 ;  /* 0x000000ffff037224 */ /* 0x000fe200078e0a34 */
[----:B------:R-:W-:Y:S01]  /*0fd0*/  SHF.R.S32.HI R4, RZ, 0x1f, R0 ;  /* 0x0000001fff047819 */ /* 0x000fe20000011400 */
[----:B------:R-:W-:Y:S01]  /*0fe0*/  CS2R R112, SRZ ;  /* 0x0000000000707805 */ /* 0x000fe2000001ff00 */
[----:B------:R-:W-:Y:S01]  /*0ff0*/  CS2R R10, SRZ ;  /* 0x00000000000a7805 */ /* 0x000fe2000001ff00 */
[----:B------:R-:W-:Y:S01]  /*1000*/  IMAD R54, R3, c[0x0][0x548], R2 ;  /* 0x0001520003367a24 */ /* 0x000fe200078e0202 */
[----:B------:R-:W-:Y:S01]  /*1010*/  LEA.HI R2, R4, R0, RZ, 0x6 ;  /* 0x0000000004027211 */ /* 0x000fe200078f30ff */
[----:B------:R-:W-:Y:S01]  /*1020*/  IMAD.MOV.U32 R110, RZ, RZ, RZ ;  /* 0x000000ffff6e7224 */ /* 0x000fe200078e00ff */
[----:B------:R-:W-:Y:S01]  /*1030*/  PRMT R0, RZ, 0x7610, R0 ;  /* 0x00007610ff007816 */ /* 0x000fe20000000000 */
[----:B------:R-:W-:Y:S01]  /*1040*/  CS2R R4, SRZ ;  /* 0x0000000000047805 */ /* 0x000fe2000001ff00 */
[----:B------:R-:W-:Y:S01]  /*1050*/  SHF.R.S32.HI R2, RZ, 0x6, R2 ;  /* 0x00000006ff027819 */ /* 0x000fe20000011402 */
[----:B------:R-:W-:Y:S01]  /*1060*/  CS2R R108, SRZ ;  /* 0x00000000006c7805 */ /* 0x000fe2000001ff00 */
[----:B------:R-:W-:Y:S01]  /*1070*/  CS2R R12, SRZ ;  /* 0x00000000000c7805 */ /* 0x000fe2000001ff00 */
[----:B------:R-:W-:Y:S01]  /*1080*/  MOV R106, RZ ;  /* 0x000000ff006a7202 */ /* 0x000fe20000000f00 */
[----:B------:R-:W-:Y:S01]  /*1090*/  CS2R R104, SRZ ;  /* 0x0000000000687805 */ /* 0x000fe2000001ff00 */
[----:B------:R-:W-:Y:S01]  /*10a0*/  IMNMX R48, R2, UR4, PT ;  /* 0x0000000402307c17 */ /* 0x000fe2000b800200 */
[----:B------:R-:W-:Y:S01]  /*10b0*/  CS2R R14, SRZ ;  /* 0x00000000000e7805 */ /* 0x000fe2000001ff00 */
[----:B------:R-:W-:Y:S01]  /*10c0*/  IMAD.MOV.U32 R102, RZ, RZ, RZ ;  /* 0x000000ffff667224 */ /* 0x000fe200078e00ff */
[----:B------:R-:W-:Y:S01]  /*10d0*/  CS2R R100, SRZ ;  /* 0x0000000000647805 */ /* 0x000fe2000001ff00 */
[----:B------:R-:W-:Y:S01]  /*10e0*/  ISETP.GE.AND P0, PT, R48, 0x1, PT ;  /* 0x000000013000780c */ /* 0x000fe20003f06270 */
        /* <DEDUP_REMOVED lines=10> */
[----:B------:R-:W-:Y:S01]  /*1190*/  IMAD.MOV.U32 R86, RZ, RZ, RZ ;  /* 0x000000ffff567224 */ /* 0x000fe200078e00ff */
[----:B------:R-:W-:Y:S01]  /*11a0*/  CS2R R24, SRZ ;  /* 0x0000000000187805 */ /* 0x000fe2000001ff00 */
[----:B------:R-:W-:Y:S01]  /*11b0*/  MOV R84, RZ ;  /* 0x000000ff00547202 */ /* 0x000fe20000000f00 */
[----:B------:R-:W-:Y:S01]  /*11c0*/  IMAD.MOV.U32 R82, RZ, RZ, RZ ;  /* 0x000000ffff527224 */ /* 0x000fe200078e00ff */
[----:B------:R-:W-:Y:S01]  /*11d0*/  CS2R R26, SRZ ;  /* 0x00000000001a7805 */ /* 0x000fe2000001ff00 */
[----:B------:R-:W-:Y:S01]  /*11e0*/  IMAD.MOV.U32 R80, RZ, RZ, RZ ;  /* 0x000000ffff507224 */ /* 0x000fe200078e00ff */
[----:B------:R-:W-:Y:S01]  /*11f0*/  MOV R78, RZ ;  /* 0x000000ff004e7202 */ /* 0x000fe20000000f00 */
[----:B------:R-:W-:Y:S01]  /*1200*/  CS2R R28, SRZ ;  /* 0x00000000001c7805 */ /* 0x000fe2000001ff00 */
[----:B------:R-:W-:Y:S01]  /*1210*/  IMAD.MOV.U32 R76, RZ, RZ, RZ ;  /* 0x000000ffff4c7224 */ /* 0x000fe200078e00ff */
[----:B------:R-:W-:Y:S01]  /*1220*/  CS2R R30, SRZ ;  /* 0x00000000001e7805 */ /* 0x000fe2000001ff00 */
[----:B------:R-:W-:Y:S01]  /*1230*/  IMAD.MOV.U32 R74, RZ, RZ, RZ ;  /* 0x000000ffff4a7224 */ /* 0x000fe200078e00ff */
[----:B------:R-:W-:Y:S01]  /*1240*/  MOV R72, RZ ;  /* 0x000000ff00487202 */ /* 0x000fe20000000f00 */
[----:B------:R-:W-:Y:S01]  /*1250*/  IMAD.MOV.U32 R70, RZ, RZ, RZ ;  /* 0x000000ffff467224 */ /* 0x000fe200078e00ff */
        /* <DEDUP_REMOVED lines=15> */
[----:B------:R-:W-:Y:S01]  /*1350*/  IMAD.MOV.U32 R166, RZ, RZ, RZ ;  /* 0x000000ffffa67224 */ /* 0x000fe200078e00ff */
[----:B------:R-:W-:Y:S01]  /*1360*/  CS2R R162, SRZ ;  /* 0x0000000000a27805 */ /* 0x000fe2000001ff00 */
[----:B------:R-:W-:Y:S01]  /*1370*/  CS2R R160, SRZ ;  /* 0x0000000000a07805 */ /* 0x000fe2000001ff00 */
[----:B------:R-:W-:Y:S01]  /*1380*/  MOV R53, RZ ;  /* 0x000000ff00357202 */ /* 0x000fe20000000f00 */
[----:B------:R-:W-:Y:S01]  /*1390*/  IMAD.MOV.U32 R158, RZ, RZ, RZ ;  /* 0x000000ffff9e7224 */ /* 0x000fe200078e00ff */
        /* <DEDUP_REMOVED lines=14> */
[----:B------:R-:W-:-:S02]  /*1480*/  MOV R174, RZ ;  /* 0x000000ff00ae7202 */ /* 0x000fc40000000f00 */
[----:B--2---:R-:W-:-:S04]  /*1490*/  LOP3.LUT R6, R6, 0xffffffef, RZ, 0xc0, !PT ;  /* 0xffffffef06067812 */ /* 0x004fc800078ec0ff */
[----:B------:R-:W-:-:S05]  /*14a0*/  @P1 LOP3.LUT R6, R6, 0x10, RZ, 0xfc, !PT ;  /* 0x0000001006061812 */ /* 0x000fca00078efcff */
[----:B------:R1:W-:Y:S04]  /*14b0*/  STL [R1+0xe4], R6 ;  /* 0x0000e40601007387 */ /* 0x0003e80000100800 */
[----:B------:R2:W-:Y:S04]  /*14c0*/  STL [R1+0xa8], R52 ;  /* 0x0000a83401007387 */ /* 0x0005e80000100800 */
[----:B------:R2:W-:Y:S01]  /*14d0*/  STL [R1+0xa4], R54 ;  /* 0x0000a43601007387 */ /* 0x0005e20000100800 */
[----:B-1----:R-:W-:Y:S01]  /*14e0*/  CS2R R6, SRZ ;  /* 0x0000000000067805 */ /* 0x002fe2000001ff00 */
[----:B------:R-:W-:Y:S05]  /*14f0*/  @!P0 BRA `(.L_x_473) ;  /* 0x0000d17000008947 */ /* 0x000fea0003800000 */
[----:B------:R-:W-:Y:S01]  /*1500*/  ISETP.NE.U32.AND P0, PT, RZ, c[0x0][0x340], PT ;  /* 0x0000d000ff007a0c */ /* 0x000fe20003f05070 */
[----:B------:R-:W3:Y:S03]  /*1510*/  LDL.64 R50, [R1+0x90] ;  /* 0x0000900001327983 */ /* 0x000ee60000100a00 */
[----:B------:R-:W-:Y:S01]  /*1520*/  ISETP.NE.AND.EX P0, PT, RZ, c[0x0][0x344], PT, P0 ;  /* 0x0000d100ff007a0c */ /* 0x000fe20003f05300 */
[----:B------:R-:W4:Y:S04]  /*1530*/  LDL R47, [R1+0x9c] ;  /* 0x00009c00012f7983 */ /* 0x000f280000100800 */
[----:B------:R-:W5:Y:S04]  /*1540*/  LDL R31, [R1+0x88] ;  /* 0x00008800011f7983 */ /* 0x000f680000100800 */
[----:B--2---:R-:W2:Y:S04]  /*1550*/  LDL R30, [R1+0x98] ;  /* 0x00009800011e7983 */ /* 0x004ea80000100800 */
[----:B------:R-:W-:Y:S01]  /*1560*/  @P0 MOV R2, 0x4 ;  /* 0x0000000400020802 */ /* 0x000fe20000000f00 */
[----:B------:R-:W1:Y:S04]  /*1570*/  S2R R56, SR_TID.X ;  /* 0x0000000000387919 */ /* 0x000e680000002100 */
[----:B------:R-:W-:-:S05]  /*1580*/  @P0 IMAD.WIDE R2, R52, R2, c[0x0][0x340] ;  /* 0x0000d00034020625 */ /* 0x000fca00078e0202 */
[----:B------:R3:W2:Y:S01]  /*1590*/  @P0 LDG.E R9, [R2.64] ;  /* 0x0000000602090981 */ /* 0x0006a2000c1e1900 */
[----:B-1----:R-:W-:-:S04]  /*15a0*/  SHF.R.S32.HI R46, RZ, 0x1f, R56 ;  /* 0x0000001fff2e7819 */ /* 0x002fc80000011438 */
[----:B------:R-:W-:-:S04]  /*15b0*/  LEA.HI R46, R46, R56, RZ, 0x3 ;  /* 0x000000382e2e7211 */ /* 0x000fc800078f18ff */
[----:B------:R-:W-:-:S04]  /*15c0*/  SHF.R.S32.HI R46, RZ, 0x3, R46 ;  /* 0x00000003ff2e7819 */ /* 0x000fc8000001142e */
[----:B------:R-:W-:-:S05]  /*15d0*/  SHF.R.S32.HI R6, RZ, 0x1f, R46 ;  /* 0x0000001fff067819 */ /* 0x000fca000001142e */
[C---:B------:R-:W-:Y:S02]  /*15e0*/  IMAD R0, R6.reuse, c[0x0][0x1e0], RZ ;  /* 0x0000780006007a24 */ /* 0x040fe400078e02ff */
[----:B------:R-:W-:Y:S02]  /*15f0*/  IMAD R6, R6, c[0x0][0x208], RZ ;  /* 0x0000820006067a24 */ /* 0x000fe400078e02ff */
[----:B------:R-:W-:Y:S01]  /*1600*/  IMAD R0, R46, c[0x0][0x1e4], R0 ;  /* 0x000079002e007a24 */ /* 0x000fe200078e0200 */
[----:B------:R-:W-:-:S05]  /*1610*/  SHF.R.S32.HI R13, RZ, 0x1f, R54 ;  /* 0x0000001fff0d7819 */ /* 0x000fca0000011436 */
[----:B------:R-:W-:-:S04]  /*1620*/  IMAD R8, R13, c[0x0][0x210], RZ ;  /* 0x000084000d087a24 */ /* 0x000fc800078e02ff */
[----:B------:R-:W-:Y:S01]  /*1630*/  IMAD R8, R54, c[0x0][0x214], R8 ;  /* 0x0000850036087a24 */ /* 0x000fe200078e0208 */
[----:B------:R-:W-:Y:S01]  /*1640*/  WARPSYNC 0xffffffff ;  /* 0xffffffff00007948 */ /* 0x000fe20003800000 */
[----:B---3--:R-:W-:-:S04]  /*1650*/  IMAD.WIDE.U32 R4, R46, c[0x0][0x1e0], R50 ;  /* 0x000078002e047a25 */ /* 0x008fc800078e0032 */
[----:B------:R-:W-:Y:S01]  /*1660*/  IMAD.WIDE.U32 R2, R46, c[0x0][0x208], R50 ;  /* 0x000082002e027a25 */ /* 0x000fe200078e0032 */
[----:B------:R-:W-:-:S03]  /*1670*/  IADD3 R5, R5, R0, RZ ;  /* 0x0000000005057210 */ /* 0x000fc60007ffe0ff */
[----:B------:R-:W-:Y:S02]  /*1680*/  IMAD R0, R46, c[0x0][0x20c], R6 ;  /* 0x000083002e007a24 */ /* 0x000fe400078e0206 */
[----:B------:R-:W-:Y:S02]  /*1690*/  IMAD R6, R13, c[0x0][0x1e8], RZ ;  /* 0x00007a000d067a24 */ /* 0x000fe400078e02ff */
[----:B------:R-:W-:Y:S02]  /*16a0*/  IMAD.IADD R3, R3, 0x1, R0 ;  /* 0x0000000103037824 */ /* 0x000fe400078e0200 */
[C---:B------:R-:W-:Y:S02]  /*16b0*/  IMAD R6, R54.reuse, c[0x0][0x1ec], R6 ;  /* 0x00007b0036067a24 */ /* 0x040fe400078e0206 */
[----:B------:R-:W-:Y:S01]  /*16c0*/  IMAD.WIDE.U32 R4, R54, c[0x0][0x1e8], R4 ;  /* 0x00007a0036047a25 */ /* 0x000fe200078e0004 */
[----:B----4-:R-:W-:-:S03]  /*16d0*/  ISETP.GE.AND P5, PT, R47, c[0x0][0x1d4], PT ;  /* 0x000075002f007a0c */ /* 0x010fc60003fa6270 */
[----:B------:R-:W-:Y:S01]  /*16e0*/  IMAD.WIDE.U32 R2, R54, c[0x0][0x210], R2 ;  /* 0x0000840036027a25 */ /* 0x000fe200078e0002 */
[----:B------:R-:W-:-:S03]  /*16f0*/  ISETP.GE.AND P6, PT, R50, c[0x0][0x1d4], PT ;  /* 0x0000750032007a0c */ /* 0x000fc60003fc6270 */
[----:B------:R-:W-:Y:S01]  /*1700*/  IMAD.IADD R7, R5, 0x1, R6 ;  /* 0x0000000105077824 */ /* 0x000fe200078e0206 */
[----:B------:R-:W-:Y:S01]  /*1710*/  SEL R0, RZ, 0xffffffff, P5 ;  /* 0xffffffffff007807 */ /* 0x000fe20002800000 */
[----:B------:R-:W-:Y:S01]  /*1720*/  IMAD.IADD R5, R3, 0x1, R8 ;  /* 0x0000000103057824 */ /* 0x000fe200078e0208 */
[----:B------:R-:W-:Y:S02]  /*1730*/  SHF.R.S32.HI R8, RZ, 0x1f, R52 ;  /* 0x0000001fff087819 */ /* 0x000fe40000011434 */
[----:B------:R-:W-:Y:S02]  /*1740*/  SEL R10, RZ, 0x1, P6 ;  /* 0x00000001ff0a7807 */ /* 0x000fe40003000000 */
[----:B------:R-:W-:Y:S02]  /*1750*/  SHF.L.U32 R0, R0, 0x1, RZ ;  /* 0x0000000100007819 */ /* 0x000fe400000006ff */
[----:B--2---:R-:W-:Y:S01]  /*1760*/  @P0 SHF.R.S32.HI R3, RZ, 0x1f, R9 ;  /* 0x0000001fff030819 */ /* 0x004fe20000011409 */
[----:B------:R-:W-:Y:S01]  /*1770*/  @!P0 IMAD.MOV.U32 R3, RZ, RZ, R8 ;  /* 0x000000ffff038224 */ /* 0x000fe200078e0008 */
[----:B------:R-:W-:-:S02]  /*1780*/  MOV R6, R4 ;  /* 0x0000000400067202 */ /* 0x000fc40000000f00 */
[----:B------:R-:W-:Y:S01]  /*1790*/  MOV R4, R2 ;  /* 0x0000000200047202 */ /* 0x000fe20000000f00 */
[----:B------:R-:W-:Y:S01]  /*17a0*/  @P0 IMAD.MOV.U32 R2, RZ, RZ, R9 ;  /* 0x000000ffff020224 */ /* 0x000fe200078e0009 */
[----:B------:R-:W-:Y:S01]  /*17b0*/  LOP3.LUT R12, R0, 0x2, R10, 0xe2, !PT ;  /* 0x00000002000c7812 */ /* 0x000fe200078ee20a */
[C---:B------:R-:W-:Y:S01]  /*17c0*/  IMAD R0, R3.reuse, c[0x0][0x1f0], RZ ;  /* 0x00007c0003007a24 */ /* 0x040fe200078e02ff */
[----:B------:R-:W-:Y:S01]  /*17d0*/  @!P0 MOV R2, R52 ;  /* 0x0000003400028202 */ /* 0x000fe20000000f00 */
[----:B------:R-:W-:-:S04]  /*17e0*/  IMAD R3, R3, c[0x0][0x218], RZ ;  /* 0x0000860003037a24 */ /* 0x000fc800078e02ff */
[----:B------:R-:W-:-:S04]  /*17f0*/  IMAD.WIDE.U32 R90, R2, c[0x0][0x1f0], R6 ;  /* 0x00007c00025a7a25 */ /* 0x000fc800078e0006 */
[C---:B------:R-:W-:Y:S02]  /*1800*/  IMAD R0, R2.reuse, c[0x0][0x1f4], R0 ;  /* 0x00007d0002007a24 */ /* 0x040fe400078e0200 */
[----:B------:R-:W-:-:S04]  /*1810*/  IMAD.WIDE.U32 R28, R2, c[0x0][0x218], R4 ;  /* 0x00008600021c7a25 */ /* 0x000fc800078e0004 */
[----:B------:R-:W-:Y:S01]  /*1820*/  IMAD R2, R2, c[0x0][0x21c], R3 ;  /* 0x0000870002027a24 */ /* 0x000fe200078e0203 */
[----:B------:R-:W-:Y:S01]  /*1830*/  IADD3 R88, R91, R0, RZ ;  /* 0x000000005b587210 */ /* 0x000fe20007ffe0ff */
[----:B------:R1:W-:Y:S02]  /*1840*/  STL.64 [R1+0x68], R90 ;  /* 0x0000685a01007387 */ /* 0x0003e40000100a00 */
[----:B------:R-:W-:Y:S02]  /*1850*/  IMAD.IADD R27, R29, 0x1, R2 ;  /* 0x000000011d1b7824 */ /* 0x000fe400078e0202 */
[----:B------:R1:W-:Y:S04]  /*1860*/  STL.64 [R1+0x70], R28 ;  /* 0x0000701c01007387 */ /* 0x0003e80000100a00 */
[----:B------:R1:W-:Y:S04]  /*1870*/  STL [R1+0x64], R88 ;  /* 0x0000645801007387 */ /* 0x0003e80000100800 */
[----:B------:R1:W-:Y:S01]  /*1880*/  STL [R1+0x78], R27 ;  /* 0x0000781b01007387 */ /* 0x0003e20000100800 */
[----:B------:R-:W-:-:S02]  /*1890*/  ISETP.GE.AND P4, PT, R30, c[0x0][0x1d4], PT ;  /* 0x000075001e007a0c */ /* 0x000fc40003f86270 */
[----:B-----5:R-:W-:Y:S02]  /*18a0*/  ISETP.GE.AND P3, PT, R31, c[0x0][0x1d4], PT ;  /* 0x000075001f007a0c */ /* 0x020fe40003f66270 */
[----:B------:R-:W-:Y:S02]  /*18b0*/  SEL R11, RZ, 0x4, P4 ;  /* 0x00000004ff0b7807 */ /* 0x000fe40002000000 */
[----:B------:R-:W-:-:S04]  /*18c0*/  SEL R10, RZ, 0x8, P3 ;  /* 0x00000008ff0a7807 */ /* 0x000fc80001800000 */
[----:B------:R-:W-:Y:S02]  /*18d0*/  LOP3.LUT R22, R10, R12, R11, 0xfe, !PT ;  /* 0x0000000c0a167212 */ /* 0x000fe400078efe0b */
[----:B------:R-:W2:Y:S01]  /*18e0*/  LDL R14, [R1+0xe8] ;  /* 0x0000e800010e7983 */ /* 0x000ea20000100800 */
[----:B------:R-:W-:Y:S01]  /*18f0*/  IMAD.MOV.U32 R135, RZ, RZ, R55 ;  /* 0x000000ffff877224 */ /* 0x000fe200078e0037 */
[----:B------:R-:W-:Y:S01]  /*1900*/  P2R R24, PR, RZ, 0x20 ;  /* 0x00000020ff187803 */ /* 0x000fe20000000000 */
[----:B------:R-:W-:Y:S01]  /*1910*/  IMAD R5, R13, c[0x0][0x1b8], RZ ;  /* 0x00006e000d057a24 */ /* 0x000fe200078e02ff */
[----:B------:R-:W3:Y:S01]  /*1920*/  LDL R34, [R1+0xbc] ;  /* 0x0000bc0001227983 */ /* 0x000ee20000100800 */
[C---:B------:R-:W-:Y:S01]  /*1930*/  IMAD.WIDE.U32 R2, R54.reuse, c[0x0][0x1b8], RZ ;  /* 0x00006e0036027a25 */ /* 0x040fe200078e00ff */
[----:B------:R-:W-:Y:S02]  /*1940*/  P2R R25, PR, RZ, 0x8 ;  /* 0x00000008ff197803 */ /* 0x000fe40000000000 */
[----:B------:R-:W4:Y:S01]  /*1950*/  LDL R33, [R1+0xb8] ;  /* 0x0000b80001217983 */ /* 0x000f220000100800 */
[----:B------:R-:W-:Y:S01]  /*1960*/  IMAD R5, R54, c[0x0][0x1bc], R5 ;  /* 0x00006f0036057a24 */ /* 0x000fe200078e0205 */
[----:B------:R-:W-:-:S02]  /*1970*/  P2R R23, PR, RZ, 0x10 ;  /* 0x00000010ff177803 */ /* 0x000fc40000000000 */
[----:B------:R-:W5:Y:S04]  /*1980*/  LDL R32, [R1+0xb4] ;  /* 0x0000b40001207983 */ /* 0x000f680000100800 */
[----:B------:R-:W3:Y:S01]  /*1990*/  LDL R86, [R1+0x58] ;  /* 0x0000580001567983 */ /* 0x000ee20000100800 */
[----:B------:R-:W-:Y:S02]  /*19a0*/  IMAD R8, R8, c[0x0][0x1c0], RZ ;  /* 0x0000700008087a24 */ /* 0x000fe400078e02ff */
[----:B------:R-:W-:Y:S01]  /*19b0*/  IMAD.IADD R3, R3, 0x1, R5 ;  /* 0x0000000103037824 */ /* 0x000fe200078e0205 */
[----:B------:R-:W3:Y:S01]  /*19c0*/  LDL R80, [R1+0x2c] ;  /* 0x00002c0001507983 */ /* 0x000ee20000100800 */
[C---:B------:R-:W-:Y:S02]  /*19d0*/  IMAD R8, R52.reuse, c[0x0][0x1c4], R8 ;  /* 0x0000710034087a24 */ /* 0x040fe400078e0208 */
[----:B------:R-:W-:Y:S01]  /*19e0*/  IMAD.WIDE.U32 R2, R52, c[0x0][0x1c0], R2 ;  /* 0x0000700034027a25 */ /* 0x000fe200078e0002 */
[----:B------:R-:W3:Y:S03]  /*19f0*/  LDL R83, [R1+0x38] ;  /* 0x0000380001537983 */ /* 0x000ee60000100800 */
[----:B------:R-:W-:Y:S01]  /*1a00*/  IMAD.IADD R3, R3, 0x1, R8 ;  /* 0x0000000103037824 */ /* 0x000fe200078e0208 */
[----:B------:R-:W3:Y:S01]  /*1a10*/  LDL R82, [R1+0x34] ;  /* 0x0000340001527983 */ /* 0x000ee20000100800 */
[----:B------:R-:W-:-:S02]  /*1a20*/  IMAD R26, R87, c[0x0][0x168], RZ ;  /* 0x00005a00571a7a24 */ /* 0x000fc400078e02ff */
[--C-:B------:R-:W-:Y:S01]  /*1a30*/  IMAD.IADD R7, R46, 0x1, R135.reuse ;  /* 0x000000012e077824 */ /* 0x100fe200078e0287 */
[----:B------:R-:W-:Y:S01]  /*1a40*/  ISETP.GE.AND P5, PT, R50, c[0x0][0x198], PT ;  /* 0x0000660032007a0c */ /* 0x000fe20003fa6270 */
[----:B------:R-:W-:Y:S01]  /*1a50*/  IMAD.MOV.U32 R134, RZ, RZ, R48 ;  /* 0x000000ffff867224 */ /* 0x000fe200078e0030 */
[----:B------:R-:W-:Y:S01]  /*1a60*/  BAR.SYNC.DEFER_BLOCKING 0x0 ;  /* 0x0000000000007b1d */ /* 0x000fe20000010000 */
[----:B------:R-:W-:Y:S02]  /*1a70*/  ISETP.GE.AND P3, PT, R47, c[0x0][0x198], PT ;  /* 0x000066002f007a0c */ /* 0x000fe40003f66270 */
[----:B------:R-:W-:Y:S01]  /*1a80*/  ISETP.GE.AND P4, PT, R30, c[0x0][0x198], PT ;  /* 0x000066001e007a0c */ /* 0x000fe20003f86270 */
[----:B------:R-:W-:Y:S02]  /*1a90*/  IMAD.MOV.U32 R85, RZ, RZ, -0x40 ;  /* 0xffffffc0ff557424 */ /* 0x000fe400078e00ff */
[----:B------:R-:W3:Y:S01]  /*1aa0*/  LDL R81, [R1+0x30] ;  /* 0x0000300001517983 */ /* 0x000ee20000100800 */
[----:B--2---:R-:W-:-:S04]  /*1ab0*/  IMAD.IADD R4, R14, 0x1, R135 ;  /* 0x000000010e047824 */ /* 0x004fc800078e0287 */
[----:B------:R-:W-:-:S04]  /*1ac0*/  @P1 IMAD.HI.U32 R6, R4, c[0x0][0x2c8], RZ ;  /* 0x0000b20004061a27 */ /* 0x000fc800078e00ff */
[----:B------:R-:W-:Y:S01]  /*1ad0*/  IMAD.MOV.U32 R0, RZ, RZ, R4 ;  /* 0x000000ffff007224 */ /* 0x000fe200078e0004 */
[----:B------:R-:W-:-:S04]  /*1ae0*/  @P1 SHF.R.U32.HI R0, RZ, c[0x0][0x2cc], R6 ;  /* 0x0000b300ff001a19 */ /* 0x000fc80000011606 */
[--C-:B------:R-:W-:Y:S01]  /*1af0*/  SHF.R.S32.HI R6, RZ, 0x1f, R0.reuse ;  /* 0x0000001fff067819 */ /* 0x100fe20000011400 */
[----:B------:R-:W-:-:S04]  /*1b00*/  IMAD.MOV R5, RZ, RZ, -R0 ;  /* 0x000000ffff057224 */ /* 0x000fc800078e0a00 */
[----:B------:R-:W-:Y:S02]  /*1b10*/  IMAD R4, R5, c[0x0][0x2c4], R4 ;  /* 0x0000b10005047a24 */ /* 0x000fe400078e0204 */
[----:B------:R-:W-:Y:S02]  /*1b20*/  IMAD R5, R6, c[0x0][0x1b0], RZ ;  /* 0x00006c0006057a24 */ /* 0x000fe400078e02ff */
[----:B------:R-:W-:-:S04]  /*1b30*/  IMAD.WIDE.U32 R2, R0, c[0x0][0x1b0], R2 ;  /* 0x00006c0000027a25 */ /* 0x000fc800078e0002 */
[----:B------:R-:W-:Y:S01]  /*1b40*/  IMAD R6, R0, c[0x0][0x1b4], R5 ;  /* 0x00006d0000067a24 */ /* 0x000fe200078e0205 */
[----:B------:R-:W-:-:S03]  /*1b50*/  SHF.R.S32.HI R5, RZ, 0x1f, R4 ;  /* 0x0000001fff057819 */ /* 0x000fc60000011404 */
[----:B------:R-:W-:Y:S02]  /*1b60*/  IMAD.IADD R3, R3, 0x1, R6 ;  /* 0x0000000103037824 */ /* 0x000fe400078e0206 */
[----:B------:R-:W-:Y:S02]  /*1b70*/  IMAD R0, R5, c[0x0][0x1a8], RZ ;  /* 0x00006a0005007a24 */ /* 0x000fe400078e02ff */
[----:B------:R-:W-:-:S04]  /*1b80*/  IMAD.WIDE.U32 R2, R4, c[0x0][0x1a8], R2 ;  /* 0x00006a0004027a25 */ /* 0x000fc800078e0002 */
[----:B------:R-:W-:Y:S01]  /*1b90*/  IMAD R0, R4, c[0x0][0x1ac], R0 ;  /* 0x00006b0004007a24 */ /* 0x000fe200078e0200 */
[----:B------:R-:W-:-:S03]  /*1ba0*/  LEA R6, P0, R2, c[0x0][0x160], 0x1 ;  /* 0x0000580002067a11 */ /* 0x000fc600078008ff */
[----:B------:R-:W-:Y:S02]  /*1bb0*/  IMAD.IADD R5, R3, 0x1, R0 ;  /* 0x0000000103057824 */ /* 0x000fe400078e0200 */
[----:B------:R-:W2:Y:S03]  /*1bc0*/  SHFL.IDX PT, R3, R6, RZ, 0x181f ;  /* 0x00181fff06037589 */ /* 0x000ea600000e0000 */
[----:B------:R-:W-:-:S05]  /*1bd0*/  LEA.HI.X R5, R2, c[0x0][0x164], R5, 0x1, P0 ;  /* 0x0000590002057a11 */ /* 0x000fca00000f0c05 */
[----:B------:R-:W1:Y:S01]  /*1be0*/  SHFL.IDX PT, R4, R5, RZ, 0x181f ;  /* 0x00181fff05047589 */ /* 0x000e6200000e0000 */
[----:B------:R-:W-:-:S03]  /*1bf0*/  ISETP.GE.AND P0, PT, R7, R26, PT ;  /* 0x0000001a0700720c */ /* 0x000fc60003f06270 */
[----:B------:R-:W3:Y:S10]  /*1c00*/  SHFL.IDX PT, R0, R6, 0x1, 0x181f ;  /* 0x00381f0006007f89 */ /* 0x000ef400000e0000 */
[----:B--2---:R-:W-:-:S04]  /*1c10*/  @!P0 LEA R14, P1, R50, R3, 0x1 ;  /* 0x00000003320e8211 */ /* 0x004fc800078208ff */
[-C--:B-1----:R-:W-:Y:S02]  /*1c20*/  @!P0 LEA.HI.X R15, R50, R4.reuse, R51, 0x1, P1 ;  /* 0x00000004320f8211 */ /* 0x082fe400008f0c33 */
[CC--:B------:R-:W-:Y:S01]  /*1c30*/  @!P0 LEA R12, P1, R47.reuse, R3.reuse, 0x1 ;  /* 0x000000032f0c8211 */ /* 0x0c0fe200078208ff */
[----:B------:R-:W1:Y:S03]  /*1c40*/  SHFL.IDX PT, R2, R5, 0x1, 0x181f ;  /* 0x00381f0005027f89 */ /* 0x000e6600000e0000 */
[----:B---3--:R-:W-:Y:S01]  /*1c50*/  @!P0 LEA.HI.X R13, R47, R4, R34, 0x1, P1 ;  /* 0x000000042f0d8211 */ /* 0x008fe200008f0c22 */
[----:B------:R2:W-:Y:S01]  /*1c60*/  @!P0 LDGSTS.E.BYPASS.LTC128B.128 [R86+0x100], [R14.64], !P5 ;  /* 0x001000000e568fae */ /* 0x0005e2000e901d46 */
[----:B------:R-:W-:-:S03]  /*1c70*/  @!P0 LEA R10, P1, R30, R3, 0x1 ;  /* 0x000000031e0a8211 */ /* 0x000fc600078208ff */
[----:B------:R3:W-:Y:S01]  /*1c80*/  @!P0 LDGSTS.E.BYPASS.LTC128B.128 [R86+0x4100], [R12.64], !P3 ;  /* 0x041000000c568fae */ /* 0x0007e2000d901d46 */
[----:B----4-:R-:W-:Y:S02]  /*1c90*/  @!P0 LEA.HI.X R11, R30, R4, R33, 0x1, P1 ;  /* 0x000000041e0b8211 */ /* 0x010fe400008f0c21 */
[----:B------:R-:W-:Y:S02]  /*1ca0*/  @!P0 LEA R8, P1, R31, R3, 0x1 ;  /* 0x000000031f088211 */ /* 0x000fe400078208ff */
[----:B------:R-:W-:Y:S01]  /*1cb0*/  IADD3 R3, R7, 0x20, RZ ;  /* 0x0000002007037810 */ /* 0x000fe20007ffe0ff */
[----:B------:R4:W-:Y:S03]  /*1cc0*/  @!P0 LDGSTS.E.BYPASS.LTC128B.128 [R86+0x8100], [R10.64], !P4 ;  /* 0x081000000a568fae */ /* 0x0009e6000e101d46 */
[----:B------:R-:W-:Y:S02]  /*1cd0*/  ISETP.GE.AND P2, PT, R3, R26, PT ;  /* 0x0000001a0300720c */ /* 0x000fe40003f46270 */
[----:B-----5:R-:W-:-:S11]  /*1ce0*/  @!P0 LEA.HI.X R9, R31, R4, R32, 0x1, P1 ;  /* 0x000000041f098211 */ /* 0x020fd600008f0c20 */
[----:B------:R-:W-:-:S04]  /*1cf0*/  @!P2 LEA R20, P1, R50, R0, 0x1 ;  /* 0x000000003214a211 */ /* 0x000fc800078208ff */
[----:B-1----:R-:W-:Y:S02]  /*1d00*/  @!P2 LEA.HI.X R21, R50, R2, R51, 0x1, P1 ;  /* 0x000000023215a211 */ /* 0x002fe400008f0c33 */
[----:B------:R-:W-:-:S04]  /*1d10*/  @!P2 LEA R18, P1, R47, R0, 0x1 ;  /* 0x000000002f12a211 */ /* 0x000fc800078208ff */
[----:B------:R-:W-:Y:S02]  /*1d20*/  @!P2 LEA.HI.X R19, R47, R2, R34, 0x1, P1 ;  /* 0x000000022f13a211 */ /* 0x000fe400008f0c22 */
[----:B------:R-:W-:-:S13]  /*1d30*/  ISETP.GE.AND P1, PT, R31, c[0x0][0x198], PT ;  /* 0x000066001f007a0c */ /* 0x000fda0003f26270 */
[----:B------:R1:W-:Y:S01]  /*1d40*/  @!P0 LDGSTS.E.BYPASS.LTC128B.128 [R86+0xc100], [R8.64], !P1 ;  /* 0x0c10000008568fae */ /* 0x0003e2000c901d46 */
[C---:B----4-:R-:W-:Y:S02]  /*1d50*/  @!P2 LEA R10, P0, R30.reuse, R0, 0x1 ;  /* 0x000000001e0aa211 */ /* 0x050fe400078008ff */
[----:B------:R-:W-:Y:S01]  /*1d60*/  IADD3 R3, R7, 0x40, RZ ;  /* 0x0000004007037810 */ /* 0x000fe20007ffe0ff */
[----:B------:R4:W-:Y:S01]  /*1d70*/  @!P2 LDGSTS.E.BYPASS.LTC128B.128 [R86+0x1100], [R20.64], !P5 ;  /* 0x011000001456afae */ /* 0x0009e2000e901d46 */
[----:B------:R-:W-:Y:S02]  /*1d80*/  @!P2 LEA.HI.X R11, R30, R2, R33, 0x1, P0 ;  /* 0x000000021e0ba211 */ /* 0x000fe400000f0c21 */
[----:B------:R-:W-:Y:S01]  /*1d90*/  ISETP.GE.AND P1, PT, R3, R26, PT ;  /* 0x0000001a0300720c */ /* 0x000fe20003f26270 */
[----:B------:R5:W-:Y:S04]  /*1da0*/  @!P2 LDGSTS.E.BYPASS.LTC128B.128 [R86+0x5100], [R18.64], !P3 ;  /* 0x051000001256afae */ /* 0x000be8000d901d46 */
[----:B------:R2:W-:Y:S01]  /*1db0*/  @!P2 LDGSTS.E.BYPASS.LTC128B.128 [R86+0x9100], [R10.64], !P4 ;  /* 0x091000000a56afae */ /* 0x0005e2000e101d46 */
[----:B-1----:R-:W-:-:S03]  /*1dc0*/  @!P2 LEA R8, P0, R31, R0, 0x1 ;  /* 0x000000001f08a211 */ /* 0x002fc600078008ff */
[----:B------:R-:W1:Y:S01]  /*1dd0*/  SHFL.IDX PT, R0, R6, 0x2, 0x181f ;  /* 0x00581f0006007f89 */ /* 0x000e6200000e0000 */
[----:B------:R-:W-:-:S03]  /*1de0*/  @!P2 LEA.HI.X R9, R31, R2, R32, 0x1, P0 ;  /* 0x000000021f09a211 */ /* 0x000fc600000f0c20 */
[----:B------:R-:W2:Y:S01]  /*1df0*/  SHFL.IDX PT, R2, R5, 0x2, 0x181f ;  /* 0x00581f0005027f89 */ /* 0x000ea200000e0000 */
[----:B-1----:R-:W-:-:S04]  /*1e00*/  @!P1 LEA R16, P0, R50, R0, 0x1 ;  /* 0x0000000032109211 */ /* 0x002fc800078008ff */
[----:B--2---:R-:W-:Y:S02]  /*1e10*/  @!P1 LEA.HI.X R17, R50, R2, R51, 0x1, P0 ;  /* 0x0000000232119211 */ /* 0x004fe400000f0c33 */
[----:B------:R-:W-:-:S04]  /*1e20*/  @!P1 LEA R14, P0, R47, R0, 0x1 ;  /* 0x000000002f0e9211 */ /* 0x000fc800078008ff */
[----:B------:R-:W-:Y:S02]  /*1e30*/  @!P1 LEA.HI.X R15, R47, R2, R34, 0x1, P0 ;  /* 0x000000022f0f9211 */ /* 0x000fe400000f0c22 */
[----:B------:R-:W-:-:S13]  /*1e40*/  ISETP.GE.AND P0, PT, R31, c[0x0][0x198], PT ;  /* 0x000066001f007a0c */ /* 0x000fda0003f06270 */
[----:B------:R1:W-:Y:S01]  /*1e50*/  @!P2 LDGSTS.E.BYPASS.LTC128B.128 [R86+0xd100], [R8.64], !P0 ;  /* 0x0d1000000856afae */ /* 0x0003e2000c101d46 */
[C---:B---3--:R-:W-:Y:S02]  /*1e60*/  @!P1 LEA R12, P0, R30.reuse, R0, 0x1 ;  /* 0x000000001e0c9211 */ /* 0x048fe400078008ff */
[----:B------:R-:W-:Y:S01]  /*1e70*/  IADD3 R7, R7, 0x60, RZ ;  /* 0x0000006007077810 */ /* 0x000fe20007ffe0ff */
[----:B------:R2:W-:Y:S01]  /*1e80*/  @!P1 LDGSTS.E.BYPASS.LTC128B.128 [R86+0x2100], [R16.64], !P5 ;  /* 0x0210000010569fae */ /* 0x0005e2000e901d46 */
[----:B------:R-:W-:Y:S02]  /*1e90*/  @!P1 LEA.HI.X R13, R30, R2, R33, 0x1, P0 ;  /* 0x000000021e0d9211 */ /* 0x000fe400000f0c21 */
[C---:B------:R-:W-:Y:S01]  /*1ea0*/  @!P1 LEA R10, P0, R31.reuse, R0, 0x1 ;  /* 0x000000001f0a9211 */ /* 0x040fe200078008ff */
[----:B------:R3:W-:Y:S04]  /*1eb0*/  @!P1 LDGSTS.E.BYPASS.LTC128B.128 [R86+0x6100], [R14.64], !P3 ;  /* 0x061000000e569fae */ /* 0x0007e8000d901d46 */
[----:B------:R-:W1:Y:S01]  /*1ec0*/  SHFL.IDX PT, R0, R6, 0x3, 0x181f ;  /* 0x00781f0006007f89 */ /* 0x000e6200000e0000 */
[----:B------:R-:W-:-:S03]  /*1ed0*/  @!P1 LEA.HI.X R11, R31, R2, R32, 0x1, P0 ;  /* 0x000000021f0b9211 */ /* 0x000fc600000f0c20 */
[----:B------:R-:W4:Y:S01]  /*1ee0*/  SHFL.IDX PT, R2, R5, 0x3, 0x181f ;  /* 0x00781f0005027f89 */ /* 0x000f2200000e0000 */
[----:B------:R-:W-:-:S03]  /*1ef0*/  ISETP.GE.AND P0, PT, R7, R26, PT ;  /* 0x0000001a0700720c */ /* 0x000fc60003f06270 */
[----:B------:R5:W-:Y:S04]  /*1f00*/  @!P1 LDGSTS.E.BYPASS.LTC128B.128 [R86+0xa100], [R12.64], !P4 ;  /* 0x0a1000000c569fae */ /* 0x000be8000e101d46 */
[----:B--2---:R-:W2:Y:S04]  /*1f10*/  LDL R17, [R1+0x8] ;  /* 0x0000080001117983 */ /* 0x004ea80000100800 */
[----:B---3--:R-:W3:Y:S02]  /*1f20*/  LDL R14, [R1+0x4c] ;  /* 0x00004c00010e7983 */ /* 0x008ee40000100800 */
[----:B-1----:R-:W-:-:S02]  /*1f30*/  @!P0 LEA R4, P2, R50, R0, 0x1 ;  /* 0x0000000032048211 */ /* 0x002fc400078408ff */
[----:B------:R-:W2:Y:S02]  /*1f40*/  LDL R16, [R1+0x44] ;  /* 0x0000440001107983 */ /* 0x000ea40000100800 */
[----:B----4-:R-:W-:Y:S02]  /*1f50*/  @!P0 LEA.HI.X R5, R50, R2, R51, 0x1, P2 ;  /* 0x0000000232058211 */ /* 0x010fe400010f0c33 */
[----:B------:R-:W-:-:S04]  /*1f60*/  @!P0 LEA R8, P2, R47, R0, 0x1 ;  /* 0x000000002f088211 */ /* 0x000fc800078408ff */
[----:B------:R-:W-:Y:S01]  /*1f70*/  @!P0 LEA.HI.X R9, R47, R2, R34, 0x1, P2 ;  /* 0x000000022f098211 */ /* 0x000fe200010f0c22 */
[----:B-----5:R-:W4:Y:S01]  /*1f80*/  LDL R13, [R1+0x54] ;  /* 0x00005400010d7983 */ /* 0x020f220000100800 */
[----:B------:R-:W-:-:S03]  /*1f90*/  ISETP.GE.AND P2, PT, R31, c[0x0][0x198], PT ;  /* 0x000066001f007a0c */ /* 0x000fc60003f46270 */
[----:B------:R-:W5:Y:S10]  /*1fa0*/  LDL R12, [R1+0x50] ;  /* 0x00005000010c7983 */ /* 0x000f740000100800 */
[----:B------:R1:W-:Y:S01]  /*1fb0*/  @!P1 LDGSTS.E.BYPASS.LTC128B.128 [R86+0xe100], [R10.64], !P2 ;  /* 0x0e1000000a569fae */ /* 0x0003e2000d101d46 */
[----:B------:R-:W-:-:S04]  /*1fc0*/  @!P0 LEA R6, P1, R30, R0, 0x1 ;  /* 0x000000001e068211 */ /* 0x000fc800078208ff */
[----:B------:R-:W-:Y:S02]  /*1fd0*/  @!P0 LEA.HI.X R7, R30, R2, R33, 0x1, P1 ;  /* 0x000000021e078211 */ /* 0x000fe400008f0c21 */
[----:B------:R-:W-:-:S13]  /*1fe0*/  ISETP.GE.AND P1, PT, R50, c[0x0][0x198], PT ;  /* 0x0000660032007a0c */ /* 0x000fda0003f26270 */
[----:B------:R1:W-:Y:S04]  /*1ff0*/  @!P0 LDGSTS.E.BYPASS.LTC128B.128 [R86+0x3100], [R4.64], !P1 ;  /* 0x0310000004568fae */ /* 0x0003e8000c901d46 */
[----:B------:R1:W-:Y:S02]  /*2000*/  @!P0 LDGSTS.E.BYPASS.LTC128B.128 [R86+0x7100], [R8.64], !P3 ;  /* 0x0710000008568fae */ /* 0x0003e4000d901d46 */
[----:B-1----:R-:W-:-:S04]  /*2010*/  @!P0 LEA R4, P1, R31, R0, 0x1 ;  /* 0x000000001f048211 */ /* 0x002fc800078208ff */
[----:B------:R-:W-:Y:S02]  /*2020*/  @!P0 LEA.HI.X R5, R31, R2, R32, 0x1, P1 ;  /* 0x000000021f058211 */ /* 0x000fe400008f0c20 */
[----:B------:R-:W-:-:S13]  /*2030*/  ISETP.GE.AND P1, PT, R30, c[0x0][0x198], PT ;  /* 0x000066001e007a0c */ /* 0x000fda0003f26270 */
[----:B------:R1:W-:Y:S04]  /*2040*/  @!P0 LDGSTS.E.BYPASS.LTC128B.128 [R86+0xb100], [R6.64], !P1 ;  /* 0x0b10000006568fae */ /* 0x0003e8000c901d46 */
[----:B------:R1:W-:Y:S01]  /*2050*/  @!P0 LDGSTS.E.BYPASS.LTC128B.128 [R86+0xf100], [R4.64], !P2 ;  /* 0x0f10000004568fae */ /* 0x0003e2000d101d46 */
[----:B------:R-:W-:Y:S02]  /*2060*/  ISETP.NE.AND P5, PT, R24, RZ, PT ;  /* 0x000000ff1800720c */ /* 0x000fe40003fa5270 */
[----:B------:R-:W-:Y:S01]  /*2070*/  ISETP.NE.AND P4, PT, R23, RZ, PT ;  /* 0x000000ff1700720c */ /* 0x000fe20003f85270 */
[----:B------:R-:W0:Y:S01]  /*2080*/  LDGDEPBAR ;  /* 0x00000000000079af */ /* 0x000e220000000000 */
[----:B-1----:R-:W-:Y:S02]  /*2090*/  IADD3 R6, R134, -0x1, RZ ;  /* 0xffffffff86067810 */ /* 0x002fe40007ffe0ff */
[----:B------:R-:W-:-:S02]  /*20a0*/  IADD3 R7, -R46, c[0x0][0x1d0], RZ ;  /* 0x000074002e077a10 */ /* 0x000fc40007ffe1ff */
[----:B------:R-:W-:-:S03]  /*20b0*/  SHF.R.S32.HI R8, RZ, 0x1f, R6 ;  /* 0x0000001fff087819 */ /* 0x000fc60000011406 */
[----:B------:R-:W-:Y:S02]  /*20c0*/  IMAD R7, R6, -0x40, R7 ;  /* 0xffffffc006077824 */ /* 0x000fe400078e0207 */
[----:B------:R-:W-:-:S03]  /*20d0*/  IMAD R2, R8, c[0x0][0x1e0], RZ ;  /* 0x0000780008027a24 */ /* 0x000fc600078e02ff */
[----:B------:R-:W-:Y:S01]  /*20e0*/  ISETP.GE.AND P1, PT, R7, 0x1, PT ;  /* 0x000000010700780c */ /* 0x000fe20003f26270 */
[----:B------:R-:W-:-:S04]  /*20f0*/  IMAD.WIDE.U32 R4, R6, c[0x0][0x1e0], RZ ;  /* 0x0000780006047a25 */ /* 0x000fc800078e00ff */
[----:B------:R-:W-:Y:S01]  /*2100*/  IMAD R2, R6, c[0x0][0x1e4], R2 ;  /* 0x0000790006027a24 */ /* 0x000fe200078e0202 */
[----:B------:R-:W-:-:S03]  /*2110*/  LEA R0, P0, R4, R90, 0x6 ;  /* 0x0000005a04007211 */ /* 0x000fc600078030ff */
[----:B------:R-:W-:Y:S01]  /*2120*/  IMAD.IADD R2, R5, 0x1, R2 ;  /* 0x0000000105027824 */ /* 0x000fe200078e0202 */
[----:B------:R-:W-:-:S04]  /*2130*/  ISETP.NE.AND P3, PT, R25, RZ, PT ;  /* 0x000000ff1900720c */ /* 0x000fc80003f65270 */
[----:B------:R-:W-:Y:S02]  /*2140*/  LEA.HI.X R4, R4, R88, R2, 0x6, P0 ;  /* 0x0000005804047211 */ /* 0x000fe400000f3402 */
[----:B------:R-:W-:-:S04]  /*2150*/  @P1 LEA R2, P0, R0, c[0x0][0x1c8], 0x1 ;  /* 0x0000720000021a11 */ /* 0x000fc800078008ff */
[C---:B------:R-:W-:Y:S02]  /*2160*/  @P1 LEA.HI.X R3, R0.reuse, c[0x0][0x1cc], R4, 0x1, P0 ;  /* 0x0000730000031a11 */ /* 0x040fe400000f0c04 */
[----:B------:R-:W-:Y:S01]  /*2170*/  ISETP.GE.AND P0, PT, R7, 0x21, PT ;  /* 0x000000210700780c */ /* 0x000fe20003f06270 */
[----:B------:R-:W-:Y:S02]  /*2180*/  IMAD.MOV.U32 R5, RZ, RZ, 0x20 ;  /* 0x00000020ff057424 */ /* 0x000fe400078e00ff */
[----:B------:R1:W-:Y:S02]  /*2190*/  @P1 LDGSTS.E.BYPASS.LTC128B.128 [R86+0x10100], [R2.64], !P6 ;  /* 0x1010000002561fae */ /* 0x0003e4000f101d46 */
[----:B------:R-:W-:Y:S02]  /*21a0*/  IMAD.WIDE.U32 R10, R5, c[0x0][0x1e0], RZ ;  /* 0x00007800050a7a25 */ /* 0x000fe400078e00ff */
[----:B------:R1:W-:Y:S04]  /*21b0*/  @P1 LDGSTS.E.BYPASS.LTC128B.128 [R86+0x12100], [R2.64+0x80], !P5 ;  /* 0x1210008002561fae */ /* 0x0003e8000e901d46 */
[----:B------:R1:W-:Y:S04]  /*21c0*/  @P1 LDGSTS.E.BYPASS.LTC128B.128 [R86+0x14100], [R2.64+0x100], !P4 ;  /* 0x1410010002561fae */ /* 0x0003e8000e101d46 */
[----:B------:R1:W-:Y:S01]  /*21d0*/  @P1 LDGSTS.E.BYPASS.LTC128B.128 [R86+0x16100], [R2.64+0x180], !P3 ;  /* 0x1610018002561fae */ /* 0x0003e2000d901d46 */
[----:B------:R-:W-:-:S03]  /*21e0*/  @P0 IADD3 R0, P1, R0, R10, RZ ;  /* 0x0000000a00000210 */ /* 0x000fc60007f3e0ff */
[----:B------:R-:W2:Y:S01]  /*21f0*/  LDL R10, [R1+0x3c] ;  /* 0x00003c00010a7983 */ /* 0x000ea20000100800 */
[----:B-1----:R-:W-:-:S05]  /*2200*/  IMAD R2, R5, c[0x0][0x1e4], RZ ;  /* 0x0000790005027a24 */ /* 0x002fca00078e02ff */
[----:B------:R-:W-:Y:S02]  /*2210*/  @P0 IADD3.X R4, R4, R11, R2, P1, !PT ;  /* 0x0000000b04040210 */ /* 0x000fe40000ffe402 */
[----:B------:R-:W2:Y:S01]  /*2220*/  LDL R11, [R1+0x40] ;  /* 0x00004000010b7983 */ /* 0x000ea20000100800 */
[----:B------:R-:W-:Y:S01]  /*2230*/  @P0 LEA R2, P1, R0, c[0x0][0x1c8], 0x1 ;  /* 0x0000720000020a11 */ /* 0x000fe200078208ff */
[----:B------:R-:W-:-:S03]  /*2240*/  IMAD R7, R8, c[0x0][0x208], RZ ;  /* 0x0000820008077a24 */ /* 0x000fc600078e02ff */
[----:B------:R-:W-:Y:S01]  /*2250*/  @P0 LEA.HI.X R3, R0, c[0x0][0x1cc], R4, 0x1, P1 ;  /* 0x0000730000030a11 */ /* 0x000fe200008f0c04 */
[----:B------:R-:W-:-:S04]  /*2260*/  IMAD.WIDE.U32 R4, R6, c[0x0][0x208], RZ ;  /* 0x0000820006047a25 */ /* 0x000fc800078e00ff */
[----:B------:R-:W-:Y:S01]  /*2270*/  IMAD R7, R6, c[0x0][0x20c], R7 ;  /* 0x0000830006077a24 */ /* 0x000fe200078e0207 */
[----:B------:R1:W-:Y:S04]  /*2280*/  @P0 LDGSTS.E.BYPASS.LTC128B.128 [R86+0x11100], [R2.64], !P6 ;  /* 0x1110000002560fae */ /* 0x0003e8000f101d46 */
[----:B------:R1:W-:Y:S01]  /*2290*/  @P0 LDGSTS.E.BYPASS.LTC128B.128 [R86+0x13100], [R2.64+0x80], !P5 ;  /* 0x1310008002560fae */ /* 0x0003e2000e901d46 */
[----:B------:R-:W-:-:S03]  /*22a0*/  IMAD.IADD R7, R5, 0x1, R7 ;  /* 0x0000000105077824 */ /* 0x000fc600078e0207 */
[----:B------:R1:W-:Y:S04]  /*22b0*/  @P0 LDGSTS.E.BYPASS.LTC128B.128 [R86+0x15100], [R2.64+0x100], !P4 ;  /* 0x1510010002560fae */ /* 0x0003e8000e101d46 */
[----:B------:R1:W-:Y:S01]  /*22c0*/  @P0 LDGSTS.E.BYPASS.LTC128B.128 [R86+0x17100], [R2.64+0x180], !P3 ;  /* 0x1710018002560fae */ /* 0x0003e2000d901d46 */
[C---:B------:R-:W-:Y:S01]  /*22d0*/  LEA R0, P0, R4.reuse, R28, 0x6 ;  /* 0x0000001c04007211 */ /* 0x040fe200078030ff */
[----:B------:R-:W-:Y:S01]  /*22e0*/  IMAD.MOV.U32 R5, RZ, RZ, c[0x0][0x208] ;  /* 0x00008200ff057624 */ /* 0x000fe200078e00ff */
[----:B------:R-:W-:Y:S01]  /*22f0*/  P2R R8, PR, RZ, 0x40 ;  /* 0x00000040ff087803 */ /* 0x000fe20000000000 */
[----:B------:R-:W0:Y:S01]  /*2300*/  LDGDEPBAR ;  /* 0x00000000000079af */ /* 0x000e220000000000 */
[----:B------:R-:W-:Y:S01]  /*2310*/  LEA.HI.X R4, R4, R27, R7, 0x6, P0 ;  /* 0x0000001b04047211 */ /* 0x000fe200000f3407 */
[----:B------:R-:W-:Y:S01]  /*2320*/  IMAD.MOV.U32 R7, RZ, RZ, c[0x0][0x20c] ;  /* 0x00008300ff077624 */ /* 0x000fe200078e00ff */
[----:B-1----:R-:W-:Y:S01]  /*2330*/  LOP3.LUT R3, R22, 0x1, RZ, 0xc0, !PT ;  /* 0x0000000116037812 */ /* 0x002fe200078ec0ff */
[----:B------:R-:W-:Y:S01]  /*2340*/  IMAD R84, R6, R85, c[0x0][0x1d0] ;  /* 0x0000740006547624 */ /* 0x000fe200078e0255 */
[----:B------:R-:W-:Y:S01]  /*2350*/  LEA R2, P0, R0, c[0x0][0x1f8], 0x1 ;  /* 0x00007e0000027a11 */ /* 0x000fe200078008ff */
[----:B------:R-:W-:-:S04]  /*2360*/  DEPBAR.LE SB0, 0x1 ;  /* 0x000080400000791a */ /* 0x000fc80000000000 */
[----:B------:R-:W-:Y:S01]  /*2370*/  BAR.SYNC.DEFER_BLOCKING 0x0 ;  /* 0x0000000000007b1d */ /* 0x000fe20000010000 */
[----:B------:R-:W-:Y:S02]  /*2380*/  ISETP.NE.U32.AND P6, PT, R3, 0x1, PT ;  /* 0x000000010300780c */ /* 0x000fe40003fc5070 */
[----:B------:R-:W-:Y:S02]  /*2390*/  LEA.HI.X R3, R0, c[0x0][0x1fc], R4, 0x1, P0 ;  /* 0x00007f0000037a11 */ /* 0x000fe400000f0c04 */
[----:B------:R-:W-:-:S04]  /*23a0*/  LEA R4, P0, R5, R2, 0x6 ;  /* 0x0000000205047211 */ /* 0x000fc800078030ff */
[----:B------:R-:W-:Y:S02]  /*23b0*/  LEA.HI.X R5, R5, R3, R7, 0x6, P0 ;  /* 0x0000000305057211 */ /* 0x000fe400000f3407 */
[----:B------:R-:W2:Y:S01]  /*23c0*/  LDL R7, [R1] ;  /* 0x0000000001077983 */ /* 0x000ea20000100800 */
[----:B------:R-:W-:-:S03]  /*23d0*/  IMAD.IADD R0, R84, 0x1, -R46 ;  /* 0x0000000154007824 */ /* 0x000fc600078e0a2e */
[----:B------:R-:W1:Y:S02]  /*23e0*/  S2R R46, SR_TID.X ;  /* 0x00000000002e7919 */ /* 0x000e640000002100 */
[----:B-1----:R-:W-:Y:S02]  /*23f0*/  SHF.R.S32.HI R15, RZ, 0x1f, R46 ;  /* 0x0000001fff0f7819 */ /* 0x002fe4000001142e */
[----:B---3--:R-:W-:Y:S02]  /*2400*/  LDSM.16.M88.4 R176, [R14] ;  /* 0x000000000eb0783b */ /* 0x008fe40000000200 */
[----:B------:R-:W-:Y:S02]  /*2410*/  LEA.HI R15, R15, R46, RZ, 0x5 ;  /* 0x0000002e0f0f7211 */ /* 0x000fe400078f28ff */
[----:B------:R-:W-:Y:S02]  /*2420*/  LDSM.16.M88.4 R204, [R14+0x4000] ;  /* 0x004000000ecc783b */ /* 0x000fe40000000200 */
[----:B------:R-:W-:-:S02]  /*2430*/  SHF.R.S32.HI R15, RZ, 0x5, R15 ;  /* 0x00000005ff0f7819 */ /* 0x000fc4000001140f */
[----:B------:R-:W-:Y:S03]  /*2440*/  LDSM.16.M88.4 R220, [R14+0x8000] ;  /* 0x008000000edc783b */ /* 0x000fe60000000200 */
[----:B------:R-:W-:Y:S01]  /*2450*/  IMAD R15, R15, 0x800, R248 ;  /* 0x000008000f0f7824 */ /* 0x000fe200078e02f8 */
[----:B----4-:R-:W-:Y:S04]  /*2460*/  LDSM.16.M88.4 R192, [R13] ;  /* 0x000000000dc0783b */ /* 0x010fe80000000200 */
[----:B------:R-:W-:Y:S04]  /*2470*/  LDSM.16.M88.4 R172, [R15] ;  /* 0x000000000fac783b */ /* 0x000fe80000000200 */
[----:B-----5:R-:W-:Y:S04]  /*2480*/  LDSM.16.M88.4 R196, [R12] ;  /* 0x000000000cc4783b */ /* 0x020fe80000000200 */
[----:B------:R-:W-:Y:S04]  /*2490*/  LDSM.16.M88.4 R200, [R15+0x4000] ;  /* 0x004000000fc8783b */ /* 0x000fe80000000200 */
        /* <DEDUP_REMOVED lines=9> */
[----:B------:R-:W-:Y:S01]  /*2530*/  BAR.SYNC.DEFER_BLOCKING 0x0 ;  /* 0x0000000000007b1d */ /* 0x000fe20000010000 */
[----:B------:R-:W-:-:S05]  /*2540*/  ISETP.LT.OR P0, PT, R0, 0x1, P6 ;  /* 0x000000010000780c */ /* 0x000fca0003701670 */
[----:B------:R-:W-:-:S04]  /*2550*/  DEPBAR.LE SB0, 0x0 ;  /* 0x000080000000791a */ /* 0x000fc80000000000 */
[----:B------:R-:W-:Y:S01]  /*2560*/  BAR.SYNC.DEFER_BLOCKING 0x0 ;  /* 0x0000000000007b1d */ /* 0x000fe20000010000 */
[C---:B------:R-:W-:Y:S02]  /*2570*/  LOP3.LUT P2, RZ, R22.reuse, 0x2, RZ, 0xc0, !PT ;  /* 0x0000000216ff7812 */ /* 0x040fe4000784c0ff */
[----:B------:R-:W-:-:S03]  /*2580*/  LOP3.LUT P1, RZ, R22, 0x4, RZ, 0xc0, !PT ;  /* 0x0000000416ff7812 */ /* 0x000fc6000782c0ff */
[----:B------:R-:W1:Y:S04]  /*2590*/  LDSM.16.M88.4 R12, [R249] ;  /* 0x00000000f90c783b */ /* 0x000e680000000200 */
[----:B------:R-:W-:Y:S04]  /*25a0*/  LDSM.16.M88.4 R24, [R249+0x800] ;  /* 0x00080000f918783b */ /* 0x000fe80000000200 */
[----:B------:R-:W3:Y:S04]  /*25b0*/  LDSM.16.M88.4 R28, [R249+0x1000] ;  /* 0x00100000f91c783b */ /* 0x000ee80000000200 */
[----:B------:R-:W4:Y:S04]  /*25c0*/  LDSM.16.M88.4 R32, [R249+0x1800] ;  /* 0x00180000f920783b */ /* 0x000f280000000200 */
[----:B--2---:R-:W4:Y:S04]  /*25d0*/  LDSM.16.M88.4 R40, [R17] ;  /* 0x000000001128783b */ /* 0x004f280000000200 */
[----:B------:R1:W-:Y:S01]  /*25e0*/  LDSM.16.M88.4 R52, [R16] ;  /* 0x000000001034783b */ /* 0x0003e20000000200 */
[----:B------:R-:W-:-:S03]  /*25f0*/  P2R R9, PR, RZ, 0x20 ;  /* 0x00000020ff097803 */ /* 0x000fc60000000000 */
[----:B------:R-:W-:Y:S04]  /*2600*/  LDSM.16.M88.4 R68, [R10] ;  /* 0x000000000a44783b */ /* 0x000fe80000000200 */
[----:B------:R5:W1:Y:S04]  /*2610*/  LDSM.16.M88.4 R60, [R11] ;  /* 0x000000000b3c783b */ /* 0x000a680000000200 */
[----:B------:R-:W-:Y:S01]  /*2620*/  @!PT LDS RZ, [RZ] ;  /* 0x00000000fffff984 */ /* 0x000fe20000000800 */
[----:B------:R-:W-:Y:S01]  /*2630*/  @!PT LDS RZ, [RZ] ;  /* 0x00000000fffff984 */ /* 0x000fe20000000800 */
[----:B------:R-:W-:Y:S01]  /*2640*/  @!PT LDS RZ, [RZ] ;  /* 0x00000000fffff984 */ /* 0x000fe20000000800 */
[----:B------:R1:W-:Y:S01]  /*2650*/  LDGSTS.E.BYPASS.LTC128B.128 [R86+0x100], [R2.64], !P0 ;  /* 0x0010000002567fae */ /* 0x0003e2000c101d46 */
[----:B------:R-:W-:-:S13]  /*2660*/  ISETP.LT.OR P0, PT, R0, 0x1, !P2 ;  /* 0x000000010000780c */ /* 0x000fda0005701670 */
[----:B------:R4:W-:Y:S01]  /*2670*/  LDGSTS.E.BYPASS.LTC128B.128 [R86+0x2100], [R2.64+0x80], !P0 ;  /* 0x0210008002567fae */ /* 0x0009e2000c101d46 */
[C---:B------:R-:W-:Y:S02]  /*2680*/  ISETP.LT.OR P0, PT, R0.reuse, 0x1, !P1 ;  /* 0x000000010000780c */ /* 0x040fe40004f01670 */
[C---:B------:R-:W-:Y:S02]  /*2690*/  ISETP.LT.OR P6, PT, R0.reuse, 0x21, P6 ;  /* 0x000000210000780c */ /* 0x040fe400037c1670 */
[C---:B------:R-:W-:Y:S02]  /*26a0*/  ISETP.LT.OR P2, PT, R0.reuse, 0x21, !P2 ;  /* 0x000000210000780c */ /* 0x040fe40005741670 */
[----:B------:R-:W-:-:S07]  /*26b0*/  ISETP.LT.OR P1, PT, R0, 0x21, !P1 ;  /* 0x000000210000780c */ /* 0x000fce0004f21670 */
[----:B------:R4:W-:Y:S01]  /*26c0*/  LDGSTS.E.BYPASS.LTC128B.128 [R86+0x4100], [R2.64+0x100], !P0 ;  /* 0x0410010002567fae */ /* 0x0009e2000c101d46 */
[----:B------:R-:W-:-:S04]  /*26d0*/  LOP3.LUT P0, RZ, R22, 0x8, RZ, 0xc0, !PT ;  /* 0x0000000816ff7812 */ /* 0x000fc8000780c0ff */
[C---:B------:R-:W-:Y:S02]  /*26e0*/  ISETP.LT.OR P5, PT, R0.reuse, 0x1, !P0 ;  /* 0x000000010000780c */ /* 0x040fe400047a1670 */
[----:B------:R-:W-:Y:S02]  /*26f0*/  ISETP.LT.OR P0, PT, R0, 0x21, !P0 ;  /* 0x000000210000780c */ /* 0x000fe40004701670 */
[----:B------:R-:W2:Y:S01]  /*2700*/  LDL R0, [R1+0x1c] ;  /* 0x00001c0001007983 */ /* 0x000ea20000100800 */
[C---:B-1----:R-:W-:Y:S08]  /*2710*/  HMMA.16816.F32.BF16 R16, R172.reuse, R14, RZ ;  /* 0x0000000eac10723c */ /* 0x042ff000000418ff */
[----:B------:R1:W-:Y:S01]  /*2720*/  LDGSTS.E.BYPASS.LTC128B.128 [R86+0x6100], [R2.64+0x180], !P5 ;  /* 0x0610018002567fae */ /* 0x0003e2000e901d46 */
[----:B------:R-:W-:Y:S01]  /*2730*/  ISETP.NE.AND P5, PT, R9, RZ, PT ;  /* 0x000000ff0900720c */ /* 0x000fe20003fa5270 */
[----:B---3--:R-:W-:Y:S02]  /*2740*/  HMMA.16816.F32.BF16 R36, R172, R30, RZ ;  /* 0x0000001eac24723c */ /* 0x008fe400000418ff */
[----:B------:R3:W-:Y:S01]  /*2750*/  LDGSTS.E.BYPASS.LTC128B.128 [R86+0x1100], [R4.64], !P6 ;  /* 0x0110000004567fae */ /* 0x0007e2000f101d46 */
[----:B------:R-:W-:-:S03]  /*2760*/  ISETP.NE.AND P6, PT, R8, RZ, PT ;  /* 0x000000ff0800720c */ /* 0x000fc60003fc5270 */
[----:B------:R3:W-:Y:S02]  /*2770*/  LDGSTS.E.BYPASS.LTC128B.128 [R86+0x3100], [R4.64+0x80], !P2 ;  /* 0x0310008004567fae */ /* 0x0007e4000d101d46 */
[C---:B-----5:R-:W-:Y:S02]  /*2780*/  HMMA.16816.F32.BF16 R8, R172.reuse, R12, RZ ;  /* 0x0000000cac08723c */ /* 0x060fe400000418ff */
[----:B------:R3:W-:Y:S04]  /*2790*/  LDGSTS.E.BYPASS.LTC128B.128 [R86+0x5100], [R4.64+0x100], !P1 ;  /* 0x0510010004567fae */ /* 0x0007e8000c901d46 */
[----:B------:R3:W-:Y:S02]  /*27a0*/  LDGSTS.E.BYPASS.LTC128B.128 [R86+0x7100], [R4.64+0x180], !P0 ;  /* 0x0710018004567fae */ /* 0x0007e4000c101d46 */
[C---:B----4-:R-:W-:Y:S02]  /*27b0*/  HMMA.16816.F32.BF16 R48, R172.reuse, R32, RZ ;  /* 0x00000020ac30723c */ /* 0x050fe400000418ff */
[----:B------:R-:W4:Y:S04]  /*27c0*/  LDSM.16.M88.4 R76, [R7+0x1800] ;  /* 0x00180000074c783b */ /* 0x000f280000000200 */
[----:B------:R-:W-:Y:S02]  /*27d0*/  LDSM.16.M88.4 R72, [R7+0x1000] ;  /* 0x001000000748783b */ /* 0x000fe40000000200 */
[----:B------:R-:W-:Y:S02]  /*27e0*/  HMMA.16816.F32.BF16 R44, R172, R34, RZ ;  /* 0x00000022ac2c723c */ /* 0x000fe400000418ff */
[----:B-1----:R-:W5:Y:S04]  /*27f0*/  LDL R3, [R1+0x24] ;  /* 0x0000240001037983 */ /* 0x002f680000100800 */
[----:B------:R-:W5:Y:S02]  /*2800*/  LDL R2, [R1+0x20] ;  /* 0x0000200001027983 */ /* 0x000f640000100800 */
[C---:B------:R-:W-:Y:S02]  /*2810*/  HMMA.16816.F32.BF16 R8, R176.reuse, R40, R8 ;  /* 0x00000028b008723c */ /* 0x040fe40000041808 */
[----:B------:R-:W-:Y:S04]  /*2820*/  LDSM.16.M88.4 R56, [R7] ;  /* 0x000000000738783b */ /* 0x000fe80000000200 */
[----:B------:R-:W-:Y:S02]  /*2830*/  LDSM.16.M88.4 R64, [R7+0x800] ;  /* 0x000800000740783b */ /* 0x000fe40000000200 */
[C---:B------:R-:W-:Y:S02]  /*2840*/  HMMA.16816.F32.BF16 R16, R176.reuse, R42, R16 ;  /* 0x0000002ab010723c */ /* 0x040fe40000041810 */
[----:B---3--:R-:W3:Y:S04]  /*2850*/  LDL R4, [R1+0x28] ;  /* 0x0000280001047983 */ /* 0x008ee80000100800 */
[----:B------:R-:W0:Y:S02]  /*2860*/  LDGDEPBAR ;  /* 0x00000000000079af */ /* 0x000e240000000000 */
[C---:B------:R-:W-:Y:S08]  /*2870*/  HMMA.16816.F32.BF16 R32, R176.reuse, R62, R36 ;  /* 0x0000003eb020723c */ /* 0x040ff00000041824 */
[C---:B------:R-:W-:Y:S01]  /*2880*/  HMMA.16816.F32.BF16 R36, R176.reuse, R68, R48 ;  /* 0x00000044b024723c */ /* 0x040fe20000041830 */
[----:B------:R-:W-:Y:S07]  /*2890*/  LDSM.16.M88.4 R48, [R249+0x2000] ;  /* 0x00200000f930783b */ /* 0x000fee0000000200 */
[----:B------:R-:W-:Y:S01]  /*28a0*/  HMMA.16816.F32.BF16 R40, R176, R70, R44 ;  /* 0x00000046b028723c */ /* 0x000fe2000004182c */
[----:B------:R-:W1:Y:S04]  /*28b0*/  LDSM.16.M88.4 R68, [R250+0x1800] ;  /* 0x00180000fa44783b */ /* 0x000e680000000200 */
[----:B------:R-:W-:Y:S03]  /*28c0*/  LDSM.16.M88.4 R44, [R83] ;  /* 0x00000000532c783b */ /* 0x000fe60000000200 */
[----:B------:R-:W-:Y:S08]  /*28d0*/  HMMA.16816.F32.BF16 R12, R172, R28, RZ ;  /* 0x0000001cac0c723c */ /* 0x000ff000000418ff */
[C---:B----4-:R-:W-:Y:S08]  /*28e0*/  HMMA.16816.F32.BF16 R36, R192.reuse, R76, R36 ;  /* 0x0000004cc024723c */ /* 0x050ff00000041824 */
[----:B------:R-:W-:Y:S01]  /*28f0*/  HMMA.16816.F32.BF16 R40, R192, R78, R40 ;  /* 0x0000004ec028723c */ /* 0x000fe20000041828 */
[----:B------:R-:W4:Y:S07]  /*2900*/  LDSM.16.M88.4 R76, [R249+0x3800] ;  /* 0x00380000f94c783b */ /* 0x000f2e0000000200 */
[----:B------:R-:W-:Y:S01]  /*2910*/  HMMA.16816.F32.BF16 R28, R176, R60, R12 ;  /* 0x0000003cb01c723c */ /* 0x000fe2000004180c */
[----:B------:R-:W-:Y:S04]  /*2920*/  LDSM.16.M88.4 R12, [R250] ;  /* 0x00000000fa0c783b */ /* 0x000fe80000000200 */
[----:B------:R-:W-:Y:S03]  /*2930*/  LDSM.16.M88.4 R60, [R250+0x1000] ;  /* 0x00100000fa3c783b */ /* 0x000fe60000000200 */
[C---:B-1----:R-:W-:Y:S08]  /*2940*/  HMMA.16816.F32.BF16 R36, R196.reuse, R68, R36 ;  /* 0x00000044c424723c */ /* 0x042ff00000041824 */
[----:B------:R-:W-:Y:S01]  /*2950*/  HMMA.16816.F32.BF16 R40, R196, R70, R40 ;  /* 0x00000046c428723c */ /* 0x000fe20000041828 */
[----:B------:R-:W-:Y:S07]  /*2960*/  LDSM.16.M88.4 R68, [R7+0x3000] ;  /* 0x003000000744783b */ /* 0x000fee0000000200 */
[C---:B------:R-:W-:Y:S08]  /*2970*/  HMMA.16816.F32.BF16 R28, R192.reuse, R72, R28 ;  /* 0x00000048c01c723c */ /* 0x040ff0000004181c */
[----:B------:R-:W-:Y:S01]  /*2980*/  HMMA.16816.F32.BF16 R32, R192, R74, R32 ;  /* 0x0000004ac020723c */ /* 0x000fe20000041820 */
[----:B------:R-:W1:Y:S07]  /*2990*/  LDSM.16.M88.4 R72, [R80] ;  /* 0x000000005048783b */ /* 0x000e6e0000000200 */
[C---:B----4-:R-:W-:Y:S08]  /*29a0*/  HMMA.16816.F32.BF16 R36, R200.reuse, R76, R36 ;  /* 0x0000004cc824723c */ /* 0x050ff00000041824 */
[----:B------:R-:W-:Y:S01]  /*29b0*/  HMMA.16816.F32.BF16 R40, R200, R78, R40 ;  /* 0x0000004ec828723c */ /* 0x000fe20000041828 */
[----:B------:R-:W4:Y:S11]  /*29c0*/  LDSM.16.M88.4 R76, [R7+0x3800] ;  /* 0x00380000074c783b */ /* 0x000f360000000200 */
[----:B------:R-:W-:Y:S04]  /*29d0*/  @!UPT UIADD3 URZ, URZ, URZ, URZ ;  /* 0x0000003f3f3ff290 */ /* 0x000fe8000fffe03f */
[C---:B-1----:R-:W-:Y:S08]  /*29e0*/  HMMA.16816.F32.BF16 R36, R204.reuse, R72, R36 ;  /* 0x00000048cc24723c */ /* 0x042ff00000041824 */
[----:B------:R-:W-:Y:S01]  /*29f0*/  HMMA.16816.F32.BF16 R40, R204, R74, R40 ;  /* 0x0000004acc28723c */ /* 0x000fe20000041828 */
[----:B------:R-:W1:Y:S11]  /*2a00*/  LDSM.16.M88.4 R72, [R250+0x3800] ;  /* 0x00380000fa48783b */ /* 0x000e760000000200 */
[----:B------:R-:W-:Y:S04]  /*2a10*/  @!UPT UIADD3 URZ, URZ, URZ, URZ ;  /* 0x0000003f3f3ff290 */ /* 0x000fe8000fffe03f */
[C---:B----4-:R-:W-:Y:S08]  /*2a20*/  HMMA.16816.F32.BF16 R36, R208.reuse, R76, R36 ;  /* 0x0000004cd024723c */ /* 0x050ff00000041824 */
[----:B------:R-:W-:Y:S01]  /*2a30*/  HMMA.16816.F32.BF16 R40, R208, R78, R40 ;  /* 0x0000004ed028723c */ /* 0x000fe20000041828 */
[----:B------:R-:W-:Y:S11]  /*2a40*/  LDSM.16.M88.4 R76, [R249+0x5800] ;  /* 0x00580000f94c783b */ /* 0x000ff60000000200 */
[----:B------:R-:W-:Y:S04]  /*2a50*/  @!UPT UIADD3 URZ, URZ, URZ, URZ ;  /* 0x0000003f3f3ff290 */ /* 0x000fe8000fffe03f */
[C---:B-1----:R-:W-:Y:S08]  /*2a60*/  HMMA.16816.F32.BF16 R36, R212.reuse, R72, R36 ;  /* 0x00000048d424723c */ /* 0x042ff00000041824 */
[----:B------:R-:W-:Y:S08]  /*2a70*/  HMMA.16816.F32.BF16 R40, R212, R74, R40 ;  /* 0x0000004ad428723c */ /* 0x000ff00000041828 */
[C---:B------:R-:W-:Y:S08]  /*2a80*/  HMMA.16816.F32.BF16 R20, R172.reuse, R24, RZ ;  /* 0x00000018ac14723c */ /* 0x040ff000000418ff */
[----:B------:R-:W-:Y:S01]  /*2a90*/  HMMA.16816.F32.BF16 R24, R172, R26, RZ ;  /* 0x0000001aac18723c */ /* 0x000fe200000418ff */
[----:B--2---:R1:W-:Y:S04]  /*2aa0*/  LDSM.16.M88.4 R72, [R0] ;  /* 0x000000000048783b */ /* 0x0043e80000000200 */
[----:B-1----:R-:W2:Y:S11]  /*2ab0*/  LDL R0, [R1+0x14] ;  /* 0x0000140001007983 */ /* 0x002eb60000100800 */
[C---:B------:R-:W-:Y:S08]  /*2ac0*/  HMMA.16816.F32.BF16 R20, R176.reuse, R52, R20 ;  /* 0x00000034b014723c */ /* 0x040ff00000041814 */
[----:B------:R-:W-:Y:S01]  /*2ad0*/  HMMA.16816.F32.BF16 R24, R176, R54, R24 ;  /* 0x00000036b018723c */ /* 0x000fe20000041818 */
[----:B------:R-:W1:Y:S07]  /*2ae0*/  LDSM.16.M88.4 R52, [R250+0x800] ;  /* 0x00080000fa34783b */ /* 0x000e6e0000000200 */
[C---:B------:R-:W-:Y:S08]  /*2af0*/  HMMA.16816.F32.BF16 R8, R192.reuse, R56, R8 ;  /* 0x00000038c008723c */ /* 0x040ff00000041808 */
[C---:B------:R-:W-:Y:S01]  /*2b00*/  HMMA.16816.F32.BF16 R16, R192.reuse, R58, R16 ;  /* 0x0000003ac010723c */ /* 0x040fe20000041810 */
[----:B------:R-:W4:Y:S07]  /*2b10*/  LDSM.16.M88.4 R56, [R249+0x2800] ;  /* 0x00280000f938783b */ /* 0x000f2e0000000200 */
[C---:B------:R-:W-:Y:S08]  /*2b20*/  HMMA.16816.F32.BF16 R20, R192.reuse, R64, R20 ;  /* 0x00000040c014723c */ /* 0x040ff00000041814 */
[----:B------:R-:W-:Y:S01]  /*2b30*/  HMMA.16816.F32.BF16 R24, R192, R66, R24 ;  /* 0x00000042c018723c */ /* 0x000fe20000041818 */
[----:B------:R-:W3:Y:S07]  /*2b40*/  LDSM.16.M88.4 R64, [R249+0x3000] ;  /* 0x00300000f940783b */ /* 0x000eee0000000200 */
[C---:B------:R-:W-:Y:S08]  /*2b50*/  HMMA.16816.F32.BF16 R8, R196.reuse, R12, R8 ;  /* 0x0000000cc408723c */ /* 0x040ff00000041808 */
[C---:B------:R-:W-:Y:S08]  /*2b60*/  HMMA.16816.F32.BF16 R16, R196.reuse, R14, R16 ;  /* 0x0000000ec410723c */ /* 0x040ff00000041810 */
[C---:B-1----:R-:W-:Y:S08]  /*2b70*/  HMMA.16816.F32.BF16 R20, R196.reuse, R52, R20 ;  /* 0x00000034c414723c */ /* 0x042ff00000041814 */
[C---:B------:R-:W-:Y:S01]  /*2b80*/  HMMA.16816.F32.BF16 R24, R196.reuse, R54, R24 ;  /* 0x00000036c418723c */ /* 0x040fe20000041818 */
[----:B------:R-:W1:Y:S07]  /*2b90*/  LDSM.16.M88.4 R52, [R82] ;  /* 0x000000005234783b */ /* 0x000e6e0000000200 */
[C---:B------:R-:W-:Y:S08]  /*2ba0*/  HMMA.16816.F32.BF16 R28, R196.reuse, R60, R28 ;  /* 0x0000003cc41c723c */ /* 0x040ff0000004181c */
[----:B------:R-:W-:Y:S01]  /*2bb0*/  HMMA.16816.F32.BF16 R32, R196, R62, R32 ;  /* 0x0000003ec420723c */ /* 0x000fe20000041820 */
[----:B------:R-:W1:Y:S07]  /*2bc0*/  LDSM.16.M88.4 R60, [R81] ;  /* 0x00000000513c783b */ /* 0x000e6e0000000200 */
[C---:B------:R-:W-:Y:S08]  /*2bd0*/  HMMA.16816.F32.BF16 R12, R200.reuse, R48, R8 ;  /* 0x00000030c80c723c */ /* 0x040ff00000041808 */
[C---:B------:R-:W-:Y:S01]  /*2be0*/  HMMA.16816.F32.BF16 R8, R200.reuse, R50, R16 ;  /* 0x00000032c808723c */ /* 0x040fe20000041810 */
[----:B------:R-:W1:Y:S07]  /*2bf0*/  LDSM.16.M88.4 R48, [R7+0x2000] ;  /* 0x002000000730783b */ /* 0x000e6e0000000200 */
[C---:B----4-:R-:W-:Y:S08]  /*2c00*/  HMMA.16816.F32.BF16 R20, R200.reuse, R56, R20 ;  /* 0x00000038c814723c */ /* 0x050ff00000041814 */
[C---:B------:R-:W-:Y:S01]  /*2c10*/  HMMA.16816.F32.BF16 R24, R200.reuse, R58, R24 ;  /* 0x0000003ac818723c */ /* 0x040fe20000041818 */
[----:B------:R-:W4:Y:S07]  /*2c20*/  LDSM.16.M88.4 R56, [R7+0x2800] ;  /* 0x002800000738783b */ /* 0x000f2e0000000200 */
[C---:B---3--:R-:W-:Y:S08]  /*2c30*/  HMMA.16816.F32.BF16 R28, R200.reuse, R64, R28 ;  /* 0x00000040c81c723c */ /* 0x048ff0000004181c */
[----:B------:R-:W-:Y:S01]  /*2c40*/  HMMA.16816.F32.BF16 R32, R200, R66, R32 ;  /* 0x00000042c820723c */ /* 0x000fe20000041820 */
[----:B------:R-:W-:Y:S07]  /*2c50*/  LDSM.16.M88.4 R64, [R250+0x3000] ;  /* 0x00300000fa40783b */ /* 0x000fee0000000200 */
[C---:B------:R-:W-:Y:S08]  /*2c60*/  HMMA.16816.F32.BF16 R16, R204.reuse, R44, R12 ;  /* 0x0000002ccc10723c */ /* 0x040ff0000004180c */
[C---:B------:R-:W-:Y:S01]  /*2c70*/  HMMA.16816.F32.BF16 R12, R204.reuse, R46, R8 ;  /* 0x0000002ecc0c723c */ /* 0x040fe20000041808 */
[----:B------:R-:W3:Y:S07]  /*2c80*/  LDSM.16.M88.4 R44, [R250+0x2000] ;  /* 0x00200000fa2c783b */ /* 0x000eee0000000200 */
[C---:B-1----:R-:W-:Y:S08]  /*2c90*/  HMMA.16816.F32.BF16 R8, R204.reuse, R52, R20 ;  /* 0x00000034cc08723c */ /* 0x042ff00000041814 */
[C---:B------:R-:W-:Y:S01]  /*2ca0*/  HMMA.16816.F32.BF16 R24, R204.reuse, R54, R24 ;  /* 0x00000036cc18723c */ /* 0x040fe20000041818 */
[----:B------:R-:W1:Y:S07]  /*2cb0*/  LDSM.16.M88.4 R52, [R250+0x2800] ;  /* 0x00280000fa34783b */ /* 0x000e6e0000000200 */
[C---:B------:R-:W-:Y:S08]  /*2cc0*/  HMMA.16816.F32.BF16 R28, R204.reuse, R60, R28 ;  /* 0x0000003ccc1c723c */ /* 0x040ff0000004181c */
[----:B------:R-:W-:Y:S01]  /*2cd0*/  HMMA.16816.F32.BF16 R32, R204, R62, R32 ;  /* 0x0000003ecc20723c */ /* 0x000fe20000041820 */
[----:B------:R-:W-:Y:S07]  /*2ce0*/  LDSM.16.M88.4 R60, [R249+0x4800] ;  /* 0x00480000f93c783b */ /* 0x000fee0000000200 */
[C---:B------:R-:W-:Y:S08]  /*2cf0*/  HMMA.16816.F32.BF16 R20, R208.reuse, R48, R16 ;  /* 0x00000030d014723c */ /* 0x040ff00000041810 */
[C---:B------:R-:W-:Y:S01]  /*2d00*/  HMMA.16816.F32.BF16 R16, R208.reuse, R50, R12 ;  /* 0x00000032d010723c */ /* 0x040fe2000004180c */
[----:B------:R-:W1:Y:S07]  /*2d10*/  LDSM.16.M88.4 R48, [R249+0x4000] ;  /* 0x00400000f930783b */ /* 0x000e6e0000000200 */
[C---:B----4-:R-:W-:Y:S08]  /*2d20*/  HMMA.16816.F32.BF16 R12, R208.reuse, R56, R8 ;  /* 0x00000038d00c723c */ /* 0x050ff00000041808 */
[C---:B------:R-:W-:Y:S01]  /*2d30*/  HMMA.16816.F32.BF16 R8, R208.reuse, R58, R24 ;  /* 0x0000003ad008723c */ /* 0x040fe20000041818 */
[----:B-----5:R4:W-:Y:S07]  /*2d40*/  LDSM.16.M88.4 R56, [R3] ;  /* 0x000000000338783b */ /* 0x0209ee0000000200 */
[C---:B------:R-:W-:Y:S08]  /*2d50*/  HMMA.16816.F32.BF16 R28, R208.reuse, R68, R28 ;  /* 0x00000044d01c723c */ /* 0x040ff0000004181c */
[----:B------:R-:W-:Y:S01]  /*2d60*/  HMMA.16816.F32.BF16 R32, R208, R70, R32 ;  /* 0x00000046d020723c */ /* 0x000fe20000041820 */
[----:B------:R-:W5:Y:S04]  /*2d70*/  LDSM.16.M88.4 R68, [R249+0x5000] ;  /* 0x00500000f944783b */ /* 0x000f680000000200 */
[----:B----4-:R-:W4:Y:S03]  /*2d80*/  LDL R3, [R1+0x18] ;  /* 0x0000180001037983 */ /* 0x010f260000100800 */
[C---:B---3--:R-:W-:Y:S08]  /*2d90*/  HMMA.16816.F32.BF16 R24, R212.reuse, R44, R20 ;  /* 0x0000002cd418723c */ /* 0x048ff00000041814 */
[C---:B------:R-:W-:Y:S01]  /*2da0*/  HMMA.16816.F32.BF16 R20, R212.reuse, R46, R16 ;  /* 0x0000002ed414723c */ /* 0x040fe20000041810 */
[----:B------:R-:W3:Y:S07]  /*2db0*/  LDSM.16.M88.4 R44, [R4] ;  /* 0x00000000042c783b */ /* 0x000eee0000000200 */
[C---:B-1----:R-:W-:Y:S08]  /*2dc0*/  HMMA.16816.F32.BF16 R16, R212.reuse, R52, R12 ;  /* 0x00000034d410723c */ /* 0x042ff0000004180c */
[C---:B------:R-:W-:Y:S01]  /*2dd0*/  HMMA.16816.F32.BF16 R12, R212.reuse, R54, R8 ;  /* 0x00000036d40c723c */ /* 0x040fe20000041808 */
[----:B------:R-:W-:Y:S07]  /*2de0*/  LDSM.16.M88.4 R52, [R7+0x4000] ;  /* 0x004000000734783b */ /* 0x000fee0000000200 */
[C---:B------:R-:W-:Y:S08]  /*2df0*/  HMMA.16816.F32.BF16 R8, R212.reuse, R64, R28 ;  /* 0x00000040d408723c */ /* 0x040ff0000004181c */
[----:B------:R-:W-:Y:S01]  /*2e00*/  HMMA.16816.F32.BF16 R32, R212, R66, R32 ;  /* 0x00000042d420723c */ /* 0x000fe20000041820 */
[----:B------:R1:W2:Y:S07]  /*2e10*/  LDSM.16.M88.4 R64, [R2] ;  /* 0x000000000240783b */ /* 0x0002ae0000000200 */
[C---:B------:R-:W-:Y:S08]  /*2e20*/  HMMA.16816.F32.BF16 R28, R216.reuse, R48, R24 ;  /* 0x00000030d81c723c */ /* 0x040ff00000041818 */
[C---:B------:R-:W-:Y:S08]  /*2e30*/  HMMA.16816.F32.BF16 R24, R216.reuse, R50, R20 ;  /* 0x00000032d818723c */ /* 0x040ff00000041814 */
[C---:B------:R-:W-:Y:S01]  /*2e40*/  HMMA.16816.F32.BF16 R20, R216.reuse, R60, R16 ;  /* 0x0000003cd814723c */ /* 0x040fe20000041810 */
[----:B-1----:R-:W4:Y:S07]  /*2e50*/  LDL R2, [R1+0x10] ;  /* 0x0000100001027983 */ /* 0x002f2e0000100800 */
[C---:B------:R-:W-:Y:S08]  /*2e60*/  HMMA.16816.F32.BF16 R16, R216.reuse, R62, R12 ;  /* 0x0000003ed810723c */ /* 0x040ff0000004180c */
[C---:B-----5:R-:W-:Y:S08]  /*2e70*/  HMMA.16816.F32.BF16 R12, R216.reuse, R68, R8 ;  /* 0x00000044d80c723c */ /* 0x060ff00000041808 */
[C---:B------:R-:W-:Y:S01]  /*2e80*/  HMMA.16816.F32.BF16 R8, R216.reuse, R70, R32 ;  /* 0x00000046d808723c */ /* 0x040fe20000041820 */
[----:B------:R-:W-:Y:S07]  /*2e90*/  LDSM.16.M88.4 R68, [R7+0x4800] ;  /* 0x004800000744783b */ /* 0x000fee0000000200 */
[----:B------:R-:W-:Y:S08]  /*2ea0*/  HMMA.16816.F32.BF16 R36, R216, R76, R36 ;  /* 0x0000004cd824723c */ /* 0x000ff00000041824 */
[C---:B---3--:R-:W-:Y:S08]  /*2eb0*/  HMMA.16816.F32.BF16 R32, R220.reuse, R44, R28 ;  /* 0x0000002cdc20723c */ /* 0x048ff0000004181c */
[C---:B------:R-:W-:Y:S08]  /*2ec0*/  HMMA.16816.F32.BF16 R28, R220.reuse, R46, R24 ;  /* 0x0000002edc1c723c */ /* 0x040ff00000041818 */
[C---:B------:R-:W-:Y:S08]  /*2ed0*/  HMMA.16816.F32.BF16 R24, R220.reuse, R56, R20 ;  /* 0x00000038dc18723c */ /* 0x040ff00000041814 */
[C---:B------:R-:W-:Y:S01]  /*2ee0*/  HMMA.16816.F32.BF16 R20, R220.reuse, R58, R16 ;  /* 0x0000003adc14723c */ /* 0x040fe20000041810 */
[----:B------:R-:W-:Y:S07]  /*2ef0*/  LDSM.16.M88.4 R56, [R7+0x5800] ;  /* 0x005800000738783b */ /* 0x000fee0000000200 */
[C---:B--2---:R-:W-:Y:S01]  /*2f00*/  HMMA.16816.F32.BF16 R16, R220.reuse, R64, R12 ;  /* 0x00000040dc10723c */ /* 0x044fe2000004180c */
[----:B------:R-:W1:Y:S07]  /*2f10*/  LDSM.16.M88.4 R12, [R7+0x5000] ;  /* 0x00500000070c783b */ /* 0x000e6e0000000200 */
[C---:B------:R-:W-:Y:S08]  /*2f20*/  HMMA.16816.F32.BF16 R8, R220.reuse, R66, R8 ;  /* 0x00000042dc08723c */ /* 0x040ff00000041808 */
[----:B------:R-:W-:Y:S01]  /*2f30*/  HMMA.16816.F32.BF16 R64, R220, R72, R36 ;  /* 0x00000048dc40723c */ /* 0x000fe20000041824 */
[----:B------:R-:W2:Y:S07]  /*2f40*/  LDSM.16.M88.4 R36, [R250+0x4000] ;  /* 0x00400000fa24783b */ /* 0x000eae0000000200 */
[C---:B------:R-:W-:Y:S08]  /*2f50*/  HMMA.16816.F32.BF16 R48, R224.reuse, R52, R32 ;  /* 0x00000034e030723c */ /* 0x040ff00000041820 */
[C---:B------:R-:W-:Y:S01]  /*2f60*/  HMMA.16816.F32.BF16 R44, R224.reuse, R54, R28 ;  /* 0x00000036e02c723c */ /* 0x040fe2000004181c */
[----:B------:R-:W3:Y:S07]  /*2f70*/  LDSM.16.M88.4 R52, [R250+0x4800] ;  /* 0x00480000fa34783b */ /* 0x000eee0000000200 */
[C---:B-1----:R-:W-:Y:S01]  /*2f80*/  HMMA.16816.F32.BF16 R28, R224.reuse, R12, R16 ;  /* 0x0000000ce01c723c */ /* 0x042fe20000041810 */
[----:B------:R-:W1:Y:S07]  /*2f90*/  LDSM.16.M88.4 R16, [R249+0x6000] ;  /* 0x00600000f910783b */ /* 0x000e6e0000000200 */
[----:B------:R-:W-:Y:S08]  /*2fa0*/  HMMA.16816.F32.BF16 R12, R224, R14, R8 ;  /* 0x0000000ee00c723c */ /* 0x000ff00000041808 */
[----:B--2---:R-:W-:Y:S01]  /*2fb0*/  HMMA.16816.F32.BF16 R8, R228, R36, R48 ;  /* 0x00000024e408723c */ /* 0x004fe20000041830 */
[----:B------:R2:W-:Y:S04]  /*2fc0*/  LDSM.16.M88.4 R48, [R0] ;  /* 0x000000000030783b */ /* 0x0005e80000000200 */
[----:B--2---:R-:W2:Y:S03]  /*2fd0*/  LDL R0, [R1+0xc] ;  /* 0x00000c0001007983 */ /* 0x004ea60000100800 */
[----:B------:R-:W-:Y:S08]  /*2fe0*/  HMMA.16816.F32.BF16 R40, R216, R78, R40 ;  /* 0x0000004ed828723c */ /* 0x000ff00000041828 */
[----:B------:R-:W-:Y:S11]  /*2ff0*/  HMMA.16816.F32.BF16 R32, R224, R70, R20 ;  /* 0x00000046e020723c */ /* 0x000ff60000041814 */
[----:B------:R-:W-:Y:S05]  /*3000*/  @!UPT UIADD3 URZ, URZ, URZ, URZ ;  /* 0x0000003f3f3ff290 */ /* 0x000fea000fffe03f */
[----:B------:R-:W-:Y:S01]  /*3010*/  HMMA.16816.F32.BF16 R60, R220, R74, R40 ;  /* 0x0000004adc3c723c */ /* 0x000fe20000041828 */
[----:B------:R-:W-:Y:S07]  /*3020*/  LDSM.16.M88.4 R72, [R250+0x5800] ;  /* 0x00580000fa48783b */ /* 0x000fee0000000200 */
[----:B------:R-:W-:Y:S01]  /*3030*/  HMMA.16816.F32.BF16 R40, R224, R68, R24 ;  /* 0x00000044e028723c */ /* 0x000fe20000041818 */
[----:B------:R-:W5:Y:S07]  /*3040*/  LDSM.16.M88.4 R68, [R250+0x5000] ;  /* 0x00500000fa44783b */ /* 0x000f6e0000000200 */
[C---:B------:R-:W-:Y:S01]  /*3050*/  HMMA.16816.F32.BF16 R20, R228.reuse, R38, R44 ;  /* 0x00000026e414723c */ /* 0x040fe2000004182c */
[----:B------:R-:W-:Y:S11]  /*3060*/  LDSM.16.M88.4 R44, [R249+0x6800] ;  /* 0x00680000f92c783b */ /* 0x000ff60000000200 */
[----:B------:R-:W-:Y:S04]  /*3070*/  @!UPT UIADD3 URZ, URZ, URZ, URZ ;  /* 0x0000003f3f3ff290 */ /* 0x000fe8000fffe03f */
[C---:B---3--:R-:W-:Y:S01]  /*3080*/  HMMA.16816.F32.BF16 R36, R228.reuse, R52, R40 ;  /* 0x00000034e424723c */ /* 0x048fe20000041828 */
[----:B------:R-:W-:Y:S07]  /*3090*/  LDSM.16.M88.4 R40, [R250+0x6000] ;  /* 0x00600000fa28783b */ /* 0x000fee0000000200 */
[----:B------:R-:W-:Y:S01]  /*30a0*/  HMMA.16816.F32.BF16 R52, R228, R54, R32 ;  /* 0x00000036e434723c */ /* 0x000fe20000041820 */
[----:B----4-:R-:W3:Y:S07]  /*30b0*/  LDSM.16.M88.4 R32, [R3] ;  /* 0x000000000320783b */ /* 0x010eee0000000200 */
[----:B-1----:R-:W-:Y:S08]  /*30c0*/  HMMA.16816.F32.BF16 R8, R232, R16, R8 ;  /* 0x00000010e808723c */ /* 0x002ff00000041808 */
[C---:B------:R-:W-:Y:S01]  /*30d0*/  HMMA.16816.F32.BF16 R24, R224.reuse, R56, R64 ;  /* 0x00000038e018723c */ /* 0x040fe20000041840 */
[----:B------:R-:W-:Y:S07]  /*30e0*/  LDSM.16.M88.4 R64, [R249+0x7800] ;  /* 0x00780000f940783b */ /* 0x000fee0000000200 */
[----:B------:R-:W-:Y:S08]  /*30f0*/  HMMA.16816.F32.BF16 R80, R224, R58, R60 ;  /* 0x0000003ae050723c */ /* 0x000ff0000004183c */
[C---:B-----5:R-:W-:Y:S01]  /*3100*/  HMMA.16816.F32.BF16 R60, R228.reuse, R68, R28 ;  /* 0x00000044e43c723c */ /* 0x060fe2000004181c */
[----:B------:R-:W1:Y:S07]  /*3110*/  LDSM.16.M88.4 R28, [R7+0x6000] ;  /* 0x00600000071c783b */ /* 0x000e6e0000000200 */
[----:B------:R-:W-:Y:S08]  /*3120*/  HMMA.16816.F32.BF16 R56, R228, R70, R12 ;  /* 0x00000046e438723c */ /* 0x000ff0000004180c */
[----:B------:R-:W-:Y:S08]  /*3130*/  HMMA.16816.F32.BF16 R12, R232, R18, R20 ;  /* 0x00000012e80c723c */ /* 0x000ff00000041814 */
[----:B---3--:R-:W-:Y:S08]  /*3140*/  HMMA.16816.F32.BF16 R8, R236, R32, R8 ;  /* 0x00000020ec08723c */ /* 0x008ff00000041808 */
[----:B------:R-:W-:Y:S01]  /*3150*/  HMMA.16816.F32.BF16 R16, R232, R44, R36 ;  /* 0x0000002ce810723c */ /* 0x000fe20000041824 */
[----:B------:R-:W3:Y:S07]  /*3160*/  LDSM.16.M88.4 R36, [R249+0x7000] ;  /* 0x00700000f924783b */ /* 0x000eee0000000200 */
[----:B------:R-:W-:Y:S08]  /*3170*/  HMMA.16816.F32.BF16 R12, R236, R34, R12 ;  /* 0x00000022ec0c723c */ /* 0x000ff0000004180c */
[----:B-1----:R-:W-:Y:S08]  /*3180*/  HMMA.16816.F32.BF16 R8, R240, R28, R8 ;  /* 0x0000001cf008723c */ /* 0x002ff00000041808 */
[----:B------:R-:W-:Y:S08]  /*3190*/  HMMA.16816.F32.BF16 R76, R228, R72, R24 ;  /* 0x00000048e44c723c */ /* 0x000ff00000041818 */
[----:B------:R-:W-:Y:S01]  /*31a0*/  HMMA.16816.F32.BF16 R24, R232, R46, R52 ;  /* 0x0000002ee818723c */ /* 0x000fe20000041834 */
[----:B------:R-:W1:Y:S04]  /*31b0*/  LDSM.16.M88.4 R52, [R2] ;  /* 0x000000000234783b */ /* 0x000e680000000200 */
[----:B------:R-:W4:Y:S03]  /*31c0*/  LDSM.16.M88.4 R44, [R7+0x6800] ;  /* 0x00680000072c783b */ /* 0x000f260000000200 */
[----:B------:R-:W-:Y:S08]  /*31d0*/  HMMA.16816.F32.BF16 R12, R240, R30, R12 ;  /* 0x0000001ef00c723c */ /* 0x000ff0000004180c */
[----:B------:R-:W-:Y:S08]  /*31e0*/  HMMA.16816.F32.BF16 R32, R244, R40, R8 ;  /* 0x00000028f420723c */ /* 0x000ff00000041808 */
[----:B------:R-:W-:Y:S08]  /*31f0*/  HMMA.16816.F32.BF16 R20, R236, R48, R16 ;  /* 0x00000030ec14723c */ /* 0x000ff00000041810 */
[----:B---3--:R-:W-:Y:S08]  /*3200*/  HMMA.16816.F32.BF16 R8, R232, R36, R60 ;  /* 0x00000024e808723c */ /* 0x008ff0000004183c */
[----:B------:R-:W-:Y:S08]  /*3210*/  HMMA.16816.F32.BF16 R16, R236, R50, R24 ;  /* 0x00000032ec10723c */ /* 0x000ff00000041818 */
[----:B------:R-:W-:Y:S01]  /*3220*/  HMMA.16816.F32.BF16 R28, R244, R42, R12 ;  /* 0x0000002af41c723c */ /* 0x000fe2000004180c */
[----:B------:R-:W3:Y:S07]  /*3230*/  LDSM.16.M88.4 R40, [R7+0x7000] ;  /* 0x007000000728783b */ /* 0x000eee0000000200 */
[----:B------:R-:W-:Y:S01]  /*3240*/  HMMA.16816.F32.BF16 R36, R232, R38, R56 ;  /* 0x00000026e824723c */ /* 0x000fe20000041838 */
[----:B------:R-:W5:Y:S07]  /*3250*/  LDSM.16.M88.4 R56, [R250+0x6800] ;  /* 0x00680000fa38783b */ /* 0x000f6e0000000200 */
[----:B-1----:R-:W-:Y:S08]  /*3260*/  HMMA.16816.F32.BF16 R12, R236, R52, R8 ;  /* 0x00000034ec0c723c */ /* 0x002ff00000041808 */
[----:B----4-:R-:W-:Y:S08]  /*3270*/  HMMA.16816.F32.BF16 R8, R240, R46, R16 ;  /* 0x0000002ef008723c */ /* 0x010ff00000041810 */
[----:B------:R-:W-:Y:S08]  /*3280*/  HMMA.16816.F32.BF16 R68, R228, R74, R80 ;  /* 0x0000004ae444723c */ /* 0x000ff00000041850 */
[----:B------:R-:W-:Y:S01]  /*3290*/  HMMA.16816.F32.BF16 R20, R240, R44, R20 ;  /* 0x0000002cf014723c */ /* 0x000fe20000041814 */
[----:B------:R-:W-:Y:S01]  /*32a0*/  FMUL.FTZ R32, R32, c[0x0][0x320] ;  /* 0x0000c80020207a20 */ /* 0x000fe20000410000 */
[----:B------:R-:W-:Y:S01]  /*32b0*/  LDSM.16.M88.4 R44, [R250+0x7000] ;  /* 0x00700000fa2c783b */ /* 0x000fe20000000200 */
[----:B------:R-:W-:-:S02]  /*32c0*/  FMUL.FTZ R33, R33, c[0x0][0x320] ;  /* 0x0000c80021217a20 */ /* 0x000fc40000410000 */
[----:B------:R-:W-:-:S03]  /*32d0*/  FMUL.FTZ R34, R34, c[0x0][0x320] ;  /* 0x0000c80022227a20 */ /* 0x000fc60000410000 */
[----:B------:R-:W-:Y:S01]  /*32e0*/  HMMA.16816.F32.BF16 R60, R232, R64, R76 ;  /* 0x00000040e83c723c */ /* 0x000fe2000004184c */
[----:B------:R-:W-:Y:S01]  /*32f0*/  FMUL.FTZ R35, R35, c[0x0][0x320] ;  /* 0x0000c80023237a20 */ /* 0x000fe20000410000 */
[----:B------:R-:W1:Y:S06]  /*3300*/  MUFU.TANH R72, R32 ;  /* 0x0000002000487308 */ /* 0x000e6c0000002400 */
[----:B---3--:R-:W-:Y:S02]  /*3310*/  HMMA.16816.F32.BF16 R16, R240, R40, R12 ;  /* 0x00000028f010723c */ /* 0x008fe4000004180c */
[----:B------:R-:W3:Y:S01]  /*3320*/  MUFU.TANH R64, R33 ;  /* 0x0000002100407308 */ /* 0x000ee20000002400 */
[----:B--2---:R-:W2:Y:S05]  /*3330*/  LDSM.16.M88.4 R48, [R0] ;  /* 0x000000000030783b */ /* 0x004eaa0000000200 */
[----:B-----5:R-:W-:Y:S02]  /*3340*/  HMMA.16816.F32.BF16 R12, R244, R58, R8 ;  /* 0x0000003af40c723c */ /* 0x020fe40000041808 */
[----:B------:R-:W4:Y:S06]  /*3350*/  MUFU.TANH R73, R34 ;  /* 0x0000002200497308 */ /* 0x000f2c0000002400 */
[----:B------:R-:W-:Y:S02]  /*3360*/  HMMA.16816.F32.BF16 R8, R232, R66, R68 ;  /* 0x00000042e808723c */ /* 0x000fe40000041844 */
[----:B------:R5:W1:Y:S06]  /*3370*/  MUFU.TANH R65, R35 ;  /* 0x0000002300417308 */ /* 0x000a6c0000002400 */
[----:B-----5:R-:W-:Y:S01]  /*3380*/  HMMA.16816.F32.BF16 R32, R236, R54, R36 ;  /* 0x00000036ec20723c */ /* 0x020fe20000041824 */
[----:B------:R-:W5:Y:S07]  /*3390*/  LDSM.16.M88.4 R36, [R7+0x7800] ;  /* 0x007800000724783b */ /* 0x000f6e0000000200 */
[----:B------:R-:W-:Y:S01]  /*33a0*/  HMMA.16816.F32.BF16 R24, R244, R56, R20 ;  /* 0x00000038f418723c */ /* 0x000fe20000041814 */
[----:B------:R-:W-:-:S02]  /*33b0*/  FMUL.FTZ R28, R28, c[0x0][0x320] ;  /* 0x0000c8001c1c7a20 */ /* 0x000fc40000410000 */
[----:B------:R-:W-:Y:S02]  /*33c0*/  FMUL.FTZ R29, R29, c[0x0][0x320] ;  /* 0x0000c8001d1d7a20 */ /* 0x000fe40000410000 */
[----:B------:R-:W-:-:S03]  /*33d0*/  FMUL.FTZ R30, R30, c[0x0][0x320] ;  /* 0x0000c8001e1e7a20 */ /* 0x000fc60000410000 */
[C---:B--2---:R-:W-:Y:S01]  /*33e0*/  HMMA.16816.F32.BF16 R20, R236.reuse, R48, R60 ;  /* 0x00000030ec14723c */ /* 0x044fe2000004183c */
[----:B------:R-:W-:Y:S01]  /*33f0*/  FMUL.FTZ R31, R31, c[0x0][0x320] ;  /* 0x0000c8001f1f7a20 */ /* 0x000fe20000410000 */
[----:B------:R-:W2:Y:S06]  /*3400*/  MUFU.TANH R56, R28 ;  /* 0x0000001c00387308 */ /* 0x000eac0000002400 */
[----:B------:R-:W-:Y:S02]  /*3410*/  HMMA.16816.F32.BF16 R8, R236, R50, R8 ;  /* 0x00000032ec08723c */ /* 0x000fe40000041808 */
[----:B------:R-:W1:Y:S08]  /*3420*/  MUFU.TANH R54, R29 ;  /* 0x0000001d00367308 */ /* 0x000e700000002400 */
[----:B------:R-:W1:Y:S08]  /*3430*/  MUFU.TANH R57, R30 ;  /* 0x0000001e00397308 */ /* 0x000e700000002400 */
[----:B------:R1:W1:Y:S01]  /*3440*/  MUFU.TANH R55, R31 ;  /* 0x0000001f00377308 */ /* 0x0002620000002400 */
[----:B------:R-:W-:-:S02]  /*3450*/  FMUL.FTZ R24, R24, c[0x0][0x320] ;  /* 0x0000c80018187a20 */ /* 0x000fc40000410000 */
[----:B------:R-:W-:Y:S02]  /*3460*/  FMUL.FTZ R25, R25, c[0x0][0x320] ;  /* 0x0000c80019197a20 */ /* 0x000fe40000410000 */
[----:B------:R-:W-:Y:S01]  /*3470*/  FMUL.FTZ R26, R26, c[0x0][0x320] ;  /* 0x0000c8001a1a7a20 */ /* 0x000fe20000410000 */
[----:B-1----:R-:W-:Y:S01]  /*3480*/  HMMA.16816.F32.BF16 R28, R240, R42, R32 ;  /* 0x0000002af01c723c */ /* 0x002fe20000041820 */
[----:B------:R-:W1:Y:S01]  /*3490*/  LDSM.16.M88.4 R32, [R250+0x7800] ;  /* 0x00780000fa20783b */ /* 0x000e620000000200 */
[----:B------:R-:W-:Y:S01]  /*34a0*/  FMUL.FTZ R27, R27, c[0x0][0x320] ;  /* 0x0000c8001b1b7a20 */ /* 0x000fe20000410000 */
[----:B------:R-:W1:Y:S01]  /*34b0*/  MUFU.TANH R53, R24 ;  /* 0x0000001800357308 */ /* 0x000e620000002400 */
[----:B------:R-:W-:Y:S01]  /*34c0*/  FMUL.FTZ R12, R12, c[0x0][0x320] ;  /* 0x0000c8000c0c7a20 */ /* 0x000fe20000410000 */
[----:B------:R-:W-:Y:S01]  /*34d0*/  ISETP.GE.AND P0, PT, R134, 0x2, PT ;  /* 0x000000028600780c */ /* 0x000fe20003f06270 */
[----:B------:R-:W-:Y:S01]  /*34e0*/  FMUL.FTZ R13, R13, c[0x0][0x320] ;  /* 0x0000c8000d0d7a20 */ /* 0x000fe20000410000 */
[----:B------:R-:W-:-:S04]  /*34f0*/  DEPBAR.LE SB0, 0x0 ;  /* 0x000080000000791a */ /* 0x000fc80000000000 */
[----:B------:R-:W1:Y:S01]  /*3500*/  MUFU.TANH R52, R25 ;  /* 0x0000001900347308 */ /* 0x000e620000002400 */
[----:B-----5:R-:W-:Y:S07]  /*3510*/  HMMA.16816.F32.BF16 R8, R240, R38, R8 ;  /* 0x00000026f008723c */ /* 0x020fee0000041808 */
[----:B------:R-:W1:Y:S08]  /*3520*/  MUFU.TANH R48, R26 ;  /* 0x0000001a00307308 */ /* 0x000e700000002400 */
[----:B------:R5:W1:Y:S02]  /*3530*/  MUFU.TANH R43, R27 ;  /* 0x0000001b002b7308 */ /* 0x000a640000002400 */
[----:B-----5:R-:W-:Y:S08]  /*3540*/  HMMA.16816.F32.BF16 R24, R244, R44, R16 ;  /* 0x0000002cf418723c */ /* 0x020ff00000041810 */
[----:B------:R-:W-:Y:S01]  /*3550*/  HMMA.16816.F32.BF16 R16, R240, R36, R20 ;  /* 0x00000024f010723c */ /* 0x000fe20000041814 */
[----:B------:R-:W-:-:S02]  /*3560*/  FMUL.FTZ R14, R14, c[0x0][0x320] ;  /* 0x0000c8000e0e7a20 */ /* 0x000fc40000410000 */
[----:B------:R-:W-:Y:S01]  /*3570*/  FMUL.FTZ R15, R15, c[0x0][0x320] ;  /* 0x0000c8000f0f7a20 */ /* 0x000fe20000410000 */
[----:B------:R-:W1:Y:S08]  /*3580*/  MUFU.TANH R40, R12 ;  /* 0x0000000c00287308 */ /* 0x000e700000002400 */
[----:B------:R-:W2:Y:S01]  /*3590*/  MUFU.TANH R41, R13 ;  /* 0x0000000d00297308 */ /* 0x000ea20000002400 */
[C---:B------:R-:W-:Y:S07]  /*35a0*/  HMMA.16816.F32.BF16 R20, R244.reuse, R46, R28 ;  /* 0x0000002ef414723c */ /* 0x040fee000004181c */
[----:B------:R-:W2:Y:S01]  /*35b0*/  MUFU.TANH R42, R14 ;  /* 0x0000000e002a7308 */ /* 0x000ea20000002400 */
[C---:B-1----:R-:W-:Y:S07]  /*35c0*/  HMMA.16816.F32.BF16 R8, R244.reuse, R34, R8 ;  /* 0x00000022f408723c */ /* 0x042fee0000041808 */
[----:B------:R1:W1:Y:S02]  /*35d0*/  MUFU.TANH R36, R15 ;  /* 0x0000000f00247308 */ /* 0x0002640000002400 */
[----:B-1----:R-:W-:Y:S01]  /*35e0*/  HMMA.16816.F32.BF16 R12, R244, R32, R16 ;  /* 0x00000020f40c723c */ /* 0x002fe20000041810 */
[----:B------:R-:W-:-:S02]  /*35f0*/  FMUL.FTZ R24, R24, c[0x0][0x320] ;  /* 0x0000c80018187a20 */ /* 0x000fc40000410000 */
[----:B------:R-:W-:-:S03]  /*3600*/  FMUL.FTZ R26, R26, c[0x0][0x320] ;  /* 0x0000c8001a1a7a20 */ /* 0x000fc60000410000 */
[----:B------:R1:W1:Y:S01]  /*3610*/  MUFU.TANH R28, R24 ;  /* 0x00000018001c7308 */ /* 0x0002620000002400 */
[----:B------:R-:W-:Y:S02]  /*3620*/  FMUL.FTZ R27, R27, c[0x0][0x320] ;  /* 0x0000c8001b1b7a20 */ /* 0x000fe40000410000 */
[----:B------:R-:W-:Y:S02]  /*3630*/  FMUL.FTZ R20, R20, c[0x0][0x320] ;  /* 0x0000c80014147a20 */ /* 0x000fe40000410000 */
[----:B------:R-:W-:Y:S02]  /*3640*/  FMUL.FTZ R19, R21, c[0x0][0x320] ;  /* 0x0000c80015137a20 */ /* 0x000fe40000410000 */
[----:B------:R-:W-:Y:S02]  /*3650*/  FMUL.FTZ R22, R22, c[0x0][0x320] ;  /* 0x0000c80016167a20 */ /* 0x000fe40000410000 */
[----:B------:R-:W-:Y:S02]  /*3660*/  FMUL.FTZ R23, R23, c[0x0][0x320] ;  /* 0x0000c80017177a20 */ /* 0x000fe40000410000 */
[----:B------:R-:W-:-:S02]  /*3670*/  FMUL.FTZ R8, R8, c[0x0][0x320] ;  /* 0x0000c80008087a20 */ /* 0x000fc40000410000 */
[----:B------:R-:W-:-:S05]  /*3680*/  FMUL.FTZ R7, R9, c[0x0][0x320] ;  /* 0x0000c80009077a20 */ /* 0x000fca0000410000 */
[----:B------:R-:W-:Y:S02]  /*3690*/  FMUL.FTZ R12, R12, c[0x0][0x320] ;  /* 0x0000c8000c0c7a20 */ /* 0x000fe40000410000 */
[----:B-1----:R-:W-:Y:S02]  /*36a0*/  FMUL.FTZ R24, R25, c[0x0][0x320] ;  /* 0x0000c80019187a20 */ /* 0x002fe40000410000 */
[----:B------:R1:W1:Y:S01]  /*36b0*/  MUFU.TANH R18, R12 ;  /* 0x0000000c00127308 */ /* 0x0002620000002400 */
[----:B------:R-:W-:Y:S02]  /*36c0*/  FMUL.FTZ R14, R14, c[0x0][0x320] ;  /* 0x0000c8000e0e7a20 */ /* 0x000fe40000410000 */
[----:B------:R-:W-:Y:S02]  /*36d0*/  FMUL.FTZ R15, R15, c[0x0][0x320] ;  /* 0x0000c8000f0f7a20 */ /* 0x000fe40000410000 */
[----:B------:R-:W-:Y:S02]  /*36e0*/  FMUL.FTZ R10, R10, c[0x0][0x320] ;  /* 0x0000c8000a0a7a20 */ /* 0x000fe40000410000 */
[----:B------:R-:W-:Y:S01]  /*36f0*/  FMUL.FTZ R11, R11, c[0x0][0x320] ;  /* 0x0000c8000b0b7a20 */ /* 0x000fe20000410000 */
[----:B------:R2:W2:Y:S01]  /*3700*/  MUFU.TANH R30, R26 ;  /* 0x0000001a001e7308 */ /* 0x0004a20000002400 */
[----:B-1----:R-:W-:-:S07]  /*3710*/  FMUL.FTZ R12, R13, c[0x0][0x320] ;  /* 0x0000c8000d0c7a20 */ /* 0x002fce0000410000 */
[----:B------:R1:W1:Y:S08]  /*3720*/  MUFU.TANH R29, R27 ;  /* 0x0000001b001d7308 */ /* 0x0002700000002400 */
[----:B------:R1:W1:Y:S08]  /*3730*/  MUFU.TANH R27, R22 ;  /* 0x00000016001b7308 */ /* 0x0002700000002400 */
[----:B------:R1:W1:Y:S08]  /*3740*/  MUFU.TANH R26, R23 ;  /* 0x00000017001a7308 */ /* 0x0002700000002400 */
[----:B------:R-:W1:Y:S08]  /*3750*/  MUFU.TANH R24, R24 ;  /* 0x0000001800187308 */ /* 0x000e700000002400 */
[----:B------:R-:W1:Y:S08]  /*3760*/  MUFU.TANH R20, R20 ;  /* 0x0000001400147308 */ /* 0x000e700000002400 */
[----:B------:R-:W1:Y:S08]  /*3770*/  MUFU.TANH R19, R19 ;  /* 0x0000001300137308 */ /* 0x000e700000002400 */
[----:B------:R-:W1:Y:S08]  /*3780*/  MUFU.TANH R12, R12 ;  /* 0x0000000c000c7308 */ /* 0x000e700000002400 */
[----:B------:R1:W1:Y:S08]  /*3790*/  MUFU.TANH R25, R14 ;  /* 0x0000000e00197308 */ /* 0x0002700000002400 */
[----:B------:R1:W1:Y:S08]  /*37a0*/  MUFU.TANH R23, R15 ;  /* 0x0000000f00177308 */ /* 0x0002700000002400 */
[----:B------:R-:W1:Y:S08]  /*37b0*/  MUFU.TANH R8, R8 ;  /* 0x0000000800087308 */ /* 0x000e700000002400 */
[----:B------:R-:W1:Y:S08]  /*37c0*/  MUFU.TANH R7, R7 ;  /* 0x0000000700077308 */ /* 0x000e700000002400 */
[----:B------:R1:W1:Y:S08]  /*37d0*/  MUFU.TANH R21, R10 ;  /* 0x0000000a00157308 */ /* 0x0002700000002400 */
[----:B------:R1:W1:Y:S01]  /*37e0*/  MUFU.TANH R22, R11 ;  /* 0x0000000b00167308 */ /* 0x0002620000002400 */
[----:B------:R-:W-:Y:S01]  /*37f0*/  BSSY B0, `(.L_x_474) ;  /* 0x000001c000007945 */ /* 0x000fe20003800000 */
[----:B------:R-:W-:Y:S06]  /*3800*/  BAR.SYNC.DEFER_BLOCKING 0x0 ;  /* 0x0000000000007b1d */ /* 0x000fec0000010000 */
[----:B------:R-:W-:Y:S05]  /*3810*/  @!P0 BRA `(.L_x_475) ;  /* 0x0000019000008947 */ /* 0x000fea0003800000 */
[----:B--234-:R-:W-:Y:S01]  /*3820*/  IADD3 R0, R134, -0x2, RZ ;  /* 0xfffffffe86007810 */ /* 0x01cfe20007ffe0ff */
[----:B------:R-:W-:-:S03]  /*3830*/  IMAD.MOV.U32 R9, RZ, RZ, c[0x0][0x1e4] ;  /* 0x00007900ff097624 */ /* 0x000fc600078e00ff */
[----:B------:R-:W-:Y:S01]  /*3840*/  SHF.R.S32.HI R2, RZ, 0x1f, R0 ;  /* 0x0000001fff027819 */ /* 0x000fe20000011400 */
[----:B------:R-:W-:-:S04]  /*3850*/  IMAD.WIDE.U32 R4, R0, c[0x0][0x1e0], RZ ;  /* 0x0000780000047a25 */ /* 0x000fc800078e00ff */
[----:B------:R-:W-:-:S04]  /*3860*/  IMAD R2, R2, c[0x0][0x1e0], RZ ;  /* 0x0000780002027a24 */ /* 0x000fc800078e02ff */
[----:B------:R-:W-:Y:S01]  /*3870*/  IMAD R2, R0, c[0x0][0x1e4], R2 ;  /* 0x0000790000027a24 */ /* 0x000fe200078e0202 */
[----:B------:R-:W-:-:S03]  /*3880*/  LEA R0, P0, R4, R90, 0x6 ;  /* 0x0000005a04007211 */ /* 0x000fc600078030ff */
[----:B------:R-:W-:Y:S01]  /*3890*/  IMAD.IADD R3, R5, 0x1, R2 ;  /* 0x0000000105037824 */ /* 0x000fe200078e0202 */
[----:B------:R-:W-:Y:S01]  /*38a0*/  LEA R2, P1, R0, c[0x0][0x1c8], 0x1 ;  /* 0x0000720000027a11 */ /* 0x000fe200078208ff */
[----:B------:R-:W-:-:S03]  /*38b0*/  IMAD.MOV.U32 R5, RZ, RZ, c[0x0][0x1e0] ;  /* 0x00007800ff057624 */ /* 0x000fc600078e00ff */
[----:B------:R-:W-:Y:S02]  /*38c0*/  LEA.HI.X R3, R4, R88, R3, 0x6, P0 ;  /* 0x0000005804037211 */ /* 0x000fe400000f3403 */
[----:B------:R-:W-:Y:S02]  /*38d0*/  LEA R4, P0, R5, R2, 0x6 ;  /* 0x0000000205047211 */ /* 0x000fe400078030ff */
[----:B------:R-:W-:-:S04]  /*38e0*/  LEA.HI.X R3, R0, c[0x0][0x1cc], R3, 0x1, P1 ;  /* 0x0000730000037a11 */ /* 0x000fc800008f0c03 */
[----:B------:R-:W-:Y:S01]  /*38f0*/  LEA.HI.X R5, R5, R3, R9, 0x6, P0 ;  /* 0x0000000305057211 */ /* 0x000fe200000f3409 */
        /* <DEDUP_REMOVED lines=11> */
.L_x_475:
[----:B--234-:R-:W-:Y:S05]  /*39b0*/  BSYNC B0 ;  /* 0x0000000000007941 */ /* 0x01cfea0003800000 */
.L_x_474:
[----:B------:R-:W2:Y:S04]  /*39c0*/  LDL R0, [R1+0xac] ;  /* 0x0000ac0001007983 */ /* 0x000ea80000100800 */
[----:B------:R-:W3:Y:S01]  /*39d0*/  LDL R3, [R1+0xb0] ;  /* 0x0000b00001037983 */ /* 0x000ee20000100800 */
[----:B------:R-:W-:Y:S01]  /*39e0*/  ISETP.NE.AND P0, PT, R87, 0x1, PT ;  /* 0x000000015700780c */ /* 0x000fe20003f05270 */
[----:B------:R-:W-:-:S02]  /*39f0*/  IMAD R6, R6, R85, 0x1 ;  /* 0x0000000106067424 */ /* 0x000fc400078e0255 */
[----:B------:R-:W4:Y:S04]  /*3a00*/  LDL R49, [R1+0x48] ;  /* 0x0000480001317983 */ /* 0x000f280000100800 */
[----:B------:R-:W5:Y:S04]  /*3a10*/  LDL R112, [R1+0x4] ;  /* 0x0000040001707983 */ /* 0x000f680000100800 */
[----:B------:R-:W-:Y:S04]  /*3a20*/  LDSM.16.MT88.4 R44, [R251] ;  /* 0x00000000fb2c783b */ /* 0x000fe80000004200 */
[----:B------:R-:W-:Y:S04]  /*3a30*/  LDSM.16.MT88.4 R68, [R251+0x2000] ;  /* 0x00200000fb44783b */ /* 0x000fe80000004200 */
[----:B------:R-:W-:Y:S04]  /*3a40*/  LDSM.16.MT88.4 R76, [R248+0x4000] ;  /* 0x00400000f84c783b */ /* 0x000fe80000004200 */
[----:B------:R-:W0:Y:S01]  /*3a50*/  LDGDEPBAR ;  /* 0x00000000000079af */ /* 0x000e220000000000 */
[----:B--2---:R-:W-:-:S04]  /*3a60*/  IMAD.IADD R0, R0, 0x1, R135 ;  /* 0x0000000100007824 */ /* 0x004fc800078e0287 */
[----:B------:R-:W-:-:S05]  /*3a70*/  @P0 IMAD.HI.U32 R2, R0, c[0x0][0x2c8], RZ ;  /* 0x0000b20000020a27 */ /* 0x000fca00078e00ff */
[----:B------:R-:W-:Y:S01]  /*3a80*/  @P0 SHF.R.U32.HI R0, RZ, c[0x0][0x2cc], R2 ;  /* 0x0000b300ff000a19 */ /* 0x000fe20000011602 */
[----:B-----5:R-:W-:Y:S04]  /*3a90*/  LDSM.16.MT88.4 R60, [R112+0x800] ;  /* 0x00080000703c783b */ /* 0x020fe80000004200 */
[----:B------:R-:W2:Y:S04]  /*3aa0*/  SHFL.IDX PT, R2, R0, RZ, 0x1c1f ;  /* 0x001c1fff00027589 */ /* 0x000ea800000e0000 */
[----:B------:R3:W5:Y:S02]  /*3ab0*/  SHFL.IDX PT, R4, R0, 0x1, 0x1c1f ;  /* 0x003c1f0000047f89 */ /* 0x00076400000e0000 */
[----:B---3--:R-:W-:Y:S01]  /*3ac0*/  IADD3 R0, -R3, c[0x0][0x1d0], R6 ;  /* 0x0000740003007a10 */ /* 0x008fe20007ffe106 */
[----:B------:R-:W-:-:S03]  /*3ad0*/  IMAD.IADD R3, R84, 0x1, -R3 ;  /* 0x0000000154037824 */ /* 0x000fc600078e0a03 */
[----:B------:R-:W-:-:S05]  /*3ae0*/  IADD3 R0, R0, -c[0x0][0x168], RZ ;  /* 0x80005a0000007a10 */ /* 0x000fca0007ffe0ff */
[----:B--2---:R-:W-:-:S05]  /*3af0*/  IMAD.IADD R2, R0, 0x1, R2 ;  /* 0x0000000100027824 */ /* 0x004fca00078e0202 */
[----:B------:R-:W-:-:S04]  /*3b00*/  IMNMX R2, R3, R2, PT ;  /* 0x0000000203027217 */ /* 0x000fc80003800200 */
[C---:B------:R-:W-:Y:S02]  /*3b10*/  ISETP.GT.AND P0, PT, R2.reuse, RZ, PT ;  /* 0x000000ff0200720c */ /* 0x040fe40003f04270 */
[----:B------:R-:W-:Y:S02]  /*3b20*/  ISETP.GT.AND P1, PT, R2, 0x1, PT ;  /* 0x000000010200780c */ /* 0x000fe40003f24270 */
[----:B------:R-:W-:Y:S02]  /*3b30*/  FSEL R16, R72, -INF , P0 ;  /* 0xff80000048107808 */ /* 0x000fe40000000000 */
[----:B------:R-:W-:Y:S02]  /*3b40*/  ISETP.GT.AND P0, PT, R2, 0x8, PT ;  /* 0x000000080200780c */ /* 0x000fe40003f04270 */
[----:B-1----:R-:W-:Y:S02]  /*3b50*/  FSEL R15, R64, -INF , P1 ;  /* 0xff800000400f7808 */ /* 0x002fe40000800000 */
[----:B------:R-:W-:Y:S01]  /*3b60*/  ISETP.GT.AND P1, PT, R2, 0x9, PT ;  /* 0x000000090200780c */ /* 0x000fe20003f24270 */
[----:B-----5:R-:W-:Y:S01]  /*3b70*/  IMAD.IADD R0, R0, 0x1, R4 ;  /* 0x0000000100007824 */ /* 0x020fe200078e0204 */
[----:B------:R-:W-:-:S02]  /*3b80*/  FSEL R5, R56, -INF , P0 ;  /* 0xff80000038057808 */ /* 0x000fc40000000000 */
[----:B------:R-:W-:Y:S02]  /*3b90*/  ISETP.GT.AND P0, PT, R2, 0x10, PT ;  /* 0x000000100200780c */ /* 0x000fe40003f04270 */
[----:B------:R-:W-:Y:S02]  /*3ba0*/  FSEL R4, R54, -INF , P1 ;  /* 0xff80000036047808 */ /* 0x000fe40000800000 */
[----:B------:R-:W-:Y:S02]  /*3bb0*/  ISETP.GT.AND P1, PT, R2, 0x11, PT ;  /* 0x000000110200780c */ /* 0x000fe40003f24270 */
[----:B------:R-:W-:Y:S02]  /*3bc0*/  FMNMX.FTZ R6, R16, R15, !PT ;  /* 0x0000000f10067209 */ /* 0x000fe40007810000 */
[----:B------:R-:W-:Y:S02]  /*3bd0*/  IMNMX R0, R3, R0, PT ;  /* 0x0000000003007217 */ /* 0x000fe40003800200 */
[----:B------:R-:W-:-:S02]  /*3be0*/  FSEL R3, R53, -INF , P0 ;  /* 0xff80000035037808 */ /* 0x000fc40000000000 */
[----:B------:R-:W-:Y:S02]  /*3bf0*/  ISETP.GT.AND P0, PT, R2, 0x18, PT ;  /* 0x000000180200780c */ /* 0x000fe40003f04270 */
[----:B------:R-:W-:Y:S02]  /*3c00*/  FSEL R14, R52, -INF , P1 ;  /* 0xff800000340e7808 */ /* 0x000fe40000800000 */
[----:B------:R-:W-:Y:S02]  /*3c10*/  FMNMX.FTZ R6, R5, R6, !PT ;  /* 0x0000000605067209 */ /* 0x000fe40007810000 */
[----:B------:R-:W-:Y:S02]  /*3c20*/  ISETP.GT.AND P1, PT, R2, 0x19, PT ;  /* 0x000000190200780c */ /* 0x000fe40003f24270 */
[----:B------:R-:W-:Y:S02]  /*3c30*/  FSEL R13, R40, -INF , P0 ;  /* 0xff800000280d7808 */ /* 0x000fe40000000000 */
[----:B------:R-:W-:-:S02]  /*3c40*/  ISETP.GT.AND P0, PT, R2, 0x20, PT ;  /* 0x000000200200780c */ /* 0x000fc40003f04270 */
[----:B------:R-:W-:Y:S02]  /*3c50*/  FMNMX.FTZ R6, R4, R6, !PT ;  /* 0x0000000604067209 */ /* 0x000fe40007810000 */
[----:B------:R-:W-:Y:S02]  /*3c60*/  FSEL R17, R41, -INF , P1 ;  /* 0xff80000029117808 */ /* 0x000fe40000800000 */
[----:B------:R-:W-:Y:S02]  /*3c70*/  ISETP.GT.AND P1, PT, R2, 0x21, PT ;  /* 0x000000210200780c */ /* 0x000fe40003f24270 */
[----:B------:R-:W-:Y:S02]  /*3c80*/  FSEL R108, R28, -INF , P0 ;  /* 0xff8000001c6c7808 */ /* 0x000fe40000000000 */
[----:B------:R-:W-:Y:S02]  /*3c90*/  FMNMX.FTZ R6, R3, R6, !PT ;  /* 0x0000000603067209 */ /* 0x000fe40007810000 */
[----:B------:R-:W-:-:S02]  /*3ca0*/  ISETP.GT.AND P0, PT, R2, 0x28, PT ;  /* 0x000000280200780c */ /* 0x000fc40003f04270 */
[----:B------:R-:W-:Y:S02]  /*3cb0*/  FSEL R107, R24, -INF , P1 ;  /* 0xff800000186b7808 */ /* 0x000fe40000800000 */
[----:B------:R-:W-:Y:S02]  /*3cc0*/  ISETP.GT.AND P1, PT, R2, 0x29, PT ;  /* 0x000000290200780c */ /* 0x000fe40003f24270 */
[----:B------:R-:W-:Y:S02]  /*3cd0*/  FMNMX.FTZ R6, R14, R6, !PT ;  /* 0x000000060e067209 */ /* 0x000fe40007810000 */
[----:B------:R-:W-:Y:S02]  /*3ce0*/  FSEL R105, R20, -INF , P0 ;  /* 0xff80000014697808 */ /* 0x000fe40000000000 */
[----:B------:R-:W-:Y:S02]  /*3cf0*/  ISETP.GT.AND P0, PT, R2, 0x30, PT ;  /* 0x000000300200780c */ /* 0x000fe40003f04270 */
[----:B------:R-:W-:-:S02]  /*3d00*/  FSEL R104, R19, -INF , P1 ;  /* 0xff80000013687808 */ /* 0x000fc40000800000 */
[----:B------:R-:W-:Y:S02]  /*3d10*/  ISETP.GT.AND P1, PT, R2, 0x31, PT ;  /* 0x000000310200780c */ /* 0x000fe40003f24270 */
[----:B------:R-:W-:Y:S02]  /*3d20*/  FMNMX.FTZ R6, R13, R6, !PT ;  /* 0x000000060d067209 */ /* 0x000fe40007810000 */
[----:B------:R-:W-:Y:S02]  /*3d30*/  FSEL R102, R18, -INF , P0 ;  /* 0xff80000012667808 */ /* 0x000fe40000000000 */
[----:B------:R-:W-:Y:S02]  /*3d40*/  ISETP.GT.AND P0, PT, R2, 0x38, PT ;  /* 0x000000380200780c */ /* 0x000fe40003f04270 */
[----:B------:R-:W-:Y:S02]  /*3d50*/  FSEL R98, R12, -INF , P1 ;  /* 0xff8000000c627808 */ /* 0x000fe40000800000 */
[----:B------:R-:W-:-:S02]  /*3d60*/  FMNMX.FTZ R6, R17, R6, !PT ;  /* 0x0000000611067209 */ /* 0x000fc40007810000 */
[----:B------:R-:W-:Y:S02]  /*3d70*/  ISETP.GT.AND P1, PT, R2, 0x39, PT ;  /* 0x000000390200780c */ /* 0x000fe40003f24270 */
[----:B------:R-:W-:Y:S02]  /*3d80*/  FSEL R97, R8, -INF , P0 ;  /* 0xff80000008617808 */ /* 0x000fe40000000000 */
[----:B------:R-:W-:Y:S02]  /*3d90*/  FMNMX.FTZ R2, R108, R6, !PT ;  /* 0x000000066c027209 */ /* 0x000fe40007810000 */
[C---:B------:R-:W-:Y:S02]  /*3da0*/  ISETP.GT.AND P0, PT, R0.reuse, RZ, PT ;  /* 0x000000ff0000720c */ /* 0x040fe40003f04270 */
[----:B------:R-:W-:Y:S02]  /*3db0*/  FSEL R96, R7, -INF , P1 ;  /* 0xff80000007607808 */ /* 0x000fe40000800000 */
[----:B------:R-:W-:-:S02]  /*3dc0*/  ISETP.GT.AND P1, PT, R0, 0x1, PT ;  /* 0x000000010000780c */ /* 0x000fc40003f24270 */
[----:B------:R-:W-:Y:S02]  /*3dd0*/  FMNMX.FTZ R2, R107, R2, !PT ;  /* 0x000000026b027209 */ /* 0x000fe40007810000 */
[----:B------:R-:W-:Y:S02]  /*3de0*/  FSEL R12, R73, -INF , P0 ;  /* 0xff800000490c7808 */ /* 0x000fe40000000000 */
[C---:B------:R-:W-:Y:S01]  /*3df0*/  ISETP.GT.AND P0, PT, R0.reuse, 0x8, PT ;  /* 0x000000080000780c */ /* 0x040fe20003f04270 */
[----:B------:R-:W-:Y:S01]  /*3e00*/  LDSM.16.MT88.4 R72, [R251+0x2800] ;  /* 0x00280000fb48783b */ /* 0x000fe20000004200 */
[----:B------:R-:W-:Y:S02]  /*3e10*/  FSEL R11, R65, -INF , P1 ;  /* 0xff800000410b7808 */ /* 0x000fe40000800000 */
[----:B------:R-:W-:Y:S01]  /*3e20*/  FMNMX.FTZ R2, R105, R2, !PT ;  /* 0x0000000269027209 */ /* 0x000fe20007810000 */
[----:B------:R-:W-:Y:S01]  /*3e30*/  LDSM.16.MT88.4 R64, [R252+0x2000] ;  /* 0x00200000fc40783b */ /* 0x000fe20000004200 */
[----:B------:R-:W-:-:S02]  /*3e40*/  ISETP.GT.AND P1, PT, R0, 0x9, PT ;  /* 0x000000090000780c */ /* 0x000fc40003f24270 */
[----:B------:R-:W-:Y:S02]  /*3e50*/  FSEL R10, R57, -INF , P0 ;  /* 0xff800000390a7808 */ /* 0x000fe40000000000 */
[----:B------:R-:W-:Y:S01]  /*3e60*/  FMNMX.FTZ R6, R12, R11, !PT ;  /* 0x0000000b0c067209 */ /* 0x000fe20007810000 */
[----:B------:R-:W-:Y:S01]  /*3e70*/  LDSM.16.MT88.4 R56, [R251+0x800] ;  /* 0x00080000fb38783b */ /* 0x000fe20000004200 */
[----:B------:R-:W-:Y:S02]  /*3e80*/  FMNMX.FTZ R2, R104, R2, !PT ;  /* 0x0000000268027209 */ /* 0x000fe40007810000 */
[----:B------:R-:W-:Y:S02]  /*3e90*/  ISETP.GT.AND P0, PT, R0, 0x10, PT ;  /* 0x000000100000780c */ /* 0x000fe40003f04270 */
[----:B------:R-:W-:Y:S02]  /*3ea0*/  FSEL R9, R55, -INF , P1 ;  /* 0xff80000037097808 */ /* 0x000fe40000800000 */
[----:B------:R-:W-:Y:S01]  /*3eb0*/  FMNMX.FTZ R6, R10, R6, !PT ;  /* 0x000000060a067209 */ /* 0x000fe20007810000 */
[----:B------:R-:W-:Y:S01]  /*3ec0*/  LDSM.16.MT88.4 R52, [R112+0x2000] ;  /* 0x002000007034783b */ /* 0x000fe20000004200 */
[----:B------:R-:W-:-:S02]  /*3ed0*/  FMNMX.FTZ R2, R102, R2, !PT ;  /* 0x0000000266027209 */ /* 0x000fc40007810000 */
[----:B------:R-:W-:Y:S02]  /*3ee0*/  ISETP.GT.AND P1, PT, R0, 0x11, PT ;  /* 0x000000110000780c */ /* 0x000fe40003f24270 */
[----:B------:R-:W-:Y:S02]  /*3ef0*/  FSEL R8, R48, -INF , P0 ;  /* 0xff80000030087808 */ /* 0x000fe40000000000 */
[----:B------:R-:W-:Y:S02]  /*3f00*/  FMNMX.FTZ R6, R9, R6, !PT ;  /* 0x0000000609067209 */ /* 0x000fe40007810000 */
[----:B------:R-:W-:Y:S02]  /*3f10*/  FMNMX.FTZ R2, R98, R2, !PT ;  /* 0x0000000262027209 */ /* 0x000fe40007810000 */
[----:B------:R-:W-:Y:S02]  /*3f20*/  ISETP.GT.AND P0, PT, R0, 0x18, PT ;  /* 0x000000180000780c */ /* 0x000fe40003f04270 */
[----:B------:R-:W-:-:S02]  /*3f30*/  FSEL R7, R43, -INF , P1 ;  /* 0xff8000002b077808 */ /* 0x000fc40000800000 */
[----:B------:R-:W-:Y:S02]  /*3f40*/  FMNMX.FTZ R18, R8, R6, !PT ;  /* 0x0000000608127209 */ /* 0x000fe40007810000 */
        /* <DEDUP_REMOVED lines=8> */
[----:B------:R-:W-:Y:S01]  /*3fd0*/  FMNMX.FTZ R2, R6, R19, !PT ;  /* 0x0000001306027209 */ /* 0x000fe20007810000 */
[----:B------:R-:W-:Y:S01]  /*3fe0*/  LDSM.16.MT88.4 R36, [R248+0x800] ;  /* 0x00080000f824783b */ /* 0x000fe20000004200 */
[----:B------:R-:W-:Y:S02]  /*3ff0*/  ISETP.GT.AND P1, PT, R0, 0x21, PT ;  /* 0x000000210000780c */ /* 0x000fe40003f24270 */
[----:B------:R-:W-:Y:S02]  /*4000*/  FSEL R101, R30, -INF , P0 ;  /* 0xff8000001e657808 */ /* 0x000fe40000000000 */
[----:B------:R-:W-:-:S02]  /*4010*/  FMNMX.FTZ R2, R18, R2, !PT ;  /* 0x0000000212027209 */ /* 0x000fc40007810000 */
[C---:B------:R-:W-:Y:S02]  /*4020*/  ISETP.GT.AND P0, PT, R0.reuse, 0x28, PT ;  /* 0x000000280000780c */ /* 0x040fe40003f04270 */
[----:B------:R-:W-:Y:S02]  /*4030*/  FSEL R106, R29, -INF , P1 ;  /* 0xff8000001d6a7808 */ /* 0x000fe40000800000 */
[----:B------:R-:W-:Y:S01]  /*4040*/  FMNMX.FTZ R2, R101, R2, !PT ;  /* 0x0000000265027209 */ /* 0x000fe20007810000 */
[----:B------:R-:W1:Y:S01]  /*4050*/  SHFL.BFLY PT, R19, R133, 0x2, 0x1f ;  /* 0x0c401f0085137f89 */ /* 0x000e6200000e0000 */
[----:B------:R-:W-:Y:S02]  /*4060*/  ISETP.GT.AND P1, PT, R0, 0x29, PT ;  /* 0x000000290000780c */ /* 0x000fe40003f24270 */
[----:B------:R-:W-:Y:S01]  /*4070*/  FSEL R103, R27, -INF , P0 ;  /* 0xff8000001b677808 */ /* 0x000fe20000000000 */
[----:B------:R-:W-:Y:S01]  /*4080*/  LDSM.16.MT88.4 R28, [R252] ;  /* 0x00000000fc1c783b */ /* 0x000fe20000004200 */
[----:B------:R-:W-:-:S02]  /*4090*/  FMNMX.FTZ R2, R106, R2, !PT ;  /* 0x000000026a027209 */ /* 0x000fc40007810000 */
[----:B------:R-:W-:Y:S02]  /*40a0*/  ISETP.GT.AND P0, PT, R0, 0x30, PT ;  /* 0x000000300000780c */ /* 0x000fe40003f04270 */
[----:B------:R-:W-:Y:S02]  /*40b0*/  FSEL R111, R26, -INF , P1 ;  /* 0xff8000001a6f7808 */ /* 0x000fe40000800000 */
[----:B------:R-:W-:Y:S02]  /*40c0*/  FMNMX.FTZ R2, R103, R2, !PT ;  /* 0x0000000267027209 */ /* 0x000fe40007810000 */
[C---:B------:R-:W-:Y:S02]  /*40d0*/  ISETP.GT.AND P2, PT, R0.reuse, 0x31, PT ;  /* 0x000000310000780c */ /* 0x040fe40003f44270 */
[----:B------:R-:W-:Y:S02]  /*40e0*/  FSEL R110, R25, -INF , P0 ;  /* 0xff800000196e7808 */ /* 0x000fe40000000000 */
[----:B------:R-:W-:Y:S01]  /*40f0*/  FMNMX.FTZ R2, R111, R2, !PT ;  /* 0x000000026f027209 */ /* 0x000fe20007810000 */
[----:B----4-:R-:W-:Y:S01]  /*4100*/  LDSM.16.MT88.4 R24, [R49] ;  /* 0x000000003118783b */ /* 0x010fe20000004200 */
[----:B------:R-:W-:-:S02]  /*4110*/  ISETP.GT.AND P1, PT, R0, 0x38, PT ;  /* 0x000000380000780c */ /* 0x000fc40003f24270 */
[----:B------:R-:W-:Y:S02]  /*4120*/  FSEL R109, R23, -INF , P2 ;  /* 0xff800000176d7808 */ /* 0x000fe40001000000 */
[----:B------:R-:W-:Y:S02]  /*4130*/  FMNMX.FTZ R2, R110, R2, !PT ;  /* 0x000000026e027209 */ /* 0x000fe40007810000 */
[----:B------:R-:W-:Y:S02]  /*4140*/  ISETP.GT.AND P0, PT, R0, 0x39, PT ;  /* 0x000000390000780c */ /* 0x000fe40003f04270 */
[----:B------:R-:W-:Y:S02]  /*4150*/  FSEL R100, R21, -INF , P1 ;  /* 0xff80000015647808 */ /* 0x000fe40000800000 */
[----:B------:R-:W-:Y:S02]  /*4160*/  FMNMX.FTZ R132, R109, R2, !PT ;  /* 0x000000026d847209 */ /* 0x000fe40007810000 */
[----:B------:R-:W-:-:S02]  /*4170*/  FSEL R99, R22, -INF , P0 ;  /* 0xff80000016637808 */ /* 0x000fc40000000000 */
[----:B------:R-:W-:Y:S01]  /*4180*/  FMNMX.FTZ R132, R100, R132, !PT ;  /* 0x0000008464847209 */ /* 0x000fe20007810000 */
[----:B------:R-:W-:Y:S03]  /*4190*/  LDSM.16.MT88.4 R20, [R248] ;  /* 0x00000000f814783b */ /* 0x000fe60000004200 */
        /* <DEDUP_REMOVED lines=10> */
[----:B------:R-:W-:Y:S01]  /*4240*/  FFMA.FTZ R3, R3, c[0x0][0x2d0], -R2 ;  /* 0x0000b40003037a23 */ /* 0x000fe20000010802 */
[----:B-1----:R-:W-:-:S04]  /*4250*/  FMNMX.FTZ R132, R132, R0, !PT ;  /* 0x0000000084847209 */ /* 0x002fc80007810000 */
[C---:B------:R-:W-:Y:S01]  /*4260*/  FSETP.NEU.FTZ.AND P0, PT, R132.reuse, -INF , PT ;  /* 0xff8000008400780b */ /* 0x040fe20003f1d000 */
[----:B------:R-:W-:Y:S01]  /*4270*/  FMUL.FTZ R0, R132, c[0x0][0x2d0] ;  /* 0x0000b40084007a20 */ /* 0x000fe20000410000 */
[----:B------:R1:W-:Y:S04]  /*4280*/  MUFU.EX2 R90, R3 ;  /* 0x00000003005a7308 */ /* 0x0003e80000000800 */
[----:B------:R-:W-:Y:S01]  /*4290*/  FSEL R0, R0, RZ, P0 ;  /* 0x000000ff00007208 */ /* 0x000fe20000000000 */
[--C-:B------:R-:W-:Y:S02]  /*42a0*/  FFMA.FTZ R16, R16, c[0x0][0x2d0], -R2.reuse ;  /* 0x0000b40010107a23 */ /* 0x100fe40000010802 */
[--C-:B------:R-:W-:Y:S02]  /*42b0*/  FFMA.FTZ R15, R15, c[0x0][0x2d0], -R2.reuse ;  /* 0x0000b4000f0f7a23 */ /* 0x100fe40000010802 */
[----:B------:R-:W-:-:S02]  /*42c0*/  FFMA.FTZ R5, R5, c[0x0][0x2d0], -R2 ;  /* 0x0000b40005057a23 */ /* 0x000fc40000010802 */
[----:B------:R-:W-:Y:S02]  /*42d0*/  FFMA.FTZ R4, R4, c[0x0][0x2d0], -R2 ;  /* 0x0000b40004047a23 */ /* 0x000fe40000010802 */
[--C-:B-1----:R-:W-:Y:S02]  /*42e0*/  FFMA.FTZ R3, R10, c[0x0][0x2d0], -R0.reuse ;  /* 0x0000b4000a037a23 */ /* 0x102fe40000010800 */
[--C-:B------:R-:W-:Y:S02]  /*42f0*/  FFMA.FTZ R12, R12, c[0x0][0x2d0], -R0.reuse ;  /* 0x0000b4000c0c7a23 */ /* 0x100fe40000010800 */
[----:B------:R1:W-:Y:S01]  /*4300*/  MUFU.EX2 R82, R3 ;  /* 0x0000000300527308 */ /* 0x0003e20000000800 */
[----:B------:R-:W-:-:S07]  /*4310*/  FFMA.FTZ R11, R11, c[0x0][0x2d0], -R0 ;  /* 0x0000b4000b0b7a23 */ /* 0x000fce0000010800 */
[----:B------:R-:W-:Y:S01]  /*4320*/  MUFU.EX2 R85, R16 ;  /* 0x0000001000557308 */ /* 0x000fe20000000800 */
[----:B-1----:R-:W-:-:S07]  /*4330*/  FFMA.FTZ R3, R9, c[0x0][0x2d0], -R0 ;  /* 0x0000b40009037a23 */ /* 0x002fce0000010800 */
[----:B------:R-:W1:Y:S08]  /*4340*/  MUFU.EX2 R83, R15 ;  /* 0x0000000f00537308 */ /* 0x000e700000000800 */
[----:B------:R-:W-:Y:S08]  /*4350*/  MUFU.EX2 R87, R5 ;  /* 0x0000000500577308 */ /* 0x000ff00000000800 */
[----:B------:R-:W-:Y:S08]  /*4360*/  MUFU.EX2 R89, R4 ;  /* 0x0000000400597308 */ /* 0x000ff00000000800 */
[----:B------:R1:W-:Y:S08]  /*4370*/  MUFU.EX2 R81, R12 ;  /* 0x0000000c00517308 */ /* 0x0003f00000000800 */
[----:B------:R-:W-:Y:S08]  /*4380*/  MUFU.EX2 R80, R11 ;  /* 0x0000000b00507308 */ /* 0x000ff00000000800 */
[----:B------:R2:W3:Y:S01]  /*4390*/  MUFU.EX2 R84, R3 ;  /* 0x0000000300547308 */ /* 0x0004e20000000800 */
[----:B------:R-:W-:-:S02]  /*43a0*/  FFMA.FTZ R14, R14, c[0x0][0x2d0], -R2 ;  /* 0x0000b4000e0e7a23 */ /* 0x000fc40000010802 */
[----:B------:R-:W-:Y:S01]  /*43b0*/  FFMA.FTZ R13, R13, c[0x0][0x2d0], -R2 ;  /* 0x0000b4000d0d7a23 */ /* 0x000fe20000010802 */
[----:B-1----:R-:W-:Y:S01]  /*43c0*/  F2FP.BF16.PACK_AB R12, R83, R85 ;  /* 0x00000055530c723e */ /* 0x002fe200000010ff */
[----:B--2---:R-:W-:-:S04]  /*43d0*/  FFMA.FTZ R3, R8, c[0x0][0x2d0], -R0 ;  /* 0x0000b40008037a23 */ /* 0x004fc80000010800 */
[----:B------:R1:W-:Y:S01]  /*43e0*/  MUFU.EX2 R86, R3 ;  /* 0x0000000300567308 */ /* 0x0003e20000000800 */
[----:B---3--:R-:W-:Y:S01]  /*43f0*/  F2FP.BF16.PACK_AB R15, R84, R82 ;  /* 0x00000052540f723e */ /* 0x008fe200000010ff */
[----:B------:R-:W-:-:S06]  /*4400*/  FFMA.FTZ R17, R17, c[0x0][0x2d0], -R2 ;  /* 0x0000b40011117a23 */ /* 0x000fcc0000010802 */
[----:B------:R2:W3:Y:S01]  /*4410*/  MUFU.EX2 R93, R14 ;  /* 0x0000000e005d7308 */ /* 0x0004e20000000800 */
[----:B-1----:R-:W-:-:S07]  /*4420*/  FFMA.FTZ R3, R7, c[0x0][0x2d0], -R0 ;  /* 0x0000b40007037a23 */ /* 0x002fce0000010800 */
[----:B------:R1:W-:Y:S08]  /*4430*/  MUFU.EX2 R94, R13 ;  /* 0x0000000d005e7308 */ /* 0x0003f00000000800 */
[----:B------:R4:W5:Y:S01]  /*4440*/  MUFU.EX2 R88, R3 ;  /* 0x0000000300587308 */ /* 0x0009620000000800 */
[----:B--2---:R-:W-:Y:S02]  /*4450*/  F2FP.BF16.PACK_AB R14, R89, R87 ;  /* 0x00000057590e723e */ /* 0x004fe400000010ff */
[----:B-1----:R-:W-:Y:S01]  /*4460*/  F2FP.BF16.PACK_AB R13, R80, R81 ;  /* 0x00000051500d723e */ /* 0x002fe200000010ff */
[----:B----4-:R-:W-:-:S04]  /*4470*/  FFMA.FTZ R3, R6, c[0x0][0x2d0], -R0 ;  /* 0x0000b40006037a23 */ /* 0x010fc80000010800 */
[----:B------:R1:W-:Y:S02]  /*4480*/  MUFU.EX2 R92, R3 ;  /* 0x00000003005c7308 */ /* 0x0003e40000000800 */
[C---:B------:R-:W-:Y:S06]  /*4490*/  HMMA.16816.F32.BF16 R4, R12.reuse, R20, RZ ;  /* 0x000000140c04723c */ /* 0x040fec00000418ff */
[----:B------:R-:W2:Y:S02]  /*44a0*/  MUFU.EX2 R95, R17 ;  /* 0x00000011005f7308 */ /* 0x000ea40000000800 */
[----:B------:R-:W-:Y:S01]  /*44b0*/  HMMA.16816.F32.BF16 R20, R12, R22, RZ ;  /* 0x000000160c14723c */ /* 0x000fe200000418ff */
[----:B-1----:R-:W-:-:S05]  /*44c0*/  FFMA.FTZ R3, R18, c[0x0][0x2d0], -R0 ;  /* 0x0000b40012037a23 */ /* 0x002fca0000010800 */
[----:B------:R-:W1:Y:S01]  /*44d0*/  MUFU.EX2 R91, R3 ;  /* 0x00000003005b7308 */ /* 0x000e620000000800 */
[----:B---3--:R-:W-:Y:S02]  /*44e0*/  F2FP.BF16.PACK_AB R8, R93, R90 ;  /* 0x0000005a5d08723e */ /* 0x008fe400000010ff */
[----:B-----5:R-:W-:Y:S02]  /*44f0*/  F2FP.BF16.PACK_AB R9, R88, R86 ;  /* 0x000000565809723e */ /* 0x020fe400000010ff */
[----:B--2---:R-:W-:Y:S02]  /*4500*/  F2FP.BF16.PACK_AB R10, R95, R94 ;  /* 0x0000005e5f0a723e */ /* 0x004fe400000010ff */
[----:B-1----:R-:W-:-:S07]  /*4510*/  F2FP.BF16.PACK_AB R11, R91, R92 ;  /* 0x0000005c5b0b723e */ /* 0x002fce00000010ff */
[C---:B------:R-:W-:Y:S08]  /*4520*/  HMMA.16816.F32.BF16 R136, R8.reuse, R36, R4 ;  /* 0x000000240888723c */ /* 0x040ff00000041804 */
[----:B------:R-:W-:Y:S01]  /*4530*/  HMMA.16816.F32.BF16 R4, R8, R38, R20 ;  /* 0x000000260804723c */ /* 0x000fe20000041814 */
[----:B------:R-:W1:Y:S07]  /*4540*/  LDSM.16.MT88.4 R20, [R248+0x2000] ;  /* 0x00200000f814783b */ /* 0x000e6e0000004200 */
[C---:B------:R-:W-:Y:S11]  /*4550*/  HMMA.16816.F32.BF16 R32, R12.reuse, R28, RZ ;  /* 0x0000001c0c20723c */ /* 0x040ff600000418ff */
[----:B------:R-:W-:Y:S05]  /*4560*/  @!UPT UIADD3 URZ, URZ, URZ, URZ ;  /* 0x0000003f3f3ff290 */ /* 0x000fea000fffe03f */
[----:B------:R-:W-:Y:S02]  /*4570*/  IMAD.MOV.U32 R127, RZ, RZ, R6 ;  /* 0x000000ffff7f7224 */ /* 0x000fe400078e0006 */
[----:B------:R-:W-:Y:S02]  /*4580*/  IMAD.MOV.U32 R126, RZ, RZ, R5 ;  /* 0x000000ffff7e7224 */ /* 0x000fe400078e0005 */
[----:B------:R-:W-:Y:S02]  /*4590*/  IMAD.MOV.U32 R129, RZ, RZ, R7 ;  /* 0x000000ffff817224 */ /* 0x000fe400078e0007 */
[----:B------:R-:W-:Y:S02]  /*45a0*/  IMAD.MOV.U32 R128, RZ, RZ, R4 ;  /* 0x000000ffff807224 */ /* 0x000fe400078e0004 */
[C---:B------:R-:W-:Y:S08]  /*45b0*/  HMMA.16816.F32.BF16 R4, R12.reuse, R44, RZ ;  /* 0x0000002c0c04723c */ /* 0x040ff000000418ff */
[----:B------:R-:W-:Y:S11]  /*45c0*/  HMMA.16816.F32.BF16 R16, R12, R30, RZ ;  /* 0x0000001e0c10723c */ /* 0x000ff600000418ff */
[----:B------:R-:W-:Y:S05]  /*45d0*/  @!UPT UIADD3 URZ, URZ, URZ, URZ ;  /* 0x0000003f3f3ff290 */ /* 0x000fea000fffe03f */
[C---:B------:R-:W-:Y:S08]  /*45e0*/  HMMA.16816.F32.BF16 R28, R8.reuse, R56, R4 ;  /* 0x00000038081c723c */ /* 0x040ff00000041804 */
[C---:B------:R-:W-:Y:S08]  /*45f0*/  HMMA.16816.F32.BF16 R144, R8.reuse, R40, R32 ;  /* 0x000000280890723c */ /* 0x040ff00000041820 */
[----:B------:R-:W-:Y:S01]  /*4600*/  HMMA.16816.F32.BF16 R152, R8, R42, R16 ;  /* 0x0000002a0898723c */ /* 0x000fe20000041810 */
[----:B------:R-:W2:Y:S07]  /*4610*/  LDSM.16.MT88.4 R40, [R252+0x2800] ;  /* 0x00280000fc28783b */ /* 0x000eae0000004200 */
[----:B------:R-:W-:Y:S01]  /*4620*/  HMMA.16816.F32.BF16 R48, R12, R46, RZ ;  /* 0x0000002e0c30723c */ /* 0x000fe200000418ff */
[----:B------:R-:W3:Y:S01]  /*4630*/  LDSM.16.MT88.4 R44, [R248+0x2800] ;  /* 0x00280000f82c783b */ /* 0x000ee20000004200 */
[----:B------:R-:W-:Y:S01]  /*4640*/  IMAD.MOV.U32 R125, RZ, RZ, R29 ;  /* 0x000000ffff7d7224 */ /* 0x000fe200078e001d */
[----:B------:R-:W-:Y:S01]  /*4650*/  MOV R124, R28 ;  /* 0x0000001c007c7202 */ /* 0x000fe20000000f00 */
[----:B------:R-:W-:-:S02]  /*4660*/  IMAD.MOV.U32 R123, RZ, RZ, R31 ;  /* 0x000000ffff7b7224 */ /* 0x000fc400078e001f */
[----:B------:R-:W-:Y:S02]  /*4670*/  IMAD.MOV.U32 R122, RZ, RZ, R30 ;  /* 0x000000ffff7a7224 */ /* 0x000fe400078e001e */
[C---:B------:R-:W-:Y:S08]  /*4680*/  HMMA.16816.F32.BF16 R36, R12.reuse, R24, RZ ;  /* 0x000000180c24723c */ /* 0x040ff000000418ff */
[C---:B------:R-:W-:Y:S08]  /*4690*/  HMMA.16816.F32.BF16 R32, R12.reuse, R26, RZ ;  /* 0x0000001a0c20723c */ /* 0x040ff000000418ff */
[C---:B-1----:R-:W-:Y:S08]  /*46a0*/  HMMA.16816.F32.BF16 R28, R12.reuse, R20, RZ ;  /* 0x000000140c1c723c */ /* 0x042ff000000418ff */
[C---:B------:R-:W-:Y:S08]  /*46b0*/  HMMA.16816.F32.BF16 R24, R12.reuse, R22, RZ ;  /* 0x000000160c18723c */ /* 0x040ff000000418ff */
[C---:B------:R-:W-:Y:S08]  /*46c0*/  HMMA.16816.F32.BF16 R20, R12.reuse, R64, RZ ;  /* 0x000000400c14723c */ /* 0x040ff000000418ff */
[C---:B------:R-:W-:Y:S08]  /*46d0*/  HMMA.16816.F32.BF16 R4, R12.reuse, R68, RZ ;  /* 0x000000440c04723c */ /* 0x040ff000000418ff */
[----:B------:R-:W-:Y:S08]  /*46e0*/  HMMA.16816.F32.BF16 R16, R12, R66, RZ ;  /* 0x000000420c10723c */ /* 0x000ff000000418ff */
[C---:B--2---:R-:W-:Y:S08]  /*46f0*/  HMMA.16816.F32.BF16 R20, R8.reuse, R40, R20 ;  /* 0x000000280814723c */ /* 0x044ff00000041814 */
[C---:B------:R-:W-:Y:S01]  /*4700*/  HMMA.16816.F32.BF16 R160, R8.reuse, R58, R48 ;  /* 0x0000003a08a0723c */ /* 0x040fe20000041830 */
[----:B------:R-:W1:Y:S04]  /*4710*/  LDSM.16.MT88.4 R48, [R112+0x2800] ;  /* 0x002800007030783b */ /* 0x000e680000004200 */
[----:B------:R-:W-:Y:S03]  /*4720*/  LDSM.16.MT88.4 R56, [R248+0x4800] ;  /* 0x00480000f838783b */ /* 0x000fe60000004200 */
[C---:B------:R-:W-:Y:S01]  /*4730*/  HMMA.16816.F32.BF16 R140, R8.reuse, R60, R36 ;  /* 0x0000003c088c723c */ /* 0x040fe20000041824 */
[----:B------:R-:W2:Y:S07]  /*4740*/  LDSM.16.MT88.4 R36, [R252+0x4000] ;  /* 0x00400000fc24783b */ /* 0x000eae0000004200 */
[C---:B---3--:R-:W-:Y:S08]  /*4750*/  HMMA.16816.F32.BF16 R28, R8.reuse, R44, R28 ;  /* 0x0000002c081c723c */ /* 0x048ff0000004181c */
[----:B------:R-:W-:Y:S01]  /*4760*/  HMMA.16816.F32.BF16 R4, R8, R72, R4 ;  /* 0x000000480804723c */ /* 0x000fe20000041804 */
[----:B------:R-:W-:-:S02]  /*4770*/  IMAD.MOV.U32 R67, RZ, RZ, R21 ;  /* 0x000000ffff437224 */ /* 0x000fc400078e0015 */
[----:B------:R-:W-:-:S05]  /*4780*/  IMAD.MOV.U32 R66, RZ, RZ, R22 ;  /* 0x000000ffff427224 */ /* 0x000fca00078e0016 */
[----:B------:R-:W-:Y:S01]  /*4790*/  HMMA.16816.F32.BF16 R44, R8, R46, R24 ;  /* 0x0000002e082c723c */ /* 0x000fe20000041818 */
[----:B------:R-:W-:Y:S02]  /*47a0*/  IMAD.MOV.U32 R65, RZ, RZ, R23 ;  /* 0x000000ffff417224 */ /* 0x000fe400078e0017 */
[----:B------:R-:W-:-:S05]  /*47b0*/  IMAD.MOV.U32 R64, RZ, RZ, R20 ;  /* 0x000000ffff407224 */ /* 0x000fca00078e0014 */
[----:B------:R-:W-:Y:S08]  /*47c0*/  HMMA.16816.F32.BF16 R24, R12, R70, RZ ;  /* 0x000000460c18723c */ /* 0x000ff000000418ff */
[----:B------:R-:W-:Y:S01]  /*47d0*/  HMMA.16816.F32.BF16 R188, R8, R62, R32 ;  /* 0x0000003e08bc723c */ /* 0x000fe20000041820 */
[----:B------:R-:W-:Y:S01]  /*47e0*/  IMAD.MOV.U32 R117, RZ, RZ, R30 ;  /* 0x000000ffff757224 */ /* 0x000fe200078e001e */
[----:B------:R-:W-:Y:S01]  /*47f0*/  MOV R115, R28 ;  /* 0x0000001c00737202 */ /* 0x000fe20000000f00 */
[----:B------:R-:W-:-:S02]  /*4800*/  IMAD.MOV.U32 R116, RZ, RZ, R31 ;  /* 0x000000ffff747224 */ /* 0x000fc400078e001f */
[----:B------:R-:W-:Y:S01]  /*4810*/  IMAD.MOV.U32 R114, RZ, RZ, R29 ;  /* 0x000000ffff727224 */ /* 0x000fe200078e001d */
[----:B------:R-:W-:Y:S01]  /*4820*/  MOV R130, R7 ;  /* 0x0000000700827202 */ /* 0x000fe20000000f00 */
[----:B------:R-:W-:Y:S01]  /*4830*/  LDSM.16.MT88.4 R28, [R252+0x4800] ;  /* 0x00480000fc1c783b */ /* 0x000fe20000004200 */
[----:B------:R-:W-:Y:S03]  /*4840*/  HMMA.16816.F32.BF16 R60, R8, R42, R16 ;  /* 0x0000002a083c723c */ /* 0x000fe60000041810 */
[----:B------:R-:W3:Y:S01]  /*4850*/  LDSM.16.MT88.4 R40, [R251+0x4000] ;  /* 0x00400000fb28783b */ /* 0x000ee20000004200 */
[----:B------:R-:W-:Y:S02]  /*4860*/  IMAD.MOV.U32 R113, RZ, RZ, R5 ;  /* 0x000000ffff717224 */ /* 0x000fe400078e0005 */
[----:B------:R-:W-:Y:S01]  /*4870*/  IMAD.MOV.U32 R3, RZ, RZ, R4 ;  /* 0x000000ffff037224 */ /* 0x000fe200078e0004 */
[----:B------:R-:W4:Y:S01]  /*4880*/  LDSM.16.MT88.4 R32, [R251+0x4800] ;  /* 0x00480000fb20783b */ /* 0x000f220000004200 */
[C---:B------:R-:W-:Y:S08]  /*4890*/  HMMA.16816.F32.BF16 R20, R12.reuse, R52, RZ ;  /* 0x000000340c14723c */ /* 0x040ff000000418ff */
[----:B------:R-:W-:Y:S01]  /*48a0*/  HMMA.16816.F32.BF16 R16, R12, R54, RZ ;  /* 0x000000360c10723c */ /* 0x000fe200000418ff */
[----:B------:R-:W-:-:S07]  /*48b0*/  IMAD.MOV.U32 R131, RZ, RZ, R6 ;  /* 0x000000ffff837224 */ /* 0x000fce00078e0006 */
[----:B------:R-:W-:Y:S08]  /*48c0*/  HMMA.16816.F32.BF16 R4, R12, R76, RZ ;  /* 0x0000004c0c04723c */ /* 0x000ff000000418ff */
[----:B------:R-:W-:Y:S08]  /*48d0*/  HMMA.16816.F32.BF16 R68, R8, R74, R24 ;  /* 0x0000004a0844723c */ /* 0x000ff00000041818 */
[----:B------:R-:W-:Y:S08]  /*48e0*/  HMMA.16816.F32.BF16 R24, R12, R78, RZ ;  /* 0x0000004e0c18723c */ /* 0x000ff000000418ff */
[C---:B-1----:R-:W-:Y:S08]  /*48f0*/  HMMA.16816.F32.BF16 R72, R8.reuse, R48, R20 ;  /* 0x000000300848723c */ /* 0x042ff00000041814 */
[----:B------:R-:W-:Y:S08]  /*4900*/  HMMA.16816.F32.BF16 R164, R8, R50, R16 ;  /* 0x0000003208a4723c */ /* 0x000ff00000041810 */
[C---:B--2---:R-:W-:Y:S08]  /*4910*/  HMMA.16816.F32.BF16 R20, R12.reuse, R36, RZ ;  /* 0x000000240c14723c */ /* 0x044ff000000418ff */
[----:B------:R-:W-:Y:S01]  /*4920*/  HMMA.16816.F32.BF16 R16, R12, R38, RZ ;  /* 0x000000260c10723c */ /* 0x000fe200000418ff */
[----:B------:R-:W1:Y:S01]  /*4930*/  LDSM.16.MT88.4 R36, [R112+0x4000] ;  /* 0x004000007024783b */ /* 0x000e620000004200 */
[----:B------:R-:W-:-:S02]  /*4940*/  IMAD.MOV.U32 R121, RZ, RZ, R143 ;  /* 0x000000ffff797224 */ /* 0x000fc400078e008f */
[----:B------:R-:W-:-:S04]  /*4950*/  IMAD.MOV.U32 R120, RZ, RZ, R140 ;  /* 0x000000ffff787224 */ /* 0x000fc800078e008c */
[----:B------:R-:W-:Y:S01]  /*4960*/  HMMA.16816.F32.BF16 R180, R8, R56, R4 ;  /* 0x0000003808b4723c */ /* 0x000fe20000041804 */
[----:B------:R-:W-:Y:S02]  /*4970*/  IMAD.MOV.U32 R119, RZ, RZ, R142 ;  /* 0x000000ffff777224 */ /* 0x000fe400078e008e */
[----:B------:R-:W-:-:S05]  /*4980*/  IMAD.MOV.U32 R118, RZ, RZ, R141 ;  /* 0x000000ffff767224 */ /* 0x000fca00078e008d */
[----:B---3--:R-:W-:Y:S08]  /*4990*/  HMMA.16816.F32.BF16 R4, R12, R40, RZ ;  /* 0x000000280c04723c */ /* 0x008ff000000418ff */
[C---:B------:R-:W-:Y:S08]  /*49a0*/  HMMA.16816.F32.BF16 R140, R8.reuse, R58, R24 ;  /* 0x0000003a088c723c */ /* 0x040ff00000041818 */
[C---:B------:R-:W-:Y:S01]  /*49b0*/  HMMA.16816.F32.BF16 R156, R8.reuse, R28, R20 ;  /* 0x0000001c089c723c */ /* 0x040fe20000041814 */
[----:B------:R-:W-:Y:S01]  /*49c0*/  IMAD.MOV.U32 R59, RZ, RZ, R112 ;  /* 0x000000ffff3b7224 */ /* 0x000fe200078e0070 */
[----:B------:R-:W-:Y:S04]  /*49d0*/  LDSM.16.MT88.4 R24, [R248+0x6000] ;  /* 0x00600000f818783b */ /* 0x000fe80000004200 */
[----:B------:R-:W2:Y:S02]  /*49e0*/  LDSM.16.MT88.4 R20, [R59+0x4800] ;  /* 0x004800003b14783b */ /* 0x000ea40000004200 */
[----:B----4-:R-:W-:Y:S08]  /*49f0*/  HMMA.16816.F32.BF16 R148, R8, R32, R4 ;  /* 0x000000200894723c */ /* 0x010ff00000041804 */
[----:B-1----:R-:W-:Y:S01]  /*4a00*/  HMMA.16816.F32.BF16 R4, R12, R36, RZ ;  /* 0x000000240c04723c */ /* 0x002fe200000418ff */
[----:B------:R-:W-:-:S02]  /*4a10*/  IMAD.MOV.U32 R49, RZ, RZ, R123 ;  /* 0x000000ffff317224 */ /* 0x000fc400078e007b */
[----:B------:R-:W-:Y:S02]  /*4a20*/  IMAD.MOV.U32 R48, RZ, RZ, R122 ;  /* 0x000000ffff307224 */ /* 0x000fe400078e007a */
[----:B------:R-:W-:Y:S02]  /*4a30*/  IMAD.MOV.U32 R50, RZ, RZ, R121 ;  /* 0x000000ffff327224 */ /* 0x000fe400078e0079 */
[----:B------:R-:W-:Y:S11]  /*4a40*/  IMAD.MOV.U32 R51, RZ, RZ, R120 ;  /* 0x000000ffff337224 */ /* 0x000ff600078e0078 */
[----:B------:R-:W-:Y:S06]  /*4a50*/  @!UPT UIADD3 URZ, URZ, URZ, URZ ;  /* 0x0000003f3f3ff290 */ /* 0x000fec000fffe03f */
[----:B--2---:R-:W-:Y:S08]  /*4a60*/  HMMA.16816.F32.BF16 R120, R8, R20, R4 ;  /* 0x000000140878723c */ /* 0x004ff00000041804 */
[----:B------:R-:W-:Y:S01]  /*4a70*/  HMMA.16816.F32.BF16 R4, R12, R38, RZ ;  /* 0x000000260c04723c */ /* 0x000fe200000418ff */
[----:B------:R-:W-:Y:S02]  /*4a80*/  IMAD.MOV.U32 R56, RZ, RZ, R115 ;  /* 0x000000ffff387224 */ /* 0x000fe400078e0073 */
[----:B------:R-:W-:-:S02]  /*4a90*/  IMAD.MOV.U32 R57, RZ, RZ, R114 ;  /* 0x000000ffff397224 */ /* 0x000fc400078e0072 */
[----:B------:R-:W-:Y:S11]  /*4aa0*/  IMAD.MOV.U32 R77, RZ, RZ, R113 ;  /* 0x000000ffff4d7224 */ /* 0x000ff600078e0071 */
[----:B------:R-:W-:Y:S08]  /*4ab0*/  @!UPT UIADD3 URZ, URZ, URZ, URZ ;  /* 0x0000003f3f3ff290 */ /* 0x000ff0000fffe03f */
[----:B------:R-:W-:Y:S01]  /*4ac0*/  HMMA.16816.F32.BF16 R112, R8, R22, R4 ;  /* 0x000000160870723c */ /* 0x000fe20000041804 */
[----:B------:R-:W1:Y:S07]  /*4ad0*/  LDSM.16.MT88.4 R20, [R248+0x6800] ;  /* 0x00680000f814783b */ /* 0x000e6e0000004200 */
[----:B------:R-:W-:Y:S01]  /*4ae0*/  HMMA.16816.F32.BF16 R4, R12, R24, RZ ;  /* 0x000000180c04723c */ /* 0x000fe200000418ff */
[----:B------:R-:W-:Y:S02]  /*4af0*/  IMAD.MOV.U32 R53, RZ, RZ, R127 ;  /* 0x000000ffff357224 */ /* 0x000fe400078e007f */
[----:B------:R-:W-:-:S02]  /*4b00*/  IMAD.MOV.U32 R52, RZ, RZ, R126 ;  /* 0x000000ffff347224 */ /* 0x000fc400078e007e */
[----:B------:R-:W-:Y:S02]  /*4b10*/  IMAD.MOV.U32 R54, RZ, RZ, R125 ;  /* 0x000000ffff367224 */ /* 0x000fe400078e007d */
[----:B------:R-:W-:Y:S02]  /*4b20*/  IMAD.MOV.U32 R55, RZ, RZ, R124 ;  /* 0x000000ffff377224 */ /* 0x000fe400078e007c */
[----:B------:R-:W-:Y:S08]  /*4b30*/  HMMA.16816.F32.BF16 R124, R8, R30, R16 ;  /* 0x0000001e087c723c */ /* 0x000ff00000041810 */
[----:B------:R-:W-:Y:S01]  /*4b40*/  HMMA.16816.F32.BF16 R16, R12, R42, RZ ;  /* 0x0000002a0c10723c */ /* 0x000fe200000418ff */
[----:B------:R-:W-:-:S02]  /*4b50*/  IMAD.MOV.U32 R76, RZ, RZ, R3 ;  /* 0x000000ffff4c7224 */ /* 0x000fc400078e0003 */
[----:B------:R-:W-:-:S05]  /*4b60*/  FADD.FTZ R3, R85, R83 ;  /* 0x0000005355037221 */ /* 0x000fca0000010000 */
[----:B-1----:R-:W-:Y:S08]  /*4b70*/  HMMA.16816.F32.BF16 R184, R8, R20, R4 ;  /* 0x0000001408b8723c */ /* 0x002ff00000041804 */
[----:B------:R-:W-:Y:S01]  /*4b80*/  HMMA.16816.F32.BF16 R4, R12, R26, RZ ;  /* 0x0000001a0c04723c */ /* 0x000fe200000418ff */
[----:B------:R-:W-:Y:S01]  /*4b90*/  MOV R41, R119 ;  /* 0x0000007700297202 */ /* 0x000fe20000000f00 */
[----:B------:R-:W-:-:S02]  /*4ba0*/  IMAD.MOV.U32 R40, RZ, RZ, R118 ;  /* 0x000000ffff287224 */ /* 0x000fc400078e0076 */
[----:B------:R-:W-:Y:S02]  /*4bb0*/  IMAD.MOV.U32 R78, RZ, RZ, R117 ;  /* 0x000000ffff4e7224 */ /* 0x000fe400078e0075 */
[----:B------:R-:W-:Y:S02]  /*4bc0*/  IMAD.MOV.U32 R79, RZ, RZ, R116 ;  /* 0x000000ffff4f7224 */ /* 0x000fe400078e0074 */
[----:B------:R-:W-:Y:S01]  /*4bd0*/  HMMA.16816.F32.BF16 R116, R8, R34, R16 ;  /* 0x000000220874723c */ /* 0x000fe20000041810 */
[----:B------:R-:W-:-:S06]  /*4be0*/  FADD.FTZ R3, R87, R3 ;  /* 0x0000000357037221 */ /* 0x000fcc0000010000 */
[----:B------:R-:W-:Y:S02]  /*4bf0*/  FADD.FTZ R17, R81, R80 ;  /* 0x0000005051117221 */ /* 0x000fe40000010000 */
[----:B------:R-:W-:Y:S02]  /*4c00*/  FADD.FTZ R16, R89, R3 ;  /* 0x0000000359107221 */ /* 0x000fe40000010000 */
[----:B------:R-:W-:-:S04]  /*4c10*/  FADD.FTZ R17, R82, R17 ;  /* 0x0000001152117221 */ /* 0x000fc80000010000 */
[----:B------:R-:W-:Y:S01]  /*4c20*/  FADD.FTZ R3, R84, R17 ;  /* 0x0000001154037221 */ /* 0x000fe20000010000 */
[----:B------:R-:W-:Y:S01]  /*4c30*/  HMMA.16816.F32.BF16 R168, R8, R22, R4 ;  /* 0x0000001608a8723c */ /* 0x000fe20000041804 */
[----:B------:R-:W-:Y:S06]  /*4c40*/  LDSM.16.MT88.4 R20, [R252+0x6800] ;  /* 0x00680000fc14783b */ /* 0x000fec0000004200 */
[----:B------:R-:W-:Y:S02]  /*4c50*/  FADD.FTZ R4, R90, R16 ;  /* 0x000000105a047221 */ /* 0x000fe40000010000 */
[----:B------:R-:W1:Y:S02]  /*4c60*/  LDSM.16.MT88.4 R16, [R252+0x6000] ;  /* 0x00600000fc10783b */ /* 0x000e640000004200 */
[----:B------:R-:W-:-:S02]  /*4c70*/  FADD.FTZ R25, R93, R4 ;  /* 0x000000045d197221 */ /* 0x000fc40000010000 */
[----:B-1----:R-:W-:Y:S01]  /*4c80*/  HMMA.16816.F32.BF16 R4, R12, R16, RZ ;  /* 0x000000100c04723c */ /* 0x002fe200000418ff */
[----:B------:R-:W-:Y:S02]  /*4c90*/  FADD.FTZ R3, R86, R3 ;  /* 0x0000000356037221 */ /* 0x000fe40000010000 */
[--C-:B------:R-:W-:Y:S11]  /*4ca0*/  FFMA.FTZ R24, R108, c[0x0][0x2d0], -R2.reuse ;  /* 0x0000b4006c187a23 */ /* 0x100ff60000010802 */
[----:B------:R-:W-:Y:S10]  /*4cb0*/  @!UPT UIADD3 URZ, URZ, URZ, URZ ;  /* 0x0000003f3f3ff290 */ /* 0x000ff4000fffe03f */
[----:B------:R-:W-:Y:S08]  /*4cc0*/  HMMA.16816.F32.BF16 R80, R8, R20, R4 ;  /* 0x000000140850723c */ /* 0x000ff00000041804 */
[----:B------:R-:W-:Y:S01]  /*4cd0*/  HMMA.16816.F32.BF16 R4, R12, R18, RZ ;  /* 0x000000120c04723c */ /* 0x000fe200000418ff */
[--C-:B------:R-:W-:Y:S02]  /*4ce0*/  FFMA.FTZ R26, R107, c[0x0][0x2d0], -R2.reuse ;  /* 0x0000b4006b1a7a23 */ /* 0x100fe40000010802 */
[----:B------:R-:W-:Y:S01]  /*4cf0*/  FADD.FTZ R27, R88, R3 ;  /* 0x00000003581b7221 */ /* 0x000fe20000010000 */
[----:B------:R-:W-:Y:S01]  /*4d00*/  MOV R89, R52 ;  /* 0x0000003400597202 */ /* 0x000fe20000000f00 */
[----:B------:R-:W-:-:S02]  /*4d10*/  FFMA.FTZ R28, R105, c[0x0][0x2d0], -R2 ;  /* 0x0000b400691c7a23 */ /* 0x000fc40000010802 */
[----:B------:R-:W-:Y:S02]  /*4d20*/  IMAD.MOV.U32 R107, RZ, RZ, R54 ;  /* 0x000000ffff6b7224 */ /* 0x000fe400078e0036 */
[----:B------:R-:W-:Y:S02]  /*4d30*/  IMAD.MOV.U32 R105, RZ, RZ, R55 ;  /* 0x000000ffff697224 */ /* 0x000fe400078e0037 */
[----:B------:R-:W-:Y:S02]  /*4d40*/  IMAD.MOV.U32 R90, RZ, RZ, R53 ;  /* 0x000000ffff5a7224 */ /* 0x000fe400078e0035 */
[----:B------:R-:W-:Y:S02]  /*4d50*/  IMAD.MOV.U32 R53, RZ, RZ, R67 ;  /* 0x000000ffff357224 */ /* 0x000fe400078e0043 */
[----:B------:R-:W-:Y:S02]  /*4d60*/  IMAD.MOV.U32 R54, RZ, RZ, R66 ;  /* 0x000000ffff367224 */ /* 0x000fe400078e0042 */
[----:B------:R-:W-:-:S02]  /*4d70*/  IMAD.MOV.U32 R55, RZ, RZ, R65 ;  /* 0x000000ffff377224 */ /* 0x000fc400078e0041 */
[----:B------:R-:W-:Y:S01]  /*4d80*/  IMAD.MOV.U32 R52, RZ, RZ, R64 ;  /* 0x000000ffff347224 */ /* 0x000fe200078e0040 */
[----:B------:R-:W1:Y:S01]  /*4d90*/  MUFU.EX2 R3, R24 ;  /* 0x0000001800037308 */ /* 0x000e620000000800 */
[--C-:B------:R-:W-:Y:S02]  /*4da0*/  FFMA.FTZ R29, R104, c[0x0][0x2d0], -R2.reuse ;  /* 0x0000b400681d7a23 */ /* 0x100fe40000010802 */
[--C-:B------:R-:W-:Y:S01]  /*4db0*/  FFMA.FTZ R36, R102, c[0x0][0x2d0], -R2.reuse ;  /* 0x0000b40066247a23 */ /* 0x100fe20000010802 */
[----:B------:R-:W-:Y:S01]  /*4dc0*/  HMMA.16816.F32.BF16 R64, R8, R22, R4 ;  /* 0x000000160840723c */ /* 0x000fe20000041804 */
[--C-:B------:R-:W-:Y:S01]  /*4dd0*/  FFMA.FTZ R37, R98, c[0x0][0x2d0], -R2.reuse ;  /* 0x0000b40062257a23 */ /* 0x100fe20000010802 */
[----:B------:R-:W-:Y:S01]  /*4de0*/  LDSM.16.MT88.4 R20, [R251+0x6800] ;  /* 0x00680000fb14783b */ /* 0x000fe20000004200 */
[--C-:B------:R-:W-:Y:S02]  /*4df0*/  FFMA.FTZ R38, R97, c[0x0][0x2d0], -R2.reuse ;  /* 0x0000b40061267a23 */ /* 0x100fe40000010802 */
[----:B------:R-:W-:-:S02]  /*4e00*/  FFMA.FTZ R39, R96, c[0x0][0x2d0], -R2 ;  /* 0x0000b40060277a23 */ /* 0x000fc40000010802 */
[----:B------:R2:W-:Y:S01]  /*4e10*/  MUFU.EX2 R2, R26 ;  /* 0x0000001a00027308 */ /* 0x0005e20000000800 */
[----:B------:R-:W-:Y:S02]  /*4e20*/  FADD.FTZ R4, R94, R25 ;  /* 0x000000195e047221 */ /* 0x000fe40000010000 */
[----:B------:R-:W-:Y:S02]  /*4e30*/  FADD.FTZ R5, R92, R27 ;  /* 0x0000001b5c057221 */ /* 0x000fe40000010000 */
[--C-:B------:R-:W-:Y:S01]  /*4e40*/  FFMA.FTZ R6, R101, c[0x0][0x2d0], -R0.reuse ;  /* 0x0000b40065067a23 */ /* 0x100fe20000010800 */
[----:B--2---:R-:W2:Y:S01]  /*4e50*/  LDSM.16.MT88.4 R24, [R251+0x6000] ;  /* 0x00600000fb18783b */ /* 0x004ea20000004200 */
[----:B------:R-:W-:Y:S02]  /*4e60*/  FADD.FTZ R18, R91, R5 ;  /* 0x000000055b127221 */ /* 0x000fe40000010000 */
[----:B------:R-:W-:Y:S02]  /*4e70*/  FFMA.FTZ R5, R106, c[0x0][0x2d0], -R0 ;  /* 0x0000b4006a057a23 */ /* 0x000fe40000010800 */
[----:B------:R-:W3:Y:S01]  /*4e80*/  MUFU.EX2 R6, R6 ;  /* 0x0000000600067308 */ /* 0x000ee20000000800 */
[----:B------:R-:W-:-:S07]  /*4e90*/  FADD.FTZ R4, R95, R4 ;  /* 0x000000045f047221 */ /* 0x000fce0000010000 */
[----:B------:R-:W4:Y:S08]  /*4ea0*/  MUFU.EX2 R5, R5 ;  /* 0x0000000500057308 */ /* 0x000f300000000800 */
[----:B------:R-:W5:Y:S08]  /*4eb0*/  MUFU.EX2 R16, R28 ;  /* 0x0000001c00107308 */ /* 0x000f700000000800 */
[----:B------:R4:W2:Y:S01]  /*4ec0*/  MUFU.EX2 R7, R29 ;  /* 0x0000001d00077308 */ /* 0x0008a20000000800 */
[----:B-1----:R-:W-:-:S02]  /*4ed0*/  FADD.FTZ R4, R3, R4 ;  /* 0x0000000403047221 */ /* 0x002fc40000010000 */
[--C-:B------:R-:W-:Y:S02]  /*4ee0*/  FFMA.FTZ R31, R103, c[0x0][0x2d0], -R0.reuse ;  /* 0x0000b400671f7a23 */ /* 0x100fe40000010800 */
[--C-:B------:R-:W-:Y:S02]  /*4ef0*/  FFMA.FTZ R30, R111, c[0x0][0x2d0], -R0.reuse ;  /* 0x0000b4006f1e7a23 */ /* 0x100fe40000010800 */
[--C-:B------:R-:W-:Y:S02]  /*4f00*/  FFMA.FTZ R33, R110, c[0x0][0x2d0], -R0.reuse ;  /* 0x0000b4006e217a23 */ /* 0x100fe40000010800 */
[--C-:B------:R-:W-:Y:S02]  /*4f10*/  FFMA.FTZ R32, R109, c[0x0][0x2d0], -R0.reuse ;  /* 0x0000b4006d207a23 */ /* 0x100fe40000010800 */
[--C-:B------:R-:W-:Y:S02]  /*4f20*/  FFMA.FTZ R35, R100, c[0x0][0x2d0], -R0.reuse ;  /* 0x0000b40064237a23 */ /* 0x100fe40000010800 */
[----:B------:R-:W-:-:S02]  /*4f30*/  FFMA.FTZ R34, R99, c[0x0][0x2d0], -R0 ;  /* 0x0000b40063227a23 */ /* 0x000fc40000010800 */
[----:B---3--:R-:W-:Y:S02]  /*4f40*/  FADD.FTZ R0, R6, R18 ;  /* 0x0000001206007221 */ /* 0x008fe40000010000 */
[C---:B------:R-:W-:Y:S01]  /*4f50*/  FADD.FTZ R17, R2.reuse, R4 ;  /* 0x0000000402117221 */ /* 0x040fe20000010000 */
[----:B------:R-:W-:Y:S01]  /*4f60*/  F2FP.BF16.PACK_AB R4, R2, R3 ;  /* 0x000000030204723e */ /* 0x000fe200000010ff */
[C---:B----4-:R-:W-:Y:S01]  /*4f70*/  FADD.FTZ R29, R5.reuse, R0 ;  /* 0x00000000051d7221 */ /* 0x050fe20000010000 */
[----:B------:R-:W-:Y:S01]  /*4f80*/  F2FP.BF16.PACK_AB R5, R5, R6 ;  /* 0x000000060505723e */ /* 0x000fe200000010ff */
[----:B-----5:R-:W-:Y:S01]  /*4f90*/  FADD.FTZ R2, R16, R17 ;  /* 0x0000001110027221 */ /* 0x020fe20000010000 */
[C---:B--2---:R-:W-:Y:S02]  /*4fa0*/  F2FP.BF16.PACK_AB R6, R7.reuse, R16 ;  /* 0x000000100706723e */ /* 0x044fe400000010ff */
[----:B------:R-:W-:Y:S01]  /*4fb0*/  HMMA.16816.F32.BF16 R16, R12, R24, RZ ;  /* 0x000000180c10723c */ /* 0x000fe200000418ff */
[----:B------:R-:W-:Y:S01]  /*4fc0*/  MOV R108, R59 ;  /* 0x0000003b006c7202 */ /* 0x000fe20000000f00 */
[----:B------:R-:W-:-:S06]  /*4fd0*/  FADD.FTZ R28, R7, R2 ;  /* 0x00000002071c7221 */ /* 0x000fcc0000010000 */
[----:B------:R-:W-:Y:S01]  /*4fe0*/  HMMA.16816.F32.BF16 R24, R12, R26, RZ ;  /* 0x0000001a0c18723c */ /* 0x000fe200000418ff */
[----:B------:R-:W-:Y:S01]  /*4ff0*/  IMAD.MOV.U32 R59, RZ, RZ, R50 ;  /* 0x000000ffff3b7224 */ /* 0x000fe200078e0032 */
[----:B------:R-:W1:Y:S01]  /*5000*/  MUFU.EX2 R2, R31 ;  /* 0x0000001f00027308 */ /* 0x000e620000000800 */
[----:B------:R-:W-:Y:S02]  /*5010*/  IMAD.MOV.U32 R87, RZ, RZ, R51 ;  /* 0x000000ffff577224 */ /* 0x000fe400078e0033 */
[----:B------:R-:W-:Y:S02]  /*5020*/  IMAD.MOV.U32 R86, RZ, RZ, R48 ;  /* 0x000000ffff567224 */ /* 0x000fe400078e0030 */
[----:B------:R-:W-:-:S03]  /*5030*/  IMAD.MOV.U32 R84, RZ, RZ, R49 ;  /* 0x000000ffff547224 */ /* 0x000fc600078e0031 */
[----:B------:R-:W-:Y:S06]  /*5040*/  MUFU.EX2 R0, R30 ;  /* 0x0000001e00007308 */ /* 0x000fec0000000800 */
[----:B------:R-:W-:Y:S02]  /*5050*/  HMMA.16816.F32.BF16 R48, R8, R20, R16 ;  /* 0x000000140830723c */ /* 0x000fe40000041810 */
[----:B------:R-:W2:Y:S08]  /*5060*/  MUFU.EX2 R16, R36 ;  /* 0x0000002400107308 */ /* 0x000eb00000000800 */
[----:B------:R-:W3:Y:S01]  /*5070*/  MUFU.EX2 R3, R37 ;  /* 0x0000002500037308 */ /* 0x000ee20000000800 */
[----:B-1----:R-:W-:-:S07]  /*5080*/  FADD.FTZ R7, R2, R29 ;  /* 0x0000001d02077221 */ /* 0x002fce0000010000 */
[----:B------:R-:W1:Y:S08]  /*5090*/  MUFU.EX2 R18, R33 ;  /* 0x0000002100127308 */ /* 0x000e700000000800 */
[----:B------:R-:W4:Y:S01]  /*50a0*/  MUFU.EX2 R20, R38 ;  /* 0x0000002600147308 */ /* 0x000f220000000800 */
[----:B------:R-:W-:Y:S02]  /*50b0*/  IMAD.MOV.U32 R85, RZ, RZ, R40 ;  /* 0x000000ffff557224 */ /* 0x000fe400078e0028 */
[----:B------:R-:W-:-:S05]  /*50c0*/  IMAD.MOV.U32 R58, RZ, RZ, R41 ;  /* 0x000000ffff3a7224 */ /* 0x000fca00078e0029 */
[----:B------:R-:W5:Y:S01]  /*50d0*/  MUFU.EX2 R17, R32 ;  /* 0x0000002000117308 */ /* 0x000f620000000800 */
[----:B--2---:R-:W-:Y:S01]  /*50e0*/  FADD.FTZ R21, R16, R28 ;  /* 0x0000001c10157221 */ /* 0x004fe20000010000 */
[----:B------:R-:W-:Y:S06]  /*50f0*/  HMMA.16816.F32.BF16 R40, R8, R22, R24 ;  /* 0x000000160828723c */ /* 0x000fec0000041818 */
[----:B------:R-:W2:Y:S01]  /*5100*/  MUFU.EX2 R19, R39 ;  /* 0x0000002700137308 */ /* 0x000ea20000000800 */
[C---:B------:R-:W-:Y:S01]  /*5110*/  FADD.FTZ R22, R0.reuse, R7 ;  /* 0x0000000700167221 */ /* 0x040fe20000010000 */
[----:B------:R-:W-:Y:S01]  /*5120*/  F2FP.BF16.PACK_AB R7, R0, R2 ;  /* 0x000000020007723e */ /* 0x000fe200000010ff */
[----:B---3--:R-:W-:-:S02]  /*5130*/  FADD.FTZ R2, R3, R21 ;  /* 0x0000001503027221 */ /* 0x008fc40000010000 */
[----:B-1----:R-:W-:Y:S02]  /*5140*/  FADD.FTZ R0, R18, R22 ;  /* 0x0000001612007221 */ /* 0x002fe40000010000 */
[----:B------:R-:W-:Y:S02]  /*5150*/  IMAD.MOV.U32 R95, RZ, RZ, R84 ;  /* 0x000000ffff5f7224 */ /* 0x000fe400078e0054 */
[----:B----4-:R-:W-:Y:S02]  /*5160*/  FADD.FTZ R2, R20, R2 ;  /* 0x0000000214027221 */ /* 0x010fe40000010000 */
[----:B------:R-:W-:Y:S02]  /*5170*/  IMAD.MOV.U32 R84, RZ, RZ, R87 ;  /* 0x000000ffff547224 */ /* 0x000fe400078e0057 */
[----:B------:R-:W-:Y:S01]  /*5180*/  IMAD.MOV.U32 R102, RZ, RZ, R128 ;  /* 0x000000ffff667224 */ /* 0x000fe200078e0080 */
[----:B------:R-:W-:Y:S01]  /*5190*/  F2FP.BF16.PACK_AB R128, R3, R16 ;  /* 0x000000100380723e */ /* 0x000fe200000010ff */
[----:B------:R-:W-:Y:S01]  /*51a0*/  IMAD.MOV.U32 R87, RZ, RZ, R59 ;  /* 0x000000ffff577224 */ /* 0x000fe200078e003b */
[----:B------:R-:W-:Y:S01]  /*51b0*/  MOV R59, R79 ;  /* 0x0000004f003b7202 */ /* 0x000fe20000000f00 */
[----:B------:R-:W-:Y:S01]  /*51c0*/  IMAD.MOV.U32 R104, RZ, RZ, R129 ;  /* 0x000000ffff687224 */ /* 0x000fe200078e0081 */
[C---:B-----5:R-:W-:Y:S01]  /*51d0*/  F2FP.BF16.PACK_AB R129, R17.reuse, R18 ;  /* 0x000000121181723e */ /* 0x060fe200000010ff */
[----:B------:R-:W-:-:S02]  /*51e0*/  FADD.FTZ R3, R17, R0 ;  /* 0x0000000011037221 */ /* 0x000fc40000010000 */
[----:B------:R-:W-:Y:S01]  /*51f0*/  IMAD.MOV.U32 R79, RZ, RZ, R130 ;  /* 0x000000ffff4f7224 */ /* 0x000fe200078e0082 */
[C---:B--2---:R-:W-:Y:S01]  /*5200*/  F2FP.BF16.PACK_AB R130, R19.reuse, R20 ;  /* 0x000000141382723e */ /* 0x044fe200000010ff */
[----:B------:R-:W-:Y:S02]  /*5210*/  FADD.FTZ R0, R19, R2 ;  /* 0x0000000213007221 */ /* 0x000fe40000010000 */
[----:B------:R-:W1:Y:S01]  /*5220*/  LDSM.16.MT88.4 R16, [R108+0x6000] ;  /* 0x006000006c10783b */ /* 0x000e620000004200 */
[----:B------:R-:W2:Y:S03]  /*5230*/  MUFU.EX2 R2, R35 ;  /* 0x0000002300027308 */ /* 0x000ea60000000800 */
[----:B------:R3:W-:Y:S01]  /*5240*/  STL [R1+0x7c], R0 ;  /* 0x00007c0001007387 */ /* 0x0007e20000100800 */
[----:B------:R-:W-:Y:S02]  /*5250*/  IMAD.MOV.U32 R94, RZ, RZ, R86 ;  /* 0x000000ffff5e7224 */ /* 0x000fe400078e0056 */
[----:B------:R-:W-:-:S02]  /*5260*/  IMAD.MOV.U32 R86, RZ, RZ, R58 ;  /* 0x000000ffff567224 */ /* 0x000fc400078e003a */
[----:B------:R-:W-:Y:S02]  /*5270*/  IMAD.MOV.U32 R58, RZ, RZ, R78 ;  /* 0x000000ffff3a7224 */ /* 0x000fe400078e004e */
[----:B------:R-:W-:Y:S02]  /*5280*/  IMAD.MOV.U32 R78, RZ, RZ, R131 ;  /* 0x000000ffff4e7224 */ /* 0x000fe400078e0083 */
[----:B--2---:R-:W-:Y:S01]  /*5290*/  FADD.FTZ R3, R2, R3 ;  /* 0x0000000302037221 */ /* 0x004fe20000010000 */
[----:B---3--:R-:W2:Y:S01]  /*52a0*/  MUFU.EX2 R0, R34 ;  /* 0x0000002200007308 */ /* 0x008ea20000000800 */
[----:B-1----:R-:W-:Y:S02]  /*52b0*/  HMMA.16816.F32.BF16 R20, R12, R16, RZ ;  /* 0x000000100c14723c */ /* 0x002fe400000418ff */
[C---:B--2---:R-:W-:Y:S01]  /*52c0*/  FADD.FTZ R3, R0.reuse, R3 ;  /* 0x0000000300037221 */ /* 0x044fe20000010000 */
[----:B------:R-:W-:Y:S01]  /*52d0*/  F2FP.BF16.PACK_AB R131, R0, R2 ;  /* 0x000000020083723e */ /* 0x000fe200000010ff */
[----:B------:R-:W-:-:S04]  /*52e0*/  IMAD.MOV.U32 R0, RZ, RZ, R108 ;  /* 0x000000ffff007224 */ /* 0x000fc800078e006c */
[----:B------:R-:W-:Y:S01]  /*52f0*/  HMMA.16816.F32.BF16 R12, R12, R18, RZ ;  /* 0x000000120c0c723c */ /* 0x000fe200000418ff */
[----:B------:R-:W1:Y:S01]  /*5300*/  LDSM.16.MT88.4 R16, [R0+0x6800] ;  /* 0x006800000010783b */ /* 0x000e620000004200 */
[----:B------:R-:W-:Y:S01]  /*5310*/  IMAD.MOV.U32 R88, RZ, RZ, R102 ;  /* 0x000000ffff587224 */ /* 0x000fe200078e0066 */
[----:B------:R-:W-:Y:S11]  /*5320*/  MOV R91, R104 ;  /* 0x00000068005b7202 */ /* 0x000ff60000000f00 */
[----:B------:R-:W-:Y:S02]  /*5330*/  @!UPT UIADD3 URZ, URZ, URZ, URZ ;  /* 0x0000003f3f3ff290 */ /* 0x000fe4000fffe03f */
[C---:B-1----:R-:W-:Y:S08]  /*5340*/  HMMA.16816.F32.BF16 R20, R8.reuse, R16, R20 ;  /* 0x000000100814723c */ /* 0x042ff00000041814 */
[----:B------:R-:W-:Y:S01]  /*5350*/  HMMA.16816.F32.BF16 R12, R8, R18, R12 ;  /* 0x00000012080c723c */ /* 0x000fe2000004180c */
[----:B------:R-:W1:Y:S07]  /*5360*/  LDSM.16.MT88.4 R8, [R248+0x1000] ;  /* 0x00100000f808783b */ /* 0x000e6e0000004200 */
[C---:B-1----:R-:W-:Y:S08]  /*5370*/  HMMA.16816.F32.BF16 R136, R4.reuse, R8, R136 ;  /* 0x000000080488723c */ /* 0x042ff00000041888 */
[----:B------:R-:W-:Y:S01]  /*5380*/  HMMA.16816.F32.BF16 R16, R4, R10, R88 ;  /* 0x0000000a0410723c */ /* 0x000fe20000041858 */
[----:B------:R-:W1:Y:S01]  /*5390*/  LDSM.16.MT88.4 R8, [R252+0x1000] ;  /* 0x00100000fc08783b */ /* 0x000e620000004200 */
[----:B------:R-:W-:-:S02]  /*53a0*/  IMAD.MOV.U32 R92, RZ, RZ, R105 ;  /* 0x000000ffff5c7224 */ /* 0x000fc400078e0069 */
[----:B------:R-:W-:-:S04]  /*53b0*/  IMAD.MOV.U32 R93, RZ, RZ, R107 ;  /* 0x000000ffff5d7224 */ /* 0x000fc800078e006b */
        /* <DEDUP_REMOVED lines=21> */
[----:B------:R2:W-:Y:S04]  /*5510*/  STL [R1+0x80], R3 ;  /* 0x0000800301007387 */ /* 0x0005e80000100800 */
[----:B------:R-:W-:Y:S01]  /*5520*/  LDSM.16.MT88.4 R164, [R0+0x1800] ;  /* 0x0018000000a4783b */ /* 0x000fe20000004200 */
[C---:B-1----:R-:W-:Y:S08]  /*5530*/  HMMA.16816.F32.BF16 R84, R4.reuse, R8, R180 ;  /* 0x000000080454723c */ /* 0x042ff000000418b4 */
[----:B------:R-:W-:Y:S01]  /*5540*/  HMMA.16816.F32.BF16 R88, R4, R10, R140 ;  /* 0x0000000a0458723c */ /* 0x000fe2000004188c */
[----:B------:R-:W1:Y:S01]  /*5550*/  LDSM.16.MT88.4 R8, [R252+0x5000] ;  /* 0x00500000fc08783b */ /* 0x000e620000004200 */
[----:B--2---:R-:W-:-:S03]  /*5560*/  IMAD.MOV.U32 R3, RZ, RZ, c[0x0][0x2c4] ;  /* 0x0000b100ff037624 */ /* 0x004fc600078e00ff */
[----:B------:R-:W-:Y:S03]  /*5570*/  LDSM.16.MT88.4 R140, [R248+0x1800] ;  /* 0x00180000f88c783b */ /* 0x000fe60000004200 */
[C---:B-1----:R-:W-:Y:S08]  /*5580*/  HMMA.16816.F32.BF16 R92, R4.reuse, R8, R156 ;  /* 0x00000008045c723c */ /* 0x042ff0000004189c */
[----:B------:R-:W-:Y:S01]  /*5590*/  HMMA.16816.F32.BF16 R96, R4, R10, R124 ;  /* 0x0000000a0460723c */ /* 0x000fe2000004187c */
[----:B------:R-:W1:Y:S01]  /*55a0*/  LDSM.16.MT88.4 R8, [R251+0x5000] ;  /* 0x00500000fb08783b */ /* 0x000e620000004200 */
[----:B------:R-:W-:-:S03]  /*55b0*/  ISETP.NE.AND P2, PT, R3, 0x1, PT ;  /* 0x000000010300780c */ /* 0x000fc60003f45270 */
[----:B------:R-:W-:Y:S03]  /*55c0*/  LDSM.16.MT88.4 R156, [R251+0x1800] ;  /* 0x00180000fb9c783b */ /* 0x000fe60000004200 */
[C---:B-1----:R-:W-:Y:S08]  /*55d0*/  HMMA.16816.F32.BF16 R100, R4.reuse, R8, R148 ;  /* 0x000000080464723c */ /* 0x042ff00000041894 */
[----:B------:R-:W-:Y:S01]  /*55e0*/  HMMA.16816.F32.BF16 R104, R4, R10, R116 ;  /* 0x0000000a0468723c */ /* 0x000fe20000041874 */
[----:B------:R-:W1:Y:S01]  /*55f0*/  LDSM.16.MT88.4 R8, [R0+0x5000] ;  /* 0x005000000008783b */ /* 0x000e620000004200 */
[----:B------:R-:W-:-:S03]  /*5600*/  @P2 IMAD.HI.U32 R2, R135, c[0x0][0x2c8], RZ ;  /* 0x0000b20087022a27 */ /* 0x000fc600078e00ff */
[----:B------:R-:W-:Y:S03]  /*5610*/  LDSM.16.MT88.4 R148, [R252+0x1800] ;  /* 0x00180000fc94783b */ /* 0x000fe60000004200 */
[C---:B-1----:R-:W-:Y:S08]  /*5620*/  HMMA.16816.F32.BF16 R108, R4.reuse, R8, R120 ;  /* 0x00000008046c723c */ /* 0x042ff00000041878 */
[C---:B------:R-:W-:Y:S01]  /*5630*/  HMMA.16816.F32.BF16 R112, R4.reuse, R10, R112 ;  /* 0x0000000a0470723c */ /* 0x040fe20000041870 */
[----:B------:R-:W1:Y:S07]  /*5640*/  LDSM.16.MT88.4 R8, [R248+0x7000] ;  /* 0x00700000f808783b */ /* 0x000e6e0000004200 */
[C---:B-1----:R-:W-:Y:S08]  /*5650*/  HMMA.16816.F32.BF16 R184, R4.reuse, R8, R184 ;  /* 0x0000000804b8723c */ /* 0x042ff000000418b8 */
[C---:B------:R-:W-:Y:S01]  /*5660*/  HMMA.16816.F32.BF16 R168, R4.reuse, R10, R168 ;  /* 0x0000000a04a8723c */ /* 0x040fe200000418a8 */
[----:B------:R-:W1:Y:S07]  /*5670*/  LDSM.16.MT88.4 R8, [R252+0x7000] ;  /* 0x00700000fc08783b */ /* 0x000e6e0000004200 */
[C---:B-1----:R-:W-:Y:S01]  /*5680*/  HMMA.16816.F32.BF16 R120, R4.reuse, R8, R80 ;  /* 0x000000080478723c */ /* 0x042fe20000041850 */
[----:B------:R-:W-:Y:S07]  /*5690*/  LDSM.16.MT88.4 R80, [R252+0x5800] ;  /* 0x00580000fc50783b */ /* 0x000fee0000004200 */
[C---:B------:R-:W-:Y:S01]  /*56a0*/  HMMA.16816.F32.BF16 R116, R4.reuse, R10, R64 ;  /* 0x0000000a0474723c */ /* 0x040fe20000041840 */
[----:B------:R-:W1:Y:S04]  /*56b0*/  LDSM.16.MT88.4 R8, [R251+0x7000] ;  /* 0x00700000fb08783b */ /* 0x000e680000004200 */
[----:B------:R-:W-:Y:S03]  /*56c0*/  LDSM.16.MT88.4 R64, [R0+0x3800] ;  /* 0x003800000040783b */ /* 0x000fe60000004200 */
[C---:B-1----:R-:W-:Y:S01]  /*56d0*/  HMMA.16816.F32.BF16 R124, R4.reuse, R10, R40 ;  /* 0x0000000a047c723c */ /* 0x042fe20000041828 */
[----:B------:R-:W1:Y:S07]  /*56e0*/  LDSM.16.MT88.4 R40, [R248+0x3800] ;  /* 0x00380000f828783b */ /* 0x000e6e0000004200 */
[----:B------:R-:W-:Y:S01]  /*56f0*/  HMMA.16816.F32.BF16 R180, R4, R8, R48 ;  /* 0x0000000804b4723c */ /* 0x000fe20000041830 */
[----:B------:R-:W2:Y:S04]  /*5700*/  LDSM.16.MT88.4 R48, [R252+0x3800] ;  /* 0x00380000fc30783b */ /* 0x000ea80000004200 */
[----:B------:R-:W-:Y:S03]  /*5710*/  LDSM.16.MT88.4 R8, [R0+0x7000] ;  /* 0x007000000008783b */ /* 0x000fe60000004200 */
[C---:B-1----:R-:W-:Y:S08]  /*5720*/  HMMA.16816.F32.BF16 R36, R128.reuse, R40, R36 ;  /* 0x000000288024723c */ /* 0x042ff00000041824 */
[C---:B------:R-:W-:Y:S08]  /*5730*/  HMMA.16816.F32.BF16 R40, R128.reuse, R42, R44 ;  /* 0x0000002a8028723c */ /* 0x040ff0000004182c */
[C---:B--2---:R-:W-:Y:S08]  /*5740*/  HMMA.16816.F32.BF16 R44, R128.reuse, R48, R52 ;  /* 0x00000030802c723c */ /* 0x044ff00000041834 */
[C---:B------:R-:W-:Y:S01]  /*5750*/  HMMA.16816.F32.BF16 R48, R128.reuse, R50, R56 ;  /* 0x000000328030723c */ /* 0x040fe20000041838 */
[----:B------:R-:W1:Y:S07]  /*5760*/  LDSM.16.MT88.4 R56, [R251+0x3800] ;  /* 0x00380000fb38783b */ /* 0x000e6e0000004200 */
        /* <DEDUP_REMOVED lines=9> */
[C---:B--2---:R-:W-:Y:S08]  /*5800*/  HMMA.16816.F32.BF16 R92, R128.reuse, R96, R108 ;  /* 0x00000060805c723c */ /* 0x044ff0000004186c */
[C---:B------:R-:W-:Y:S01]  /*5810*/  HMMA.16816.F32.BF16 R96, R128.reuse, R98, R112 ;  /* 0x000000628060723c */ /* 0x040fe20000041870 */
[----:B------:R-:W1:Y:S07]  /*5820*/  LDSM.16.MT88.4 R112, [R252+0x7800] ;  /* 0x00780000fc70783b */ /* 0x000e6e0000004200 */
[----:B------:R-:W-:Y:S01]  /*5830*/  HMMA.16816.F32.BF16 R72, R128, R74, R88 ;  /* 0x0000004a8048723c */ /* 0x000fe20000041858 */
[----:B------:R-:W2:Y:S07]  /*5840*/  LDSM.16.MT88.4 R88, [R251+0x5800] ;  /* 0x00580000fb58783b */ /* 0x000eae0000004200 */
[C---:B------:R-:W-:Y:S08]  /*5850*/  HMMA.16816.F32.BF16 R20, R4.reuse, R8, R20 ;  /* 0x000000080414723c */ /* 0x040ff00000041814 */
[----:B------:R-:W-:Y:S01]  /*5860*/  HMMA.16816.F32.BF16 R12, R4, R10, R12 ;  /* 0x0000000a040c723c */ /* 0x000fe2000004180c */
[----:B------:R3:W-:Y:S07]  /*5870*/  LDSM.16.MT88.4 R4, [R0+0x7800] ;  /* 0x007800000004783b */ /* 0x0007ee0000004200 */
[----:B-1----:R-:W-:Y:S01]  /*5880*/  HMMA.16816.F32.BF16 R108, R128, R112, R120 ;  /* 0x00000070806c723c */ /* 0x002fe20000041878 */
[----:B------:R-:W1:Y:S01]  /*5890*/  LDSM.16.MT88.4 R120, [R251+0x7800] ;  /* 0x00780000fb78783b */ /* 0x000e620000004200 */
[----:B---3--:R-:W-:-:S06]  /*58a0*/  IMAD.MOV.U32 R0, RZ, RZ, R135 ;  /* 0x000000ffff007224 */ /* 0x008fcc00078e0087 */
[----:B--2---:R-:W-:Y:S01]  /*58b0*/  HMMA.16816.F32.BF16 R84, R128, R88, R100 ;  /* 0x000000588054723c */ /* 0x004fe20000041864 */
[----:B------:R-:W-:Y:S01]  /*58c0*/  @P2 SHF.R.U32.HI R0, RZ, c[0x0][0x2cc], R2 ;  /* 0x0000b300ff002a19 */ /* 0x000fe20000011602 */
[----:B------:R-:W-:-:S06]  /*58d0*/  IMAD.MOV.U32 R2, RZ, RZ, c[0x0][0x168] ;  /* 0x00005a00ff027624 */ /* 0x000fcc00078e00ff */
[----:B------:R-:W-:Y:S01]  /*58e0*/  HMMA.16816.F32.BF16 R88, R128, R90, R104 ;  /* 0x0000005a8058723c */ /* 0x000fe20000041868 */
[----:B------:R-:W2:Y:S01]  /*58f0*/  LDSM.16.MT88.4 R104, [R248+0x7800] ;  /* 0x00780000f868783b */ /* 0x000ea20000004200 */
[----:B------:R-:W-:-:S04]  /*5900*/  IADD3 R0, R0, c[0x0][0x1d0], -R2 ;  /* 0x0000740000007a10 */ /* 0x000fc80007ffe802 */
[----:B------:R-:W-:-:S04]  /*5910*/  SHF.R.S32.HI R2, RZ, 0x1f, R0 ;  /* 0x0000001fff027819 */ /* 0x000fc80000011400 */
[----:B------:R-:W-:Y:S01]  /*5920*/  LEA.HI R0, R2, R0, RZ, 0x6 ;  /* 0x0000000002007211 */ /* 0x000fe200078f30ff */
[----:B------:R-:W-:Y:S03]  /*5930*/  HMMA.16816.F32.BF16 R112, R128, R114, R116 ;  /* 0x000000728070723c */ /* 0x000fe60000041874 */
[----:B------:R-:W-:-:S04]  /*5940*/  SHF.R.S32.HI R0, RZ, 0x6, R0 ;  /* 0x00000006ff007819 */ /* 0x000fc80000011400 */
[----:B------:R-:W-:Y:S01]  /*5950*/  IMNMX R0, RZ, R0, !PT ;  /* 0x00000000ff007217 */ /* 0x000fe20007800200 */
[C---:B-1----:R-:W-:Y:S08]  /*5960*/  HMMA.16816.F32.BF16 R116, R128.reuse, R120, R180 ;  /* 0x000000788074723c */ /* 0x042ff000000418b4 */
[C---:B------:R-:W-:Y:S08]  /*5970*/  HMMA.16816.F32.BF16 R120, R128.reuse, R122, R124 ;  /* 0x0000007a8078723c */ /* 0x040ff0000004187c */
[----:B------:R-:W-:Y:S07]  /*5980*/  HMMA.16816.F32.BF16 R124, R128, R4, R20 ;  /* 0x00000004807c723c */ /* 0x000fee0000041814 */
[----:B------:R-:W-:-:S05]  /*5990*/  IADD3 R4, R134, -0x2, RZ ;  /* 0xfffffffe86047810 */ /* 0x000fca0007ffe0ff */
[----:B------:R1:W-:Y:S04]  /*59a0*/  STL [R1+0x5c], R4 ;  /* 0x00005c0401007387 */ /* 0x0003e80000100800 */
[----:B------:R1:W-:Y:S01]  /*59b0*/  STL [R1+0x84], R0 ;  /* 0x0000840001007387 */ /* 0x0003e20000100800 */
[----:B------:R-:W-:Y:S01]  /*59c0*/  ISETP.GE.AND P0, PT, R4, R0, PT ;  /* 0x000000000400720c */ /* 0x000fe20003f06270 */
[C---:B------:R-:W-:Y:S08]  /*59d0*/  HMMA.16816.F32.BF16 R136, R128.reuse, R140, R136 ;  /* 0x0000008c8088723c */ /* 0x040ff00000041888 */
        /* <DEDUP_REMOVED lines=9> */
[----:B------:R-:W-:Y:S01]  /*5a70*/  HMMA.16816.F32.BF16 R128, R128, R6, R12 ;  /* 0x000000068080723c */ /* 0x000fe2000004180c */
[----:B------:R-:W-:Y:S01]  /*5a80*/  @!UPT UIADD3 URZ, URZ, URZ, URZ ;  /* 0x0000003f3f3ff290 */ /* 0x000fe2000fffe03f */
[----:B------:R-:W-:Y:S11]  /*5a90*/  @!P0 BRA `(.L_x_476) ;  /* 0x000043b000008947 */ /* 0x000ff60003800000 */
[----:B-1----:R-:W-:Y:S02]  /*5aa0*/  MOV R0, R4 ;  /* 0x0000000400007202 */ /* 0x002fe40000000f00 */
[----:B------:R-:W-:-:S02]  /*5ab0*/  MOV R134, R132 ;  /* 0x0000008400867202 */ /* 0x000fc40000000f00 */
[----:B------:R-:W-:Y:S01]  /*5ac0*/  MOV R3, R133 ;  /* 0x0000008500037202 */ /* 0x000fe20000000f00 */
[----:B------:R1:W-:Y:S06]  /*5ad0*/  STL [R1+0x60], R0 ;  /* 0x0000600001007387 */ /* 0x0003ec0000100800 */
.L_x_477:
[----:B------:R-:W2:Y:S01]  /*5ae0*/  LDL R2, [R1+0x60] ;  /* 0x0000600001027983 */ /* 0x000ea20000100800 */
[----:B------:R-:W-:Y:S04]  /*5af0*/  DEPBAR.LE SB0, 0x0 ;  /* 0x000080000000791a */ /* 0x000fe80000000000 */
[----:B------:R-:W3:Y:S01]  /*5b00*/  LDL.64 R16, [R1+0x70] ;  /* 0x0000700001107983 */ /* 0x000ee20000100a00 */
[----:B------:R-:W-:Y:S05]  /*5b10*/  WARPSYNC 0xffffffff ;  /* 0xffffffff00007948 */ /* 0x000fea0003800000 */
[----:B------:R-:W4:Y:S04]  /*5b20*/  LDL R13, [R1+0x78] ;  /* 0x00007800010d7983 */ /* 0x000f280000100800 */
[----:B------:R-:W-:Y:S06]  /*5b30*/  STL.64 [R1+0x138], R128 ;  /* 0x0001388001007387 */ /* 0x000fec0000100a00 */
[----:B-1----:R1:W-:Y:S04]  /*5b40*/  STL [R1+0x134], R130 ;  /* 0x0001348201007387 */ /* 0x0023e80000100800 */
[----:B------:R1:W-:Y:S04]  /*5b50*/  STL [R1+0x130], R131 ;  /* 0x0001308301007387 */ /* 0x0003e80000100800 */
[----:B------:R-:W4:Y:S04]  /*5b60*/  LDL R168, [R1+0x8] ;  /* 0x0000080001a87983 */ /* 0x000f280000100800 */
[----:B------:R-:W4:Y:S04]  /*5b70*/  LDL R180, [R1+0x44] ;  /* 0x0000440001b47983 */ /* 0x000f280000100800 */
[----:B------:R-:W4:Y:S04]  /*5b80*/  LDL R135, [R1+0x40] ;  /* 0x0000400001877983 */ /* 0x000f280000100800 */
[----:B------:R-:W-:Y:S08]  /*5b90*/  BAR.SYNC.DEFER_BLOCKING 0x0 ;  /* 0x0000000000007b1d */ /* 0x000ff00000010000 */
[----:B------:R-:W-:Y:S08]  /*5ba0*/  LDSM.16.M88.4 R24, [R249+0x1000] ;  /* 0x00100000f918783b */ /* 0x000ff00000000200 */
[----:B-1----:R-:W4:Y:S04]  /*5bb0*/  LDL R130, [R1+0x3c] ;  /* 0x00003c0001827983 */ /* 0x002f280000100800 */
[----:B------:R-:W4:Y:S01]  /*5bc0*/  LDL R131, [R1+0x58] ;  /* 0x0000580001837983 */ /* 0x000f220000100800 */
[C---:B--2---:R-:W-:Y:S11]  /*5bd0*/  ISETP.GE.AND P1, PT, R2.reuse, RZ, PT ;  /* 0x000000ff0200720c */ /* 0x044ff60003f26270 */
[----:B------:R-:W-:Y:S02]  /*5be0*/  @!UPT UIADD3 URZ, URZ, URZ, URZ ;  /* 0x0000003f3f3ff290 */ /* 0x000fe4000fffe03f */
[----:B------:R-:W-:Y:S01]  /*5bf0*/  @P1 SHF.R.S32.HI R0, RZ, 0x1f, R2 ;  /* 0x0000001fff001819 */ /* 0x000fe20000011402 */
[----:B------:R-:W-:Y:S01]  /*5c00*/  @P1 IMAD.WIDE.U32 R4, R2, c[0x0][0x208], RZ ;  /* 0x0000820002041a25 */ /* 0x000fe200078e00ff */
[----:B---3--:R-:W-:Y:S03]  /*5c10*/  @P1 IADD3 R10, P0, R16, 0x40, RZ ;  /* 0x00000040100a1810 */ /* 0x008fe60007f1e0ff */
[----:B------:R-:W-:Y:S01]  /*5c20*/  @P1 IMAD R0, R0, c[0x0][0x208], RZ ;  /* 0x0000820000001a24 */ /* 0x000fe200078e02ff */
[-C--:B----4-:R-:W-:Y:S01]  /*5c30*/  @P1 IADD3.X R9, RZ, R13.reuse, RZ, P0, !PT ;  /* 0x0000000dff091210 */ /* 0x090fe200007fe4ff */
[----:B------:R-:W-:Y:S02]  /*5c40*/  @P1 IMAD.MOV.U32 R6, RZ, RZ, c[0x0][0x20c] ;  /* 0x00008300ff061624 */ /* 0x000fe400078e00ff */
[----:B------:R-:W-:Y:S01]  /*5c50*/  @P1 IMAD R0, R2, c[0x0][0x20c], R0 ;  /* 0x0000830002001a24 */ /* 0x000fe200078e0200 */
[C---:B------:R-:W-:Y:S04]  /*5c60*/  @P1 SHF.L.U32 R2, R4.reuse, 0x6, RZ ;  /* 0x0000000604021819 */ /* 0x040fe800000006ff */
[----:B------:R-:W-:Y:S02]  /*5c70*/  @P1 IADD3 R0, R5, R0, RZ ;  /* 0x0000000005001210 */ /* 0x000fe40007ffe0ff */
[----:B------:R-:W-:Y:S01]  /*5c80*/  @P1 MOV R5, c[0x0][0x208] ;  /* 0x0000820000051a02 */ /* 0x000fe20000000f00 */
[----:B------:R-:W-:Y:S01]  /*5c90*/  LDSM.16.M88.4 R168, [R168] ;  /* 0x00000000a8a8783b */ /* 0x000fe20000000200 */
[----:B------:R-:W-:Y:S02]  /*5ca0*/  @P1 SHF.L.U64.HI R0, R4, 0x6, R0 ;  /* 0x0000000604001819 */ /* 0x000fe40000010200 */
[C---:B------:R-:W-:Y:S04]  /*5cb0*/  @P1 LEA R4, P0, R5.reuse, R2, 0x5 ;  /* 0x0000000205041211 */ /* 0x040fe800078028ff */
[----:B------:R-:W-:Y:S01]  /*5cc0*/  @P1 LEA.HI.X R5, R5, R0, R6, 0x5, P0 ;  /* 0x0000000005051211 */ /* 0x000fe200000f2c06 */
[----:B------:R-:W-:Y:S01]  /*5cd0*/  LDSM.16.M88.4 R180, [R180] ;  /* 0x00000000b4b4783b */ /* 0x000fe20000000200 */
[----:B------:R-:W-:Y:S04]  /*5ce0*/  @P1 IADD3 R6, P0, R2, R16, RZ ;  /* 0x0000001002061210 */ /* 0x000fe80007f1e0ff */
[-C--:B------:R-:W-:Y:S02]  /*5cf0*/  @P1 IADD3.X R8, R0, R13.reuse, RZ, P0, !PT ;  /* 0x0000000d00081210 */ /* 0x080fe400007fe4ff */
[----:B------:R-:W-:Y:S01]  /*5d00*/  @P1 IADD3 R7, P0, R2, R10, RZ ;  /* 0x0000000a02071210 */ /* 0x000fe20007f1e0ff */
[----:B------:R-:W-:Y:S04]  /*5d10*/  LDSM.16.M88.4 R184, [R135] ;  /* 0x0000000087b8783b */ /* 0x000fe80000000200 */
[----:B------:R-:W-:Y:S01]  /*5d20*/  @P1 IMAD.X R11, R0, 0x1, R9, P0 ;  /* 0x00000001000b1824 */ /* 0x000fe200000e0609 */
[C---:B------:R-:W-:Y:S04]  /*5d30*/  @P1 LEA R132, P0, R6.reuse, c[0x0][0x1f8], 0x1 ;  /* 0x00007e0006841a11 */ /* 0x040fe800078008ff */
[----:B------:R-:W-:Y:S02]  /*5d40*/  @P1 LEA.HI.X R133, R6, c[0x0][0x1fc], R8, 0x1, P0 ;  /* 0x00007f0006851a11 */ /* 0x000fe400000f0c08 */
[C---:B------:R-:W-:Y:S04]  /*5d50*/  @P1 LEA R28, P0, R7.reuse, c[0x0][0x1f8], 0x1 ;  /* 0x00007e00071c1a11 */ /* 0x040fe800078008ff */
[----:B------:R-:W-:Y:S02]  /*5d60*/  @P1 LEA.HI.X R29, R7, c[0x0][0x1fc], R11, 0x1, P0 ;  /* 0x00007f00071d1a11 */ /* 0x000fe400000f0c0b */
[----:B------:R-:W-:Y:S04]  /*5d70*/  @P1 IADD3 R8, P0, R16, 0x80, RZ ;  /* 0x0000008010081810 */ /* 0x000fe80007f1e0ff */
[----:B------:R-:W-:Y:S02]  /*5d80*/  @P1 IADD3.X R7, RZ, R13, RZ, P0, !PT ;  /* 0x0000000dff071210 */ /* 0x000fe400007fe4ff */
[----:B------:R-:W-:Y:S04]  /*5d90*/  @P1 IADD3 R6, P0, R2, R8, RZ ;  /* 0x0000000802061210 */ /* 0x000fe80007f1e0ff */
[----:B------:R-:W-:Y:S01]  /*5da0*/  @P1 IADD3.X R11, R0, R7, RZ, P0, !PT ;  /* 0x00000007000b1210 */ /* 0x000fe200007fe4ff */
[----:B------:R1:W-:Y:S01]  /*5db0*/  LDSM.16.M88.4 R188, [R130] ;  /* 0x0000000082bc783b */ /* 0x0003e20000000200 */
[C---:B------:R-:W-:Y:S04]  /*5dc0*/  @P1 LEA R14, P0, R6.reuse, c[0x0][0x1f8], 0x1 ;  /* 0x00007e00060e1a11 */ /* 0x040fe800078008ff */
[----:B------:R-:W-:Y:S02]  /*5dd0*/  @P1 LEA.HI.X R15, R6, c[0x0][0x1fc], R11, 0x1, P0 ;  /* 0x00007f00060f1a11 */ /* 0x000fe400000f0c0b */
[----:B------:R-:W-:Y:S04]  /*5de0*/  @P1 IADD3 R6, P0, R16, 0xc0, RZ ;  /* 0x000000c010061810 */ /* 0x000fe80007f1e0ff */
[----:B------:R-:W-:Y:S02]  /*5df0*/  @P1 IADD3.X R12, RZ, R13, RZ, P0, !PT ;  /* 0x0000000dff0c1210 */ /* 0x000fe400007fe4ff */
[----:B------:R-:W-:Y:S05]  /*5e00*/  @P1 IADD3 R2, P0, R2, R6, RZ ;  /* 0x0000000602021210 */ /* 0x000fea0007f1e0ff */
[----:B------:R-:W-:Y:S01]  /*5e10*/  @P1 IMAD.X R0, R0, 0x1, R12, P0 ;  /* 0x0000000100001824 */ /* 0x000fe200000e060c */
[C---:B------:R-:W-:Y:S04]  /*5e20*/  @P1 LEA R22, P0, R2.reuse, c[0x0][0x1f8], 0x1 ;  /* 0x00007e0002161a11 */ /* 0x040fe800078008ff */
[----:B------:R-:W-:Y:S01]  /*5e30*/  @P1 LEA.HI.X R23, R2, c[0x0][0x1fc], R0, 0x1, P0 ;  /* 0x00007f0002171a11 */ /* 0x000fe200000f0c00 */
[----:B-1----:R-:W2:Y:S01]  /*5e40*/  LDL R130, [R1+0x38] ;  /* 0x0000380001827983 */ /* 0x002ea20000100800 */
[C---:B------:R-:W-:Y:S04]  /*5e50*/  @P1 IADD3 R2, P0, R4.reuse, R10, RZ ;  /* 0x0000000a04021210 */ /* 0x040fe80007f1e0ff */
[C---:B------:R-:W-:Y:S02]  /*5e60*/  @P1 IADD3.X R21, R5.reuse, R9, RZ, P0, !PT ;  /* 0x0000000905151210 */ /* 0x040fe400007fe4ff */
[C---:B------:R-:W-:Y:S02]  /*5e70*/  @P1 IADD3 R0, P0, R4.reuse, R8, RZ ;  /* 0x0000000804001210 */ /* 0x040fe40007f1e0ff */
[----:B------:R-:W1:Y:S02]  /*5e80*/  LDSM.16.M88.4 R8, [R249] ;  /* 0x00000000f908783b */ /* 0x000e640000000200 */
[C---:B------:R-:W-:Y:S02]  /*5e90*/  @P1 IADD3.X R7, R5.reuse, R7, RZ, P0, !PT ;  /* 0x0000000705071210 */ /* 0x040fe400007fe4ff */
[C---:B------:R-:W-:Y:S04]  /*5ea0*/  @P1 IADD3 R6, P0, R4.reuse, R6, RZ ;  /* 0x0000000604061210 */ /* 0x040fe80007f1e0ff */
[C---:B------:R-:W-:Y:S02]  /*5eb0*/  @P1 IADD3.X R32, R5.reuse, R12, RZ, P0, !PT ;  /* 0x0000000c05201210 */ /* 0x040fe400007fe4ff */
[----:B------:R-:W-:Y:S02]  /*5ec0*/  @P1 IADD3 R4, P0, R4, R16, RZ ;  /* 0x0000001004041210 */ /* 0x000fe40007f1e0ff */
[----:B------:R-:W3:Y:S03]  /*5ed0*/  LDSM.16.M88.4 R16, [R249+0x800] ;  /* 0x00080000f910783b */ /* 0x000ee60000000200 */
[----:B------:R-:W-:Y:S01]  /*5ee0*/  @P1 IMAD.X R5, R5, 0x1, R13, P0 ;  /* 0x0000000105051824 */ /* 0x000fe200000e060d */
[C---:B------:R-:W-:Y:S04]  /*5ef0*/  @P1 LEA R12, P0, R4.reuse, c[0x0][0x1f8], 0x1 ;  /* 0x00007e00040c1a11 */ /* 0x040fe800078008ff */
[----:B------:R-:W-:Y:S02]  /*5f00*/  @P1 LEA.HI.X R13, R4, c[0x0][0x1fc], R5, 0x1, P0 ;  /* 0x00007f00040d1a11 */ /* 0x000fe400000f0c05 */
[C---:B------:R-:W-:Y:S04]  /*5f10*/  @P1 LEA R20, P0, R2.reuse, c[0x0][0x1f8], 0x1 ;  /* 0x00007e0002141a11 */ /* 0x040fe800078008ff */
[----:B------:R-:W-:Y:S02]  /*5f20*/  @P1 LEA.HI.X R21, R2, c[0x0][0x1fc], R21, 0x1, P0 ;  /* 0x00007f0002151a11 */ /* 0x000fe400000f0c15 */
[C---:B------:R-:W-:Y:S01]  /*5f30*/  @P1 LEA R30, P0, R0.reuse, c[0x0][0x1f8], 0x1 ;  /* 0x00007e00001e1a11 */ /* 0x040fe200078008ff */
[----:B------:R-:W4:Y:S03]  /*5f40*/  LDL R2, [R1+0x2c] ;  /* 0x00002c0001027983 */ /* 0x000f260000100800 */
[----:B------:R-:W-:Y:S02]  /*5f50*/  @P1 LEA.HI.X R31, R0, c[0x0][0x1fc], R7, 0x1, P0 ;  /* 0x00007f00001f1a11 */ /* 0x000fe400000f0c07 */
[----:B------:R-:W2:Y:S01]  /*5f60*/  LDL R0, [R1] ;  /* 0x0000000001007983 */ /* 0x000ea20000100800 */
[C---:B------:R-:W-:Y:S04]  /*5f70*/  @P1 LEA R128, P0, R6.reuse, c[0x0][0x1f8], 0x1 ;  /* 0x00007e0006801a11 */ /* 0x040fe800078008ff */
[----:B------:R-:W-:Y:S02]  /*5f80*/  @P1 LEA.HI.X R129, R6, c[0x0][0x1fc], R32, 0x1, P0 ;  /* 0x00007f0006811a11 */ /* 0x000fe400000f0c20 */
[C---:B-1---5:R-:W-:Y:S01]  /*5f90*/  HMMA.16816.F32.BF16 R4, R172.reuse, R8, RZ ;  /* 0x00000008ac04723c */ /* 0x062fe200000418ff */
[----:B------:R-:W1:Y:S07]  /*5fa0*/  LDSM.16.M88.4 R32, [R249+0x1800] ;  /* 0x00180000f920783b */ /* 0x000e6e0000000200 */
[C---:B------:R-:W-:Y:S01]  /*5fb0*/  HMMA.16816.F32.BF16 R8, R172.reuse, R10, RZ ;  /* 0x0000000aac08723c */ /* 0x040fe200000418ff */
[----:B------:R-:W-:Y:S01]  /*5fc0*/  @!PT LDS RZ, [RZ] ;  /* 0x00000000fffff984 */ /* 0x000fe20000000800 */
[----:B------:R-:W-:Y:S01]  /*5fd0*/  @!PT LDS RZ, [RZ] ;  /* 0x00000000fffff984 */ /* 0x000fe20000000800 */
[----:B------:R-:W-:Y:S01]  /*5fe0*/  @!PT LDS RZ, [RZ] ;  /* 0x00000000fffff984 */ /* 0x000fe20000000800 */
[----:B------:R1:W-:Y:S08]  /*5ff0*/  @P1 LDGSTS.E.BYPASS.LTC128B.128 [R131+0x100], [R132.64], !P6 ;  /* 0x0010000084831fae */ /* 0x0003f0000f101d46 */
[----:B------:R1:W-:Y:S08]  /*6000*/  @P1 LDGSTS.E.BYPASS.LTC128B.128 [R131+0x2100], [R28.64], !P5 ;  /* 0x021000001c831fae */ /* 0x0003f0000e901d46 */
[----:B------:R3:W-:Y:S08]  /*6010*/  @P1 LDGSTS.E.BYPASS.LTC128B.128 [R131+0x4100], [R14.64], !P4 ;  /* 0x041000000e831fae */ /* 0x0007f0000e101d46 */
[----:B------:R1:W-:Y:S08]  /*6020*/  @P1 LDGSTS.E.BYPASS.LTC128B.128 [R131+0x6100], [R22.64], !P3 ;  /* 0x0610000016831fae */ /* 0x0003f0000d901d46 */
[----:B------:R3:W-:Y:S08]  /*6030*/  @P1 LDGSTS.E.BYPASS.LTC128B.128 [R131+0x1100], [R12.64], !P6 ;  /* 0x011000000c831fae */ /* 0x0007f0000f101d46 */
[----:B------:R1:W-:Y:S08]  /*6040*/  @P1 LDGSTS.E.BYPASS.LTC128B.128 [R131+0x3100], [R20.64], !P5 ;  /* 0x0310000014831fae */ /* 0x0003f0000e901d46 */
[----:B------:R1:W-:Y:S08]  /*6050*/  @P1 LDGSTS.E.BYPASS.LTC128B.128 [R131+0x5100], [R30.64], !P4 ;  /* 0x051000001e831fae */ /* 0x0003f0000e101d46 */
[----:B------:R1:W-:Y:S01]  /*6060*/  @P1 LDGSTS.E.BYPASS.LTC128B.128 [R131+0x7100], [R128.64], !P3 ;  /* 0x0710000080831fae */ /* 0x0003e2000d901d46 */
[C---:B---3--:R-:W-:Y:S07]  /*6070*/  HMMA.16816.F32.BF16 R12, R172.reuse, R16, RZ ;  /* 0x00000010ac0c723c */ /* 0x048fee00000418ff */
[----:B------:R-:W0:Y:S01]  /*6080*/  LDGDEPBAR ;  /* 0x00000000000079af */ /* 0x000e220000000000 */
[C---:B------:R-:W-:Y:S08]  /*6090*/  HMMA.16816.F32.BF16 R16, R172.reuse, R18, RZ ;  /* 0x00000012ac10723c */ /* 0x040ff000000418ff */
[C---:B-1----:R-:W-:Y:S08]  /*60a0*/  HMMA.16816.F32.BF16 R20, R172.reuse, R24, RZ ;  /* 0x00000018ac14723c */ /* 0x042ff000000418ff */
[C---:B------:R-:W-:Y:S01]  /*60b0*/  HMMA.16816.F32.BF16 R24, R172.reuse, R26, RZ ;  /* 0x0000001aac18723c */ /* 0x040fe200000418ff */
[----:B------:R-:W3:Y:S04]  /*60c0*/  LDL R129, [R1+0x34] ;  /* 0x0000340001817983 */ /* 0x000ee80000100800 */
[----:B------:R-:W3:Y:S03]  /*60d0*/  LDL R128, [R1+0x30] ;  /* 0x0000300001807983 */ /* 0x000ee60000100800 */
[C---:B------:R-:W-:Y:S01]  /*60e0*/  HMMA.16816.F32.BF16 R28, R172.reuse, R32, RZ ;  /* 0x00000020ac1c723c */ /* 0x040fe200000418ff */
[----:B------:R-:W-:Y:S04]  /*60f0*/  STL [R1+0x100], R172 ;  /* 0x000100ac01007387 */ /* 0x000fe80000100800 */
[----:B------:R-:W-:Y:S03]  /*6100*/  STL [R1+0xfc], R173 ;  /* 0x0000fcad01007387 */ /* 0x000fe60000100800 */
[----:B------:R-:W-:Y:S01]  /*6110*/  HMMA.16816.F32.BF16 R32, R172, R34, RZ ;  /* 0x00000022ac20723c */ /* 0x000fe200000418ff */
[----:B------:R-:W-:Y:S04]  /*6120*/  STL [R1+0xf8], R174 ;  /* 0x0000f8ae01007387 */ /* 0x000fe80000100800 */
[----:B------:R-:W-:Y:S03]  /*6130*/  STL [R1+0xf4], R175 ;  /* 0x0000f4af01007387 */ /* 0x000fe60000100800 */
[C---:B------:R-:W-:Y:S01]  /*6140*/  HMMA.16816.F32.BF16 R4, R176.reuse, R168, R4 ;  /* 0x000000a8b004723c */ /* 0x040fe20000041804 */
[----:B------:R-:W-:Y:S04]  /*6150*/  STL [R1+0x110], R176 ;  /* 0x000110b001007387 */ /* 0x000fe80000100800 */
[----:B------:R-:W-:Y:S03]  /*6160*/  STL [R1+0x10c], R177 ;  /* 0x00010cb101007387 */ /* 0x000fe60000100800 */
[C---:B------:R-:W-:Y:S01]  /*6170*/  HMMA.16816.F32.BF16 R8, R176.reuse, R170, R8 ;  /* 0x000000aab008723c */ /* 0x040fe20000041808 */
[----:B------:R1:W-:Y:S04]  /*6180*/  STL [R1+0x108], R178 ;  /* 0x000108b201007387 */ /* 0x0003e80000100800 */
[----:B------:R-:W-:Y:S03]  /*6190*/  STL [R1+0x104], R179 ;  /* 0x000104b301007387 */ /* 0x000fe60000100800 */
[C---:B------:R-:W-:Y:S01]  /*61a0*/  HMMA.16816.F32.BF16 R12, R176.reuse, R180, R12 ;  /* 0x000000b4b00c723c */ /* 0x040fe2000004180c */
[----:B------:R-:W-:Y:S04]  /*61b0*/  STL [R1+0x120], R192 ;  /* 0x000120c001007387 */ /* 0x000fe80000100800 */
        /* <DEDUP_REMOVED lines=8> */
[----:B------:R-:W-:Y:S07]  /*6240*/  STL [R1+0x124], R199 ;  /* 0x000124c701007387 */ /* 0x000fee0000100800 */
[C---:B------:R-:W-:Y:S08]  /*6250*/  HMMA.16816.F32.BF16 R28, R176.reuse, R188, R28 ;  /* 0x000000bcb01c723c */ /* 0x040ff0000004181c */
[----:B------:R-:W-:Y:S07]  /*6260*/  HMMA.16816.F32.BF16 R32, R176, R190, R32 ;  /* 0x000000beb020723c */ /* 0x000fee0000041820 */
[----:B-1----:R-:W-:Y:S04]  /*6270*/  MOV R178, c[0x0][0x2c4] ;  /* 0x0000b10000b27a02 */ /* 0x002fe80000000f00 */
[----:B------:R-:W-:Y:S01]  /*6280*/  ISETP.NE.AND P2, PT, R178, 0x1, PT ;  /* 0x00000001b200780c */ /* 0x000fe20003f45270 */
[----:B--2---:R-:W1:Y:S08]  /*6290*/  LDSM.16.M88.4 R168, [R0] ;  /* 0x0000000000a8783b */ /* 0x004e700000000200 */
[----:B------:R-:W2:Y:S08]  /*62a0*/  LDSM.16.M88.4 R180, [R0+0x800] ;  /* 0x0008000000b4783b */ /* 0x000eb00000000200 */
[----:B------:R-:W-:Y:S01]  /*62b0*/  LDSM.16.M88.4 R184, [R0+0x1800] ;  /* 0x0018000000b8783b */ /* 0x000fe20000000200 */
[C---:B-1----:R-:W-:Y:S08]  /*62c0*/  HMMA.16816.F32.BF16 R4, R192.reuse, R168, R4 ;  /* 0x000000a8c004723c */ /* 0x042ff00000041804 */
[C---:B------:R-:W-:Y:S01]  /*62d0*/  HMMA.16816.F32.BF16 R8, R192.reuse, R170, R8 ;  /* 0x000000aac008723c */ /* 0x040fe20000041808 */
[----:B------:R-:W1:Y:S07]  /*62e0*/  LDSM.16.M88.4 R168, [R0+0x1000] ;  /* 0x0010000000a8783b */ /* 0x000e6e0000000200 */
[C---:B--2---:R-:W-:Y:S08]  /*62f0*/  HMMA.16816.F32.BF16 R12, R192.reuse, R180, R12 ;  /* 0x000000b4c00c723c */ /* 0x044ff0000004180c */
[C---:B------:R-:W-:Y:S01]  /*6300*/  HMMA.16816.F32.BF16 R16, R192.reuse, R182, R16 ;  /* 0x000000b6c010723c */ /* 0x040fe20000041810 */
[----:B------:R-:W2:Y:S07]  /*6310*/  LDSM.16.M88.4 R180, [R250] ;  /* 0x00000000fab4783b */ /* 0x000eae0000000200 */
[C---:B-1----:R-:W-:Y:S08]  /*6320*/  HMMA.16816.F32.BF16 R20, R192.reuse, R168, R20 ;  /* 0x000000a8c014723c */ /* 0x042ff00000041814 */
[C---:B------:R-:W-:Y:S01]  /*6330*/  HMMA.16816.F32.BF16 R24, R192.reuse, R170, R24 ;  /* 0x000000aac018723c */ /* 0x040fe20000041818 */
[----:B------:R-:W1:Y:S07]  /*6340*/  LDSM.16.M88.4 R168, [R250+0x800] ;  /* 0x00080000faa8783b */ /* 0x000e6e0000000200 */
[C---:B------:R-:W-:Y:S08]  /*6350*/  HMMA.16816.F32.BF16 R28, R192.reuse, R184, R28 ;  /* 0x000000b8c01c723c */ /* 0x040ff0000004181c */
[----:B------:R-:W-:Y:S01]  /*6360*/  HMMA.16816.F32.BF16 R32, R192, R186, R32 ;  /* 0x000000bac020723c */ /* 0x000fe20000041820 */
[----:B------:R-:W3:Y:S07]  /*6370*/  LDSM.16.M88.4 R184, [R250+0x1000] ;  /* 0x00100000fab8783b */ /* 0x000eee0000000200 */
[C---:B--2---:R-:W-:Y:S08]  /*6380*/  HMMA.16816.F32.BF16 R4, R196.reuse, R180, R4 ;  /* 0x000000b4c404723c */ /* 0x044ff00000041804 */
[C---:B------:R-:W-:Y:S01]  /*6390*/  HMMA.16816.F32.BF16 R8, R196.reuse, R182, R8 ;  /* 0x000000b6c408723c */ /* 0x040fe20000041808 */
[----:B------:R-:W2:Y:S07]  /*63a0*/  LDSM.16.M88.4 R180, [R250+0x1800] ;  /* 0x00180000fab4783b */ /* 0x000eae0000000200 */
[C---:B-1----:R-:W-:Y:S08]  /*63b0*/  HMMA.16816.F32.BF16 R12, R196.reuse, R168, R12 ;  /* 0x000000a8c40c723c */ /* 0x042ff0000004180c */
[C---:B------:R-:W-:Y:S01]  /*63c0*/  HMMA.16816.F32.BF16 R16, R196.reuse, R170, R16 ;  /* 0x000000aac410723c */ /* 0x040fe20000041810 */
[----:B------:R-:W1:Y:S07]  /*63d0*/  LDSM.16.M88.4 R168, [R249+0x2000] ;  /* 0x00200000f9a8783b */ /* 0x000e6e0000000200 */
[C---:B---3--:R-:W-:Y:S08]  /*63e0*/  HMMA.16816.F32.BF16 R20, R196.reuse, R184, R20 ;  /* 0x000000b8c414723c */ /* 0x048ff00000041814 */
[C---:B------:R-:W-:Y:S01]  /*63f0*/  HMMA.16816.F32.BF16 R24, R196.reuse, R186, R24 ;  /* 0x000000bac418723c */ /* 0x040fe20000041818 */
[----:B------:R-:W3:Y:S07]  /*6400*/  LDSM.16.M88.4 R184, [R249+0x2800] ;  /* 0x00280000f9b8783b */ /* 0x000eee0000000200 */
[C---:B--2---:R-:W-:Y:S08]  /*6410*/  HMMA.16816.F32.BF16 R28, R196.reuse, R180, R28 ;  /* 0x000000b4c41c723c */ /* 0x044ff0000004181c */
[----:B------:R-:W-:Y:S01]  /*6420*/  HMMA.16816.F32.BF16 R32, R196, R182, R32 ;  /* 0x000000b6c420723c */ /* 0x000fe20000041820 */
[----:B------:R-:W2:Y:S07]  /*6430*/  LDSM.16.M88.4 R180, [R249+0x3000] ;  /* 0x00300000f9b4783b */ /* 0x000eae0000000200 */
[C---:B-1----:R-:W-:Y:S08]  /*6440*/  HMMA.16816.F32.BF16 R4, R200.reuse, R168, R4 ;  /* 0x000000a8c804723c */ /* 0x042ff00000041804 */
[C---:B------:R-:W-:Y:S01]  /*6450*/  HMMA.16816.F32.BF16 R8, R200.reuse, R170, R8 ;  /* 0x000000aac808723c */ /* 0x040fe20000041808 */
[----:B------:R-:W1:Y:S07]  /*6460*/  LDSM.16.M88.4 R168, [R249+0x3800] ;  /* 0x00380000f9a8783b */ /* 0x000e6e0000000200 */
[C---:B---3--:R-:W-:Y:S08]  /*6470*/  HMMA.16816.F32.BF16 R12, R200.reuse, R184, R12 ;  /* 0x000000b8c80c723c */ /* 0x048ff0000004180c */
[C---:B------:R-:W-:Y:S01]  /*6480*/  HMMA.16816.F32.BF16 R16, R200.reuse, R186, R16 ;  /* 0x000000bac810723c */ /* 0x040fe20000041810 */
[----:B------:R3:W4:Y:S07]  /*6490*/  LDSM.16.M88.4 R184, [R130] ;  /* 0x0000000082b8783b */ /* 0x00072e0000000200 */
[C---:B--2---:R-:W-:Y:S08]  /*64a0*/  HMMA.16816.F32.BF16 R20, R200.reuse, R180, R20 ;  /* 0x000000b4c814723c */ /* 0x044ff00000041814 */
[C---:B------:R-:W-:Y:S01]  /*64b0*/  HMMA.16816.F32.BF16 R24, R200.reuse, R182, R24 ;  /* 0x000000b6c818723c */ /* 0x040fe20000041818 */
[----:B------:R2:W2:Y:S07]  /*64c0*/  LDSM.16.M88.4 R180, [R129] ;  /* 0x0000000081b4783b */ /* 0x0004ae0000000200 */
[C---:B-1----:R-:W-:Y:S01]  /*64d0*/  HMMA.16816.F32.BF16 R28, R200.reuse, R168, R28 ;  /* 0x000000a8c81c723c */ /* 0x042fe2000004181c */
[----:B---3--:R-:W3:Y:S07]  /*64e0*/  LDL R130, [R1+0x28] ;  /* 0x0000280001827983 */ /* 0x008eee0000100800 */
[----:B------:R-:W-:Y:S01]  /*64f0*/  HMMA.16816.F32.BF16 R32, R200, R170, R32 ;  /* 0x000000aac820723c */ /* 0x000fe20000041820 */
[----:B------:R1:W1:Y:S07]  /*6500*/  LDSM.16.M88.4 R168, [R128] ;  /* 0x0000000080a8783b */ /* 0x00026e0000000200 */
[C---:B----4-:R-:W-:Y:S01]  /*6510*/  HMMA.16816.F32.BF16 R4, R204.reuse, R184, R4 ;  /* 0x000000b8cc04723c */ /* 0x050fe20000041804 */
[----:B--2---:R-:W2:Y:S07]  /*6520*/  LDL R129, [R1+0x24] ;  /* 0x0000240001817983 */ /* 0x004eae0000100800 */
[C---:B------:R-:W-:Y:S01]  /*6530*/  HMMA.16816.F32.BF16 R8, R204.reuse, R186, R8 ;  /* 0x000000bacc08723c */ /* 0x040fe20000041808 */
[----:B------:R4:W4:Y:S07]  /*6540*/  LDSM.16.M88.4 R184, [R2] ;  /* 0x0000000002b8783b */ /* 0x00092e0000000200 */
[C---:B------:R-:W-:Y:S01]  /*6550*/  HMMA.16816.F32.BF16 R12, R204.reuse, R180, R12 ;  /* 0x000000b4cc0c723c */ /* 0x040fe2000004180c */
[----:B-1----:R-:W2:Y:S07]  /*6560*/  LDL R128, [R1+0x20] ;  /* 0x0000200001807983 */ /* 0x002eae0000100800 */
[C---:B------:R-:W-:Y:S01]  /*6570*/  HMMA.16816.F32.BF16 R16, R204.reuse, R182, R16 ;  /* 0x000000b6cc10723c */ /* 0x040fe20000041810 */
[----:B------:R-:W1:Y:S07]  /*6580*/  LDSM.16.M88.4 R180, [R0+0x2000] ;  /* 0x0020000000b4783b */ /* 0x000e6e0000000200 */
[C---:B------:R-:W-:Y:S01]  /*6590*/  HMMA.16816.F32.BF16 R20, R204.reuse, R168, R20 ;  /* 0x000000a8cc14723c */ /* 0x040fe20000041814 */
[----:B----4-:R-:W2:Y:S07]  /*65a0*/  LDL R2, [R1+0x1c] ;  /* 0x00001c0001027983 */ /* 0x010eae0000100800 */
        /* <DEDUP_REMOVED lines=33> */
[C---:B------:R-:W-:Y:S08]  /*67c0*/  HMMA.16816.F32.BF16 R16, R216.reuse, R182, R16 ;  /* 0x000000b6d810723c */ /* 0x040ff00000041810 */
[C---:B------:R-:W-:Y:S08]  /*67d0*/  HMMA.16816.F32.BF16 R20, R216.reuse, R168, R20 ;  /* 0x000000a8d814723c */ /* 0x040ff00000041814 */
[C---:B------:R-:W-:Y:S08]  /*67e0*/  HMMA.16816.F32.BF16 R24, R216.reuse, R170, R24 ;  /* 0x000000aad818723c */ /* 0x040ff00000041818 */
[C---:B------:R-:W-:Y:S08]  /*67f0*/  HMMA.16816.F32.BF16 R28, R216.reuse, R184, R28 ;  /* 0x000000b8d81c723c */ /* 0x040ff0000004181c */
[----:B------:R-:W-:Y:S01]  /*6800*/  HMMA.16816.F32.BF16 R32, R216, R186, R32 ;  /* 0x000000bad820723c */ /* 0x000fe20000041820 */
[----:B---3--:R1:W3:Y:S08]  /*6810*/  LDSM.16.M88.4 R180, [R130] ;  /* 0x0000000082b4783b */ /* 0x0082f00000000200 */
[----:B--2---:R2:W2:Y:S08]  /*6820*/  LDSM.16.M88.4 R168, [R129] ;  /* 0x0000000081a8783b */ /* 0x0044b00000000200 */
[----:B-1----:R-:W4:Y:S04]  /*6830*/  LDL R130, [R1+0x18] ;  /* 0x0000180001827983 */ /* 0x002f280000100800 */
[----:B------:R1:W1:Y:S01]  /*6840*/  LDSM.16.M88.4 R184, [R128] ;  /* 0x0000000080b8783b */ /* 0x0002620000000200 */
[C---:B---3--:R-:W-:Y:S07]  /*6850*/  HMMA.16816.F32.BF16 R4, R220.reuse, R180, R4 ;  /* 0x000000b4dc04723c */ /* 0x048fee0000041804 */
[----:B--2---:R-:W2:Y:S01]  /*6860*/  LDL R129, [R1+0x14] ;  /* 0x0000140001817983 */ /* 0x004ea20000100800 */
[C---:B------:R-:W-:Y:S03]  /*6870*/  HMMA.16816.F32.BF16 R8, R220.reuse, R182, R8 ;  /* 0x000000b6dc08723c */ /* 0x040fe60000041808 */
[----:B------:R3:W3:Y:S05]  /*6880*/  LDSM.16.M88.4 R180, [R2] ;  /* 0x0000000002b4783b */ /* 0x0006ea0000000200 */
[C---:B------:R-:W-:Y:S03]  /*6890*/  HMMA.16816.F32.BF16 R12, R220.reuse, R168, R12 ;  /* 0x000000a8dc0c723c */ /* 0x040fe6000004180c */
[----:B-1----:R-:W2:Y:S05]  /*68a0*/  LDL R128, [R1+0x10] ;  /* 0x0000100001807983 */ /* 0x002eaa0000100800 */
[C---:B------:R-:W-:Y:S01]  /*68b0*/  HMMA.16816.F32.BF16 R16, R220.reuse, R170, R16 ;  /* 0x000000aadc10723c */ /* 0x040fe20000041810 */
[----:B------:R-:W1:Y:S07]  /*68c0*/  LDSM.16.M88.4 R168, [R0+0x4000] ;  /* 0x0040000000a8783b */ /* 0x000e6e0000000200 */
[C---:B------:R-:W-:Y:S01]  /*68d0*/  HMMA.16816.F32.BF16 R20, R220.reuse, R184, R20 ;  /* 0x000000b8dc14723c */ /* 0x040fe20000041814 */
[----:B---3--:R-:W2:Y:S04]  /*68e0*/  LDL R2, [R1+0xc] ;  /* 0x00000c0001027983 */ /* 0x008ea80000100800 */
[----:B------:R-:W2:Y:S03]  /*68f0*/  LDL.LU R174, [R1+0x60] ;  /* 0x0000600001ae7983 */ /* 0x000ea60000300800 */
[C---:B------:R-:W-:Y:S01]  /*6900*/  HMMA.16816.F32.BF16 R24, R220.reuse, R186, R24 ;  /* 0x000000badc18723c */ /* 0x040fe20000041818 */
[----:B------:R-:W1:Y:S07]  /*6910*/  LDSM.16.M88.4 R184, [R0+0x4800] ;  /* 0x0048000000b8783b */ /* 0x000e6e0000000200 */
[C---:B------:R-:W-:Y:S01]  /*6920*/  HMMA.16816.F32.BF16 R28, R220.reuse, R180, R28 ;  /* 0x000000b4dc1c723c */ /* 0x040fe2000004181c */
[----:B------:R-:W2:Y:S04]  /*6930*/  LDL R188, [R1+0xa0] ;  /* 0x0000a00001bc7983 */ /* 0x000ea80000100800 */
[----:B------:R-:W2:Y:S03]  /*6940*/  LDL R179, [R1+0xac] ;  /* 0x0000ac0001b37983 */ /* 0x000ea60000100800 */
[----:B------:R-:W-:Y:S01]  /*6950*/  HMMA.16816.F32.BF16 R32, R220, R182, R32 ;  /* 0x000000b6dc20723c */ /* 0x000fe20000041820 */
[----:B------:R-:W1:Y:S07]  /*6960*/  LDSM.16.M88.4 R180, [R0+0x5000] ;  /* 0x0050000000b4783b */ /* 0x000e6e0000000200 */
[C---:B-1----:R-:W-:Y:S01]  /*6970*/  HMMA.16816.F32.BF16 R4, R224.reuse, R168, R4 ;  /* 0x000000a8e004723c */ /* 0x042fe20000041804 */
[----:B------:R-:W2:Y:S07]  /*6980*/  LDL R177, [R1+0xb0] ;  /* 0x0000b00001b17983 */ /* 0x000eae0000100800 */
        /* <DEDUP_REMOVED lines=32> */
[----:B----4-:R1:W4:Y:S08]  /*6b90*/  LDSM.16.M88.4 R168, [R130] ;  /* 0x0000000082a8783b */ /* 0x0103300000000200 */
[----:B--2---:R-:W2:Y:S08]  /*6ba0*/  LDSM.16.M88.4 R184, [R129] ;  /* 0x0000000081b8783b */ /* 0x004eb00000000200 */
[----:B-1----:R-:W3:Y:S04]  /*6bb0*/  LDL R130, [R1+0x64] ;  /* 0x0000640001827983 */ /* 0x002ee80000100800 */
[----:B------:R1:W2:Y:S01]  /*6bc0*/  LDSM.16.M88.4 R180, [R128] ;  /* 0x0000000080b4783b */ /* 0x0002a20000000200 */
[C---:B----4-:R-:W-:Y:S08]  /*6bd0*/  HMMA.16816.F32.BF16 R4, R236.reuse, R168, R4 ;  /* 0x000000a8ec04723c */ /* 0x050ff00000041804 */
[C---:B------:R-:W-:Y:S01]  /*6be0*/  HMMA.16816.F32.BF16 R8, R236.reuse, R170, R8 ;  /* 0x000000aaec08723c */ /* 0x040fe20000041808 */
[----:B--2---:R-:W2:Y:S03]  /*6bf0*/  LDSM.16.M88.4 R168, [R2] ;  /* 0x0000000002a8783b */ /* 0x004ea60000000200 */
[C---:B------:R-:W-:Y:S02]  /*6c00*/  IADD3 R175, R174.reuse, -0x1, RZ ;  /* 0xffffffffaeaf7810 */ /* 0x040fe40007ffe0ff */
[----:B------:R-:W-:Y:S02]  /*6c10*/  ISETP.GE.AND P1, PT, R174, 0x1, PT ;  /* 0x00000001ae00780c */ /* 0x000fe40003f26270 */
[C---:B------:R-:W-:Y:S01]  /*6c20*/  HMMA.16816.F32.BF16 R12, R236.reuse, R184, R12 ;  /* 0x000000b8ec0c723c */ /* 0x040fe2000004180c */
[----:B-1----:R-:W4:Y:S07]  /*6c30*/  LDL.64 R128, [R1+0x68] ;  /* 0x0000680001807983 */ /* 0x002f2e0000100a00 */
[C---:B------:R-:W-:Y:S01]  /*6c40*/  HMMA.16816.F32.BF16 R16, R236.reuse, R186, R16 ;  /* 0x000000baec10723c */ /* 0x040fe20000041810 */
[----:B------:R-:W1:Y:S07]  /*6c50*/  LDSM.16.M88.4 R184, [R0+0x6000] ;  /* 0x0060000000b8783b */ /* 0x000e6e0000000200 */
[C---:B------:R-:W-:Y:S08]  /*6c60*/  HMMA.16816.F32.BF16 R20, R236.reuse, R180, R20 ;  /* 0x000000b4ec14723c */ /* 0x040ff00000041814 */
[C---:B------:R-:W-:Y:S01]  /*6c70*/  HMMA.16816.F32.BF16 R24, R236.reuse, R182, R24 ;  /* 0x000000b6ec18723c */ /* 0x040fe20000041818 */
[----:B------:R-:W1:Y:S07]  /*6c80*/  LDSM.16.M88.4 R180, [R0+0x6800] ;  /* 0x0068000000b4783b */ /* 0x000e6e0000000200 */
[C---:B--2---:R-:W-:Y:S08]  /*6c90*/  HMMA.16816.F32.BF16 R28, R236.reuse, R168, R28 ;  /* 0x000000a8ec1c723c */ /* 0x044ff0000004181c */
[----:B------:R-:W-:Y:S01]  /*6ca0*/  HMMA.16816.F32.BF16 R32, R236, R170, R32 ;  /* 0x000000aaec20723c */ /* 0x000fe20000041820 */
[----:B------:R-:W2:Y:S07]  /*6cb0*/  LDSM.16.M88.4 R168, [R0+0x7000] ;  /* 0x0070000000a8783b */ /* 0x000eae0000000200 */
[C---:B-1----:R-:W-:Y:S08]  /*6cc0*/  HMMA.16816.F32.BF16 R4, R240.reuse, R184, R4 ;  /* 0x000000b8f004723c */ /* 0x042ff00000041804 */
[C---:B------:R-:W-:Y:S01]  /*6cd0*/  HMMA.16816.F32.BF16 R8, R240.reuse, R186, R8 ;  /* 0x000000baf008723c */ /* 0x040fe20000041808 */
[----:B------:R1:W1:Y:S07]  /*6ce0*/  LDSM.16.M88.4 R184, [R0+0x7800] ;  /* 0x0078000000b8783b */ /* 0x00026e0000000200 */
[C---:B------:R-:W-:Y:S08]  /*6cf0*/  HMMA.16816.F32.BF16 R12, R240.reuse, R180, R12 ;  /* 0x000000b4f00c723c */ /* 0x040ff0000004180c */
[C---:B------:R-:W-:Y:S01]  /*6d00*/  HMMA.16816.F32.BF16 R16, R240.reuse, R182, R16 ;  /* 0x000000b6f010723c */ /* 0x040fe20000041810 */
[----:B------:R-:W1:Y:S07]  /*6d10*/  LDSM.16.M88.4 R180, [R250+0x6000] ;  /* 0x00600000fab4783b */ /* 0x000e6e0000000200 */
[C---:B--2---:R-:W-:Y:S04]  /*6d20*/  HMMA.16816.F32.BF16 R20, R240.reuse, R168, R20 ;  /* 0x000000a8f014723c */ /* 0x044fe80000041814 */
[----:B-1----:R-:W-:Y:S04]  /*6d30*/  @P1 SHF.R.S32.HI R0, RZ, 0x1f, R175 ;  /* 0x0000001fff001819 */ /* 0x002fe800000114af */
[C---:B------:R-:W-:Y:S01]  /*6d40*/  HMMA.16816.F32.BF16 R24, R240.reuse, R170, R24 ;  /* 0x000000aaf018723c */ /* 0x040fe20000041818 */
[----:B------:R-:W1:Y:S03]  /*6d50*/  LDSM.16.M88.4 R168, [R250+0x6800] ;  /* 0x00680000faa8783b */ /* 0x000e660000000200 */
[----:B------:R-:W-:Y:S04]  /*6d60*/  @P1 IMAD R0, R0, c[0x0][0x1e0], RZ ;  /* 0x0000780000001a24 */ /* 0x000fe800078e02ff */
[C---:B------:R-:W-:Y:S08]  /*6d70*/  HMMA.16816.F32.BF16 R28, R240.reuse, R184, R28 ;  /* 0x000000b8f01c723c */ /* 0x040ff0000004181c */
[----:B------:R-:W-:Y:S08]  /*6d80*/  HMMA.16816.F32.BF16 R32, R240, R186, R32 ;  /* 0x000000baf020723c */ /* 0x000ff00000041820 */
[C---:B------:R-:W-:Y:S08]  /*6d90*/  HMMA.16816.F32.BF16 R4, R244.reuse, R180, R4 ;  /* 0x000000b4f404723c */ /* 0x040ff00000041804 */
[C---:B------:R-:W-:Y:S01]  /*6da0*/  HMMA.16816.F32.BF16 R8, R244.reuse, R182, R8 ;  /* 0x000000b6f408723c */ /* 0x040fe20000041808 */
[----:B------:R-:W2:Y:S07]  /*6db0*/  LDSM.16.M88.4 R180, [R250+0x7000] ;  /* 0x00700000fab4783b */ /* 0x000eae0000000200 */
[C---:B-1----:R-:W-:Y:S08]  /*6dc0*/  HMMA.16816.F32.BF16 R12, R244.reuse, R168, R12 ;  /* 0x000000a8f40c723c */ /* 0x042ff0000004180c */
[C---:B------:R-:W-:Y:S04]  /*6dd0*/  HMMA.16816.F32.BF16 R16, R244.reuse, R170, R16 ;  /* 0x000000aaf410723c */ /* 0x040fe80000041810 */
[----:B------:R-:W-:Y:S02]  /*6de0*/  FMUL.FTZ R4, R4, c[0x0][0x320] ;  /* 0x0000c80004047a20 */ /* 0x000fe40000410000 */
[----:B------:R-:W-:Y:S02]  /*6df0*/  FMUL.FTZ R5, R5, c[0x0][0x320] ;  /* 0x0000c80005057a20 */ /* 0x000fe40000410000 */
[----:B------:R-:W1:Y:S01]  /*6e00*/  MUFU.TANH R191, R4 ;  /* 0x0000000400bf7308 */ /* 0x000e620000002400 */
[----:B------:R-:W-:Y:S03]  /*6e10*/  FMUL.FTZ R6, R6, c[0x0][0x320] ;  /* 0x0000c80006067a20 */ /* 0x000fe60000410000 */
[----:B------:R-:W-:Y:S02]  /*6e20*/  FMUL.FTZ R7, R7, c[0x0][0x320] ;  /* 0x0000c80007077a20 */ /* 0x000fe40000410000 */
[----:B------:R-:W-:Y:S02]  /*6e30*/  FMUL.FTZ R2, R8, c[0x0][0x320] ;  /* 0x0000c80008027a20 */ /* 0x000fe40000410000 */
[----:B------:R-:W-:Y:S02]  /*6e40*/  @P1 IMAD R8, R175, c[0x0][0x1e4], R0 ;  /* 0x00007900af081a24 */ /* 0x000fe400078e0200 */
[----:B------:R1:W1:Y:S01]  /*6e50*/  MUFU.TANH R176, R5 ;  /* 0x0000000500b07308 */ /* 0x0002620000002400 */
[----:B------:R-:W-:Y:S02]  /*6e60*/  FMUL.FTZ R10, R10, c[0x0][0x320] ;  /* 0x0000c8000a0a7a20 */ /* 0x000fe40000410000 */
[----:B------:R-:W-:Y:S02]  /*6e70*/  FMUL.FTZ R11, R11, c[0x0][0x320] ;  /* 0x0000c8000b0b7a20 */ /* 0x000fe40000410000 */
[----:B------:R-:W-:Y:S01]  /*6e80*/  FMUL.FTZ R14, R14, c[0x0][0x320] ;  /* 0x0000c8000e0e7a20 */ /* 0x000fe20000410000 */
[C---:B--2---:R-:W-:Y:S04]  /*6e90*/  HMMA.16816.F32.BF16 R20, R244.reuse, R180, R20 ;  /* 0x000000b4f414723c */ /* 0x044fe80000041814 */
[----:B------:R-:W2:Y:S01]  /*6ea0*/  MUFU.TANH R173, R6 ;  /* 0x0000000600ad7308 */ /* 0x000ea20000002400 */
[----:B------:R-:W-:Y:S02]  /*6eb0*/  FMUL.FTZ R9, R9, c[0x0][0x320] ;  /* 0x0000c80009097a20 */ /* 0x000fe40000410000 */
[----:B------:R-:W-:Y:S01]  /*6ec0*/  FMUL.FTZ R18, R18, c[0x0][0x320] ;  /* 0x0000c80012127a20 */ /* 0x000fe20000410000 */
[C---:B------:R-:W-:Y:S04]  /*6ed0*/  HMMA.16816.F32.BF16 R24, R244.reuse, R182, R24 ;  /* 0x000000b6f418723c */ /* 0x040fe80000041818 */
[----:B------:R-:W-:Y:S02]  /*6ee0*/  FMUL.FTZ R17, R17, c[0x0][0x320] ;  /* 0x0000c80011117a20 */ /* 0x000fe40000410000 */
[----:B------:R2:W2:Y:S01]  /*6ef0*/  MUFU.TANH R172, R7 ;  /* 0x0000000700ac7308 */ /* 0x0004a20000002400 */
[----:B------:R-:W-:Y:S02]  /*6f00*/  FMUL.FTZ R16, R16, c[0x0][0x320] ;  /* 0x0000c80010107a20 */ /* 0x000fe40000410000 */
[----:B------:R-:W-:Y:S03]  /*6f10*/  FMUL.FTZ R15, R15, c[0x0][0x320] ;  /* 0x0000c8000f0f7a20 */ /* 0x000fe60000410000 */
[----:B-1----:R-:W-:Y:S04]  /*6f20*/  @P1 IMAD.WIDE.U32 R4, R175, c[0x0][0x1e0], RZ ;  /* 0x00007800af041a25 */ /* 0x002fe800078e00ff */
[----:B------:R3:W1:Y:S01]  /*6f30*/  MUFU.TANH R185, R2 ;  /* 0x0000000200b97308 */ /* 0x0006620000002400 */
[----:B------:R-:W-:Y:S01]  /*6f40*/  FMUL.FTZ R20, R20, c[0x0][0x320] ;  /* 0x0000c80014147a20 */ /* 0x000fe20000410000 */
[----:B------:R-:W-:Y:S01]  /*6f50*/  @P1 IADD3 R8, R5, R8, RZ ;  /* 0x0000000805081210 */ /* 0x000fe20007ffe0ff */
[----:B------:R-:W-:Y:S01]  /*6f60*/  FMUL.FTZ R12, R12, c[0x0][0x320] ;  /* 0x0000c8000c0c7a20 */ /* 0x000fe20000410000 */
[C---:B------:R-:W-:Y:S01]  /*6f70*/  @P1 SHF.L.U32 R132, R4.reuse, 0x6, RZ ;  /* 0x0000000604841819 */ /* 0x040fe200000006ff */
[----:B------:R-:W-:Y:S01]  /*6f80*/  FMUL.FTZ R13, R13, c[0x0][0x320] ;  /* 0x0000c8000d0d7a20 */ /* 0x000fe20000410000 */
[----:B------:R-:W-:Y:S01]  /*6f90*/  @P1 SHF.L.U64.HI R8, R4, 0x6, R8 ;  /* 0x0000000604081819 */ /* 0x000fe20000010208 */
[----:B------:R-:W-:Y:S02]  /*6fa0*/  FMUL.FTZ R21, R21, c[0x0][0x320] ;  /* 0x0000c80015157a20 */ /* 0x000fe40000410000 */
[----:B------:R-:W-:Y:S01]  /*6fb0*/  FMUL.FTZ R22, R22, c[0x0][0x320] ;  /* 0x0000c80016167a20 */ /* 0x000fe20000410000 */
[----:B------:R-:W-:Y:S01]  /*6fc0*/  MUFU.TANH R135, R10 ;  /* 0x0000000a00877308 */ /* 0x000fe20000002400 */
[----:B------:R-:W-:Y:S02]  /*6fd0*/  FMUL.FTZ R23, R23, c[0x0][0x320] ;  /* 0x0000c80017177a20 */ /* 0x000fe40000410000 */
[----:B------:R-:W-:Y:S01]  /*6fe0*/  FMUL.FTZ R24, R24, c[0x0][0x320] ;  /* 0x0000c80018187a20 */ /* 0x000fe20000410000 */
[----:B--2---:R-:W2:Y:S01]  /*6ff0*/  LDSM.16.M88.4 R4, [R250+0x7800] ;  /* 0x00780000fa04783b */ /* 0x004ea20000000200 */
[----:B------:R-:W-:Y:S04]  /*7000*/  DEPBAR.LE SB0, 0x0 ;  /* 0x000080000000791a */ /* 0x000fe80000000000 */
[----:B------:R-:W-:Y:S01]  /*7010*/  FMUL.FTZ R25, R25, c[0x0][0x320] ;  /* 0x0000c80019197a20 */ /* 0x000fe20000410000 */
[----:B------:R-:W-:Y:S01]  /*7020*/  MUFU.TANH R133, R11 ;  /* 0x0000000b00857308 */ /* 0x000fe20000002400 */
[----:B------:R-:W-:Y:S01]  /*7030*/  FMUL.FTZ R26, R26, c[0x0][0x320] ;  /* 0x0000c8001a1a7a20 */ /* 0x000fe20000410000 */
[----:B------:R-:W-:Y:S01]  /*7040*/  BAR.SYNC.DEFER_BLOCKING 0x0 ;  /* 0x0000000000007b1d */ /* 0x000fe20000010000 */
[----:B------:R-:W-:Y:S01]  /*7050*/  FMUL.FTZ R27, R27, c[0x0][0x320] ;  /* 0x0000c8001b1b7a20 */ /* 0x000fe20000410000 */
[C---:B--2---:R-:W-:Y:S06]  /*7060*/  HMMA.16816.F32.BF16 R28, R244.reuse, R4, R28 ;  /* 0x00000004f41c723c */ /* 0x044fec000004181c */
[----:B------:R2:W1:Y:S02]  /*7070*/  MUFU.TANH R184, R9 ;  /* 0x0000000900b87308 */ /* 0x0004640000002400 */
[----:B------:R-:W-:Y:S08]  /*7080*/  HMMA.16816.F32.BF16 R32, R244, R6, R32 ;  /* 0x00000006f420723c */ /* 0x000ff00000041820 */
[----:B------:R1:W-:Y:S10]  /*7090*/  MUFU.TANH R190, R18 ;  /* 0x0000001200be7308 */ /* 0x0003f40000002400 */
[----:B------:R-:W-:Y:S01]  /*70a0*/  MUFU.TANH R187, R14 ;  /* 0x0000000e00bb7308 */ /* 0x000fe20000002400 */
[----:B------:R-:W-:Y:S02]  /*70b0*/  FMUL.FTZ R28, R28, c[0x0][0x320] ;  /* 0x0000c8001c1c7a20 */ /* 0x000fe40000410000 */
[----:B------:R-:W-:Y:S02]  /*70c0*/  FMUL.FTZ R29, R29, c[0x0][0x320] ;  /* 0x0000c8001d1d7a20 */ /* 0x000fe40000410000 */
[----:B------:R-:W-:Y:S05]  /*70d0*/  FMUL.FTZ R30, R30, c[0x0][0x320] ;  /* 0x0000c8001e1e7a20 */ /* 0x000fea0000410000 */
[----:B------:R-:W-:Y:S01]  /*70e0*/  MUFU.TANH R189, R17 ;  /* 0x0000001100bd7308 */ /* 0x000fe20000002400 */
[----:B------:R-:W-:Y:S02]  /*70f0*/  FMUL.FTZ R32, R32, c[0x0][0x320] ;  /* 0x0000c80020207a20 */ /* 0x000fe40000410000 */
[----:B------:R-:W-:Y:S02]  /*7100*/  FMUL.FTZ R34, R34, c[0x0][0x320] ;  /* 0x0000c80022227a20 */ /* 0x000fe40000410000 */
[----:B------:R-:W-:Y:S05]  /*7110*/  FMUL.FTZ R35, R35, c[0x0][0x320] ;  /* 0x0000c80023237a20 */ /* 0x000fea0000410000 */
[----:B------:R-:W-:Y:S10]  /*7120*/  MUFU.TANH R186, R15 ;  /* 0x0000000f00ba7308 */ /* 0x000ff40000002400 */
[----:B------:R-:W1:Y:S01]  /*7130*/  MUFU.TANH R12, R12 ;  /* 0x0000000c000c7308 */ /* 0x000e620000002400 */
[----:B----4-:R-:W-:Y:S09]  /*7140*/  @P1 IADD3 R0, P0, R132, R128, RZ ;  /* 0x0000008084001210 */ /* 0x010ff20007f1e0ff */
[----:B------:R-:W4:Y:S01]  /*7150*/  MUFU.TANH R13, R13 ;  /* 0x0000000d000d7308 */ /* 0x000f220000002400 */
[----:B---3--:R-:W-:Y:S02]  /*7160*/  @P1 IADD3.X R2, R8, R130, RZ, P0, !PT ;  /* 0x0000008208021210 */ /* 0x008fe400007fe4ff */
[C---:B------:R-:W-:Y:S04]  /*7170*/  @P1 LEA R168, P0, R0.reuse, c[0x0][0x1c8], 0x1 ;  /* 0x0000720000a81a11 */ /* 0x040fe800078008ff */
[----:B------:R-:W-:Y:S03]  /*7180*/  @P1 LEA.HI.X R169, R0, c[0x0][0x1cc], R2, 0x1, P0 ;  /* 0x0000730000a91a11 */ /* 0x000fe600000f0c02 */
[----:B------:R-:W-:Y:S01]  /*7190*/  MUFU.TANH R21, R21 ;  /* 0x0000001500157308 */ /* 0x000fe20000002400 */
[----:B------:R-:W-:Y:S02]  /*71a0*/  @P1 IADD3 R181, P0, R128, 0x40, RZ ;  /* 0x0000004080b51810 */ /* 0x000fe40007f1e0ff */
[----:B------:R-:W-:Y:S01]  /*71b0*/  IADD3 R0, R179, R188, RZ ;  /* 0x000000bcb3007210 */ /* 0x000fe20007ffe0ff */
[----:B------:R-:W-:Y:S01]  /*71c0*/  @!PT LDS RZ, [RZ] ;  /* 0x00000000fffff984 */ /* 0x000fe20000000800 */
[----:B------:R-:W-:Y:S01]  /*71d0*/  @!PT LDS RZ, [RZ] ;  /* 0x00000000fffff984 */ /* 0x000fe20000000800 */
[----:B------:R-:W-:Y:S01]  /*71e0*/  @!PT LDS RZ, [RZ] ;  /* 0x00000000fffff984 */ /* 0x000fe20000000800 */
[----:B------:R3:W-:Y:S02]  /*71f0*/  @P1 LDGSTS.E.BYPASS.LTC128B.128 [R131+0x10100], [R168.64], !P6 ;  /* 0x10100000a8831fae */ /* 0x0007e4000f101d46 */
[--C-:B------:R-:W-:Y:S01]  /*7200*/  @P1 IMAD.X R180, RZ, RZ, R130.reuse, P0 ;  /* 0x000000ffffb41224 */ /* 0x100fe200000e0682 */
[----:B------:R-:W-:Y:S01]  /*7210*/  @P1 IADD3 R2, P0, R132, R181, RZ ;  /* 0x000000b584021210 */ /* 0x000fe20007f1e0ff */
[----:B--2---:R-:W-:Y:S02]  /*7220*/  @P2 IMAD.HI.U32 R9, R0, c[0x0][0x2c8], RZ ;  /* 0x0000b20000092a27 */ /* 0x004fe400078e00ff */
[----:B------:R-:W2:Y:S01]  /*7230*/  MUFU.TANH R188, R16 ;  /* 0x0000001000bc7308 */ /* 0x000ea20000002400 */
[----:B------:R-:W-:Y:S02]  /*7240*/  @P1 IADD3.X R11, R8, R180, RZ, P0, !PT ;  /* 0x000000b4080b1210 */ /* 0x000fe400007fe4ff */
[C---:B------:R-:W-:Y:S02]  /*7250*/  @P1 LEA R10, P0, R2.reuse, c[0x0][0x1c8], 0x1 ;  /* 0x00007200020a1a11 */ /* 0x040fe400078008ff */
[----:B------:R-:W-:Y:S02]  /*7260*/  @P2 SHF.R.U32.HI R0, RZ, c[0x0][0x2cc], R9 ;  /* 0x0000b300ff002a19 */ /* 0x000fe40000011609 */
[----:B------:R-:W-:Y:S02]  /*7270*/  @P1 LEA.HI.X R11, R2, c[0x0][0x1cc], R11, 0x1, P0 ;  /* 0x00007300020b1a11 */ /* 0x000fe400000f0c0b */
[----:B------:R-:W-:Y:S01]  /*7280*/  @P1 IADD3 R171, P0, R128, 0x80, RZ ;  /* 0x0000008080ab1810 */ /* 0x000fe20007f1e0ff */
[----:B------:R-:W-:Y:S01]  /*7290*/  MUFU.TANH R22, R22 ;  /* 0x0000001600167308 */ /* 0x000fe20000002400 */
[----:B------:R-:W-:Y:S01]  /*72a0*/  MOV R9, 0xffffffc0 ;  /* 0xffffffc000097802 */ /* 0x000fe20000000f00 */
[----:B------:R1:W-:Y:S02]  /*72b0*/  @P1 LDGSTS.E.BYPASS.LTC128B.128 [R131+0x12100], [R10.64], !P5 ;  /* 0x121000000a831fae */ /* 0x0003e4000e901d46 */
[----:B------:R-:W-:Y:S01]  /*72c0*/  @P1 IMAD.X R170, RZ, RZ, R130, P0 ;  /* 0x000000ffffaa1224 */ /* 0x000fe200000e0682 */
[----:B------:R-:W-:Y:S05]  /*72d0*/  @P1 IADD3 R2, P0, R132, R171, RZ ;  /* 0x000000ab84021210 */ /* 0x000fea0007f1e0ff */
[----:B------:R-:W-:Y:S10]  /*72e0*/  MUFU.TANH R23, R23 ;  /* 0x0000001700177308 */ /* 0x000ff40000002400 */
[----:B------:R-:W-:Y:S01]  /*72f0*/  MUFU.TANH R24, R24 ;  /* 0x0000001800187308 */ /* 0x000fe20000002400 */
[----:B-1----:R-:W1:Y:S09]  /*7300*/  SHFL.IDX PT, R11, R0, RZ, 0x1c1f ;  /* 0x001c1fff000b7589 */ /* 0x002e7200000e0000 */
[----:B------:R-:W-:Y:S01]  /*7310*/  MUFU.TANH R25, R25 ;  /* 0x0000001900197308 */ /* 0x000fe20000002400 */
[----:B------:R1:W2:Y:S09]  /*7320*/  SHFL.IDX PT, R10, R0, 0x1, 0x1c1f ;  /* 0x003c1f00000a7f89 */ /* 0x0002b200000e0000 */
[----:B------:R-:W-:Y:S10]  /*7330*/  MUFU.TANH R28, R28 ;  /* 0x0000001c001c7308 */ /* 0x000ff40000002400 */
[----:B------:R-:W-:Y:S01]  /*7340*/  MUFU.TANH R29, R29 ;  /* 0x0000001d001d7308 */ /* 0x000fe20000002400 */
[----:B-1----:R-:W-:Y:S09]  /*7350*/  @P1 IADD3.X R0, R8, R170, RZ, P0, !PT ;  /* 0x000000aa08001210 */ /* 0x002ff200007fe4ff */
[----:B------:R-:W-:Y:S01]  /*7360*/  MUFU.TANH R32, R32 ;  /* 0x0000002000207308 */ /* 0x000fe20000002400 */
[C---:B------:R-:W-:Y:S04]  /*7370*/  @P1 LEA R4, P0, R2.reuse, c[0x0][0x1c8], 0x1 ;  /* 0x0000720002041a11 */ /* 0x040fe800078008ff */
[----:B------:R-:W-:Y:S01]  /*7380*/  @P1 LEA.HI.X R5, R2, c[0x0][0x1cc], R0, 0x1, P0 ;  /* 0x0000730002051a11 */ /* 0x000fe200000f0c00 */
[----:B------:R-:W-:Y:S01]  /*7390*/  IMAD R0, R174, R9, 0x1 ;  /* 0x00000001ae007424 */ /* 0x000fe200078e0209 */
[----:B---3--:R-:W-:Y:S03]  /*73a0*/  @P1 IADD3 R169, P0, R128, 0xc0, RZ ;  /* 0x000000c080a91810 */ /* 0x008fe60007f1e0ff */
[----:B------:R1:W-:Y:S01]  /*73b0*/  @P1 LDGSTS.E.BYPASS.LTC128B.128 [R131+0x14100], [R4.64], !P4 ;  /* 0x1410000004831fae */ /* 0x0003e2000e101d46 */
[----:B------:R-:W-:Y:S01]  /*73c0*/  @P1 IADD3.X R9, RZ, R130, RZ, P0, !PT ;  /* 0x00000082ff091210 */ /* 0x000fe200007fe4ff */
[----:B------:R-:W-:Y:S01]  /*73d0*/  MUFU.TANH R26, R26 ;  /* 0x0000001a001a7308 */ /* 0x000fe20000002400 */
[----:B------:R-:W-:Y:S04]  /*73e0*/  IADD3 R0, R0, c[0x0][0x1d0], -R177 ;  /* 0x0000740000007a10 */ /* 0x000fe80007ffe8b1 */
[----:B------:R-:W-:Y:S05]  /*73f0*/  IADD3 R0, R0, -c[0x0][0x168], RZ ;  /* 0x80005a0000007a10 */ /* 0x000fea0007ffe0ff */
[C---:B------:R-:W-:Y:S01]  /*7400*/  IMAD.IADD R2, R0.reuse, 0x1, R11 ;  /* 0x0000000100027824 */ /* 0x040fe200078e020b */
[----:B--2---:R-:W-:Y:S01]  /*7410*/  IADD3 R0, R0, R10, RZ ;  /* 0x0000000a00007210 */ /* 0x004fe20007ffe0ff */
[----:B------:R-:W-:Y:S01]  /*7420*/  @P1 IMAD.MOV.U32 R10, RZ, RZ, c[0x0][0x1e4] ;  /* 0x00007900ff0a1624 */ /* 0x000fe200078e00ff */
[----:B------:R-:W-:Y:S10]  /*7430*/  MUFU.TANH R27, R27 ;  /* 0x0000001b001b7308 */ /* 0x000ff40000002400 */
[----:B------:R-:W-:Y:S01]  /*7440*/  MUFU.TANH R30, R30 ;  /* 0x0000001e001e7308 */ /* 0x000fe20000002400 */
[----:B-1----:R-:W-:Y:S04]  /*7450*/  @P1 IADD3 R4, P0, R132, R169, RZ ;  /* 0x000000a984041210 */ /* 0x002fe80007f1e0ff */
[----:B------:R-:W-:Y:S02]  /*7460*/  @P1 IADD3.X R5, R8, R9, RZ, P0, !PT ;  /* 0x0000000908051210 */ /* 0x000fe400007fe4ff */
[C---:B------:R-:W-:Y:S04]  /*7470*/  @P1 LEA R6, P0, R4.reuse, c[0x0][0x1c8], 0x1 ;  /* 0x0000720004061a11 */ /* 0x040fe800078008ff */
[----:B------:R-:W-:Y:S02]  /*7480*/  @P1 LEA.HI.X R7, R4, c[0x0][0x1cc], R5, 0x1, P0 ;  /* 0x0000730004071a11 */ /* 0x000fe400000f0c05 */
[----:B------:R-:W-:Y:S03]  /*7490*/  @P1 MOV R5, c[0x0][0x1e0] ;  /* 0x0000780000051a02 */ /* 0x000fe60000000f00 */
[----:B------:R1:W-:Y:S01]  /*74a0*/  @P1 LDGSTS.E.BYPASS.LTC128B.128 [R131+0x16100], [R6.64], !P3 ;  /* 0x1610000006831fae */ /* 0x0003e2000d901d46 */
[C---:B------:R-:W-:Y:S04]  /*74b0*/  @P1 LEA R4, P0, R5.reuse, R132, 0x5 ;  /* 0x0000008405041211 */ /* 0x040fe800078028ff */
[----:B------:R-:W-:Y:S01]  /*74c0*/  @P1 LEA.HI.X R8, R5, R8, R10, 0x5, P0 ;  /* 0x0000000805081211 */ /* 0x000fe200000f2c0a */
[----:B------:R-:W-:Y:S01]  /*74d0*/  FMUL.FTZ R5, R19, c[0x0][0x320] ;  /* 0x0000c80013057a20 */ /* 0x000fe20000410000 */
[----:B------:R2:W-:Y:S01]  /*74e0*/  MUFU.TANH R10, R20 ;  /* 0x00000014000a7308 */ /* 0x0005e20000002400 */
[C---:B------:R-:W-:Y:S04]  /*74f0*/  ISETP.GT.AND P0, PT, R2.reuse, RZ, PT ;  /* 0x000000ff0200720c */ /* 0x040fe80003f04270 */
[----:B------:R-:W-:Y:S02]  /*7500*/  FSEL R19, R191, -INF , P0 ;  /* 0xff800000bf137808 */ /* 0x000fe40000000000 */
[----:B------:R-:W-:Y:S03]  /*7510*/  ISETP.GT.AND P0, PT, R2, 0x1, PT ;  /* 0x000000010200780c */ /* 0x000fe60003f04270 */
[----:B------:R3:W3:Y:S01]  /*7520*/  MUFU.TANH R191, R5 ;  /* 0x0000000500bf7308 */ /* 0x0006e20000002400 */
[----:B------:R-:W-:Y:S02]  /*7530*/  FSEL R18, R176, -INF , P0 ;  /* 0xff800000b0127808 */ /* 0x000fe40000000000 */
[C---:B------:R-:W-:Y:S04]  /*7540*/  ISETP.GT.AND P0, PT, R0.reuse, RZ, PT ;  /* 0x000000ff0000720c */ /* 0x040fe80003f04270 */
[----:B------:R-:W-:Y:S02]  /*7550*/  FSEL R168, R173, -INF , P0 ;  /* 0xff800000ada87808 */ /* 0x000fe40000000000 */
[----:B------:R-:W-:Y:S01]  /*7560*/  ISETP.GT.AND P0, PT, R0, 0x1, PT ;  /* 0x000000010000780c */ /* 0x000fe20003f04270 */
[----:B-1----:R-:W-:Y:S01]  /*7570*/  FMUL.FTZ R7, R33, c[0x0][0x320] ;  /* 0x0000c80021077a20 */ /* 0x002fe20000410000 */
[----:B------:R-:W-:Y:S02]  /*7580*/  FMNMX.FTZ R6, R168, R134, !PT ;  /* 0x00000086a8067209 */ /* 0x000fe40007810000 */
[----:B--2---:R-:W-:Y:S02]  /*7590*/  FSEL R20, R172, -INF , P0 ;  /* 0xff800000ac147808 */ /* 0x004fe40000000000 */
[----:B------:R-:W-:Y:S01]  /*75a0*/  ISETP.GT.AND P0, PT, R2, 0x8, PT ;  /* 0x000000080200780c */ /* 0x000fe20003f04270 */
[----:B------:R-:W1:Y:S01]  /*75b0*/  MUFU.TANH R7, R7 ;  /* 0x0000000700077308 */ /* 0x000e620000002400 */
[----:B------:R-:W-:Y:S02]  /*75c0*/  FMNMX.FTZ R6, R20, R6, !PT ;  /* 0x0000000614067209 */ /* 0x000fe40007810000 */
[----:B------:R-:W-:Y:S02]  /*75d0*/  FSEL R14, R185, -INF , P0 ;  /* 0xff800000b90e7808 */ /* 0x000fe40000000000 */
[----:B------:R-:W-:Y:S02]  /*75e0*/  ISETP.GT.AND P0, PT, R2, 0x9, PT ;  /* 0x000000090200780c */ /* 0x000fe40003f04270 */
[----:B---3--:R-:W-:Y:S02]  /*75f0*/  FMNMX.FTZ R5, R19, R3, !PT ;  /* 0x0000000313057209 */ /* 0x008fe40007810000 */
[----:B------:R-:W-:Y:S02]  /*7600*/  FSEL R17, R184, -INF , P0 ;  /* 0xff800000b8117808 */ /* 0x000fe40000000000 */
[----:B------:R-:W-:Y:S02]  /*7610*/  ISETP.GT.AND P0, PT, R0, 0x8, PT ;  /* 0x000000080000780c */ /* 0x000fe40003f04270 */
[----:B------:R-:W-:Y:S02]  /*7620*/  FMNMX.FTZ R5, R18, R5, !PT ;  /* 0x0000000512057209 */ /* 0x000fe40007810000 */
[----:B------:R-:W-:Y:S02]  /*7630*/  FSEL R16, R135, -INF , P0 ;  /* 0xff80000087107808 */ /* 0x000fe40000000000 */
[----:B------:R-:W-:Y:S01]  /*7640*/  ISETP.GT.AND P0, PT, R0, 0x9, PT ;  /* 0x000000090000780c */ /* 0x000fe20003f04270 */
[----:B------:R-:W-:Y:S01]  /*7650*/  MUFU.TANH R135, R35 ;  /* 0x0000002300877308 */ /* 0x000fe20000002400 */
[----:B------:R-:W-:Y:S02]  /*7660*/  FMNMX.FTZ R5, R14, R5, !PT ;  /* 0x000000050e057209 */ /* 0x000fe40007810000 */
[----:B------:R-:W-:Y:S02]  /*7670*/  FSEL R15, R133, -INF , P0 ;  /* 0xff800000850f7808 */ /* 0x000fe40000000000 */
[----:B------:R-:W-:Y:S02]  /*7680*/  ISETP.GT.AND P0, PT, R2, 0x10, PT ;  /* 0x000000100200780c */ /* 0x000fe40003f04270 */
[----:B------:R-:W-:Y:S02]  /*7690*/  FMNMX.FTZ R5, R17, R5, !PT ;  /* 0x0000000511057209 */ /* 0x000fe40007810000 */
[----:B------:R-:W-:Y:S02]  /*76a0*/  FSEL R185, R12, -INF , P0 ;  /* 0xff8000000cb97808 */ /* 0x000fe40000000000 */
[----:B------:R-:W-:Y:S02]  /*76b0*/  ISETP.GT.AND P0, PT, R2, 0x11, PT ;  /* 0x000000110200780c */ /* 0x000fe40003f04270 */
[----:B------:R-:W-:Y:S02]  /*76c0*/  FMNMX.FTZ R5, R185, R5, !PT ;  /* 0x00000005b9057209 */ /* 0x000fe40007810000 */
[----:B----4-:R-:W-:Y:S02]  /*76d0*/  FSEL R184, R13, -INF , P0 ;  /* 0xff8000000db87808 */ /* 0x010fe40000000000 */
[----:B------:R-:W-:Y:S02]  /*76e0*/  ISETP.GT.AND P0, PT, R0, 0x10, PT ;  /* 0x000000100000780c */ /* 0x000fe40003f04270 */
[----:B------:R-:W-:Y:S02]  /*76f0*/  FMNMX.FTZ R5, R184, R5, !PT ;  /* 0x00000005b8057209 */ /* 0x000fe40007810000 */
[----:B------:R-:W-:Y:S02]  /*7700*/  FSEL R187, R187, -INF , P0 ;  /* 0xff800000bbbb7808 */ /* 0x000fe40000000000 */
        /* <DEDUP_REMOVED lines=15> */
[----:B------:R-:W-:Y:S04]  /*7800*/  ISETP.GT.AND P0, PT, R2, 0x20, PT ;  /* 0x000000200200780c */ /* 0x000fe80003f04270 */
[----:B------:R-:W-:Y:S01]  /*7810*/  FSEL R197, R10, -INF , P0 ;  /* 0xff8000000ac57808 */ /* 0x000fe20000000000 */
[----:B------:R-:W-:Y:S01]  /*7820*/  FMUL.FTZ R10, R31, c[0x0][0x320] ;  /* 0x0000c8001f0a7a20 */ /* 0x000fe20000410000 */
[----:B------:R-:W-:Y:S02]  /*7830*/  ISETP.GT.AND P0, PT, R2, 0x21, PT ;  /* 0x000000210200780c */ /* 0x000fe40003f04270 */
[----:B------:R-:W-:Y:S02]  /*7840*/  FMNMX.FTZ R5, R197, R5, !PT ;  /* 0x00000005c5057209 */ /* 0x000fe40007810000 */
[----:B------:R-:W-:Y:S01]  /*7850*/  FSEL R198, R21, -INF , P0 ;  /* 0xff80000015c67808 */ /* 0x000fe20000000000 */
[----:B------:R-:W2:Y:S01]  /*7860*/  MUFU.TANH R10, R10 ;  /* 0x0000000a000a7308 */ /* 0x000ea20000002400 */
[----:B------:R-:W-:Y:S02]  /*7870*/  ISETP.GT.AND P0, PT, R0, 0x20, PT ;  /* 0x000000200000780c */ /* 0x000fe40003f04270 */
[----:B------:R-:W-:Y:S02]  /*7880*/  FMNMX.FTZ R5, R198, R5, !PT ;  /* 0x00000005c6057209 */ /* 0x000fe40007810000 */
[----:B------:R-:W-:Y:S02]  /*7890*/  FSEL R132, R22, -INF , P0 ;  /* 0xff80000016847808 */ /* 0x000fe40000000000 */
[----:B------:R-:W-:Y:S04]  /*78a0*/  ISETP.GT.AND P0, PT, R0, 0x21, PT ;  /* 0x000000210000780c */ /* 0x000fe80003f04270 */
[----:B------:R-:W-:Y:S02]  /*78b0*/  FSEL R11, R23, -INF , P0 ;  /* 0xff800000170b7808 */ /* 0x000fe40000000000 */
[----:B------:R-:W-:Y:S02]  /*78c0*/  ISETP.GT.AND P0, PT, R2, 0x28, PT ;  /* 0x000000280200780c */ /* 0x000fe40003f04270 */
[----:B------:R-:W-:Y:S02]  /*78d0*/  MOV R23, R132 ;  /* 0x0000008400177202 */ /* 0x000fe40000000f00 */
[----:B------:R-:W-:Y:S02]  /*78e0*/  FSEL R199, R24, -INF , P0 ;  /* 0xff80000018c77808 */ /* 0x000fe40000000000 */
[C---:B------:R-:W-:Y:S02]  /*78f0*/  ISETP.GT.AND P0, PT, R2.reuse, 0x29, PT ;  /* 0x000000290200780c */ /* 0x040fe40003f04270 */
        /* <DEDUP_REMOVED lines=13> */
[----:B------:R3:W4:Y:S01]  /*79d0*/  MUFU.TANH R6, R34 ;  /* 0x0000002200067308 */ /* 0x0007220000002400 */
[----:B------:R-:W-:Y:S02]  /*79e0*/  FMNMX.FTZ R5, R176, R5, !PT ;  /* 0x00000005b0057209 */ /* 0x000fe40007810000 */
[----:B------:R-:W-:Y:S02]  /*79f0*/  FMNMX.FTZ R2, R190, R2, !PT ;  /* 0x00000002be027209 */ /* 0x000fe40007810000 */
[----:B-1----:R-:W-:Y:S02]  /*7a00*/  FSEL R177, R7, -INF , P0 ;  /* 0xff80000007b17808 */ /* 0x002fe40000000000 */
[----:B------:R-:W-:Y:S02]  /*7a10*/  FMNMX.FTZ R2, R191, R2, !PT ;  /* 0x00000002bf027209 */ /* 0x000fe40007810000 */
[----:B------:R-:W-:Y:S02]  /*7a20*/  FMNMX.FTZ R5, R177, R5, !PT ;  /* 0x00000005b1057209 */ /* 0x000fe40007810000 */
[----:B------:R-:W-:Y:S02]  /*7a30*/  ISETP.GT.AND P0, PT, R0, 0x28, PT ;  /* 0x000000280000780c */ /* 0x000fe40003f04270 */
[----:B------:R-:W-:Y:S01]  /*7a40*/  FMNMX.FTZ R2, R23, R2, !PT ;  /* 0x0000000217027209 */ /* 0x000fe20007810000 */
[----:B------:R-:W1:Y:S01]  /*7a50*/  SHFL.BFLY PT, R133, R5, 0x2, 0x1f ;  /* 0x0c401f0005857f89 */ /* 0x000e6200000e0000 */
[----:B------:R-:W-:Y:S02]  /*7a60*/  FSEL R193, R26, -INF , P0 ;  /* 0xff8000001ac17808 */ /* 0x000fe40000000000 */
[C---:B------:R-:W-:Y:S04]  /*7a70*/  ISETP.GT.AND P0, PT, R0.reuse, 0x29, PT ;  /* 0x000000290000780c */ /* 0x040fe80003f04270 */
[----:B------:R-:W-:Y:S02]  /*7a80*/  FSEL R178, R27, -INF , P0 ;  /* 0xff8000001bb27808 */ /* 0x000fe40000000000 */
[----:B------:R-:W-:Y:S02]  /*7a90*/  ISETP.GT.AND P0, PT, R0, 0x30, PT ;  /* 0x000000300000780c */ /* 0x000fe40003f04270 */
[----:B---3--:R-:W-:Y:S02]  /*7aa0*/  MOV R34, R11 ;  /* 0x0000000b00227202 */ /* 0x008fe40000000f00 */
[----:B------:R-:W-:Y:S02]  /*7ab0*/  FSEL R179, R30, -INF , P0 ;  /* 0xff8000001eb37808 */ /* 0x000fe40000000000 */
[----:B------:R-:W-:Y:S02]  /*7ac0*/  FMNMX.FTZ R2, R34, R2, !PT ;  /* 0x0000000222027209 */ /* 0x000fe40007810000 */
[----:B------:R-:W-:Y:S02]  /*7ad0*/  ISETP.GT.AND P0, PT, R0, 0x31, PT ;  /* 0x000000310000780c */ /* 0x000fe40003f04270 */
[----:B------:R-:W-:Y:S02]  /*7ae0*/  FMNMX.FTZ R2, R193, R2, !PT ;  /* 0x00000002c1027209 */ /* 0x000fe40007810000 */
[----:B--2---:R-:W-:Y:S02]  /*7af0*/  FSEL R172, R10, -INF , P0 ;  /* 0xff8000000aac7808 */ /* 0x004fe40000000000 */
[----:B------:R-:W-:Y:S02]  /*7b00*/  FMNMX.FTZ R2, R178, R2, !PT ;  /* 0x00000002b2027209 */ /* 0x000fe40007810000 */
[----:B------:R-:W-:Y:S02]  /*7b10*/  ISETP.GT.AND P0, PT, R0, 0x38, PT ;  /* 0x000000380000780c */ /* 0x000fe40003f04270 */
[----:B------:R-:W-:Y:S02]  /*7b20*/  FMNMX.FTZ R2, R179, R2, !PT ;  /* 0x00000002b3027209 */ /* 0x000fe40007810000 */
[----:B----4-:R-:W-:Y:S02]  /*7b30*/  FSEL R173, R6, -INF , P0 ;  /* 0xff80000006ad7808 */ /* 0x010fe40000000000 */
[----:B------:R-:W-:Y:S02]  /*7b40*/  ISETP.GT.AND P0, PT, R0, 0x39, PT ;  /* 0x000000390000780c */ /* 0x000fe40003f04270 */
[----:B------:R-:W-:Y:S02]  /*7b50*/  FMNMX.FTZ R0, R172, R2, !PT ;  /* 0x00000002ac007209 */ /* 0x000fe40007810000 */
[----:B------:R-:W-:Y:S02]  /*7b60*/  FSEL R135, R135, -INF , P0 ;  /* 0xff80000087877808 */ /* 0x000fe40000000000 */
[----:B------:R-:W-:Y:S02]  /*7b70*/  @P1 IADD3 R2, P0, R4, R128, RZ ;  /* 0x0000008004021210 */ /* 0x000fe40007f1e0ff */
[----:B------:R-:W-:Y:S01]  /*7b80*/  FMNMX.FTZ R0, R173, R0, !PT ;  /* 0x00000000ad007209 */ /* 0x000fe20007810000 */
[----:B------:R-:W2:Y:S01]  /*7b90*/  LDL.LU.64 R128, [R1+0x138] ;  /* 0x0001380001807983 */ /* 0x000ea20000300a00 */
[----:B-1----:R-:W-:Y:S02]  /*7ba0*/  FMNMX.FTZ R133, R5, R133, !PT ;  /* 0x0000008505857209 */ /* 0x002fe40007810000 */
[----:B------:R-:W-:Y:S02]  /*7bb0*/  @P1 IADD3.X R5, R8, R130, RZ, P0, !PT ;  /* 0x0000008208051210 */ /* 0x000fe400007fe4ff */
[C---:B------:R-:W-:Y:S01]  /*7bc0*/  @P1 LEA R10, P0, R2.reuse, c[0x0][0x1c8], 0x1 ;  /* 0x00007200020a1a11 */ /* 0x040fe200078008ff */
[----:B------:R-:W1:Y:S01]  /*7bd0*/  SHFL.BFLY PT, R6, R133, 0x1, 0x1f ;  /* 0x0c201f0085067f89 */ /* 0x000e6200000e0000 */
[----:B------:R-:W-:Y:S02]  /*7be0*/  FMNMX.FTZ R0, R135, R0, !PT ;  /* 0x0000000087007209 */ /* 0x000fe40007810000 */
[----:B------:R-:W-:Y:S02]  /*7bf0*/  @P1 LEA.HI.X R11, R2, c[0x0][0x1cc], R5, 0x1, P0 ;  /* 0x00007300020b1a11 */ /* 0x000fe400000f0c05 */
[----:B------:R-:W-:Y:S03]  /*7c00*/  @P1 IADD3 R5, P0, R4, R181, RZ ;  /* 0x000000b504051210 */ /* 0x000fe60007f1e0ff */
[----:B------:R-:W3:Y:S02]  /*7c10*/  SHFL.BFLY PT, R2, R0, 0x2, 0x1f ;  /* 0x0c401f0000027f89 */ /* 0x000ee400000e0000 */
[----:B------:R-:W-:Y:S01]  /*7c20*/  @P1 IMAD.X R180, R8, 0x1, R180, P0 ;  /* 0x0000000108b41824 */ /* 0x000fe200000e06b4 */
[C---:B------:R-:W-:Y:S04]  /*7c30*/  @P1 LEA R12, P0, R5.reuse, c[0x0][0x1c8], 0x1 ;  /* 0x00007200050c1a11 */ /* 0x040fe800078008ff */
[----:B------:R-:W-:Y:S01]  /*7c40*/  @P1 LEA.HI.X R13, R5, c[0x0][0x1cc], R180, 0x1, P0 ;  /* 0x00007300050d1a11 */ /* 0x000fe200000f0cb4 */
[----:B------:R4:W-:Y:S01]  /*7c50*/  @P1 LDGSTS.E.BYPASS.LTC128B.128 [R131+0x11100], [R10.64], !P6 ;  /* 0x111000000a831fae */ /* 0x0009e2000f101d46 */
[----:B------:R-:W-:Y:S04]  /*7c60*/  @P1 IADD3 R5, P0, R4, R171, RZ ;  /* 0x000000ab04051210 */ /* 0x000fe80007f1e0ff */
[----:B------:R-:W-:Y:S02]  /*7c70*/  @P1 IADD3.X R170, R8, R170, RZ, P0, !PT ;  /* 0x000000aa08aa1210 */ /* 0x000fe400007fe4ff */
[----:B------:R-:W-:Y:S01]  /*7c80*/  @P1 IADD3 R4, P0, R4, R169, RZ ;  /* 0x000000a904041210 */ /* 0x000fe20007f1e0ff */
[----:B------:R4:W-:Y:S01]  /*7c90*/  @P1 LDGSTS.E.BYPASS.LTC128B.128 [R131+0x13100], [R12.64], !P5 ;  /* 0x131000000c831fae */ /* 0x0009e2000e901d46 */
[----:B-1----:R-:W-:Y:S02]  /*7ca0*/  FMNMX.FTZ R133, R133, R6, !PT ;  /* 0x0000000685857209 */ /* 0x002fe40007810000 */
[----:B------:R-:W-:Y:S02]  /*7cb0*/  @P1 IADD3.X R7, R8, R9, RZ, P0, !PT ;  /* 0x0000000908071210 */ /* 0x000fe400007fe4ff */
[----:B------:R-:W-:Y:S01]  /*7cc0*/  @P1 LEA R8, P0, R5, c[0x0][0x1c8], 0x1 ;  /* 0x0000720005081a11 */ /* 0x000fe200078008ff */
[----:B------:R-:W-:Y:S01]  /*7cd0*/  FMUL.FTZ R180, R133, c[0x0][0x2d0] ;  /* 0x0000b40085b47a20 */ /* 0x000fe20000410000 */
[----:B---3--:R-:W-:Y:S01]  /*7ce0*/  FMNMX.FTZ R0, R0, R2, !PT ;  /* 0x0000000200007209 */ /* 0x008fe20007810000 */
[----:B------:R-:W3:Y:S01]  /*7cf0*/  LDL.LU R130, [R1+0x134] ;  /* 0x0001340001827983 */ /* 0x000ee20000300800 */
[----:B------:R-:W-:Y:S02]  /*7d00*/  @P1 LEA.HI.X R9, R5, c[0x0][0x1cc], R170, 0x1, P0 ;  /* 0x0000730005091a11 */ /* 0x000fe400000f0caa */
[C---:B------:R-:W-:Y:S01]  /*7d10*/  @P1 LEA R6, P0, R4.reuse, c[0x0][0x1c8], 0x1 ;  /* 0x0000720004061a11 */ /* 0x040fe200078008ff */
[----:B------:R-:W1:Y:S03]  /*7d20*/  SHFL.BFLY PT, R2, R0, 0x1, 0x1f ;  /* 0x0c201f0000027f89 */ /* 0x000e6600000e0000 */
[----:B------:R-:W-:Y:S02]  /*7d30*/  @P1 LEA.HI.X R7, R4, c[0x0][0x1cc], R7, 0x1, P0 ;  /* 0x0000730004071a11 */ /* 0x000fe400000f0c07 */
[----:B------:R-:W-:Y:S03]  /*7d40*/  FSETP.NEU.FTZ.AND P0, PT, R133, -INF , PT ;  /* 0xff8000008500780b */ /* 0x000fe60003f1d000 */
[----:B------:R4:W-:Y:S01]  /*7d50*/  @P1 LDGSTS.E.BYPASS.LTC128B.128 [R131+0x15100], [R8.64], !P4 ;  /* 0x1510000008831fae */ /* 0x0009e2000e101d46 */
[----:B------:R-:W-:Y:S05]  /*7d60*/  FSEL R180, R180, RZ, P0 ;  /* 0x000000ffb4b47208 */ /* 0x000fea0000000000 */
[--C-:B------:R-:W-:Y:S02]  /*7d70*/  FFMA.FTZ R18, R18, c[0x0][0x2d0], -R180.reuse ;  /* 0x0000b40012127a23 */ /* 0x100fe400000108b4 */
[----:B------:R4:W-:Y:S01]  /*7d80*/  @P1 LDGSTS.E.BYPASS.LTC128B.128 [R131+0x17100], [R6.64], !P3 ;  /* 0x1710000006831fae */ /* 0x0009e2000d901d46 */
[--C-:B------:R-:W-:Y:S01]  /*7d90*/  FFMA.FTZ R17, R17, c[0x0][0x2d0], -R180.reuse ;  /* 0x0000b40011117a23 */ /* 0x100fe200000108b4 */
[----:B------:R-:W-:Y:S01]  /*7da0*/  MUFU.EX2 R24, R18 ;  /* 0x0000001200187308 */ /* 0x000fe20000000800 */
[--C-:B------:R-:W-:Y:S02]  /*7db0*/  FFMA.FTZ R14, R14, c[0x0][0x2d0], -R180.reuse ;  /* 0x0000b4000e0e7a23 */ /* 0x100fe400000108b4 */
[----:B------:R-:W-:Y:S01]  /*7dc0*/  FFMA.FTZ R19, R19, c[0x0][0x2d0], -R180 ;  /* 0x0000b40013137a23 */ /* 0x000fe200000108b4 */
[----:B-1----:R-:W-:Y:S02]  /*7dd0*/  FMNMX.FTZ R132, R0, R2, !PT ;  /* 0x0000000200847209 */ /* 0x002fe40007810000 */
[----:B------:R-:W-:Y:S01]  /*7de0*/  LDSM.16.MT88.4 R28, [R251] ;  /* 0x00000000fb1c783b */ /* 0x000fe20000004200 */
[----:B------:R-:W-:Y:S03]  /*7df0*/  FSEL R0, R133, RZ, P0 ;  /* 0x000000ff85007208 */ /* 0x000fe60000000000 */
[----:B------:R-:W-:Y:S01]  /*7e00*/  MUFU.EX2 R22, R17 ;  /* 0x0000001100167308 */ /* 0x000fe20000000800 */
[C---:B------:R-:W-:Y:S01]  /*7e10*/  FSETP.NEU.FTZ.AND P0, PT, R132.reuse, -INF , PT ;  /* 0xff8000008400780b */ /* 0x040fe20003f1d000 */
[----:B------:R-:W-:Y:S02]  /*7e20*/  FMUL.FTZ R181, R132, c[0x0][0x2d0] ;  /* 0x0000b40084b57a20 */ /* 0x000fe40000410000 */
[----:B------:R-:W-:Y:S01]  /*7e30*/  FADD.FTZ R0, -R0, R3 ;  /* 0x0000000300007221 */ /* 0x000fe20000010100 */
[----:B------:R-:W-:Y:S01]  /*7e40*/  FSEL R2, R132, RZ, P0 ;  /* 0x000000ff84027208 */ /* 0x000fe20000000000 */
[----:B------:R-:W0:Y:S01]  /*7e50*/  LDGDEPBAR ;  /* 0x00000000000079af */ /* 0x000e220000000000 */
[----:B------:R-:W-:Y:S01]  /*7e60*/  FSEL R181, R181, RZ, P0 ;  /* 0x000000ffb5b57208 */ /* 0x000fe20000000000 */
[----:B------:R-:W-:Y:S02]  /*7e70*/  FMUL.FTZ R0, R0, c[0x0][0x2d0] ;  /* 0x0000b40000007a20 */ /* 0x000fe40000410000 */
[----:B------:R-:W1:Y:S02]  /*7e80*/  MUFU.EX2 R32, R14 ;  /* 0x0000000e00207308 */ /* 0x000e640000000800 */
[--C-:B------:R-:W-:Y:S02]  /*7e90*/  FFMA.FTZ R15, R15, c[0x0][0x2d0], -R181.reuse ;  /* 0x0000b4000f0f7a23 */ /* 0x100fe400000108b5 */
[--C-:B------:R-:W-:Y:S01]  /*7ea0*/  FFMA.FTZ R16, R16, c[0x0][0x2d0], -R181.reuse ;  /* 0x0000b40010107a23 */ /* 0x100fe200000108b5 */
[----:B----4-:R-:W4:Y:S01]  /*7eb0*/  LDL.LU R131, [R1+0x130] ;  /* 0x0001300001837983 */ /* 0x010f220000300800 */
[--C-:B------:R-:W-:Y:S02]  /*7ec0*/  FFMA.FTZ R20, R20, c[0x0][0x2d0], -R181.reuse ;  /* 0x0000b40014147a23 */ /* 0x100fe400000108b5 */
[----:B------:R-:W-:Y:S02]  /*7ed0*/  FFMA.FTZ R168, R168, c[0x0][0x2d0], -R181 ;  /* 0x0000b400a8a87a23 */ /* 0x000fe400000108b5 */
[----:B------:R-:W1:Y:S10]  /*7ee0*/  MUFU.EX2 R3, R0 ;  /* 0x0000000000037308 */ /* 0x000e740000000800 */
[----:B------:R1:W-:Y:S02]  /*7ef0*/  MUFU.EX2 R35, R15 ;  /* 0x0000000f00237308 */ /* 0x0003e40000000800 */
[----:B-1----:R-:W-:Y:S08]  /*7f00*/  F2FP.BF16.PACK_AB R170, R22, R32 ;  /* 0x0000002016aa723e */ /* 0x002ff000000010ff */
[----:B------:R-:W1:Y:S01]  /*7f10*/  MUFU.EX2 R21, R16 ;  /* 0x0000001000157308 */ /* 0x000e620000000800 */
[C---:B------:R-:W-:Y:S02]  /*7f20*/  FMUL.FTZ R4, R3.reuse, R136 ;  /* 0x0000008803047220 */ /* 0x040fe40000410000 */
[----:B------:R-:W2:Y:S01]  /*7f30*/  LDL R136, [R1+0x48] ;  /* 0x0000480001887983 */ /* 0x000ea20000100800 */
[C---:B------:R-:W-:Y:S02]  /*7f40*/  FMUL.FTZ R25, R3.reuse, R157 ;  /* 0x0000009d03197220 */ /* 0x040fe40000410000 */
[----:B------:R-:W-:Y:S01]  /*7f50*/  FADD.FTZ R0, -R2, R134 ;  /* 0x0000008602007221 */ /* 0x000fe20000010100 */
[----:B------:R-:W4:Y:S01]  /*7f60*/  LDL.LU R157, [R1+0x7c] ;  /* 0x00007c00019d7983 */ /* 0x000f220000300800 */
[----:B------:R-:W-:Y:S01]  /*7f70*/  MOV R134, R24 ;  /* 0x0000001800867202 */ /* 0x000fe20000000f00 */
[C---:B------:R-:W-:Y:S01]  /*7f80*/  FMUL.FTZ R24, R3.reuse, R156 ;  /* 0x0000009c03187220 */ /* 0x040fe20000410000 */
[----:B------:R1:W-:Y:S01]  /*7f90*/  MUFU.EX2 R33, R20 ;  /* 0x0000001400217308 */ /* 0x0003e20000000800 */
[----:B------:R-:W4:Y:S01]  /*7fa0*/  LDL.LU R156, [R1+0x80] ;  /* 0x00008000019c7983 */ /* 0x000f220000300800 */
[C---:B------:R-:W-:Y:S02]  /*7fb0*/  FMUL.FTZ R17, R3.reuse, R149 ;  /* 0x0000009503117220 */ /* 0x040fe40000410000 */
[----:B------:R-:W-:Y:S01]  /*7fc0*/  FMUL.FTZ R0, R0, c[0x0][0x2d0] ;  /* 0x0000b40000007a20 */ /* 0x000fe20000410000 */
[----:B------:R-:W4:Y:S01]  /*7fd0*/  LDL R149, [R1+0x4] ;  /* 0x0000040001957983 */ /* 0x000f220000100800 */
[----:B------:R-:W-:Y:S02]  /*7fe0*/  IMAD.MOV.U32 R2, RZ, RZ, R23 ;  /* 0x000000ffff027224 */ /* 0x000fe400078e0017 */
[----:B------:R-:W-:Y:S01]  /*7ff0*/  FMUL.FTZ R8, R3, R140 ;  /* 0x0000008c03087220 */ /* 0x000fe20000410000 */
[----:B------:R-:W1:Y:S01]  /*8000*/  LDSM.16.MT88.4 R12, [R248] ;  /* 0x00000000f80c783b */ /* 0x000e620000004200 */
[----:B------:R-:W1:Y:S02]  /*8010*/  MUFU.EX2 R0, R0 ;  /* 0x0000000000007308 */ /* 0x000e640000000800 */
[----:B-1----:R-:W-:Y:S01]  /*8020*/  F2FP.BF16.PACK_AB R171, R35, R21 ;  /* 0x0000001523ab723e */ /* 0x002fe200000010ff */
[C---:B------:R-:W-:Y:S01]  /*8030*/  FMUL.FTZ R9, R3.reuse, R141 ;  /* 0x0000008d03097220 */ /* 0x040fe20000410000 */
[----:B------:R-:W-:Y:S01]  /*8040*/  MOV R140, R22 ;  /* 0x00000016008c7202 */ /* 0x000fe20000000f00 */
[C---:B------:R-:W-:Y:S01]  /*8050*/  FMUL.FTZ R5, R3.reuse, R137 ;  /* 0x0000008903057220 */ /* 0x040fe20000410000 */
[----:B------:R-:W-:Y:S01]  /*8060*/  MOV R141, R21 ;  /* 0x00000015008d7202 */ /* 0x000fe20000000f00 */
[C---:B------:R-:W-:Y:S01]  /*8070*/  FMUL.FTZ R16, R3.reuse, R148 ;  /* 0x0000009403107220 */ /* 0x040fe20000410000 */
[----:B------:R-:W-:Y:S01]  /*8080*/  MOV R148, R32 ;  /* 0x0000002000947202 */ /* 0x000fe20000000f00 */
[C---:B------:R-:W-:Y:S01]  /*8090*/  FMUL.FTZ R32, R3.reuse, R164 ;  /* 0x000000a403207220 */ /* 0x040fe20000410000 */
[----:B------:R1:W1:Y:S01]  /*80a0*/  MUFU.EX2 R183, R19 ;  /* 0x0000001300b77308 */ /* 0x0002620000000800 */
[C---:B------:R-:W-:Y:S02]  /*80b0*/  FMUL.FTZ R36, R3.reuse, R36 ;  /* 0x0000002403247220 */ /* 0x040fe40000410000 */
[C---:B------:R-:W-:Y:S01]  /*80c0*/  FMUL.FTZ R37, R3.reuse, R37 ;  /* 0x0000002503257220 */ /* 0x040fe20000410000 */
[----:B------:R-:W1:Y:S01]  /*80d0*/  LDSM.16.MT88.4 R20, [R252] ;  /* 0x00000000fc14783b */ /* 0x000e620000004200 */
[C---:B------:R-:W-:Y:S02]  /*80e0*/  FMUL.FTZ R40, R3.reuse, R40 ;  /* 0x0000002803287220 */ /* 0x040fe40000410000 */
[C---:B------:R-:W-:Y:S02]  /*80f0*/  FMUL.FTZ R41, R3.reuse, R41 ;  /* 0x0000002903297220 */ /* 0x040fe40000410000 */
[C---:B------:R-:W-:Y:S01]  /*8100*/  FMUL.FTZ R44, R3.reuse, R44 ;  /* 0x0000002c032c7220 */ /* 0x040fe20000410000 */
[----:B------:R1:W1:Y:S01]  /*8110*/  MUFU.EX2 R182, R168 ;  /* 0x000000a800b67308 */ /* 0x0002620000000800 */
[C---:B------:R-:W-:Y:S02]  /*8120*/  FMUL.FTZ R45, R3.reuse, R45 ;  /* 0x0000002d032d7220 */ /* 0x040fe40000410000 */
[----:B------:R-:W-:Y:S02]  /*8130*/  FMUL.FTZ R48, R3, R48 ;  /* 0x0000003003307220 */ /* 0x000fe40000410000 */
[C---:B------:R-:W-:Y:S02]  /*8140*/  FMUL.FTZ R6, R0.reuse, R138 ;  /* 0x0000008a00067220 */ /* 0x040fe40000410000 */
[C---:B------:R-:W-:Y:S02]  /*8150*/  FMUL.FTZ R7, R0.reuse, R139 ;  /* 0x0000008b00077220 */ /* 0x040fe40000410000 */
[C---:B------:R-:W-:Y:S02]  /*8160*/  FMUL.FTZ R10, R0.reuse, R142 ;  /* 0x0000008e000a7220 */ /* 0x040fe40000410000 */
[C---:B------:R-:W-:Y:S02]  /*8170*/  FMUL.FTZ R11, R0.reuse, R143 ;  /* 0x0000008f000b7220 */ /* 0x040fe40000410000 */
[C---:B------:R-:W-:Y:S02]  /*8180*/  FMUL.FTZ R18, R0.reuse, R150 ;  /* 0x0000009600127220 */ /* 0x040fe40000410000 */
[C---:B-1----:R-:W-:Y:S01]  /*8190*/  FMUL.FTZ R19, R0.reuse, R151 ;  /* 0x0000009700137220 */ /* 0x042fe20000410000 */
[----:B------:R-:W-:Y:S01]  /*81a0*/  MOV R151, R34 ;  /* 0x0000002200977202 */ /* 0x000fe20000000f00 */
[C---:B------:R-:W-:Y:S02]  /*81b0*/  FMUL.FTZ R26, R0.reuse, R158 ;  /* 0x0000009e001a7220 */ /* 0x040fe40000410000 */
[C---:B------:R-:W-:Y:S02]  /*81c0*/  FMUL.FTZ R27, R0.reuse, R159 ;  /* 0x0000009f001b7220 */ /* 0x040fe40000410000 */
[----:B------:R-:W-:Y:S02]  /*81d0*/  IMAD.MOV.U32 R150, RZ, RZ, R33 ;  /* 0x000000ffff967224 */ /* 0x000fe400078e0021 */
[----:B------:R-:W-:Y:S01]  /*81e0*/  FMUL.FTZ R34, R0, R166 ;  /* 0x000000a600227220 */ /* 0x000fe20000410000 */
[----:B------:R-:W-:Y:S01]  /*81f0*/  F2FP.BF16.PACK_AB R168, R134, R183 ;  /* 0x000000b786a8723e */ /* 0x000fe200000010ff */
[C---:B------:R-:W-:Y:S01]  /*8200*/  FMUL.FTZ R38, R0.reuse, R38 ;  /* 0x0000002600267220 */ /* 0x040fe20000410000 */
[----:B------:R-:W-:Y:S01]  /*8210*/  F2FP.BF16.PACK_AB R169, R33, R182 ;  /* 0x000000b621a9723e */ /* 0x000fe200000010ff */
[C---:B------:R-:W-:Y:S02]  /*8220*/  FMUL.FTZ R33, R3.reuse, R165 ;  /* 0x000000a503217220 */ /* 0x040fe40000410000 */
[C---:B------:R-:W-:Y:S02]  /*8230*/  FMUL.FTZ R39, R0.reuse, R39 ;  /* 0x0000002700277220 */ /* 0x040fe40000410000 */
[C---:B------:R-:W-:Y:S02]  /*8240*/  FMUL.FTZ R42, R0.reuse, R42 ;  /* 0x0000002a002a7220 */ /* 0x040fe40000410000 */
[C---:B------:R-:W-:Y:S05]  /*8250*/  HMMA.16816.F32.BF16 R4, R168.reuse, R12, R4 ;  /* 0x0000000ca804723c */ /* 0x040fea0000041804 */
[C---:B------:R-:W-:Y:S02]  /*8260*/  FMUL.FTZ R43, R0.reuse, R43 ;  /* 0x0000002b002b7220 */ /* 0x040fe40000410000 */
[C---:B------:R-:W-:Y:S01]  /*8270*/  FMUL.FTZ R12, R3.reuse, R144 ;  /* 0x00000090030c7220 */ /* 0x040fe20000410000 */
[C---:B------:R-:W-:Y:S04]  /*8280*/  HMMA.16816.F32.BF16 R8, R168.reuse, R14, R8 ;  /* 0x0000000ea808723c */ /* 0x040fe80000041808 */
[C---:B------:R-:W-:Y:S02]  /*8290*/  FMUL.FTZ R13, R3.reuse, R145 ;  /* 0x00000091030d7220 */ /* 0x040fe40000410000 */
[C---:B------:R-:W-:Y:S02]  /*82a0*/  FMUL.FTZ R46, R0.reuse, R46 ;  /* 0x0000002e002e7220 */ /* 0x040fe40000410000 */
[C---:B------:R-:W-:Y:S04]  /*82b0*/  FMUL.FTZ R14, R0.reuse, R146 ;  /* 0x00000092000e7220 */ /* 0x040fe80000410000 */
[C---:B------:R-:W-:Y:S02]  /*82c0*/  FMUL.FTZ R15, R0.reuse, R147 ;  /* 0x00000093000f7220 */ /* 0x040fe40000410000 */
[----:B------:R-:W-:Y:S01]  /*82d0*/  LDSM.16.MT88.4 R144, [R252+0x800] ;  /* 0x00080000fc90783b */ /* 0x000fe20000004200 */
[C---:B------:R-:W-:Y:S02]  /*82e0*/  FMUL.FTZ R47, R0.reuse, R47 ;  /* 0x0000002f002f7220 */ /* 0x040fe40000410000 */
[C---:B------:R-:W-:Y:S02]  /*82f0*/  FMUL.FTZ R49, R3.reuse, R49 ;  /* 0x0000003103317220 */ /* 0x040fe40000410000 */
[C---:B------:R-:W-:Y:S03]  /*8300*/  HMMA.16816.F32.BF16 R12, R168.reuse, R20, R12 ;  /* 0x00000014a80c723c */ /* 0x040fe6000004180c */
[C---:B------:R-:W-:Y:S02]  /*8310*/  FMUL.FTZ R50, R0.reuse, R50 ;  /* 0x0000003200327220 */ /* 0x040fe40000410000 */
[C---:B------:R-:W-:Y:S02]  /*8320*/  FMUL.FTZ R51, R0.reuse, R51 ;  /* 0x0000003300337220 */ /* 0x040fe40000410000 */
[C---:B------:R-:W-:Y:S01]  /*8330*/  FMUL.FTZ R20, R3.reuse, R152 ;  /* 0x0000009803147220 */ /* 0x040fe20000410000 */
[C---:B------:R-:W-:Y:S04]  /*8340*/  HMMA.16816.F32.BF16 R16, R168.reuse, R22, R16 ;  /* 0x00000016a810723c */ /* 0x040fe80000041810 */
[C---:B------:R-:W-:Y:S01]  /*8350*/  FMUL.FTZ R21, R3.reuse, R153 ;  /* 0x0000009903157220 */ /* 0x040fe20000410000 */
[----:B------:R-:W-:Y:S01]  /*8360*/  MOV R153, R141 ;  /* 0x0000008d00997202 */ /* 0x000fe20000000f00 */
[C---:B------:R-:W-:Y:S02]  /*8370*/  FMUL.FTZ R52, R3.reuse, R52 ;  /* 0x0000003403347220 */ /* 0x040fe40000410000 */
[C---:B------:R-:W-:Y:S01]  /*8380*/  FMUL.FTZ R22, R0.reuse, R154 ;  /* 0x0000009a00167220 */ /* 0x040fe20000410000 */
[----:B------:R-:W-:Y:S03]  /*8390*/  MOV R154, R35 ;  /* 0x00000023009a7202 */ /* 0x000fe60000000f00 */
[C---:B------:R-:W-:Y:S01]  /*83a0*/  FMUL.FTZ R23, R0.reuse, R155 ;  /* 0x0000009b00177220 */ /* 0x040fe20000410000 */
[----:B------:R-:W-:Y:S01]  /*83b0*/  MOV R155, R2 ;  /* 0x00000002009b7202 */ /* 0x000fe20000000f00 */
[----:B------:R-:W-:Y:S02]  /*83c0*/  IMAD.MOV.U32 R152, RZ, RZ, R140 ;  /* 0x000000ffff987224 */ /* 0x000fe400078e008c */
[----:B------:R-:W-:Y:S01]  /*83d0*/  LDSM.16.MT88.4 R140, [R248+0x800] ;  /* 0x00080000f88c783b */ /* 0x000fe20000004200 */
[C---:B------:R-:W-:Y:S02]  /*83e0*/  FMUL.FTZ R35, R0.reuse, R167 ;  /* 0x000000a700237220 */ /* 0x040fe40000410000 */
[C---:B------:R-:W-:Y:S03]  /*83f0*/  HMMA.16816.F32.BF16 R20, R168.reuse, R28, R20 ;  /* 0x0000001ca814723c */ /* 0x040fe60000041814 */
[C---:B------:R-:W-:Y:S02]  /*8400*/  FMUL.FTZ R53, R3.reuse, R53 ;  /* 0x0000003503357220 */ /* 0x040fe40000410000 */
[C---:B------:R-:W-:Y:S02]  /*8410*/  FMUL.FTZ R54, R0.reuse, R54 ;  /* 0x0000003600367220 */ /* 0x040fe40000410000 */
[C---:B------:R-:W-:Y:S01]  /*8420*/  FMUL.FTZ R28, R3.reuse, R160 ;  /* 0x000000a0031c7220 */ /* 0x040fe20000410000 */
[C---:B------:R-:W-:Y:S04]  /*8430*/  HMMA.16816.F32.BF16 R24, R168.reuse, R30, R24 ;  /* 0x0000001ea818723c */ /* 0x040fe80000041818 */
[C---:B------:R-:W-:Y:S02]  /*8440*/  FMUL.FTZ R29, R3.reuse, R161 ;  /* 0x000000a1031d7220 */ /* 0x040fe40000410000 */
[C---:B------:R-:W-:Y:S02]  /*8450*/  FMUL.FTZ R55, R0.reuse, R55 ;  /* 0x0000003700377220 */ /* 0x040fe40000410000 */
[C---:B------:R-:W-:Y:S04]  /*8460*/  FMUL.FTZ R30, R0.reuse, R162 ;  /* 0x000000a2001e7220 */ /* 0x040fe80000410000 */
        /* <DEDUP_REMOVED lines=43> */
[C---:B------:R-:W-:Y:S02]  /*8720*/  FMUL.FTZ R98, R0.reuse, R98 ;  /* 0x0000006200627220 */ /* 0x040fe40000410000 */
[C---:B------:R-:W-:Y:S02]  /*8730*/  FMUL.FTZ R99, R0.reuse, R99 ;  /* 0x0000006300637220 */ /* 0x040fe40000410000 */
[--C-:B------:R-:W-:Y:S02]  /*8740*/  FFMA.FTZ R2, R185, c[0x0][0x2d0], -R180.reuse ;  /* 0x0000b400b9027a23 */ /* 0x100fe400000108b4 */
[C---:B------:R-:W-:Y:S02]  /*8750*/  FMUL.FTZ R100, R3.reuse, R100 ;  /* 0x0000006403647220 */ /* 0x040fe40000410000 */
        /* <DEDUP_REMOVED lines=13> */
[----:B-1----:R-:W-:Y:S02]  /*8830*/  FFMA.FTZ R2, R184, c[0x0][0x2d0], -R180 ;  /* 0x0000b400b8027a23 */ /* 0x002fe400000108b4 */
[C---:B------:R-:W-:Y:S02]  /*8840*/  FMUL.FTZ R113, R3.reuse, R113 ;  /* 0x0000007103717220 */ /* 0x040fe40000410000 */
[----:B------:R1:W1:Y:S01]  /*8850*/  MUFU.EX2 R161, R2 ;  /* 0x0000000200a17308 */ /* 0x0002620000000800 */
        /* <DEDUP_REMOVED lines=10> */
[C---:B------:R-:W-:Y:S02]  /*8900*/  FMUL.FTZ R126, R0.reuse, R126 ;  /* 0x0000007e007e7220 */ /* 0x040fe40000410000 */
[C---:B------:R-:W-:Y:S02]  /*8910*/  FMUL.FTZ R127, R0.reuse, R127 ;  /* 0x0000007f007f7220 */ /* 0x040fe40000410000 */
[----:B-1----:R-:W-:Y:S02]  /*8920*/  FFMA.FTZ R2, R187, c[0x0][0x2d0], -R181 ;  /* 0x0000b400bb027a23 */ /* 0x002fe400000108b5 */
[C---:B------:R-:W-:Y:S02]  /*8930*/  FMUL.FTZ R124, R3.reuse, R124 ;  /* 0x0000007c037c7220 */ /* 0x040fe40000410000 */
[----:B------:R1:W-:Y:S01]  /*8940*/  MUFU.EX2 R160, R2 ;  /* 0x0000000200a07308 */ /* 0x0003e20000000800 */
[C---:B------:R-:W-:Y:S02]  /*8950*/  FMUL.FTZ R125, R3.reuse, R125 ;  /* 0x0000007d037d7220 */ /* 0x040fe40000410000 */
[C---:B---3--:R-:W-:Y:S01]  /*8960*/  FMUL.FTZ R130, R0.reuse, R130 ;  /* 0x0000008200827220 */ /* 0x048fe20000410000 */
[----:B--2---:R-:W2:Y:S01]  /*8970*/  LDSM.16.MT88.4 R136, [R136] ;  /* 0x000000008888783b */ /* 0x004ea20000004200 */
[C---:B----4-:R-:W-:Y:S02]  /*8980*/  FMUL.FTZ R131, R0.reuse, R131 ;  /* 0x0000008300837220 */ /* 0x050fe40000410000 */
[C---:B------:R-:W-:Y:S02]  /*8990*/  FMUL.FTZ R128, R3.reuse, R128 ;  /* 0x0000008003807220 */ /* 0x040fe40000410000 */
[C---:B------:R-:W-:Y:S01]  /*89a0*/  FFMA.FTZ R183, R3.reuse, R157, R183 ;  /* 0x0000009d03b77223 */ /* 0x040fe200000100b7 */
[----:B------:R-:W-:Y:S01]  /*89b0*/  MOV R157, R154 ;  /* 0x0000009a009d7202 */ /* 0x000fe20000000f00 */
[----:B------:R-:W-:Y:S02]  /*89c0*/  FMUL.FTZ R129, R3, R129 ;  /* 0x0000008103817220 */ /* 0x000fe40000410000 */
[----:B------:R-:W-:Y:S02]  /*89d0*/  FFMA.FTZ R182, R0, R156, R182 ;  /* 0x0000009c00b67223 */ /* 0x000fe400000100b6 */
[--C-:B------:R-:W-:Y:S02]  /*89e0*/  FFMA.FTZ R0, R197, c[0x0][0x2d0], -R180.reuse ;  /* 0x0000b400c5007a23 */ /* 0x100fe400000108b4 */
[----:B------:R3:W5:Y:S01]  /*89f0*/  LDL.LU R197, [R1+0x12c] ;  /* 0x00012c0001c57983 */ /* 0x0007620000300800 */
[--C-:B------:R-:W-:Y:S04]  /*8a00*/  FFMA.FTZ R156, R195, c[0x0][0x2d0], -R180.reuse ;  /* 0x0000b400c39c7a23 */ /* 0x100fe800000108b4 */
[----:B------:R-:W-:Y:S01]  /*8a10*/  MUFU.EX2 R165, R156 ;  /* 0x0000009c00a57308 */ /* 0x000fe20000000800 */
[--C-:B-1----:R-:W-:Y:S09]  /*8a20*/  FFMA.FTZ R2, R186, c[0x0][0x2d0], -R181.reuse ;  /* 0x0000b400ba027a23 */ /* 0x102ff200000108b5 */
[----:B------:R1:W4:Y:S01]  /*8a30*/  MUFU.EX2 R162, R2 ;  /* 0x0000000200a27308 */ /* 0x0003220000000800 */
[C---:B--2---:R-:W-:Y:S08]  /*8a40*/  HMMA.16816.F32.BF16 R28, R168.reuse, R136, R28 ;  /* 0x00000088a81c723c */ /* 0x044ff0000004181c */
[C---:B------:R-:W-:Y:S01]  /*8a50*/  HMMA.16816.F32.BF16 R32, R168.reuse, R138, R32 ;  /* 0x0000008aa820723c */ /* 0x040fe20000041820 */
[----:B------:R-:W2:Y:S03]  /*8a60*/  LDSM.16.MT88.4 R136, [R248+0x2000] ;  /* 0x00200000f888783b */ /* 0x000ea60000004200 */
[--C-:B-1----:R-:W-:Y:S04]  /*8a70*/  FFMA.FTZ R2, R188, c[0x0][0x2d0], -R180.reuse ;  /* 0x0000b400bc027a23 */ /* 0x102fe800000108b4 */
[----:B------:R1:W-:Y:S04]  /*8a80*/  MUFU.EX2 R185, R2 ;  /* 0x0000000200b97308 */ /* 0x0003e80000000800 */
[--C-:B-1----:R-:W-:Y:S06]  /*8a90*/  FFMA.FTZ R2, R189, c[0x0][0x2d0], -R180.reuse ;  /* 0x0000b400bd027a23 */ /* 0x102fec00000108b4 */
[----:B------:R1:W1:Y:S01]  /*8aa0*/  MUFU.EX2 R184, R2 ;  /* 0x0000000200b87308 */ /* 0x0002620000000800 */
[C---:B--2---:R-:W-:Y:S08]  /*8ab0*/  HMMA.16816.F32.BF16 R36, R168.reuse, R136, R36 ;  /* 0x00000088a824723c */ /* 0x044ff00000041824 */
[C---:B------:R-:W-:Y:S01]  /*8ac0*/  HMMA.16816.F32.BF16 R40, R168.reuse, R138, R40 ;  /* 0x0000008aa828723c */ /* 0x040fe20000041828 */
[----:B------:R-:W2:Y:S03]  /*8ad0*/  LDSM.16.MT88.4 R136, [R252+0x2000] ;  /* 0x00200000fc88783b */ /* 0x000ea60000004200 */
[--C-:B-1----:R-:W-:Y:S02]  /*8ae0*/  FFMA.FTZ R2, R190, c[0x0][0x2d0], -R181.reuse ;  /* 0x0000b400be027a23 */ /* 0x102fe400000108b5 */
[--C-:B------:R-:W-:Y:S06]  /*8af0*/  FFMA.FTZ R190, R176, c[0x0][0x2d0], -R180.reuse ;  /* 0x0000b400b0be7a23 */ /* 0x100fec00000108b4 */
[----:B------:R-:W-:Y:S01]  /*8b00*/  MUFU.EX2 R190, R190 ;  /* 0x000000be00be7308 */ /* 0x000fe20000000800 */
[C---:B--2---:R-:W-:Y:S08]  /*8b10*/  HMMA.16816.F32.BF16 R44, R168.reuse, R136, R44 ;  /* 0x00000088a82c723c */ /* 0x044ff0000004182c */
        /* <DEDUP_REMOVED lines=30> */
[----:B------:R-:W-:Y:S01]  /*8d00*/  F2FP.BF16.PACK_AB R136, R161, R159 ;  /* 0x0000009fa188723e */ /* 0x000fe200000010ff */
[----:B------:R-:W-:Y:S01]  /*8d10*/  HMMA.16816.F32.BF16 R128, R168, R138, R128 ;  /* 0x0000008aa880723c */ /* 0x000fe20000041880 */
[----:B------:R1:W-:Y:S03]  /*8d20*/  MUFU.EX2 R168, R2 ;  /* 0x0000000200a87308 */ /* 0x0003e60000000800 */
[----:B----4-:R-:W-:Y:S03]  /*8d30*/  F2FP.BF16.PACK_AB R137, R162, R160 ;  /* 0x000000a0a289723e */ /* 0x010fe600000010ff */
[----:B------:R-:W-:Y:S04]  /*8d40*/  F2FP.BF16.PACK_AB R138, R184, R185 ;  /* 0x000000b9b88a723e */ /* 0x000fe800000010ff */
[----:B------:R2:W-:Y:S01]  /*8d50*/  MUFU.EX2 R171, R0 ;  /* 0x0000000000ab7308 */ /* 0x0005e20000000800 */
[----:B-1----:R-:W-:Y:S09]  /*8d60*/  FFMA.FTZ R2, R191, c[0x0][0x2d0], -R181 ;  /* 0x0000b400bf027a23 */ /* 0x002ff200000108b5 */
[----:B------:R-:W1:Y:S01]  /*8d70*/  MUFU.EX2 R187, R2 ;  /* 0x0000000200bb7308 */ /* 0x000e620000000800 */
[--C-:B--2---:R-:W-:Y:S02]  /*8d80*/  FFMA.FTZ R0, R198, c[0x0][0x2d0], -R180.reuse ;  /* 0x0000b400c6007a23 */ /* 0x104fe400000108b4 */
[----:B------:R3:W5:Y:S07]  /*8d90*/  LDL.LU R198, [R1+0x128] ;  /* 0x0001280001c67983 */ /* 0x00076e0000300800 */
[----:B------:R2:W4:Y:S01]  /*8da0*/  MUFU.EX2 R3, R0 ;  /* 0x0000000000037308 */ /* 0x0005220000000800 */
[----:B-1----:R-:W-:Y:S01]  /*8db0*/  F2FP.BF16.PACK_AB R139, R187, R168 ;  /* 0x000000a8bb8b723e */ /* 0x002fe200000010ff */
[----:B------:R-:W-:Y:S02]  /*8dc0*/  FADD.FTZ R2, R134, R183 ;  /* 0x000000b786027221 */ /* 0x000fe40000010000 */
[----:B------:R-:W-:Y:S02]  /*8dd0*/  FFMA.FTZ R134, R194, c[0x0][0x2d0], -R180 ;  /* 0x0000b400c2867a23 */ /* 0x000fe400000108b4 */
[----:B------:R-:W-:Y:S02]  /*8de0*/  FADD.FTZ R2, R148, R2 ;  /* 0x0000000294027221 */ /* 0x000fe40000010000 */
[C---:B------:R-:W-:Y:S02]  /*8df0*/  HMMA.16816.F32.BF16 R4, R136.reuse, R140, R4 ;  /* 0x0000008c8804723c */ /* 0x040fe40000041804 */
[----:B------:R-:W1:Y:S03]  /*8e00*/  MUFU.EX2 R169, R134 ;  /* 0x0000008600a97308 */ /* 0x000e660000000800 */
[----:B--2---:R-:W-:Y:S01]  /*8e10*/  FFMA.FTZ R0, R155, c[0x0][0x2d0], -R181 ;  /* 0x0000b4009b007a23 */ /* 0x004fe200000108b5 */
[----:B----4-:R-:W-:Y:S01]  /*8e20*/  MOV R183, R3 ;  /* 0x0000000300b77202 */ /* 0x010fe20000000f00 */
[----:B------:R-:W-:Y:S01]  /*8e30*/  FADD.FTZ R3, R150, R182 ;  /* 0x000000b696037221 */ /* 0x000fe20000010000 */
[C---:B------:R-:W-:Y:S01]  /*8e40*/  HMMA.16816.F32.BF16 R8, R136.reuse, R142, R8 ;  /* 0x0000008e8808723c */ /* 0x040fe20000041808 */
[----:B------:R-:W2:Y:S03]  /*8e50*/  LDSM.16.MT88.4 R140, [R251+0x800] ;  /* 0x00080000fb8c783b */ /* 0x000ea60000004200 */
[----:B------:R4:W-:Y:S01]  /*8e60*/  MUFU.EX2 R170, R0 ;  /* 0x0000000000aa7308 */ /* 0x0009e20000000800 */
[----:B------:R-:W-:Y:S02]  /*8e70*/  IMAD.MOV.U32 R182, RZ, RZ, R149 ;  /* 0x000000ffffb67224 */ /* 0x000fe400078e0095 */
[----:B------:R-:W-:Y:S01]  /*8e80*/  FADD.FTZ R3, R153, R3 ;  /* 0x0000000399037221 */ /* 0x000fe20000010000 */
[C---:B------:R-:W-:Y:S04]  /*8e90*/  HMMA.16816.F32.BF16 R12, R136.reuse, R144, R12 ;  /* 0x00000090880c723c */ /* 0x040fe8000004180c */
[----:B------:R-:W-:Y:S02]  /*8ea0*/  FADD.FTZ R158, R152, R2 ;  /* 0x00000002989e7221 */ /* 0x000fe40000010000 */
[----:B------:R-:W-:Y:S01]  /*8eb0*/  LDSM.16.MT88.4 R152, [R251+0x1000] ;  /* 0x00100000fb98783b */ /* 0x000fe20000004200 */
[----:B------:R-:W-:Y:S01]  /*8ec0*/  FFMA.FTZ R2, R173, c[0x0][0x2d0], -R181 ;  /* 0x0000b400ad027a23 */ /* 0x000fe200000108b5 */
[C---:B------:R-:W-:Y:S04]  /*8ed0*/  HMMA.16816.F32.BF16 R16, R136.reuse, R146, R16 ;  /* 0x000000928810723c */ /* 0x040fe80000041810 */
[----:B------:R-:W-:Y:S02]  /*8ee0*/  FADD.FTZ R157, R157, R3 ;  /* 0x000000039d9d7221 */ /* 0x000fe40000010000 */
[----:B------:R-:W1:Y:S01]  /*8ef0*/  LDSM.16.MT88.4 R144, [R149+0x800] ;  /* 0x000800009590783b */ /* 0x000e620000004200 */
[----:B------:R-:W-:Y:S02]  /*8f00*/  FADD.FTZ R3, R159, R158 ;  /* 0x0000009e9f037221 */ /* 0x000fe40000010000 */
[----:B----4-:R-:W-:Y:S03]  /*8f10*/  FFMA.FTZ R0, R151, c[0x0][0x2d0], -R181 ;  /* 0x0000b40097007a23 */ /* 0x010fe600000108b5 */
[----:B------:R-:W-:Y:S01]  /*8f20*/  FADD.FTZ R3, R161, R3 ;  /* 0x00000003a1037221 */ /* 0x000fe20000010000 */
[----:B------:R4:W-:Y:S03]  /*8f30*/  MUFU.EX2 R186, R0 ;  /* 0x0000000000ba7308 */ /* 0x0009e60000000800 */
[----:B------:R-:W-:Y:S01]  /*8f40*/  FADD.FTZ R3, R185, R3 ;  /* 0x00000003b9037221 */ /* 0x000fe20000010000 */
[C---:B--2---:R-:W-:Y:S08]  /*8f50*/  HMMA.16816.F32.BF16 R20, R136.reuse, R140, R20 ;  /* 0x0000008c8814723c */ /* 0x044ff00000041814 */
[C---:B------:R-:W-:Y:S01]  /*8f60*/  HMMA.16816.F32.BF16 R24, R136.reuse, R142, R24 ;  /* 0x0000008e8818723c */ /* 0x040fe20000041818 */
[----:B------:R-:W2:Y:S03]  /*8f70*/  LDSM.16.MT88.4 R140, [R248+0x2800] ;  /* 0x00280000f88c783b */ /* 0x000ea60000004200 */
[--C-:B----4-:R-:W-:Y:S05]  /*8f80*/  FFMA.FTZ R0, R199, c[0x0][0x2d0], -R180.reuse ;  /* 0x0000b400c7007a23 */ /* 0x110fea00000108b4 */
[----:B------:R3:W5:Y:S01]  /*8f90*/  LDL.LU R199, [R1+0x124] ;  /* 0x0001240001c77983 */ /* 0x0007620000300800 */
[----:B------:R4:W-:Y:S01]  /*8fa0*/  MUFU.EX2 R166, R0 ;  /* 0x0000000000a67308 */ /* 0x0009e20000000800 */
[C---:B-1----:R-:W-:Y:S08]  /*8fb0*/  HMMA.16816.F32.BF16 R28, R136.reuse, R144, R28 ;  /* 0x00000090881c723c */ /* 0x042ff0000004181c */
[C---:B------:R-:W-:Y:S01]  /*8fc0*/  HMMA.16816.F32.BF16 R32, R136.reuse, R146, R32 ;  /* 0x000000928820723c */ /* 0x040fe20000041820 */
[----:B------:R-:W1:Y:S03]  /*8fd0*/  LDSM.16.MT88.4 R144, [R252+0x2800] ;  /* 0x00280000fc90783b */ /* 0x000e660000004200 */
[--C-:B----4-:R-:W-:Y:S05]  /*8fe0*/  FFMA.FTZ R0, R192, c[0x0][0x2d0], -R180.reuse ;  /* 0x0000b400c0007a23 */ /* 0x110fea00000108b4 */
[----:B------:R3:W5:Y:S03]  /*8ff0*/  LDL.LU R192, [R1+0x120] ;  /* 0x0001200001c07983 */ /* 0x0007660000300800 */
[----:B------:R-:W-:Y:S01]  /*9000*/  FFMA.FTZ R180, R177, c[0x0][0x2d0], -R180 ;  /* 0x0000b400b1b47a23 */ /* 0x000fe200000108b4 */
[----:B------:R4:W-:Y:S01]  /*9010*/  MUFU.EX2 R167, R0 ;  /* 0x0000000000a77308 */ /* 0x0009e20000000800 */
[C---:B--2---:R-:W-:Y:S08]  /*9020*/  HMMA.16816.F32.BF16 R36, R136.reuse, R140, R36 ;  /* 0x0000008c8824723c */ /* 0x044ff00000041824 */
[C---:B------:R-:W-:Y:S01]  /*9030*/  HMMA.16816.F32.BF16 R40, R136.reuse, R142, R40 ;  /* 0x0000008e8828723c */ /* 0x040fe20000041828 */
[----:B------:R-:W2:Y:S01]  /*9040*/  LDSM.16.MT88.4 R140, [R251+0x2800] ;  /* 0x00280000fb8c783b */ /* 0x000ea20000004200 */
[----:B------:R-:W-:Y:S06]  /*9050*/  MUFU.EX2 R188, R180 ;  /* 0x000000b400bc7308 */ /* 0x000fec0000000800 */
[C---:B-1----:R-:W-:Y:S04]  /*9060*/  HMMA.16816.F32.BF16 R44, R136.reuse, R144, R44 ;  /* 0x00000090882c723c */ /* 0x042fe8000004182c */
[--C-:B----4-:R-:W-:Y:S02]  /*9070*/  FFMA.FTZ R0, R193, c[0x0][0x2d0], -R181.reuse ;  /* 0x0000b400c1007a23 */ /* 0x110fe400000108b5 */
[----:B------:R3:W5:Y:S02]  /*9080*/  LDL.LU R193, [R1+0x11c] ;  /* 0x00011c0001c17983 */ /* 0x0007640000300800 */
[----:B------:R1:W-:Y:S01]  /*9090*/  MUFU.EX2 R163, R0 ;  /* 0x0000000000a37308 */ /* 0x0003e20000000800 */
[C---:B------:R-:W-:Y:S01]  /*90a0*/  HMMA.16816.F32.BF16 R48, R136.reuse, R146, R48 ;  /* 0x000000928830723c */ /* 0x040fe20000041830 */
[----:B------:R-:W4:Y:S08]  /*90b0*/  LDSM.16.MT88.4 R144, [R149+0x2800] ;  /* 0x002800009590783b */ /* 0x000f300000004200 */
[----:B------:R3:W5:Y:S04]  /*90c0*/  LDL.LU R194, [R1+0x118] ;  /* 0x0001180001c27983 */ /* 0x0007680000300800 */
[----:B------:R3:W5:Y:S04]  /*90d0*/  LDL.LU R195, [R1+0x114] ;  /* 0x0001140001c37983 */ /* 0x0007680000300800 */
[----:B------:R3:W5:Y:S01]  /*90e0*/  LDL.LU R176, [R1+0x110] ;  /* 0x0001100001b07983 */ /* 0x0007620000300800 */
[C---:B--2---:R-:W-:Y:S03]  /*90f0*/  HMMA.16816.F32.BF16 R52, R136.reuse, R140, R52 ;  /* 0x0000008c8834723c */ /* 0x044fe60000041834 */
[----:B------:R3:W5:Y:S01]  /*9100*/  LDL.LU R177, [R1+0x10c] ;  /* 0x00010c0001b17983 */ /* 0x0007620000300800 */
[--C-:B-1----:R-:W-:Y:S03]  /*9110*/  FFMA.FTZ R0, R178, c[0x0][0x2d0], -R181.reuse ;  /* 0x0000b400b2007a23 */ /* 0x102fe600000108b5 */
[----:B------:R3:W5:Y:S01]  /*9120*/  LDL.LU R178, [R1+0x108] ;  /* 0x0001080001b27983 */ /* 0x0007620000300800 */
[----:B------:R1:W-:Y:S01]  /*9130*/  MUFU.EX2 R164, R0 ;  /* 0x0000000000a47308 */ /* 0x0003e20000000800 */
[C---:B------:R-:W-:Y:S02]  /*9140*/  HMMA.16816.F32.BF16 R56, R136.reuse, R142, R56 ;  /* 0x0000008e8838723c */ /* 0x040fe40000041838 */
[----:B------:R-:W2:Y:S06]  /*9150*/  LDSM.16.MT88.4 R140, [R248+0x4800] ;  /* 0x00480000f88c783b */ /* 0x000eac0000004200 */
[C---:B----4-:R-:W-:Y:S08]  /*9160*/  HMMA.16816.F32.BF16 R60, R136.reuse, R144, R60 ;  /* 0x00000090883c723c */ /* 0x050ff0000004183c */
[C---:B------:R-:W-:Y:S01]  /*9170*/  HMMA.16816.F32.BF16 R64, R136.reuse, R146, R64 ;  /* 0x000000928840723c */ /* 0x040fe20000041840 */
[----:B------:R-:W4:Y:S03]  /*9180*/  LDSM.16.MT88.4 R144, [R252+0x4800] ;  /* 0x00480000fc90783b */ /* 0x000f260000004200 */
[--C-:B-1----:R-:W-:Y:S04]  /*9190*/  FFMA.FTZ R0, R179, c[0x0][0x2d0], -R181.reuse ;  /* 0x0000b400b3007a23 */ /* 0x102fe800000108b5 */
[----:B------:R1:W-:Y:S01]  /*91a0*/  MUFU.EX2 R189, R0 ;  /* 0x0000000000bd7308 */ /* 0x0003e20000000800 */
[----:B------:R3:W5:Y:S01]  /*91b0*/  LDL.LU R179, [R1+0x104] ;  /* 0x0001040001b37983 */ /* 0x0007620000300800 */
[C---:B--2---:R-:W-:Y:S08]  /*91c0*/  HMMA.16816.F32.BF16 R68, R136.reuse, R140, R68 ;  /* 0x0000008c8844723c */ /* 0x044ff00000041844 */
[C---:B------:R-:W-:Y:S01]  /*91d0*/  HMMA.16816.F32.BF16 R72, R136.reuse, R142, R72 ;  /* 0x0000008e8848723c */ /* 0x040fe20000041848 */
[----:B------:R-:W2:Y:S03]  /*91e0*/  LDSM.16.MT88.4 R140, [R251+0x4800] ;  /* 0x00480000fb8c783b */ /* 0x000ea60000004200 */
[--C-:B-1----:R-:W-:Y:S02]  /*91f0*/  FFMA.FTZ R0, R172, c[0x0][0x2d0], -R181.reuse ;  /* 0x0000b400ac007a23 */ /* 0x102fe400000108b5 */
[----:B------:R-:W-:Y:S02]  /*9200*/  FFMA.FTZ R181, R135, c[0x0][0x2d0], -R181 ;  /* 0x0000b40087b57a23 */ /* 0x000fe400000108b5 */
[----:B------:R1:W1:Y:S01]  /*9210*/  MUFU.EX2 R191, R0 ;  /* 0x0000000000bf7308 */ /* 0x0002620000000800 */
[----:B------:R3:W5:Y:S01]  /*9220*/  LDL.LU R172, [R1+0x100] ;  /* 0x0001000001ac7983 */ /* 0x0007620000300800 */
[C---:B----4-:R-:W-:Y:S03]  /*9230*/  HMMA.16816.F32.BF16 R76, R136.reuse, R144, R76 ;  /* 0x00000090884c723c */ /* 0x050fe6000004184c */
[----:B------:R3:W5:Y:S05]  /*9240*/  LDL.LU R173, [R1+0xfc] ;  /* 0x0000fc0001ad7983 */ /* 0x00076a0000300800 */
[----:B------:R-:W-:Y:S01]  /*9250*/  MUFU.EX2 R134, R181 ;  /* 0x000000b500867308 */ /* 0x000fe20000000800 */
[C---:B------:R-:W-:Y:S01]  /*9260*/  HMMA.16816.F32.BF16 R80, R136.reuse, R146, R80 ;  /* 0x000000928850723c */ /* 0x040fe20000041850 */
[----:B------:R-:W4:Y:S08]  /*9270*/  LDSM.16.MT88.4 R144, [R149+0x4800] ;  /* 0x004800009590783b */ /* 0x000f300000004200 */
[----:B------:R3:W3:Y:S03]  /*9280*/  MUFU.EX2 R135, R2 ;  /* 0x0000000200877308 */ /* 0x0006e60000000800 */
[----:B-1----:R-:W-:Y:S02]  /*9290*/  FADD.FTZ R0, R160, R157 ;  /* 0x0000009da0007221 */ /* 0x002fe40000010000 */
[----:B------:R-:W-:Y:S02]  /*92a0*/  LDSM.16.MT88.4 R156, [R252+0x1800] ;  /* 0x00180000fc9c783b */ /* 0x000fe40000004200 */
[----:B------:R-:W-:Y:S01]  /*92b0*/  FADD.FTZ R0, R162, R0 ;  /* 0x00000000a2007221 */ /* 0x000fe20000010000 */
[C---:B--2---:R-:W-:Y:S03]  /*92c0*/  HMMA.16816.F32.BF16 R84, R136.reuse, R140, R84 ;  /* 0x0000008c8854723c */ /* 0x044fe60000041854 */
[----:B------:R-:W-:Y:S05]  /*92d0*/  FADD.FTZ R0, R168, R0 ;  /* 0x00000000a8007221 */ /* 0x000fea0000010000 */
[C---:B------:R-:W-:Y:S01]  /*92e0*/  HMMA.16816.F32.BF16 R88, R136.reuse, R142, R88 ;  /* 0x0000008e8858723c */ /* 0x040fe20000041858 */
[----:B------:R-:W1:Y:S03]  /*92f0*/  LDSM.16.MT88.4 R140, [R248+0x6800] ;  /* 0x00680000f88c783b */ /* 0x000e660000004200 */
[----:B---3--:R-:W-:Y:S01]  /*9300*/  FADD.FTZ R2, R184, R3 ;  /* 0x00000003b8027221 */ /* 0x008fe20000010000 */
[----:B------:R-:W-:Y:S02]  /*9310*/  MOV R3, R169 ;  /* 0x000000a900037202 */ /* 0x000fe40000000f00 */
[----:B------:R-:W-:Y:S01]  /*9320*/  F2FP.BF16.PACK_AB R169, R191, R189 ;  /* 0x000000bdbfa9723e */ /* 0x000fe200000010ff */
[C---:B----4-:R-:W-:Y:S08]  /*9330*/  HMMA.16816.F32.BF16 R92, R136.reuse, R144, R92 ;  /* 0x00000090885c723c */ /* 0x050ff0000004185c */
[C---:B------:R-:W-:Y:S01]  /*9340*/  HMMA.16816.F32.BF16 R96, R136.reuse, R146, R96 ;  /* 0x000000928860723c */ /* 0x040fe20000041860 */
[----:B------:R-:W2:Y:S07]  /*9350*/  LDSM.16.MT88.4 R144, [R252+0x6800] ;  /* 0x00680000fc90783b */ /* 0x000eae0000004200 */
[C---:B-1----:R-:W-:Y:S08]  /*9360*/  HMMA.16816.F32.BF16 R100, R136.reuse, R140, R100 ;  /* 0x0000008c8864723c */ /* 0x042ff00000041864 */
[C---:B------:R-:W-:Y:S01]  /*9370*/  HMMA.16816.F32.BF16 R104, R136.reuse, R142, R104 ;  /* 0x0000008e8868723c */ /* 0x040fe20000041868 */
[----:B------:R-:W1:Y:S07]  /*9380*/  LDSM.16.MT88.4 R140, [R251+0x6800] ;  /* 0x00680000fb8c783b */ /* 0x000e6e0000004200 */
[C---:B--2---:R-:W-:Y:S08]  /*9390*/  HMMA.16816.F32.BF16 R108, R136.reuse, R144, R108 ;  /* 0x00000090886c723c */ /* 0x044ff0000004186c */
[C---:B------:R-:W-:Y:S01]  /*93a0*/  HMMA.16816.F32.BF16 R112, R136.reuse, R146, R112 ;  /* 0x000000928870723c */ /* 0x040fe20000041870 */
[----:B------:R-:W2:Y:S08]  /*93b0*/  LDSM.16.MT88.4 R144, [R149+0x6800] ;  /* 0x006800009590783b */ /* 0x000eb00000004200 */
[----:B------:R-:W3:Y:S01]  /*93c0*/  LDSM.16.MT88.4 R148, [R248+0x1000] ;  /* 0x00100000f894783b */ /* 0x000ee20000004200 */
[C---:B-1----:R-:W-:Y:S08]  /*93d0*/  HMMA.16816.F32.BF16 R116, R136.reuse, R140, R116 ;  /* 0x0000008c8874723c */ /* 0x042ff00000041874 */
[C---:B------:R-:W-:Y:S01]  /*93e0*/  HMMA.16816.F32.BF16 R120, R136.reuse, R142, R120 ;  /* 0x0000008e8878723c */ /* 0x040fe20000041878 */
[----:B------:R-:W1:Y:S07]  /*93f0*/  LDSM.16.MT88.4 R140, [R252+0x1000] ;  /* 0x00100000fc8c783b */ /* 0x000e6e0000004200 */
[C---:B--2---:R-:W-:Y:S08]  /*9400*/  HMMA.16816.F32.BF16 R124, R136.reuse, R144, R124 ;  /* 0x00000090887c723c */ /* 0x044ff0000004187c */
[----:B------:R-:W-:Y:S01]  /*9410*/  HMMA.16816.F32.BF16 R128, R136, R146, R128 ;  /* 0x000000928880723c */ /* 0x000fe20000041880 */
[----:B------:R-:W2:Y:S06]  /*9420*/  LDSM.16.MT88.4 R144, [R182+0x1000] ;  /* 0x00100000b690783b */ /* 0x000eac0000004200 */
[----:B------:R-:W-:Y:S02]  /*9430*/  F2FP.BF16.PACK_AB R136, R183, R171 ;  /* 0x000000abb788723e */ /* 0x000fe400000010ff */
[----:B------:R-:W-:Y:S03]  /*9440*/  F2FP.BF16.PACK_AB R137, R186, R170 ;  /* 0x000000aaba89723e */ /* 0x000fe600000010ff */
[----:B------:R-:W-:Y:S02]  /*9450*/  F2FP.BF16.PACK_AB R138, R167, R166 ;  /* 0x000000a6a78a723e */ /* 0x000fe400000010ff */
[----:B------:R-:W-:Y:S07]  /*9460*/  F2FP.BF16.PACK_AB R139, R164, R163 ;  /* 0x000000a3a48b723e */ /* 0x000fee00000010ff */
[C---:B---3--:R-:W-:Y:S08]  /*9470*/  HMMA.16816.F32.BF16 R4, R136.reuse, R148, R4 ;  /* 0x000000948804723c */ /* 0x048ff00000041804 */
[C---:B------:R-:W-:Y:S01]  /*9480*/  HMMA.16816.F32.BF16 R8, R136.reuse, R150, R8 ;  /* 0x000000968808723c */ /* 0x040fe20000041808 */
[----:B------:R-:W-:Y:S07]  /*9490*/  LDSM.16.MT88.4 R148, [R252+0x3000] ;  /* 0x00300000fc94783b */ /* 0x000fee0000004200 */
[C---:B-1----:R-:W-:Y:S08]  /*94a0*/  HMMA.16816.F32.BF16 R12, R136.reuse, R140, R12 ;  /* 0x0000008c880c723c */ /* 0x042ff0000004180c */
[C---:B------:R-:W-:Y:S01]  /*94b0*/  HMMA.16816.F32.BF16 R16, R136.reuse, R142, R16 ;  /* 0x0000008e8810723c */ /* 0x040fe20000041810 */
[----:B------:R-:W1:Y:S07]  /*94c0*/  LDSM.16.MT88.4 R140, [R248+0x3000] ;  /* 0x00300000f88c783b */ /* 0x000e6e0000004200 */
[C---:B------:R-:W-:Y:S08]  /*94d0*/  HMMA.16816.F32.BF16 R20, R136.reuse, R152, R20 ;  /* 0x000000988814723c */ /* 0x040ff00000041814 */
[C---:B------:R-:W-:Y:S01]  /*94e0*/  HMMA.16816.F32.BF16 R24, R136.reuse, R154, R24 ;  /* 0x0000009a8818723c */ /* 0x040fe20000041818 */
[----:B------:R-:W3:Y:S07]  /*94f0*/  LDSM.16.MT88.4 R152, [R251+0x3000] ;  /* 0x00300000fb98783b */ /* 0x000eee0000004200 */
[C---:B--2---:R-:W-:Y:S08]  /*9500*/  HMMA.16816.F32.BF16 R28, R136.reuse, R144, R28 ;  /* 0x00000090881c723c */ /* 0x044ff0000004181c */
[C---:B------:R-:W-:Y:S01]  /*9510*/  HMMA.16816.F32.BF16 R32, R136.reuse, R146, R32 ;  /* 0x000000928820723c */ /* 0x040fe20000041820 */
[----:B------:R-:W-:Y:S07]  /*9520*/  LDSM.16.MT88.4 R144, [R248+0x5000] ;  /* 0x00500000f890783b */ /* 0x000fee0000004200 */
[C---:B-1----:R-:W-:Y:S08]  /*9530*/  HMMA.16816.F32.BF16 R36, R136.reuse, R140, R36 ;  /* 0x0000008c8824723c */ /* 0x042ff00000041824 */
[C---:B------:R-:W-:Y:S01]  /*9540*/  HMMA.16816.F32.BF16 R40, R136.reuse, R142, R40 ;  /* 0x0000008e8828723c */ /* 0x040fe20000041828 */
[----:B------:R-:W1:Y:S07]  /*9550*/  LDSM.16.MT88.4 R140, [R182+0x3000] ;  /* 0x00300000b68c783b */ /* 0x000e6e0000004200 */
[C---:B------:R-:W-:Y:S08]  /*9560*/  HMMA.16816.F32.BF16 R44, R136.reuse, R148, R44 ;  /* 0x00000094882c723c */ /* 0x040ff0000004182c */
[C---:B------:R-:W-:Y:S01]  /*9570*/  HMMA.16816.F32.BF16 R48, R136.reuse, R150, R48 ;  /* 0x000000968830723c */ /* 0x040fe20000041830 */
[----:B------:R-:W2:Y:S07]  /*9580*/  LDSM.16.MT88.4 R148, [R252+0x5000] ;  /* 0x00500000fc94783b */ /* 0x000eae0000004200 */
        /* <DEDUP_REMOVED lines=18> */
[C---:B---3--:R-:W-:Y:S07]  /*96b0*/  HMMA.16816.F32.BF16 R100, R136.reuse, R144, R100 ;  /* 0x000000908864723c */ /* 0x048fee0000041864 */
[----:B------:R-:W-:Y:S01]  /*96c0*/  MOV R145, R183 ;  /* 0x000000b700917202 */ /* 0x000fe20000000f00 */
[C---:B------:R-:W-:Y:S04]  /*96d0*/  HMMA.16816.F32.BF16 R104, R136.reuse, R146, R104 ;  /* 0x000000928868723c */ /* 0x040fe80000041868 */
[----:B------:R-:W-:Y:S03]  /*96e0*/  MOV R144, R186 ;  /* 0x000000ba00907202 */ /* 0x000fe60000000f00 */
[----:B------:R-:W-:Y:S01]  /*96f0*/  MOV R146, R163 ;  /* 0x000000a300927202 */ /* 0x000fe20000000f00 */
[C---:B-1----:R-:W-:Y:S01]  /*9700*/  HMMA.16816.F32.BF16 R108, R136.reuse, R140, R108 ;  /* 0x0000008c886c723c */ /* 0x042fe2000004186c */
[----:B------:R-:W-:Y:S03]  /*9710*/  LDSM.16.MT88.4 R160, [R251+0x1800] ;  /* 0x00180000fba0783b */ /* 0x000fe60000004200 */
[----:B------:R-:W-:Y:S04]  /*9720*/  MOV R147, R166 ;  /* 0x000000a600937202 */ /* 0x000fe80000000f00 */
[C---:B------:R-:W-:Y:S01]  /*9730*/  HMMA.16816.F32.BF16 R112, R136.reuse, R142, R112 ;  /* 0x0000008e8870723c */ /* 0x040fe20000041870 */
[----:B------:R-:W1:Y:S07]  /*9740*/  LDSM.16.MT88.4 R140, [R248+0x1800] ;  /* 0x00180000f88c783b */ /* 0x000e6e0000004200 */
[C---:B------:R-:W-:Y:S07]  /*9750*/  HMMA.16816.F32.BF16 R116, R136.reuse, R148, R116 ;  /* 0x000000948874723c */ /* 0x040fee0000041874 */
[----:B------:R-:W-:Y:S01]  /*9760*/  MOV R149, R182 ;  /* 0x000000b600957202 */ /* 0x000fe20000000f00 */
[C---:B------:R-:W-:Y:S01]  /*9770*/  HMMA.16816.F32.BF16 R120, R136.reuse, R150, R120 ;  /* 0x000000968878723c */ /* 0x040fe20000041878 */
[----:B------:R-:W-:Y:S03]  /*9780*/  LDSM.16.MT88.4 R180, [R248+0x3800] ;  /* 0x00380000f8b4783b */ /* 0x000fe60000004200 */
[----:B------:R-:W-:Y:S03]  /*9790*/  IMAD.MOV.U32 R148, RZ, RZ, R167 ;  /* 0x000000ffff947224 */ /* 0x000fe600078e00a7 */
[----:B------:R-:W-:Y:S01]  /*97a0*/  MOV R150, R165 ;  /* 0x000000a500967202 */ /* 0x000fe20000000f00 */
[C---:B--2---:R-:W-:Y:S04]  /*97b0*/  HMMA.16816.F32.BF16 R124, R136.reuse, R152, R124 ;  /* 0x00000098887c723c */ /* 0x044fe8000004187c */
[----:B------:R-:W-:Y:S01]  /*97c0*/  IMAD.MOV.U32 R151, RZ, RZ, R164 ;  /* 0x000000ffff977224 */ /* 0x000fe200078e00a4 */
[----:B------:R-:W-:Y:S01]  /*97d0*/  F2FP.BF16.PACK_AB R168, R150, R3 ;  /* 0x0000000396a8723e */ /* 0x000fe200000010ff */
[----:B------:R2:W3:Y:S01]  /*97e0*/  LDSM.16.MT88.4 R164, [R149+0x1800] ;  /* 0x0018000095a4783b */ /* 0x0004e20000004200 */
[----:B------:R-:W-:Y:S01]  /*97f0*/  MOV R152, R171 ;  /* 0x000000ab00987202 */ /* 0x000fe20000000f00 */
[----:B------:R-:W-:Y:S04]  /*9800*/  HMMA.16816.F32.BF16 R128, R136, R154, R128 ;  /* 0x0000009a8880723c */ /* 0x000fe80000041880 */
[----:B------:R-:W-:Y:S02]  /*9810*/  MOV R153, R170 ;  /* 0x000000aa00997202 */ /* 0x000fe40000000f00 */
[----:B------:R-:W-:Y:S01]  /*9820*/  F2FP.BF16.PACK_AB R170, R188, R190 ;  /* 0x000000bebcaa723e */ /* 0x000fe200000010ff */
[----:B------:R-:W-:Y:S01]  /*9830*/  IMAD.MOV.U32 R155, RZ, RZ, R187 ;  /* 0x000000ffff9b7224 */ /* 0x000fe200078e00bb */
[----:B------:R-:W-:Y:S01]  /*9840*/  F2FP.BF16.PACK_AB R171, R134, R135 ;  /* 0x0000008786ab723e */ /* 0x000fe200000010ff */
[----:B------:R-:W4:Y:S06]  /*9850*/  LDSM.16.MT88.4 R184, [R252+0x3800] ;  /* 0x00380000fcb8783b */ /* 0x000f2c0000004200 */
[C---:B-1----:R-:W-:Y:S07]  /*9860*/  HMMA.16816.F32.BF16 R136, R168.reuse, R140, R4 ;  /* 0x0000008ca888723c */ /* 0x042fee0000041804 */
[----:B------:R-:W-:Y:S01]  /*9870*/  MOV R5, R150 ;  /* 0x0000009600057202 */ /* 0x000fe20000000f00 */
[C---:B------:R-:W-:Y:S04]  /*9880*/  HMMA.16816.F32.BF16 R140, R168.reuse, R142, R8 ;  /* 0x0000008ea88c723c */ /* 0x040fe80000041808 */
[----:B------:R-:W-:Y:S01]  /*9890*/  MOV R6, R151 ;  /* 0x0000009700067202 */ /* 0x000fe20000000f00 */
[----:B------:R-:W-:Y:S01]  /*98a0*/  IMAD.MOV.U32 R7, RZ, RZ, R148 ;  /* 0x000000ffff077224 */ /* 0x000fe200078e0094 */
[----:B------:R-:W-:Y:S01]  /*98b0*/  MOV R4, R155 ;  /* 0x0000009b00047202 */ /* 0x000fe20000000f00 */
[----:B------:R-:W-:Y:S01]  /*98c0*/  IMAD.MOV.U32 R11, RZ, RZ, R145 ;  /* 0x000000ffff0b7224 */ /* 0x000fe200078e0091 */
[----:B------:R-:W-:Y:S04]  /*98d0*/  MOV R8, R146 ;  /* 0x0000009200087202 */ /* 0x000fe80000000f00 */
[----:B------:R-:W-:Y:S02]  /*98e0*/  MOV R9, R147 ;  /* 0x0000009300097202 */ /* 0x000fe40000000f00 */
[----:B------:R-:W-:Y:S02]  /*98f0*/  MOV R10, R144 ;  /* 0x00000090000a7202 */ /* 0x000fe40000000f00 */
[C---:B------:R-:W-:Y:S07]  /*9900*/  HMMA.16816.F32.BF16 R144, R168.reuse, R156, R12 ;  /* 0x0000009ca890723c */ /* 0x040fee000004180c */
[----:B------:R-:W-:Y:S02]  /*9910*/  MOV R15, R149 ;  /* 0x00000095000f7202 */ /* 0x000fe40000000f00 */
[C---:B--2---:R-:W-:Y:S07]  /*9920*/  HMMA.16816.F32.BF16 R148, R168.reuse, R158, R16 ;  /* 0x0000009ea894723c */ /* 0x044fee0000041810 */
[----:B------:R-:W-:Y:S02]  /*9930*/  MOV R18, R152 ;  /* 0x0000009800127202 */ /* 0x000fe40000000f00 */
[----:B------:R-:W-:Y:S02]  /*9940*/  MOV R19, R153 ;  /* 0x0000009900137202 */ /* 0x000fe40000000f00 */
[C---:B------:R-:W-:Y:S07]  /*9950*/  HMMA.16816.F32.BF16 R152, R168.reuse, R160, R20 ;  /* 0x000000a0a898723c */ /* 0x040fee0000041814 */
[----:B------:R-:W-:Y:S01]  /*9960*/  MOV R23, R4 ;  /* 0x0000000400177202 */ /* 0x000fe20000000f00 */
[C---:B------:R-:W-:Y:S01]  /*9970*/  HMMA.16816.F32.BF16 R156, R168.reuse, R162, R24 ;  /* 0x000000a2a89c723c */ /* 0x040fe20000041818 */
[----:B------:R-:W-:Y:S03]  /*9980*/  LDSM.16.MT88.4 R24, [R251+0x7800] ;  /* 0x00780000fb18783b */ /* 0x000fe60000004200 */
[----:B------:R-:W-:Y:S04]  /*9990*/  IMAD.MOV.U32 R22, RZ, RZ, R15 ;  /* 0x000000ffff167224 */ /* 0x000fe800078e000f */
[C---:B---3--:R-:W-:Y:S01]  /*99a0*/  HMMA.16816.F32.BF16 R160, R168.reuse, R164, R28 ;  /* 0x000000a4a8a0723c */ /* 0x048fe2000004181c */
[----:B------:R-:W2:Y:S04]  /*99b0*/  LDL R31, [R1+0x84] ;  /* 0x00008400011f7983 */ /* 0x000ea80000100800 */
[----:B------:R-:W-:Y:S02]  /*99c0*/  LDSM.16.MT88.4 R12, [R248+0x5800] ;  /* 0x00580000f80c783b */ /* 0x000fe40000004200 */
[----:B------:R-:W-:Y:S01]  /*99d0*/  IMAD.MOV.U32 R28, RZ, RZ, R7 ;  /* 0x000000ffff1c7224 */ /* 0x000fe200078e0007 */
[C---:B------:R-:W-:Y:S04]  /*99e0*/  HMMA.16816.F32.BF16 R164, R168.reuse, R166, R32 ;  /* 0x000000a6a8a4723c */ /* 0x040fe80000041820 */
[----:B------:R-:W-:Y:S02]  /*99f0*/  MOV R29, R6 ;  /* 0x00000006001d7202 */ /* 0x000fe40000000f00 */
[----:B------:R-:W-:Y:S01]  /*9a00*/  MOV R30, R5 ;  /* 0x00000005001e7202 */ /* 0x000fe20000000f00 */
[----:B------:R-:W-:Y:S01]  /*9a10*/  IMAD.MOV.U32 R32, RZ, RZ, R11 ;  /* 0x000000ffff207224 */ /* 0x000fe200078e000b */
[C---:B------:R-:W-:Y:S01]  /*9a20*/  HMMA.16816.F32.BF16 R36, R168.reuse, R180, R36 ;  /* 0x000000b4a824723c */ /* 0x040fe20000041824 */
[----:B------:R-:W1:Y:S03]  /*9a30*/  LDSM.16.MT88.4 R4, [R251+0x3800] ;  /* 0x00380000fb04783b */ /* 0x000e660000004200 */
[----:B------:R-:W-:Y:S02]  /*9a40*/  MOV R34, R9 ;  /* 0x0000000900227202 */ /* 0x000fe40000000f00 */
[----:B------:R-:W-:Y:S02]  /*9a50*/  MOV R33, R10 ;  /* 0x0000000a00217202 */ /* 0x000fe40000000f00 */
[C---:B------:R-:W-:Y:S04]  /*9a60*/  HMMA.16816.F32.BF16 R40, R168.reuse, R182, R40 ;  /* 0x000000b6a828723c */ /* 0x040fe80000041828 */
[----:B------:R-:W-:Y:S02]  /*9a70*/  MOV R180, R18 ;  /* 0x0000001200b47202 */ /* 0x000fe40000000f00 */
[----:B------:R-:W-:Y:S01]  /*9a80*/  MOV R181, R19 ;  /* 0x0000001300b57202 */ /* 0x000fe20000000f00 */
[----:B------:R-:W-:Y:S01]  /*9a90*/  IMAD.MOV.U32 R183, RZ, RZ, R23 ;  /* 0x000000ffffb77224 */ /* 0x000fe200078e0017 */
[C---:B----4-:R-:W-:Y:S01]  /*9aa0*/  HMMA.16816.F32.BF16 R44, R168.reuse, R184, R44 ;  /* 0x000000b8a82c723c */ /* 0x050fe2000004182c */
[----:B------:R-:W-:Y:S03]  /*9ab0*/  LDSM.16.MT88.4 R16, [R252+0x5800] ;  /* 0x00580000fc10783b */ /* 0x000fe60000004200 */
[----:B------:R-:W-:Y:S01]  /*9ac0*/  FADD.FTZ R2, R180, R2 ;  /* 0x00000002b4027221 */ /* 0x000fe20000010000 */
[----:B------:R-:W-:Y:S01]  /*9ad0*/  MOV R35, R8 ;  /* 0x0000000800237202 */ /* 0x000fe20000000f00 */
[----:B------:R-:W-:Y:S01]  /*9ae0*/  FADD.FTZ R0, R183, R0 ;  /* 0x00000000b7007221 */ /* 0x000fe20000010000 */
[----:B------:R-:W-:Y:S01]  /*9af0*/  MOV R182, R22 ;  /* 0x0000001600b67202 */ /* 0x000fe20000000f00 */
[C---:B------:R-:W-:Y:S01]  /*9b00*/  HMMA.16816.F32.BF16 R48, R168.reuse, R186, R48 ;  /* 0x000000baa830723c */ /* 0x040fe20000041830 */
[----:B------:R-:W3:Y:S03]  /*9b10*/  LDSM.16.MT88.4 R8, [R22+0x3800] ;  /* 0x003800001608783b */ /* 0x000ee60000004200 */
[----:B------:R-:W-:Y:S02]  /*9b20*/  FADD.FTZ R2, R32, R2 ;  /* 0x0000000220027221 */ /* 0x000fe40000010000 */
[----:B------:R-:W-:Y:S02]  /*9b30*/  FADD.FTZ R0, R181, R0 ;  /* 0x00000000b5007221 */ /* 0x000fe40000010000 */
[----:B------:R-:W-:Y:S01]  /*9b40*/  FADD.FTZ R2, R34, R2 ;  /* 0x0000000222027221 */ /* 0x000fe20000010000 */
[----:B------:R-:W4:Y:S03]  /*9b50*/  LDSM.16.MT88.4 R20, [R251+0x5800] ;  /* 0x00580000fb14783b */ /* 0x000f260000004200 */
[----:B------:R-:W-:Y:S02]  /*9b60*/  FADD.FTZ R0, R33, R0 ;  /* 0x0000000021007221 */ /* 0x000fe40000010000 */
[----:B------:R-:W-:Y:S02]  /*9b70*/  FADD.FTZ R2, R28, R2 ;  /* 0x000000021c027221 */ /* 0x000fe40000010000 */
[----:B------:R-:W-:Y:S01]  /*9b80*/  FADD.FTZ R0, R35, R0 ;  /* 0x0000000023007221 */ /* 0x000fe20000010000 */
[C---:B-1----:R-:W-:Y:S03]  /*9b90*/  HMMA.16816.F32.BF16 R52, R168.reuse, R4, R52 ;  /* 0x00000004a834723c */ /* 0x042fe60000041834 */
[----:B------:R-:W-:Y:S02]  /*9ba0*/  FADD.FTZ R2, R3, R2 ;  /* 0x0000000203027221 */ /* 0x000fe40000010000 */
[----:B------:R-:W-:Y:S03]  /*9bb0*/  FADD.FTZ R0, R29, R0 ;  /* 0x000000001d007221 */ /* 0x000fe60000010000 */
[C---:B------:R-:W-:Y:S01]  /*9bc0*/  HMMA.16816.F32.BF16 R56, R168.reuse, R6, R56 ;  /* 0x00000006a838723c */ /* 0x040fe20000041838 */
[----:B------:R-:W1:Y:S03]  /*9bd0*/  LDSM.16.MT88.4 R4, [R182+0x5800] ;  /* 0x00580000b604783b */ /* 0x000e660000004200 */
[----:B------:R-:W-:Y:S02]  /*9be0*/  FADD.FTZ R3, R189, R0 ;  /* 0x00000000bd037221 */ /* 0x000fe40000010000 */
[----:B------:R-:W-:Y:S02]  /*9bf0*/  FADD.FTZ R0, R30, R2 ;  /* 0x000000021e007221 */ /* 0x000fe40000010000 */
[----:B------:R-:W-:Y:S04]  /*9c00*/  FADD.FTZ R3, R191, R3 ;  /* 0x00000003bf037221 */ /* 0x000fe80000010000 */
[----:B------:R-:W-:Y:S02]  /*9c10*/  FADD.FTZ R2, R190, R0 ;  /* 0x00000000be027221 */ /* 0x000fe40000010000 */
[----:B------:R-:W-:Y:S01]  /*9c20*/  FADD.FTZ R0, R135, R3 ;  /* 0x0000000387007221 */ /* 0x000fe20000010000 */
[----:B------:R-:W-:Y:S01]  /*9c30*/  MOV R3, R133 ;  /* 0x0000008500037202 */ /* 0x000fe20000000f00 */
[C---:B---3--:R-:W-:Y:S03]  /*9c40*/  HMMA.16816.F32.BF16 R60, R168.reuse, R8, R60 ;  /* 0x00000008a83c723c */ /* 0x048fe6000004183c */
[----:B------:R-:W-:Y:S02]  /*9c50*/  FADD.FTZ R2, R188, R2 ;  /* 0x00000002bc027221 */ /* 0x000fe40000010000 */
[----:B------:R-:W-:Y:S01]  /*9c60*/  FADD.FTZ R0, R134, R0 ;  /* 0x0000000086007221 */ /* 0x000fe20000010000 */
[----:B------:R-:W-:Y:S02]  /*9c70*/  MOV R134, R132 ;  /* 0x0000008400867202 */ /* 0x000fe40000000f00 */
[C---:B------:R-:W-:Y:S01]  /*9c80*/  HMMA.16816.F32.BF16 R64, R168.reuse, R10, R64 ;  /* 0x0000000aa840723c */ /* 0x040fe20000041840 */
[----:B------:R-:W3:Y:S07]  /*9c90*/  LDSM.16.MT88.4 R8, [R248+0x7800] ;  /* 0x00780000f808783b */ /* 0x000eee0000004200 */
[C---:B------:R-:W-:Y:S08]  /*9ca0*/  HMMA.16816.F32.BF16 R68, R168.reuse, R12, R68 ;  /* 0x0000000ca844723c */ /* 0x040ff00000041844 */
[C---:B------:R-:W-:Y:S01]  /*9cb0*/  HMMA.16816.F32.BF16 R72, R168.reuse, R14, R72 ;  /* 0x0000000ea848723c */ /* 0x040fe20000041848 */
[----:B------:R-:W3:Y:S07]  /*9cc0*/  LDSM.16.MT88.4 R12, [R252+0x7800] ;  /* 0x00780000fc0c783b */ /* 0x000eee0000004200 */
[C---:B------:R-:W-:Y:S08]  /*9cd0*/  HMMA.16816.F32.BF16 R76, R168.reuse, R16, R76 ;  /* 0x00000010a84c723c */ /* 0x040ff0000004184c */
[C---:B------:R-:W-:Y:S01]  /*9ce0*/  HMMA.16816.F32.BF16 R80, R168.reuse, R18, R80 ;  /* 0x00000012a850723c */ /* 0x040fe20000041850 */
[----:B------:R-:W3:Y:S07]  /*9cf0*/  LDSM.16.MT88.4 R16, [R182+0x7800] ;  /* 0x00780000b610783b */ /* 0x000eee0000004200 */
[C---:B----4-:R-:W-:Y:S08]  /*9d00*/  HMMA.16816.F32.BF16 R84, R168.reuse, R20, R84 ;  /* 0x00000014a854723c */ /* 0x050ff00000041854 */
[C---:B------:R-:W-:Y:S08]  /*9d10*/  HMMA.16816.F32.BF16 R88, R168.reuse, R22, R88 ;  /* 0x00000016a858723c */ /* 0x040ff00000041858 */
[C---:B-1----:R-:W-:Y:S08]  /*9d20*/  HMMA.16816.F32.BF16 R92, R168.reuse, R4, R92 ;  /* 0x00000004a85c723c */ /* 0x042ff0000004185c */
        /* <DEDUP_REMOVED lines=8> */
[----:B------:R-:W-:Y:S03]  /*9db0*/  HMMA.16816.F32.BF16 R128, R168, R18, R128 ;  /* 0x00000012a880723c */ /* 0x000fe60000041880 */
[----:B--2---:R-:W-:Y:S02]  /*9dc0*/  ISETP.GT.AND P0, PT, R174, R31, PT ;  /* 0x0000001fae00720c */ /* 0x004fe40003f04270 */
[----:B------:R1:W5:Y:S04]  /*9dd0*/  LDL.LU R174, [R1+0xf8] ;  /* 0x0000f80001ae7983 */ /* 0x0003680000300800 */
[----:B------:R-:W-:Y:S04]  /*9de0*/  STL [R1+0x7c], R2 ;  /* 0x00007c0201007387 */ /* 0x000fe80000100800 */
[----:B------:R-:W-:Y:S04]  /*9df0*/  STL [R1+0x5c], R175 ;  /* 0x00005caf01007387 */ /* 0x000fe80000100800 */
[----:B------:R2:W-:Y:S02]  /*9e00*/  STL [R1+0x80], R0 ;  /* 0x0000800001007387 */ /* 0x0005e40000100800 */
[----:B--2---:R-:W-:Y:S02]  /*9e10*/  MOV R0, R175 ;  /* 0x000000af00007202 */ /* 0x004fe40000000f00 */
[----:B------:R1:W5:Y:S04]  /*9e20*/  LDL.LU R175, [R1+0xf4] ;  /* 0x0000f40001af7983 */ /* 0x0003680000300800 */
[----:B------:R1:W-:Y:S01]  /*9e30*/  STL [R1+0x60], R0 ;  /* 0x0000600001007387 */ /* 0x0003e20000100800 */
[----:B------:R-:W-:-:S05]  /*9e40*/  @P0 BRA `(.L_x_477) ;  /* 0xffffbc9000000947 */ /* 0x000fca000383ffff */
.L_x_476:
[----:B-1----:R-:W2:Y:S02]  /*9e50*/  LDL R0, [R1+0x5c] ;  /* 0x00005c0001007983 */ /* 0x002ea40000100800 */
[----:B--2---:R-:W-:-:S13]  /*9e60*/  ISETP.GE.AND P0, PT, R0, RZ, PT ;  /* 0x000000ff0000720c */ /* 0x004fda0003f06270 */
[----:B------:R-:W-:Y:S05]  /*9e70*/  @!P0 BRA `(.L_x_478) ;  /* 0x00003db000008947 */ /* 0x000fea0003800000 */
[----:B------:R-:W-:Y:S02]  /*9e80*/  MOV R135, R132 ;  /* 0x0000008400877202 */ /* 0x000fe40000000f00 */
[----:B------:R-:W-:Y:S02]  /*9e90*/  MOV R134, R133 ;  /* 0x0000008500867202 */ /* 0x000fe40000000f00 */
.L_x_479:
[----:B------:R-:W2:Y:S01]  /*9ea0*/  LDL R133, [R1+0x8] ;  /* 0x0000080001857983 */ /* 0x000ea20000100800 */
[----:B------:R-:W-:Y:S04]  /*9eb0*/  DEPBAR.LE SB0, 0x0 ;  /* 0x000080000000791a */ /* 0x000fe80000000000 */
[----:B------:R-:W3:Y:S01]  /*9ec0*/  LDL.64 R30, [R1+0x70] ;  /* 0x00007000011e7983 */ /* 0x000ee20000100a00 */
[----:B------:R-:W-:Y:S05]  /*9ed0*/  WARPSYNC 0xffffffff ;  /* 0xffffffff00007948 */ /* 0x000fea0003800000 */
[----:B------:R-:W4:Y:S04]  /*9ee0*/  LDL R29, [R1+0x44] ;  /* 0x00004400011d7983 */ /* 0x000f280000100800 */
[----:B------:R-:W4:Y:S04]  /*9ef0*/  LDL R23, [R1+0x78] ;  /* 0x0000780001177983 */ /* 0x000f280000100800 */
[----:B------:R-:W4:Y:S04]  /*9f00*/  LDL R28, [R1+0x40] ;  /* 0x00004000011c7983 */ /* 0x000f280000100800 */
[----:B------:R-:W4:Y:S04]  /*9f10*/  LDL R14, [R1+0x3c] ;  /* 0x00003c00010e7983 */ /* 0x000f280000100800 */
[----:B------:R-:W4:Y:S04]  /*9f20*/  LDL.LU R132, [R1+0x5c] ;  /* 0x00005c0001847983 */ /* 0x000f280000300800 */
[----:B------:R1:W-:Y:S04]  /*9f30*/  STL [R1+0x11c], R131 ;  /* 0x00011c8301007387 */ /* 0x0003e80000100800 */
[----:B------:R-:W-:Y:S08]  /*9f40*/  BAR.SYNC.DEFER_BLOCKING 0x0 ;  /* 0x0000000000007b1d */ /* 0x000ff00000010000 */
[----:B------:R-:W2:Y:S08]  /*9f50*/  LDSM.16.M88.4 R8, [R249] ;  /* 0x00000000f908783b */ /* 0x000eb00000000200 */
[----:B-1----:R-:W4:Y:S04]  /*9f60*/  LDL R131, [R1+0x58] ;  /* 0x0000580001837983 */ /* 0x002f280000100800 */
[----:B------:R-:W1:Y:S08]  /*9f70*/  LDSM.16.M88.4 R16, [R249+0x800] ;  /* 0x00080000f910783b */ /* 0x000e700000000200 */
[----:B------:R-:W1:Y:S08]  /*9f80*/  LDSM.16.M88.4 R24, [R249+0x1000] ;  /* 0x00100000f918783b */ /* 0x000e700000000200 */
[----:B------:R-:W1:Y:S08]  /*9f90*/  LDSM.16.M88.4 R32, [R249+0x1800] ;  /* 0x00180000f920783b */ /* 0x000e700000000200 */
[----:B--2---:R2:W1:Y:S01]  /*9fa0*/  LDSM.16.M88.4 R168, [R133] ;  /* 0x0000000085a8783b */ /* 0x0044620000000200 */
[----:B---3--:R-:W-:Y:S07]  /*9fb0*/  IADD3 R15, P0, R30, 0x40, RZ ;  /* 0x000000401e0f7810 */ /* 0x008fee0007f1e0ff */
[----:B----4-:R3:W4:Y:S01]  /*9fc0*/  LDSM.16.M88.4 R180, [R29] ;  /* 0x000000001db4783b */ /* 0x0107220000000200 */
[----:B------:R-:W-:Y:S07]  /*9fd0*/  IADD3.X R21, RZ, R23, RZ, P0, !PT ;  /* 0x00000017ff157210 */ /* 0x000fee00007fe4ff */
[----:B------:R1:W1:Y:S08]  /*9fe0*/  LDSM.16.M88.4 R184, [R28] ;  /* 0x000000001cb8783b */ /* 0x0002700000000200 */
[----:B--2---:R-:W4:Y:S01]  /*9ff0*/  LDL R133, [R1] ;  /* 0x0000000001857983 */ /* 0x004f220000100800 */
[----:B------:R-:W-:Y:S01]  /*a000*/  SHF.R.S32.HI R0, RZ, 0x1f, R132 ;  /* 0x0000001fff007819 */ /* 0x000fe20000011484 */
[----:B------:R-:W-:Y:S02]  /*a010*/  IMAD.WIDE.U32 R6, R132, c[0x0][0x208], RZ ;  /* 0x0000820084067a25 */ /* 0x000fe400078e00ff */
[----:B------:R1:W1:Y:S02]  /*a020*/  LDSM.16.M88.4 R188, [R14] ;  /* 0x000000000ebc783b */ /* 0x0002640000000200 */
[----:B------:R-:W-:Y:S01]  /*a030*/  IMAD R0, R0, c[0x0][0x208], RZ ;  /* 0x0000820000007a24 */ /* 0x000fe200078e02ff */
[----:B------:R-:W-:Y:S03]  /*a040*/  SHF.L.U32 R4, R6, 0x6, RZ ;  /* 0x0000000606047819 */ /* 0x000fe600000006ff */
[----:B------:R-:W-:Y:S01]  /*a050*/  IMAD R0, R132, c[0x0][0x20c], R0 ;  /* 0x0000830084007a24 */ /* 0x000fe200078e0200 */
[C---:B------:R-:W-:Y:S02]  /*a060*/  IADD3 R2, P1, R4.reuse, R30, RZ ;  /* 0x0000001e04027210 */ /* 0x040fe40007f3e0ff */
[----:B------:R-:W-:Y:S02]  /*a070*/  IADD3 R3, P2, R4, R15, RZ ;  /* 0x0000000f04037210 */ /* 0x000fe40007f5e0ff */
[----:B------:R-:W-:Y:S02]  /*a080*/  IADD3 R0, R7, R0, RZ ;  /* 0x0000000007007210 */ /* 0x000fe40007ffe0ff */
[----:B------:R-:W-:Y:S02]  /*a090*/  LEA R12, P0, R2, c[0x0][0x1f8], 0x1 ;  /* 0x00007e00020c7a11 */ /* 0x000fe400078008ff */
[----:B------:R-:W-:Y:S04]  /*a0a0*/  SHF.L.U64.HI R0, R6, 0x6, R0 ;  /* 0x0000000606007819 */ /* 0x000fe80000010200 */
[----:B------:R-:W-:Y:S02]  /*a0b0*/  IADD3.X R5, R0, R23, RZ, P1, !PT ;  /* 0x0000001700057210 */ /* 0x000fe40000ffe4ff */
[C---:B------:R-:W-:Y:S02]  /*a0c0*/  LEA R6, P1, R3.reuse, c[0x0][0x1f8], 0x1 ;  /* 0x00007e0003067a11 */ /* 0x040fe400078208ff */
[----:B------:R-:W-:Y:S02]  /*a0d0*/  LEA.HI.X R13, R2, c[0x0][0x1fc], R5, 0x1, P0 ;  /* 0x00007f00020d7a11 */ /* 0x000fe400000f0c05 */
[----:B------:R-:W-:Y:S02]  /*a0e0*/  IADD3.X R7, R0, R21, RZ, P2, !PT ;  /* 0x0000001500077210 */ /* 0x000fe400017fe4ff */
[----:B------:R-:W-:Y:S02]  /*a0f0*/  IADD3 R20, P0, R30, 0x80, RZ ;  /* 0x000000801e147810 */ /* 0x000fe40007f1e0ff */
[----:B------:R-:W-:Y:S02]  /*a100*/  LEA.HI.X R7, R3, c[0x0][0x1fc], R7, 0x1, P1 ;  /* 0x00007f0003077a11 */ /* 0x000fe400008f0c07 */
[----:B------:R-:W-:Y:S02]  /*a110*/  IADD3.X R22, RZ, R23, RZ, P0, !PT ;  /* 0x00000017ff167210 */ /* 0x000fe400007fe4ff */
[----:B------:R-:W-:Y:S01]  /*a120*/  IADD3 R3, P0, R4, R20, RZ ;  /* 0x0000001404037210 */ /* 0x000fe20007f1e0ff */
[----:B------:R-:W-:Y:S01]  /*a130*/  @!PT LDS RZ, [RZ] ;  /* 0x00000000fffff984 */ /* 0x000fe20000000800 */
[----:B------:R-:W-:Y:S01]  /*a140*/  @!PT LDS RZ, [RZ] ;  /* 0x00000000fffff984 */ /* 0x000fe20000000800 */
[----:B------:R-:W-:Y:S01]  /*a150*/  @!PT LDS RZ, [RZ] ;  /* 0x00000000fffff984 */ /* 0x000fe20000000800 */
[----:B------:R1:W-:Y:S08]  /*a160*/  LDGSTS.E.BYPASS.LTC128B.128 [R131+0x100], [R12.64], !P6 ;  /* 0x001000000c837fae */ /* 0x0003f0000f101d46 */
[----:B------:R3:W-:Y:S01]  /*a170*/  LDGSTS.E.BYPASS.LTC128B.128 [R131+0x2100], [R6.64], !P5 ;  /* 0x0210000006837fae */ /* 0x0007e2000e901d46 */
[----:B-1----:R-:W-:Y:S02]  /*a180*/  MOV R12, c[0x0][0x208] ;  /* 0x00008200000c7a02 */ /* 0x002fe40000000f00 */
[----:B------:R-:W-:Y:S02]  /*a190*/  MOV R13, c[0x0][0x20c] ;  /* 0x00008300000d7a02 */ /* 0x000fe40000000f00 */
[----:B------:R-:W-:Y:S02]  /*a1a0*/  LEA R2, P1, R12, R4, 0x5 ;  /* 0x000000040c027211 */ /* 0x000fe400078228ff */
[C---:B---3--:R-:W-:Y:S02]  /*a1b0*/  LEA R6, P2, R3.reuse, c[0x0][0x1f8], 0x1 ;  /* 0x00007e0003067a11 */ /* 0x048fe400078408ff */
[----:B------:R-:W-:Y:S02]  /*a1c0*/  IADD3.X R7, R0, R22, RZ, P0, !PT ;  /* 0x0000001600077210 */ /* 0x000fe400007fe4ff */
[----:B------:R-:W-:Y:S02]  /*a1d0*/  IADD3 R5, P0, R30, 0xc0, RZ ;  /* 0x000000c01e057810 */ /* 0x000fe40007f1e0ff */
[----:B------:R-:W-:Y:S02]  /*a1e0*/  LEA.HI.X R7, R3, c[0x0][0x1fc], R7, 0x1, P2 ;  /* 0x00007f0003077a11 */ /* 0x000fe400010f0c07 */
[----:B------:R-:W-:Y:S02]  /*a1f0*/  LEA.HI.X R3, R12, R0, R13, 0x5, P1 ;  /* 0x000000000c037211 */ /* 0x000fe400008f2c0d */
[----:B------:R-:W-:Y:S01]  /*a200*/  IADD3 R4, P1, R4, R5, RZ ;  /* 0x0000000504047210 */ /* 0x000fe20007f3e0ff */
[----:B------:R1:W-:Y:S01]  /*a210*/  LDGSTS.E.BYPASS.LTC128B.128 [R131+0x4100], [R6.64], !P4 ;  /* 0x0410000006837fae */ /* 0x0003e2000e101d46 */
[----:B------:R-:W-:Y:S02]  /*a220*/  IADD3.X R29, RZ, R23, RZ, P0, !PT ;  /* 0x00000017ff1d7210 */ /* 0x000fe400007fe4ff */
[----:B------:R-:W-:Y:S02]  /*a230*/  LEA R12, P0, R4, c[0x0][0x1f8], 0x1 ;  /* 0x00007e00040c7a11 */ /* 0x000fe400078008ff */
[----:B------:R-:W-:Y:S02]  /*a240*/  IADD3 R28, P2, R2, R5, RZ ;  /* 0x00000005021c7210 */ /* 0x000fe40007f5e0ff */
[----:B-1----:R-:W-:Y:S02]  /*a250*/  IADD3.X R6, R0, R29, RZ, P1, !PT ;  /* 0x0000001d00067210 */ /* 0x002fe40000ffe4ff */
[----:B------:R-:W-:Y:S02]  /*a260*/  IADD3 R0, P1, R2, R30, RZ ;  /* 0x0000001e02007210 */ /* 0x000fe40007f3e0ff */
[----:B------:R-:W-:Y:S02]  /*a270*/  LEA.HI.X R13, R4, c[0x0][0x1fc], R6, 0x1, P0 ;  /* 0x00007f00040d7a11 */ /* 0x000fe400000f0c06 */
[----:B------:R-:W-:Y:S02]  /*a280*/  LEA R14, P0, R0, c[0x0][0x1f8], 0x1 ;  /* 0x00007e00000e7a11 */ /* 0x000fe400078008ff */
[C---:B------:R-:W-:Y:S01]  /*a290*/  IADD3.X R6, R3.reuse, R23, RZ, P1, !PT ;  /* 0x0000001703067210 */ /* 0x040fe20000ffe4ff */
[----:B------:R1:W-:Y:S01]  /*a2a0*/  LDGSTS.E.BYPASS.LTC128B.128 [R131+0x6100], [R12.64], !P3 ;  /* 0x061000000c837fae */ /* 0x0003e2000d901d46 */
[----:B------:R-:W-:Y:S02]  /*a2b0*/  IADD3 R4, P1, R2, R15, RZ ;  /* 0x0000000f02047210 */ /* 0x000fe40007f3e0ff */
[----:B------:R-:W-:Y:S02]  /*a2c0*/  LEA.HI.X R15, R0, c[0x0][0x1fc], R6, 0x1, P0 ;  /* 0x00007f00000f7a11 */ /* 0x000fe400000f0c06 */
[----:B------:R-:W-:Y:S02]  /*a2d0*/  IADD3 R0, P0, R2, R20, RZ ;  /* 0x0000001402007210 */ /* 0x000fe40007f1e0ff */
[C---:B------:R-:W-:Y:S01]  /*a2e0*/  IADD3.X R21, R3.reuse, R21, RZ, P1, !PT ;  /* 0x0000001503157210 */ /* 0x040fe20000ffe4ff */
[----:B------:R1:W-:Y:S01]  /*a2f0*/  LDGSTS.E.BYPASS.LTC128B.128 [R131+0x1100], [R14.64], !P6 ;  /* 0x011000000e837fae */ /* 0x0003e2000f101d46 */
[C---:B------:R-:W-:Y:S02]  /*a300*/  LEA R20, P1, R4.reuse, c[0x0][0x1f8], 0x1 ;  /* 0x00007e0004147a11 */ /* 0x040fe400078208ff */
[C---:B------:R-:W-:Y:S02]  /*a310*/  IADD3.X R2, R3.reuse, R22, RZ, P0, !PT ;  /* 0x0000001603027210 */ /* 0x040fe400007fe4ff */
[----:B------:R-:W-:Y:S02]  /*a320*/  LEA.HI.X R21, R4, c[0x0][0x1fc], R21, 0x1, P1 ;  /* 0x00007f0004157a11 */ /* 0x000fe400008f0c15 */
[C---:B-----5:R-:W-:Y:S03]  /*a330*/  HMMA.16816.F32.BF16 R4, R172.reuse, R8, RZ ;  /* 0x00000008ac04723c */ /* 0x060fe600000418ff */
[C---:B------:R-:W-:Y:S01]  /*a340*/  LEA R22, P0, R0.reuse, c[0x0][0x1f8], 0x1 ;  /* 0x00007e0000167a11 */ /* 0x040fe200078008ff */
[----:B------:R3:W-:Y:S01]  /*a350*/  LDGSTS.E.BYPASS.LTC128B.128 [R131+0x3100], [R20.64], !P5 ;  /* 0x0310000014837fae */ /* 0x0007e2000e901d46 */
[----:B------:R-:W-:Y:S02]  /*a360*/  IADD3.X R3, R3, R29, RZ, P2, !PT ;  /* 0x0000001d03037210 */ /* 0x000fe400017fe4ff */
[----:B------:R-:W-:Y:S01]  /*a370*/  LEA.HI.X R23, R0, c[0x0][0x1fc], R2, 0x1, P0 ;  /* 0x00007f0000177a11 */ /* 0x000fe200000f0c02 */
[C---:B------:R-:W-:Y:S01]  /*a380*/  HMMA.16816.F32.BF16 R8, R172.reuse, R10, RZ ;  /* 0x0000000aac08723c */ /* 0x040fe200000418ff */
[C---:B------:R-:W-:Y:S03]  /*a390*/  LEA R2, P0, R28.reuse, c[0x0][0x1f8], 0x1 ;  /* 0x00007e001c027a11 */ /* 0x040fe600078008ff */
[----:B------:R3:W-:Y:S01]  /*a3a0*/  LDGSTS.E.BYPASS.LTC128B.128 [R131+0x5100], [R22.64], !P4 ;  /* 0x0510000016837fae */ /* 0x0007e2000e101d46 */
[----:B------:R-:W-:Y:S02]  /*a3b0*/  LEA.HI.X R3, R28, c[0x0][0x1fc], R3, 0x1, P0 ;  /* 0x00007f001c037a11 */ /* 0x000fe400000f0c03 */
[C---:B------:R-:W-:Y:S02]  /*a3c0*/  ISETP.GT.AND P0, PT, R132.reuse, RZ, PT ;  /* 0x000000ff8400720c */ /* 0x040fe40003f04270 */
[----:B------:R-:W-:Y:S01]  /*a3d0*/  IADD3 R132, R132, -0x1, RZ ;  /* 0xffffffff84847810 */ /* 0x000fe20007ffe0ff */
[C---:B-1----:R-:W-:Y:S02]  /*a3e0*/  HMMA.16816.F32.BF16 R12, R172.reuse, R16, RZ ;  /* 0x00000010ac0c723c */ /* 0x042fe400000418ff */
[----:B------:R1:W-:Y:S06]  /*a3f0*/  LDGSTS.E.BYPASS.LTC128B.128 [R131+0x7100], [R2.64], !P3 ;  /* 0x0710000002837fae */ /* 0x0003ec000d901d46 */
[C---:B------:R-:W-:Y:S02]  /*a400*/  HMMA.16816.F32.BF16 R16, R172.reuse, R18, RZ ;  /* 0x00000012ac10723c */ /* 0x040fe400000418ff */
[----:B------:R-:W2:Y:S04]  /*a410*/  LDL R0, [R1+0x2c] ;  /* 0x00002c0001007983 */ /* 0x000ea80000100800 */
[----:B------:R-:W0:Y:S02]  /*a420*/  LDGDEPBAR ;  /* 0x00000000000079af */ /* 0x000e240000000000 */
[C---:B---3--:R-:W-:Y:S08]  /*a430*/  HMMA.16816.F32.BF16 R20, R172.reuse, R24, RZ ;  /* 0x00000018ac14723c */ /* 0x048ff000000418ff */
[C---:B------:R-:W-:Y:S01]  /*a440*/  HMMA.16816.F32.BF16 R24, R172.reuse, R26, RZ ;  /* 0x0000001aac18723c */ /* 0x040fe200000418ff */
[----:B-1----:R-:W3:Y:S04]  /*a450*/  LDL R2, [R1+0x34] ;  /* 0x0000340001027983 */ /* 0x002ee80000100800 */
[----:B------:R-:W2:Y:S03]  /*a460*/  LDL R3, [R1+0x30] ;  /* 0x0000300001037983 */ /* 0x000ea60000100800 */
[C---:B------:R-:W-:Y:S01]  /*a470*/  HMMA.16816.F32.BF16 R28, R172.reuse, R32, RZ ;  /* 0x00000020ac1c723c */ /* 0x040fe200000418ff */
[----:B------:R1:W-:Y:S07]  /*a480*/  STL [R1+0x100], R172 ;  /* 0x000100ac01007387 */ /* 0x0003ee0000100800 */
[----:B------:R-:W-:Y:S08]  /*a490*/  HMMA.16816.F32.BF16 R32, R172, R34, RZ ;  /* 0x00000022ac20723c */ /* 0x000ff000000418ff */
[C---:B------:R-:W-:Y:S08]  /*a4a0*/  HMMA.16816.F32.BF16 R4, R176.reuse, R168, R4 ;  /* 0x000000a8b004723c */ /* 0x040ff00000041804 */
[C---:B------:R-:W-:Y:S01]  /*a4b0*/  HMMA.16816.F32.BF16 R8, R176.reuse, R170, R8 ;  /* 0x000000aab008723c */ /* 0x040fe20000041808 */
[----:B-1----:R-:W2:Y:S04]  /*a4c0*/  LDL R172, [R1+0x38] ;  /* 0x0000380001ac7983 */ /* 0x002ea80000100800 */
[----:B------:R-:W-:Y:S03]  /*a4d0*/  STL [R1+0xfc], R173 ;  /* 0x0000fcad01007387 */ /* 0x000fe60000100800 */
[C---:B----4-:R-:W-:Y:S01]  /*a4e0*/  HMMA.16816.F32.BF16 R12, R176.reuse, R180, R12 ;  /* 0x000000b4b00c723c */ /* 0x050fe2000004180c */
        /* <DEDUP_REMOVED lines=11> */
[C---:B------:R-:W-:Y:S08]  /*a5a0*/  HMMA.16816.F32.BF16 R28, R176.reuse, R188, R28 ;  /* 0x000000bcb01c723c */ /* 0x040ff0000004181c */
[----:B------:R-:W-:Y:S01]  /*a5b0*/  HMMA.16816.F32.BF16 R32, R176, R190, R32 ;  /* 0x000000beb020723c */ /* 0x000fe20000041820 */
[----:B------:R-:W1:Y:S08]  /*a5c0*/  LDSM.16.M88.4 R168, [R133] ;  /* 0x0000000085a8783b */ /* 0x000e700000000200 */
[----:B------:R-:W4:Y:S08]  /*a5d0*/  LDSM.16.M88.4 R180, [R133+0x800] ;  /* 0x0008000085b4783b */ /* 0x000f300000000200 */
[----:B------:R-:W-:Y:S01]  /*a5e0*/  LDSM.16.M88.4 R184, [R133+0x1800] ;  /* 0x0018000085b8783b */ /* 0x000fe20000000200 */
[C---:B-1----:R-:W-:Y:S08]  /*a5f0*/  HMMA.16816.F32.BF16 R4, R192.reuse, R168, R4 ;  /* 0x000000a8c004723c */ /* 0x042ff00000041804 */
[C---:B------:R-:W-:Y:S01]  /*a600*/  HMMA.16816.F32.BF16 R8, R192.reuse, R170, R8 ;  /* 0x000000aac008723c */ /* 0x040fe20000041808 */
[----:B------:R-:W1:Y:S07]  /*a610*/  LDSM.16.M88.4 R168, [R133+0x1000] ;  /* 0x0010000085a8783b */ /* 0x000e6e0000000200 */
[C---:B----4-:R-:W-:Y:S08]  /*a620*/  HMMA.16816.F32.BF16 R12, R192.reuse, R180, R12 ;  /* 0x000000b4c00c723c */ /* 0x050ff0000004180c */
[C---:B------:R-:W-:Y:S01]  /*a630*/  HMMA.16816.F32.BF16 R16, R192.reuse, R182, R16 ;  /* 0x000000b6c010723c */ /* 0x040fe20000041810 */
[----:B------:R-:W4:Y:S07]  /*a640*/  LDSM.16.M88.4 R180, [R250] ;  /* 0x00000000fab4783b */ /* 0x000f2e0000000200 */
[C---:B-1----:R-:W-:Y:S08]  /*a650*/  HMMA.16816.F32.BF16 R20, R192.reuse, R168, R20 ;  /* 0x000000a8c014723c */ /* 0x042ff00000041814 */
[C---:B------:R-:W-:Y:S01]  /*a660*/  HMMA.16816.F32.BF16 R24, R192.reuse, R170, R24 ;  /* 0x000000aac018723c */ /* 0x040fe20000041818 */
[----:B------:R-:W1:Y:S07]  /*a670*/  LDSM.16.M88.4 R168, [R250+0x800] ;  /* 0x00080000faa8783b */ /* 0x000e6e0000000200 */
[C---:B------:R-:W-:Y:S08]  /*a680*/  HMMA.16816.F32.BF16 R28, R192.reuse, R184, R28 ;  /* 0x000000b8c01c723c */ /* 0x040ff0000004181c */
[----:B------:R-:W-:Y:S01]  /*a690*/  HMMA.16816.F32.BF16 R32, R192, R186, R32 ;  /* 0x000000bac020723c */ /* 0x000fe20000041820 */
[----:B------:R-:W1:Y:S07]  /*a6a0*/  LDSM.16.M88.4 R184, [R250+0x1000] ;  /* 0x00100000fab8783b */ /* 0x000e6e0000000200 */
[C---:B----4-:R-:W-:Y:S08]  /*a6b0*/  HMMA.16816.F32.BF16 R4, R196.reuse, R180, R4 ;  /* 0x000000b4c404723c */ /* 0x050ff00000041804 */
[C---:B------:R-:W-:Y:S01]  /*a6c0*/  HMMA.16816.F32.BF16 R8, R196.reuse, R182, R8 ;  /* 0x000000b6c408723c */ /* 0x040fe20000041808 */
[----:B------:R-:W4:Y:S07]  /*a6d0*/  LDSM.16.M88.4 R180, [R250+0x1800] ;  /* 0x00180000fab4783b */ /* 0x000f2e0000000200 */
[C---:B-1----:R-:W-:Y:S08]  /*a6e0*/  HMMA.16816.F32.BF16 R12, R196.reuse, R168, R12 ;  /* 0x000000a8c40c723c */ /* 0x042ff0000004180c */
[C---:B------:R-:W-:Y:S01]  /*a6f0*/  HMMA.16816.F32.BF16 R16, R196.reuse, R170, R16 ;  /* 0x000000aac410723c */ /* 0x040fe20000041810 */
[----:B------:R-:W1:Y:S07]  /*a700*/  LDSM.16.M88.4 R168, [R249+0x2000] ;  /* 0x00200000f9a8783b */ /* 0x000e6e0000000200 */
[C---:B------:R-:W-:Y:S08]  /*a710*/  HMMA.16816.F32.BF16 R20, R196.reuse, R184, R20 ;  /* 0x000000b8c414723c */ /* 0x040ff00000041814 */
[C---:B------:R-:W-:Y:S01]  /*a720*/  HMMA.16816.F32.BF16 R24, R196.reuse, R186, R24 ;  /* 0x000000bac418723c */ /* 0x040fe20000041818 */
[----:B------:R-:W3:Y:S07]  /*a730*/  LDSM.16.M88.4 R184, [R249+0x2800] ;  /* 0x00280000f9b8783b */ /* 0x000eee0000000200 */
[C---:B----4-:R-:W-:Y:S08]  /*a740*/  HMMA.16816.F32.BF16 R28, R196.reuse, R180, R28 ;  /* 0x000000b4c41c723c */ /* 0x050ff0000004181c */
[----:B------:R-:W-:Y:S01]  /*a750*/  HMMA.16816.F32.BF16 R32, R196, R182, R32 ;  /* 0x000000b6c420723c */ /* 0x000fe20000041820 */
[----:B------:R-:W4:Y:S07]  /*a760*/  LDSM.16.M88.4 R180, [R249+0x3000] ;  /* 0x00300000f9b4783b */ /* 0x000f2e0000000200 */
[C---:B-1----:R-:W-:Y:S08]  /*a770*/  HMMA.16816.F32.BF16 R4, R200.reuse, R168, R4 ;  /* 0x000000a8c804723c */ /* 0x042ff00000041804 */
[C---:B------:R-:W-:Y:S01]  /*a780*/  HMMA.16816.F32.BF16 R8, R200.reuse, R170, R8 ;  /* 0x000000aac808723c */ /* 0x040fe20000041808 */
[----:B------:R-:W1:Y:S07]  /*a790*/  LDSM.16.M88.4 R168, [R249+0x3800] ;  /* 0x00380000f9a8783b */ /* 0x000e6e0000000200 */
[C---:B---3--:R-:W-:Y:S08]  /*a7a0*/  HMMA.16816.F32.BF16 R12, R200.reuse, R184, R12 ;  /* 0x000000b8c80c723c */ /* 0x048ff0000004180c */
[C---:B------:R-:W-:Y:S01]  /*a7b0*/  HMMA.16816.F32.BF16 R16, R200.reuse, R186, R16 ;  /* 0x000000bac810723c */ /* 0x040fe20000041810 */
[----:B--2---:R2:W3:Y:S07]  /*a7c0*/  LDSM.16.M88.4 R184, [R172] ;  /* 0x00000000acb8783b */ /* 0x0044ee0000000200 */
[C---:B----4-:R-:W-:Y:S08]  /*a7d0*/  HMMA.16816.F32.BF16 R20, R200.reuse, R180, R20 ;  /* 0x000000b4c814723c */ /* 0x050ff00000041814 */
[C---:B------:R-:W-:Y:S01]  /*a7e0*/  HMMA.16816.F32.BF16 R24, R200.reuse, R182, R24 ;  /* 0x000000b6c818723c */ /* 0x040fe20000041818 */
[----:B------:R4:W3:Y:S07]  /*a7f0*/  LDSM.16.M88.4 R180, [R2] ;  /* 0x0000000002b4783b */ /* 0x0008ee0000000200 */
[C---:B-1----:R-:W-:Y:S01]  /*a800*/  HMMA.16816.F32.BF16 R28, R200.reuse, R168, R28 ;  /* 0x000000a8c81c723c */ /* 0x042fe2000004181c */
[----:B--2---:R-:W2:Y:S07]  /*a810*/  LDL R172, [R1+0x28] ;  /* 0x0000280001ac7983 */ /* 0x004eae0000100800 */
[----:B------:R-:W-:Y:S01]  /*a820*/  HMMA.16816.F32.BF16 R32, R200, R170, R32 ;  /* 0x000000aac820723c */ /* 0x000fe20000041820 */
[----:B------:R1:W1:Y:S08]  /*a830*/  LDSM.16.M88.4 R168, [R3] ;  /* 0x0000000003a8783b */ /* 0x0002700000000200 */
[----:B----4-:R-:W4:Y:S01]  /*a840*/  LDL R2, [R1+0x20] ;  /* 0x0000200001027983 */ /* 0x010f220000100800 */
[C---:B---3--:R-:W-:Y:S08]  /*a850*/  HMMA.16816.F32.BF16 R4, R204.reuse, R184, R4 ;  /* 0x000000b8cc04723c */ /* 0x048ff00000041804 */
[C---:B------:R-:W-:Y:S01]  /*a860*/  HMMA.16816.F32.BF16 R8, R204.reuse, R186, R8 ;  /* 0x000000bacc08723c */ /* 0x040fe20000041808 */
[----:B------:R3:W3:Y:S07]  /*a870*/  LDSM.16.M88.4 R184, [R0] ;  /* 0x0000000000b8783b */ /* 0x0006ee0000000200 */
[C---:B------:R-:W-:Y:S01]  /*a880*/  HMMA.16816.F32.BF16 R12, R204.reuse, R180, R12 ;  /* 0x000000b4cc0c723c */ /* 0x040fe2000004180c */
[----:B-1----:R-:W4:Y:S07]  /*a890*/  LDL R3, [R1+0x24] ;  /* 0x0000240001037983 */ /* 0x002f2e0000100800 */
[C---:B------:R-:W-:Y:S01]  /*a8a0*/  HMMA.16816.F32.BF16 R16, R204.reuse, R182, R16 ;  /* 0x000000b6cc10723c */ /* 0x040fe20000041810 */
[----:B------:R-:W1:Y:S07]  /*a8b0*/  LDSM.16.M88.4 R180, [R133+0x2000] ;  /* 0x0020000085b4783b */ /* 0x000e6e0000000200 */
[C---:B------:R-:W-:Y:S01]  /*a8c0*/  HMMA.16816.F32.BF16 R20, R204.reuse, R168, R20 ;  /* 0x000000a8cc14723c */ /* 0x040fe20000041814 */
[----:B---3--:R-:W4:Y:S07]  /*a8d0*/  LDL R0, [R1+0x1c] ;  /* 0x00001c0001007983 */ /* 0x008f2e0000100800 */
        /* <DEDUP_REMOVED lines=38> */
[----:B--2---:R1:W2:Y:S08]  /*ab40*/  LDSM.16.M88.4 R180, [R172] ;  /* 0x00000000acb4783b */ /* 0x0042b00000000200 */
[----:B----4-:R4:W-:Y:S08]  /*ab50*/  LDSM.16.M88.4 R184, [R2] ;  /* 0x0000000002b8783b */ /* 0x0109f00000000200 */
[----:B-1----:R-:W3:Y:S04]  /*ab60*/  LDL R172, [R1+0x18] ;  /* 0x0000180001ac7983 */ /* 0x002ee80000100800 */
[----:B------:R1:W1:Y:S01]  /*ab70*/  LDSM.16.M88.4 R168, [R3] ;  /* 0x0000000003a8783b */ /* 0x0002620000000200 */
[C---:B--2---:R-:W-:Y:S07]  /*ab80*/  HMMA.16816.F32.BF16 R4, R220.reuse, R180, R4 ;  /* 0x000000b4dc04723c */ /* 0x044fee0000041804 */
[----:B----4-:R-:W2:Y:S01]  /*ab90*/  LDL R2, [R1+0x10] ;  /* 0x0000100001027983 */ /* 0x010ea20000100800 */
[C---:B------:R-:W-:Y:S03]  /*aba0*/  HMMA.16816.F32.BF16 R8, R220.reuse, R182, R8 ;  /* 0x000000b6dc08723c */ /* 0x040fe60000041808 */
[----:B------:R4:W1:Y:S08]  /*abb0*/  LDSM.16.M88.4 R180, [R0] ;  /* 0x0000000000b4783b */ /* 0x0008700000000200 */
[----:B-1----:R-:W2:Y:S04]  /*abc0*/  LDL R3, [R1+0x14] ;  /* 0x0000140001037983 */ /* 0x002ea80000100800 */
[----:B----4-:R-:W4:Y:S01]  /*abd0*/  LDL R0, [R1+0xc] ;  /* 0x00000c0001007983 */ /* 0x010f220000100800 */
        /* <DEDUP_REMOVED lines=42> */
[----:B---3--:R-:W1:Y:S08]  /*ae80*/  LDSM.16.M88.4 R168, [R172] ;  /* 0x00000000aca8783b */ /* 0x008e700000000200 */
[----:B--2---:R-:W-:Y:S08]  /*ae90*/  LDSM.16.M88.4 R180, [R2] ;  /* 0x0000000002b4783b */ /* 0x004ff00000000200 */
[----:B------:R-:W2:Y:S01]  /*aea0*/  LDSM.16.M88.4 R184, [R3] ;  /* 0x0000000003b8783b */ /* 0x000ea20000000200 */
[C---:B-1----:R-:W-:Y:S08]  /*aeb0*/  HMMA.16816.F32.BF16 R4, R236.reuse, R168, R4 ;  /* 0x000000a8ec04723c */ /* 0x042ff00000041804 */
[C---:B------:R-:W-:Y:S01]  /*aec0*/  HMMA.16816.F32.BF16 R8, R236.reuse, R170, R8 ;  /* 0x000000aaec08723c */ /* 0x040fe20000041808 */
[----:B----4-:R-:W1:Y:S07]  /*aed0*/  LDSM.16.M88.4 R168, [R0] ;  /* 0x0000000000a8783b */ /* 0x010e6e0000000200 */
[C---:B--2---:R-:W-:Y:S08]  /*aee0*/  HMMA.16816.F32.BF16 R12, R236.reuse, R184, R12 ;  /* 0x000000b8ec0c723c */ /* 0x044ff0000004180c */
[C---:B------:R-:W-:Y:S01]  /*aef0*/  HMMA.16816.F32.BF16 R16, R236.reuse, R186, R16 ;  /* 0x000000baec10723c */ /* 0x040fe20000041810 */
[----:B------:R-:W2:Y:S07]  /*af00*/  LDSM.16.M88.4 R184, [R133+0x6000] ;  /* 0x0060000085b8783b */ /* 0x000eae0000000200 */
[C---:B------:R-:W-:Y:S08]  /*af10*/  HMMA.16816.F32.BF16 R20, R236.reuse, R180, R20 ;  /* 0x000000b4ec14723c */ /* 0x040ff00000041814 */
[C---:B------:R-:W-:Y:S01]  /*af20*/  HMMA.16816.F32.BF16 R24, R236.reuse, R182, R24 ;  /* 0x000000b6ec18723c */ /* 0x040fe20000041818 */
[----:B------:R-:W3:Y:S07]  /*af30*/  LDSM.16.M88.4 R180, [R133+0x6800] ;  /* 0x0068000085b4783b */ /* 0x000eee0000000200 */
[C---:B-1----:R-:W-:Y:S08]  /*af40*/  HMMA.16816.F32.BF16 R28, R236.reuse, R168, R28 ;  /* 0x000000a8ec1c723c */ /* 0x042ff0000004181c */
[----:B------:R-:W-:Y:S01]  /*af50*/  HMMA.16816.F32.BF16 R32, R236, R170, R32 ;  /* 0x000000aaec20723c */ /* 0x000fe20000041820 */
        /* <DEDUP_REMOVED lines=8> */
[C---:B------:R-:W-:Y:S01]  /*afe0*/  HMMA.16816.F32.BF16 R24, R240.reuse, R170, R24 ;  /* 0x000000aaf018723c */ /* 0x040fe20000041818 */
[----:B------:R-:W1:Y:S07]  /*aff0*/  LDSM.16.M88.4 R168, [R250+0x6800] ;  /* 0x00680000faa8783b */ /* 0x000e6e0000000200 */
[C---:B--2---:R-:W-:Y:S08]  /*b000*/  HMMA.16816.F32.BF16 R28, R240.reuse, R184, R28 ;  /* 0x000000b8f01c723c */ /* 0x044ff0000004181c */
[----:B------:R-:W-:Y:S08]  /*b010*/  HMMA.16816.F32.BF16 R32, R240, R186, R32 ;  /* 0x000000baf020723c */ /* 0x000ff00000041820 */
[C---:B---3--:R-:W-:Y:S08]  /*b020*/  HMMA.16816.F32.BF16 R4, R244.reuse, R180, R4 ;  /* 0x000000b4f404723c */ /* 0x048ff00000041804 */
[C---:B------:R-:W-:Y:S08]  /*b030*/  HMMA.16816.F32.BF16 R8, R244.reuse, R182, R8 ;  /* 0x000000b6f408723c */ /* 0x040ff00000041808 */
[C---:B-1----:R-:W-:Y:S08]  /*b040*/  HMMA.16816.F32.BF16 R12, R244.reuse, R168, R12 ;  /* 0x000000a8f40c723c */ /* 0x042ff0000004180c */
[C---:B------:R-:W-:Y:S04]  /*b050*/  HMMA.16816.F32.BF16 R16, R244.reuse, R170, R16 ;  /* 0x000000aaf410723c */ /* 0x040fe80000041810 */
[----:B------:R-:W-:Y:S02]  /*b060*/  FMUL.FTZ R4, R4, c[0x0][0x320] ;  /* 0x0000c80004047a20 */ /* 0x000fe40000410000 */
[----:B------:R-:W-:Y:S02]  /*b070*/  FMUL.FTZ R5, R5, c[0x0][0x320] ;  /* 0x0000c80005057a20 */ /* 0x000fe40000410000 */
[----:B------:R-:W-:Y:S01]  /*b080*/  FMUL.FTZ R6, R6, c[0x0][0x320] ;  /* 0x0000c80006067a20 */ /* 0x000fe20000410000 */
[----:B------:R-:W-:Y:S03]  /*b090*/  MUFU.TANH R182, R4 ;  /* 0x0000000400b67308 */ /* 0x000fe60000002400 */
[----:B------:R-:W-:Y:S02]  /*b0a0*/  FMUL.FTZ R7, R7, c[0x0][0x320] ;  /* 0x0000c80007077a20 */ /* 0x000fe40000410000 */
[----:B------:R-:W-:Y:S02]  /*b0b0*/  FMUL.FTZ R8, R8, c[0x0][0x320] ;  /* 0x0000c80008087a20 */ /* 0x000fe40000410000 */
[----:B------:R-:W-:Y:S02]  /*b0c0*/  FMUL.FTZ R9, R9, c[0x0][0x320] ;  /* 0x0000c80009097a20 */ /* 0x000fe40000410000 */
[----:B------:R-:W-:Y:S01]  /*b0d0*/  FMUL.FTZ R10, R10, c[0x0][0x320] ;  /* 0x0000c8000a0a7a20 */ /* 0x000fe20000410000 */
[----:B------:R-:W-:Y:S01]  /*b0e0*/  MUFU.TANH R184, R5 ;  /* 0x0000000500b87308 */ /* 0x000fe20000002400 */
[----:B------:R-:W-:Y:S02]  /*b0f0*/  FMUL.FTZ R11, R11, c[0x0][0x320] ;  /* 0x0000c8000b0b7a20 */ /* 0x000fe40000410000 */
        /* <DEDUP_REMOVED lines=8> */
[----:B------:R-:W-:Y:S03]  /*b180*/  FMUL.FTZ R15, R15, c[0x0][0x320] ;  /* 0x0000c8000f0f7a20 */ /* 0x000fe60000410000 */
[----:B------:R1:W-:Y:S10]  /*b190*/  MUFU.TANH R188, R7 ;  /* 0x0000000700bc7308 */ /* 0x0003f40000002400 */
[----:B------:R-:W-:Y:S10]  /*b1a0*/  MUFU.TANH R183, R8 ;  /* 0x0000000800b77308 */ /* 0x000ff40000002400 */
[----:B------:R-:W-:Y:S01]  /*b1b0*/  MUFU.TANH R180, R9 ;  /* 0x0000000900b47308 */ /* 0x000fe20000002400 */
[----:B-1----:R-:W1:Y:S09]  /*b1c0*/  LDSM.16.M88.4 R4, [R250+0x7000] ;  /* 0x00700000fa04783b */ /* 0x002e720000000200 */
[----:B------:R-:W-:Y:S10]  /*b1d0*/  MUFU.TANH R185, R10 ;  /* 0x0000000a00b97308 */ /* 0x000ff40000002400 */
[----:B------:R2:W-:Y:S10]  /*b1e0*/  MUFU.TANH R186, R11 ;  /* 0x0000000b00ba7308 */ /* 0x0005f40000002400 */
[----:B------:R-:W3:Y:S10]  /*b1f0*/  MUFU.TANH R0, R13 ;  /* 0x0000000d00007308 */ /* 0x000ef40000002400 */
[----:B------:R-:W2:Y:S01]  /*b200*/  MUFU.TANH R2, R14 ;  /* 0x0000000e00027308 */ /* 0x000ea20000002400 */
[C---:B-1----:R-:W-:Y:S01]  /*b210*/  HMMA.16816.F32.BF16 R20, R244.reuse, R4, R20 ;  /* 0x00000004f414723c */ /* 0x042fe20000041814 */
[----:B--2---:R-:W1:Y:S01]  /*b220*/  LDSM.16.M88.4 R8, [R250+0x7800] ;  /* 0x00780000fa08783b */ /* 0x004e620000000200 */
[----:B------:R-:W-:Y:S07]  /*b230*/  DEPBAR.LE SB0, 0x0 ;  /* 0x000080000000791a */ /* 0x000fee0000000000 */
[----:B------:R-:W-:Y:S01]  /*b240*/  MUFU.TANH R3, R19 ;  /* 0x0000001300037308 */ /* 0x000fe20000002400 */
[C---:B------:R-:W-:Y:S01]  /*b250*/  HMMA.16816.F32.BF16 R24, R244.reuse, R6, R24 ;  /* 0x00000006f418723c */ /* 0x040fe20000041818 */
[----:B------:R-:W-:Y:S06]  /*b260*/  BAR.SYNC.DEFER_BLOCKING 0x0 ;  /* 0x0000000000007b1d */ /* 0x000fec0000010000 */
[----:B------:R-:W-:Y:S05]  /*b270*/  @P0 IMAD.WIDE.U32 R6, R132, c[0x0][0x1e0], RZ ;  /* 0x0000780084060a25 */ /* 0x000fea00078e00ff */
[----:B------:R-:W-:Y:S02]  /*b280*/  @P0 SHF.L.U32 R5, R6, 0x6, RZ ;  /* 0x0000000606050819 */ /* 0x000fe400000006ff */
[----:B------:R-:W-:Y:S02]  /*b290*/  FMUL.FTZ R20, R20, c[0x0][0x320] ;  /* 0x0000c80014147a20 */ /* 0x000fe40000410000 */
[----:B------:R-:W-:Y:S02]  /*b2a0*/  FMUL.FTZ R21, R21, c[0x0][0x320] ;  /* 0x0000c80015157a20 */ /* 0x000fe40000410000 */
[----:B------:R-:W-:Y:S02]  /*b2b0*/  FMUL.FTZ R22, R22, c[0x0][0x320] ;  /* 0x0000c80016167a20 */ /* 0x000fe40000410000 */
[----:B------:R-:W-:Y:S04]  /*b2c0*/  FMUL.FTZ R23, R23, c[0x0][0x320] ;  /* 0x0000c80017177a20 */ /* 0x000fe80000410000 */
[----:B------:R-:W-:Y:S01]  /*b2d0*/  FMUL.FTZ R26, R26, c[0x0][0x320] ;  /* 0x0000c8001a1a7a20 */ /* 0x000fe20000410000 */
[----:B------:R-:W-:Y:S01]  /*b2e0*/  MUFU.TANH R19, R20 ;  /* 0x0000001400137308 */ /* 0x000fe20000002400 */
[----:B------:R-:W-:Y:S02]  /*b2f0*/  FMUL.FTZ R27, R27, c[0x0][0x320] ;  /* 0x0000c8001b1b7a20 */ /* 0x000fe40000410000 */
[----:B------:R-:W-:Y:S02]  /*b300*/  FMUL.FTZ R24, R24, c[0x0][0x320] ;  /* 0x0000c80018187a20 */ /* 0x000fe40000410000 */
[----:B------:R-:W-:Y:S01]  /*b310*/  FMUL.FTZ R25, R25, c[0x0][0x320] ;  /* 0x0000c80019197a20 */ /* 0x000fe20000410000 */
[C---:B-1----:R-:W-:Y:S04]  /*b320*/  HMMA.16816.F32.BF16 R28, R244.reuse, R8, R28 ;  /* 0x00000008f41c723c */ /* 0x042fe8000004181c */
[----:B------:R-:W-:Y:S04]  /*b330*/  MUFU.TANH R195, R26 ;  /* 0x0000001a00c37308 */ /* 0x000fe80000002400 */
[----:B------:R-:W-:Y:S06]  /*b340*/  HMMA.16816.F32.BF16 R32, R244, R10, R32 ;  /* 0x0000000af420723c */ /* 0x000fec0000041820 */
[----:B------:R1:W-:Y:S10]  /*b350*/  MUFU.TANH R172, R27 ;  /* 0x0000001b00ac7308 */ /* 0x0003f40000002400 */
[----:B------:R2:W-:Y:S01]  /*b360*/  MUFU.TANH R4, R24 ;  /* 0x0000001800047308 */ /* 0x0005e20000002400 */
[----:B------:R-:W-:Y:S02]  /*b370*/  FMUL.FTZ R28, R28, c[0x0][0x320] ;  /* 0x0000c8001c1c7a20 */ /* 0x000fe40000410000 */
[----:B------:R-:W-:Y:S02]  /*b380*/  FMUL.FTZ R29, R29, c[0x0][0x320] ;  /* 0x0000c8001d1d7a20 */ /* 0x000fe40000410000 */
[----:B------:R-:W-:Y:S02]  /*b390*/  FMUL.FTZ R30, R30, c[0x0][0x320] ;  /* 0x0000c8001e1e7a20 */ /* 0x000fe40000410000 */
[----:B------:R-:W-:Y:S03]  /*b3a0*/  FMUL.FTZ R31, R31, c[0x0][0x320] ;  /* 0x0000c8001f1f7a20 */ /* 0x000fe60000410000 */
[----:B------:R-:W-:Y:S01]  /*b3b0*/  MUFU.TANH R20, R21 ;  /* 0x0000001500147308 */ /* 0x000fe20000002400 */
[----:B------:R-:W-:Y:S02]  /*b3c0*/  FMUL.FTZ R32, R32, c[0x0][0x320] ;  /* 0x0000c80020207a20 */ /* 0x000fe40000410000 */
[----:B------:R-:W-:Y:S01]  /*b3d0*/  FMUL.FTZ R33, R33, c[0x0][0x320] ;  /* 0x0000c80021217a20 */ /* 0x000fe20000410000 */
[----:B-1----:R-:W4:Y:S01]  /*b3e0*/  LDL.64 R26, [R1+0x68] ;  /* 0x00006800011a7983 */ /* 0x002f220000100a00 */
[----:B------:R-:W-:Y:S05]  /*b3f0*/  FMUL.FTZ R34, R34, c[0x0][0x320] ;  /* 0x0000c80022227a20 */ /* 0x000fea0000410000 */
[----:B------:R-:W-:Y:S01]  /*b400*/  MUFU.TANH R21, R22 ;  /* 0x0000001600157308 */ /* 0x000fe20000002400 */
[----:B--2---:R-:W2:Y:S04]  /*b410*/  LDL R24, [R1+0x64] ;  /* 0x0000640001187983 */ /* 0x004ea80000100800 */
[----:B------:R-:W-:Y:S05]  /*b420*/  STL [R1+0x5c], R132 ;  /* 0x00005c8401007387 */ /* 0x000fea0000100800 */
[----:B------:R3:W-:Y:S10]  /*b430*/  MUFU.TANH R22, R23 ;  /* 0x0000001700167308 */ /* 0x0007f40000002400 */
[----:B------:R-:W-:Y:S10]  /*b440*/  MUFU.TANH R191, R17 ;  /* 0x0000001100bf7308 */ /* 0x000ff40000002400 */
[----:B------:R1:W-:Y:S01]  /*b450*/  MUFU.TANH R17, R18 ;  /* 0x0000001200117308 */ /* 0x0003e20000002400 */
[----:B---3--:R-:W-:Y:S02]  /*b460*/  MOV R23, R0 ;  /* 0x0000000000177202 */ /* 0x008fe40000000f00 */
[----:B------:R-:W-:Y:S07]  /*b470*/  FMNMX.FTZ R0, R182, R134, !PT ;  /* 0x00000086b6007209 */ /* 0x000fee0007810000 */
[----:B------:R-:W-:Y:S01]  /*b480*/  MUFU.TANH R178, R32 ;  /* 0x0000002000b27308 */ /* 0x000fe20000002400 */
[----:B------:R-:W-:Y:S04]  /*b490*/  FMNMX.FTZ R0, R184, R0, !PT ;  /* 0x00000000b8007209 */ /* 0x000fe80007810000 */
[----:B------:R-:W-:Y:S04]  /*b4a0*/  FMNMX.FTZ R0, R183, R0, !PT ;  /* 0x00000000b7007209 */ /* 0x000fe80007810000 */
[----:B------:R-:W-:Y:S01]  /*b4b0*/  FMNMX.FTZ R0, R180, R0, !PT ;  /* 0x00000000b4007209 */ /* 0x000fe20007810000 */
[----:B------:R-:W3:Y:S01]  /*b4c0*/  MUFU.TANH R133, R12 ;  /* 0x0000000c00857308 */ /* 0x000ee20000002400 */
[----:B-1----:R-:W-:Y:S02]  /*b4d0*/  MOV R18, R2 ;  /* 0x0000000200127202 */ /* 0x002fe40000000f00 */
[----:B------:R-:W-:Y:S07]  /*b4e0*/  FMNMX.FTZ R2, R187, R135, !PT ;  /* 0x00000087bb027209 */ /* 0x000fee0007810000 */
[----:B------:R-:W1:Y:S01]  /*b4f0*/  MUFU.TANH R170, R16 ;  /* 0x0000001000aa7308 */ /* 0x000e620000002400 */
[----:B------:R-:W-:Y:S04]  /*b500*/  FMNMX.FTZ R2, R188, R2, !PT ;  /* 0x00000002bc027209 */ /* 0x000fe80007810000 */
[----:B------:R-:W-:Y:S04]  /*b510*/  FMNMX.FTZ R2, R185, R2, !PT ;  /* 0x00000002b9027209 */ /* 0x000fe80007810000 */
[----:B------:R-:W-:Y:S01]  /*b520*/  FMNMX.FTZ R2, R186, R2, !PT ;  /* 0x00000002ba027209 */ /* 0x000fe20007810000 */
[----:B------:R-:W1:Y:S03]  /*b530*/  MUFU.TANH R171, R15 ;  /* 0x0000000f00ab7308 */ /* 0x000e660000002400 */
[----:B------:R-:W-:Y:S02]  /*b540*/  FMNMX.FTZ R2, R18, R2, !PT ;  /* 0x0000000212027209 */ /* 0x000fe40007810000 */
[----:B---3--:R-:W-:Y:S04]  /*b550*/  MOV R32, R133 ;  /* 0x0000008500207202 */ /* 0x008fe80000000f00 */
[----:B------:R-:W-:Y:S01]  /*b560*/  FMNMX.FTZ R0, R32, R0, !PT ;  /* 0x0000000020007209 */ /* 0x000fe20007810000 */
[----:B------:R3:W-:Y:S03]  /*b570*/  MUFU.TANH R179, R33 ;  /* 0x0000002100b37308 */ /* 0x0007e60000002400 */
[----:B------:R-:W-:Y:S04]  /*b580*/  FMNMX.FTZ R0, R23, R0, !PT ;  /* 0x0000000017007209 */ /* 0x000fe80007810000 */
[----:B-1----:R-:W-:Y:S03]  /*b590*/  FMNMX.FTZ R0, R170, R0, !PT ;  /* 0x00000000aa007209 */ /* 0x002fe60007810000 */
[----:B------:R-:W1:Y:S01]  /*b5a0*/  MUFU.TANH R194, R25 ;  /* 0x0000001900c27308 */ /* 0x000e620000002400 */
[----:B------:R-:W-:Y:S02]  /*b5b0*/  FMNMX.FTZ R0, R191, R0, !PT ;  /* 0x00000000bf007209 */ /* 0x000fe40007810000 */
[----:B------:R-:W-:Y:S02]  /*b5c0*/  FMNMX.FTZ R2, R171, R2, !PT ;  /* 0x00000002ab027209 */ /* 0x000fe40007810000 */
[----:B------:R-:W-:Y:S02]  /*b5d0*/  FMNMX.FTZ R0, R19, R0, !PT ;  /* 0x0000000013007209 */ /* 0x000fe40007810000 */
[----:B------:R-:W-:Y:S03]  /*b5e0*/  FMNMX.FTZ R2, R17, R2, !PT ;  /* 0x0000000211027209 */ /* 0x000fe60007810000 */
[----:B------:R-:W1:Y:S01]  /*b5f0*/  MUFU.TANH R176, R28 ;  /* 0x0000001c00b07308 */ /* 0x000e620000002400 */
[----:B---3--:R-:W-:Y:S04]  /*b600*/  MOV R33, R3 ;  /* 0x0000000300217202 */ /* 0x008fe80000000f00 */
[----:B------:R-:W-:Y:S02]  /*b610*/  FMNMX.FTZ R3, R33, R2, !PT ;  /* 0x0000000221037209 */ /* 0x000fe40007810000 */
[----:B------:R-:W-:Y:S01]  /*b620*/  FMNMX.FTZ R2, R20, R0, !PT ;  /* 0x0000000014027209 */ /* 0x000fe20007810000 */
[----:B------:R-:W-:Y:S02]  /*b630*/  FMUL.FTZ R0, R35, c[0x0][0x320] ;  /* 0x0000c80023007a20 */ /* 0x000fe40000410000 */
[----:B------:R-:W3:Y:S01]  /*b640*/  MUFU.TANH R177, R29 ;  /* 0x0000001d00b17308 */ /* 0x000ee20000002400 */
[----:B------:R-:W-:Y:S02]  /*b650*/  FMNMX.FTZ R3, R21, R3, !PT ;  /* 0x0000000315037209 */ /* 0x000fe40007810000 */
[----:B------:R-:W-:Y:S02]  /*b660*/  MOV R35, R4 ;  /* 0x0000000400237202 */ /* 0x000fe40000000f00 */
[----:B------:R-:W-:Y:S02]  /*b670*/  FMNMX.FTZ R3, R22, R3, !PT ;  /* 0x0000000316037209 */ /* 0x000fe40007810000 */
[----:B------:R-:W-:Y:S02]  /*b680*/  FMNMX.FTZ R2, R35, R2, !PT ;  /* 0x0000000223027209 */ /* 0x000fe40007810000 */
[----:B------:R-:W-:Y:S01]  /*b690*/  @P0 SHF.R.S32.HI R4, RZ, 0x1f, R132 ;  /* 0x0000001fff040819 */ /* 0x000fe20000011484 */
[----:B------:R1:W-:Y:S04]  /*b6a0*/  MUFU.TANH R168, R0 ;  /* 0x0000000000a87308 */ /* 0x0003e80000002400 */
[----:B------:R-:W-:Y:S04]  /*b6b0*/  @P0 IMAD R4, R4, c[0x0][0x1e0], RZ ;  /* 0x0000780004040a24 */ /* 0x000fe800078e02ff */
[----:B------:R-:W-:Y:S02]  /*b6c0*/  @P0 IMAD R4, R132, c[0x0][0x1e4], R4 ;  /* 0x0000790084040a24 */ /* 0x000fe400078e0204 */
[----:B------:R-:W3:Y:S03]  /*b6d0*/  MUFU.TANH R174, R30 ;  /* 0x0000001e00ae7308 */ /* 0x000ee60000002400 */
[----:B------:R-:W-:Y:S04]  /*b6e0*/  @P0 IADD3 R4, R7, R4, RZ ;  /* 0x0000000407040210 */ /* 0x000fe80007ffe0ff */
[----:B------:R-:W-:Y:S03]  /*b6f0*/  @P0 SHF.L.U64.HI R4, R6, 0x6, R4 ;  /* 0x0000000606040819 */ /* 0x000fe60000010204 */
[----:B------:R-:W3:Y:S01]  /*b700*/  MUFU.TANH R175, R31 ;  /* 0x0000001f00af7308 */ /* 0x000ee20000002400 */
[----:B-1----:R-:W-:Y:S02]  /*b710*/  FMNMX.FTZ R0, R194, R2, !PT ;  /* 0x00000002c2007209 */ /* 0x002fe40007810000 */
[----:B------:R-:W-:Y:S02]  /*b720*/  FMNMX.FTZ R2, R195, R3, !PT ;  /* 0x00000003c3027209 */ /* 0x000fe40007810000 */
[----:B------:R-:W-:Y:S05]  /*b730*/  FMNMX.FTZ R0, R176, R0, !PT ;  /* 0x00000000b0007209 */ /* 0x000fea0007810000 */
[----:B------:R-:W1:Y:S01]  /*b740*/  MUFU.TANH R169, R34 ;  /* 0x0000002200a97308 */ /* 0x000e620000002400 */
[----:B------:R-:W-:Y:S02]  /*b750*/  FMNMX.FTZ R2, R172, R2, !PT ;  /* 0x00000002ac027209 */ /* 0x000fe40007810000 */
[----:B---3--:R-:W-:Y:S02]  /*b760*/  FMNMX.FTZ R0, R177, R0, !PT ;  /* 0x00000000b1007209 */ /* 0x008fe40007810000 */
[----:B------:R-:W-:Y:S02]  /*b770*/  FMNMX.FTZ R2, R174, R2, !PT ;  /* 0x00000002ae027209 */ /* 0x000fe40007810000 */
[----:B------:R-:W-:Y:S04]  /*b780*/  FMNMX.FTZ R3, R178, R0, !PT ;  /* 0x00000000b2037209 */ /* 0x000fe80007810000 */
[----:B------:R-:W-:Y:S02]  /*b790*/  FMNMX.FTZ R3, R179, R3, !PT ;  /* 0x00000003b3037209 */ /* 0x000fe40007810000 */
[----:B------:R-:W-:Y:S03]  /*b7a0*/  FMNMX.FTZ R0, R175, R2, !PT ;  /* 0x00000002af007209 */ /* 0x000fe60007810000 */
[----:B------:R-:W3:Y:S01]  /*b7b0*/  SHFL.BFLY PT, R133, R3, 0x2, 0x1f ;  /* 0x0c401f0003857f89 */ /* 0x000ee200000e0000 */
[----:B-1----:R-:W-:Y:S02]  /*b7c0*/  FMNMX.FTZ R0, R169, R0, !PT ;  /* 0x00000000a9007209 */ /* 0x002fe40007810000 */
[----:B------:R-:W-:Y:S02]  /*b7d0*/  MOV R34, R23 ;  /* 0x0000001700227202 */ /* 0x000fe40000000f00 */
[----:B------:R-:W-:Y:S05]  /*b7e0*/  FMNMX.FTZ R0, R168, R0, !PT ;  /* 0x00000000a8007209 */ /* 0x000fea0007810000 */
[----:B------:R-:W1:Y:S01]  /*b7f0*/  SHFL.BFLY PT, R2, R0, 0x2, 0x1f ;  /* 0x0c401f0000027f89 */ /* 0x000e6200000e0000 */
[----:B---3--:R-:W-:Y:S07]  /*b800*/  FMNMX.FTZ R133, R3, R133, !PT ;  /* 0x0000008503857209 */ /* 0x008fee0007810000 */
[----:B------:R-:W3:Y:S01]  /*b810*/  SHFL.BFLY PT, R10, R133, 0x1, 0x1f ;  /* 0x0c201f00850a7f89 */ /* 0x000ee200000e0000 */
[----:B-1----:R-:W-:Y:S07]  /*b820*/  FMNMX.FTZ R0, R0, R2, !PT ;  /* 0x0000000200007209 */ /* 0x002fee0007810000 */
[----:B------:R-:W1:Y:S01]  /*b830*/  SHFL.BFLY PT, R3, R0, 0x1, 0x1f ;  /* 0x0c201f0000037f89 */ /* 0x000e6200000e0000 */
[----:B---3--:R-:W-:Y:S05]  /*b840*/  FMNMX.FTZ R133, R133, R10, !PT ;  /* 0x0000000a85857209 */ /* 0x008fea0007810000 */
[----:B------:R-:W-:Y:S04]  /*b850*/  FMUL.FTZ R181, R133, c[0x0][0x2d0] ;  /* 0x0000b40085b57a20 */ /* 0x000fe80000410000 */
[----:B------:R-:W-:Y:S04]  /*b860*/  FFMA.FTZ R10, R184, c[0x0][0x2d0], -R181 ;  /* 0x0000b400b80a7a23 */ /* 0x000fe800000108b5 */
[----:B------:R-:W-:Y:S01]  /*b870*/  MUFU.EX2 R189, R10 ;  /* 0x0000000a00bd7308 */ /* 0x000fe20000000800 */
[----:B-1----:R-:W-:Y:S02]  /*b880*/  FMNMX.FTZ R132, R0, R3, !PT ;  /* 0x0000000300847209 */ /* 0x002fe40007810000 */
[----:B----4-:R-:W-:Y:S02]  /*b890*/  @P0 IADD3 R16, P1, R26, 0x40, RZ ;  /* 0x000000401a100810 */ /* 0x010fe40007f3e0ff */
[----:B------:R-:W-:Y:S02]  /*b8a0*/  @P0 IADD3 R7, P2, R5, R26, RZ ;  /* 0x0000001a05070210 */ /* 0x000fe40007f5e0ff */
[-C--:B--2---:R-:W-:Y:S02]  /*b8b0*/  @P0 IADD3.X R15, RZ, R24.reuse, RZ, P1, !PT ;  /* 0x00000018ff0f0210 */ /* 0x084fe40000ffe4ff */
[----:B------:R-:W-:Y:S02]  /*b8c0*/  @P0 LEA R6, P1, R7, c[0x0][0x1c8], 0x1 ;  /* 0x0000720007060a11 */ /* 0x000fe400078208ff */
[----:B------:R-:W-:Y:S02]  /*b8d0*/  @P0 IADD3.X R8, R4, R24, RZ, P2, !PT ;  /* 0x0000001804080210 */ /* 0x000fe400017fe4ff */
[----:B------:R-:W-:Y:S02]  /*b8e0*/  @P0 IADD3 R2, P2, R5, R16, RZ ;  /* 0x0000001005020210 */ /* 0x000fe40007f5e0ff */
[----:B------:R-:W-:Y:S02]  /*b8f0*/  @P0 LEA.HI.X R7, R7, c[0x0][0x1cc], R8, 0x1, P1 ;  /* 0x0000730007070a11 */ /* 0x000fe400008f0c08 */
[----:B------:R-:W-:Y:S02]  /*b900*/  @P0 LEA R8, P1, R2, c[0x0][0x1c8], 0x1 ;  /* 0x0000720002080a11 */ /* 0x000fe400078208ff */
[----:B------:R-:W-:Y:S01]  /*b910*/  @P0 IADD3.X R9, R4, R15, RZ, P2, !PT ;  /* 0x0000000f04090210 */ /* 0x000fe200017fe4ff */
[----:B------:R1:W-:Y:S03]  /*b920*/  @P0 LDGSTS.E.BYPASS.LTC128B.128 [R131+0x10100], [R6.64], !P6 ;  /* 0x1010000006830fae */ /* 0x0003e6000f101d46 */
[----:B------:R-:W-:Y:S01]  /*b930*/  @P0 LEA.HI.X R9, R2, c[0x0][0x1cc], R9, 0x1, P1 ;  /* 0x0000730002090a11 */ /* 0x000fe200008f0c09 */
[----:B------:R-:W-:Y:S01]  /*b940*/  FADD.FTZ R2, -R133, R134 ;  /* 0x0000008685027221 */ /* 0x000fe20000010100 */
[----:B------:R-:W-:Y:S02]  /*b950*/  @P0 IADD3 R14, P1, R26, 0x80, RZ ;  /* 0x000000801a0e0810 */ /* 0x000fe40007f3e0ff */
[----:B------:R-:W-:Y:S01]  /*b960*/  MOV R134, R22 ;  /* 0x0000001600867202 */ /* 0x000fe20000000f00 */
[----:B------:R2:W-:Y:S01]  /*b970*/  @P0 LDGSTS.E.BYPASS.LTC128B.128 [R131+0x12100], [R8.64], !P5 ;  /* 0x1210000008830fae */ /* 0x0005e2000e901d46 */
[----:B------:R-:W-:Y:S01]  /*b980*/  @P0 IADD3.X R13, RZ, R24, RZ, P1, !PT ;  /* 0x00000018ff0d0210 */ /* 0x000fe20000ffe4ff */
[----:B------:R-:W-:Y:S04]  /*b990*/  FMUL.FTZ R0, R2, c[0x0][0x2d0] ;  /* 0x0000b40002007a20 */ /* 0x000fe80000410000 */
[----:B------:R3:W4:Y:S01]  /*b9a0*/  MUFU.EX2 R2, R0 ;  /* 0x0000000000027308 */ /* 0x0007220000000800 */
[----:B-1----:R-:W-:Y:S04]  /*b9b0*/  @P0 IADD3 R7, P2, R5, R14, RZ ;  /* 0x0000000e05070210 */ /* 0x002fe80007f5e0ff */
[C---:B------:R-:W-:Y:S02]  /*b9c0*/  @P0 LEA R6, P1, R7.reuse, c[0x0][0x1c8], 0x1 ;  /* 0x0000720007060a11 */ /* 0x040fe400078208ff */
[----:B------:R-:W-:Y:S01]  /*b9d0*/  @P0 IADD3.X R3, R4, R13, RZ, P2, !PT ;  /* 0x0000000d04030210 */ /* 0x000fe200017fe4ff */
[----:B--2---:R-:W-:Y:S03]  /*b9e0*/  FFMA.FTZ R8, R182, c[0x0][0x2d0], -R181 ;  /* 0x0000b400b6087a23 */ /* 0x004fe600000108b5 */
[----:B------:R-:W-:Y:S01]  /*b9f0*/  @P0 LEA.HI.X R7, R7, c[0x0][0x1cc], R3, 0x1, P1 ;  /* 0x0000730007070a11 */ /* 0x000fe200008f0c03 */
[----:B---3--:R-:W-:Y:S01]  /*ba00*/  FADD.FTZ R0, -R132, R135 ;  /* 0x0000008784007221 */ /* 0x008fe20000010100 */
[----:B------:R-:W-:Y:S01]  /*ba10*/  @P0 IADD3 R12, P1, R26, 0xc0, RZ ;  /* 0x000000c01a0c0810 */ /* 0x000fe20007f3e0ff */
[----:B------:R1:W-:Y:S01]  /*ba20*/  MUFU.EX2 R135, R8 ;  /* 0x0000000800877308 */ /* 0x0003e20000000800 */
[----:B----4-:R-:W-:Y:S01]  /*ba30*/  FMUL.FTZ R25, R2, R157 ;  /* 0x0000009d02197220 */ /* 0x010fe20000410000 */
[----:B------:R2:W-:Y:S01]  /*ba40*/  @P0 LDGSTS.E.BYPASS.LTC128B.128 [R131+0x14100], [R6.64], !P4 ;  /* 0x1410000006830fae */ /* 0x0005e2000e101d46 */
[----:B------:R-:W-:Y:S01]  /*ba50*/  @P0 IADD3 R3, P2, R5, R12, RZ ;  /* 0x0000000c05030210 */ /* 0x000fe20007f5e0ff */
[----:B------:R-:W-:Y:S01]  /*ba60*/  FMUL.FTZ R0, R0, c[0x0][0x2d0] ;  /* 0x0000b40000007a20 */ /* 0x000fe20000410000 */
[----:B------:R-:W-:Y:S01]  /*ba70*/  @P0 IADD3.X R9, RZ, R24, RZ, P1, !PT ;  /* 0x00000018ff090210 */ /* 0x000fe20000ffe4ff */
[C---:B------:R-:W-:Y:S02]  /*ba80*/  FMUL.FTZ R36, R2.reuse, R36 ;  /* 0x0000002402247220 */ /* 0x040fe40000410000 */
[C---:B------:R-:W-:Y:S02]  /*ba90*/  FMUL.FTZ R37, R2.reuse, R37 ;  /* 0x0000002502257220 */ /* 0x040fe40000410000 */
[----:B------:R-:W3:Y:S01]  /*baa0*/  MUFU.EX2 R0, R0 ;  /* 0x0000000000007308 */ /* 0x000ee20000000800 */
[C---:B------:R-:W-:Y:S02]  /*bab0*/  FMUL.FTZ R40, R2.reuse, R40 ;  /* 0x0000002802287220 */ /* 0x040fe40000410000 */
[C---:B------:R-:W-:Y:S02]  /*bac0*/  FMUL.FTZ R41, R2.reuse, R41 ;  /* 0x0000002902297220 */ /* 0x040fe40000410000 */
[C---:B------:R-:W-:Y:S02]  /*bad0*/  FMUL.FTZ R44, R2.reuse, R44 ;  /* 0x0000002c022c7220 */ /* 0x040fe40000410000 */
[C---:B------:R-:W-:Y:S02]  /*bae0*/  FMUL.FTZ R45, R2.reuse, R45 ;  /* 0x0000002d022d7220 */ /* 0x040fe40000410000 */
[C---:B------:R-:W-:Y:S02]  /*baf0*/  FMUL.FTZ R48, R2.reuse, R48 ;  /* 0x0000003002307220 */ /* 0x040fe40000410000 */
[C---:B------:R-:W-:Y:S02]  /*bb00*/  FMUL.FTZ R49, R2.reuse, R49 ;  /* 0x0000003102317220 */ /* 0x040fe40000410000 */
[C---:B------:R-:W-:Y:S01]  /*bb10*/  FMUL.FTZ R52, R2.reuse, R52 ;  /* 0x0000003402347220 */ /* 0x040fe20000410000 */
[----:B-1----:R-:W-:Y:S01]  /*bb20*/  @P0 MOV R8, c[0x0][0x1e4] ;  /* 0x0000790000080a02 */ /* 0x002fe20000000f00 */
[C---:B------:R-:W-:Y:S02]  /*bb30*/  FMUL.FTZ R53, R2.reuse, R53 ;  /* 0x0000003502357220 */ /* 0x040fe40000410000 */
[C---:B------:R-:W-:Y:S01]  /*bb40*/  FMUL.FTZ R56, R2.reuse, R56 ;  /* 0x0000003802387220 */ /* 0x040fe20000410000 */
[C---:B--2---:R-:W-:Y:S01]  /*bb50*/  @P0 LEA R6, P1, R3.reuse, c[0x0][0x1c8], 0x1 ;  /* 0x0000720003060a11 */ /* 0x044fe200078208ff */
[----:B------:R-:W-:Y:S01]  /*bb60*/  FMUL.FTZ R57, R2, R57 ;  /* 0x0000003902397220 */ /* 0x000fe20000410000 */
[----:B------:R-:W-:Y:S01]  /*bb70*/  @P0 IADD3.X R7, R4, R9, RZ, P2, !PT ;  /* 0x0000000904070210 */ /* 0x000fe200017fe4ff */
[----:B------:R-:W-:Y:S02]  /*bb80*/  FMUL.FTZ R60, R2, R60 ;  /* 0x0000003c023c7220 */ /* 0x000fe40000410000 */
[C---:B---3--:R-:W-:Y:S01]  /*bb90*/  FMUL.FTZ R27, R0.reuse, R159 ;  /* 0x0000009f001b7220 */ /* 0x048fe20000410000 */
[----:B------:R-:W-:Y:S01]  /*bba0*/  @P0 LEA.HI.X R7, R3, c[0x0][0x1cc], R7, 0x1, P1 ;  /* 0x0000730003070a11 */ /* 0x000fe200008f0c07 */
[C---:B------:R-:W-:Y:S01]  /*bbb0*/  FMUL.FTZ R38, R0.reuse, R38 ;  /* 0x0000002600267220 */ /* 0x040fe20000410000 */
[----:B------:R-:W-:Y:S01]  /*bbc0*/  @P0 MOV R3, c[0x0][0x1e0] ;  /* 0x0000780000030a02 */ /* 0x000fe20000000f00 */
[C---:B------:R-:W-:Y:S02]  /*bbd0*/  FMUL.FTZ R39, R0.reuse, R39 ;  /* 0x0000002700277220 */ /* 0x040fe40000410000 */
[----:B------:R1:W-:Y:S01]  /*bbe0*/  @P0 LDGSTS.E.BYPASS.LTC128B.128 [R131+0x16100], [R6.64], !P3 ;  /* 0x1610000006830fae */ /* 0x0003e2000d901d46 */
[C---:B------:R-:W-:Y:S01]  /*bbf0*/  @P0 LEA R5, P1, R3.reuse, R5, 0x5 ;  /* 0x0000000503050211 */ /* 0x040fe200078228ff */
[C---:B------:R-:W-:Y:S02]  /*bc00*/  FMUL.FTZ R42, R0.reuse, R42 ;  /* 0x0000002a002a7220 */ /* 0x040fe40000410000 */
[C---:B------:R-:W-:Y:S01]  /*bc10*/  FMUL.FTZ R43, R0.reuse, R43 ;  /* 0x0000002b002b7220 */ /* 0x040fe20000410000 */
[----:B------:R-:W-:Y:S01]  /*bc20*/  @P0 LEA.HI.X R4, R3, R4, R8, 0x5, P1 ;  /* 0x0000000403040211 */ /* 0x000fe200008f2c08 */
[C---:B------:R-:W-:Y:S01]  /*bc30*/  FMUL.FTZ R46, R0.reuse, R46 ;  /* 0x0000002e002e7220 */ /* 0x040fe20000410000 */
[----:B------:R-:W-:Y:S01]  /*bc40*/  @P0 IADD3 R3, P2, R5, R26, RZ ;  /* 0x0000001a05030210 */ /* 0x000fe20007f5e0ff */
[C---:B------:R-:W-:Y:S02]  /*bc50*/  FMUL.FTZ R26, R0.reuse, R158 ;  /* 0x0000009e001a7220 */ /* 0x040fe40000410000 */
[C---:B------:R-:W-:Y:S01]  /*bc60*/  FMUL.FTZ R47, R0.reuse, R47 ;  /* 0x0000002f002f7220 */ /* 0x040fe20000410000 */
[----:B------:R-:W-:Y:S01]  /*bc70*/  @P0 LEA R10, P1, R3, c[0x0][0x1c8], 0x1 ;  /* 0x00007200030a0a11 */ /* 0x000fe200078208ff */
[C---:B------:R-:W-:Y:S02]  /*bc80*/  FMUL.FTZ R50, R0.reuse, R50 ;  /* 0x0000003200327220 */ /* 0x040fe40000410000 */
[C---:B------:R-:W-:Y:S02]  /*bc90*/  FMUL.FTZ R51, R0.reuse, R51 ;  /* 0x0000003300337220 */ /* 0x040fe40000410000 */
[C---:B------:R-:W-:Y:S02]  /*bca0*/  FMUL.FTZ R54, R0.reuse, R54 ;  /* 0x0000003600367220 */ /* 0x040fe40000410000 */
[C---:B------:R-:W-:Y:S02]  /*bcb0*/  FMUL.FTZ R55, R0.reuse, R55 ;  /* 0x0000003700377220 */ /* 0x040fe40000410000 */
[C---:B------:R-:W-:Y:S02]  /*bcc0*/  FMUL.FTZ R58, R0.reuse, R58 ;  /* 0x0000003a003a7220 */ /* 0x040fe40000410000 */
[----:B------:R-:W-:Y:S02]  /*bcd0*/  FMUL.FTZ R59, R0, R59 ;  /* 0x0000003b003b7220 */ /* 0x000fe40000410000 */
[----:B------:R-:W-:Y:S02]  /*bce0*/  FMUL.FTZ R61, R2, R61 ;  /* 0x0000003d023d7220 */ /* 0x000fe40000410000 */
[----:B------:R-:W-:Y:S01]  /*bcf0*/  FMUL.FTZ R62, R0, R62 ;  /* 0x0000003e003e7220 */ /* 0x000fe20000410000 */
[----:B-1----:R-:W-:Y:S01]  /*bd00*/  @P0 IADD3.X R6, R4, R24, RZ, P2, !PT ;  /* 0x0000001804060210 */ /* 0x002fe200017fe4ff */
[--C-:B------:R-:W-:Y:S02]  /*bd10*/  FFMA.FTZ R7, R183, c[0x0][0x2d0], -R181.reuse ;  /* 0x0000b400b7077a23 */ /* 0x100fe400000108b5 */
[----:B------:R-:W-:Y:S01]  /*bd20*/  FMUL.FTZ R24, R2, R156 ;  /* 0x0000009c02187220 */ /* 0x000fe20000410000 */
[----:B------:R-:W-:Y:S01]  /*bd30*/  @P0 LEA.HI.X R11, R3, c[0x0][0x1cc], R6, 0x1, P1 ;  /* 0x00007300030b0a11 */ /* 0x000fe200008f0c06 */
[----:B------:R-:W-:Y:S01]  /*bd40*/  FFMA.FTZ R3, R180, c[0x0][0x2d0], -R181 ;  /* 0x0000b400b4037a23 */ /* 0x000fe200000108b5 */
[----:B------:R1:W-:Y:S01]  /*bd50*/  MUFU.EX2 R190, R7 ;  /* 0x0000000700be7308 */ /* 0x0003e20000000800 */
[C---:B------:R-:W-:Y:S01]  /*bd60*/  @P0 IADD3 R6, P1, R5.reuse, R16, RZ ;  /* 0x0000001005060210 */ /* 0x040fe20007f3e0ff */
[C---:B------:R-:W-:Y:S01]  /*bd70*/  FMUL.FTZ R16, R2.reuse, R148 ;  /* 0x0000009402107220 */ /* 0x040fe20000410000 */
[----:B------:R2:W-:Y:S01]  /*bd80*/  @P0 LDGSTS.E.BYPASS.LTC128B.128 [R131+0x11100], [R10.64], !P6 ;  /* 0x111000000a830fae */ /* 0x0005e2000f101d46 */
[----:B------:R-:W-:Y:S01]  /*bd90*/  MOV R148, R33 ;  /* 0x0000002100947202 */ /* 0x000fe20000000f00 */
[----:B------:R-:W-:Y:S01]  /*bda0*/  FMUL.FTZ R33, R2, R165 ;  /* 0x000000a502217220 */ /* 0x000fe20000410000 */
[----:B------:R-:W-:Y:S01]  /*bdb0*/  @P0 IADD3.X R15, R4, R15, RZ, P1, !PT ;  /* 0x0000000f040f0210 */ /* 0x000fe20000ffe4ff */
[----:B------:R-:W-:Y:S02]  /*bdc0*/  FMUL.FTZ R63, R0, R63 ;  /* 0x0000003f003f7220 */ /* 0x000fe40000410000 */
[C---:B------:R-:W-:Y:S01]  /*bdd0*/  FMUL.FTZ R64, R2.reuse, R64 ;  /* 0x0000004002407220 */ /* 0x040fe20000410000 */
[----:B------:R3:W4:Y:S01]  /*bde0*/  MUFU.EX2 R173, R3 ;  /* 0x0000000300ad7308 */ /* 0x0007220000000800 */
[----:B------:R-:W-:Y:S02]  /*bdf0*/  FMUL.FTZ R65, R2, R65 ;  /* 0x0000004102417220 */ /* 0x000fe40000410000 */
[C---:B------:R-:W-:Y:S02]  /*be00*/  FMUL.FTZ R66, R0.reuse, R66 ;  /* 0x0000004200427220 */ /* 0x040fe40000410000 */
[----:B------:R-:W-:Y:S02]  /*be10*/  FMUL.FTZ R67, R0, R67 ;  /* 0x0000004300437220 */ /* 0x000fe40000410000 */
[C---:B------:R-:W-:Y:S02]  /*be20*/  FMUL.FTZ R68, R2.reuse, R68 ;  /* 0x0000004402447220 */ /* 0x040fe40000410000 */
[----:B------:R-:W-:Y:S02]  /*be30*/  FMUL.FTZ R69, R2, R69 ;  /* 0x0000004502457220 */ /* 0x000fe40000410000 */
[C---:B------:R-:W-:Y:S02]  /*be40*/  FMUL.FTZ R70, R0.reuse, R70 ;  /* 0x0000004600467220 */ /* 0x040fe40000410000 */
[----:B------:R-:W-:Y:S01]  /*be50*/  FMUL.FTZ R71, R0, R71 ;  /* 0x0000004700477220 */ /* 0x000fe20000410000 */
[C---:B-1----:R-:W-:Y:S01]  /*be60*/  @P0 IADD3 R7, P2, R5.reuse, R14, RZ ;  /* 0x0000000e05070210 */ /* 0x042fe20007f5e0ff */
[C---:B------:R-:W-:Y:S01]  /*be70*/  FMUL.FTZ R72, R2.reuse, R72 ;  /* 0x0000004802487220 */ /* 0x040fe20000410000 */
[----:B------:R-:W-:Y:S01]  /*be80*/  @P0 IADD3 R5, P1, R5, R12, RZ ;  /* 0x0000000c05050210 */ /* 0x000fe20007f3e0ff */
[----:B------:R-:W-:Y:S01]  /*be90*/  FMUL.FTZ R73, R2, R73 ;  /* 0x0000004902497220 */ /* 0x000fe20000410000 */
[----:B------:R-:W-:Y:S01]  /*bea0*/  @P0 IADD3.X R13, R4, R13, RZ, P2, !PT ;  /* 0x0000000d040d0210 */ /* 0x000fe200017fe4ff */
[----:B------:R-:W-:Y:S01]  /*beb0*/  FMUL.FTZ R74, R0, R74 ;  /* 0x0000004a004a7220 */ /* 0x000fe20000410000 */
[----:B------:R-:W-:Y:S01]  /*bec0*/  @P0 IADD3.X R14, R4, R9, RZ, P1, !PT ;  /* 0x00000009040e0210 */ /* 0x000fe20000ffe4ff */
[----:B--2---:R-:W-:Y:S01]  /*bed0*/  FMUL.FTZ R10, R0, R142 ;  /* 0x0000008e000a7220 */ /* 0x004fe20000410000 */
[----:B------:R-:W-:Y:S01]  /*bee0*/  @P0 LEA R8, P2, R6, c[0x0][0x1c8], 0x1 ;  /* 0x0000720006080a11 */ /* 0x000fe200078408ff */
[----:B------:R-:W-:Y:S02]  /*bef0*/  FMUL.FTZ R11, R0, R143 ;  /* 0x0000008f000b7220 */ /* 0x000fe40000410000 */
[----:B---3--:R-:W-:Y:S01]  /*bf00*/  FMUL.FTZ R3, R132, c[0x0][0x2d0] ;  /* 0x0000b40084037a20 */ /* 0x008fe20000410000 */
[----:B------:R-:W-:Y:S01]  /*bf10*/  @P0 LEA.HI.X R9, R6, c[0x0][0x1cc], R15, 0x1, P2 ;  /* 0x0000730006090a11 */ /* 0x000fe200010f0c0f */
[----:B------:R-:W-:Y:S01]  /*bf20*/  FMUL.FTZ R75, R0, R75 ;  /* 0x0000004b004b7220 */ /* 0x000fe20000410000 */
[----:B------:R-:W-:Y:S01]  /*bf30*/  @P0 LEA R6, P1, R7, c[0x0][0x1c8], 0x1 ;  /* 0x0000720007060a11 */ /* 0x000fe200078208ff */
[----:B------:R-:W-:Y:S01]  /*bf40*/  FFMA.FTZ R4, R187, c[0x0][0x2d0], -R3 ;  /* 0x0000b400bb047a23 */ /* 0x000fe20000010803 */
[----:B------:R-:W-:Y:S01]  /*bf50*/  MOV R187, R21 ;  /* 0x0000001500bb7202 */ /* 0x000fe20000000f00 */
[----:B------:R1:W-:Y:S01]  /*bf60*/  @P0 LDGSTS.E.BYPASS.LTC128B.128 [R131+0x13100], [R8.64], !P5 ;  /* 0x1310000008830fae */ /* 0x0003e2000e901d46 */
[----:B------:R-:W-:Y:S01]  /*bf70*/  @P0 LEA.HI.X R7, R7, c[0x0][0x1cc], R13, 0x1, P1 ;  /* 0x0000730007070a11 */ /* 0x000fe200008f0c0d */
[----:B------:R2:W-:Y:S01]  /*bf80*/  MUFU.EX2 R180, R4 ;  /* 0x0000000400b47308 */ /* 0x0005e20000000800 */
[--C-:B------:R-:W-:Y:S01]  /*bf90*/  FFMA.FTZ R12, R188, c[0x0][0x2d0], -R3.reuse ;  /* 0x0000b400bc0c7a23 */ /* 0x100fe20000010803 */
[----:B------:R-:W-:Y:S01]  /*bfa0*/  MOV R188, R20 ;  /* 0x0000001400bc7202 */ /* 0x000fe20000000f00 */
[C---:B------:R-:W-:Y:S02]  /*bfb0*/  FMUL.FTZ R76, R2.reuse, R76 ;  /* 0x0000004c024c7220 */ /* 0x040fe40000410000 */
[----:B------:R-:W-:Y:S01]  /*bfc0*/  FMUL.FTZ R77, R2, R77 ;  /* 0x0000004d024d7220 */ /* 0x000fe20000410000 */
[----:B------:R3:W-:Y:S01]  /*bfd0*/  @P0 LDGSTS.E.BYPASS.LTC128B.128 [R131+0x15100], [R6.64], !P4 ;  /* 0x1510000006830fae */ /* 0x0007e2000e101d46 */
[C---:B------:R-:W-:Y:S02]  /*bfe0*/  FMUL.FTZ R78, R0.reuse, R78 ;  /* 0x0000004e004e7220 */ /* 0x040fe40000410000 */
[----:B------:R-:W-:Y:S01]  /*bff0*/  FMUL.FTZ R79, R0, R79 ;  /* 0x0000004f004f7220 */ /* 0x000fe20000410000 */
[----:B------:R3:W3:Y:S01]  /*c000*/  MUFU.EX2 R182, R12 ;  /* 0x0000000c00b67308 */ /* 0x0006e20000000800 */
[C---:B------:R-:W-:Y:S02]  /*c010*/  FMUL.FTZ R80, R2.reuse, R80 ;  /* 0x0000005002507220 */ /* 0x040fe40000410000 */
[----:B------:R-:W-:Y:S02]  /*c020*/  FMUL.FTZ R81, R2, R81 ;  /* 0x0000005102517220 */ /* 0x000fe40000410000 */
[C---:B------:R-:W-:Y:S02]  /*c030*/  FMUL.FTZ R82, R0.reuse, R82 ;  /* 0x0000005200527220 */ /* 0x040fe40000410000 */
[----:B------:R-:W-:Y:S02]  /*c040*/  FMUL.FTZ R83, R0, R83 ;  /* 0x0000005300537220 */ /* 0x000fe40000410000 */
[C---:B------:R-:W-:Y:S02]  /*c050*/  FMUL.FTZ R84, R2.reuse, R84 ;  /* 0x0000005402547220 */ /* 0x040fe40000410000 */
[----:B------:R-:W-:Y:S02]  /*c060*/  FMUL.FTZ R85, R2, R85 ;  /* 0x0000005502557220 */ /* 0x000fe40000410000 */
[----:B------:R-:W-:Y:S01]  /*c070*/  FMUL.FTZ R86, R0, R86 ;  /* 0x0000005600567220 */ /* 0x000fe20000410000 */
[----:B--2---:R-:W-:Y:S01]  /*c080*/  @P0 LEA R4, P1, R5, c[0x0][0x1c8], 0x1 ;  /* 0x0000720005040a11 */ /* 0x004fe200078208ff */
[--C-:B-1----:R-:W-:Y:S01]  /*c090*/  FFMA.FTZ R8, R185, c[0x0][0x2d0], -R3.reuse ;  /* 0x0000b400b9087a23 */ /* 0x102fe20000010803 */
[----:B------:R-:W-:Y:S01]  /*c0a0*/  MOV R185, R18 ;  /* 0x0000001200b97202 */ /* 0x000fe20000000f00 */
[----:B------:R-:W-:Y:S01]  /*c0b0*/  FMUL.FTZ R9, R2, R141 ;  /* 0x0000008d02097220 */ /* 0x000fe20000410000 */
[----:B------:R-:W-:Y:S01]  /*c0c0*/  @P0 LEA.HI.X R5, R5, c[0x0][0x1cc], R14, 0x1, P1 ;  /* 0x0000730005050a11 */ /* 0x000fe200008f0c0e */
[----:B------:R1:W-:Y:S01]  /*c0d0*/  MUFU.EX2 R183, R8 ;  /* 0x0000000800b77308 */ /* 0x0003e20000000800 */
[C---:B------:R-:W-:Y:S02]  /*c0e0*/  FMUL.FTZ R18, R0.reuse, R150 ;  /* 0x0000009600127220 */ /* 0x040fe40000410000 */
[C---:B------:R-:W-:Y:S01]  /*c0f0*/  FMUL.FTZ R87, R0.reuse, R87 ;  /* 0x0000005700577220 */ /* 0x040fe20000410000 */
[----:B------:R2:W-:Y:S01]  /*c100*/  @P0 LDGSTS.E.BYPASS.LTC128B.128 [R131+0x17100], [R4.64], !P3 ;  /* 0x1710000004830fae */ /* 0x0005e2000d901d46 */
[C---:B---3--:R-:W-:Y:S01]  /*c110*/  FMUL.FTZ R6, R0.reuse, R138 ;  /* 0x0000008a00067220 */ /* 0x048fe20000410000 */
[----:B----4-:R-:W-:Y:S01]  /*c120*/  F2FP.BF16.PACK_AB R138, R173, R190 ;  /* 0x000000bead8a723e */ /* 0x010fe200000010ff */
[----:B------:R-:W-:Y:S02]  /*c130*/  FMUL.FTZ R7, R0, R139 ;  /* 0x0000008b00077220 */ /* 0x000fe40000410000 */
[C---:B------:R-:W-:Y:S02]  /*c140*/  FMUL.FTZ R88, R2.reuse, R88 ;  /* 0x0000005802587220 */ /* 0x040fe40000410000 */
[----:B------:R-:W-:Y:S01]  /*c150*/  FMUL.FTZ R89, R2, R89 ;  /* 0x0000005902597220 */ /* 0x000fe20000410000 */
[----:B------:R-:W3:Y:S01]  /*c160*/  LDSM.16.MT88.4 R12, [R248] ;  /* 0x00000000f80c783b */ /* 0x000ee20000004200 */
[C---:B------:R-:W-:Y:S02]  /*c170*/  FMUL.FTZ R90, R0.reuse, R90 ;  /* 0x0000005a005a7220 */ /* 0x040fe40000410000 */
[----:B------:R-:W-:Y:S02]  /*c180*/  FMUL.FTZ R91, R0, R91 ;  /* 0x0000005b005b7220 */ /* 0x000fe40000410000 */
[C---:B------:R-:W-:Y:S02]  /*c190*/  FMUL.FTZ R92, R2.reuse, R92 ;  /* 0x0000005c025c7220 */ /* 0x040fe40000410000 */
[----:B------:R-:W-:Y:S01]  /*c1a0*/  FMUL.FTZ R93, R2, R93 ;  /* 0x0000005d025d7220 */ /* 0x000fe20000410000 */
[----:B------:R-:W3:Y:S01]  /*c1b0*/  LDSM.16.MT88.4 R20, [R252] ;  /* 0x00000000fc14783b */ /* 0x000ee20000004200 */
[C---:B------:R-:W-:Y:S02]  /*c1c0*/  FMUL.FTZ R94, R0.reuse, R94 ;  /* 0x0000005e005e7220 */ /* 0x040fe40000410000 */
[----:B------:R-:W-:Y:S02]  /*c1d0*/  FMUL.FTZ R95, R0, R95 ;  /* 0x0000005f005f7220 */ /* 0x000fe40000410000 */
[C---:B-1----:R-:W-:Y:S02]  /*c1e0*/  FMUL.FTZ R8, R2.reuse, R140 ;  /* 0x0000008c02087220 */ /* 0x042fe40000410000 */
[C---:B------:R-:W-:Y:S01]  /*c1f0*/  FMUL.FTZ R96, R2.reuse, R96 ;  /* 0x0000006002607220 */ /* 0x040fe20000410000 */
[----:B------:R-:W1:Y:S01]  /*c200*/  LDSM.16.MT88.4 R28, [R251] ;  /* 0x00000000fb1c783b */ /* 0x000e620000004200 */
[----:B------:R-:W-:Y:S02]  /*c210*/  FMUL.FTZ R97, R2, R97 ;  /* 0x0000006102617220 */ /* 0x000fe40000410000 */
[----:B--2---:R-:W-:Y:S01]  /*c220*/  FFMA.FTZ R4, R186, c[0x0][0x2d0], -R3 ;  /* 0x0000b400ba047a23 */ /* 0x004fe20000010803 */
[----:B------:R-:W-:Y:S01]  /*c230*/  MOV R186, R19 ;  /* 0x0000001300ba7202 */ /* 0x000fe20000000f00 */
[----:B------:R-:W-:Y:S01]  /*c240*/  FMUL.FTZ R5, R2, R137 ;  /* 0x0000008902057220 */ /* 0x000fe20000410000 */
[----:B------:R-:W-:Y:S01]  /*c250*/  F2FP.BF16.PACK_AB R137, R182, R180 ;  /* 0x000000b4b689723e */ /* 0x000fe200000010ff */
[----:B------:R-:W2:Y:S01]  /*c260*/  MUFU.EX2 R184, R4 ;  /* 0x0000000400b87308 */ /* 0x000ea20000000800 */
[----:B------:R-:W4:Y:S01]  /*c270*/  LDL.LU R131, [R1+0x11c] ;  /* 0x00011c0001837983 */ /* 0x000f220000300800 */
[C---:B------:R-:W-:Y:S01]  /*c280*/  FMUL.FTZ R19, R0.reuse, R151 ;  /* 0x0000009700137220 */ /* 0x040fe20000410000 */
[----:B------:R-:W-:Y:S01]  /*c290*/  MOV R151, R148 ;  /* 0x0000009400977202 */ /* 0x000fe20000000f00 */
[C---:B------:R-:W-:Y:S01]  /*c2a0*/  FMUL.FTZ R98, R0.reuse, R98 ;  /* 0x0000006200627220 */ /* 0x040fe20000410000 */
[----:B------:R-:W4:Y:S01]  /*c2b0*/  LDL R140, [R1+0x48] ;  /* 0x00004800018c7983 */ /* 0x000f220000100800 */
[----:B------:R-:W-:Y:S02]  /*c2c0*/  FMUL.FTZ R99, R0, R99 ;  /* 0x0000006300637220 */ /* 0x000fe40000410000 */
[C---:B------:R-:W-:Y:S01]  /*c2d0*/  FMUL.FTZ R100, R2.reuse, R100 ;  /* 0x0000006402647220 */ /* 0x040fe20000410000 */
[----:B------:R-:W0:Y:S01]  /*c2e0*/  LDGDEPBAR ;  /* 0x00000000000079af */ /* 0x000e220000000000 */
[----:B------:R-:W-:Y:S02]  /*c2f0*/  FMUL.FTZ R101, R2, R101 ;  /* 0x0000006502657220 */ /* 0x000fe40000410000 */
[C---:B------:R-:W-:Y:S02]  /*c300*/  FMUL.FTZ R102, R0.reuse, R102 ;  /* 0x0000006600667220 */ /* 0x040fe40000410000 */
[----:B------:R-:W-:Y:S02]  /*c310*/  FMUL.FTZ R103, R0, R103 ;  /* 0x0000006700677220 */ /* 0x000fe40000410000 */
[C---:B------:R-:W-:Y:S02]  /*c320*/  FMUL.FTZ R104, R2.reuse, R104 ;  /* 0x0000006802687220 */ /* 0x040fe40000410000 */
[----:B------:R-:W-:Y:S02]  /*c330*/  FMUL.FTZ R105, R2, R105 ;  /* 0x0000006902697220 */ /* 0x000fe40000410000 */
[C---:B------:R-:W-:Y:S02]  /*c340*/  FMUL.FTZ R106, R0.reuse, R106 ;  /* 0x0000006a006a7220 */ /* 0x040fe40000410000 */
[----:B------:R-:W-:Y:S01]  /*c350*/  FMUL.FTZ R107, R0, R107 ;  /* 0x0000006b006b7220 */ /* 0x000fe20000410000 */
[----:B--2---:R-:W-:Y:S01]  /*c360*/  F2FP.BF16.PACK_AB R139, R184, R183 ;  /* 0x000000b7b88b723e */ /* 0x004fe200000010ff */
[----:B------:R-:W-:Y:S01]  /*c370*/  FMUL.FTZ R4, R2, R136 ;  /* 0x0000008802047220 */ /* 0x000fe20000410000 */
[----:B------:R-:W-:Y:S01]  /*c380*/  F2FP.BF16.PACK_AB R136, R189, R135 ;  /* 0x00000087bd88723e */ /* 0x000fe200000010ff */
[--C-:B------:R-:W-:Y:S02]  /*c390*/  FFMA.FTZ R157, R176, c[0x0][0x2d0], -R181.reuse ;  /* 0x0000b400b09d7a23 */ /* 0x100fe400000108b5 */
[--C-:B------:R-:W-:Y:S02]  /*c3a0*/  FFMA.FTZ R158, R177, c[0x0][0x2d0], -R181.reuse ;  /* 0x0000b400b19e7a23 */ /* 0x100fe400000108b5 */
[--C-:B------:R-:W-:Y:S02]  /*c3b0*/  FFMA.FTZ R159, R178, c[0x0][0x2d0], -R181.reuse ;  /* 0x0000b400b29f7a23 */ /* 0x100fe400000108b5 */
[C---:B---3--:R-:W-:Y:S05]  /*c3c0*/  HMMA.16816.F32.BF16 R4, R136.reuse, R12, R4 ;  /* 0x0000000c8804723c */ /* 0x048fea0000041804 */
[C---:B------:R-:W-:Y:S02]  /*c3d0*/  FMUL.FTZ R108, R2.reuse, R108 ;  /* 0x0000006c026c7220 */ /* 0x040fe40000410000 */
[C---:B------:R-:W-:Y:S01]  /*c3e0*/  FMUL.FTZ R12, R2.reuse, R144 ;  /* 0x00000090020c7220 */ /* 0x040fe20000410000 */
[C---:B------:R-:W-:Y:S04]  /*c3f0*/  HMMA.16816.F32.BF16 R8, R136.reuse, R14, R8 ;  /* 0x0000000e8808723c */ /* 0x040fe80000041808 */
[C---:B------:R-:W-:Y:S01]  /*c400*/  FMUL.FTZ R13, R2.reuse, R145 ;  /* 0x00000091020d7220 */ /* 0x040fe20000410000 */
[----:B------:R-:W-:Y:S01]  /*c410*/  MOV R144, R17 ;  /* 0x0000001100907202 */ /* 0x000fe20000000f00 */
[----:B------:R-:W-:Y:S01]  /*c420*/  FMUL.FTZ R17, R2, R149 ;  /* 0x0000009502117220 */ /* 0x000fe20000410000 */
[----:B------:R-:W-:Y:S01]  /*c430*/  MOV R145, R186 ;  /* 0x000000ba00917202 */ /* 0x000fe20000000f00 */
[C---:B------:R-:W-:Y:S01]  /*c440*/  FMUL.FTZ R14, R0.reuse, R146 ;  /* 0x00000092000e7220 */ /* 0x040fe20000410000 */
[----:B------:R-:W-:Y:S03]  /*c450*/  MOV R146, R188 ;  /* 0x000000bc00927202 */ /* 0x000fe60000000f00 */
[C---:B------:R-:W-:Y:S01]  /*c460*/  FMUL.FTZ R15, R0.reuse, R147 ;  /* 0x00000093000f7220 */ /* 0x040fe20000410000 */
[----:B------:R-:W-:Y:S01]  /*c470*/  MOV R147, R34 ;  /* 0x0000002200937202 */ /* 0x000fe20000000f00 */
[----:B------:R-:W-:Y:S01]  /*c480*/  FMUL.FTZ R34, R0, R166 ;  /* 0x000000a600227220 */ /* 0x000fe20000410000 */
[----:B------:R-:W-:Y:S01]  /*c490*/  MOV R148, R146 ;  /* 0x0000009200947202 */ /* 0x000fe20000000f00 */
[----:B------:R-:W-:Y:S01]  /*c4a0*/  FMUL.FTZ R109, R2, R109 ;  /* 0x0000006d026d7220 */ /* 0x000fe20000410000 */
[----:B------:R-:W-:Y:S01]  /*c4b0*/  MOV R149, R145 ;  /* 0x0000009100957202 */ /* 0x000fe20000000f00 */
[C---:B------:R-:W-:Y:S01]  /*c4c0*/  FMUL.FTZ R110, R0.reuse, R110 ;  /* 0x0000006e006e7220 */ /* 0x040fe20000410000 */
[C---:B------:R-:W-:Y:S03]  /*c4d0*/  HMMA.16816.F32.BF16 R12, R136.reuse, R20, R12 ;  /* 0x00000014880c723c */ /* 0x040fe6000004180c */
[----:B------:R-:W-:Y:S01]  /*c4e0*/  MOV R186, R187 ;  /* 0x000000bb00ba7202 */ /* 0x000fe20000000f00 */
[C---:B------:R-:W-:Y:S01]  /*c4f0*/  FMUL.FTZ R111, R0.reuse, R111 ;  /* 0x0000006f006f7220 */ /* 0x040fe20000410000 */
[----:B------:R-:W-:Y:S01]  /*c500*/  MOV R187, R35 ;  /* 0x0000002300bb7202 */ /* 0x000fe20000000f00 */
[----:B------:R-:W-:Y:S01]  /*c510*/  FMUL.FTZ R35, R0, R167 ;  /* 0x000000a700237220 */ /* 0x000fe20000410000 */
[----:B------:R-:W-:Y:S01]  /*c520*/  MOV R188, R134 ;  /* 0x0000008600bc7202 */ /* 0x000fe20000000f00 */
[C---:B------:R-:W-:Y:S04]  /*c530*/  HMMA.16816.F32.BF16 R16, R136.reuse, R22, R16 ;  /* 0x000000168810723c */ /* 0x040fe80000041810 */
[C---:B------:R-:W-:Y:S01]  /*c540*/  FMUL.FTZ R20, R2.reuse, R152 ;  /* 0x0000009802147220 */ /* 0x040fe20000410000 */
[----:B------:R-:W-:Y:S01]  /*c550*/  MOV R134, R32 ;  /* 0x0000002000867202 */ /* 0x000fe20000000f00 */
[----:B------:R-:W3:Y:S01]  /*c560*/  LDL R152, [R1+0x4] ;  /* 0x0000040001987983 */ /* 0x000ee20000100800 */
[----:B------:R-:W-:Y:S02]  /*c570*/  FMUL.FTZ R21, R2, R153 ;  /* 0x0000009902157220 */ /* 0x000fe40000410000 */
[C---:B------:R-:W-:Y:S01]  /*c580*/  FMUL.FTZ R22, R0.reuse, R154 ;  /* 0x0000009a00167220 */ /* 0x040fe20000410000 */
[----:B------:R-:W3:Y:S02]  /*c590*/  LDL.LU R150, [R1+0x7c] ;  /* 0x00007c0001967983 */ /* 0x000ee40000300800 */
[----:B------:R-:W-:Y:S02]  /*c5a0*/  FMUL.FTZ R23, R0, R155 ;  /* 0x0000009b00177220 */ /* 0x000fe40000410000 */
[----:B------:R-:W-:Y:S02]  /*c5b0*/  FMUL.FTZ R32, R2, R164 ;  /* 0x000000a402207220 */ /* 0x000fe40000410000 */
[--C-:B------:R-:W-:Y:S02]  /*c5c0*/  FFMA.FTZ R134, R134, c[0x0][0x2d0], -R181.reuse ;  /* 0x0000b40086867a23 */ /* 0x100fe400000108b5 */
[C---:B------:R-:W-:Y:S01]  /*c5d0*/  FMUL.FTZ R112, R2.reuse, R112 ;  /* 0x0000007002707220 */ /* 0x040fe20000410000 */
[C---:B-1----:R-:W-:Y:S03]  /*c5e0*/  HMMA.16816.F32.BF16 R20, R136.reuse, R28, R20 ;  /* 0x0000001c8814723c */ /* 0x042fe60000041814 */
[----:B------:R-:W-:Y:S02]  /*c5f0*/  FMUL.FTZ R113, R2, R113 ;  /* 0x0000007102717220 */ /* 0x000fe40000410000 */
[----:B------:R-:W-:Y:S02]  /*c600*/  FMUL.FTZ R114, R0, R114 ;  /* 0x0000007200727220 */ /* 0x000fe40000410000 */
[C---:B------:R-:W-:Y:S01]  /*c610*/  FMUL.FTZ R28, R2.reuse, R160 ;  /* 0x000000a0021c7220 */ /* 0x040fe20000410000 */
[C---:B------:R-:W-:Y:S01]  /*c620*/  HMMA.16816.F32.BF16 R24, R136.reuse, R30, R24 ;  /* 0x0000001e8818723c */ /* 0x040fe20000041818 */
[----:B------:R1:W-:Y:S03]  /*c630*/  MUFU.EX2 R160, R134 ;  /* 0x0000008600a07308 */ /* 0x0003e60000000800 */
[----:B------:R-:W-:Y:S02]  /*c640*/  FMUL.FTZ R29, R2, R161 ;  /* 0x000000a1021d7220 */ /* 0x000fe40000410000 */
[C---:B------:R-:W-:Y:S02]  /*c650*/  FMUL.FTZ R115, R0.reuse, R115 ;  /* 0x0000007300737220 */ /* 0x040fe40000410000 */
[C---:B------:R-:W-:Y:S04]  /*c660*/  FMUL.FTZ R30, R0.reuse, R162 ;  /* 0x000000a2001e7220 */ /* 0x040fe80000410000 */
[----:B------:R-:W-:Y:S02]  /*c670*/  FMUL.FTZ R31, R0, R163 ;  /* 0x000000a3001f7220 */ /* 0x000fe40000410000 */
[C---:B------:R-:W-:Y:S02]  /*c680*/  FMUL.FTZ R116, R2.reuse, R116 ;  /* 0x0000007402747220 */ /* 0x040fe40000410000 */
[----:B------:R-:W-:Y:S02]  /*c690*/  FMUL.FTZ R117, R2, R117 ;  /* 0x0000007502757220 */ /* 0x000fe40000410000 */
[C---:B------:R-:W-:Y:S02]  /*c6a0*/  FMUL.FTZ R118, R0.reuse, R118 ;  /* 0x0000007600767220 */ /* 0x040fe40000410000 */
[----:B------:R-:W-:Y:S02]  /*c6b0*/  FMUL.FTZ R119, R0, R119 ;  /* 0x0000007700777220 */ /* 0x000fe40000410000 */
[C---:B------:R-:W-:Y:S02]  /*c6c0*/  FMUL.FTZ R120, R2.reuse, R120 ;  /* 0x0000007802787220 */ /* 0x040fe40000410000 */
[----:B------:R-:W-:Y:S02]  /*c6d0*/  FMUL.FTZ R121, R2, R121 ;  /* 0x0000007902797220 */ /* 0x000fe40000410000 */
[----:B-1----:R-:W-:Y:S02]  /*c6e0*/  FFMA.FTZ R134, R147, c[0x0][0x2d0], -R181 ;  /* 0x0000b40093867a23 */ /* 0x002fe400000108b5 */
[C---:B------:R-:W-:Y:S02]  /*c6f0*/  FMUL.FTZ R122, R0.reuse, R122 ;  /* 0x0000007a007a7220 */ /* 0x040fe40000410000 */
[----:B------:R1:W1:Y:S01]  /*c700*/  MUFU.EX2 R161, R134 ;  /* 0x0000008600a17308 */ /* 0x0002620000000800 */
[----:B------:R-:W-:Y:S02]  /*c710*/  FMUL.FTZ R123, R0, R123 ;  /* 0x0000007b007b7220 */ /* 0x000fe40000410000 */
[C---:B------:R-:W-:Y:S02]  /*c720*/  FMUL.FTZ R124, R2.reuse, R124 ;  /* 0x0000007c027c7220 */ /* 0x040fe40000410000 */
[----:B------:R-:W-:Y:S02]  /*c730*/  FMUL.FTZ R125, R2, R125 ;  /* 0x0000007d027d7220 */ /* 0x000fe40000410000 */
[C---:B------:R-:W-:Y:S02]  /*c740*/  FMUL.FTZ R126, R0.reuse, R126 ;  /* 0x0000007e007e7220 */ /* 0x040fe40000410000 */
[----:B------:R-:W-:Y:S02]  /*c750*/  FMUL.FTZ R127, R0, R127 ;  /* 0x0000007f007f7220 */ /* 0x000fe40000410000 */
[C---:B------:R-:W-:Y:S02]  /*c760*/  FMUL.FTZ R128, R2.reuse, R128 ;  /* 0x0000008002807220 */ /* 0x040fe40000410000 */
[----:B------:R-:W-:Y:S02]  /*c770*/  FMUL.FTZ R129, R2, R129 ;  /* 0x0000008102817220 */ /* 0x000fe40000410000 */
[----:B------:R-:W-:Y:S02]  /*c780*/  FMUL.FTZ R130, R0, R130 ;  /* 0x0000008200827220 */ /* 0x000fe40000410000 */
[--C-:B------:R-:W-:Y:S02]  /*c790*/  FFMA.FTZ R169, R169, c[0x0][0x2d0], -R3.reuse ;  /* 0x0000b400a9a97a23 */ /* 0x100fe40000010803 */
[--C-:B-1----:R-:W-:Y:S04]  /*c7a0*/  FFMA.FTZ R134, R185, c[0x0][0x2d0], -R3.reuse ;  /* 0x0000b400b9867a23 */ /* 0x102fe80000010803 */
[----:B------:R1:W-:Y:S02]  /*c7b0*/  MUFU.EX2 R156, R134 ;  /* 0x00000086009c7308 */ /* 0x0003e40000000800 */
[----:B-1----:R-:W-:Y:S08]  /*c7c0*/  FFMA.FTZ R134, R171, c[0x0][0x2d0], -R3 ;  /* 0x0000b400ab867a23 */ /* 0x002ff00000010803 */
[----:B------:R1:W1:Y:S02]  /*c7d0*/  MUFU.EX2 R171, R134 ;  /* 0x0000008600ab7308 */ /* 0x0002640000000800 */
[--C-:B-1----:R-:W-:Y:S08]  /*c7e0*/  FFMA.FTZ R134, R170, c[0x0][0x2d0], -R181.reuse ;  /* 0x0000b400aa867a23 */ /* 0x102ff000000108b5 */
[----:B------:R1:W-:Y:S02]  /*c7f0*/  MUFU.EX2 R185, R134 ;  /* 0x0000008600b97308 */ /* 0x0003e40000000800 */
[----:B-1----:R-:W-:Y:S08]  /*c800*/  FFMA.FTZ R134, R191, c[0x0][0x2d0], -R181 ;  /* 0x0000b400bf867a23 */ /* 0x002ff000000108b5 */
[----:B------:R1:W1:Y:S02]  /*c810*/  MUFU.EX2 R165, R134 ;  /* 0x0000008600a57308 */ /* 0x0002640000000800 */
[--C-:B-1----:R-:W-:Y:S02]  /*c820*/  FFMA.FTZ R134, R144, c[0x0][0x2d0], -R3.reuse ;  /* 0x0000b40090867a23 */ /* 0x102fe40000010803 */
[----:B------:R-:W-:Y:S06]  /*c830*/  LDSM.16.MT88.4 R144, [R252+0x800] ;  /* 0x00080000fc90783b */ /* 0x000fec0000004200 */
[----:B------:R1:W-:Y:S02]  /*c840*/  MUFU.EX2 R170, R134 ;  /* 0x0000008600aa7308 */ /* 0x0003e40000000800 */
[----:B-1----:R-:W-:Y:S08]  /*c850*/  FFMA.FTZ R134, R151, c[0x0][0x2d0], -R3 ;  /* 0x0000b40097867a23 */ /* 0x002ff00000010803 */
[----:B------:R1:W1:Y:S01]  /*c860*/  MUFU.EX2 R164, R134 ;  /* 0x0000008600a47308 */ /* 0x0002620000000800 */
[----:B----4-:R-:W-:Y:S01]  /*c870*/  FMUL.FTZ R131, R0, R131 ;  /* 0x0000008300837220 */ /* 0x010fe20000410000 */
[----:B------:R-:W4:Y:S08]  /*c880*/  LDSM.16.MT88.4 R140, [R140] ;  /* 0x000000008c8c783b */ /* 0x000f300000004200 */
[----:B-1----:R-:W2:Y:S01]  /*c890*/  LDL.LU R134, [R1+0x80] ;  /* 0x0000800001867983 */ /* 0x002ea20000300800 */
[C---:B----4-:R-:W-:Y:S08]  /*c8a0*/  HMMA.16816.F32.BF16 R28, R136.reuse, R140, R28 ;  /* 0x0000008c881c723c */ /* 0x050ff0000004181c */
[C---:B------:R-:W-:Y:S01]  /*c8b0*/  HMMA.16816.F32.BF16 R32, R136.reuse, R142, R32 ;  /* 0x0000008e8820723c */ /* 0x040fe20000041820 */
[----:B------:R-:W1:Y:S03]  /*c8c0*/  LDSM.16.MT88.4 R140, [R248+0x2000] ;  /* 0x00200000f88c783b */ /* 0x000e660000004200 */
[----:B---3--:R-:W-:Y:S02]  /*c8d0*/  FFMA.FTZ R135, R2, R150, R135 ;  /* 0x0000009602877223 */ /* 0x008fe40000010087 */
[----:B------:R-:W-:Y:S02]  /*c8e0*/  FFMA.FTZ R2, R149, c[0x0][0x2d0], -R181 ;  /* 0x0000b40095027a23 */ /* 0x000fe400000108b5 */
[----:B------:R-:W-:Y:S01]  /*c8f0*/  FADD.FTZ R135, R189, R135 ;  /* 0x00000087bd877221 */ /* 0x000fe20000010000 */
        /* <DEDUP_REMOVED lines=14> */
[----:B------:R-:W1:Y:S03]  /*c9e0*/  LDSM.16.MT88.4 R140, [R252+0x4000] ;  /* 0x00400000fc8c783b */ /* 0x000e660000004200 */
[----:B--2---:R-:W-:Y:S02]  /*c9f0*/  FFMA.FTZ R134, R0, R134, R180 ;  /* 0x0000008600867223 */ /* 0x004fe400000100b4 */
[----:B------:R-:W-:Y:S04]  /*ca00*/  FFMA.FTZ R0, R188, c[0x0][0x2d0], -R3 ;  /* 0x0000b400bc007a23 */ /* 0x000fe80000010803 */
[----:B------:R2:W-:Y:S01]  /*ca10*/  MUFU.EX2 R166, R0 ;  /* 0x0000000000a67308 */ /* 0x0005e20000000800 */
[C---:B-1----:R-:W-:Y:S08]  /*ca20*/  HMMA.16816.F32.BF16 R76, R136.reuse, R140, R76 ;  /* 0x0000008c884c723c */ /* 0x042ff0000004184c */
[C---:B------:R-:W-:Y:S01]  /*ca30*/  HMMA.16816.F32.BF16 R80, R136.reuse, R142, R80 ;  /* 0x0000008e8850723c */ /* 0x040fe20000041850 */
[----:B------:R-:W1:Y:S03]  /*ca40*/  LDSM.16.MT88.4 R140, [R251+0x4000] ;  /* 0x00400000fb8c783b */ /* 0x000e660000004200 */
[--C-:B--2---:R-:W-:Y:S04]  /*ca50*/  FFMA.FTZ R0, R187, c[0x0][0x2d0], -R181.reuse ;  /* 0x0000b400bb007a23 */ /* 0x104fe800000108b5 */
[----:B------:R2:W-:Y:S04]  /*ca60*/  MUFU.EX2 R163, R0 ;  /* 0x0000000000a37308 */ /* 0x0005e80000000800 */
[----:B--2---:R-:W-:Y:S02]  /*ca70*/  FFMA.FTZ R0, R194, c[0x0][0x2d0], -R181 ;  /* 0x0000b400c2007a23 */ /* 0x004fe400000108b5 */
[----:B------:R2:W5:Y:S04]  /*ca80*/  LDL.LU R194, [R1+0x118] ;  /* 0x0001180001c27983 */ /* 0x0005680000300800 */
[----:B------:R3:W-:Y:S01]  /*ca90*/  MUFU.EX2 R162, R0 ;  /* 0x0000000000a27308 */ /* 0x0007e20000000800 */
[C---:B-1----:R-:W-:Y:S08]  /*caa0*/  HMMA.16816.F32.BF16 R84, R136.reuse, R140, R84 ;  /* 0x0000008c8854723c */ /* 0x042ff00000041854 */
[C---:B------:R-:W-:Y:S01]  /*cab0*/  HMMA.16816.F32.BF16 R88, R136.reuse, R142, R88 ;  /* 0x0000008e8858723c */ /* 0x040fe20000041858 */
[----:B------:R-:W1:Y:S03]  /*cac0*/  LDSM.16.MT88.4 R140, [R152+0x4000] ;  /* 0x00400000988c783b */ /* 0x000e660000004200 */
[--C-:B---3--:R-:W-:Y:S05]  /*cad0*/  FFMA.FTZ R0, R195, c[0x0][0x2d0], -R3.reuse ;  /* 0x0000b400c3007a23 */ /* 0x108fea0000010803 */
[----:B------:R2:W5:Y:S01]  /*cae0*/  LDL.LU R195, [R1+0x114] ;  /* 0x0001140001c37983 */ /* 0x0005620000300800 */
[----:B------:R3:W-:Y:S03]  /*caf0*/  MUFU.EX2 R191, R0 ;  /* 0x0000000000bf7308 */ /* 0x0007e60000000800 */
[----:B------:R2:W5:Y:S04]  /*cb00*/  LDL.LU R176, [R1+0x110] ;  /* 0x0001100001b07983 */ /* 0x0005680000300800 */
[----:B------:R2:W5:Y:S04]  /*cb10*/  LDL.LU R177, [R1+0x10c] ;  /* 0x00010c0001b17983 */ /* 0x0005680000300800 */
[----:B------:R2:W5:Y:S01]  /*cb20*/  LDL.LU R178, [R1+0x108] ;  /* 0x0001080001b27983 */ /* 0x0005620000300800 */
[----:B---3--:R-:W-:Y:S01]  /*cb30*/  FFMA.FTZ R0, R172, c[0x0][0x2d0], -R3 ;  /* 0x0000b400ac007a23 */ /* 0x008fe20000010803 */
        /* <DEDUP_REMOVED lines=22> */
[C---:B------:R-:W-:Y:S08]  /*cca0*/  HMMA.16816.F32.BF16 R12, R136.reuse, R144, R12 ;  /* 0x00000090880c723c */ /* 0x040ff0000004180c */
[C---:B------:R-:W-:Y:S01]  /*ccb0*/  HMMA.16816.F32.BF16 R16, R136.reuse, R146, R16 ;  /* 0x000000928810723c */ /* 0x040fe20000041810 */
[----:B------:R-:W3:Y:S07]  /*ccc0*/  LDSM.16.MT88.4 R144, [R152+0x800] ;  /* 0x000800009890783b */ /* 0x000eee0000004200 */
[C---:B-1----:R-:W-:Y:S08]  /*ccd0*/  HMMA.16816.F32.BF16 R20, R136.reuse, R140, R20 ;  /* 0x0000008c8814723c */ /* 0x042ff00000041814 */
[C---:B------:R-:W-:Y:S01]  /*cce0*/  HMMA.16816.F32.BF16 R24, R136.reuse, R142, R24 ;  /* 0x0000008e8818723c */ /* 0x040fe20000041818 */
[----:B------:R-:W1:Y:S07]  /*ccf0*/  LDSM.16.MT88.4 R140, [R248+0x2800] ;  /* 0x00280000f88c783b */ /* 0x000e6e0000004200 */
[C---:B---3--:R-:W-:Y:S08]  /*cd00*/  HMMA.16816.F32.BF16 R28, R136.reuse, R144, R28 ;  /* 0x00000090881c723c */ /* 0x048ff0000004181c */
        /* <DEDUP_REMOVED lines=29> */
[C---:B---3--:R-:W-:Y:S01]  /*cee0*/  HMMA.16816.F32.BF16 R108, R136.reuse, R144, R108 ;  /* 0x00000090886c723c */ /* 0x048fe2000004186c */
[----:B------:R3:W4:Y:S07]  /*cef0*/  MUFU.EX2 R144, R2 ;  /* 0x0000000200907308 */ /* 0x00072e0000000800 */
[C---:B------:R-:W-:Y:S04]  /*cf00*/  HMMA.16816.F32.BF16 R112, R136.reuse, R146, R112 ;  /* 0x000000928870723c */ /* 0x040fe80000041870 */
[--C-:B---3--:R-:W-:Y:S01]  /*cf10*/  FFMA.FTZ R2, R148, c[0x0][0x2d0], -R181.reuse ;  /* 0x0000b40094027a23 */ /* 0x108fe200000108b5 */
[----:B----4-:R-:W-:Y:S01]  /*cf20*/  MOV R180, R144 ;  /* 0x0000009000b47202 */ /* 0x010fe20000000f00 */
[----:B------:R-:W-:Y:S01]  /*cf30*/  FFMA.FTZ R181, R179, c[0x0][0x2d0], -R181 ;  /* 0x0000b400b3b57a23 */ /* 0x000fe200000108b5 */
[----:B------:R-:W3:Y:S01]  /*cf40*/  LDSM.16.MT88.4 R144, [R152+0x6800] ;  /* 0x006800009890783b */ /* 0x000ee20000004200 */
[----:B------:R4:W2:Y:S01]  /*cf50*/  MUFU.EX2 R167, R2 ;  /* 0x0000000200a77308 */ /* 0x0008a20000000800 */
[C---:B-1----:R-:W-:Y:S06]  /*cf60*/  HMMA.16816.F32.BF16 R116, R136.reuse, R140, R116 ;  /* 0x0000008c8874723c */ /* 0x042fec0000041874 */
[----:B------:R1:W5:Y:S03]  /*cf70*/  LDL.LU R179, [R1+0x104] ;  /* 0x0001040001b37983 */ /* 0x0003660000300800 */
[----:B------:R-:W-:Y:S01]  /*cf80*/  MUFU.EX2 R187, R181 ;  /* 0x000000b500bb7308 */ /* 0x000fe20000000800 */
[----:B------:R1:W5:Y:S01]  /*cf90*/  LDL.LU R172, [R1+0x100] ;  /* 0x0001000001ac7983 */ /* 0x0003620000300800 */
[C---:B------:R-:W-:Y:S03]  /*cfa0*/  HMMA.16816.F32.BF16 R120, R136.reuse, R142, R120 ;  /* 0x0000008e8878723c */ /* 0x040fe60000041878 */
[----:B------:R-:W-:Y:S01]  /*cfb0*/  LDSM.16.MT88.4 R140, [R252+0x1000] ;  /* 0x00100000fc8c783b */ /* 0x000fe20000004200 */
[----:B----4-:R-:W-:Y:S04]  /*cfc0*/  FFMA.FTZ R2, R186, c[0x0][0x2d0], -R3 ;  /* 0x0000b400ba027a23 */ /* 0x010fe80000010803 */
[----:B------:R-:W-:Y:S10]  /*cfd0*/  MUFU.EX2 R186, R159 ;  /* 0x0000009f00ba7308 */ /* 0x000ff40000000800 */
[----:B------:R4:W1:Y:S01]  /*cfe0*/  MUFU.EX2 R148, R2 ;  /* 0x0000000200947308 */ /* 0x0008620000000800 */
[C---:B---3--:R-:W-:Y:S08]  /*cff0*/  HMMA.16816.F32.BF16 R124, R136.reuse, R144, R124 ;  /* 0x00000090887c723c */ /* 0x048ff0000004187c */
[----:B------:R-:W-:Y:S07]  /*d000*/  HMMA.16816.F32.BF16 R128, R136, R146, R128 ;  /* 0x000000928880723c */ /* 0x000fee0000041880 */
[----:B--2---:R-:W-:Y:S02]  /*d010*/  F2FP.BF16.PACK_AB R136, R167, R180 ;  /* 0x000000b4a788723e */ /* 0x004fe400000010ff */
[----:B------:R-:W-:Y:S03]  /*d020*/  F2FP.BF16.PACK_AB R138, R162, R163 ;  /* 0x000000a3a28a723e */ /* 0x000fe600000010ff */
[----:B----4-:R-:W-:Y:S01]  /*d030*/  FADD.FTZ R2, R182, R134 ;  /* 0x00000086b6027221 */ /* 0x010fe20000010000 */
[----:B-1----:R-:W-:Y:S01]  /*d040*/  MOV R182, R148 ;  /* 0x0000009400b67202 */ /* 0x002fe20000000f00 */
[----:B------:R-:W-:Y:S01]  /*d050*/  FADD.FTZ R134, R190, R135 ;  /* 0x00000087be867221 */ /* 0x000fe20000010000 */
[----:B------:R-:W1:Y:S01]  /*d060*/  LDSM.16.MT88.4 R148, [R248+0x1000] ;  /* 0x00100000f894783b */ /* 0x000e620000004200 */
[----:B------:R-:W2:Y:S01]  /*d070*/  MUFU.EX2 R190, R0 ;  /* 0x0000000000be7308 */ /* 0x000ea20000000800 */
[----:B------:R-:W-:Y:S01]  /*d080*/  FADD.FTZ R2, R183, R2 ;  /* 0x00000002b7027221 */ /* 0x000fe20000010000 */
[----:B------:R-:W-:Y:S01]  /*d090*/  MOV R183, R152 ;  /* 0x0000009800b77202 */ /* 0x000fe20000000f00 */
[----:B------:R-:W-:Y:S01]  /*d0a0*/  FADD.FTZ R134, R173, R134 ;  /* 0x00000086ad867221 */ /* 0x000fe20000010000 */
[----:B------:R-:W-:Y:S01]  /*d0b0*/  F2FP.BF16.PACK_AB R137, R166, R182 ;  /* 0x000000b6a689723e */ /* 0x000fe200000010ff */
[----:B------:R-:W-:Y:S01]  /*d0c0*/  FADD.FTZ R2, R184, R2 ;  /* 0x00000002b8027221 */ /* 0x000fe20000010000 */
[----:B------:R-:W-:Y:S01]  /*d0d0*/  MOV R135, R164 ;  /* 0x000000a400877202 */ /* 0x000fe20000000f00 */
[----:B------:R-:W3:Y:S02]  /*d0e0*/  LDSM.16.MT88.4 R152, [R251+0x1000] ;  /* 0x00100000fb98783b */ /* 0x000ee40000004200 */
[----:B------:R-:W-:Y:S01]  /*d0f0*/  FADD.FTZ R2, R156, R2 ;  /* 0x000000029c027221 */ /* 0x000fe20000010000 */
[----:B------:R4:W-:Y:S03]  /*d100*/  MUFU.EX2 R164, R157 ;  /* 0x0000009d00a47308 */ /* 0x0009e60000000800 */
[----:B------:R-:W-:Y:S02]  /*d110*/  FADD.FTZ R2, R171, R2 ;  /* 0x00000002ab027221 */ /* 0x000fe40000010000 */
[----:B------:R-:W3:Y:S08]  /*d120*/  LDSM.16.MT88.4 R144, [R183+0x1000] ;  /* 0x00100000b790783b */ /* 0x000ef00000004200 */
[----:B------:R3:W5:Y:S01]  /*d130*/  LDL.LU R173, [R1+0xfc] ;  /* 0x0000fc0001ad7983 */ /* 0x0007620000300800 */
[----:B--2---:R-:W-:Y:S01]  /*d140*/  F2FP.BF16.PACK_AB R139, R190, R191 ;  /* 0x000000bfbe8b723e */ /* 0x004fe200000010ff */
[--C-:B------:R-:W-:Y:S02]  /*d150*/  FFMA.FTZ R0, R174, c[0x0][0x2d0], -R3.reuse ;  /* 0x0000b400ae007a23 */ /* 0x100fe40000010803 */
[----:B------:R2:W5:Y:S02]  /*d160*/  LDL.LU R174, [R1+0xf8] ;  /* 0x0000f80001ae7983 */ /* 0x0005640000300800 */
[----:B------:R2:W-:Y:S01]  /*d170*/  MUFU.EX2 R188, R0 ;  /* 0x0000000000bc7308 */ /* 0x0005e20000000800 */
[----:B----4-:R-:W-:Y:S01]  /*d180*/  MOV R157, R165 ;  /* 0x000000a5009d7202 */ /* 0x010fe20000000f00 */
[C---:B-1----:R-:W-:Y:S08]  /*d190*/  HMMA.16816.F32.BF16 R4, R136.reuse, R148, R4 ;  /* 0x000000948804723c */ /* 0x042ff00000041804 */
[----:B------:R1:W4:Y:S01]  /*d1a0*/  MUFU.EX2 R165, R158 ;  /* 0x0000009e00a57308 */ /* 0x0003220000000800 */
[C---:B------:R-:W-:Y:S01]  /*d1b0*/  HMMA.16816.F32.BF16 R8, R136.reuse, R150, R8 ;  /* 0x000000968808723c */ /* 0x040fe20000041808 */
[----:B------:R-:W-:Y:S02]  /*d1c0*/  LDSM.16.MT88.4 R148, [R252+0x3000] ;  /* 0x00300000fc94783b */ /* 0x000fe40000004200 */
[--C-:B--2---:R-:W-:Y:S05]  /*d1d0*/  FFMA.FTZ R0, R175, c[0x0][0x2d0], -R3.reuse ;  /* 0x0000b400af007a23 */ /* 0x104fea0000010803 */
[C---:B------:R-:W-:Y:S01]  /*d1e0*/  HMMA.16816.F32.BF16 R12, R136.reuse, R140, R12 ;  /* 0x0000008c880c723c */ /* 0x040fe2000004180c */
[----:B------:R2:W5:Y:S01]  /*d1f0*/  LDL.LU R175, [R1+0xf4] ;  /* 0x0000f40001af7983 */ /* 0x0005620000300800 */
[----:B------:R2:W2:Y:S02]  /*d200*/  MUFU.EX2 R189, R0 ;  /* 0x0000000000bd7308 */ /* 0x0004a40000000800 */
[----:B------:R-:W-:Y:S01]  /*d210*/  FFMA.FTZ R3, R168, c[0x0][0x2d0], -R3 ;  /* 0x0000b400a8037a23 */ /* 0x000fe20000010803 */
[----:B------:R-:W-:Y:S03]  /*d220*/  MOV R168, R157 ;  /* 0x0000009d00a87202 */ /* 0x000fe60000000f00 */
[C---:B------:R-:W-:Y:S01]  /*d230*/  HMMA.16816.F32.BF16 R16, R136.reuse, R142, R16 ;  /* 0x0000008e8810723c */ /* 0x040fe20000041810 */
[----:B------:R-:W4:Y:S07]  /*d240*/  LDSM.16.MT88.4 R140, [R248+0x3000] ;  /* 0x00300000f88c783b */ /* 0x000f2e0000004200 */
[C---:B---3--:R-:W-:Y:S01]  /*d250*/  HMMA.16816.F32.BF16 R20, R136.reuse, R152, R20 ;  /* 0x000000988814723c */ /* 0x048fe20000041814 */
[----:B-1----:R-:W-:Y:S07]  /*d260*/  LDSM.16.MT88.4 R156, [R252+0x1800] ;  /* 0x00180000fc9c783b */ /* 0x002fee0000004200 */
[C---:B------:R-:W-:Y:S01]  /*d270*/  HMMA.16816.F32.BF16 R24, R136.reuse, R154, R24 ;  /* 0x0000009a8818723c */ /* 0x040fe20000041818 */
[----:B------:R-:W1:Y:S03]  /*d280*/  LDSM.16.MT88.4 R152, [R251+0x3000] ;  /* 0x00300000fb98783b */ /* 0x000e660000004200 */
[----:B--2---:R-:W-:Y:S02]  /*d290*/  FADD.FTZ R0, R160, R134 ;  /* 0x00000086a0007221 */ /* 0x004fe40000010000 */
[----:B------:R2:W-:Y:S02]  /*d2a0*/  MUFU.EX2 R134, R3 ;  /* 0x0000000300867308 */ /* 0x0005e40000000800 */
[C---:B------:R-:W-:Y:S04]  /*d2b0*/  HMMA.16816.F32.BF16 R28, R136.reuse, R144, R28 ;  /* 0x00000090881c723c */ /* 0x040fe8000004181c */
[----:B------:R-:W-:Y:S04]  /*d2c0*/  FADD.FTZ R0, R161, R0 ;  /* 0x00000000a1007221 */ /* 0x000fe80000010000 */
[C---:B------:R-:W-:Y:S01]  /*d2d0*/  HMMA.16816.F32.BF16 R32, R136.reuse, R146, R32 ;  /* 0x000000928820723c */ /* 0x040fe20000041820 */
[----:B------:R-:W-:Y:S07]  /*d2e0*/  LDSM.16.MT88.4 R144, [R248+0x5000] ;  /* 0x00500000f890783b */ /* 0x000fee0000004200 */
[C---:B----4-:R-:W-:Y:S04]  /*d2f0*/  HMMA.16816.F32.BF16 R36, R136.reuse, R140, R36 ;  /* 0x0000008c8824723c */ /* 0x050fe80000041824 */
[----:B--2---:R-:W-:Y:S02]  /*d300*/  FADD.FTZ R3, R185, R0 ;  /* 0x00000000b9037221 */ /* 0x004fe40000010000 */
[----:B------:R-:W-:Y:S02]  /*d310*/  FADD.FTZ R0, R170, R2 ;  /* 0x00000002aa007221 */ /* 0x000fe40000010000 */
[C---:B------:R-:W-:Y:S01]  /*d320*/  HMMA.16816.F32.BF16 R40, R136.reuse, R142, R40 ;  /* 0x0000008e8828723c */ /* 0x040fe20000041828 */
[----:B------:R-:W2:Y:S03]  /*d330*/  LDSM.16.MT88.4 R140, [R183+0x3000] ;  /* 0x00300000b78c783b */ /* 0x000ea60000004200 */
[----:B------:R-:W-:Y:S04]  /*d340*/  MOV R2, R168 ;  /* 0x000000a800027202 */ /* 0x000fe80000000f00 */
[C---:B------:R-:W-:Y:S04]  /*d350*/  HMMA.16816.F32.BF16 R44, R136.reuse, R148, R44 ;  /* 0x00000094882c723c */ /* 0x040fe8000004182c */
[----:B------:R-:W-:Y:S04]  /*d360*/  FADD.FTZ R2, R2, R3 ;  /* 0x0000000302027221 */ /* 0x000fe80000010000 */
[C---:B------:R-:W-:Y:S01]  /*d370*/  HMMA.16816.F32.BF16 R48, R136.reuse, R150, R48 ;  /* 0x000000968830723c */ /* 0x040fe20000041830 */
[----:B------:R-:W3:Y:S07]  /*d380*/  LDSM.16.MT88.4 R148, [R252+0x5000] ;  /* 0x00500000fc94783b */ /* 0x000eee0000004200 */
[C---:B-1----:R-:W-:Y:S08]  /*d390*/  HMMA.16816.F32.BF16 R52, R136.reuse, R152, R52 ;  /* 0x000000988834723c */ /* 0x042ff00000041834 */
[C---:B------:R-:W-:Y:S01]  /*d3a0*/  HMMA.16816.F32.BF16 R56, R136.reuse, R154, R56 ;  /* 0x0000009a8838723c */ /* 0x040fe20000041838 */
[----:B------:R-:W-:Y:S07]  /*d3b0*/  LDSM.16.MT88.4 R152, [R183+0x5000] ;  /* 0x00500000b798783b */ /* 0x000fee0000004200 */
[C---:B--2---:R-:W-:Y:S08]  /*d3c0*/  HMMA.16816.F32.BF16 R60, R136.reuse, R140, R60 ;  /* 0x0000008c883c723c */ /* 0x044ff0000004183c */
        /* <DEDUP_REMOVED lines=14> */
[C---:B--2---:R-:W-:Y:S07]  /*d4b0*/  HMMA.16816.F32.BF16 R100, R136.reuse, R144, R100 ;  /* 0x000000908864723c */ /* 0x044fee0000041864 */
[----:B------:R-:W-:Y:S01]  /*d4c0*/  MOV R145, R167 ;  /* 0x000000a700917202 */ /* 0x000fe20000000f00 */
[C---:B------:R-:W-:Y:S04]  /*d4d0*/  HMMA.16816.F32.BF16 R104, R136.reuse, R146, R104 ;  /* 0x000000928868723c */ /* 0x040fe80000041868 */
[----:B------:R-:W-:Y:S03]  /*d4e0*/  MOV R144, R166 ;  /* 0x000000a600907202 */ /* 0x000fe60000000f00 */
[----:B------:R-:W-:Y:S01]  /*d4f0*/  MOV R147, R163 ;  /* 0x000000a300937202 */ /* 0x000fe20000000f00 */
[C---:B-1----:R-:W-:Y:S04]  /*d500*/  HMMA.16816.F32.BF16 R108, R136.reuse, R140, R108 ;  /* 0x0000008c886c723c */ /* 0x042fe8000004186c */
[----:B------:R-:W-:Y:S02]  /*d510*/  MOV R146, R162 ;  /* 0x000000a200927202 */ /* 0x000fe40000000f00 */
[----:B------:R-:W-:Y:S02]  /*d520*/  LDSM.16.MT88.4 R160, [R251+0x1800] ;  /* 0x00180000fba0783b */ /* 0x000fe40000004200 */
[C---:B------:R-:W-:Y:S06]  /*d530*/  HMMA.16816.F32.BF16 R112, R136.reuse, R142, R112 ;  /* 0x0000008e8870723c */ /* 0x040fec0000041870 */
[----:B------:R-:W1:Y:S02]  /*d540*/  LDSM.16.MT88.4 R140, [R248+0x1800] ;  /* 0x00180000f88c783b */ /* 0x000e640000004200 */
[C---:B------:R-:W-:Y:S07]  /*d550*/  HMMA.16816.F32.BF16 R116, R136.reuse, R148, R116 ;  /* 0x000000948874723c */ /* 0x040fee0000041874 */
[----:B------:R-:W-:Y:S01]  /*d560*/  MOV R148, R183 ;  /* 0x000000b700947202 */ /* 0x000fe20000000f00 */
[C---:B------:R-:W-:Y:S04]  /*d570*/  HMMA.16816.F32.BF16 R120, R136.reuse, R150, R120 ;  /* 0x000000968878723c */ /* 0x040fe80000041878 */
[----:B------:R-:W-:Y:S02]  /*d580*/  MOV R149, R135 ;  /* 0x0000008700957202 */ /* 0x000fe40000000f00 */
[----:B------:R2:W4:Y:S01]  /*d590*/  MUFU.EX2 R135, R169 ;  /* 0x000000a900877308 */ /* 0x0005220000000800 */
[----:B------:R-:W-:Y:S01]  /*d5a0*/  MOV R150, R165 ;  /* 0x000000a500967202 */ /* 0x000fe20000000f00 */
[C---:B---3--:R-:W-:Y:S04]  /*d5b0*/  HMMA.16816.F32.BF16 R124, R136.reuse, R152, R124 ;  /* 0x00000098887c723c */ /* 0x048fe8000004187c */
[----:B------:R-:W-:Y:S02]  /*d5c0*/  MOV R151, R164 ;  /* 0x000000a400977202 */ /* 0x000fe40000000f00 */
[----:B------:R3:W3:Y:S01]  /*d5d0*/  LDSM.16.MT88.4 R164, [R148+0x1800] ;  /* 0x0018000094a4783b */ /* 0x0006e20000004200 */
[----:B------:R-:W-:Y:S01]  /*d5e0*/  MOV R152, R182 ;  /* 0x000000b600987202 */ /* 0x000fe20000000f00 */
[----:B------:R-:W-:Y:S04]  /*d5f0*/  HMMA.16816.F32.BF16 R128, R136, R154, R128 ;  /* 0x0000009a8880723c */ /* 0x000fe80000041880 */
[----:B------:R-:W-:Y:S02]  /*d600*/  F2FP.BF16.PACK_AB R168, R150, R151 ;  /* 0x0000009796a8723e */ /* 0x000fe400000010ff */
[----:B------:R-:W-:Y:S02]  /*d610*/  MOV R153, R180 ;  /* 0x000000b400997202 */ /* 0x000fe40000000f00 */
[----:B------:R-:W-:Y:S01]  /*d620*/  MOV R154, R187 ;  /* 0x000000bb009a7202 */ /* 0x000fe20000000f00 */
[----:B------:R-:W3:Y:S03]  /*d630*/  LDSM.16.MT88.4 R180, [R248+0x3800] ;  /* 0x00380000f8b4783b */ /* 0x000ee60000004200 */
[----:B------:R-:W-:Y:S02]  /*d640*/  MOV R155, R186 ;  /* 0x000000ba009b7202 */ /* 0x000fe40000000f00 */
[----:B--2---:R-:W-:Y:S02]  /*d650*/  F2FP.BF16.PACK_AB R169, R189, R188 ;  /* 0x000000bcbda9723e */ /* 0x004fe400000010ff */
[----:B------:R-:W-:Y:S01]  /*d660*/  F2FP.BF16.PACK_AB R170, R154, R155 ;  /* 0x0000009b9aaa723e */ /* 0x000fe200000010ff */
[----:B------:R-:W2:Y:S01]  /*d670*/  LDSM.16.MT88.4 R184, [R252+0x3800] ;  /* 0x00380000fcb8783b */ /* 0x000ea20000004200 */
[----:B----4-:R-:W-:Y:S07]  /*d680*/  F2FP.BF16.PACK_AB R171, R134, R135 ;  /* 0x0000008786ab723e */ /* 0x010fee00000010ff */
[C---:B-1----:R-:W-:Y:S07]  /*d690*/  HMMA.16816.F32.BF16 R136, R168.reuse, R140, R4 ;  /* 0x0000008ca888723c */ /* 0x042fee0000041804 */
[----:B------:R-:W-:Y:S01]  /*d6a0*/  MOV R6, R150 ;  /* 0x0000009600067202 */ /* 0x000fe20000000f00 */
[C---:B------:R-:W-:Y:S04]  /*d6b0*/  HMMA.16816.F32.BF16 R140, R168.reuse, R142, R8 ;  /* 0x0000008ea88c723c */ /* 0x040fe80000041808 */
[----:B------:R-:W-:Y:S02]  /*d6c0*/  MOV R7, R151 ;  /* 0x0000009700077202 */ /* 0x000fe40000000f00 */
[----:B------:R-:W-:Y:S02]  /*d6d0*/  MOV R4, R154 ;  /* 0x0000009a00047202 */ /* 0x000fe40000000f00 */
[----:B------:R-:W-:Y:S04]  /*d6e0*/  MOV R8, R146 ;  /* 0x0000009200087202 */ /* 0x000fe80000000f00 */
[----:B------:R-:W-:Y:S02]  /*d6f0*/  MOV R9, R147 ;  /* 0x0000009300097202 */ /* 0x000fe40000000f00 */
[----:B------:R-:W-:Y:S02]  /*d700*/  MOV R10, R144 ;  /* 0x00000090000a7202 */ /* 0x000fe40000000f00 */
[----:B------:R-:W-:Y:S02]  /*d710*/  MOV R11, R145 ;  /* 0x00000091000b7202 */ /* 0x000fe40000000f00 */
[C---:B------:R-:W-:Y:S03]  /*d720*/  HMMA.16816.F32.BF16 R144, R168.reuse, R156, R12 ;  /* 0x0000009ca890723c */ /* 0x040fe6000004180c */
[----:B------:R-:W-:Y:S04]  /*d730*/  MOV R5, R155 ;  /* 0x0000009b00057202 */ /* 0x000fe80000000f00 */
[----:B------:R-:W-:Y:S02]  /*d740*/  MOV R14, R148 ;  /* 0x00000094000e7202 */ /* 0x000fe40000000f00 */
[----:B------:R-:W-:Y:S02]  /*d750*/  MOV R15, R149 ;  /* 0x00000095000f7202 */ /* 0x000fe40000000f00 */
[C---:B---3--:R-:W-:Y:S07]  /*d760*/  HMMA.16816.F32.BF16 R148, R168.reuse, R158, R16 ;  /* 0x0000009ea894723c */ /* 0x048fee0000041810 */
[----:B------:R-:W-:Y:S02]  /*d770*/  MOV R18, R152 ;  /* 0x0000009800127202 */ /* 0x000fe40000000f00 */
[----:B------:R-:W-:Y:S02]  /*d780*/  MOV R19, R153 ;  /* 0x0000009900137202 */ /* 0x000fe40000000f00 */
[C---:B------:R-:W-:Y:S07]  /*d790*/  HMMA.16816.F32.BF16 R152, R168.reuse, R160, R20 ;  /* 0x000000a0a898723c */ /* 0x040fee0000041814 */
[----:B------:R-:W-:Y:S01]  /*d7a0*/  MOV R22, R14 ;  /* 0x0000000e00167202 */ /* 0x000fe20000000f00 */
[C---:B------:R-:W-:Y:S01]  /*d7b0*/  HMMA.16816.F32.BF16 R156, R168.reuse, R162, R24 ;  /* 0x000000a2a89c723c */ /* 0x040fe20000041818 */
[----:B------:R-:W-:Y:S03]  /*d7c0*/  LDSM.16.MT88.4 R24, [R251+0x7800] ;  /* 0x00780000fb18783b */ /* 0x000fe60000004200 */
[----:B------:R-:W-:Y:S04]  /*d7d0*/  MOV R23, R15 ;  /* 0x0000000f00177202 */ /* 0x000fe80000000f00 */
[C---:B------:R-:W-:Y:S01]  /*d7e0*/  HMMA.16816.F32.BF16 R160, R168.reuse, R164, R28 ;  /* 0x000000a4a8a0723c */ /* 0x040fe2000004181c */
[----:B------:R-:W-:Y:S06]  /*d7f0*/  LDSM.16.MT88.4 R12, [R248+0x5800] ;  /* 0x00580000f80c783b */ /* 0x000fec0000004200 */
[----:B------:R-:W-:Y:S01]  /*d800*/  MOV R31, R4 ;  /* 0x00000004001f7202 */ /* 0x000fe20000000f00 */
[C---:B------:R-:W-:Y:S04]  /*d810*/  HMMA.16816.F32.BF16 R164, R168.reuse, R166, R32 ;  /* 0x000000a6a8a4723c */ /* 0x040fe80000041820 */
[----:B------:R-:W-:Y:S02]  /*d820*/  MOV R30, R5 ;  /* 0x00000005001e7202 */ /* 0x000fe40000000f00 */
[----:B------:R-:W-:Y:S02]  /*d830*/  MOV R29, R6 ;  /* 0x00000006001d7202 */ /* 0x000fe40000000f00 */
[C---:B------:R-:W-:Y:S04]  /*d840*/  HMMA.16816.F32.BF16 R36, R168.reuse, R180, R36 ;  /* 0x000000b4a824723c */ /* 0x040fe80000041824 */
[----:B------:R-:W-:Y:S02]  /*d850*/  MOV R28, R7 ;  /* 0x00000007001c7202 */ /* 0x000fe40000000f00 */
[----:B------:R-:W1:Y:S01]  /*d860*/  LDSM.16.MT88.4 R4, [R251+0x3800] ;  /* 0x00380000fb04783b */ /* 0x000e620000004200 */
[----:B------:R-:W-:Y:S01]  /*d870*/  MOV R35, R8 ;  /* 0x0000000800237202 */ /* 0x000fe20000000f00 */
[C---:B------:R-:W-:Y:S04]  /*d880*/  HMMA.16816.F32.BF16 R40, R168.reuse, R182, R40 ;  /* 0x000000b6a828723c */ /* 0x040fe80000041828 */
[----:B------:R-:W-:Y:S02]  /*d890*/  MOV R34, R9 ;  /* 0x0000000900227202 */ /* 0x000fe40000000f00 */
[----:B------:R-:W-:Y:S02]  /*d8a0*/  MOV R33, R10 ;  /* 0x0000000a00217202 */ /* 0x000fe40000000f00 */
[C---:B--2---:R-:W-:Y:S04]  /*d8b0*/  HMMA.16816.F32.BF16 R44, R168.reuse, R184, R44 ;  /* 0x000000b8a82c723c */ /* 0x044fe8000004182c */
[----:B------:R-:W-:Y:S02]  /*d8c0*/  MOV R32, R11 ;  /* 0x0000000b00207202 */ /* 0x000fe40000000f00 */
[----:B------:R-:W2:Y:S01]  /*d8d0*/  LDSM.16.MT88.4 R8, [R22+0x3800] ;  /* 0x003800001608783b */ /* 0x000ea20000004200 */
[----:B------:R-:W-:Y:S01]  /*d8e0*/  MOV R181, R18 ;  /* 0x0000001200b57202 */ /* 0x000fe20000000f00 */
[C---:B------:R-:W-:Y:S04]  /*d8f0*/  HMMA.16816.F32.BF16 R48, R168.reuse, R186, R48 ;  /* 0x000000baa830723c */ /* 0x040fe80000041830 */
[----:B------:R-:W-:Y:S02]  /*d900*/  MOV R180, R19 ;  /* 0x0000001300b47202 */ /* 0x000fe40000000f00 */
[----:B------:R-:W3:Y:S01]  /*d910*/  LDSM.16.MT88.4 R16, [R252+0x5800] ;  /* 0x00580000fc10783b */ /* 0x000ee20000004200 */
[----:B------:R-:W-:Y:S02]  /*d920*/  MOV R182, R22 ;  /* 0x0000001600b67202 */ /* 0x000fe40000000f00 */
[----:B------:R-:W-:Y:S03]  /*d930*/  MOV R183, R23 ;  /* 0x0000001700b77202 */ /* 0x000fe60000000f00 */
[----:B------:R-:W-:Y:S02]  /*d940*/  FADD.FTZ R2, R180, R2 ;  /* 0x00000002b4027221 */ /* 0x000fe40000010000 */
[----:B------:R-:W4:Y:S01]  /*d950*/  LDSM.16.MT88.4 R20, [R251+0x5800] ;  /* 0x00580000fb14783b */ /* 0x000f220000004200 */
[----:B------:R-:W-:Y:S02]  /*d960*/  FADD.FTZ R0, R183, R0 ;  /* 0x00000000b7007221 */ /* 0x000fe40000010000 */
        /* <DEDUP_REMOVED lines=8> */
[----:B------:R-:W-:Y:S04]  /*d9f0*/  FADD.FTZ R0, R191, R0 ;  /* 0x00000000bf007221 */ /* 0x000fe80000010000 */
[C---:B--2---:R-:W-:Y:S04]  /*da00*/  HMMA.16816.F32.BF16 R60, R168.reuse, R8, R60 ;  /* 0x00000008a83c723c */ /* 0x044fe8000004183c */
[----:B------:R-:W-:Y:S02]  /*da10*/  FADD.FTZ R3, R190, R0 ;  /* 0x00000000be037221 */ /* 0x000fe40000010000 */
[----:B------:R-:W-:Y:S02]  /*da20*/  FADD.FTZ R0, R28, R2 ;  /* 0x000000021c007221 */ /* 0x000fe40000010000 */
[C---:B------:R-:W-:Y:S01]  /*da30*/  HMMA.16816.F32.BF16 R64, R168.reuse, R10, R64 ;  /* 0x0000000aa840723c */ /* 0x040fe20000041840 */
[----:B------:R-:W2:Y:S03]  /*da40*/  LDSM.16.MT88.4 R8, [R248+0x7800] ;  /* 0x00780000f808783b */ /* 0x000ea60000004200 */
[----:B------:R-:W-:Y:S02]  /*da50*/  FADD.FTZ R0, R29, R0 ;  /* 0x000000001d007221 */ /* 0x000fe40000010000 */
[----:B------:R-:W-:Y:S02]  /*da60*/  FADD.FTZ R3, R188, R3 ;  /* 0x00000003bc037221 */ /* 0x000fe40000010000 */
[C---:B------:R-:W-:Y:S04]  /*da70*/  HMMA.16816.F32.BF16 R68, R168.reuse, R12, R68 ;  /* 0x0000000ca844723c */ /* 0x040fe80000041844 */
[----:B------:R-:W-:Y:S02]  /*da80*/  FADD.FTZ R2, R30, R0 ;  /* 0x000000001e027221 */ /* 0x000fe40000010000 */
[----:B------:R-:W-:Y:S02]  /*da90*/  FADD.FTZ R3, R189, R3 ;  /* 0x00000003bd037221 */ /* 0x000fe40000010000 */
[C---:B------:R-:W-:Y:S01]  /*daa0*/  HMMA.16816.F32.BF16 R72, R168.reuse, R14, R72 ;  /* 0x0000000ea848723c */ /* 0x040fe20000041848 */
[----:B------:R-:W2:Y:S03]  /*dab0*/  LDSM.16.MT88.4 R12, [R252+0x7800] ;  /* 0x00780000fc0c783b */ /* 0x000ea60000004200 */
[----:B------:R-:W-:Y:S02]  /*dac0*/  FADD.FTZ R2, R31, R2 ;  /* 0x000000021f027221 */ /* 0x000fe40000010000 */
[----:B------:R-:W-:Y:S01]  /*dad0*/  FADD.FTZ R0, R135, R3 ;  /* 0x0000000387007221 */ /* 0x000fe20000010000 */
[----:B------:R-:W-:Y:S01]  /*dae0*/  MOV R135, R132 ;  /* 0x0000008400877202 */ /* 0x000fe20000000f00 */
[C---:B---3--:R-:W-:Y:S01]  /*daf0*/  HMMA.16816.F32.BF16 R76, R168.reuse, R16, R76 ;  /* 0x00000010a84c723c */ /* 0x048fe2000004184c */
[----:B------:R-:W-:Y:S03]  /*db00*/  STL [R1+0x7c], R2 ;  /* 0x00007c0201007387 */ /* 0x000fe60000100800 */
[----:B------:R-:W-:Y:S01]  /*db10*/  FADD.FTZ R0, R134, R0 ;  /* 0x0000000086007221 */ /* 0x000fe20000010000 */
[----:B------:R-:W-:Y:S03]  /*db20*/  MOV R134, R133 ;  /* 0x0000008500867202 */ /* 0x000fe60000000f00 */
[C---:B------:R-:W-:Y:S01]  /*db30*/  HMMA.16816.F32.BF16 R80, R168.reuse, R18, R80 ;  /* 0x00000012a850723c */ /* 0x040fe20000041850 */
[----:B------:R-:W3:Y:S07]  /*db40*/  LDSM.16.MT88.4 R16, [R182+0x7800] ;  /* 0x00780000b610783b */ /* 0x000eee0000004200 */
[C---:B----4-:R-:W-:Y:S01]  /*db50*/  HMMA.16816.F32.BF16 R84, R168.reuse, R20, R84 ;  /* 0x00000014a854723c */ /* 0x050fe20000041854 */
[----:B------:R4:W-:Y:S07]  /*db60*/  STL [R1+0x80], R0 ;  /* 0x0000800001007387 */ /* 0x0009ee0000100800 */
[C---:B------:R-:W-:Y:S08]  /*db70*/  HMMA.16816.F32.BF16 R88, R168.reuse, R22, R88 ;  /* 0x00000016a858723c */ /* 0x040ff00000041858 */
[C---:B-1----:R-:W-:Y:S08]  /*db80*/  HMMA.16816.F32.BF16 R92, R168.reuse, R4, R92 ;  /* 0x00000004a85c723c */ /* 0x042ff0000004185c */
[C---:B------:R-:W-:Y:S08]  /*db90*/  HMMA.16816.F32.BF16 R96, R168.reuse, R6, R96 ;  /* 0x00000006a860723c */ /* 0x040ff00000041860 */
[C---:B--2---:R-:W-:Y:S08]  /*dba0*/  HMMA.16816.F32.BF16 R100, R168.reuse, R8, R100 ;  /* 0x00000008a864723c */ /* 0x044ff00000041864 */
[C---:B------:R-:W-:Y:S08]  /*dbb0*/  HMMA.16816.F32.BF16 R104, R168.reuse, R10, R104 ;  /* 0x0000000aa868723c */ /* 0x040ff00000041868 */
[C---:B------:R-:W-:Y:S08]  /*dbc0*/  HMMA.16816.F32.BF16 R108, R168.reuse, R12, R108 ;  /* 0x0000000ca86c723c */ /* 0x040ff0000004186c */
[C---:B------:R-:W-:Y:S08]  /*dbd0*/  HMMA.16816.F32.BF16 R112, R168.reuse, R14, R112 ;  /* 0x0000000ea870723c */ /* 0x040ff00000041870 */
[C---:B------:R-:W-:Y:S08]  /*dbe0*/  HMMA.16816.F32.BF16 R116, R168.reuse, R24, R116 ;  /* 0x00000018a874723c */ /* 0x040ff00000041874 */
[C---:B------:R-:W-:Y:S08]  /*dbf0*/  HMMA.16816.F32.BF16 R120, R168.reuse, R26, R120 ;  /* 0x0000001aa878723c */ /* 0x040ff00000041878 */
[C---:B---3--:R-:W-:Y:S08]  /*dc00*/  HMMA.16816.F32.BF16 R124, R168.reuse, R16, R124 ;  /* 0x00000010a87c723c */ /* 0x048ff0000004187c */
[----:B------:R-:W-:Y:S01]  /*dc10*/  HMMA.16816.F32.BF16 R128, R168, R18, R128 ;  /* 0x00000012a880723c */ /* 0x000fe20000041880 */
[----:B----4-:R-:W-:-:S07]  /*dc20*/  @P0 BRA `(.L_x_479) ;  /* 0xffffc27000000947 */ /* 0x010fce000383ffff */
.L_x_478:
[----:B------:R-:W-:Y:S07]  /*dc30*/  @!UPT UIADD3 URZ, URZ, URZ, URZ ;  /* 0x0000003f3f3ff290 */ /* 0x000fee000fffe03f */
[----:B------:R-:W-:Y:S02]  /*dc40*/  MOV R7, 0x1f ;  /* 0x0000001f00077802 */ /* 0x000fe40000000f00 */
[----:B------:R-:W-:Y:S01]  /*dc50*/  MOV R6, 0xffffffff ;  /* 0xffffffff00067802 */ /* 0x000fe20000000f00 */
[----:B------:R-:W-:Y:S06]  /*dc60*/  BRA.DIV ~URZ, `(.L_x_480) ;  /* 0x00002f227f007947 */ /* 0x000fec000b800000 */
[----:B------:R-:W2:Y:S04]  /*dc70*/  LDL R0, [R1+0x7c] ;  /* 0x00007c0001007983 */ /* 0x000ea80000100800 */
[----:B--2---:R1:W2:Y:S02]  /*dc80*/  SHFL.BFLY PT, R4, R0, 0x2, 0x1f ;  /* 0x0c401f0000047f89 */ /* 0x0042a400000e0000 */
.L_x_512:
[----:B-1----:R-:W3:Y:S02]  /*dc90*/  LDL.LU R0, [R1+0x7c] ;  /* 0x00007c0001007983 */ /* 0x002ee40000300800 */
[----:B--23--:R-:W-:Y:S01]  /*dca0*/  FADD.FTZ R4, R4, R0 ;  /* 0x0000000004047221 */ /* 0x00cfe20000010000 */
[----:B------:R-:W-:Y:S05]  /*dcb0*/  BRA.DIV ~URZ, `(.L_x_481) ;  /* 0x00002f327f007947 */ /* 0x000fea000b800000 */
[----:B------:R-:W2:Y:S04]  /*dcc0*/  LDL.LU R5, [R1+0x80] ;  /* 0x0000800001057983 */ /* 0x000ea80000300800 */
[----:B------:R-:W1:Y:S02]  /*dcd0*/  SHFL.BFLY PT, R2, R4, 0x1, 0x1f ;  /* 0x0c201f0004027f89 */ /* 0x000e6400000e0000 */
[----:B-1----:R-:W-:-:S02]  /*dce0*/  FADD.FTZ R4, R4, R2 ;  /* 0x0000000204047221 */ /* 0x002fc40000010000 */
[----:B--2---:R-:W1:Y:S02]  /*dcf0*/  SHFL.BFLY PT, R0, R5, 0x2, 0x1f ;  /* 0x0c401f0005007f89 */ /* 0x004e6400000e0000 */
[----:B-1----:R-:W-:-:S05]  /*dd00*/  FADD.FTZ R0, R0, R5 ;  /* 0x0000000500007221 */ /* 0x002fca0000010000 */
[----:B------:R1:W2:Y:S02]  /*dd10*/  SHFL.BFLY PT, R3, R0, 0x1, 0x1f ;  /* 0x0c201f0000037f89 */ /* 0x0002a400000e0000 */
.L_x_513:
[----:B------:R-:W-:Y:S01]  /*dd20*/  FSETP.NE.FTZ.AND P1, PT, R4, RZ, PT ;  /* 0x000000ff0400720b */ /* 0x000fe20003f35000 */
[----:B--2---:R-:W-:Y:S01]  /*dd30*/  FADD.FTZ R3, R3, R0 ;  /* 0x0000000003037221 */ /* 0x004fe20000010000 */
[----:B------:R-:W-:Y:S02]  /*dd40*/  MOV R2, RZ ;  /* 0x000000ff00027202 */ /* 0x000fe40000000f00 */
[----:B-1----:R-:W-:Y:S02]  /*dd50*/  MOV R0, RZ ;  /* 0x000000ff00007202 */ /* 0x002fe40000000f00 */
[----:B------:R-:W-:Y:S02]  /*dd60*/  FSETP.NE.FTZ.AND P0, PT, R3, RZ, PT ;  /* 0x000000ff0300720b */ /* 0x000fe40003f15000 */
[----:B-----5:R-:W-:-:S05]  /*dd70*/  MOV R174, 0xff800000 ;  /* 0xff80000000ae7802 */ /* 0x020fca0000000f00 */
[----:B------:R-:W1:Y:S01]  /*dd80*/  @P1 MUFU.RCP R2, R4 ;  /* 0x0000000400021308 */ /* 0x000e620000001000 */
[----:B------:R-:W-:-:S07]  /*dd90*/  @P1 MOV R6, 0x3f317218 ;  /* 0x3f31721800061802 */ /* 0x000fce0000000f00 */
[----:B------:R-:W2:Y:S01]  /*dda0*/  @P1 MUFU.LG2 R4, R4 ;  /* 0x0000000400041308 */ /* 0x000ea20000000c00 */
[----:B-1----:R-:W-:-:S07]  /*ddb0*/  FMUL.FTZ R134, R2, R36 ;  /* 0x0000002402867220 */ /* 0x002fce0000410000 */
[----:B------:R-:W1:Y:S01]  /*ddc0*/  @P0 MUFU.RCP R0, R3 ;  /* 0x0000000300000308 */ /* 0x000e620000001000 */
        /* <DEDUP_REMOVED lines=64> */
[----:B------:R3:W4:Y:S01]  /*e1d0*/  @P0 MUFU.LG2 R2, R3 ;  /* 0x0000000300020308 */ /* 0x0007220000000c00 */
[----:B--2---:R-:W-:Y:S02]  /*e1e0*/  @P1 FMUL.FTZ R5, R4, 0.69314718246459960938 ;  /* 0x3f31721804051820 */ /* 0x004fe40000410000 */
[----:B------:R-:W-:Y:S02]  /*e1f0*/  @P1 FMUL.FTZ R4, R6, c[0x0][0x2d0] ;  /* 0x0000b40006041a20 */ /* 0x000fe40000410000 */
[----:B-1----:R-:W-:Y:S01]  /*e200*/  FMUL.FTZ R6, R0, R46 ;  /* 0x0000002e00067220 */ /* 0x002fe20000410000 */
[----:B------:R-:W-:Y:S01]  /*e210*/  MOV R46, 0x1 ;  /* 0x00000001002e7802 */ /* 0x000fe20000000f00 */
[----:B------:R-:W-:-:S02]  /*e220*/  @P1 FFMA.FTZ R174, R4, R133, R5 ;  /* 0x0000008504ae1223 */ /* 0x000fc40000010005 */
[C---:B------:R-:W-:Y:S02]  /*e230*/  FMUL.FTZ R45, R0.reuse, R43 ;  /* 0x0000002b002d7220 */ /* 0x040fe40000410000 */
[C---:B------:R-:W-:Y:S02]  /*e240*/  FMUL.FTZ R138, R0.reuse, R138 ;  /* 0x0000008a008a7220 */ /* 0x040fe40000410000 */
[C---:B------:R-:W-:Y:S02]  /*e250*/  FMUL.FTZ R139, R0.reuse, R139 ;  /* 0x0000008b008b7220 */ /* 0x040fe40000410000 */
[----:B------:R-:W-:Y:S01]  /*e260*/  FMUL.FTZ R142, R0, R142 ;  /* 0x0000008e008e7220 */ /* 0x000fe20000410000 */
[----:B---3--:R-:W-:Y:S01]  /*e270*/  @P0 MOV R3, 0x3f317218 ;  /* 0x3f31721800030802 */ /* 0x008fe20000000f00 */
[----:B----4-:R-:W-:Y:S02]  /*e280*/  @P0 FMUL.FTZ R2, R2, 0.69314718246459960938 ;  /* 0x3f31721802020820 */ /* 0x010fe40000410000 */
[----:B------:R-:W-:-:S02]  /*e290*/  FMUL.FTZ R61, R0, R143 ;  /* 0x0000008f003d7220 */ /* 0x000fc40000410000 */
[----:B------:R-:W-:Y:S02]  /*e2a0*/  @P0 FMUL.FTZ R3, R3, c[0x0][0x2d0] ;  /* 0x0000b40003030a20 */ /* 0x000fe40000410000 */
        /* <DEDUP_REMOVED lines=58> */
[----:B------:R-:W-:Y:S01]  /*e650*/  PRMT R0, R46, 0x7610, R0 ;  /* 0x000076102e007816 */ /* 0x000fe20000000000 */
[----:B------:R-:W-:-:S02]  /*e660*/  @P0 FFMA.FTZ R65, R3, R132, R2 ;  /* 0x0000008403410223 */ /* 0x000fc40000010002 */
.L_x_473:
[----:B------:R1:W5:Y:S01]  /*e670*/  LDL R48, [R1+0xc0] ;  /* 0x0000c00001307983 */ /* 0x0003620000100800 */
[----:B------:R-:W-:Y:S03]  /*e680*/  BSSY B0, `(.L_x_482) ;  /* 0x0000012000007945 */ /* 0x000fe60003800000 */
[----:B------:R-:W3:Y:S02]  /*e690*/  S2R R67, SR_TID.X ;  /* 0x0000000000437919 */ /* 0x000ee40000002100 */
[----:B---3--:R-:W-:-:S13]  /*e6a0*/  LOP3.LUT P0, RZ, R67, 0xff, RZ, 0xc0, !PT ;  /* 0x000000ff43ff7812 */ /* 0x008fda000780c0ff */
[----:B------:R-:W-:Y:S05]  /*e6b0*/  @P0 BRA `(.L_x_483) ;  /* 0x000000e000000947 */ /* 0x000fea0003800000 */
[----:B-1----:R-:W1:Y:S01]  /*e6c0*/  S2R R46, SR_LANEID ;  /* 0x00000000002e7919 */ /* 0x002e620000000000 */
[----:B------:R-:W-:Y:S01]  /*e6d0*/  VOTEU.ANY UR4, UPT, PT ;  /* 0x0000000000047886 */ /* 0x000fe200038e0100 */
[----:B------:R-:W-:Y:S01]  /*e6e0*/  IMAD.MOV.U32 R47, RZ, RZ, c[0x0][0x584] ;  /* 0x00016100ff2f7624 */ /* 0x000fe200078e00ff */
[----:B------:R-:W1:Y:S08]  /*e6f0*/  FLO.U32 R3, UR4 ;  /* 0x0000000400037d00 */ /* 0x000e7000080e0000 */
[----:B------:R-:W3:Y:S01]  /*e700*/  POPC R2, UR4 ;  /* 0x0000000400027d09 */ /* 0x000ee20008000000 */
[----:B-1----:R-:W-:Y:S01]  /*e710*/  ISETP.EQ.U32.AND P0, PT, R3, R46, PT ;  /* 0x0000002e0300720c */ /* 0x002fe20003f02070 */
[----:B------:R-:W-:-:S12]  /*e720*/  IMAD.MOV.U32 R46, RZ, RZ, c[0x0][0x580] ;  /* 0x00016000ff2e7624 */ /* 0x000fd800078e00ff */
[----:B---3--:R1:W3:Y:S04]  /*e730*/  @P0 ATOMG.E.ADD.STRONG.GPU PT, R2, [R46.64], R2 ;  /* 0x000000022e0209a8 */ /* 0x0082e800081ee1c6 */
[----:B-1----:R-:W1:Y:S04]  /*e740*/  S2R R46, SR_LTMASK ;  /* 0x00000000002e7919 */ /* 0x002e680000003900 */
[----:B---3--:R1:W3:Y:S02]  /*e750*/  SHFL.IDX PT, R3, R2, R3, 0x1f ;  /* 0x00001f0302037589 */ /* 0x0082e400000e0000 */
[----:B-1----:R-:W-:-:S06]  /*e760*/  LOP3.LUT R2, R46, UR4, RZ, 0xc0, !PT ;  /* 0x000000042e027c12 */ /* 0x002fcc000f8ec0ff */
[----:B------:R-:W3:Y:S02]  /*e770*/  POPC R2, R2 ;  /* 0x0000000200027309 */ /* 0x000ee40000000000 */
[----:B---3-5:R-:W-:-:S05]  /*e780*/  IADD3 R48, R3, c[0x0][0xc], R2 ;  /* 0x0000030003307a10 */ /* 0x028fca0007ffe002 */
[----:B------:R1:W-:Y:S02]  /*e790*/  STL [R1+0xc0], R48 ;  /* 0x0000c03001007387 */ /* 0x0003e40000100800 */
.L_x_483:
[----:B-1----:R-:W-:Y:S05]  /*e7a0*/  BSYNC B0 ;  /* 0x0000000000007941 */ /* 0x002fea0003800000 */
.L_x_482:
[----:B------:R-:W-:Y:S01]  /*e7b0*/  PRMT R0, R0, 0x9910, RZ ;  /* 0x0000991000007816 */ /* 0x000fe200000000ff */
[----:B------:R-:W-:Y:S01]  /*e7c0*/  BSSY B1, `(.L_x_484) ;  /* 0x0000226000017945 */ /* 0x000fe20003800000 */
[----:B-----5:R-:W-:Y:S02]  /*e7d0*/  IMAD.MOV.U32 R81, RZ, RZ, R48 ;  /* 0x000000ffff517224 */ /* 0x020fe400078e0030 */
[----:B------:R-:W-:Y:S01]  /*e7e0*/  ISETP.NE.AND P0, PT, R0, RZ, PT ;  /* 0x000000ff0000720c */ /* 0x000fe20003f05270 */
[----:B------:R-:W-:-:S12]  /*e7f0*/  IMAD.MOV.U32 R83, RZ, RZ, -0x1 ;  /* 0xffffffffff537424 */ /* 0x000fd800078e00ff */
[----:B------:R-:W-:Y:S05]  /*e800*/  @!P0 BRA `(.L_x_485) ;  /* 0x000015a000008947 */ /* 0x000fea0003800000 */
[----:B------:R-:W3:Y:S04]  /*e810*/  LDL R87, [R1+0xc4] ;  /* 0x0000c40001577983 */ /* 0x000ee80000100800 */
[----:B------:R-:W4:Y:S04]  /*e820*/  LDL R85, [R1+0xc8] ;  /* 0x0000c80001557983 */ /* 0x000f280000100800 */
[----:B------:R-:W5:Y:S04]  /*e830*/  LDL R79, [R1+0xd0] ;  /* 0x0000d000014f7983 */ /* 0x000f680000100800 */
[----:B--2---:R-:W2:Y:S04]  /*e840*/  LDL R77, [R1+0xcc] ;  /* 0x0000cc00014d7983 */ /* 0x004ea80000100800 */
[----:B------:R-:W2:Y:S04]  /*e850*/  LDL R75, [R1+0xe0] ;  /* 0x0000e000014b7983 */ /* 0x000ea80000100800 */
[----:B------:R-:W2:Y:S04]  /*e860*/  LDL R73, [R1+0xd8] ;  /* 0x0000d80001497983 */ /* 0x000ea80000100800 */
[----:B------:R-:W2:Y:S04]  /*e870*/  LDL R71, [R1+0xdc] ;  /* 0x0000dc0001477983 */ /* 0x000ea80000100800 */
[----:B------:R-:W2:Y:S01]  /*e880*/  LDL R69, [R1+0xd4] ;  /* 0x0000d40001457983 */ /* 0x000ea20000100800 */
[----:B------:R-:W-:Y:S01]  /*e890*/  WARPSYNC 0xffffffff ;  /* 0xffffffff00007948 */ /* 0x000fe20003800000 */
[----:B------:R-:W-:-:S02]  /*e8a0*/  F2FP.BF16.PACK_AB R64, R137, R136 ;  /* 0x000000888940723e */ /* 0x000fc400000010ff */
[----:B------:R-:W-:Y:S01]  /*e8b0*/  BAR.SYNC.DEFER_BLOCKING 0x1, 0x100 ;  /* 0x0044000000007b1d */ /* 0x000fe20000010000 */
        /* <DEDUP_REMOVED lines=62> */
[----:B------:R-:W-:Y:S01]  /*eca0*/  F2FP.BF16.PACK_AB R0, R131, R130 ;  /* 0x000000828300723e */ /* 0x000fe200000010ff */
[----:B---3--:R1:W-:Y:S04]  /*ecb0*/  STS [R87], R64 ;  /* 0x0000004057007388 */ /* 0x0083e80000000800 */
[----:B------:R1:W-:Y:S04]  /*ecc0*/  STS [R87+0x400], R63 ;  /* 0x0004003f57007388 */ /* 0x0003e80000000800 */
[----:B----4-:R1:W-:Y:S04]  /*ecd0*/  STS [R85], R62 ;  /* 0x0000003e55007388 */ /* 0x0103e80000000800 */
[----:B------:R1:W-:Y:S04]  /*ece0*/  STS [R85+0x400], R61 ;  /* 0x0004003d55007388 */ /* 0x0003e80000000800 */
[----:B-----5:R1:W-:Y:S04]  /*ecf0*/  STS [R79], R60 ;  /* 0x0000003c4f007388 */ /* 0x0203e80000000800 */
[----:B------:R1:W-:Y:S04]  /*ed00*/  STS [R79+0x400], R59 ;  /* 0x0004003b4f007388 */ /* 0x0003e80000000800 */
[----:B--2---:R1:W-:Y:S04]  /*ed10*/  STS [R77], R58 ;  /* 0x0000003a4d007388 */ /* 0x0043e80000000800 */
[----:B------:R1:W-:Y:S04]  /*ed20*/  STS [R77+0x400], R57 ;  /* 0x000400394d007388 */ /* 0x0003e80000000800 */
[----:B------:R1:W-:Y:S04]  /*ed30*/  STS [R75], R56 ;  /* 0x000000384b007388 */ /* 0x0003e80000000800 */
[----:B------:R1:W-:Y:S04]  /*ed40*/  STS [R75+0x400], R55 ;  /* 0x000400374b007388 */ /* 0x0003e80000000800 */
[----:B------:R1:W-:Y:S04]  /*ed50*/  STS [R73], R54 ;  /* 0x0000003649007388 */ /* 0x0003e80000000800 */
[----:B------:R1:W-:Y:S04]  /*ed60*/  STS [R73+0x400], R53 ;  /* 0x0004003549007388 */ /* 0x0003e80000000800 */
[----:B------:R1:W-:Y:S04]  /*ed70*/  STS [R71], R52 ;  /* 0x0000003447007388 */ /* 0x0003e80000000800 */
[----:B------:R1:W-:Y:S04]  /*ed80*/  STS [R71+0x400], R51 ;  /* 0x0004003347007388 */ /* 0x0003e80000000800 */
[----:B------:R1:W-:Y:S04]  /*ed90*/  STS [R69], R50 ;  /* 0x0000003245007388 */ /* 0x0003e80000000800 */
        /* <DEDUP_REMOVED lines=49> */
[----:B------:R-:W-:Y:S06]  /*f0b0*/  BAR.SYNC.DEFER_BLOCKING 0x1, 0x100 ;  /* 0x0044000000007b1d */ /* 0x000fec0000010000 */
[----:B------:R-:W-:Y:S05]  /*f0c0*/  BRA.CONV ~URZ, `(.L_x_486) ;  /* 0x000000737f007947 */ /* 0x000fea000b800000 */
[----:B-1----:R-:W-:Y:S01]  /*f0d0*/  SHF.R.S32.HI R5, RZ, 0x1f, R67 ;  /* 0x0000001fff057819 */ /* 0x002fe20000011443 */
[----:B------:R-:W-:Y:S01]  /*f0e0*/  IMAD.MOV.U32 R4, RZ, RZ, RZ ;  /* 0x000000ffff047224 */ /* 0x000fe200078e00ff */
[----:B------:R-:W-:Y:S01]  /*f0f0*/  MOV R6, 0xf140 ;  /* 0x0000f14000067802 */ /* 0x000fe20000000f00 */
[----:B------:R-:W-:Y:S01]  /*f100*/  IMAD.MOV.U32 R0, RZ, RZ, 0x1f ;  /* 0x0000001fff007424 */ /* 0x000fe200078e00ff */
[----:B------:R-:W-:-:S04]  /*f110*/  LEA.HI R5, R5, R67, RZ, 0x7 ;  /* 0x0000004305057211 */ /* 0x000fc800078f38ff */
[----:B------:R-:W-:Y:S02]  /*f120*/  SHF.R.S32.HI R5, RZ, 0x7, R5 ;  /* 0x00000007ff057819 */ /* 0x000fe40000011405 */
[----:B------:R-:W-:Y:S05]  /*f130*/  CALL.REL.NOINC `($__internal_1_$__cuda_sm70_shflsync_idx_p) ;  /* 0x00001f7000007944 */ /* 0x000fea0003c00000 */
.L_x_486:
[----:B-1----:R-:W2:Y:S04]  /*f140*/  LDL R2, [R1+0xac] ;  /* 0x0000ac0001027983 */ /* 0x002ea80000100800 */
[----:B------:R-:W3:Y:S04]  /*f150*/  LDL R13, [R1+0xe8] ;  /* 0x0000e800010d7983 */ /* 0x000ee80000100800 */
[----:B------:R-:W4:Y:S04]  /*f160*/  LDL.LU R11, [R1+0xa4] ;  /* 0x0000a400010b7983 */ /* 0x000f280000300800 */
[----:B------:R-:W2:Y:S04]  /*f170*/  LDL.LU R12, [R1+0xa8] ;  /* 0x0000a800010c7983 */ /* 0x000ea80000300800 */
[----:B------:R-:W2:Y:S01]  /*f180*/  LDL.LU R17, [R1+0xa0] ;  /* 0x0000a00001117983 */ /* 0x000ea20000300800 */
[----:B------:R-:W-:-:S03]  /*f190*/  IMAD.MOV.U32 R0, RZ, RZ, 0x1 ;  /* 0x00000001ff007424 */ /* 0x000fc600078e00ff */
[----:B------:R-:W3:Y:S02]  /*f1a0*/  LDL R14, [R1+0xf0] ;  /* 0x0000f000010e7983 */ /* 0x000ee40000100800 */
[----:B------:R-:W-:Y:S02]  /*f1b0*/  ISETP.NE.AND P0, PT, R0, c[0x0][0x4e8], PT ;  /* 0x00013a0000007a0c */ /* 0x000fe40003f05270 */
[----:B------:R-:W1:Y:S04]  /*f1c0*/  S2R R16, SR_TID.X ;  /* 0x0000000000107919 */ /* 0x000e680000002100 */
[----:B------:R2:W5:Y:S04]  /*f1d0*/  LDL.64 R86, [R1+0x90] ;  /* 0x0000900001567983 */ /* 0x0005680000100a00 */
[----:B------:R2:W5:Y:S04]  /*f1e0*/  LDL R85, [R1+0xbc] ;  /* 0x0000bc0001557983 */ /* 0x0005680000100800 */
[----:B------:R2:W5:Y:S04]  /*f1f0*/  LDL R84, [R1+0x9c] ;  /* 0x00009c0001547983 */ /* 0x0005680000100800 */
[----:B------:R2:W5:Y:S04]  /*f200*/  LDL R82, [R1+0xb8] ;  /* 0x0000b80001527983 */ /* 0x0005680000100800 */
[----:B------:R2:W5:Y:S01]  /*f210*/  LDL R80, [R1+0x98] ;  /* 0x0000980001507983 */ /* 0x0005620000100800 */
[----:B-1----:R-:W-:-:S04]  /*f220*/  SHF.R.S32.HI R15, RZ, 0x1f, R16 ;  /* 0x0000001fff0f7819 */ /* 0x002fc80000011410 */
[----:B------:R-:W-:-:S04]  /*f230*/  LEA.HI R15, R15, R16, RZ, 0x5 ;  /* 0x000000100f0f7211 */ /* 0x000fc800078f28ff */
[----:B------:R-:W-:-:S04]  /*f240*/  LOP3.LUT R15, R15, 0xffffffe0, RZ, 0xc0, !PT ;  /* 0xffffffe00f0f7812 */ /* 0x000fc800078ec0ff */
[----:B------:R-:W-:Y:S02]  /*f250*/  IADD3 R15, -R15, R16, RZ ;  /* 0x000000100f0f7210 */ /* 0x000fe40007ffe1ff */
[----:B----4-:R-:W-:-:S05]  /*f260*/  SHF.R.S32.HI R5, RZ, 0x1f, R11 ;  /* 0x0000001fff057819 */ /* 0x010fca000001140b */
[----:B------:R-:W-:Y:S01]  /*f270*/  IMAD R6, R5, c[0x0][0x490], RZ ;  /* 0x0001240005067a24 */ /* 0x000fe200078e02ff */
[----:B--2---:R-:W-:Y:S01]  /*f280*/  IADD3 R4, R2, R17, RZ ;  /* 0x0000001102047210 */ /* 0x004fe20007ffe0ff */
[----:B------:R-:W-:-:S04]  /*f290*/  IMAD.WIDE.U32 R2, R11, c[0x0][0x490], RZ ;  /* 0x000124000b027a25 */ /* 0x000fc800078e00ff */
[----:B------:R-:W-:-:S04]  /*f2a0*/  @P0 IMAD.HI.U32 R7, R4, c[0x0][0x4ec], RZ ;  /* 0x00013b0004070a27 */ /* 0x000fc800078e00ff */
[----:B------:R-:W-:Y:S02]  /*f2b0*/  IMAD R6, R11, c[0x0][0x494], R6 ;  /* 0x000125000b067a24 */ /* 0x000fe400078e0206 */
[----:B------:R-:W-:Y:S01]  /*f2c0*/  IMAD.MOV.U32 R0, RZ, RZ, R4 ;  /* 0x000000ffff007224 */ /* 0x000fe200078e0004 */
[----:B------:R-:W-:Y:S02]  /*f2d0*/  @P0 SHF.R.U32.HI R0, RZ, c[0x0][0x4f0], R7 ;  /* 0x00013c00ff000a19 */ /* 0x000fe40000011607 */
[----:B------:R-:W-:-:S03]  /*f2e0*/  IADD3 R3, R3, R6, RZ ;  /* 0x0000000603037210 */ /* 0x000fc60007ffe0ff */
[----:B------:R-:W-:Y:S02]  /*f2f0*/  IMAD.MOV R8, RZ, RZ, -R0 ;  /* 0x000000ffff087224 */ /* 0x000fe400078e0a00 */
[----:B------:R-:W-:-:S04]  /*f300*/  IMAD.WIDE.U32 R6, R12, c[0x0][0x498], R2 ;  /* 0x000126000c067a25 */ /* 0x000fc800078e0002 */
[----:B------:R-:W-:Y:S01]  /*f310*/  IMAD R2, R8, c[0x0][0x4e8], R4 ;  /* 0x00013a0008027a24 */ /* 0x000fe200078e0204 */
[----:B------:R-:W-:Y:S02]  /*f320*/  IADD3 R4, P1, R0, R6, RZ ;  /* 0x0000000600047210 */ /* 0x000fe40007f3e0ff */
[----:B---3--:R-:W-:Y:S02]  /*f330*/  IADD3 R6, R13, R17, RZ ;  /* 0x000000110d067210 */ /* 0x008fe40007ffe0ff */
[----:B------:R-:W2:Y:S01]  /*f340*/  LDL R13, [R1+0x58] ;  /* 0x00005800010d7983 */ /* 0x000ea20000100800 */
[----:B------:R-:W-:-:S05]  /*f350*/  SHF.R.S32.HI R10, RZ, 0x1f, R12 ;  /* 0x0000001fff0a7819 */ /* 0x000fca000001140c */
[----:B------:R-:W-:Y:S01]  /*f360*/  IMAD R9, R10, c[0x0][0x498], RZ ;  /* 0x000126000a097a24 */ /* 0x000fe200078e02ff */
[----:B------:R-:W-:-:S03]  /*f370*/  SHF.R.S32.HI R8, RZ, 0x1f, R0 ;  /* 0x0000001fff087819 */ /* 0x000fc60000011400 */
[----:B------:R-:W-:Y:S01]  /*f380*/  IMAD R3, R12, c[0x0][0x49c], R9 ;  /* 0x000127000c037a24 */ /* 0x000fe200078e0209 */
[----:B------:R-:W-:Y:S01]  /*f390*/  SHF.R.S32.HI R9, RZ, 0x1f, R2 ;  /* 0x0000001fff097819 */ /* 0x000fe20000011402 */
[----:B------:R-:W-:-:S03]  /*f3a0*/  IMAD R0, R5, c[0x0][0x3e8], RZ ;  /* 0x0000fa0005007a24 */ /* 0x000fc600078e02ff */
[----:B------:R-:W-:Y:S01]  /*f3b0*/  IADD3.X R5, R8, R7, R3, P1, !PT ;  /* 0x0000000708057210 */ /* 0x000fe20000ffe403 */
[----:B------:R-:W-:Y:S02]  /*f3c0*/  IMAD R3, R9, c[0x0][0x488], RZ ;  /* 0x0001220009037a24 */ /* 0x000fe400078e02ff */
[C---:B------:R-:W-:Y:S02]  /*f3d0*/  IMAD R7, R11.reuse, c[0x0][0x3ec], R0 ;  /* 0x0000fb000b077a24 */ /* 0x040fe400078e0200 */
[----:B------:R-:W-:-:S04]  /*f3e0*/  IMAD.WIDE.U32 R8, R11, c[0x0][0x3e8], RZ ;  /* 0x0000fa000b087a25 */ /* 0x000fc800078e00ff */
[C---:B------:R-:W-:Y:S02]  /*f3f0*/  IMAD R11, R2.reuse, c[0x0][0x48c], R3 ;  /* 0x00012300020b7a24 */ /* 0x040fe400078e0203 */
[----:B------:R-:W-:-:S04]  /*f400*/  IMAD.WIDE.U32 R4, R2, c[0x0][0x488], R4 ;  /* 0x0001220002047a25 */ /* 0x000fc800078e0004 */
[----:B------:R-:W-:Y:S01]  /*f410*/  @P0 IMAD.HI.U32 R2, R6, c[0x0][0x4ec], RZ ;  /* 0x00013b0006020a27 */ /* 0x000fe200078e00ff */
[----:B------:R-:W-:-:S03]  /*f420*/  IADD3 R3, R9, R7, RZ ;  /* 0x0000000709037210 */ /* 0x000fc60007ffe0ff */
[----:B------:R-:W-:Y:S01]  /*f430*/  IMAD.MOV.U32 R0, RZ, RZ, R6 ;  /* 0x000000ffff007224 */ /* 0x000fe200078e0006 */
[----:B------:R-:W-:Y:S01]  /*f440*/  @P0 SHF.R.U32.HI R0, RZ, c[0x0][0x4f0], R2 ;  /* 0x00013c00ff000a19 */ /* 0x000fe20000011602 */
[----:B------:R-:W-:Y:S01]  /*f450*/  IMAD.IADD R5, R5, 0x1, R11 ;  /* 0x0000000105057824 */ /* 0x000fe200078e020b */
[----:B------:R-:W-:Y:S01]  /*f460*/  LEA R9, P0, R4, c[0x0][0x450], 0x2 ;  /* 0x0001140004097a11 */ /* 0x000fe200078010ff */
[----:B------:R-:W-:Y:S01]  /*f470*/  IMAD R10, R10, c[0x0][0x3f0], RZ ;  /* 0x0000fc000a0a7a24 */ /* 0x000fe200078e02ff */
[----:B------:R-:W-:Y:S02]  /*f480*/  MOV R2, R8 ;  /* 0x0000000800027202 */ /* 0x000fe40000000f00 */
[----:B------:R-:W-:Y:S01]  /*f490*/  LEA.HI.X R4, R4, c[0x0][0x454], R5, 0x2, P0 ;  /* 0x0001150004047a11 */ /* 0x000fe200000f1405 */
[C---:B------:R-:W-:Y:S02]  /*f4a0*/  IMAD R5, R12.reuse, c[0x0][0x3f4], R10 ;  /* 0x0000fd000c057a24 */ /* 0x040fe400078e020a */
[----:B------:R-:W-:Y:S01]  /*f4b0*/  IMAD.WIDE.U32 R2, R12, c[0x0][0x3f0], R2 ;  /* 0x0000fc000c027a25 */ /* 0x000fe200078e0002 */
[----:B------:R-:W-:-:S02]  /*f4c0*/  LOP3.LUT P0, RZ, R15, 0x3, RZ, 0xc0, !PT ;  /* 0x000000030fff7812 */ /* 0x000fc4000780c0ff */
[----:B------:R1:W5:Y:S01]  /*f4d0*/  LDL R15, [R1+0xb4] ;  /* 0x0000b400010f7983 */ /* 0x0003620000100800 */
[----:B------:R-:W-:Y:S01]  /*f4e0*/  IMAD.IADD R3, R3, 0x1, R5 ;  /* 0x0000000103037824 */ /* 0x000fe200078e0205 */
[----:B------:R-:W-:Y:S02]  /*f4f0*/  IADD3 R5, R14, R17, RZ ;  /* 0x000000110e057210 */ /* 0x000fe40007ffe0ff */
[----:B------:R1:W5:Y:S01]  /*f500*/  LDL R14, [R1+0x88] ;  /* 0x00008800010e7983 */ /* 0x0003620000100800 */
[----:B------:R-:W-:-:S03]  /*f510*/  ULDC UR5, c[0x0][0x4e8] ;  /* 0x00013a0000057ab9 */ /* 0x000fc60000000800 */
[----:B------:R-:W-:Y:S01]  /*f520*/  SHFL.IDX PT, R10, R9, RZ, 0x1c1f ;  /* 0x001c1fff090a7589 */ /* 0x000fe200000e0000 */
[----:B------:R-:W-:-:S03]  /*f530*/  ULDC UR4, c[0x0][0x388] ;  /* 0x0000e20000047ab9 */ /* 0x000fc60000000800 */
[----:B------:R-:W3:Y:S01]  /*f540*/  SHFL.IDX PT, R11, R4, RZ, 0x1c1f ;  /* 0x001c1fff040b7589 */ /* 0x000ee200000e0000 */
[----:B------:R-:W-:-:S03]  /*f550*/  IMAD.MOV R7, RZ, RZ, -R0 ;  /* 0x000000ffff077224 */ /* 0x000fc600078e0a00 */
[----:B------:R-:W-:Y:S04]  /*f560*/  SHFL.IDX PT, R8, R9, 0x1, 0x1c1f ;  /* 0x003c1f0009087f89 */ /* 0x000fe800000e0000 */
[----:B------:R4:W1:Y:S01]  /*f570*/  SHFL.IDX PT, R9, R4, 0x1, 0x1c1f ;  /* 0x003c1f0004097f89 */ /* 0x00086200000e0000 */
[----:B------:R-:W-:-:S03]  /*f580*/  UIMAD UR4, UR5, UR4, URZ ;  /* 0x00000004050472a4 */ /* 0x000fc6000f8e023f */
[----:B------:R-:W1:Y:S03]  /*f590*/  S2R R18, SR_TID.X ;  /* 0x0000000000127919 */ /* 0x000e660000002100 */
[----:B------:R-:W-:Y:S02]  /*f5a0*/  ISETP.GE.OR P1, PT, R5, UR4, P0 ;  /* 0x0000000405007c0c */ /* 0x000fe40008726670 */
[----:B------:R-:W-:Y:S01]  /*f5b0*/  SHF.R.S32.HI R12, RZ, 0x1f, R0 ;  /* 0x0000001fff0c7819 */ /* 0x000fe20000011400 */
[----:B----4-:R-:W-:Y:S01]  /*f5c0*/  IMAD R4, R7, c[0x0][0x4e8], R6 ;  /* 0x00013a0007047a24 */ /* 0x010fe200078e0206 */
[----:B------:R-:W-:-:S04]  /*f5d0*/  IADD3 R7, R5, 0x8, RZ ;  /* 0x0000000805077810 */ /* 0x000fc80007ffe0ff */
[----:B------:R-:W-:Y:S01]  /*f5e0*/  ISETP.GE.OR P0, PT, R7, UR4, P0 ;  /* 0x0000000407007c0c */ /* 0x000fe20008706670 */
[----:B------:R-:W-:-:S04]  /*f5f0*/  IMAD R6, R12, c[0x0][0x3e0], RZ ;  /* 0x0000f8000c067a24 */ /* 0x000fc800078e02ff */
[----:B---3--:R3:W-:Y:S01]  /*f600*/  @!P1 ST.E [R10.64], R174 ;  /* 0x000000ae0a009985 */ /* 0x0087e2000c101906 */
[----:B------:R-:W-:Y:S01]  /*f610*/  IMAD.WIDE.U32 R2, R0, c[0x0][0x3e0], R2 ;  /* 0x0000f80000027a25 */ /* 0x000fe200078e0002 */
[----:B-1----:R-:W-:-:S03]  /*f620*/  SHF.R.S32.HI R16, RZ, 0x1f, R18 ;  /* 0x0000001fff107819 */ /* 0x002fc60000011412 */
[----:B------:R-:W-:Y:S01]  /*f630*/  IMAD R5, R0, c[0x0][0x3e4], R6 ;  /* 0x0000f90000057a24 */ /* 0x000fe200078e0206 */
[----:B------:R-:W-:Y:S02]  /*f640*/  SHF.R.S32.HI R0, RZ, 0x1f, R4 ;  /* 0x0000001fff007819 */ /* 0x000fe40000011404 */
[----:B------:R3:W-:Y:S01]  /*f650*/  @!P0 ST.E [R8.64], R65 ;  /* 0x0000004108008985 */ /* 0x0007e2000c101906 */
[----:B------:R-:W-:Y:S01]  /*f660*/  IMAD.IADD R3, R3, 0x1, R5 ;  /* 0x0000000103037824 */ /* 0x000fe200078e0205 */
[----:B------:R-:W-:Y:S01]  /*f670*/  LEA.HI R16, R16, R18, RZ, 0x3 ;  /* 0x0000001210107211 */ /* 0x000fe200078f18ff */
[----:B------:R-:W-:Y:S02]  /*f680*/  IMAD R0, R0, c[0x0][0x3d8], RZ ;  /* 0x0000f60000007a24 */ /* 0x000fe400078e02ff */
[----:B------:R-:W-:Y:S01]  /*f690*/  IMAD.WIDE.U32 R2, R4, c[0x0][0x3d8], R2 ;  /* 0x0000f60004027a25 */ /* 0x000fe200078e0002 */
[----:B------:R-:W-:-:S03]  /*f6a0*/  SHF.R.S32.HI R16, RZ, 0x3, R16 ;  /* 0x00000003ff107819 */ /* 0x000fc60000011410 */
[----:B------:R-:W-:Y:S01]  /*f6b0*/  IMAD R0, R4, c[0x0][0x3dc], R0 ;  /* 0x0000f70004007a24 */ /* 0x000fe200078e0200 */
[----:B------:R-:W-:Y:S01]  /*f6c0*/  LEA R5, P0, R2, c[0x0][0x380], 0x1 ;  /* 0x0000e00002057a11 */ /* 0x000fe200078008ff */
[----:B------:R-:W-:-:S03]  /*f6d0*/  IMAD.IADD R4, R16, 0x1, R17 ;  /* 0x0000000110047824 */ /* 0x000fc600078e0211 */
[----:B------:R-:W-:-:S04]  /*f6e0*/  IADD3 R3, R3, R0, RZ ;  /* 0x0000000003037210 */ /* 0x000fc80007ffe0ff */
[----:B------:R-:W-:Y:S02]  /*f6f0*/  LEA.HI.X R3, R2, c[0x0][0x384], R3, 0x1, P0 ;  /* 0x0000e10002037a11 */ /* 0x000fe400000f0c03 */
[----:B------:R-:W-:Y:S01]  /*f700*/  ISETP.GE.AND P0, PT, R4, UR4, PT ;  /* 0x0000000404007c0c */ /* 0x000fe2000bf06270 */
[----:B------:R3:W1:Y:S01]  /*f710*/  SHFL.IDX PT, R0, R5, RZ, 0x181f ;  /* 0x00181fff05007589 */ /* 0x00066200000e0000 */
[----:B------:R-:W-:Y:S03]  /*f720*/  BSSY B0, `(.L_x_487) ;  /* 0x0000023000007945 */ /* 0x000fe60003800000 */
[----:B------:R3:W4:Y:S04]  /*f730*/  SHFL.IDX PT, R2, R3, RZ, 0x181f ;  /* 0x00181fff03027589 */ /* 0x00072800000e0000 */
[----:B--2---:R3:W2:Y:S04]  /*f740*/  LDS.128 R44, [R13+0x1080] ;  /* 0x001080000d2c7984 */ /* 0x0046a80000000c00 */
        /* <DEDUP_REMOVED lines=12> */
[----:B--2-4-:R-:W2:Y:S01]  /*f810*/  LDS.128 R28, [R13+0x80] ;  /* 0x000080000d1c7984 */ /* 0x014ea20000000c00 */
[----:B-----5:R-:W-:-:S02]  /*f820*/  ISETP.GE.AND P3, PT, R86, c[0x0][0x3c8], PT ;  /* 0x0000f20056007a0c */ /* 0x020fc40003f66270 */
[----:B------:R-:W-:Y:S01]  /*f830*/  ISETP.GE.AND P2, PT, R84, c[0x0][0x3c8], PT ;  /* 0x0000f20054007a0c */ /* 0x000fe20003f46270 */
[----:B------:R-:W4:Y:S01]  /*f840*/  LDS.128 R24, [R13+0x4080] ;  /* 0x004080000d187984 */ /* 0x000f220000000c00 */
[----:B------:R-:W-:Y:S02]  /*f850*/  ISETP.GE.AND P1, PT, R80, c[0x0][0x3c8], PT ;  /* 0x0000f20050007a0c */ /* 0x000fe40003f26270 */
[----:B------:R-:W-:Y:S01]  /*f860*/  ISETP.GE.AND P0, PT, R14, c[0x0][0x3c8], PT ;  /* 0x0000f2000e007a0c */ /* 0x000fe20003f06270 */
[----:B------:R-:W3:Y:S04]  /*f870*/  LDS.128 R20, [R13+0x8080] ;  /* 0x008080000d147984 */ /* 0x000ee80000000c00 */
[----:B------:R1:W3:Y:S02]  /*f880*/  LDS.128 R16, [R13+0xc080] ;  /* 0x00c080000d107984 */ /* 0x0002e40000000c00 */
[----:B-1----:R-:W-:-:S02]  /*f890*/  @!P3 LEA R12, P4, R86, R0, 0x1 ;  /* 0x00000000560cb211 */ /* 0x002fc400078808ff */
[-C--:B---3--:R-:W-:Y:S02]  /*f8a0*/  @!P2 LEA R10, P6, R84, R0.reuse, 0x1 ;  /* 0x00000000540aa211 */ /* 0x088fe400078c08ff */
[----:B------:R-:W-:Y:S02]  /*f8b0*/  @!P1 LEA R8, P5, R80, R0, 0x1 ;  /* 0x0000000050089211 */ /* 0x000fe400078a08ff */
[-C--:B------:R-:W-:Y:S02]  /*f8c0*/  @!P2 LEA.HI.X R11, R84, R2.reuse, R85, 0x1, P6 ;  /* 0x00000002540ba211 */ /* 0x080fe400030f0c55 */
[-C--:B------:R-:W-:Y:S02]  /*f8d0*/  @!P1 LEA.HI.X R9, R80, R2.reuse, R82, 0x1, P5 ;  /* 0x0000000250099211 */ /* 0x080fe400028f0c52 */
[----:B------:R-:W-:Y:S02]  /*f8e0*/  @!P3 LEA.HI.X R13, R86, R2, R87, 0x1, P4 ;  /* 0x00000002560db211 */ /* 0x000fe400020f0c57 */
[----:B------:R-:W-:-:S03]  /*f8f0*/  @!P0 LEA R6, P4, R14, R0, 0x1 ;  /* 0x000000000e068211 */ /* 0x000fc600078808ff */
[----:B--2---:R1:W-:Y:S01]  /*f900*/  @!P3 ST.E.128 [R12.64], R28 ;  /* 0x0000001c0c00b985 */ /* 0x0043e2000c101d06 */
[----:B------:R-:W-:-:S03]  /*f910*/  @!P0 LEA.HI.X R7, R14, R2, R15, 0x1, P4 ;  /* 0x000000020e078211 */ /* 0x000fc600020f0c0f */
[----:B----4-:R1:W-:Y:S04]  /*f920*/  @!P2 ST.E.128 [R10.64], R24 ;  /* 0x000000180a00a985 */ /* 0x0103e8000c101d06 */
[----:B------:R1:W-:Y:S04]  /*f930*/  @!P1 ST.E.128 [R8.64], R20 ;  /* 0x0000001408009985 */ /* 0x0003e8000c101d06 */
[----:B------:R1:W-:Y:S02]  /*f940*/  @!P0 ST.E.128 [R6.64], R16 ;  /* 0x0000001006008985 */ /* 0x0003e4000c101d06 */
.L_x_488:
[----:B--2-4-:R-:W-:Y:S05]  /*f950*/  BSYNC B0 ;  /* 0x0000000000007941 */ /* 0x014fea0003800000 */
.L_x_487:
[----:B-1----:R-:W-:Y:S01]  /*f960*/  IADD3 R6, R4, 0x20, RZ ;  /* 0x0000002004067810 */ /* 0x002fe20007ffe0ff */
[----:B------:R1:W2:Y:S01]  /*f970*/  SHFL.IDX PT, R2, R3, 0x1, 0x181f ;  /* 0x00381f0003027f89 */ /* 0x0002a200000e0000 */
[----:B------:R-:W-:Y:S02]  /*f980*/  BSSY B0, `(.L_x_489) ;  /* 0x0000014000007945 */ /* 0x000fe40003800000 */
[----:B------:R-:W-:Y:S01]  /*f990*/  ISETP.GE.AND P0, PT, R6, UR4, PT ;  /* 0x0000000406007c0c */ /* 0x000fe2000bf06270 */
[----:B------:R1:W4:-:S12]  /*f9a0*/  SHFL.IDX PT, R0, R5, 0x1, 0x181f ;  /* 0x00381f0005007f89 */ /* 0x00031800000e0000 */
[----:B------:R-:W-:Y:S05]  /*f9b0*/  @P0 BRA `(.L_x_490) ;  /* 0x0000010000000947 */ /* 0x000fea0003800000 */
[----:B-----5:R-:W-:Y:S02]  /*f9c0*/  ISETP.GE.AND P3, PT, R86, c[0x0][0x3c8], PT ;  /* 0x0000f20056007a0c */ /* 0x020fe40003f66270 */
[----:B------:R-:W-:Y:S02]  /*f9d0*/  ISETP.GE.AND P2, PT, R84, c[0x0][0x3c8], PT ;  /* 0x0000f20054007a0c */ /* 0x000fe40003f46270 */
[----:B------:R-:W-:Y:S02]  /*f9e0*/  ISETP.GE.AND P1, PT, R80, c[0x0][0x3c8], PT ;  /* 0x0000f20050007a0c */ /* 0x000fe40003f26270 */
[----:B------:R-:W-:-:S07]  /*f9f0*/  ISETP.GE.AND P0, PT, R14, c[0x0][0x3c8], PT ;  /* 0x0000f2000e007a0c */ /* 0x000fce0003f06270 */
[-C--:B----4-:R-:W-:Y:S02]  /*fa00*/  @!P3 LEA R12, P4, R86, R0.reuse, 0x1 ;  /* 0x00000000560cb211 */ /* 0x090fe400078808ff */
[----:B---3--:R-:W-:Y:S02]  /*fa10*/  @!P2 LEA R10, P6, R84, R0, 0x1 ;  /* 0x00000000540aa211 */ /* 0x008fe400078c08ff */
[----:B--2---:R-:W-:Y:S02]  /*fa20*/  @!P3 LEA.HI.X R13, R86, R2, R87, 0x1, P4 ;  /* 0x00000002560db211 */ /* 0x004fe400020f0c57 */
[-C--:B------:R-:W-:Y:S02]  /*fa30*/  @!P1 LEA R8, P5, R80, R0.reuse, 0x1 ;  /* 0x0000000050089211 */ /* 0x080fe400078a08ff */
[----:B------:R-:W-:Y:S01]  /*fa40*/  @!P0 LEA R6, P4, R14, R0, 0x1 ;  /* 0x000000000e068211 */ /* 0x000fe200078808ff */
[----:B------:R2:W-:Y:S01]  /*fa50*/  @!P3 ST.E.128 [R12.64], R44 ;  /* 0x0000002c0c00b985 */ /* 0x0005e2000c101d06 */
[----:B------:R-:W-:-:S02]  /*fa60*/  @!P2 LEA.HI.X R11, R84, R2, R85, 0x1, P6 ;  /* 0x00000002540ba211 */ /* 0x000fc400030f0c55 */
[-C--:B------:R-:W-:Y:S02]  /*fa70*/  @!P1 LEA.HI.X R9, R80, R2.reuse, R82, 0x1, P5 ;  /* 0x0000000250099211 */ /* 0x080fe400028f0c52 */
[----:B------:R-:W-:Y:S01]  /*fa80*/  @!P0 LEA.HI.X R7, R14, R2, R15, 0x1, P4 ;  /* 0x000000020e078211 */ /* 0x000fe200020f0c0f */
[----:B------:R2:W-:Y:S04]  /*fa90*/  @!P2 ST.E.128 [R10.64], R40 ;  /* 0x000000280a00a985 */ /* 0x0005e8000c101d06 */
[----:B------:R2:W-:Y:S04]  /*faa0*/  @!P1 ST.E.128 [R8.64], R36 ;  /* 0x0000002408009985 */ /* 0x0005e8000c101d06 */
[----:B------:R2:W-:Y:S02]  /*fab0*/  @!P0 ST.E.128 [R6.64], R32 ;  /* 0x0000002006008985 */ /* 0x0005e4000c101d06 */
.L_x_490:
[----:B------:R-:W-:Y:S05]  /*fac0*/  BSYNC B0 ;  /* 0x0000000000007941 */ /* 0x000fea0003800000 */
.L_x_489:
[----:B--2---:R-:W-:Y:S01]  /*fad0*/  IADD3 R6, R4, 0x40, RZ ;  /* 0x0000004004067810 */ /* 0x004fe20007ffe0ff */
[----:B------:R2:W1:Y:S01]  /*fae0*/  SHFL.IDX PT, R2, R3, 0x2, 0x181f ;  /* 0x00581f0003027f89 */ /* 0x00046200000e0000 */
[----:B------:R-:W-:Y:S02]  /*faf0*/  BSSY B0, `(.L_x_491) ;  /* 0x0000014000007945 */ /* 0x000fe40003800000 */
[----:B------:R-:W-:Y:S01]  /*fb00*/  ISETP.GE.AND P0, PT, R6, UR4, PT ;  /* 0x0000000406007c0c */ /* 0x000fe2000bf06270 */
[----:B----4-:R2:W4:-:S12]  /*fb10*/  SHFL.IDX PT, R0, R5, 0x2, 0x181f ;  /* 0x00581f0005007f89 */ /* 0x01051800000e0000 */
[----:B------:R-:W-:Y:S05]  /*fb20*/  @P0 BRA `(.L_x_492) ;  /* 0x0000010000000947 */ /* 0x000fea0003800000 */
[----:B-----5:R-:W-:Y:S02]  /*fb30*/  ISETP.GE.AND P3, PT, R86, c[0x0][0x3c8], PT ;  /* 0x0000f20056007a0c */ /* 0x020fe40003f66270 */
[----:B------:R-:W-:Y:S02]  /*fb40*/  ISETP.GE.AND P2, PT, R84, c[0x0][0x3c8], PT ;  /* 0x0000f20054007a0c */ /* 0x000fe40003f46270 */
[----:B------:R-:W-:Y:S02]  /*fb50*/  ISETP.GE.AND P1, PT, R80, c[0x0][0x3c8], PT ;  /* 0x0000f20050007a0c */ /* 0x000fe40003f26270 */
[----:B------:R-:W-:-:S07]  /*fb60*/  ISETP.GE.AND P0, PT, R14, c[0x0][0x3c8], PT ;  /* 0x0000f2000e007a0c */ /* 0x000fce0003f06270 */
[-C--:B----4-:R-:W-:Y:S02]  /*fb70*/  @!P3 LEA R12, P4, R86, R0.reuse, 0x1 ;  /* 0x00000000560cb211 */ /* 0x090fe400078808ff */
[----:B---3--:R-:W-:Y:S02]  /*fb80*/  @!P2 LEA R10, P6, R84, R0, 0x1 ;  /* 0x00000000540aa211 */ /* 0x008fe400078c08ff */
[----:B-1----:R-:W-:Y:S02]  /*fb90*/  @!P3 LEA.HI.X R13, R86, R2, R87, 0x1, P4 ;  /* 0x00000002560db211 */ /* 0x002fe400020f0c57 */
        /* <DEDUP_REMOVED lines=9> */
.L_x_492:
[----:B------:R-:W-:Y:S05]  /*fc30*/  BSYNC B0 ;  /* 0x0000000000007941 */ /* 0x000fea0003800000 */
.L_x_491:
[----:B-1----:R1:W2:Y:S04]  /*fc40*/  SHFL.IDX PT, R2, R3, 0x3, 0x181f ;  /* 0x00781f0003027f89 */ /* 0x0022a800000e0000 */
[----:B----4-:R4:W3:Y:S02]  /*fc50*/  SHFL.IDX PT, R0, R5, 0x3, 0x181f ;  /* 0x00781f0005007f89 */ /* 0x0108e400000e0000 */
[----:B-123--:R-:W-:-:S04]  /*fc60*/  IADD3 R3, R4, 0x60, RZ ;  /* 0x0000006004037810 */ /* 0x00efc80007ffe0ff */
[----:B------:R-:W-:-:S13]  /*fc70*/  ISETP.GE.AND P0, PT, R3, UR4, PT ;  /* 0x0000000403007c0c */ /* 0x000fda000bf06270 */
[----:B------:R-:W-:Y:S05]  /*fc80*/  @P0 BRA `(.L_x_493) ;  /* 0x00000d9000000947 */ /* 0x000fea0003800000 */
[----:B----45:R-:W-:Y:S02]  /*fc90*/  ISETP.GE.AND P2, PT, R86, c[0x0][0x3c8], PT ;  /* 0x0000f20056007a0c */ /* 0x030fe40003f46270 */
[----:B------:R-:W-:Y:S02]  /*fca0*/  ISETP.GE.AND P1, PT, R84, c[0x0][0x3c8], PT ;  /* 0x0000f20054007a0c */ /* 0x000fe40003f26270 */
[----:B------:R-:W-:-:S09]  /*fcb0*/  ISETP.GE.AND P0, PT, R80, c[0x0][0x3c8], PT ;  /* 0x0000f20050007a0c */ /* 0x000fd20003f06270 */
[-C--:B------:R-:W-:Y:S02]  /*fcc0*/  @!P2 LEA R8, P5, R86, R0.reuse, 0x1 ;  /* 0x000000005608a211 */ /* 0x080fe400078a08ff */
[-C--:B------:R-:W-:Y:S02]  /*fcd0*/  @!P1 LEA R6, P4, R84, R0.reuse, 0x1 ;  /* 0x0000000054069211 */ /* 0x080fe400078808ff */
[----:B------:R-:W-:Y:S02]  /*fce0*/  @!P0 LEA R4, P3, R80, R0, 0x1 ;  /* 0x0000000050048211 */ /* 0x000fe400078608ff */
[-C--:B------:R-:W-:Y:S02]  /*fcf0*/  @!P2 LEA.HI.X R9, R86, R2.reuse, R87, 0x1, P5 ;  /* 0x000000025609a211 */ /* 0x080fe400028f0c57 */
[-C--:B------:R-:W-:Y:S02]  /*fd00*/  @!P1 LEA.HI.X R7, R84, R2.reuse, R85, 0x1, P4 ;  /* 0x0000000254079211 */ /* 0x080fe400020f0c55 */
[----:B------:R-:W-:Y:S01]  /*fd10*/  @!P0 LEA.HI.X R5, R80, R2, R82, 0x1, P3 ;  /* 0x0000000250058211 */ /* 0x000fe200018f0c52 */
[----:B------:R1:W-:Y:S04]  /*fd20*/  @!P2 ST.E.128 [R8.64], R72 ;  /* 0x000000480800a985 */ /* 0x0003e8000c101d06 */
[----:B------:R1:W-:Y:S04]  /*fd30*/  @!P1 ST.E.128 [R6.64], R68 ;  /* 0x0000004406009985 */ /* 0x0003e8000c101d06 */
[----:B------:R1:W-:Y:S01]  /*fd40*/  @!P0 ST.E.128 [R4.64], R64 ;  /* 0x0000004004008985 */ /* 0x0003e2000c101d06 */
[----:B------:R-:W-:-:S13]  /*fd50*/  ISETP.GE.AND P0, PT, R14, c[0x0][0x3c8], PT ;  /* 0x0000f2000e007a0c */ /* 0x000fda0003f06270 */
[----:B------:R-:W-:Y:S05]  /*fd60*/  @P0 BRA `(.L_x_493) ;  /* 0x00000cb000000947 */ /* 0x000fea0003800000 */
[----:B-1----:R-:W-:-:S04]  /*fd70*/  LEA R4, P0, R14, R0, 0x1 ;  /* 0x000000000e047211 */ /* 0x002fc800078008ff */
[----:B------:R-:W-:-:S05]  /*fd80*/  LEA.HI.X R5, R14, R2, R15, 0x1, P0 ;  /* 0x000000020e057211 */ /* 0x000fca00000f0c0f */
[----:B------:R1:W-:Y:S01]  /*fd90*/  ST.E.128 [R4.64], R76 ;  /* 0x0000004c04007985 */ /* 0x0003e2000c101d06 */
[----:B------:R-:W-:Y:S05]  /*fda0*/  BRA `(.L_x_493) ;  /* 0x00000c7000007947 */ /* 0x000fea0003800000 */
.L_x_485:
[----:B------:R-:W3:Y:S04]  /*fdb0*/  LDL R0, [R1+0xa0] ;  /* 0x0000a00001007983 */ /* 0x000ee80000100800 */
[----:B------:R-:W4:Y:S04]  /*fdc0*/  LDL R14, [R1+0xa4] ;  /* 0x0000a400010e7983 */ /* 0x000f280000100800 */
[----:B------:R-:W5:Y:S01]  /*fdd0*/  LDL R13, [R1+0xa8] ;  /* 0x0000a800010d7983 */ /* 0x000f620000100800 */
[----:B------:R-:W-:Y:S03]  /*fde0*/  BSSY B0, `(.L_x_494) ;  /* 0x0000025000007945 */ /* 0x000fe60003800000 */
[----:B------:R-:W1:Y:S02]  /*fdf0*/  S2R R12, SR_TID.X ;  /* 0x00000000000c7919 */ /* 0x000e640000002100 */
[----:B-1----:R-:W-:Y:S01]  /*fe00*/  ISETP.GE.AND P0, PT, R12, 0x80, PT ;  /* 0x000000800c00780c */ /* 0x002fe20003f06270 */
[----:B---3--:R-:W-:Y:S01]  /*fe10*/  IMAD.MOV.U32 R11, RZ, RZ, R0 ;  /* 0x000000ffff0b7224 */ /* 0x008fe200078e0000 */
[----:B----4-:R-:W-:-:S02]  /*fe20*/  SHF.R.S32.HI R7, RZ, 0x1f, R14 ;  /* 0x0000001fff077819 */ /* 0x010fc4000001140e */
[----:B-----5:R-:W-:-:S09]  /*fe30*/  SHF.R.S32.HI R8, RZ, 0x1f, R13 ;  /* 0x0000001fff087819 */ /* 0x020fd2000001140d */
[----:B------:R-:W-:Y:S05]  /*fe40*/  @P0 BRA `(.L_x_495) ;  /* 0x000001e000000947 */ /* 0x000fea0003800000 */
[----:B------:R-:W-:Y:S02]  /*fe50*/  MOV R2, c[0x0][0x4e8] ;  /* 0x00013a0000027a02 */ /* 0x000fe40000000f00 */
[----:B------:R-:W-:-:S03]  /*fe60*/  IADD3 R6, R11, R12, RZ ;  /* 0x0000000c0b067210 */ /* 0x000fc60007ffe0ff */
[----:B------:R-:W-:-:S05]  /*fe70*/  IMAD R0, R2, c[0x0][0x388], RZ ;  /* 0x0000e20002007a24 */ /* 0x000fca00078e02ff */
[----:B------:R-:W-:-:S13]  /*fe80*/  ISETP.GE.AND P0, PT, R6, R0, PT ;  /* 0x000000000600720c */ /* 0x000fda0003f06270 */
[----:B------:R-:W-:Y:S05]  /*fe90*/  @P0 BRA `(.L_x_495) ;  /* 0x0000019000000947 */ /* 0x000fea0003800000 */
[----:B------:R-:W-:Y:S01]  /*fea0*/  ISETP.NE.AND P0, PT, R2, 0x1, PT ;  /* 0x000000010200780c */ /* 0x000fe20003f05270 */
[----:B------:R-:W-:Y:S01]  /*feb0*/  IMAD R4, R7, c[0x0][0x490], RZ ;  /* 0x0001240007047a24 */ /* 0x000fe200078e02ff */
[----:B------:R-:W-:Y:S01]  /*fec0*/  MOV R0, R6 ;  /* 0x0000000600007202 */ /* 0x000fe20000000f00 */
[----:B------:R-:W-:-:S04]  /*fed0*/  IMAD.WIDE.U32 R2, R14, c[0x0][0x490], RZ ;  /* 0x000124000e027a25 */ /* 0x000fc800078e00ff */
[----:B------:R-:W-:Y:S02]  /*fee0*/  IMAD R4, R14, c[0x0][0x494], R4 ;  /* 0x000125000e047a24 */ /* 0x000fe400078e0204 */
[----:B------:R-:W-:-:S03]  /*fef0*/  IMAD R10, R8, c[0x0][0x498], RZ ;  /* 0x00012600080a7a24 */ /* 0x000fc600078e02ff */
[----:B------:R-:W-:Y:S01]  /*ff00*/  IADD3 R3, R3, R4, RZ ;  /* 0x0000000403037210 */ /* 0x000fe20007ffe0ff */
[----:B------:R-:W-:-:S05]  /*ff10*/  @P0 IMAD.HI.U32 R5, R6, c[0x0][0x4ec], RZ ;  /* 0x00013b0006050a27 */ /* 0x000fca00078e00ff */
[----:B------:R-:W-:Y:S01]  /*ff20*/  @P0 SHF.R.U32.HI R0, RZ, c[0x0][0x4f0], R5 ;  /* 0x00013c00ff000a19 */ /* 0x000fe20000011605 */
[----:B------:R-:W-:-:S03]  /*ff30*/  IMAD.WIDE.U32 R4, R13, c[0x0][0x498], R2 ;  /* 0x000126000d047a25 */ /* 0x000fc600078e0002 */
[C---:B------:R-:W-:Y:S01]  /*ff40*/  IADD3 R9, -R0.reuse, RZ, RZ ;  /* 0x000000ff00097210 */ /* 0x040fe20007ffe1ff */
[----:B------:R-:W-:Y:S01]  /*ff50*/  IMAD R3, R13, c[0x0][0x49c], R10 ;  /* 0x000127000d037a24 */ /* 0x000fe200078e020a */
[----:B------:R-:W-:-:S03]  /*ff60*/  IADD3 R4, P0, R0, R4, RZ ;  /* 0x0000000400047210 */ /* 0x000fc60007f1e0ff */
[----:B------:R-:W-:Y:S01]  /*ff70*/  IMAD R2, R9, c[0x0][0x4e8], R6 ;  /* 0x00013a0009027a24 */ /* 0x000fe200078e0206 */
[----:B------:R-:W-:-:S04]  /*ff80*/  SHF.R.S32.HI R6, RZ, 0x1f, R0 ;  /* 0x0000001fff067819 */ /* 0x000fc80000011400 */
[----:B------:R-:W-:Y:S02]  /*ff90*/  SHF.R.S32.HI R0, RZ, 0x1f, R2 ;  /* 0x0000001fff007819 */ /* 0x000fe40000011402 */
[----:B------:R-:W-:-:S03]  /*ffa0*/  IADD3.X R5, R6, R5, R3, P0, !PT ;  /* 0x0000000506057210 */ /* 0x000fc600007fe403 */
[----:B------:R-:W-:-:S04]  /*ffb0*/  IMAD R0, R0, c[0x0][0x488], RZ ;  /* 0x0001220000007a24 */ /* 0x000fc800078e02ff */
[C---:B------:R-:W-:Y:S02]  /*ffc0*/  IMAD R0, R2.reuse, c[0x0][0x48c], R0 ;  /* 0x0001230002007a24 */ /* 0x040fe400078e0200 */
[----:B------:R-:W-:-:S05]  /*ffd0*/  IMAD.WIDE.U32 R2, R2, c[0x0][0x488], R4 ;  /* 0x0001220002027a25 */ /* 0x000fca00078e0004 */
[----:B------:R-:W-:Y:S02]  /*ffe0*/  IADD3 R0, R3, R0, RZ ;  /* 0x0000000003007210 */ /* 0x000fe40007ffe0ff */
[----:B------:R-:W-:-:S04]  /*fff0*/  LEA R4, P0, R2, c[0x0][0x450], 0x2 ;  /* 0x0001140002047a11 */ /* 0x000fc800078010ff */
[----:B------:R-:W-:Y:S02]  /*10000*/  LEA.HI.X R5, R2, c[0x0][0x454], R0, 0x2, P0 ;  /* 0x0001150002057a11 */ /* 0x000fe400000f1400 */
[----:B------:R-:W-:-:S05]  /*10010*/  MOV R0, 0xff800000 ;  /* 0xff80000000007802 */ /* 0x000fca0000000f00 */
[----:B------:R1:W-:Y:S02]  /*10020*/  STG.E [R4.64], R0 ;  /* 0x0000000004007986 */ /* 0x0003e4000c101906 */
.L_x_495:
[----:B------:R-:W-:Y:S05]  /*10030*/  BSYNC B0 ;  /* 0x0000000000007941 */ /* 0x000fea0003800000 */
.L_x_494:
[----:B------:R-:W3:Y:S01]  /*10040*/  LDL R2, [R1+0xe8] ;  /* 0x0000e80001027983 */ /* 0x000ee20000100800 */
[----:B-1----:R-:W-:Y:S01]  /*10050*/  MOV R0, c[0x0][0x4e8] ;  /* 0x00013a0000007a02 */ /* 0x002fe20000000f00 */
[----:B------:R-:W-:Y:S01]  /*10060*/  IMAD R7, R7, c[0x0][0x3e8], RZ ;  /* 0x0000fa0007077a24 */ /* 0x000fe200078e02ff */
[----:B------:R-:W-:Y:S01]  /*10070*/  SHF.R.S32.HI R9, RZ, 0x1f, R12 ;  /* 0x0000001fff097819 */ /* 0x000fe2000001140c */
[----:B------:R-:W-:Y:S01]  /*10080*/  IMAD R5, R8, c[0x0][0x3f0], RZ ;  /* 0x0000fc0008057a24 */ /* 0x000fe200078e02ff */
[----:B------:R-:W-:Y:S01]  /*10090*/  ISETP.NE.AND P0, PT, R0, 0x1, PT ;  /* 0x000000010000780c */ /* 0x000fe20003f05270 */
[----:B------:R-:W-:Y:S01]  /*100a0*/  IMAD R7, R14, c[0x0][0x3ec], R7 ;  /* 0x0000fb000e077a24 */ /* 0x000fe200078e0207 */
[----:B------:R-:W-:-:S04]  /*100b0*/  LEA.HI R9, R9, R12, RZ, 0x3 ;  /* 0x0000000c09097211 */ /* 0x000fc800078f18ff */
[----:B------:R-:W-:-:S04]  /*100c0*/  SHF.R.S32.HI R9, RZ, 0x3, R9 ;  /* 0x00000003ff097819 */ /* 0x000fc80000011409 */
[-C--:B------:R-:W-:Y:S02]  /*100d0*/  IADD3 R12, R9, R11.reuse, RZ ;  /* 0x0000000b090c7210 */ /* 0x080fe40007ffe0ff */
[----:B---3--:R-:W-:Y:S01]  /*100e0*/  IADD3 R4, R2, R11, RZ ;  /* 0x0000000b02047210 */ /* 0x008fe20007ffe0ff */
[----:B------:R-:W-:-:S03]  /*100f0*/  IMAD.WIDE.U32 R2, R14, c[0x0][0x3e8], RZ ;  /* 0x0000fa000e027a25 */ /* 0x000fc600078e00ff */
[----:B------:R-:W-:Y:S01]  /*10100*/  MOV R0, R4 ;  /* 0x0000000400007202 */ /* 0x000fe20000000f00 */
[----:B------:R-:W-:-:S04]  /*10110*/  @P0 IMAD.HI.U32 R6, R4, c[0x0][0x4ec], RZ ;  /* 0x00013b0004060a27 */ /* 0x000fc800078e00ff */
[----:B------:R-:W-:Y:S01]  /*10120*/  IMAD.IADD R3, R3, 0x1, R7 ;  /* 0x0000000103037824 */ /* 0x000fe200078e0207 */
[----:B------:R-:W-:Y:S01]  /*10130*/  @P0 SHF.R.U32.HI R0, RZ, c[0x0][0x4f0], R6 ;  /* 0x00013c00ff000a19 */ /* 0x000fe20000011606 */
[C---:B------:R-:W-:Y:S02]  /*10140*/  IMAD R7, R13.reuse, c[0x0][0x3f4], R5 ;  /* 0x0000fd000d077a24 */ /* 0x040fe400078e0205 */
[----:B------:R-:W-:Y:S01]  /*10150*/  IMAD.WIDE.U32 R2, R13, c[0x0][0x3f0], R2 ;  /* 0x0000fc000d027a25 */ /* 0x000fe200078e0002 */
[----:B------:R-:W-:Y:S02]  /*10160*/  SHF.R.S32.HI R6, RZ, 0x1f, R0 ;  /* 0x0000001fff067819 */ /* 0x000fe40000011400 */
[----:B------:R-:W-:Y:S02]  /*10170*/  IADD3 R5, -R0, RZ, RZ ;  /* 0x000000ff00057210 */ /* 0x000fe40007ffe1ff */
[----:B------:R-:W-:Y:S01]  /*10180*/  IADD3 R3, R3, R7, RZ ;  /* 0x0000000703037210 */ /* 0x000fe20007ffe0ff */
[----:B------:R-:W-:-:S02]  /*10190*/  IMAD R6, R6, c[0x0][0x3e0], RZ ;  /* 0x0000f80006067a24 */ /* 0x000fc400078e02ff */
[----:B------:R-:W-:Y:S02]  /*101a0*/  IMAD R4, R5, c[0x0][0x4e8], R4 ;  /* 0x00013a0005047a24 */ /* 0x000fe400078e0204 */
[C---:B------:R-:W-:Y:S02]  /*101b0*/  IMAD R5, R0.reuse, c[0x0][0x3e4], R6 ;  /* 0x0000f90000057a24 */ /* 0x040fe400078e0206 */
[----:B------:R-:W-:Y:S01]  /*101c0*/  IMAD.WIDE.U32 R2, R0, c[0x0][0x3e0], R2 ;  /* 0x0000f80000027a25 */ /* 0x000fe200078e0002 */
[----:B------:R-:W-:-:S03]  /*101d0*/  SHF.R.S32.HI R0, RZ, 0x1f, R4 ;  /* 0x0000001fff007819 */ /* 0x000fc60000011404 */
[----:B------:R-:W-:Y:S02]  /*101e0*/  IMAD.IADD R3, R3, 0x1, R5 ;  /* 0x0000000103037824 */ /* 0x000fe400078e0205 */
[----:B------:R-:W-:Y:S02]  /*101f0*/  IMAD R0, R0, c[0x0][0x3d8], RZ ;  /* 0x0000f60000007a24 */ /* 0x000fe400078e02ff */
[----:B------:R-:W-:-:S04]  /*10200*/  IMAD.WIDE.U32 R2, R4, c[0x0][0x3d8], R2 ;  /* 0x0000f60004027a25 */ /* 0x000fc800078e0002 */
[----:B------:R-:W-:Y:S01]  /*10210*/  IMAD R4, R4, c[0x0][0x3dc], R0 ;  /* 0x0000f70004047a24 */ /* 0x000fe200078e0200 */
[----:B------:R-:W-:-:S04]  /*10220*/  LEA R13, P0, R2, c[0x0][0x380], 0x1 ;  /* 0x0000e000020d7a11 */ /* 0x000fc800078008ff */
[----:B------:R-:W-:-:S04]  /*10230*/  IADD3 R3, R3, R4, RZ ;  /* 0x0000000403037210 */ /* 0x000fc80007ffe0ff */
[----:B------:R-:W-:Y:S01]  /*10240*/  LEA.HI.X R3, R2, c[0x0][0x384], R3, 0x1, P0 ;  /* 0x0000e10002037a11 */ /* 0x000fe200000f0c03 */
[----:B------:R-:W-:Y:S05]  /*10250*/  BRA.DIV ~URZ, `(.L_x_496) ;  /* 0x00000a927f007947 */ /* 0x000fea000b800000 */
[----:B------:R1:W3:Y:S02]  /*10260*/  SHFL.IDX PT, R2, R3, RZ, 0x181f ;  /* 0x00181fff03027589 */ /* 0x0002e400000e0000 */
.L_x_514:
[----:B------:R-:W-:Y:S05]  /*10270*/  BRA.DIV ~URZ, `(.L_x_497) ;  /* 0x00000ae27f007947 */ /* 0x000fea000b800000 */
[----:B------:R4:W1:Y:S02]  /*10280*/  SHFL.IDX PT, R0, R13, RZ, 0x181f ;  /* 0x00181fff0d007589 */ /* 0x00086400000e0000 */
.L_x_515:
[----:B------:R-:W-:Y:S01]  /*10290*/  MOV R14, c[0x0][0x4e8] ;  /* 0x00013a00000e7a02 */ /* 0x000fe20000000f00 */
[----:B------:R-:W-:Y:S04]  /*102a0*/  BSSY B0, `(.L_x_498) ;  /* 0x000001b000007945 */ /* 0x000fe80003800000 */
[----:B------:R-:W-:-:S05]  /*102b0*/  IMAD R14, R14, c[0x0][0x388], RZ ;  /* 0x0000e2000e0e7a24 */ /* 0x000fca00078e02ff */
[----:B------:R-:W-:-:S13]  /*102c0*/  ISETP.GE.AND P0, PT, R12, R14, PT ;  /* 0x0000000e0c00720c */ /* 0x000fda0003f06270 */
[----:B------:R-:W-:Y:S05]  /*102d0*/  @P0 BRA `(.L_x_499) ;  /* 0x0000017000000947 */ /* 0x000fea0003800000 */
[----:B------:R-:W5:Y:S04]  /*102e0*/  LDL.64 R6, [R1+0x90] ;  /* 0x0000900001067983 */ /* 0x000f680000100a00 */
[----:B--2---:R-:W2:Y:S04]  /*102f0*/  LDL R4, [R1+0x9c] ;  /* 0x00009c0001047983 */ /* 0x004ea80000100800 */
[----:B----4-:R-:W4:Y:S04]  /*10300*/  LDL R17, [R1+0x98] ;  /* 0x0000980001117983 */ /* 0x010f280000100800 */
[----:B---3--:R-:W3:Y:S04]  /*10310*/  LDL R15, [R1+0x88] ;  /* 0x00008800010f7983 */ /* 0x008ee80000100800 */
[----:B------:R-:W3:Y:S04]  /*10320*/  LDL R5, [R1+0xbc] ;  /* 0x0000bc0001057983 */ /* 0x000ee80000100800 */
[----:B------:R-:W3:Y:S04]  /*10330*/  LDL R18, [R1+0xb8] ;  /* 0x0000b80001127983 */ /* 0x000ee80000100800 */
[----:B------:R-:W3:Y:S01]  /*10340*/  LDL R16, [R1+0xb4] ;  /* 0x0000b40001107983 */ /* 0x000ee20000100800 */
[----:B-----5:R-:W-:-:S02]  /*10350*/  ISETP.GE.AND P3, PT, R6, c[0x0][0x3c8], PT ;  /* 0x0000f20006007a0c */ /* 0x020fc40003f66270 */
[----:B--2---:R-:W-:Y:S02]  /*10360*/  ISETP.GE.AND P2, PT, R4, c[0x0][0x3c8], PT ;  /* 0x0000f20004007a0c */ /* 0x004fe40003f46270 */
[----:B----4-:R-:W-:Y:S02]  /*10370*/  ISETP.GE.AND P1, PT, R17, c[0x0][0x3c8], PT ;  /* 0x0000f20011007a0c */ /* 0x010fe40003f26270 */
[----:B---3--:R-:W-:-:S07]  /*10380*/  ISETP.GE.AND P0, PT, R15, c[0x0][0x3c8], PT ;  /* 0x0000f2000f007a0c */ /* 0x008fce0003f06270 */
[-C--:B-1----:R-:W-:Y:S02]  /*10390*/  @!P3 LEA R10, P4, R6, R0.reuse, 0x1 ;  /* 0x00000000060ab211 */ /* 0x082fe400078808ff */
[----:B------:R-:W-:Y:S02]  /*103a0*/  @!P2 LEA R8, P6, R4, R0, 0x1 ;  /* 0x000000000408a211 */ /* 0x000fe400078c08ff */
[----:B------:R-:W-:Y:S02]  /*103b0*/  @!P3 LEA.HI.X R11, R6, R2, R7, 0x1, P4 ;  /* 0x00000002060bb211 */ /* 0x000fe400020f0c07 */
[----:B------:R-:W-:Y:S02]  /*103c0*/  @!P1 LEA R6, P5, R17, R0, 0x1 ;  /* 0x0000000011069211 */ /* 0x000fe400078a08ff */
[----:B------:R-:W-:Y:S02]  /*103d0*/  @!P2 LEA.HI.X R9, R4, R2, R5, 0x1, P6 ;  /* 0x000000020409a211 */ /* 0x000fe400030f0c05 */
[----:B------:R-:W-:-:S02]  /*103e0*/  @!P0 LEA R4, P4, R15, R0, 0x1 ;  /* 0x000000000f048211 */ /* 0x000fc400078808ff */
[-C--:B------:R-:W-:Y:S02]  /*103f0*/  @!P1 LEA.HI.X R7, R17, R2.reuse, R18, 0x1, P5 ;  /* 0x0000000211079211 */ /* 0x080fe400028f0c12 */
[----:B------:R-:W-:Y:S01]  /*10400*/  @!P0 LEA.HI.X R5, R15, R2, R16, 0x1, P4 ;  /* 0x000000020f058211 */ /* 0x000fe200020f0c10 */
[----:B------:R1:W-:Y:S04]  /*10410*/  @!P3 ST.E.128 [R10.64], RZ ;  /* 0x000000ff0a00b985 */ /* 0x0003e8000c101d06 */
[----:B------:R1:W-:Y:S04]  /*10420*/  @!P2 ST.E.128 [R8.64], RZ ;  /* 0x000000ff0800a985 */ /* 0x0003e8000c101d06 */
[----:B------:R1:W-:Y:S04]  /*10430*/  @!P1 ST.E.128 [R6.64], RZ ;  /* 0x000000ff06009985 */ /* 0x0003e8000c101d06 */
[----:B------:R1:W-:Y:S02]  /*10440*/  @!P0 ST.E.128 [R4.64], RZ ;  /* 0x000000ff04008985 */ /* 0x0003e4000c101d06 */
.L_x_499:
[----:B------:R-:W-:Y:S05]  /*10450*/  BSYNC B0 ;  /* 0x0000000000007941 */ /* 0x000fea0003800000 */
.L_x_498:
[----:B------:R-:W-:Y:S05]  /*10460*/  BRA.DIV ~URZ, `(.L_x_500) ;  /* 0x000009527f007947 */ /* 0x000fea000b800000 */
[----:B---3--:R3:W2:Y:S04]  /*10470*/  SHFL.IDX PT, R2, R3, 0x1, 0x181f ;  /* 0x00381f0003027f89 */ /* 0x0086a800000e0000 */
[----:B-1----:R3:W1:Y:S02]  /*10480*/  SHFL.IDX PT, R0, R13, 0x1, 0x181f ;  /* 0x00381f000d007f89 */ /* 0x00266400000e0000 */
.L_x_516:
[----:B------:R-:W-:Y:S01]  /*10490*/  IADD3 R4, R12, 0x20, RZ ;  /* 0x000000200c047810 */ /* 0x000fe20007ffe0ff */
[----:B------:R-:W-:Y:S03]  /*104a0*/  BSSY B0, `(.L_x_501) ;  /* 0x000001a000007945 */ /* 0x000fe60003800000 */
[----:B------:R-:W-:-:S13]  /*104b0*/  ISETP.GE.AND P0, PT, R4, R14, PT ;  /* 0x0000000e0400720c */ /* 0x000fda0003f06270 */
[----:B------:R-:W-:Y:S05]  /*104c0*/  @P0 BRA `(.L_x_502) ;  /* 0x0000017000000947 */ /* 0x000fea0003800000 */
[----:B------:R-:W5:Y:S04]  /*104d0*/  LDL.64 R6, [R1+0x90] ;  /* 0x0000900001067983 */ /* 0x000f680000100a00 */
[----:B---3--:R-:W3:Y:S04]  /*104e0*/  LDL R5, [R1+0x9c] ;  /* 0x00009c0001057983 */ /* 0x008ee80000100800 */
[----:B----4-:R-:W4:Y:S04]  /*104f0*/  LDL R17, [R1+0x98] ;  /* 0x0000980001117983 */ /* 0x010f280000100800 */
[----:B--2---:R-:W2:Y:S04]  /*10500*/  LDL R15, [R1+0x88] ;  /* 0x00008800010f7983 */ /* 0x004ea80000100800 */
[----:B------:R-:W2:Y:S04]  /*10510*/  LDL R19, [R1+0xbc] ;  /* 0x0000bc0001137983 */ /* 0x000ea80000100800 */
[----:B------:R-:W2:Y:S04]  /*10520*/  LDL R18, [R1+0xb8] ;  /* 0x0000b80001127983 */ /* 0x000ea80000100800 */
[----:B------:R-:W2:Y:S01]  /*10530*/  LDL R16, [R1+0xb4] ;  /* 0x0000b40001107983 */ /* 0x000ea20000100800 */
[----:B-----5:R-:W-:-:S02]  /*10540*/  ISETP.GE.AND P3, PT, R6, c[0x0][0x3c8], PT ;  /* 0x0000f20006007a0c */ /* 0x020fc40003f66270 */
[----:B---3--:R-:W-:Y:S02]  /*10550*/  ISETP.GE.AND P2, PT, R5, c[0x0][0x3c8], PT ;  /* 0x0000f20005007a0c */ /* 0x008fe40003f46270 */
[----:B----4-:R-:W-:Y:S02]  /*10560*/  ISETP.GE.AND P1, PT, R17, c[0x0][0x3c8], PT ;  /* 0x0000f20011007a0c */ /* 0x010fe40003f26270 */
[----:B--2---:R-:W-:-:S07]  /*10570*/  ISETP.GE.AND P0, PT, R15, c[0x0][0x3c8], PT ;  /* 0x0000f2000f007a0c */ /* 0x004fce0003f06270 */
[CC--:B-1----:R-:W-:Y:S02]  /*10580*/  @!P3 LEA R10, P4, R6.reuse, R0.reuse, 0x1 ;  /* 0x00000000060ab211 */ /* 0x0c2fe400078808ff */
        /* <DEDUP_REMOVED lines=11> */
.L_x_502:
[----:B------:R-:W-:Y:S05]  /*10640*/  BSYNC B0 ;  /* 0x0000000000007941 */ /* 0x000fea0003800000 */
.L_x_501:
[----:B------:R-:W-:Y:S05]  /*10650*/  BRA.DIV ~URZ, `(.L_x_503) ;  /* 0x000008227f007947 */ /* 0x000fea000b800000 */
[----:B--2---:R2:W3:Y:S02]  /*10660*/  SHFL.IDX PT, R2, R3, 0x2, 0x181f ;  /* 0x00581f0003027f89 */ /* 0x0044e400000e0000 */
.L_x_517:
[----:B------:R-:W-:Y:S05]  /*10670*/  BRA.DIV ~URZ, `(.L_x_504) ;  /* 0x000008727f007947 */ /* 0x000fea000b800000 */
[----:B-1----:R1:W2:Y:S02]  /*10680*/  SHFL.IDX PT, R0, R13, 0x2, 0x181f ;  /* 0x00581f000d007f89 */ /* 0x0022a400000e0000 */
.L_x_518:
[----:B------:R-:W-:Y:S01]  /*10690*/  IADD3 R4, R12, 0x40, RZ ;  /* 0x000000400c047810 */ /* 0x000fe20007ffe0ff */
[----:B------:R-:W-:Y:S03]  /*106a0*/  BSSY B0, `(.L_x_505) ;  /* 0x000001a000007945 */ /* 0x000fe60003800000 */
[----:B------:R-:W-:-:S13]  /*106b0*/  ISETP.GE.AND P0, PT, R4, R14, PT ;  /* 0x0000000e0400720c */ /* 0x000fda0003f06270 */
[----:B------:R-:W-:Y:S05]  /*106c0*/  @P0 BRA `(.L_x_506) ;  /* 0x0000017000000947 */ /* 0x000fea0003800000 */
[----:B------:R-:W5:Y:S04]  /*106d0*/  LDL.64 R6, [R1+0x90] ;  /* 0x0000900001067983 */ /* 0x000f680000100a00 */
[----:B----4-:R-:W4:Y:S04]  /*106e0*/  LDL R5, [R1+0x9c] ;  /* 0x00009c0001057983 */ /* 0x010f280000100800 */
[----:B---3--:R-:W3:Y:S04]  /*106f0*/  LDL R17, [R1+0x98] ;  /* 0x0000980001117983 */ /* 0x008ee80000100800 */
[----:B--2---:R-:W2:Y:S04]  /*10700*/  LDL R15, [R1+0x88] ;  /* 0x00008800010f7983 */ /* 0x004ea80000100800 */
[----:B------:R-:W2:Y:S04]  /*10710*/  LDL R19, [R1+0xbc] ;  /* 0x0000bc0001137983 */ /* 0x000ea80000100800 */
[----:B------:R-:W2:Y:S04]  /*10720*/  LDL R18, [R1+0xb8] ;  /* 0x0000b80001127983 */ /* 0x000ea80000100800 */
[----:B------:R-:W2:Y:S01]  /*10730*/  LDL R16, [R1+0xb4] ;  /* 0x0000b40001107983 */ /* 0x000ea20000100800 */
[----:B-----5:R-:W-:-:S02]  /*10740*/  ISETP.GE.AND P3, PT, R6, c[0x0][0x3c8], PT ;  /* 0x0000f20006007a0c */ /* 0x020fc40003f66270 */
[----:B----4-:R-:W-:Y:S02]  /*10750*/  ISETP.GE.AND P2, PT, R5, c[0x0][0x3c8], PT ;  /* 0x0000f20005007a0c */ /* 0x010fe40003f46270 */
[----:B---3--:R-:W-:Y:S02]  /*10760*/  ISETP.GE.AND P1, PT, R17, c[0x0][0x3c8], PT ;  /* 0x0000f20011007a0c */ /* 0x008fe40003f26270 */
[----:B--2---:R-:W-:-:S07]  /*10770*/  ISETP.GE.AND P0, PT, R15, c[0x0][0x3c8], PT ;  /* 0x0000f2000f007a0c */ /* 0x004fce0003f06270 */
[CC--:B------:R-:W-:Y:S02]  /*10780*/  @!P3 LEA R10, P4, R6.reuse, R0.reuse, 0x1 ;  /* 0x00000000060ab211 */ /* 0x0c0fe400078808ff */
        /* <DEDUP_REMOVED lines=11> */
.L_x_506:
[----:B------:R-:W-:Y:S05]  /*10840*/  BSYNC B0 ;  /* 0x0000000000007941 */ /* 0x000fea0003800000 */
.L_x_505:
[----:B------:R-:W-:Y:S05]  /*10850*/  BRA.DIV ~URZ, `(.L_x_507) ;  /* 0x000006f27f007947 */ /* 0x000fea000b800000 */
[----:B---3--:R3:W1:Y:S04]  /*10860*/  SHFL.IDX PT, R2, R3, 0x3, 0x181f ;  /* 0x00781f0003027f89 */ /* 0x00866800000e0000 */
[----:B--2---:R3:W2:Y:S02]  /*10870*/  SHFL.IDX PT, R0, R13, 0x3, 0x181f ;  /* 0x00781f000d007f89 */ /* 0x0046a400000e0000 */
.L_x_519:
[----:B------:R-:W-:-:S04]  /*10880*/  IADD3 R12, R12, 0x60, RZ ;  /* 0x000000600c0c7810 */ /* 0x000fc80007ffe0ff */
        /* <DEDUP_REMOVED lines=8> */
[----:B-1----:R-:W2:Y:S01]  /*10910*/  LDL R13, [R1+0xb4] ;  /* 0x0000b400010d7983 */ /* 0x002ea20000100800 */
[----:B-----5:R-:W-:-:S02]  /*10920*/  ISETP.GE.AND P3, PT, R6, c[0x0][0x3c8], PT ;  /* 0x0000f20006007a0c */ /* 0x020fc40003f66270 */
[----:B---3--:R-:W-:Y:S02]  /*10930*/  ISETP.GE.AND P2, PT, R4, c[0x0][0x3c8], PT ;  /* 0x0000f20004007a0c */ /* 0x008fe40003f46270 */
[----:B----4-:R-:W-:Y:S02]  /*10940*/  ISETP.GE.AND P1, PT, R15, c[0x0][0x3c8], PT ;  /* 0x0000f2000f007a0c */ /* 0x010fe40003f26270 */
[----:B--2---:R-:W-:-:S07]  /*10950*/  ISETP.GE.AND P0, PT, R3, c[0x0][0x3c8], PT ;  /* 0x0000f20003007a0c */ /* 0x004fce0003f06270 */
[-C--:B------:R-:W-:Y:S02]  /*10960*/  @!P3 LEA R10, P4, R6, R0.reuse, 0x1 ;  /* 0x00000000060ab211 */ /* 0x080fe400078808ff */
        /* <DEDUP_REMOVED lines=11> */
.L_x_493:
[----:B----4-:R-:W-:Y:S05]  /*10a20*/  BSYNC B1 ;  /* 0x0000000000017941 */ /* 0x010fea0003800000 */
.L_x_484:
[----:B--2---:R-:W2:Y:S02]  /*10a30*/  LDL R0, [R1+0xec] ;  /* 0x0000ec0001007983 */ /* 0x004ea40000100800 */
[----:B--2---:R-:W-:-:S13]  /*10a40*/  ISETP.NE.AND P0, PT, R0, RZ, PT ;  /* 0x000000ff0000720c */ /* 0x004fda0003f05270 */
[----:B------:R-:W-:Y:S01]  /*10a50*/  @P0 WARPSYNC 0xffffffff ;  /* 0xffffffff00000948 */ /* 0x000fe20003800000 */
[----:B------:R-:W-:Y:S06]  /*10a60*/  @P0 BAR.SYNC.DEFER_BLOCKING 0x5, 0x100 ;  /* 0x0144000000000b1d */ /* 0x000fec0000010000 */
[----:B------:R-:W2:Y:S04]  /*10a70*/  @P0 LDS R0, [0x18100] ;  /* 0x01810000ff000984 */ /* 0x000ea80000000800 */
[----:B--2---:R2:W-:Y:S04]  /*10a80*/  @P0 STL [R1+0xc0], R0 ;  /* 0x0000c00001000387 */ /* 0x0045e80000100800 */
[----:B------:R-:W-:Y:S06]  /*10a90*/  @P0 BAR.ARV 0x4, 0x100 ;  /* 0x0104000000000b1d */ /* 0x000fec0000002000 */
[----:B------:R-:W-:Y:S05]  /*10aa0*/  @P0 BRA `(.L_x_508) ;  /* 0x0000009000000947 */ /* 0x000fea0003800000 */
[----:B------:R-:W-:Y:S05]  /*10ab0*/  BRA.DIV ~URZ, `(.L_x_509) ;  /* 0x000005527f007947 */ /* 0x000fea000b800000 */
[----:B--2---:R2:W4:Y:S02]  /*10ac0*/  SHFL.IDX PT, R0, R81, RZ, 0x1f ;  /* 0x00001fff51007589 */ /* 0x00452400000e0000 */
.L_x_520:
[----:B-1----:R-:W1:Y:S01]  /*10ad0*/  S2R R2, SR_TID.X ;  /* 0x0000000000027919 */ /* 0x002e620000002100 */
[----:B------:R-:W-:Y:S03]  /*10ae0*/  WARPSYNC 0xffffffff ;  /* 0xffffffff00007948 */ /* 0x000fe60003800000 */
[----:B------:R-:W-:Y:S06]  /*10af0*/  BAR.SYNC.DEFER_BLOCKING 0x4, 0x100 ;  /* 0x0104000000007b1d */ /* 0x000fec0000010000 */
[----:B----4-:R4:W-:Y:S01]  /*10b00*/  STL [R1+0xc0], R0 ;  /* 0x0000c00001007387 */ /* 0x0109e20000100800 */
[----:B-1----:R-:W-:-:S13]  /*10b10*/  LOP3.LUT P0, RZ, R2, 0xff, RZ, 0xc0, !PT ;  /* 0x000000ff02ff7812 */ /* 0x002fda000780c0ff */
[----:B------:R4:W-:Y:S04]  /*10b20*/  @!P0 STS [0x18100], R81 ;  /* 0x01810051ff008388 */ /* 0x0009e80000000800 */
[----:B------:R-:W-:Y:S06]  /*10b30*/  BAR.ARV 0x5, 0x100 ;  /* 0x0144000000007b1d */ /* 0x000fec0000002000 */
.L_x_508:
[----:B--2-4-:R-:W2:Y:S02]  /*10b40*/  LDL R0, [R1+0xc0] ;  /* 0x0000c00001007983 */ /* 0x014ea40000100800 */
[----:B--2---:R-:W-:-:S13]  /*10b50*/  ISETP.GE.AND P0, PT, R0, c[0x0][0x538], PT ;  /* 0x00014e0000007a0c */ /* 0x004fda0003f06270 */
[----:B-1-3-5:R-:W-:Y:S01]  /*10b60*/  @P0 CALL.REL.NOINC `(.L_x_510) ;  /* 0x0000001000000944 */ /* 0x02afe20003c00000 */
[----:B------:R-:W-:Y:S05]  /*10b70*/  BRA `(.L_x_511) ;  /* 0xffff007000007947 */ /* 0x000fea000383ffff */
.L_x_510:
[----:B------:R-:W-:Y:S05]  /*10b80*/  EXIT ;  /* 0x000000000000794d */ /* 0x000fea0003800000 */
.L_x_480:
[----:B------:R1:W5:Y:S01]  /*10b90*/  LDL R0, [R1+0x7c] ;  /* 0x00007c0001007983 */ /* 0x0003620000100800 */
[----:B------:R-:W-:Y:S02]  /*10ba0*/  MOV R3, 0x2 ;  /* 0x0000000200037802 */ /* 0x000fe40000000f00 */
[----:B------:R-:W-:Y:S02]  /*10bb0*/  MOV R2, 0x10bd0 ;  /* 0x00010bd000027802 */ /* 0x000fe40000000f00 */
[----:B-1---5:R-:W-:Y:S05]  /*10bc0*/  CALL.REL.NOINC `($__internal_0_$__cuda_sm70_shflsync_bfly_p) ;  /* 0x000004a000007944 */ /* 0x022fea0003c00000 */
[----:B------:R-:W-:Y:S01]  /*10bd0*/  MOV R4, R5 ;  /* 0x0000000500047202 */ /* 0x000fe20000000f00 */
[----:B------:R-:W-:Y:S05]  /*10be0*/  BRA `(.L_x_512) ;  /* 0xffffd0a000007947 */ /* 0x000fea000383ffff */
.L_x_481:
[----:B------:R-:W-:Y:S01]  /*10bf0*/  IMAD.MOV.U32 R0, RZ, RZ, R4 ;  /* 0x000000ffff007224 */ /* 0x000fe200078e0004 */
[----:B------:R-:W-:Y:S02]  /*10c00*/  MOV R3, 0x1 ;  /* 0x0000000100037802 */ /* 0x000fe40000000f00 */
[----:B------:R-:W-:Y:S02]  /*10c10*/  MOV R2, 0x10c30 ;  /* 0x00010c3000027802 */ /* 0x000fe40000000f00 */
[----:B-----5:R-:W-:Y:S05]  /*10c20*/  CALL.REL.NOINC `($__internal_0_$__cuda_sm70_shflsync_bfly_p) ;  /* 0x0000044000007944 */ /* 0x020fea0003c00000 */
[----:B------:R1:W5:Y:S01]  /*10c30*/  LDL R0, [R1+0x80] ;  /* 0x0000800001007983 */ /* 0x0003620000100800 */
[----:B------:R-:W-:Y:S01]  /*10c40*/  FADD.FTZ R4, R4, R5 ;  /* 0x0000000504047221 */ /* 0x000fe20000010000 */
[----:B------:R-:W-:Y:S02]  /*10c50*/  MOV R3, 0x2 ;  /* 0x0000000200037802 */ /* 0x000fe40000000f00 */
[----:B------:R-:W-:-:S02]  /*10c60*/  MOV R2, 0x10c80 ;  /* 0x00010c8000027802 */ /* 0x000fc40000000f00 */
[----:B-1---5:R-:W-:Y:S05]  /*10c70*/  CALL.REL.NOINC `($__internal_0_$__cuda_sm70_shflsync_bfly_p) ;  /* 0x000003f000007944 */ /* 0x022fea0003c00000 */
[----:B------:R-:W2:Y:S01]  /*10c80*/  LDL.LU R0, [R1+0x80] ;  /* 0x0000800001007983 */ /* 0x000ea20000300800 */
[----:B------:R-:W-:-:S02]  /*10c90*/  MOV R3, 0x1 ;  /* 0x0000000100037802 */ /* 0x000fc40000000f00 */
[----:B------:R-:W-:Y:S01]  /*10ca0*/  MOV R2, 0x10cd0 ;  /* 0x00010cd000027802 */ /* 0x000fe20000000f00 */
[----:B--2---:R-:W-:Y:S02]  /*10cb0*/  FADD.FTZ R0, R0, R5 ;  /* 0x0000000500007221 */ /* 0x004fe40000010000 */
[----:B------:R-:W-:Y:S05]  /*10cc0*/  CALL.REL.NOINC `($__internal_0_$__cuda_sm70_shflsync_bfly_p) ;  /* 0x000003a000007944 */ /* 0x000fea0003c00000 */
[----:B------:R-:W-:Y:S01]  /*10cd0*/  MOV R3, R5 ;  /* 0x0000000500037202 */ /* 0x000fe20000000f00 */
[----:B------:R-:W-:Y:S05]  /*10ce0*/  BRA `(.L_x_513) ;  /* 0xffffd03000007947 */ /* 0x000fea000383ffff */
.L_x_496:
[----:B------:R-:W-:Y:S01]  /*10cf0*/  IMAD.MOV.U32 R5, RZ, RZ, R3 ;  /* 0x000000ffff057224 */ /* 0x000fe200078e0003 */
[----:B------:R-:W-:Y:S01]  /*10d00*/  MOV R4, RZ ;  /* 0x000000ff00047202 */ /* 0x000fe20000000f00 */
[----:B------:R-:W-:Y:S01]  /*10d10*/  IMAD.MOV.U32 R0, RZ, RZ, 0x181f ;  /* 0x0000181fff007424 */ /* 0x000fe200078e00ff */
[----:B------:R-:W-:Y:S02]  /*10d20*/  MOV R6, 0x10d40 ;  /* 0x00010d4000067802 */ /* 0x000fe40000000f00 */
[----:B--2---:R-:W-:Y:S05]  /*10d30*/  CALL.REL.NOINC `($__internal_1_$__cuda_sm70_shflsync_idx_p) ;  /* 0x0000037000007944 */ /* 0x004fea0003c00000 */
[----:B------:R-:W-:Y:S01]  /*10d40*/  MOV R2, R0 ;  /* 0x0000000000027202 */ /* 0x000fe20000000f00 */
[----:B------:R-:W-:Y:S05]  /*10d50*/  BRA `(.L_x_514) ;  /* 0xfffff51000007947 */ /* 0x000fea000383ffff */
.L_x_497:
[----:B------:R-:W-:Y:S01]  /*10d60*/  IMAD.MOV.U32 R5, RZ, RZ, R13 ;  /* 0x000000ffff057224 */ /* 0x000fe200078e000d */
[----:B------:R-:W-:Y:S01]  /*10d70*/  MOV R4, RZ ;  /* 0x000000ff00047202 */ /* 0x000fe20000000f00 */
[----:B------:R-:W-:Y:S01]  /*10d80*/  IMAD.MOV.U32 R0, RZ, RZ, 0x181f ;  /* 0x0000181fff007424 */ /* 0x000fe200078e00ff */
[----:B------:R-:W-:Y:S02]  /*10d90*/  MOV R6, 0x10db0 ;  /* 0x00010db000067802 */ /* 0x000fe40000000f00 */
[----:B-123--:R-:W-:Y:S05]  /*10da0*/  CALL.REL.NOINC `($__internal_1_$__cuda_sm70_shflsync_idx_p) ;  /* 0x0000030000007944 */ /* 0x00efea0003c00000 */
[----:B------:R-:W-:Y:S05]  /*10db0*/  BRA `(.L_x_515) ;  /* 0xfffff4d000007947 */ /* 0x000fea000383ffff */
.L_x_500:
[----:B-1----:R-:W-:Y:S01]  /*10dc0*/  IMAD.MOV.U32 R5, RZ, RZ, R3 ;  /* 0x000000ffff057224 */ /* 0x002fe200078e0003 */
[----:B------:R-:W-:Y:S01]  /*10dd0*/  MOV R4, 0x1 ;  /* 0x0000000100047802 */ /* 0x000fe20000000f00 */
[----:B------:R-:W-:Y:S01]  /*10de0*/  IMAD.MOV.U32 R0, RZ, RZ, 0x181f ;  /* 0x0000181fff007424 */ /* 0x000fe200078e00ff */
[----:B------:R-:W-:-:S02]  /*10df0*/  MOV R6, 0x10e10 ;  /* 0x00010e1000067802 */ /* 0x000fc40000000f00 */
[----:B--234-:R-:W-:Y:S05]  /*10e00*/  CALL.REL.NOINC `($__internal_1_$__cuda_sm70_shflsync_idx_p) ;  /* 0x000002a000007944 */ /* 0x01cfea0003c00000 */
[----:B------:R-:W-:Y:S01]  /*10e10*/  IMAD.MOV.U32 R2, RZ, RZ, R0 ;  /* 0x000000ffff027224 */ /* 0x000fe200078e0000 */
[----:B------:R-:W-:Y:S01]  /*10e20*/  MOV R4, 0x1 ;  /* 0x0000000100047802 */ /* 0x000fe20000000f00 */
[----:B------:R-:W-:Y:S01]  /*10e30*/  IMAD.MOV.U32 R5, RZ, RZ, R13 ;  /* 0x000000ffff057224 */ /* 0x000fe200078e000d */
[----:B------:R-:W-:-:S02]  /*10e40*/  MOV R0, 0x181f ;  /* 0x0000181f00007802 */ /* 0x000fc40000000f00 */
[----:B------:R-:W-:Y:S02]  /*10e50*/  MOV R6, 0x10e70 ;  /* 0x00010e7000067802 */ /* 0x000fe40000000f00 */
[----:B------:R-:W-:Y:S05]  /*10e60*/  CALL.REL.NOINC `($__internal_1_$__cuda_sm70_shflsync_idx_p) ;  /* 0x0000024000007944 */ /* 0x000fea0003c00000 */
[----:B------:R-:W-:Y:S05]  /*10e70*/  BRA `(.L_x_516) ;  /* 0xfffff61000007947 */ /* 0x000fea000383ffff */
.L_x_503:
[----:B-1----:R-:W-:Y:S01]  /*10e80*/  IMAD.MOV.U32 R5, RZ, RZ, R3 ;  /* 0x000000ffff057224 */ /* 0x002fe200078e0003 */
[----:B------:R-:W-:Y:S01]  /*10e90*/  MOV R4, 0x2 ;  /* 0x0000000200047802 */ /* 0x000fe20000000f00 */
[----:B------:R-:W-:Y:S01]  /*10ea0*/  IMAD.MOV.U32 R0, RZ, RZ, 0x181f ;  /* 0x0000181fff007424 */ /* 0x000fe200078e00ff */
[----:B------:R-:W-:Y:S02]  /*10eb0*/  MOV R6, 0x10ed0 ;  /* 0x00010ed000067802 */ /* 0x000fe40000000f00 */
[----:B--234-:R-:W-:Y:S05]  /*10ec0*/  CALL.REL.NOINC `($__internal_1_$__cuda_sm70_shflsync_idx_p) ;  /* 0x000001e000007944 */ /* 0x01cfea0003c00000 */
[----:B------:R-:W-:Y:S01]  /*10ed0*/  MOV R2, R0 ;  /* 0x0000000000027202 */ /* 0x000fe20000000f00 */
[----:B------:R-:W-:Y:S05]  /*10ee0*/  BRA `(.L_x_517) ;  /* 0xfffff78000007947 */ /* 0x000fea000383ffff */
.L_x_504:
[----:B-1----:R-:W-:Y:S01]  /*10ef0*/  IMAD.MOV.U32 R5, RZ, RZ, R13 ;  /* 0x000000ffff057224 */ /* 0x002fe200078e000d */
[----:B------:R-:W-:Y:S01]  /*10f00*/  MOV R4, 0x2 ;  /* 0x0000000200047802 */ /* 0x000fe20000000f00 */
[----:B------:R-:W-:Y:S01]  /*10f10*/  IMAD.MOV.U32 R0, RZ, RZ, 0x181f ;  /* 0x0000181fff007424 */ /* 0x000fe200078e00ff */
[----:B------:R-:W-:Y:S02]  /*10f20*/  MOV R6, 0x10f40 ;  /* 0x00010f4000067802 */ /* 0x000fe40000000f00 */
[----:B--234-:R-:W-:Y:S05]  /*10f30*/  CALL.REL.NOINC `($__internal_1_$__cuda_sm70_shflsync_idx_p) ;  /* 0x0000017000007944 */ /* 0x01cfea0003c00000 */
[----:B------:R-:W-:Y:S05]  /*10f40*/  BRA `(.L_x_518) ;  /* 0xfffff74000007947 */ /* 0x000fea000383ffff */
.L_x_507:
[----:B--2---:R-:W-:Y:S01]  /*10f50*/  IMAD.MOV.U32 R5, RZ, RZ, R3 ;  /* 0x000000ffff057224 */ /* 0x004fe200078e0003 */
[----:B------:R-:W-:Y:S01]  /*10f60*/  MOV R4, 0x3 ;  /* 0x0000000300047802 */ /* 0x000fe20000000f00 */
[----:B------:R-:W-:Y:S01]  /*10f70*/  IMAD.MOV.U32 R0, RZ, RZ, 0x181f ;  /* 0x0000181fff007424 */ /* 0x000fe200078e00ff */
[----:B------:R-:W-:-:S02]  /*10f80*/  MOV R6, 0x10fa0 ;  /* 0x00010fa000067802 */ /* 0x000fc40000000f00 */
[----:B-1-34-:R-:W-:Y:S05]  /*10f90*/  CALL.REL.NOINC `($__internal_1_$__cuda_sm70_shflsync_idx_p) ;  /* 0x0000011000007944 */ /* 0x01afea0003c00000 */
[----:B------:R-:W-:Y:S01]  /*10fa0*/  IMAD.MOV.U32 R2, RZ, RZ, R0 ;  /* 0x000000ffff027224 */ /* 0x000fe200078e0000 */
[----:B------:R-:W-:Y:S01]  /*10fb0*/  MOV R4, 0x3 ;  /* 0x0000000300047802 */ /* 0x000fe20000000f00 */
[----:B------:R-:W-:Y:S01]  /*10fc0*/  IMAD.MOV.U32 R5, RZ, RZ, R13 ;  /* 0x000000ffff057224 */ /* 0x000fe200078e000d */
[----:B------:R-:W-:-:S02]  /*10fd0*/  MOV R0, 0x181f ;  /* 0x0000181f00007802 */ /* 0x000fc40000000f00 */
[----:B------:R-:W-:Y:S02]  /*10fe0*/  MOV R6, 0x11000 ;  /* 0x0001100000067802 */ /* 0x000fe40000000f00 */
[----:B------:R-:W-:Y:S05]  /*10ff0*/  CALL.REL.NOINC `($__internal_1_$__cuda_sm70_shflsync_idx_p) ;  /* 0x000000b000007944 */ /* 0x000fea0003c00000 */
[----:B------:R-:W-:Y:S05]  /*11000*/  BRA `(.L_x_519) ;  /* 0xfffff87000007947 */ /* 0x000fea000383ffff */
.L_x_509:
[----:B-1----:R-:W-:Y:S01]  /*11010*/  IMAD.MOV.U32 R5, RZ, RZ, R81 ;  /* 0x000000ffff057224 */ /* 0x002fe200078e0051 */
[----:B------:R-:W-:Y:S01]  /*11020*/  MOV R4, RZ ;  /* 0x000000ff00047202 */ /* 0x000fe20000000f00 */
[----:B--2---:R-:W-:Y:S01]  /*11030*/  IMAD.MOV.U32 R0, RZ, RZ, 0x1f ;  /* 0x0000001fff007424 */ /* 0x004fe200078e00ff */
[----:B------:R-:W-:Y:S02]  /*11040*/  MOV R6, 0x11060 ;  /* 0x0001106000067802 */ /* 0x000fe40000000f00 */
[----:B---3-5:R-:W-:Y:S05]  /*11050*/  CALL.REL.NOINC `($__internal_1_$__cuda_sm70_shflsync_idx_p) ;  /* 0x0000005000007944 */ /* 0x028fea0003c00000 */
[----:B------:R-:W-:Y:S05]  /*11060*/  BRA `(.L_x_520) ;  /* 0xfffffa6000007947 */ /* 0x000fea000383ffff */
        .weak           $__internal_0_$__cuda_sm70_shflsync_bfly_p
        .type           $__internal_0_$__cuda_sm70_shflsync_bfly_p,@function
        .size           $__internal_0_$__cuda_sm70_shflsync_bfly_p,($__internal_1_$__cuda_sm70_shflsync_idx_p - $__internal_0_$__cuda_sm70_shflsync_bfly_p)
$__internal_0_$__cuda_sm70_shflsync_bfly_p:
[----:B------:R-:W-:Y:S04]  /*11070*/  WARPSYNC R6 ;  /* 0x0000000600007348 */ /* 0x000fe80003800000 */
[----:B------:R1:W2:Y:S02]  /*11080*/  SHFL.BFLY PT, R5, R0, R3, R7 ;  /* 0x0c00000300057389 */ /* 0x0002a400000e0007 */
[----:B-1----:R-:W-:-:S04]  /*11090*/  MOV R3, 0x0 ;  /* 0x0000000000037802 */ /* 0x002fc80000000f00 */
[----:B--2---:R-:W-:Y:S05]  /*110a0*/  RET.REL.NODEC R2 `(_ZN7cutlass13device_kernelIN5flash19enable_sm80_to_sm89INS1_16FlashAttnFwdSm80INS1_25CollectiveMainloopFwdSm80ILi8ELi1ELb1EN4cute5tupleIJNS5_1CILi128EEENS7_ILi64EEENS7_ILi256EEEEEELi256ENS_10bfloat16_tEfNS_4arch4Sm80ELb1ELb0ELb1ELb0ELb0ELb0ELb1ELb0EEENS1_21CollectiveEpilogueFwdINS6_IJS8_SA_S9_EEENS6_IJNS7_ILi1EEESI_SI_EEESC_SE_Li256ELb0ELb1ELb0ELb0EEENS1_30DynamicPersistentTileSchedulerILi256ELi256ELb0ELb1ELb0EEEEEEEEEvNT_6ParamsE) ;  /* 0xfffeef5002007950 */ /* 0x004fea0003c3ffff */
        .weak           $__internal_1_$__cuda_sm70_shflsync_idx_p
        .type           $__internal_1_$__cuda_sm70_shflsync_idx_p,@function
        .size           $__internal_1_$__cuda_sm70_shflsync_idx_p,(.L_x_3062 - $__internal_1_$__cuda_sm70_shflsync_idx_p)
$__internal_1_$__cuda_sm70_shflsync_idx_p:
[----:B------:R-:W-:Y:S04]  /*110b0*/  WARPSYNC R83 ;  /* 0x0000005300007348 */ /* 0x000fe80003800000 */
[----:B------:R1:W2:Y:S02]  /*110c0*/  SHFL.IDX PT, R0, R5, R4, R0 ;  /* 0x0000000405007389 */ /* 0x0002a400000e0000 */
[----:B-1----:R-:W-:Y:S02]  /*110d0*/  MOV R4, R6 ;  /* 0x0000000600047202 */ /* 0x002fe40000000f00 */
[----:B------:R-:W-:-:S04]  /*110e0*/  MOV R5, 0x0 ;  /* 0x0000000000057802 */ /* 0x000fc80000000f00 */
[----:B--2---:R-:W-:Y:S05]  /*110f0*/  RET.REL.NODEC R4 `(_ZN7cutlass13device_kernelIN5flash19enable_sm80_to_sm89INS1_16FlashAttnFwdSm80INS1_25CollectiveMainloopFwdSm80ILi8ELi1ELb1EN4cute5tupleIJNS5_1CILi128EEENS7_ILi64EEENS7_ILi256EEEEEELi256ENS_10bfloat16_tEfNS_4arch4Sm80ELb1ELb0ELb1ELb0ELb0ELb0ELb1ELb0EEENS1_21CollectiveEpilogueFwdINS6_IJS8_SA_S9_EEENS6_IJNS7_ILi1EEESI_SI_EEESC_SE_Li256ELb0ELb1ELb0ELb0EEENS1_30DynamicPersistentTileSchedulerILi256ELi256ELb0ELb1ELb0EEEEEEEEEvNT_6ParamsE) ;  /* 0xfffeef0004007950 */ /* 0x004fea0003c3ffff */
.L_x_521:
        /* <DEDUP_REMOVED lines=16> */
.L_x_3062:


//--------------------- .text._ZN7cutlass13device_kernelIN5flash19enable_sm80_to_sm89INS1_16FlashAttnFwdSm80INS1_25CollectiveMainloopFwdSm80ILi8ELi1ELb1EN4cute5tupleIJNS5_1CILi128EEENS7_ILi64EEENS7_ILi256EEEEEELi256ENS_10bfloat16_tEfNS_4arch4Sm80ELb1ELb0ELb1ELb1ELb0ELb0ELb1ELb0EEENS1_21CollectiveEpilogueFwdINS6_IJS8_SA_S9_EEENS6_IJNS7_ILi1EEESI_SI_EEESC_SE_Li256ELb1ELb1ELb0ELb0EEENS1_19SingleTileSchedulerILb1ELb0ELb1ELi128EEEEEEEEEvNT_6ParamsE --------------------------
	.section	.text._ZN7cutlass13device_kernelIN5flash19enable_sm80_to_sm89INS1_16FlashAttnFwdSm80INS1_25CollectiveMainloopFwdSm80ILi8ELi1ELb1EN4cute5tupleIJNS5_1CILi128EEENS7_ILi64EEENS7_ILi256EEEEEELi256ENS_10bfloat16_tEfNS_4arch4Sm80ELb1ELb0ELb1ELb1ELb0ELb0ELb1ELb0EEENS1_21CollectiveEpilogueFwdINS6_IJS8_SA_S9_EEENS6_IJNS7_ILi1EEESI_SI_EEESC_SE_Li256ELb1ELb1ELb0ELb0EEENS1_19SingleTileSchedulerILb1ELb0ELb1ELi128EEEEEEEEEvNT_6ParamsE,"ax",@progbits
	.sectioninfo	@"SHI_REGISTERS=255"
	.align	128
.text._ZN7cutlass13device_kernelIN5flash19enable_sm80_to_sm89INS1_16FlashAttnFwdSm80INS1_25CollectiveMainloopFwdSm80ILi8ELi1ELb1EN4cute5tupleIJNS5_1CILi128EEENS7_ILi64EEENS7_ILi256EEEEEELi256ENS_10bfloat16_tEfNS_4arch4Sm80ELb1ELb0ELb1ELb1ELb0ELb0ELb1ELb0EEENS1_21CollectiveEpilogueFwdINS6_IJS8_SA_S9_EEENS6_IJNS7_ILi1EEESI_SI_EEESC_SE_Li256ELb1ELb1ELb0ELb0EEENS1_19SingleTileSchedulerILb1ELb0ELb1ELi128EEEEEEEEEvNT_6ParamsE:
        .type           _ZN7cutlass13device_kernelIN5flash19enable_sm80_to_sm89INS1_16FlashAttnFwdSm80INS1_25CollectiveMainloopFwdSm80ILi8ELi1ELb1EN4cute5tupleIJNS5_1CILi128EEENS7_ILi64EEENS7_ILi256EEEEEELi256ENS_10bfloat16_tEfNS_4arch4Sm80ELb1ELb0ELb1ELb1ELb0ELb0ELb1ELb0EEENS1_21CollectiveEpilogueFwdINS6_IJS8_SA_S9_EEENS6_IJNS7_ILi1EEESI_SI_EEESC_SE_Li256ELb1ELb1ELb0ELb0EEENS1_19SingleTileSchedulerILb1ELb0ELb1ELi128EEEEEEEEEvNT_6ParamsE,@function
        .size           _ZN7cutlass13device_kernelIN5flash19enable_sm80_to_sm89INS1_16FlashAttnFwdSm80INS1_25CollectiveMainloopFwdSm80ILi8ELi1ELb1EN4cute5tupleIJNS5_1CILi128EEENS7_ILi64EEENS7_ILi256EEEEEELi256ENS_10bfloat16_tEfNS_4arch4Sm80ELb1ELb0ELb1ELb1ELb0ELb0ELb1ELb0EEENS1_21CollectiveEpilogueFwdINS6_IJS8_SA_S9_EEENS6_IJNS7_ILi1EEESI_SI_EEESC_SE_Li256ELb1ELb1ELb0ELb0EEENS1_19SingleTileSchedulerILb1ELb0ELb1ELi128EEEEEEEEEvNT_6ParamsE,(.L_x_3065 - _ZN7cutlass13device_kernelIN5flash19enable_sm80_to_sm89INS1_16FlashAttnFwdSm80INS1_25CollectiveMainloopFwdSm80ILi8ELi1ELb1EN4cute5tupleIJNS5_1CILi128EEENS7_ILi64EEENS7_ILi256EEEEEELi256ENS_10bfloat16_tEfNS_4arch4Sm80ELb1ELb0ELb1ELb1ELb0ELb0ELb1ELb0EEENS1_21CollectiveEpilogueFwdINS6_IJS8_SA_S9_EEENS6_IJNS7_ILi1EEESI_SI_EEESC_SE_Li256ELb1ELb1ELb0ELb0EEENS1_19SingleTileSchedulerILb1ELb0ELb1ELi128EEEEEEEEEvNT_6ParamsE)
        .other          _ZN7cutlass13device_kernelIN5flash19enable_sm80_to_sm89INS1_16FlashAttnFwdSm80INS1_25CollectiveMainloopFwdSm80ILi8ELi1ELb1EN4cute5tupleIJNS5_1CILi128EEENS7_ILi64EEENS7_ILi256EEEEEELi256ENS_10bfloat16_tEfNS_4arch4Sm80ELb1ELb0ELb1ELb1ELb0ELb0ELb1ELb0EEENS1_21CollectiveEpilogueFwdINS6_IJS8_SA_S9_EEENS6_IJNS7_ILi1EEESI_SI_EEESC_SE_Li256ELb1ELb1ELb0ELb0EEENS1_19SingleTileSchedulerILb1ELb0ELb1ELi128EEEEEEEEEvNT_6ParamsE,@"STO_CUDA_ENTRY STV_DEFAULT"
_ZN7cutlass13device_kernelIN5flash19enable_sm80_to_sm89INS1_16FlashAttnFwdSm80INS1_25CollectiveMainloopFwdSm80ILi8ELi1ELb1EN4cute5tupleIJNS5_1CILi128EEENS7_ILi64EEENS7_ILi256EEEEEELi256ENS_10bfloat16_tEfNS_4arch4Sm80ELb1ELb0ELb1ELb1ELb0ELb0ELb1ELb0EEENS1_21CollectiveEpilogueFwdINS6_IJS8_SA_S9_EEENS6_IJNS7_ILi1EEESI_SI_EEESC_SE_Li256ELb1ELb1ELb0ELb0EEENS1_19SingleTileSchedulerILb1ELb0ELb1ELi128EEEEEEEEEvNT_6ParamsE:
[----:B------:R-:W-:Y:S02]  /*0000*/  MOV R1, c[0x0][0x28] ;  /* 0x00000a0000017a02 */ /* 0x000fe40000000f00 */
[----:B------:R-:W1:Y:S01]  /*0010*/  S2R R101, SR_TID.X ;  /* 0x0000000000657919 */ /* 0x000e620000002100 */
[----:B------:R-:W-:Y:S01]  /*0020*/  IMAD.MOV.U32 R23, RZ, RZ, 0x4 ;  /* 0x00000004ff177424 */ /* 0x000fe200078e00ff */
[----:B------:R-:W2:Y:S01]  /*0030*/  S2UR UR6, SR_CTAID.X ;  /* 0x00000000000679c3 */ /* 0x000ea20000002500 */
[----:B------:R-:W-:Y:S01]  /*0040*/  ULDC.64 UR22, c[0x0][0x118] ;  /* 0x0000460000167ab9 */ /* 0x000fe20000000a00 */
[----:B------:R-:W3:Y:S01]  /*0050*/  S2R R5, SR_CTAID.Z ;  /* 0x0000000000057919 */ /* 0x000ee20000002700 */
[----:B------:R-:W-:Y:S02]  /*0060*/  IADD3 R1, R1, -0x130, RZ ;  /* 0xfffffed001017810 */ /* 0x000fe40007ffe0ff */
[----:B-1----:R-:W-:Y:S01]  /*0070*/  SHF.R.U32.HI R0, RZ, 0x5, R101 ;  /* 0x00000005ff007819 */ /* 0x002fe20000011665 */
[----:B---3--:R-:W-:-:S05]  /*0080*/  IMAD.WIDE R2, R5, R23, c[0x0][0x568] ;  /* 0x00015a0005027625 */ /* 0x008fca00078e0217 */
[----:B------:R-:W1:Y:S02]  /*0090*/  SHFL.IDX PT, R0, R0, RZ, 0x1f ;  /* 0x00001fff00007589 */ /* 0x000e6400000e0000 */
[----:B-1----:R-:W-:-:S13]  /*00a0*/  ISETP.NE.AND P0, PT, R0, RZ, PT ;  /* 0x000000ff0000720c */ /* 0x002fda0003f05270 */
[----:B--2---:R-:W-:Y:S05]  /*00b0*/  @!P0 BRA `(.L_x_522) ;  /* 0x0000014000008947 */ /* 0x004fea0003800000 */
[----:B------:R-:W-:-:S04]  /*00c0*/  ISETP.NE.U32.AND P0, PT, RZ, c[0x0][0x568], PT ;  /* 0x00015a00ff007a0c */ /* 0x000fc80003f05070 */
[----:B------:R-:W-:-:S13]  /*00d0*/  ISETP.NE.AND.EX P0, PT, RZ, c[0x0][0x56c], PT, P0 ;  /* 0x00015b00ff007a0c */ /* 0x000fda0003f05300 */
[----:B------:R-:W-:Y:S05]  /*00e0*/  @!P0 BRA `(.L_x_523) ;  /* 0x0000002000008947 */ /* 0x000fea0003800000 */
[----:B------:R1:W5:Y:S01]  /*00f0*/  LDG.E R0, [R2.64] ;  /* 0x0000001602007981 */ /* 0x000362000c1e1900 */
[----:B------:R-:W-:Y:S05]  /*0100*/  BRA `(.L_x_524) ;  /* 0x0000009000007947 */ /* 0x000fea0003800000 */
.L_x_523:
        /* <DEDUP_REMOVED lines=8> */
.L_x_525:
[----:B------:R-:W-:-:S04]  /*0190*/  MOV R0, c[0x0][0x54c] ;  /* 0x0001530000007a02 */ /* 0x000fc80000000f00 */
.L_x_524:
[----:B------:R-:W-:Y:S01]  /*01a0*/  USHF.L.U32 UR6, UR6, 0x7, URZ ;  /* 0x0000000706067899 */ /* 0x000fe2000800063f */
[----:B-----5:R-:W-:-:S05]  /*01b0*/  IMAD R0, R0, c[0x0][0x548], RZ ;  /* 0x0001520000007a24 */ /* 0x020fca00078e02ff */
[----:B------:R-:W-:-:S04]  /*01c0*/  ISETP.LE.AND P0, PT, R0, UR6, PT ;  /* 0x0000000600007c0c */ /* 0x000fc8000bf03270 */
[----:B------:R-:W-:-:S05]  /*01d0*/  SEL R0, R5, 0xffffffff, !P0 ;  /* 0xffffffff05007807 */ /* 0x000fca0004000000 */
[----:B------:R2:W-:Y:S01]  /*01e0*/  STL [R1+0xe4], R0 ;  /* 0x0000e40001007387 */ /* 0x0005e20000100800 */
[----:B------:R-:W-:Y:S05]  /*01f0*/  BRA `(.L_x_526) ;  /* 0x0000013000007947 */ /* 0x000fea0003800000 */
.L_x_522:
[----:B------:R-:W-:-:S04]  /*0200*/  ISETP.NE.U32.AND P0, PT, RZ, c[0x0][0x568], PT ;  /* 0x00015a00ff007a0c */ /* 0x000fc80003f05070 */
[----:B------:R-:W-:-:S13]  /*0210*/  ISETP.NE.AND.EX P0, PT, RZ, c[0x0][0x56c], PT, P0 ;  /* 0x00015b00ff007a0c */ /* 0x000fda0003f05300 */
[----:B------:R-:W-:Y:S05]  /*0220*/  @!P0 BRA `(.L_x_527) ;  /* 0x0000002000008947 */ /* 0x000fea0003800000 */
[----:B------:R1:W5:Y:S01]  /*0230*/  LDG.E R0, [R2.64] ;  /* 0x0000001602007981 */ /* 0x000362000c1e1900 */
[----:B------:R-:W-:Y:S05]  /*0240*/  BRA `(.L_x_528) ;  /* 0x0000009000007947 */ /* 0x000fea0003800000 */
.L_x_527:
        /* <DEDUP_REMOVED lines=8> */
.L_x_529:
[----:B------:R-:W-:-:S04]  /*02d0*/  MOV R0, c[0x0][0x54c] ;  /* 0x0001530000007a02 */ /* 0x000fc80000000f00 */
.L_x_528:
[----:B------:R-:W-:Y:S01]  /*02e0*/  USHF.L.U32 UR6, UR6, 0x7, URZ ;  /* 0x0000000706067899 */ /* 0x000fe2000800063f */
[----:B-----5:R-:W-:-:S05]  /*02f0*/  IMAD R0, R0, c[0x0][0x548], RZ ;  /* 0x0001520000007a24 */ /* 0x020fca00078e02ff */
[----:B------:R-:W-:-:S04]  /*0300*/  ISETP.LE.AND P0, PT, R0, UR6, PT ;  /* 0x0000000600007c0c */ /* 0x000fc8000bf03270 */
[----:B------:R-:W-:-:S05]  /*0310*/  SEL R0, R5, 0xffffffff, !P0 ;  /* 0xffffffff05007807 */ /* 0x000fca0004000000 */
[----:B------:R2:W-:Y:S04]  /*0320*/  STL [R1+0xe4], R0 ;  /* 0x0000e40001007387 */ /* 0x0005e80000100800 */
.L_x_526:
[----:B------:R-:W3:Y:S02]  /*0330*/  LDL R40, [R1+0xe4] ;  /* 0x0000e40001287983 */ /* 0x000ee40000100800 */
[----:B---3--:R-:W-:-:S13]  /*0340*/  ISETP.GE.AND P0, PT, R40, RZ, PT ;  /* 0x000000ff2800720c */ /* 0x008fda0003f06270 */
[----:B------:R-:W-:Y:S05]  /*0350*/  @!P0 EXIT ;  /* 0x000000000000894d */ /* 0x000fea0003800000 */
[----:B------:R-:W-:Y:S02]  /*0360*/  ISETP.NE.U32.AND P1, PT, RZ, c[0x0][0x370], PT ;  /* 0x0000dc00ff007a0c */ /* 0x000fe40003f25070 */
[----:B------:R-:W-:Y:S02]  /*0370*/  ISETP.NE.U32.AND P0, PT, RZ, c[0x0][0x360], PT ;  /* 0x0000d800ff007a0c */ /* 0x000fe40003f05070 */
[----:B------:R-:W-:Y:S02]  /*0380*/  ISETP.NE.AND.EX P1, PT, RZ, c[0x0][0x374], PT, P1 ;  /* 0x0000dd00ff007a0c */ /* 0x000fe40003f25310 */
[----:B------:R-:W-:Y:S02]  /*0390*/  ISETP.NE.AND.EX P0, PT, RZ, c[0x0][0x364], PT, P0 ;  /* 0x0000d900ff007a0c */ /* 0x000fe40003f05300 */
[----:B------:R-:W-:Y:S02]  /*03a0*/  ISETP.NE.U32.AND P4, PT, RZ, c[0x0][0x348], PT ;  /* 0x0000d200ff007a0c */ /* 0x000fe40003f85070 */
[----:B------:R-:W-:-:S02]  /*03b0*/  ISETP.NE.U32.AND P3, PT, RZ, c[0x0][0x350], PT ;  /* 0x0000d400ff007a0c */ /* 0x000fc40003f65070 */
[----:B------:R-:W-:Y:S02]  /*03c0*/  ISETP.NE.AND.EX P4, PT, RZ, c[0x0][0x34c], PT, P4 ;  /* 0x0000d300ff007a0c */ /* 0x000fe40003f85340 */
[----:B------:R-:W-:-:S03]  /*03d0*/  ISETP.NE.AND.EX P3, PT, RZ, c[0x0][0x354], PT, P3 ;  /* 0x0000d500ff007a0c */ /* 0x000fc60003f65330 */
[----:B------:R-:W-:-:S04]  /*03e0*/  @P1 IMAD.WIDE R4, R40, R23, c[0x0][0x370] ;  /* 0x0000dc0028041625 */ /* 0x000fc800078e0217 */
[----:B-1----:R-:W-:Y:S01]  /*03f0*/  @P0 IMAD.WIDE R2, R40, R23, c[0x0][0x360] ;  /* 0x0000d80028020625 */ /* 0x002fe200078e0217 */
[----:B------:R1:W3:Y:S01]  /*0400*/  @P1 LDG.E R8, [R4.64] ;  /* 0x0000001604081981 */ /* 0x0002e2000c1e1900 */
[----:B------:R-:W-:-:S03]  /*0410*/  CS2R R6, SRZ ;  /* 0x0000000000067805 */ /* 0x000fc6000001ff00 */
[----:B--2---:R2:W4:Y:S01]  /*0420*/  @P0 LDG.E R0, [R2.64] ;  /* 0x0000001602000981 */ /* 0x004522000c1e1900 */
[----:B-1----:R-:W-:-:S04]  /*0430*/  IMAD.WIDE R4, R40, R23, c[0x0][0x348] ;  /* 0x0000d20028047625 */ /* 0x002fc800078e0217 */
[----:B--2---:R-:W-:Y:S01]  /*0440*/  IMAD.WIDE R2, R40, R23, c[0x0][0x350] ;  /* 0x0000d40028027625 */ /* 0x004fe200078e0217 */
[----:B------:R1:W5:Y:S04]  /*0450*/  @P4 LDG.E R6, [R4.64] ;  /* 0x0000001604064981 */ /* 0x000368000c1e1900 */
[----:B------:R1:W5:Y:S01]  /*0460*/  @P3 LDG.E R7, [R2.64] ;  /* 0x0000001602073981 */ /* 0x000362000c1e1900 */
[----:B------:R-:W-:Y:S02]  /*0470*/  UMOV UR7, URZ ;  /* 0x0000003f00077c82 */ /* 0x000fe40008000000 */
[----:B------:R-:W-:Y:S02]  /*0480*/  ULDC UR19, c[0x0][0x168] ;  /* 0x00005a0000137ab9 */ /* 0x000fe40000000800 */
[----:B------:R-:W-:Y:S01]  /*0490*/  ULDC UR10, c[0x0][0x1d0] ;  /* 0x00007400000a7ab9 */ /* 0x000fe20000000800 */
[----:B---3--:R1:W2:Y:S08]  /*04a0*/  @P1 R2UR UR7, R8 ;  /* 0x00000000080713c2 */ /* 0x0082b000000e0000 */
[----:B----4-:R1:W3:Y:S02]  /*04b0*/  @P0 R2UR UR19, R0 ;  /* 0x00000000001303c2 */ /* 0x0102e400000e0000 */
[----:B-123--:R-:W-:Y:S05]  /*04c0*/  @P0 BRA `(.L_x_530) ;  /* 0x0000006000000947 */ /* 0x00efea0003800000 */
[----:B------:R-:W-:Y:S05]  /*04d0*/  @!P4 BRA `(.L_x_530) ;  /* 0x000000500000c947 */ /* 0x000fea0003800000 */
[----:B------:R1:W2:Y:S04]  /*04e0*/  LDG.E R0, [R4.64] ;  /* 0x0000001604007981 */ /* 0x0002a8000c1e1900 */
[----:B-1----:R-:W3:Y:S01]  /*04f0*/  LDG.E R4, [R4.64+0x4] ;  /* 0x0000041604047981 */ /* 0x002ee2000c1e1900 */
[----:B--2---:R-:W1:Y:S08]  /*0500*/  R2UR UR19, R0 ;  /* 0x00000000001373c2 */ /* 0x004e7000000e0000 */
[----:B---3--:R-:W1:Y:S02]  /*0510*/  R2UR UR4, R4 ;  /* 0x00000000040473c2 */ /* 0x008e6400000e0000 */
[----:B-1----:R-:W-:-:S06]  /*0520*/  UIADD3 UR19, -UR19, UR4, URZ ;  /* 0x0000000413137290 */ /* 0x002fcc000fffe13f */
.L_x_530:
[----:B------:R-:W-:-:S04]  /*0530*/  ISETP.NE.U32.AND P0, PT, RZ, c[0x0][0x368], PT ;  /* 0x0000da00ff007a0c */ /* 0x000fc80003f05070 */
[----:B------:R-:W-:-:S13]  /*0540*/  ISETP.NE.AND.EX P0, PT, RZ, c[0x0][0x36c], PT, P0 ;  /* 0x0000db00ff007a0c */ /* 0x000fda0003f05300 */
[----:B------:R-:W-:Y:S05]  /*0550*/  @!P0 BRA `(.L_x_531) ;  /* 0x0000004000008947 */ /* 0x000fea0003800000 */
[----:B------:R-:W-:-:S05]  /*0560*/  IMAD.WIDE R2, R40, R23, c[0x0][0x368] ;  /* 0x0000da0028027625 */ /* 0x000fca00078e0217 */
[----:B------:R-:W2:Y:S02]  /*0570*/  LDG.E R0, [R2.64] ;  /* 0x0000001602007981 */ /* 0x000ea4000c1e1900 */
[----:B--2---:R1:W2:Y:S02]  /*0580*/  R2UR UR10, R0 ;  /* 0x00000000000a73c2 */ /* 0x0042a400000e0000 */
[----:B-12---:R-:W-:Y:S05]  /*0590*/  BRA `(.L_x_532) ;  /* 0x0000006000007947 */ /* 0x006fea0003800000 */
.L_x_531:
[----:B------:R-:W-:Y:S05]  /*05a0*/  @!P3 BRA `(.L_x_532) ;  /* 0x000000500000b947 */ /* 0x000fea0003800000 */
[----:B------:R1:W2:Y:S04]  /*05b0*/  LDG.E R0, [R2.64] ;  /* 0x0000001602007981 */ /* 0x0002a8000c1e1900 */
[----:B-1----:R-:W3:Y:S01]  /*05c0*/  LDG.E R2, [R2.64+0x4] ;  /* 0x0000041602027981 */ /* 0x002ee2000c1e1900 */
[----:B--2---:R-:W1:Y:S08]  /*05d0*/  R2UR UR10, R0 ;  /* 0x00000000000a73c2 */ /* 0x004e7000000e0000 */
[----:B---3--:R-:W1:Y:S02]  /*05e0*/  R2UR UR4, R2 ;  /* 0x00000000020473c2 */ /* 0x008e6400000e0000 */
[----:B-1----:R-:W-:-:S06]  /*05f0*/  UIADD3 UR10, -UR10, UR4, URZ ;  /* 0x000000040a0a7290 */ /* 0x002fcc000fffe13f */
.L_x_532:
[----:B------:R-:W-:Y:S01]  /*0600*/  ULDC UR4, c[0x0][0x2c4] ;  /* 0x0000b10000047ab9 */ /* 0x000fe20000000800 */
[----:B-----5:R-:W-:Y:S01]  /*0610*/  IADD3 R25, R7, UR7, RZ ;  /* 0x0000000707197c10 */ /* 0x020fe2000fffe0ff */
[----:B------:R-:W-:Y:S01]  /*0620*/  UISETP.NE.AND UP1, UPT, UR4, 0x1, UPT ;  /* 0x000000010400788c */ /* 0x000fe2000bf25270 */
[----:B------:R-:W-:Y:S01]  /*0630*/  PLOP3.LUT P1, PT, PT, PT, PT, 0x80, 0x0 ;  /* 0x000000000000781c */ /* 0x000fe20003f2f070 */
[----:B------:R-:W-:Y:S01]  /*0640*/  UIADD3 UR10, -UR7, UR10, URZ ;  /* 0x0000000a070a7290 */ /* 0x000fe2000fffe13f */
[----:B------:R-:W-:Y:S01]  /*0650*/  CS2R R10, SRZ ;  /* 0x00000000000a7805 */ /* 0x000fe2000001ff00 */
[----:B------:R-:W-:Y:S01]  /*0660*/  ULDC.64 UR4, c[0x0][0x2c8] ;  /* 0x0000b20000047ab9 */ /* 0x000fe20000000a00 */
[----:B------:R-:W-:Y:S01]  /*0670*/  IMAD.MOV.U32 R130, RZ, RZ, RZ ;  /* 0x000000ffff827224 */ /* 0x000fe200078e00ff */
[----:B------:R-:W-:Y:S01]  /*0680*/  UIADD3 UR7, UR10, 0x40, -UR19 ;  /* 0x000000400a077890 */ /* 0x000fe2000fffe813 */
[----:B------:R-:W-:Y:S01]  /*0690*/  CS2R R128, SRZ ;  /* 0x0000000000807805 */ /* 0x000fe2000001ff00 */
[----:B------:R-:W-:Y:S01]  /*06a0*/  CS2R R14, SRZ ;  /* 0x00000000000e7805 */ /* 0x000fe2000001ff00 */
[----:B------:R-:W-:Y:S01]  /*06b0*/  IMAD.MOV.U32 R126, RZ, RZ, RZ ;  /* 0x000000ffff7e7224 */ /* 0x000fe200078e00ff */
[----:B------:R-:W-:Y:S01]  /*06c0*/  CS2R R124, SRZ ;  /* 0x00000000007c7805 */ /* 0x000fe2000001ff00 */
[----:B------:R-:W-:Y:S01]  /*06d0*/  @UP1 UIADD3 UR8, UR6, 0x7f, URZ ;  /* 0x0000007f06081890 */ /* 0x000fe2000fffe03f */
[----:B------:R-:W-:Y:S01]  /*06e0*/  MOV R122, RZ ;  /* 0x000000ff007a7202 */ /* 0x000fe20000000f00 */
[----:B------:R-:W-:Y:S01]  /*06f0*/  CS2R R120, SRZ ;  /* 0x0000000000787805 */ /* 0x000fe2000001ff00 */
[----:B------:R-:W-:Y:S01]  /*0700*/  CS2R R12, SRZ ;  /* 0x00000000000c7805 */ /* 0x000fe2000001ff00 */
[----:B------:R-:W-:Y:S01]  /*0710*/  UIMAD.WIDE.U32 UR8, UR8, UR4, URZ ;  /* 0x00000004080872a5 */ /* 0x000fe2000f8e003f */
[----:B------:R-:W-:Y:S01]  /*0720*/  IMAD.MOV.U32 R118, RZ, RZ, RZ ;  /* 0x000000ffff767224 */ /* 0x000fe200078e00ff */
[----:B------:R-:W-:Y:S01]  /*0730*/  UIADD3 UR4, UR6, 0x7f, URZ ;  /* 0x0000007f06047890 */ /* 0x000fe2000fffe03f */
[----:B------:R-:W-:Y:S01]  /*0740*/  CS2R R116, SRZ ;  /* 0x0000000000747805 */ /* 0x000fe2000001ff00 */
[----:B------:R-:W-:Y:S01]  /*0750*/  @UP1 USHF.R.U32.HI UR4, URZ, UR5, UR9 ;  /* 0x000000053f041299 */ /* 0x000fe20008011609 */
[----:B------:R-:W-:Y:S01]  /*0760*/  CS2R R16, SRZ ;  /* 0x0000000000107805 */ /* 0x000fe2000001ff00 */
[----:B------:R-:W-:Y:S01]  /*0770*/  UIADD3 UR5, UR10, 0x3f, URZ ;  /* 0x0000003f0a057890 */ /* 0x000fe2000fffe03f */
[----:B------:R-:W-:Y:S01]  /*0780*/  MOV R114, RZ ;  /* 0x000000ff00727202 */ /* 0x000fe20000000f00 */
[----:B------:R-:W-:Y:S01]  /*0790*/  UIADD3 UR7, UR7, UR4, URZ ;  /* 0x0000000407077290 */ /* 0x000fe2000fffe03f */
[----:B------:R-:W-:Y:S01]  /*07a0*/  CS2R R112, SRZ ;  /* 0x0000000000707805 */ /* 0x000fe2000001ff00 */
[----:B------:R-:W-:Y:S01]  /*07b0*/  USHF.R.S32.HI UR8, URZ, 0x1f, UR5 ;  /* 0x0000001f3f087899 */ /* 0x000fe20008011405 */
[----:B------:R-:W-:Y:S01]  /*07c0*/  CS2R R18, SRZ ;  /* 0x0000000000127805 */ /* 0x000fe2000001ff00 */
[----:B------:R-:W-:Y:S01]  /*07d0*/  USHF.R.S32.HI UR4, URZ, 0x1f, UR7 ;  /* 0x0000001f3f047899 */ /* 0x000fe20008011407 */
[----:B------:R-:W-:Y:S01]  /*07e0*/  IMAD.MOV.U32 R110, RZ, RZ, RZ ;  /* 0x000000ffff6e7224 */ /* 0x000fe200078e00ff */
[----:B------:R-:W-:Y:S01]  /*07f0*/  ULEA.HI UR8, UR8, UR5, URZ, 0x6 ;  /* 0x0000000508087291 */ /* 0x000fe2000f8f303f */
[----:B------:R-:W-:Y:S01]  /*0800*/  CS2R R108, SRZ ;  /* 0x00000000006c7805 */ /* 0x000fe2000001ff00 */
[----:B------:R-:W-:Y:S01]  /*0810*/  ULEA.HI UR4, UR4, UR7, URZ, 0x6 ;  /* 0x0000000704047291 */ /* 0x000fe2000f8f303f */
[----:B------:R-:W-:Y:S01]  /*0820*/  CS2R R106, SRZ ;  /* 0x00000000006a7805 */ /* 0x000fe2000001ff00 */
[----:B------:R-:W-:Y:S01]  /*0830*/  USHF.R.S32.HI UR8, URZ, 0x6, UR8 ;  /* 0x000000063f087899 */ /* 0x000fe20008011408 */
[----:B------:R-:W-:Y:S01]  /*0840*/  CS2R R104, SRZ ;  /* 0x0000000000687805 */ /* 0x000fe2000001ff00 */
[----:B------:R-:W-:Y:S01]  /*0850*/  USHF.R.S32.HI UR4, URZ, 0x6, UR4 ;  /* 0x000000063f047899 */ /* 0x000fe20008011404 */
[----:B------:R-:W-:Y:S01]  /*0860*/  CS2R R102, SRZ ;  /* 0x0000000000667805 */ /* 0x000fe2000001ff00 */
[----:B------:R-:W-:Y:S01]  /*0870*/  MOV R22, RZ ;  /* 0x000000ff00167202 */ /* 0x000fe20000000f00 */
[----:B------:R-:W-:Y:S01]  /*0880*/  IMAD.MOV.U32 R100, RZ, RZ, RZ ;  /* 0x000000ffff647224 */ /* 0x000fe200078e00ff */
[----:B------:R-:W-:Y:S01]  /*0890*/  UISETP.LT.AND UP0, UPT, UR8, UR4, UPT ;  /* 0x000000040800728c */ /* 0x000fe2000bf01270 */
[----:B------:R-:W-:Y:S01]  /*08a0*/  CS2R R98, SRZ ;  /* 0x0000000000627805 */ /* 0x000fe2000001ff00 */
[----:B------:R-:W-:Y:S01]  /*08b0*/  MOV R24, RZ ;  /* 0x000000ff00187202 */ /* 0x000fe20000000f00 */
[----:B------:R-:W-:Y:S01]  /*08c0*/  IMAD.MOV.U32 R96, RZ, RZ, RZ ;  /* 0x000000ffff607224 */ /* 0x000fe200078e00ff */
[----:B------:R-:W-:Y:S01]  /*08d0*/  USEL UR17, UR8, UR4, UP0 ;  /* 0x0000000408117287 */ /* 0x000fe20008000000 */
[----:B------:R-:W-:Y:S01]  /*08e0*/  CS2R R94, SRZ ;  /* 0x00000000005e7805 */ /* 0x000fe2000001ff00 */
[----:B------:R-:W-:Y:S01]  /*08f0*/  CS2R R92, SRZ ;  /* 0x00000000005c7805 */ /* 0x000fe2000001ff00 */
[----:B------:R-:W-:Y:S01]  /*0900*/  CS2R R90, SRZ ;  /* 0x00000000005a7805 */ /* 0x000fe2000001ff00 */
[----:B------:R-:W-:Y:S01]  /*0910*/  UISETP.GE.AND UP0, UPT, UR17, 0x1, UPT ;  /* 0x000000011100788c */ /* 0x000fe2000bf06270 */
[----:B------:R-:W-:Y:S01]  /*0920*/  CS2R R26, SRZ ;  /* 0x00000000001a7805 */ /* 0x000fe2000001ff00 */
[----:B------:R-:W-:Y:S01]  /*0930*/  MOV R88, RZ ;  /* 0x000000ff00587202 */ /* 0x000fe20000000f00 */
[----:B------:R-:W-:Y:S01]  /*0940*/  CS2R R86, SRZ ;  /* 0x0000000000567805 */ /* 0x000fe2000001ff00 */
[----:B------:R-:W-:Y:S01]  /*0950*/  IMAD.MOV.U32 R84, RZ, RZ, RZ ;  /* 0x000000ffff547224 */ /* 0x000fe200078e00ff */
[----:B------:R-:W-:Y:S01]  /*0960*/  CS2R R82, SRZ ;  /* 0x0000000000527805 */ /* 0x000fe2000001ff00 */
[----:B------:R-:W-:Y:S01]  /*0970*/  PLOP3.LUT P0, PT, PT, PT, UP0, 0x80, 0x0 ;  /* 0x000000000000781c */ /* 0x000fe20003f0f008 */
[----:B------:R-:W-:Y:S01]  /*0980*/  CS2R R28, SRZ ;  /* 0x00000000001c7805 */ /* 0x000fe2000001ff00 */
[----:B------:R-:W-:Y:S01]  /*0990*/  MOV R80, RZ ;  /* 0x000000ff00507202 */ /* 0x000fe20000000f00 */
[----:B------:R-:W-:Y:S01]  /*09a0*/  CS2R R78, SRZ ;  /* 0x00000000004e7805 */ /* 0x000fe2000001ff00 */
[----:B------:R-:W-:Y:S01]  /*09b0*/  IMAD.MOV.U32 R76, RZ, RZ, RZ ;  /* 0x000000ffff4c7224 */ /* 0x000fe200078e00ff */
[----:B------:R-:W-:Y:S01]  /*09c0*/  CS2R R74, SRZ ;  /* 0x00000000004a7805 */ /* 0x000fe2000001ff00 */
        /* <DEDUP_REMOVED lines=40> */
[----:B------:R-:W-:Y:S01]  /*0c50*/  ISETP.NE.U32.AND P2, PT, RZ, c[0x0][0x340], PT ;  /* 0x0000d000ff007a0c */ /* 0x000fe20003f45070 */
[----:B------:R-:W1:Y:S01]  /*0c60*/  S2R R26, SR_CTAID.Y ;  /* 0x00000000001a7919 */ /* 0x000e620000002600 */
[----:B------:R-:W-:-:S02]  /*0c70*/  SHF.R.S32.HI R98, RZ, 0x1f, R101 ;  /* 0x0000001fff627819 */ /* 0x000fc40000011465 */
[----:B------:R-:W-:Y:S02]  /*0c80*/  SHF.R.S32.HI R0, RZ, 0x1f, R6 ;  /* 0x0000001fff007819 */ /* 0x000fe40000011406 */
[----:B------:R-:W-:Y:S02]  /*0c90*/  PLOP3.LUT P1, PT, PT, PT, UP1, 0x80, 0x0 ;  /* 0x000000000000781c */ /* 0x000fe40003f2f018 */
[----:B------:R-:W-:Y:S02]  /*0ca0*/  PLOP3.LUT P0, PT, PT, PT, UP1, 0x80, 0x0 ;  /* 0x000000000000781c */ /* 0x000fe40003f0f018 */
[----:B------:R-:W-:Y:S01]  /*0cb0*/  SHF.R.S32.HI R11, RZ, 0x1f, R40 ;  /* 0x0000001fff0b7819 */ /* 0x000fe20000011428 */
[----:B------:R-:W-:Y:S01]  /*0cc0*/  UIADD3 UR9, UR17, -0x1, URZ ;  /* 0xffffffff11097890 */ /* 0x000fe2000fffe03f */
[----:B------:R-:W-:Y:S01]  /*0cd0*/  ISETP.NE.AND.EX P2, PT, RZ, c[0x0][0x344], PT, P2 ;  /* 0x0000d100ff007a0c */ /* 0x000fe20003f45320 */
[----:B------:R-:W-:Y:S02]  /*0ce0*/  ULDC UR4, c[0x0][0x2c4] ;  /* 0x0000b10000047ab9 */ /* 0x000fe40000000800 */
[----:B------:R-:W-:-:S10]  /*0cf0*/  ULDC.64 UR14, c[0x0][0x1e0] ;  /* 0x00007800000e7ab9 */ /* 0x000fd40000000a00 */
[----:B------:R-:W-:-:S05]  /*0d00*/  @P2 IMAD.WIDE R2, R40, R23, c[0x0][0x340] ;  /* 0x0000d00028022625 */ /* 0x000fca00078e0217 */
[----:B------:R2:W3:Y:S01]  /*0d10*/  @P2 LDG.E R12, [R2.64] ;  /* 0x00000016020c2981 */ /* 0x0004e2000c1e1900 */
[-C--:B------:R-:W-:Y:S01]  /*0d20*/  LEA.HI R5, R98, R101.reuse, RZ, 0x3 ;  /* 0x0000006562057211 */ /* 0x080fe200078f18ff */
[----:B------:R-:W-:Y:S01]  /*0d30*/  IMAD R0, R0, c[0x0][0x178], RZ ;  /* 0x00005e0000007a24 */ /* 0x000fe200078e02ff */
[----:B-1----:R-:W-:Y:S01]  /*0d40*/  SHF.R.S32.HI R27, RZ, 0x1f, R26 ;  /* 0x0000001fff1b7819 */ /* 0x002fe2000001141a */
[----:B------:R-:W-:Y:S01]  /*0d50*/  UIMAD UR4, UR19, UR4, URZ ;  /* 0x00000004130472a4 */ /* 0x000fe2000f8e023f */
[----:B------:R-:W-:Y:S01]  /*0d60*/  LOP3.LUT R4, R5, 0xfffffff8, RZ, 0xc0, !PT ;  /* 0xfffffff805047812 */ /* 0x000fe200078ec0ff */
[----:B------:R-:W-:Y:S01]  /*0d70*/  IMAD R0, R6, c[0x0][0x17c], R0 ;  /* 0x00005f0006007a24 */ /* 0x000fe200078e0200 */
[----:B------:R-:W-:Y:S01]  /*0d80*/  SHF.R.S32.HI R19, RZ, 0x3, R5 ;  /* 0x00000003ff137819 */ /* 0x000fe20000011405 */
[----:B------:R-:W-:Y:S01]  /*0d90*/  UMOV UR12, 0x6 ;  /* 0x00000006000c7882 */ /* 0x000fe20000000000 */
[----:B------:R-:W-:Y:S01]  /*0da0*/  LEA.HI R97, R98, R101, RZ, 0x5 ;  /* 0x0000006562617211 */ /* 0x000fe200078f28ff */
[----:B------:R-:W-:Y:S01]  /*0db0*/  IMAD.IADD R21, R101, 0x1, -R4 ;  /* 0x0000000165157824 */ /* 0x000fe200078e0a04 */
[----:B------:R-:W-:Y:S01]  /*0dc0*/  SEL R4, R40, RZ, !P4 ;  /* 0x000000ff28047207 */ /* 0x000fe20006000000 */
[----:B------:R-:W-:Y:S01]  /*0dd0*/  USHF.L.U32 UR8, UR14, 0x6, URZ ;  /* 0x000000060e087899 */ /* 0x000fe2000800063f */
[----:B------:R-:W-:Y:S01]  /*0de0*/  IADD3 R14, R19, UR6, RZ ;  /* 0x00000006130e7c10 */ /* 0x000fe2000fffe0ff */
[C---:B------:R-:W-:Y:S01]  /*0df0*/  IMAD R5, R21.reuse, 0x20, R19 ;  /* 0x0000002015057824 */ /* 0x040fe200078e0213 */
[----:B------:R-:W-:Y:S01]  /*0e00*/  USHF.L.U64.HI UR7, UR14, UR12, UR15 ;  /* 0x0000000c0e077299 */ /* 0x000fe2000801020f */
[----:B------:R-:W-:Y:S01]  /*0e10*/  IMAD.SHL.U32 R8, R21, 0x8, RZ ;  /* 0x0000000815087824 */ /* 0x000fe200078e00ff */
[----:B------:R-:W-:Y:S01]  /*0e20*/  USHF.R.S32.HI UR11, URZ, 0x1f, UR9 ;  /* 0x0000001f3f0b7899 */ /* 0x000fe20008011409 */
[----:B------:R-:W-:Y:S01]  /*0e30*/  IMAD.U32 R104, RZ, RZ, UR8 ;  /* 0x00000008ff687e24 */ /* 0x000fe2000f8e00ff */
[----:B------:R-:W-:Y:S01]  /*0e40*/  IADD3 R5, R5, UR6, RZ ;  /* 0x0000000605057c10 */ /* 0x000fe2000fffe0ff */
[----:B------:R-:W-:Y:S01]  /*0e50*/  UIMAD UR5, UR7, UR9, URZ ;  /* 0x00000009070572a4 */ /* 0x000fe2000f8e023f */
[C---:B------:R-:W-:Y:S01]  /*0e60*/  IADD3 R16, R8.reuse, 0x40, RZ ;  /* 0x0000004008107810 */ /* 0x040fe20007ffe0ff */
[----:B------:R-:W-:Y:S01]  /*0e70*/  USHF.L.U32 UR16, UR14, 0x5, URZ ;  /* 0x000000050e107899 */ /* 0x000fe2000800063f */
[C---:B------:R-:W-:Y:S01]  /*0e80*/  IADD3 R17, R8.reuse, 0x80, RZ ;  /* 0x0000008008117810 */ /* 0x040fe20007ffe0ff */
[----:B------:R-:W-:Y:S01]  /*0e90*/  @P1 IMAD.HI.U32 R7, R5, c[0x0][0x2c8], RZ ;  /* 0x0000b20005071a27 */ /* 0x000fe200078e00ff */
[----:B------:R-:W-:Y:S01]  /*0ea0*/  IADD3 R22, R8, 0xc0, RZ ;  /* 0x000000c008167810 */ /* 0x000fe20007ffe0ff */
[----:B------:R-:W-:Y:S01]  /*0eb0*/  UIMAD UR5, UR11, UR8, UR5 ;  /* 0x000000080b0572a4 */ /* 0x000fe2000f8e0205 */
[----:B------:R-:W-:Y:S01]  /*0ec0*/  BAR.SYNC.DEFER_BLOCKING 0x0 ;  /* 0x0000000000007b1d */ /* 0x000fe20000010000 */
[----:B--2---:R-:W-:Y:S01]  /*0ed0*/  IMAD.WIDE.U32 R2, R6, c[0x0][0x178], RZ ;  /* 0x00005e0006027a25 */ /* 0x004fe200078e00ff */
[----:B------:R-:W-:Y:S01]  /*0ee0*/  SEL R6, R11, RZ, !P4 ;  /* 0x000000ff0b067207 */ /* 0x000fe20006000000 */
[----:B------:R-:W-:Y:S01]  /*0ef0*/  UISETP.GE.AND UP0, UPT, UR17, 0x2, UPT ;  /* 0x000000021100788c */ /* 0x000fe2000bf06270 */
[----:B------:R-:W-:Y:S01]  /*0f00*/  ISETP.GE.AND P5, PT, R8, c[0x0][0x198], PT ;  /* 0x0000660008007a0c */ /* 0x000fe20003fa6270 */
[----:B------:R-:W-:Y:S01]  /*0f10*/  IMAD.IADD R3, R3, 0x1, R0 ;  /* 0x0000000103037824 */ /* 0x000fe200078e0200 */
[----:B------:R-:W-:Y:S01]  /*0f20*/  ISETP.GE.AND P4, PT, R16, c[0x0][0x198], PT ;  /* 0x0000660010007a0c */ /* 0x000fe20003f86270 */
[----:B------:R-:W-:Y:S01]  /*0f30*/  IMAD R0, R27, c[0x0][0x1b8], RZ ;  /* 0x00006e001b007a24 */ /* 0x000fe200078e02ff */
[----:B------:R-:W-:Y:S01]  /*0f40*/  SHF.R.S32.HI R96, RZ, 0x5, R97 ;  /* 0x00000005ff607819 */ /* 0x000fe20000011461 */
[----:B------:R-:W-:Y:S01]  /*0f50*/  IMAD.WIDE.U32 R2, R26, c[0x0][0x1b8], R2 ;  /* 0x00006e001a027a25 */ /* 0x000fe200078e0002 */
[----:B------:R-:W-:-:S03]  /*0f60*/  UIADD3 UR17, UR17, -0x2, URZ ;  /* 0xfffffffe11117890 */ /* 0x000fc6000fffe03f */
[----:B------:R-:W-:Y:S01]  /*0f70*/  IMAD R0, R26, c[0x0][0x1bc], R0 ;  /* 0x00006f001a007a24 */ /* 0x000fe200078e0200 */
[----:B------:R-:W-:Y:S01]  /*0f80*/  @UP0 UIMAD UR7, UR7, UR17, URZ ;  /* 0x00000011070702a4 */ /* 0x000fe2000f8e023f */
[----:B------:R-:W-:Y:S02]  /*0f90*/  IMAD R6, R6, c[0x0][0x1c0], RZ ;  /* 0x0000700006067a24 */ /* 0x000fe400078e02ff */
[----:B------:R-:W-:Y:S02]  /*0fa0*/  IMAD.IADD R3, R3, 0x1, R0 ;  /* 0x0000000103037824 */ /* 0x000fe400078e0200 */
[----:B------:R-:W-:Y:S01]  /*0fb0*/  IMAD.MOV.U32 R0, RZ, RZ, R5 ;  /* 0x000000ffff007224 */ /* 0x000fe200078e0005 */
[----:B------:R-:W-:Y:S01]  /*0fc0*/  @P0 SHF.R.U32.HI R0, RZ, c[0x0][0x2cc], R7 ;  /* 0x0000b300ff000a19 */ /* 0x000fe20000011607 */
[C---:B------:R-:W-:Y:S02]  /*0fd0*/  IMAD R7, R4.reuse, c[0x0][0x1c4], R6 ;  /* 0x0000710004077a24 */ /* 0x040fe400078e0206 */
[----:B------:R-:W-:Y:S01]  /*0fe0*/  IMAD.WIDE.U32 R2, R4, c[0x0][0x1c0], R2 ;  /* 0x0000700004027a25 */ /* 0x000fe200078e0002 */
[----:B------:R-:W-:-:S03]  /*0ff0*/  SHF.R.S32.HI R6, RZ, 0x1f, R0 ;  /* 0x0000001fff067819 */ /* 0x000fc60000011400 */
[----:B------:R-:W-:Y:S01]  /*1000*/  IMAD.MOV R4, RZ, RZ, -R0 ;  /* 0x000000ffff047224 */ /* 0x000fe200078e0a00 */
[----:B------:R-:W-:Y:S01]  /*1010*/  IADD3 R3, R3, R7, RZ ;  /* 0x0000000703037210 */ /* 0x000fe20007ffe0ff */
[----:B------:R-:W-:Y:S02]  /*1020*/  IMAD R6, R6, c[0x0][0x1b0], RZ ;  /* 0x00006c0006067a24 */ /* 0x000fe400078e02ff */
[----:B------:R-:W-:Y:S02]  /*1030*/  IMAD R4, R4, c[0x0][0x2c4], R5 ;  /* 0x0000b10004047a24 */ /* 0x000fe400078e0205 */
[C---:B------:R-:W-:Y:S02]  /*1040*/  IMAD R5, R0.reuse, c[0x0][0x1b4], R6 ;  /* 0x00006d0000057a24 */ /* 0x040fe400078e0206 */
[----:B------:R-:W-:Y:S01]  /*1050*/  IMAD.WIDE.U32 R2, R0, c[0x0][0x1b0], R2 ;  /* 0x00006c0000027a25 */ /* 0x000fe200078e0002 */
[----:B------:R-:W-:-:S03]  /*1060*/  SHF.R.S32.HI R0, RZ, 0x1f, R4 ;  /* 0x0000001fff007819 */ /* 0x000fc60000011404 */
[----:B------:R-:W-:Y:S02]  /*1070*/  IMAD.SHL.U32 R6, R19, 0x40, RZ ;  /* 0x0000004013067824 */ /* 0x000fe400078e00ff */
[----:B------:R-:W-:Y:S02]  /*1080*/  IMAD.IADD R3, R3, 0x1, R5 ;  /* 0x0000000103037824 */ /* 0x000fe400078e0205 */
[----:B------:R-:W-:Y:S01]  /*1090*/  IMAD R5, R0, c[0x0][0x1a8], RZ ;  /* 0x00006a0000057a24 */ /* 0x000fe200078e02ff */
[----:B------:R-:W-:Y:S01]  /*10a0*/  LOP3.LUT R0, R6, 0x1c0, RZ, 0xc0, !PT ;  /* 0x000001c006007812 */ /* 0x000fe200078ec0ff */
[----:B------:R-:W-:Y:S01]  /*10b0*/  IMAD.WIDE.U32 R2, R4, c[0x0][0x1a8], R2 ;  /* 0x00006a0004027a25 */ /* 0x000fe200078e0002 */
[----:B------:R-:W-:Y:S02]  /*10c0*/  IADD3 R6, -R19, UR10, RZ ;  /* 0x0000000a13067c10 */ /* 0x000fe4000fffe1ff */
[----:B------:R-:W-:Y:S01]  /*10d0*/  LOP3.LUT R7, R0, 0x38, R8, 0xf8, !PT ;  /* 0x0000003800077812 */ /* 0x000fe200078ef808 */
[----:B------:R-:W-:Y:S01]  /*10e0*/  IMAD R9, R4, c[0x0][0x1ac], R5 ;  /* 0x00006b0004097a24 */ /* 0x000fe200078e0205 */
[----:B------:R-:W-:Y:S01]  /*10f0*/  SHF.R.U32.HI R4, RZ, 0x3, R0 ;  /* 0x00000003ff047819 */ /* 0x000fe20000011600 */
[----:B------:R-:W-:Y:S01]  /*1100*/  IMAD.U32 R5, RZ, RZ, UR9 ;  /* 0x00000009ff057e24 */ /* 0x000fe2000f8e00ff */
[C---:B------:R-:W-:Y:S01]  /*1110*/  LEA R18, P0, R2.reuse, c[0x0][0x160], 0x1 ;  /* 0x0000580002127a11 */ /* 0x040fe200078008ff */
[----:B------:R-:W-:Y:S01]  /*1120*/  IMAD.IADD R0, R3, 0x1, R9 ;  /* 0x0000000103007824 */ /* 0x000fe200078e0209 */
[----:B------:R-:W-:Y:S01]  /*1130*/  SHF.R.S32.HI R9, RZ, 0x1f, R8 ;  /* 0x0000001fff097819 */ /* 0x000fe20000011408 */
[----:B------:R-:W-:Y:S01]  /*1140*/  IMAD R20, R5, -0x40, R6 ;  /* 0xffffffc005147824 */ /* 0x000fe200078e0206 */
[----:B------:R-:W-:Y:S01]  /*1150*/  LOP3.LUT R5, R7, R4, RZ, 0x3c, !PT ;  /* 0x0000000407057212 */ /* 0x000fe200078e3cff */
[----:B------:R-:W1:Y:S01]  /*1160*/  SHFL.IDX PT, R6, R18, RZ, 0x181f ;  /* 0x00181fff12067589 */ /* 0x000e6200000e0000 */
[----:B------:R-:W-:-:S02]  /*1170*/  LEA.HI.X R15, R2, c[0x0][0x164], R0, 0x1, P0 ;  /* 0x00005900020f7a11 */ /* 0x000fc400000f0c00 */
[----:B------:R-:W-:Y:S02]  /*1180*/  ISETP.GE.AND P0, PT, R14, UR4, PT ;  /* 0x000000040e007c0c */ /* 0x000fe4000bf06270 */
[----:B------:R-:W-:Y:S01]  /*1190*/  LEA.HI R0, R98, R101, RZ, 0x6 ;  /* 0x0000006562007211 */ /* 0x000fe200078f30ff */
[----:B------:R-:W2:Y:S01]  /*11a0*/  SHFL.IDX PT, R7, R15, RZ, 0x181f ;  /* 0x00181fff0f077589 */ /* 0x000ea200000e0000 */
[C---:B------:R-:W-:Y:S02]  /*11b0*/  IADD3 R4, R14.reuse, 0x20, RZ ;  /* 0x000000200e047810 */ /* 0x040fe40007ffe0ff */
[----:B------:R-:W-:Y:S01]  /*11c0*/  IADD3 R2, R14, 0x40, RZ ;  /* 0x000000400e027810 */ /* 0x000fe20007ffe0ff */
[----:B------:R-:W-:Y:S01]  /*11d0*/  IMAD.SHL.U32 R0, R0, 0x8, RZ ;  /* 0x0000000800007824 */ /* 0x000fe200078e00ff */
[----:B------:R-:W-:Y:S02]  /*11e0*/  ISETP.GE.AND P1, PT, R4, UR4, PT ;  /* 0x0000000404007c0c */ /* 0x000fe4000bf26270 */
[----:B------:R-:W-:-:S02]  /*11f0*/  ISETP.GE.AND P6, PT, R2, UR4, PT ;  /* 0x0000000402007c0c */ /* 0x000fc4000bfc6270 */
[----:B------:R-:W-:Y:S02]  /*1200*/  LOP3.LUT R10, R5, 0xfffffe00, R0, 0xf8, !PT ;  /* 0xfffffe00050a7812 */ /* 0x000fe400078ef800 */
[----:B------:R-:W-:Y:S02]  /*1210*/  @!P0 SHF.R.S32.HI R5, RZ, 0x1f, R16 ;  /* 0x0000001fff058819 */ /* 0x000fe40000011410 */
[----:B------:R-:W-:Y:S01]  /*1220*/  @!P0 SHF.R.S32.HI R4, RZ, 0x1f, R17 ;  /* 0x0000001fff048819 */ /* 0x000fe20000011411 */
[----:B------:R-:W-:Y:S01]  /*1230*/  IMAD.SHL.U32 R107, R10, 0x2, RZ ;  /* 0x000000020a6b7824 */ /* 0x000fe200078e00ff */
[----:B------:R-:W-:Y:S02]  /*1240*/  @!P0 SHF.R.S32.HI R0, RZ, 0x1f, R22 ;  /* 0x0000001fff008819 */ /* 0x000fe40000011416 */
[----:B------:R-:W-:Y:S02]  /*1250*/  IADD3 R14, R14, 0x60, RZ ;  /* 0x000000600e0e7810 */ /* 0x000fe40007ffe0ff */
[----:B------:R-:W-:Y:S01]  /*1260*/  @!P0 LEA.HI R0, R0, R22, RZ, 0x3 ;  /* 0x0000001600008211 */ /* 0x000fe200078f18ff */
[----:B------:R-:W-:Y:S03]  /*1270*/  STL [R1+0x48], R107 ;  /* 0x0000486b01007387 */ /* 0x000fe60000100800 */
[----:B------:R-:W-:-:S02]  /*1280*/  @!P0 LOP3.LUT R0, R0, 0xfffffff8, RZ, 0xc0, !PT ;  /* 0xfffffff800008812 */ /* 0x000fc400078ec0ff */
[----:B---3--:R-:W-:Y:S01]  /*1290*/  @P2 SHF.R.S32.HI R3, RZ, 0x1f, R12 ;  /* 0x0000001fff032819 */ /* 0x008fe2000001140c */
[----:B------:R-:W-:Y:S01]  /*12a0*/  @!P2 IMAD.MOV.U32 R3, RZ, RZ, R11 ;  /* 0x000000ffff03a224 */ /* 0x000fe200078e000b */
[----:B------:R-:W-:Y:S01]  /*12b0*/  @P2 MOV R2, R12 ;  /* 0x0000000c00022202 */ /* 0x000fe20000000f00 */
[----:B------:R-:W-:Y:S01]  /*12c0*/  @!P2 IMAD.MOV.U32 R2, RZ, RZ, R40 ;  /* 0x000000ffff02a224 */ /* 0x000fe200078e0028 */
[----:B------:R-:W-:Y:S02]  /*12d0*/  @!P0 LEA.HI R12, R5, R16, RZ, 0x3 ;  /* 0x00000010050c8211 */ /* 0x000fe400078f18ff */
[----:B------:R-:W-:Y:S02]  /*12e0*/  @!P0 LEA.HI R5, R4, R17, RZ, 0x3 ;  /* 0x0000001104058211 */ /* 0x000fe400078f18ff */
[----:B------:R-:W3:Y:S01]  /*12f0*/  SHFL.IDX PT, R4, R18, 0x1, 0x181f ;  /* 0x00381f0012047f89 */ /* 0x000ee200000e0000 */
[----:B------:R-:W-:Y:S02]  /*1300*/  SEL R23, R2, RZ, !P3 ;  /* 0x000000ff02177207 */ /* 0x000fe40005800000 */
[----:B------:R-:W-:-:S02]  /*1310*/  @!P0 LOP3.LUT R10, R5, 0xfffffff8, RZ, 0xc0, !PT ;  /* 0xfffffff8050a8812 */ /* 0x000fc400078ec0ff */
[----:B------:R-:W4:Y:S01]  /*1320*/  SHFL.IDX PT, R5, R15, 0x1, 0x181f ;  /* 0x00381f000f057f89 */ /* 0x000f2200000e0000 */
[----:B------:R-:W-:Y:S02]  /*1330*/  SEL R24, R3, RZ, !P3 ;  /* 0x000000ff03187207 */ /* 0x000fe40005800000 */
[----:B-1----:R-:W-:Y:S01]  /*1340*/  @!P0 LEA R2, P2, R8, R6, 0x1 ;  /* 0x0000000608028211 */ /* 0x002fe200078408ff */
[----:B--2---:R-:W-:Y:S01]  /*1350*/  @!P0 IMAD.WIDE R10, R10, 0x2, R6 ;  /* 0x000000020a0a8825 */ /* 0x004fe200078e0206 */
[----:B------:R-:W-:Y:S02]  /*1360*/  ISETP.GE.AND P3, PT, R17, c[0x0][0x198], PT ;  /* 0x0000660011007a0c */ /* 0x000fe40003f66270 */
[----:B------:R-:W-:Y:S02]  /*1370*/  @!P0 LOP3.LUT R12, R12, 0xfffffff8, RZ, 0xc0, !PT ;  /* 0xfffffff80c0c8812 */ /* 0x000fe400078ec0ff */
[----:B------:R-:W-:Y:S02]  /*1380*/  @!P0 LEA.HI.X R3, R8, R7, R9, 0x1, P2 ;  /* 0x0000000708038211 */ /* 0x000fe400010f0c09 */
[----:B------:R-:W-:Y:S01]  /*1390*/  ISETP.GE.AND P2, PT, R22, c[0x0][0x198], PT ;  /* 0x0000660016007a0c */ /* 0x000fe20003f46270 */
[----:B------:R-:W-:-:S02]  /*13a0*/  @!P0 IMAD.WIDE R12, R12, 0x2, R6 ;  /* 0x000000020c0c8825 */ /* 0x000fc400078e0206 */
[----:B------:R1:W-:Y:S02]  /*13b0*/  @!P0 LDGSTS.E.BYPASS.LTC128B.128 [R107+0x100], [R2.64], !P5 ;  /* 0x00100000026b8fae */ /* 0x0003e4000e901d56 */
[----:B------:R-:W-:Y:S01]  /*13c0*/  @!P0 IMAD.WIDE R6, R0, 0x2, R6 ;  /* 0x0000000200068825 */ /* 0x000fe200078e0206 */
[----:B------:R-:W-:Y:S01]  /*13d0*/  @!P1 SHF.R.S32.HI R0, RZ, 0x1f, R22 ;  /* 0x0000001fff009819 */ /* 0x000fe20000011416 */
[----:B------:R2:W-:Y:S03]  /*13e0*/  @!P0 LDGSTS.E.BYPASS.LTC128B.128 [R107+0x4100], [R12.64], !P4 ;  /* 0x041000000c6b8fae */ /* 0x0005e6000e101d56 */
[----:B------:R-:W-:Y:S01]  /*13f0*/  @!P1 LEA.HI R0, R0, R22, RZ, 0x3 ;  /* 0x0000001600009211 */ /* 0x000fe200078f18ff */
[----:B------:R5:W-:Y:S03]  /*1400*/  @!P0 LDGSTS.E.BYPASS.LTC128B.128 [R107+0x8100], [R10.64], !P3 ;  /* 0x081000000a6b8fae */ /* 0x000be6000d901d56 */
[----:B------:R-:W-:Y:S01]  /*1410*/  @!P1 LOP3.LUT R0, R0, 0xfffffff8, RZ, 0xc0, !PT ;  /* 0xfffffff800009812 */ /* 0x000fe200078ec0ff */
[----:B------:R3:W-:Y:S01]  /*1420*/  @!P0 LDGSTS.E.BYPASS.LTC128B.128 [R107+0xc100], [R6.64], !P2 ;  /* 0x0c100000066b8fae */ /* 0x0007e2000d101d56 */
[----:B-1----:R-:W-:-:S02]  /*1430*/  @!P1 SHF.R.S32.HI R3, RZ, 0x1f, R16 ;  /* 0x0000001fff039819 */ /* 0x002fc40000011410 */
[----:B------:R-:W-:Y:S02]  /*1440*/  @!P1 SHF.R.S32.HI R2, RZ, 0x1f, R17 ;  /* 0x0000001fff029819 */ /* 0x000fe40000011411 */
[----:B------:R-:W-:Y:S02]  /*1450*/  @!P1 LEA.HI R3, R3, R16, RZ, 0x3 ;  /* 0x0000001003039211 */ /* 0x000fe400078f18ff */
[----:B-----5:R-:W-:Y:S02]  /*1460*/  @!P1 LEA.HI R10, R2, R17, RZ, 0x3 ;  /* 0x00000011020a9211 */ /* 0x020fe400078f18ff */
[----:B------:R-:W1:Y:S01]  /*1470*/  SHFL.IDX PT, R2, R18, 0x2, 0x181f ;  /* 0x00581f0012027f89 */ /* 0x000e6200000e0000 */
[----:B--2---:R-:W-:Y:S02]  /*1480*/  @!P1 LOP3.LUT R12, R3, 0xfffffff8, RZ, 0xc0, !PT ;  /* 0xfffffff8030c9812 */ /* 0x004fe400078ec0ff */
[----:B---3--:R-:W-:Y:S01]  /*1490*/  @!P1 LEA R6, P0, R8, R4, 0x1 ;  /* 0x0000000408069211 */ /* 0x008fe200078008ff */
[----:B------:R-:W2:Y:S01]  /*14a0*/  SHFL.IDX PT, R3, R15, 0x2, 0x181f ;  /* 0x00581f000f037f89 */ /* 0x000ea200000e0000 */
[----:B------:R-:W-:Y:S01]  /*14b0*/  @!P1 LOP3.LUT R10, R10, 0xfffffff8, RZ, 0xc0, !PT ;  /* 0xfffffff80a0a9812 */ /* 0x000fe200078ec0ff */
[----:B----4-:R-:W-:Y:S01]  /*14c0*/  @!P1 IMAD.WIDE R12, R12, 0x2, R4 ;  /* 0x000000020c0c9825 */ /* 0x010fe200078e0204 */
[----:B------:R-:W-:-:S02]  /*14d0*/  @!P1 LEA.HI.X R7, R8, R5, R9, 0x1, P0 ;  /* 0x0000000508079211 */ /* 0x000fc400000f0c09 */
[----:B------:R-:W-:Y:S01]  /*14e0*/  ISETP.GE.AND P0, PT, R14, UR4, PT ;  /* 0x000000040e007c0c */ /* 0x000fe2000bf06270 */
[--C-:B------:R-:W-:Y:S01]  /*14f0*/  @!P1 IMAD.WIDE R10, R10, 0x2, R4.reuse ;  /* 0x000000020a0a9825 */ /* 0x100fe200078e0204 */
[----:B------:R-:W-:Y:S01]  /*1500*/  UMOV UR4, 0x5 ;  /* 0x0000000500047882 */ /* 0x000fe20000000000 */
[----:B------:R3:W-:Y:S01]  /*1510*/  @!P1 LDGSTS.E.BYPASS.LTC128B.128 [R107+0x1100], [R6.64], !P5 ;  /* 0x01100000066b9fae */ /* 0x0007e2000e901d56 */
[----:B------:R-:W-:Y:S01]  /*1520*/  USHF.L.U64.HI UR15, UR14, UR4, UR15 ;  /* 0x000000040e0f7299 */ /* 0x000fe2000801020f */
[----:B------:R-:W-:Y:S01]  /*1530*/  @!P1 IMAD.WIDE R4, R0, 0x2, R4 ;  /* 0x0000000200049825 */ /* 0x000fe200078e0204 */
[----:B------:R-:W-:Y:S01]  /*1540*/  @!P6 SHF.R.S32.HI R0, RZ, 0x1f, R22 ;  /* 0x0000001fff00e819 */ /* 0x000fe20000011416 */
[----:B------:R4:W-:Y:S03]  /*1550*/  @!P1 LDGSTS.E.BYPASS.LTC128B.128 [R107+0x5100], [R12.64], !P4 ;  /* 0x051000000c6b9fae */ /* 0x0009e6000e101d56 */
[----:B------:R-:W-:Y:S01]  /*1560*/  @!P6 LEA.HI R0, R0, R22, RZ, 0x3 ;  /* 0x000000160000e211 */ /* 0x000fe200078f18ff */
[----:B------:R2:W-:Y:S03]  /*1570*/  @!P1 LDGSTS.E.BYPASS.LTC128B.128 [R107+0x9100], [R10.64], !P3 ;  /* 0x091000000a6b9fae */ /* 0x0005e6000d901d56 */
[----:B------:R-:W-:Y:S01]  /*1580*/  @!P6 LOP3.LUT R0, R0, 0xfffffff8, RZ, 0xc0, !PT ;  /* 0xfffffff80000e812 */ /* 0x000fe200078ec0ff */
[----:B------:R5:W-:Y:S01]  /*1590*/  @!P1 LDGSTS.E.BYPASS.LTC128B.128 [R107+0xd100], [R4.64], !P2 ;  /* 0x0d100000046b9fae */ /* 0x000be2000d101d56 */
[----:B---3--:R-:W-:-:S04]  /*15a0*/  @!P6 SHF.R.S32.HI R6, RZ, 0x1f, R17 ;  /* 0x0000001fff06e819 */ /* 0x008fc80000011411 */
[----:B------:R-:W-:Y:S02]  /*15b0*/  @!P6 LEA.HI R7, R6, R17, RZ, 0x3 ;  /* 0x000000110607e211 */ /* 0x000fe400078f18ff */
[----:B-1----:R-:W-:Y:S02]  /*15c0*/  @!P6 LEA R6, P1, R8, R2, 0x1 ;  /* 0x000000020806e211 */ /* 0x002fe400078208ff */
[----:B----4-:R-:W-:Y:S01]  /*15d0*/  @!P6 LOP3.LUT R12, R7, 0xfffffff8, RZ, 0xc0, !PT ;  /* 0xfffffff8070ce812 */ /* 0x010fe200078ec0ff */
[----:B--2---:R-:W-:Y:S01]  /*15e0*/  @!P6 IMAD.WIDE R10, R0, 0x2, R2 ;  /* 0x00000002000ae825 */ /* 0x004fe200078e0202 */
[----:B------:R-:W-:Y:S02]  /*15f0*/  @!P6 LEA.HI.X R7, R8, R3, R9, 0x1, P1 ;  /* 0x000000030807e211 */ /* 0x000fe400008f0c09 */
[----:B-----5:R-:W-:Y:S01]  /*1600*/  @!P6 SHF.R.S32.HI R5, RZ, 0x1f, R16 ;  /* 0x0000001fff05e819 */ /* 0x020fe20000011410 */
[----:B------:R1:W-:Y:S01]  /*1610*/  SHFL.IDX PT, R4, R18, 0x3, 0x181f ;  /* 0x00781f0012047f89 */ /* 0x0003e200000e0000 */
[----:B------:R-:W-:Y:S01]  /*1620*/  @!P6 IMAD.WIDE R12, R12, 0x2, R2 ;  /* 0x000000020c0ce825 */ /* 0x000fe200078e0202 */
[----:B------:R-:W-:-:S02]  /*1630*/  SHF.R.S32.HI R0, RZ, 0x1f, R25 ;  /* 0x0000001fff007819 */ /* 0x000fc40000011419 */
[----:B------:R-:W-:Y:S01]  /*1640*/  @!P6 LEA.HI R14, R5, R16, RZ, 0x3 ;  /* 0x00000010050ee211 */ /* 0x000fe200078f18ff */
[----:B------:R2:W-:Y:S03]  /*1650*/  @!P6 LDGSTS.E.BYPASS.LTC128B.128 [R107+0x2100], [R6.64], !P5 ;  /* 0x02100000066befae */ /* 0x0005e6000e901d56 */
[----:B------:R-:W-:Y:S01]  /*1660*/  @!P6 LOP3.LUT R14, R14, 0xfffffff8, RZ, 0xc0, !PT ;  /* 0xfffffff80e0ee812 */ /* 0x000fe200078ec0ff */
[----:B------:R3:W4:Y:S01]  /*1670*/  SHFL.IDX PT, R5, R15, 0x3, 0x181f ;  /* 0x00781f000f057f89 */ /* 0x00072200000e0000 */
[----:B-1----:R-:W-:-:S03]  /*1680*/  IADD3 R18, P1, R25, R19, RZ ;  /* 0x0000001319127210 */ /* 0x002fc60007f3e0ff */
[----:B---3--:R-:W-:Y:S01]  /*1690*/  @!P6 IMAD.WIDE R14, R14, 0x2, R2 ;  /* 0x000000020e0ee825 */ /* 0x008fe200078e0202 */
[----:B--2---:R-:W-:-:S04]  /*16a0*/  @!P0 SHF.R.S32.HI R6, RZ, 0x1f, R16 ;  /* 0x0000001fff068819 */ /* 0x004fc80000011410 */
[----:B------:R1:W-:Y:S01]  /*16b0*/  @!P6 LDGSTS.E.BYPASS.LTC128B.128 [R107+0x6100], [R14.64], !P4 ;  /* 0x061000000e6befae */ /* 0x0003e2000e101d56 */
[----:B------:R-:W-:-:S03]  /*16c0*/  @!P0 LEA.HI R6, R6, R16, RZ, 0x3 ;  /* 0x0000001006068211 */ /* 0x000fc600078f18ff */
[----:B------:R2:W-:Y:S01]  /*16d0*/  @!P6 LDGSTS.E.BYPASS.LTC128B.128 [R107+0xa100], [R12.64], !P3 ;  /* 0x0a1000000c6befae */ /* 0x0005e2000d901d56 */
[----:B------:R-:W-:-:S03]  /*16e0*/  @!P0 LOP3.LUT R6, R6, 0xfffffff8, RZ, 0xc0, !PT ;  /* 0xfffffff806068812 */ /* 0x000fc600078ec0ff */
[----:B------:R3:W-:Y:S01]  /*16f0*/  @!P6 LDGSTS.E.BYPASS.LTC128B.128 [R107+0xe100], [R10.64], !P2 ;  /* 0x0e1000000a6befae */ /* 0x0007e2000d101d56 */
[----:B------:R-:W-:Y:S01]  /*1700*/  ISETP.GE.AND P6, PT, R20, 0x1, PT ;  /* 0x000000011400780c */ /* 0x000fe20003fc6270 */
[----:B----4-:R-:W-:Y:S01]  /*1710*/  @!P0 IMAD.WIDE R6, R6, 0x2, R4 ;  /* 0x0000000206068825 */ /* 0x010fe200078e0204 */
[----:B-1----:R-:W-:Y:S02]  /*1720*/  LEA.HI R14, R98, R101, RZ, 0x4 ;  /* 0x00000065620e7211 */ /* 0x002fe400078f20ff */
[----:B--2---:R-:W-:Y:S02]  /*1730*/  LEA.HI.X.SX32 R13, R19, R0, 0x1, P1 ;  /* 0x00000000130d7211 */ /* 0x004fe400008f0eff */
[C---:B------:R-:W-:Y:S02]  /*1740*/  @!P0 LEA R2, P1, R8.reuse, R4, 0x1 ;  /* 0x0000000408028211 */ /* 0x040fe400078208ff */
[----:B------:R-:W-:Y:S01]  /*1750*/  SHF.R.S32.HI R12, RZ, 0x4, R14 ;  /* 0x00000004ff0c7819 */ /* 0x000fe2000001140e */
[----:B------:R-:W-:Y:S01]  /*1760*/  IMAD R0, R13, c[0x0][0x1e0], RZ ;  /* 0x000078000d007a24 */ /* 0x000fe200078e02ff */
[----:B------:R-:W-:-:S02]  /*1770*/  @!P0 LEA.HI.X R3, R8, R5, R9, 0x1, P1 ;  /* 0x0000000508038211 */ /* 0x000fc400008f0c09 */
[----:B---3--:R-:W-:Y:S01]  /*1780*/  LEA.HI R10, R14, R12, RZ, 0x1 ;  /* 0x0000000c0e0a7211 */ /* 0x008fe200078f08ff */
[----:B------:R-:W-:Y:S01]  /*1790*/  IMAD R11, R18, c[0x0][0x1e4], R0 ;  /* 0x00007900120b7a24 */ /* 0x000fe200078e0200 */
[----:B------:R-:W-:Y:S01]  /*17a0*/  @!P0 SHF.R.S32.HI R0, RZ, 0x1f, R17 ;  /* 0x0000001fff008819 */ /* 0x000fe20000011411 */
[----:B------:R1:W-:Y:S01]  /*17b0*/  @!P0 LDGSTS.E.BYPASS.LTC128B.128 [R107+0x3100], [R2.64], !P5 ;  /* 0x03100000026b8fae */ /* 0x0003e2000e901d56 */
[----:B------:R-:W-:Y:S02]  /*17c0*/  LOP3.LUT R10, R10, 0xfffffffe, RZ, 0xc0, !PT ;  /* 0xfffffffe0a0a7812 */ /* 0x000fe400078ec0ff */
[----:B------:R-:W-:Y:S01]  /*17d0*/  @!P0 LEA.HI R0, R0, R17, RZ, 0x3 ;  /* 0x0000001100008211 */ /* 0x000fe200078f18ff */
[----:B------:R2:W-:Y:S01]  /*17e0*/  @!P0 LDGSTS.E.BYPASS.LTC128B.128 [R107+0x7100], [R6.64], !P4 ;  /* 0x07100000066b8fae */ /* 0x0005e2000e101d56 */
[----:B------:R-:W-:Y:S01]  /*17f0*/  ISETP.GE.AND P1, PT, R20, 0x21, PT ;  /* 0x000000211400780c */ /* 0x000fe20003f26270 */
[----:B------:R-:W-:Y:S01]  /*1800*/  IMAD.IADD R12, R12, 0x1, -R10 ;  /* 0x000000010c0c7824 */ /* 0x000fe200078e0a0a */
[----:B------:R-:W-:Y:S01]  /*1810*/  ISETP.GE.AND P5, PT, R8, c[0x0][0x1d4], PT ;  /* 0x0000750008007a0c */ /* 0x000fe20003fa6270 */
[----:B------:R-:W-:Y:S01]  /*1820*/  IMAD R10, R27, c[0x0][0x1e8], RZ ;  /* 0x00007a001b0a7a24 */ /* 0x000fe200078e02ff */
[----:B------:R-:W-:-:S03]  /*1830*/  ISETP.GE.AND P4, PT, R16, c[0x0][0x1d4], PT ;  /* 0x0000750010007a0c */ /* 0x000fc60003f86270 */
[----:B------:R-:W-:Y:S02]  /*1840*/  IMAD R10, R26, c[0x0][0x1ec], R10 ;  /* 0x00007b001a0a7a24 */ /* 0x000fe400078e020a */
[----:B-1----:R-:W-:Y:S01]  /*1850*/  IMAD.WIDE.U32 R2, R18, c[0x0][0x1e0], R8 ;  /* 0x0000780012027a25 */ /* 0x002fe200078e0008 */
[----:B--2---:R-:W-:-:S03]  /*1860*/  @!P0 SHF.R.S32.HI R7, RZ, 0x1f, R22 ;  /* 0x0000001fff078819 */ /* 0x004fc60000011416 */
[----:B------:R-:W-:Y:S01]  /*1870*/  IMAD.IADD R3, R3, 0x1, R11 ;  /* 0x0000000103037824 */ /* 0x000fe200078e020b */
[----:B------:R-:W-:Y:S01]  /*1880*/  @!P0 LOP3.LUT R6, R0, 0xfffffff8, RZ, 0xc0, !PT ;  /* 0xfffffff800068812 */ /* 0x000fe200078ec0ff */
[----:B------:R-:W-:Y:S01]  /*1890*/  IMAD R11, R27, c[0x0][0x210], RZ ;  /* 0x000084001b0b7a24 */ /* 0x000fe200078e02ff */
[----:B------:R-:W-:Y:S01]  /*18a0*/  @!P0 LEA.HI R0, R7, R22, RZ, 0x3 ;  /* 0x0000001607008211 */ /* 0x000fe200078f18ff */
[----:B------:R-:W-:-:S03]  /*18b0*/  IMAD.WIDE.U32 R2, R26, c[0x0][0x1e8], R2 ;  /* 0x00007a001a027a25 */ /* 0x000fc600078e0002 */
[----:B------:R-:W-:Y:S01]  /*18c0*/  @!P0 LOP3.LUT R0, R0, 0xfffffff8, RZ, 0xc0, !PT ;  /* 0xfffffff800008812 */ /* 0x000fe200078ec0ff */
[----:B------:R-:W-:-:S04]  /*18d0*/  @!P0 IMAD.WIDE R6, R6, 0x2, R4 ;  /* 0x0000000206068825 */ /* 0x000fc800078e0204 */
[----:B------:R-:W-:Y:S01]  /*18e0*/  @!P0 IMAD.WIDE R4, R0, 0x2, R4 ;  /* 0x0000000200048825 */ /* 0x000fe200078e0204 */
[----:B------:R1:W-:Y:S01]  /*18f0*/  @!P0 LDGSTS.E.BYPASS.LTC128B.128 [R107+0xb100], [R6.64], !P3 ;  /* 0x0b100000066b8fae */ /* 0x0003e2000d901d56 */
[----:B------:R-:W-:Y:S02]  /*1900*/  ISETP.GE.AND P3, PT, R17, c[0x0][0x1d4], PT ;  /* 0x0000750011007a0c */ /* 0x000fe40003f66270 */
[----:B------:R-:W-:Y:S01]  /*1910*/  IMAD.IADD R3, R3, 0x1, R10 ;  /* 0x0000000103037824 */ /* 0x000fe200078e020a */
[----:B------:R2:W-:Y:S01]  /*1920*/  @!P0 LDGSTS.E.BYPASS.LTC128B.128 [R107+0xf100], [R4.64], !P2 ;  /* 0x0f100000046b8fae */ /* 0x0005e2000d101d56 */
[----:B------:R-:W-:Y:S01]  /*1930*/  IMAD R0, R24, c[0x0][0x1f0], RZ ;  /* 0x00007c0018007a24 */ /* 0x000fe200078e02ff */
[----:B------:R-:W-:Y:S01]  /*1940*/  LOP3.LUT R10, R14, 0xfffffff0, RZ, 0xc0, !PT ;  /* 0xfffffff00e0a7812 */ /* 0x000fe200078ec0ff */
[C---:B------:R-:W-:Y:S01]  /*1950*/  IMAD.WIDE.U32 R28, R23.reuse, c[0x0][0x1f0], R2 ;  /* 0x00007c00171c7a25 */ /* 0x040fe200078e0002 */
[----:B------:R-:W-:Y:S01]  /*1960*/  ISETP.GE.AND P2, PT, R22, c[0x0][0x1d4], PT ;  /* 0x0000750016007a0c */ /* 0x000fe20003f46270 */
[----:B------:R-:W0:Y:S02]  /*1970*/  LDGDEPBAR ;  /* 0x00000000000079af */ /* 0x000e240000000000 */
[----:B------:R-:W-:-:S02]  /*1980*/  IMAD R0, R23, c[0x0][0x1f4], R0 ;  /* 0x00007d0017007a24 */ /* 0x000fc400078e0200 */
[----:B------:R-:W-:Y:S01]  /*1990*/  IMAD.MOV.U32 R108, RZ, RZ, R28 ;  /* 0x000000ffff6c7224 */ /* 0x000fe200078e001c */
[----:B------:R3:W-:Y:S01]  /*19a0*/  STL.64 [R1+0xc8], R28 ;  /* 0x0000c81c01007387 */ /* 0x0007e20000100a00 */
[----:B------:R-:W-:Y:S01]  /*19b0*/  IMAD.IADD R10, R101, 0x1, -R10 ;  /* 0x00000001650a7824 */ /* 0x000fe200078e0a0a */
[----:B------:R-:W-:Y:S01]  /*19c0*/  IADD3 R109, R29, R0, RZ ;  /* 0x000000001d6d7210 */ /* 0x000fe20007ffe0ff */
[----:B------:R-:W-:Y:S02]  /*19d0*/  IMAD R0, R13, c[0x0][0x208], RZ ;  /* 0x000082000d007a24 */ /* 0x000fe400078e02ff */
[----:B------:R-:W-:Y:S02]  /*19e0*/  IMAD R11, R26, c[0x0][0x214], R11 ;  /* 0x000085001a0b7a24 */ /* 0x000fe400078e020b */
[----:B------:R-:W-:Y:S01]  /*19f0*/  IMAD.WIDE.U32 R2, R104, UR9, R108 ;  /* 0x0000000968027c25 */ /* 0x000fe2000f8e006c */
[----:B------:R-:W-:Y:S04]  /*1a00*/  STL.64 [R1+0xb8], R108 ;  /* 0x0000b86c01007387 */ /* 0x000fe80000100a00 */
[----:B------:R-:W-:Y:S01]  /*1a10*/  IADD3 R3, R3, UR5, RZ ;  /* 0x0000000503037c10 */ /* 0x000fe2000fffe0ff */
[C---:B-1----:R-:W-:Y:S01]  /*1a20*/  IMAD R6, R18.reuse, c[0x0][0x20c], R0 ;  /* 0x0000830012067a24 */ /* 0x042fe200078e0200 */
[----:B------:R-:W-:Y:S01]  /*1a30*/  ULDC.64 UR4, c[0x0][0x208] ;  /* 0x0000820000047ab9 */ /* 0x000fe20000000a00 */
[----:B------:R-:W-:Y:S01]  /*1a40*/  IMAD.SHL.U32 R0, R21, 0x40, RZ ;  /* 0x0000004015007824 */ /* 0x000fe200078e00ff */
[----:B------:R-:W-:Y:S01]  /*1a50*/  UIMAD.WIDE.U32 UR20, UR9, UR4, URZ ;  /* 0x00000004091472a5 */ /* 0x000fe2000f8e003f */
[----:B--2---:R-:W-:Y:S01]  /*1a60*/  IMAD.WIDE.U32 R4, R18, c[0x0][0x208], R8 ;  /* 0x0000820012047a25 */ /* 0x004fe200078e0008 */
[----:B------:R-:W-:Y:S01]  /*1a70*/  @P6 LEA R8, P0, R2, c[0x0][0x1c8], 0x1 ;  /* 0x0000720002086a11 */ /* 0x000fe200078008ff */
[----:B------:R-:W-:Y:S01]  /*1a80*/  UIMAD UR11, UR11, UR4, URZ ;  /* 0x000000040b0b72a4 */ /* 0x000fe2000f8e023f */
[----:B------:R-:W-:Y:S01]  /*1a90*/  LOP3.LUT R0, R0, 0x1c0, RZ, 0xc0, !PT ;  /* 0x000001c000007812 */ /* 0x000fe200078ec0ff */
[----:B------:R-:W-:Y:S01]  /*1aa0*/  IMAD.SHL.U32 R7, R19, 0x8, RZ ;  /* 0x0000000813077824 */ /* 0x000fe200078e00ff */
[C---:B------:R-:W-:Y:S01]  /*1ab0*/  @P6 LEA.HI.X R9, R2.reuse, c[0x0][0x1cc], R3, 0x1, P0 ;  /* 0x0000730002096a11 */ /* 0x040fe200000f0c03 */
[----:B------:R-:W-:Y:S01]  /*1ac0*/  IMAD.IADD R5, R5, 0x1, R6 ;  /* 0x0000000105057824 */ /* 0x000fe200078e0206 */
[----:B------:R-:W-:Y:S01]  /*1ad0*/  @P1 IADD3 R2, P0, R2, UR16, RZ ;  /* 0x0000001002021c10 */ /* 0x000fe2000ff1e0ff */
[----:B------:R-:W-:Y:S01]  /*1ae0*/  UIMAD UR11, UR9, UR5, UR11 ;  /* 0x00000005090b72a4 */ /* 0x000fe2000f8e020b */
[----:B------:R-:W-:Y:S01]  /*1af0*/  LOP3.LUT R7, R0, 0x8, R7, 0xf8, !PT ;  /* 0x0000000800077812 */ /* 0x000fe200078ef807 */
[----:B------:R1:W-:Y:S01]  /*1b00*/  @P6 LDGSTS.E.BYPASS.LTC128B.128 [R107+0x10100], [R8.64], !P5 ;  /* 0x10100000086b6fae */ /* 0x0003e2000e901d56 */
[----:B------:R-:W-:Y:S01]  /*1b10*/  SHF.R.U32.HI R0, RZ, 0x3, R0 ;  /* 0x00000003ff007819 */ /* 0x000fe20000011600 */
[----:B------:R-:W-:Y:S01]  /*1b20*/  UIADD3 UR11, UR21, UR11, URZ ;  /* 0x0000000b150b7290 */ /* 0x000fe2000fffe03f */
[----:B------:R-:W-:Y:S01]  /*1b30*/  @P1 IADD3.X R3, R3, UR15, RZ, P0, !PT ;  /* 0x0000000f03031c10 */ /* 0x000fe200087fe4ff */
[----:B------:R1:W-:Y:S01]  /*1b40*/  @P6 LDGSTS.E.BYPASS.LTC128B.128 [R107+0x12100], [R8.64+0x80], !P4 ;  /* 0x12100080086b6fae */ /* 0x0003e2000e101d56 */
[C---:B------:R-:W-:Y:S01]  /*1b50*/  @P1 LEA R6, P0, R2.reuse, c[0x0][0x1c8], 0x1 ;  /* 0x0000720002061a11 */ /* 0x040fe200078008ff */
[----:B------:R-:W-:Y:S01]  /*1b60*/  USHF.L.U32 UR13, UR4, 0x6, URZ ;  /* 0x00000006040d7899 */ /* 0x000fe2000800063f */
[----:B------:R-:W-:Y:S01]  /*1b70*/  LOP3.LUT R0, R7, R0, RZ, 0x3c, !PT ;  /* 0x0000000007007212 */ /* 0x000fe200078e3cff */
[----:B------:R1:W-:Y:S01]  /*1b80*/  @P6 LDGSTS.E.BYPASS.LTC128B.128 [R107+0x14100], [R8.64+0x100], !P3 ;  /* 0x14100100086b6fae */ /* 0x0003e2000d901d56 */
[----:B------:R-:W-:Y:S01]  /*1b90*/  @P1 LEA.HI.X R7, R2, c[0x0][0x1cc], R3, 0x1, P0 ;  /* 0x0000730002071a11 */ /* 0x000fe200000f0c03 */
[----:B------:R-:W-:Y:S01]  /*1ba0*/  USHF.L.U64.HI UR12, UR4, UR12, UR5 ;  /* 0x0000000c040c7299 */ /* 0x000fe20008010205 */
[----:B------:R-:W-:Y:S01]  /*1bb0*/  SHF.R.S32.HI R2, RZ, 0x1f, R10 ;  /* 0x0000001fff027819 */ /* 0x000fe2000001140a */
[----:B------:R1:W-:Y:S01]  /*1bc0*/  @P6 LDGSTS.E.BYPASS.LTC128B.128 [R107+0x16100], [R8.64+0x180], !P2 ;  /* 0x16100180086b6fae */ /* 0x0003e2000d101d56 */
[----:B------:R-:W-:Y:S01]  /*1bd0*/  LEA R0, R12, R0, 0x9 ;  /* 0x000000000c007211 */ /* 0x000fe200078e48ff */
[----:B------:R-:W-:Y:S01]  /*1be0*/  UMOV UR4, 0xffffffc0 ;  /* 0xffffffc000047882 */ /* 0x000fe20000000000 */
[----:B------:R-:W-:Y:S01]  /*1bf0*/  LOP3.LUT P0, RZ, R21, 0x2, RZ, 0xc0, !PT ;  /* 0x0000000215ff7812 */ /* 0x000fe2000780c0ff */
[----:B------:R2:W-:Y:S01]  /*1c00*/  @P1 LDGSTS.E.BYPASS.LTC128B.128 [R107+0x11100], [R6.64], !P5 ;  /* 0x11100000066b1fae */ /* 0x0005e2000e901d56 */
[----:B------:R-:W-:Y:S01]  /*1c10*/  LEA.HI R14, R2, R10, RZ, 0x3 ;  /* 0x0000000a020e7211 */ /* 0x000fe200078f18ff */
[----:B------:R-:W-:Y:S01]  /*1c20*/  IMAD.SHL.U32 R248, R0, 0x2, RZ ;  /* 0x0000000200f87824 */ /* 0x000fe200078e00ff */
[----:B------:R-:W-:Y:S01]  /*1c30*/  MOV R13, UR11 ;  /* 0x0000000b000d7c02 */ /* 0x000fe20008000f00 */
[----:B------:R2:W-:Y:S01]  /*1c40*/  @P1 LDGSTS.E.BYPASS.LTC128B.128 [R107+0x13100], [R6.64+0x80], !P4 ;  /* 0x13100080066b1fae */ /* 0x0005e2000e101d56 */
[----:B------:R-:W-:Y:S01]  /*1c50*/  LOP3.LUT R0, R14, 0xfffffff8, RZ, 0xc0, !PT ;  /* 0xfffffff80e007812 */ /* 0x000fe200078ec0ff */
[----:B------:R-:W-:Y:S01]  /*1c60*/  IMAD.WIDE.U32 R2, R26, c[0x0][0x210], R4 ;  /* 0x000084001a027a25 */ /* 0x000fe200078e0004 */
[C---:B------:R-:W-:Y:S01]  /*1c70*/  IADD3 R4, R248.reuse, 0x10100, RZ ;  /* 0x00010100f8047810 */ /* 0x040fe20007ffe0ff */
[----:B------:R2:W-:Y:S01]  /*1c80*/  @P1 LDGSTS.E.BYPASS.LTC128B.128 [R107+0x15100], [R6.64+0x100], !P3 ;  /* 0x15100100066b1fae */ /* 0x0005e2000d901d56 */
[----:B------:R-:W-:Y:S01]  /*1c90*/  IADD3 R105, R248, 0x10120, RZ ;  /* 0x00010120f8697810 */ /* 0x000fe20007ffe0ff */
[----:B------:R-:W-:Y:S01]  /*1ca0*/  IMAD.IADD R10, R10, 0x1, -R0 ;  /* 0x000000010a0a7824 */ /* 0x000fe200078e0a00 */
[----:B------:R-:W-:Y:S01]  /*1cb0*/  SEL R5, RZ, 0x1, P5 ;  /* 0x00000001ff057807 */ /* 0x000fe20002800000 */
[----:B------:R2:W-:Y:S01]  /*1cc0*/  @P1 LDGSTS.E.BYPASS.LTC128B.128 [R107+0x17100], [R6.64+0x180], !P2 ;  /* 0x17100180066b1fae */ /* 0x0005e2000d101d56 */
[----:B------:R-:W-:Y:S01]  /*1cd0*/  IMAD R0, R24, c[0x0][0x218], RZ ;  /* 0x0000860018007a24 */ /* 0x000fe200078e02ff */
[----:B------:R-:W-:Y:S01]  /*1ce0*/  @P0 IADD3 R105, R4, -0x20, RZ ;  /* 0xffffffe004690810 */ /* 0x000fe20007ffe0ff */
[----:B------:R-:W-:Y:S01]  /*1cf0*/  IMAD.IADD R3, R3, 0x1, R11 ;  /* 0x0000000103037824 */ /* 0x000fe200078e020b */
[----:B------:R-:W0:Y:S01]  /*1d00*/  LDGDEPBAR ;  /* 0x00000000000079af */ /* 0x000e220000000000 */
[C---:B------:R-:W-:Y:S01]  /*1d10*/  IMAD R4, R23.reuse, c[0x0][0x21c], R0 ;  /* 0x0000870017047a24 */ /* 0x040fe200078e0200 */
[----:B------:R-:W-:Y:S01]  /*1d20*/  SEL R11, RZ, 0x4, P3 ;  /* 0x00000004ff0b7807 */ /* 0x000fe20001800000 */
[C---:B------:R-:W-:Y:S01]  /*1d30*/  IMAD.SHL.U32 R0, R10.reuse, 0x40, RZ ;  /* 0x000000400a007824 */ /* 0x040fe200078e00ff */
[C---:B------:R-:W-:Y:S01]  /*1d40*/  LOP3.LUT P1, RZ, R10.reuse, 0x2, RZ, 0xc0, !PT ;  /* 0x000000020aff7812 */ /* 0x040fe2000782c0ff */
[----:B---3--:R-:W-:Y:S01]  /*1d50*/  IMAD.WIDE.U32 R28, R23, c[0x0][0x218], R2 ;  /* 0x00008600171c7a25 */ /* 0x008fe200078e0002 */
[----:B------:R-:W-:Y:S01]  /*1d60*/  LOP3.LUT P6, RZ, R10, 0x4, RZ, 0xc0, !PT ;  /* 0x000000040aff7812 */ /* 0x000fe200078cc0ff */
[----:B------:R-:W-:Y:S01]  /*1d70*/  UIMAD UR11, UR9, -0x40, UR10 ;  /* 0xffffffc0090b78a4 */ /* 0x000fe2000f8e020a */
[----:B------:R-:W-:Y:S01]  /*1d80*/  LOP3.LUT R0, R0, 0x1c0, RZ, 0xc0, !PT ;  /* 0x000001c000007812 */ /* 0x000fe200078ec0ff */
[----:B------:R-:W-:Y:S01]  /*1d90*/  IMAD.U32 R3, RZ, RZ, UR21 ;  /* 0x00000015ff037e24 */ /* 0x000fe2000f8e00ff */
[----:B------:R-:W-:Y:S01]  /*1da0*/  STL [R1+0x8], R105 ;  /* 0x0000086901007387 */ /* 0x000fe20000100800 */
[----:B------:R-:W-:Y:S01]  /*1db0*/  IMAD.SHL.U32 R3, R12, 0x8, RZ ;  /* 0x000000080c037824 */ /* 0x000fe200078e00ff */
[----:B------:R-:W-:Y:S01]  /*1dc0*/  SEL R12, RZ, 0x2, P4 ;  /* 0x00000002ff0c7807 */ /* 0x000fe20002000000 */
[----:B------:R-:W-:Y:S01]  /*1dd0*/  IMAD.U32 R2, RZ, RZ, UR20 ;  /* 0x00000014ff027e24 */ /* 0x000fe2000f8e00ff */
[----:B------:R-:W-:Y:S01]  /*1de0*/  STL.64 [R1+0xd0], R28 ;  /* 0x0000d01c01007387 */ /* 0x000fe20000100a00 */
[----:B------:R-:W-:Y:S01]  /*1df0*/  IMAD.IADD R17, R29, 0x1, R4 ;  /* 0x000000011d117824 */ /* 0x000fe200078e0204 */
[----:B------:R-:W-:Y:S01]  /*1e00*/  LOP3.LUT R3, R0, 0x8, R3, 0xf8, !PT ;  /* 0x0000000800037812 */ /* 0x000fe200078ef803 */
[----:B------:R-:W-:Y:S01]  /*1e10*/  UIMAD UR4, UR9, UR4, 0x1 ;  /* 0x00000001090474a4 */ /* 0x000fe2000f8e0204 */
[----:B------:R-:W-:-:S02]  /*1e20*/  SHF.R.U32.HI R0, RZ, 0x3, R0 ;  /* 0x00000003ff007819 */ /* 0x000fc40000011600 */
[----:B------:R-:W-:Y:S01]  /*1e30*/  LEA R4, P0, R2, R28, 0x6 ;  /* 0x0000001c02047211 */ /* 0x000fe200078030ff */
[----:B------:R-:W-:Y:S01]  /*1e40*/  STL [R1+0xc4], R17 ;  /* 0x0000c41101007387 */ /* 0x000fe20000100800 */
[----:B------:R-:W-:Y:S02]  /*1e50*/  IADD3 R11, R11, R12, R5 ;  /* 0x0000000c0b0b7210 */ /* 0x000fe40007ffe005 */
[----:B------:R-:W-:Y:S01]  /*1e60*/  LOP3.LUT R5, R3, R0, RZ, 0x3c, !PT ;  /* 0x0000000003057212 */ /* 0x000fe200078e3cff */
[----:B------:R-:W-:Y:S01]  /*1e70*/  IMAD.SHL.U32 R3, R14, 0x40, RZ ;  /* 0x000000400e037824 */ /* 0x000fe200078e00ff */
[----:B------:R-:W-:Y:S01]  /*1e80*/  LEA.HI.X R2, R2, R17, R13, 0x6, P0 ;  /* 0x0000001102027211 */ /* 0x000fe200000f340d */
[----:B------:R-:W-:-:S04]  /*1e90*/  DEPBAR.LE SB0, 0x1 ;  /* 0x000080400000791a */ /* 0x000fc80000000000 */
[----:B------:R-:W-:Y:S01]  /*1ea0*/  BAR.SYNC.DEFER_BLOCKING 0x0 ;  /* 0x0000000000007b1d */ /* 0x000fe20000010000 */
[C---:B--2---:R-:W-:Y:S02]  /*1eb0*/  LEA R6, P0, R4.reuse, c[0x0][0x1f8], 0x1 ;  /* 0x00007e0004067a11 */ /* 0x044fe400078008ff */
[----:B------:R-:W-:Y:S02]  /*1ec0*/  LOP3.LUT R3, R5, 0xfffffe00, R3, 0xf8, !PT ;  /* 0xfffffe0005037812 */ /* 0x000fe400078ef803 */
[----:B------:R-:W-:Y:S02]  /*1ed0*/  SEL R0, RZ, 0x8, P2 ;  /* 0x00000008ff007807 */ /* 0x000fe40001000000 */
[----:B------:R-:W-:Y:S01]  /*1ee0*/  LEA.HI.X R7, R4, c[0x0][0x1fc], R2, 0x1, P0 ;  /* 0x00007f0004077a11 */ /* 0x000fe200000f0c02 */
[----:B------:R-:W-:Y:S01]  /*1ef0*/  IMAD.MOV.U32 R4, RZ, RZ, 0x10 ;  /* 0x00000010ff047424 */ /* 0x000fe200078e00ff */
[----:B------:R-:W-:Y:S01]  /*1f00*/  LEA R232, R96, R3, 0xa ;  /* 0x0000000360e87211 */ /* 0x000fe200078e50ff */
[----:B------:R-:W-:Y:S01]  /*1f10*/  IMAD.IADD R11, R11, 0x1, R0 ;  /* 0x000000010b0b7824 */ /* 0x000fe200078e0200 */
[----:B------:R-:W-:Y:S01]  /*1f20*/  IADD3 R5, -R19, UR11, RZ ;  /* 0x0000000b13057c10 */ /* 0x000fe2000fffe1ff */
[----:B------:R-:W-:Y:S01]  /*1f30*/  IMAD.MOV.U32 R0, RZ, RZ, 0x20 ;  /* 0x00000020ff007424 */ /* 0x000fe200078e00ff */
[----:B------:R-:W-:Y:S01]  /*1f40*/  SEL R4, R4, 0xfffffff0, !P1 ;  /* 0xfffffff004047807 */ /* 0x000fe20004800000 */
[----:B------:R-:W-:Y:S01]  /*1f50*/  IMAD.MOV.U32 R2, RZ, RZ, 0x40 ;  /* 0x00000040ff027424 */ /* 0x000fe200078e00ff */
[C---:B------:R-:W-:Y:S01]  /*1f60*/  LEA R240, R232.reuse, 0x100, 0x1 ;  /* 0x00000100e8f07811 */ /* 0x040fe200078e08ff */
[----:B------:R-:W-:Y:S01]  /*1f70*/  IMAD.SHL.U32 R232, R232, 0x2, RZ ;  /* 0x00000002e8e87824 */ /* 0x000fe200078e00ff */
[----:B------:R-:W-:Y:S01]  /*1f80*/  SEL R0, R0, 0xffffffe0, !P6 ;  /* 0xffffffe000007807 */ /* 0x000fe20007000000 */
[----:B------:R-:W-:Y:S01]  /*1f90*/  IMAD.SHL.U32 R249, R3, 0x2, RZ ;  /* 0x0000000203f97824 */ /* 0x000fe200078e00ff */
[----:B-1----:R-:W-:Y:S01]  /*1fa0*/  IADD3 R8, P0, R6, UR13, RZ ;  /* 0x0000000d06087c10 */ /* 0x002fe2000ff1e0ff */
[--C-:B------:R-:W-:Y:S01]  /*1fb0*/  IMAD R236, R4, 0x2, R240.reuse ;  /* 0x0000000204ec7824 */ /* 0x100fe200078e02f0 */
[----:B------:R-:W-:Y:S01]  /*1fc0*/  LOP3.LUT P6, RZ, R11, 0x2, RZ, 0xc0, !PT ;  /* 0x000000020bff7812 */ /* 0x000fe200078cc0ff */
[C---:B------:R-:W-:Y:S01]  /*1fd0*/  IMAD R240, R0.reuse, 0x2, R240 ;  /* 0x0000000200f07824 */ /* 0x040fe200078e02f0 */
[----:B------:R-:W-:Y:S01]  /*1fe0*/  ISETP.LT.OR P1, PT, R5, 0x1, P5 ;  /* 0x000000010500780c */ /* 0x000fe20002f21670 */
[----:B------:R-:W-:Y:S01]  /*1ff0*/  IMAD R244, R0, 0x2, R236 ;  /* 0x0000000200f47824 */ /* 0x000fe200078e02ec */
[----:B------:R-:W-:Y:S01]  /*2000*/  LDSM.16.M88.4 R168, [R232+0x100] ;  /* 0x00010000e8a8783b */ /* 0x000fe20000000200 */
[----:B------:R-:W-:Y:S01]  /*2010*/  IADD3.X R9, R7, UR12, RZ, P0, !PT ;  /* 0x0000000c07097c10 */ /* 0x000fe200087fe4ff */
[--C-:B------:R-:W-:Y:S01]  /*2020*/  IMAD R250, R4, 0x2, R249.reuse ;  /* 0x0000000204fa7824 */ /* 0x100fe200078e02f9 */
[C---:B------:R-:W-:Y:S01]  /*2030*/  ISETP.LT.OR P0, PT, R5.reuse, 0x1, !P6 ;  /* 0x000000010500780c */ /* 0x040fe20007701670 */
[----:B------:R-:W-:Y:S01]  /*2040*/  LDSM.16.M88.4 R200, [R232+0x4100] ;  /* 0x00410000e8c8783b */ /* 0x000fe20000000200 */
[----:B------:R-:W-:Y:S01]  /*2050*/  P2R R12, PR, RZ, 0x10 ;  /* 0x00000010ff0c7803 */ /* 0x000fe20000000000 */
[C---:B------:R-:W-:Y:S01]  /*2060*/  IMAD R124, R0.reuse, 0x2, R249 ;  /* 0x00000002007c7824 */ /* 0x040fe200078e02f9 */
[----:B------:R-:W-:Y:S01]  /*2070*/  ISETP.LT.OR P6, PT, R5, 0x21, !P6 ;  /* 0x000000210500780c */ /* 0x000fe200077c1670 */
        /* <DEDUP_REMOVED lines=18> */
[----:B------:R-:W-:Y:S04]  /*21a0*/  LDSM.16.M88.4 R16, [R248+0x10100] ;  /* 0x01010000f810783b */ /* 0x000fe80000000200 */
[----:B------:R-:W-:Y:S04]  /*21b0*/  LDSM.16.M88.4 R24, [R248+0x10900] ;  /* 0x01090000f818783b */ /* 0x000fe80000000200 */
[----:B------:R-:W-:Y:S04]  /*21c0*/  LDSM.16.M88.4 R32, [R248+0x11100] ;  /* 0x01110000f820783b */ /* 0x000fe80000000200 */
[----:B------:R-:W1:Y:S04]  /*21d0*/  LDSM.16.M88.4 R40, [R248+0x11900] ;  /* 0x01190000f828783b */ /* 0x000e680000000200 */
[----:B------:R-:W-:Y:S04]  /*21e0*/  LDSM.16.M88.4 R28, [R105] ;  /* 0x00000000691c783b */ /* 0x000fe80000000200 */
[----:B------:R-:W2:Y:S04]  /*21f0*/  LDSM.16.M88.4 R48, [R105+0x800] ;  /* 0x000800006930783b */ /* 0x000ea80000000200 */
[----:B------:R-:W-:Y:S04]  /*2200*/  LDSM.16.M88.4 R56, [R105+0x1000] ;  /* 0x001000006938783b */ /* 0x000fe80000000200 */
[----:B------:R-:W3:Y:S04]  /*2210*/  LDSM.16.M88.4 R68, [R105+0x1800] ;  /* 0x001800006944783b */ /* 0x000ee80000000200 */
[----:B------:R-:W-:Y:S01]  /*2220*/  @!PT LDS RZ, [RZ] ;  /* 0x00000000fffff984 */ /* 0x000fe20000000800 */
[----:B------:R-:W-:Y:S01]  /*2230*/  @!PT LDS RZ, [RZ] ;  /* 0x00000000fffff984 */ /* 0x000fe20000000800 */
[----:B------:R-:W-:Y:S01]  /*2240*/  @!PT LDS RZ, [RZ] ;  /* 0x00000000fffff984 */ /* 0x000fe20000000800 */
[----:B------:R4:W-:Y:S01]  /*2250*/  LDGSTS.E.BYPASS.LTC128B.128 [R107+0x100], [R6.64], !P1 ;  /* 0x00100000066b7fae */ /* 0x0009e2000c901d56 */
[----:B------:R-:W-:-:S03]  /*2260*/  LOP3.LUT P1, RZ, R11, 0x4, RZ, 0xc0, !PT ;  /* 0x000000040bff7812 */ /* 0x000fc6000782c0ff */
[----:B------:R4:W-:Y:S01]  /*2270*/  LDGSTS.E.BYPASS.LTC128B.128 [R107+0x2100], [R6.64+0x80], !P0 ;  /* 0x02100080066b7fae */ /* 0x0009e2000c101d56 */
[C---:B------:R-:W-:Y:S02]  /*2280*/  ISETP.LT.OR P0, PT, R5.reuse, 0x1, !P1 ;  /* 0x000000010500780c */ /* 0x040fe40004f01670 */
[----:B------:R-:W-:-:S11]  /*2290*/  ISETP.LT.OR P1, PT, R5, 0x21, !P1 ;  /* 0x000000210500780c */ /* 0x000fd60004f21670 */
[----:B------:R4:W-:Y:S01]  /*22a0*/  LDGSTS.E.BYPASS.LTC128B.128 [R107+0x4100], [R6.64+0x100], !P0 ;  /* 0x04100100066b7fae */ /* 0x0009e2000c101d56 */
[----:B------:R-:W-:Y:S01]  /*22b0*/  LOP3.LUT P0, RZ, R21, 0x4, RZ, 0xc0, !PT ;  /* 0x0000000415ff7812 */ /* 0x000fe2000780c0ff */
[C---:B-1----:R-:W-:Y:S03]  /*22c0*/  HMMA.16816.F32.BF16 R36, R168.reuse, R40, RZ ;  /* 0x00000028a824723c */ /* 0x042fe600000418ff */
[----:B------:R-:W-:Y:S02]  /*22d0*/  SEL R2, R2, 0xffffffc0, !P0 ;  /* 0xffffffc002027807 */ /* 0x000fe40004000000 */
[----:B------:R-:W-:Y:S02]  /*22e0*/  LOP3.LUT P0, RZ, R11, 0x8, RZ, 0xc0, !PT ;  /* 0x000000080bff7812 */ /* 0x000fe4000780c0ff */
[----:B------:R-:W-:Y:S01]  /*22f0*/  IADD3 R251, R2, R105, RZ ;  /* 0x0000006902fb7210 */ /* 0x000fe20007ffe0ff */
[----:B------:R-:W-:Y:S01]  /*2300*/  IMAD.IADD R99, R248, 0x1, R2 ;  /* 0x00000001f8637824 */ /* 0x000fe200078e0202 */
[C---:B------:R-:W-:Y:S01]  /*2310*/  ISETP.LT.OR P4, PT, R5.reuse, 0x1, !P0 ;  /* 0x000000010500780c */ /* 0x040fe20004781670 */
[----:B------:R-:W-:Y:S01]  /*2320*/  HMMA.16816.F32.BF16 R20, R168, R26, RZ ;  /* 0x0000001aa814723c */ /* 0x000fe200000418ff */
[----:B------:R-:W-:-:S02]  /*2330*/  ISETP.LT.OR P0, PT, R5, 0x21, !P0 ;  /* 0x000000210500780c */ /* 0x000fc40004701670 */
[----:B------:R-:W-:Y:S05]  /*2340*/  STL [R1+0x4], R99 ;  /* 0x0000046301007387 */ /* 0x000fea0000100800 */
[----:B------:R-:W-:Y:S04]  /*2350*/  HMMA.16816.F32.BF16 R40, R168, R42, RZ ;  /* 0x0000002aa828723c */ /* 0x000fe800000418ff */
[----:B------:R4:W-:Y:S01]  /*2360*/  LDGSTS.E.BYPASS.LTC128B.128 [R107+0x6100], [R6.64+0x180], !P4 ;  /* 0x06100180066b7fae */ /* 0x0009e2000e101d56 */
[----:B------:R-:W-:-:S02]  /*2370*/  ISETP.LT.OR P4, PT, R5, 0x21, P5 ;  /* 0x000000210500780c */ /* 0x000fc40002f81670 */
[----:B------:R-:W-:-:S04]  /*2380*/  LEA.HI R5, R98, R101, RZ, 0x2 ;  /* 0x0000006562057211 */ /* 0x000fc800078f10ff */
[----:B------:R-:W-:-:S05]  /*2390*/  LOP3.LUT R5, R5, 0xfffffffc, RZ, 0xc0, !PT ;  /* 0xfffffffc05057812 */ /* 0x000fca00078ec0ff */
[----:B--2---:R-:W-:Y:S01]  /*23a0*/  HMMA.16816.F32.BF16 R20, R172, R50, R20 ;  /* 0x00000032ac14723c */ /* 0x004fe20000041814 */
[----:B------:R-:W-:Y:S01]  /*23b0*/  IMAD.IADD R5, R101, 0x1, -R5 ;  /* 0x0000000165057824 */ /* 0x000fe200078e0a05 */
[----:B------:R1:W-:Y:S01]  /*23c0*/  LDGSTS.E.BYPASS.LTC128B.128 [R107+0x1100], [R8.64], !P4 ;  /* 0x01100000086b7fae */ /* 0x0003e2000e101d56 */
[----:B------:R-:W-:-:S03]  /*23d0*/  ISETP.NE.AND P4, PT, R12, RZ, PT ;  /* 0x000000ff0c00720c */ /* 0x000fc60003f85270 */
[----:B------:R1:W-:Y:S02]  /*23e0*/  LDGSTS.E.BYPASS.LTC128B.128 [R107+0x3100], [R8.64+0x80], !P6 ;  /* 0x03100080086b7fae */ /* 0x0003e4000f101d56 */
[----:B------:R-:W-:Y:S02]  /*23f0*/  HMMA.16816.F32.BF16 R12, R168, R16, RZ ;  /* 0x00000010a80c723c */ /* 0x000fe400000418ff */
[----:B------:R1:W-:Y:S01]  /*2400*/  LDGSTS.E.BYPASS.LTC128B.128 [R107+0x5100], [R8.64+0x100], !P1 ;  /* 0x05100100086b7fae */ /* 0x0003e2000c901d56 */
[----:B------:R-:W-:-:S03]  /*2410*/  PLOP3.LUT P1, PT, PT, PT, UP1, 0x80, 0x0 ;  /* 0x000000000000781c */ /* 0x000fc60003f2f018 */
[----:B------:R1:W-:Y:S01]  /*2420*/  LDGSTS.E.BYPASS.LTC128B.128 [R107+0x7100], [R8.64+0x180], !P0 ;  /* 0x07100180086b7fae */ /* 0x0003e2000c101d56 */
[----:B----4-:R-:W-:Y:S01]  /*2430*/  SHF.R.S32.HI R6, RZ, 0x1f, R96 ;  /* 0x0000001fff067819 */ /* 0x010fe20000011460 */
[----:B------:R-:W-:Y:S01]  /*2440*/  HMMA.16816.F32.BF16 R16, R168, R18, RZ ;  /* 0x00000012a810723c */ /* 0x000fe200000418ff */
[----:B------:R-:W-:Y:S01]  /*2450*/  LEA.HI R7, R5, R5, RZ, 0x1 ;  /* 0x0000000505077211 */ /* 0x000fe200078f08ff */
[----:B------:R-:W2:Y:S01]  /*2460*/  LDSM.16.M88.4 R60, [R99+0x10100] ;  /* 0x01010000633c783b */ /* 0x000ea20000000200 */
[----:B------:R-:W-:Y:S02]  /*2470*/  LEA.HI R6, R6, R96, RZ, 0x3 ;  /* 0x0000006006067211 */ /* 0x000fe400078f18ff */
[----:B------:R-:W-:Y:S01]  /*2480*/  LOP3.LUT R7, R7, 0x1ffffffe, RZ, 0xc0, !PT ;  /* 0x1ffffffe07077812 */ /* 0x000fe200078ec0ff */
[----:B------:R-:W4:Y:S01]  /*2490*/  LDSM.16.M88.4 R52, [R99+0x10900] ;  /* 0x010900006334783b */ /* 0x000f220000000200 */
[----:B------:R-:W-:Y:S01]  /*24a0*/  LOP3.LUT R6, R6, 0xffffff8, RZ, 0xc0, !PT ;  /* 0x0ffffff806067812 */ /* 0x000fe200078ec0ff */
[----:B---3--:R-:W-:Y:S01]  /*24b0*/  HMMA.16816.F32.BF16 R40, R172, R70, R40 ;  /* 0x00000046ac28723c */ /* 0x008fe20000041828 */
[----:B------:R-:W-:Y:S01]  /*24c0*/  PLOP3.LUT P0, PT, PT, PT, UP1, 0x80, 0x0 ;  /* 0x000000000000781c */ /* 0x000fe20003f0f018 */
[----:B------:R-:W3:Y:S01]  /*24d0*/  LDSM.16.M88.4 R64, [R99+0x11100] ;  /* 0x011100006340783b */ /* 0x000ee20000000200 */
[----:B------:R-:W-:-:S03]  /*24e0*/  IMAD.IADD R7, R5, 0x1, -R7 ;  /* 0x0000000105077824 */ /* 0x000fc600078e0a07 */
[----:B------:R-:W5:Y:S02]  /*24f0*/  LDSM.16.M88.4 R72, [R99+0x11900] ;  /* 0x011900006348783b */ /* 0x000f640000000200 */
[C---:B------:R-:W-:Y:S02]  /*2500*/  HMMA.16816.F32.BF16 R44, R172.reuse, R28, R12 ;  /* 0x0000001cac2c723c */ /* 0x040fe4000004180c */
[----:B------:R-:W2:Y:S04]  /*2510*/  LDSM.16.M88.4 R84, [R251] ;  /* 0x00000000fb54783b */ /* 0x000ea80000000200 */
[----:B------:R-:W-:Y:S02]  /*2520*/  LDSM.16.M88.4 R80, [R248+0x12100] ;  /* 0x01210000f850783b */ /* 0x000fe40000000200 */
[----:B------:R-:W-:Y:S02]  /*2530*/  HMMA.16816.F32.BF16 R12, R172, R30, R16 ;  /* 0x0000001eac0c723c */ /* 0x000fe40000041810 */
[----:B------:R-:W2:Y:S04]  /*2540*/  LDSM.16.M88.4 R16, [R251+0x800] ;  /* 0x00080000fb10783b */ /* 0x000ea80000000200 */
[----:B------:R-:W-:Y:S02]  /*2550*/  LDSM.16.M88.4 R76, [R105+0x2000] ;  /* 0x00200000694c783b */ /* 0x000fe40000000200 */
[C---:B-1----:R-:W-:Y:S02]  /*2560*/  HMMA.16816.F32.BF16 R8, R168.reuse, R24, RZ ;  /* 0x00000018a808723c */ /* 0x042fe400000418ff */
[----:B------:R-:W-:Y:S04]  /*2570*/  LDSM.16.M88.4 R92, [R105+0x4000] ;  /* 0x00400000695c783b */ /* 0x000fe80000000200 */
[----:B------:R-:W-:Y:S02]  /*2580*/  LDSM.16.M88.4 R88, [R99+0x14100] ;  /* 0x014100006358783b */ /* 0x000fe40000000200 */
[C---:B------:R-:W-:Y:S02]  /*2590*/  HMMA.16816.F32.BF16 R24, R168.reuse, R32, RZ ;  /* 0x00000020a818723c */ /* 0x040fe400000418ff */
[----:B------:R-:W0:Y:S06]  /*25a0*/  LDGDEPBAR ;  /* 0x00000000000079af */ /* 0x000e2c0000000000 */
[----:B------:R-:W-:Y:S08]  /*25b0*/  HMMA.16816.F32.BF16 R32, R168, R34, RZ ;  /* 0x00000022a820723c */ /* 0x000ff000000418ff */
[C---:B------:R-:W-:Y:S01]  /*25c0*/  HMMA.16816.F32.BF16 R8, R172.reuse, R48, R8 ;  /* 0x00000030ac08723c */ /* 0x040fe20000041808 */
[----:B------:R-:W-:Y:S07]  /*25d0*/  LDSM.16.M88.4 R48, [R248+0x12900] ;  /* 0x01290000f830783b */ /* 0x000fee0000000200 */
[C---:B------:R-:W-:Y:S08]  /*25e0*/  HMMA.16816.F32.BF16 R24, R172.reuse, R56, R24 ;  /* 0x00000038ac18723c */ /* 0x040ff00000041818 */
[C---:B------:R-:W-:Y:S01]  /*25f0*/  HMMA.16816.F32.BF16 R28, R172.reuse, R58, R32 ;  /* 0x0000003aac1c723c */ /* 0x040fe20000041820 */
[----:B------:R-:W1:Y:S07]  /*2600*/  LDSM.16.M88.4 R56, [R251+0x1000] ;  /* 0x00100000fb38783b */ /* 0x000e6e0000000200 */
[----:B------:R-:W-:Y:S01]  /*2610*/  HMMA.16816.F32.BF16 R32, R172, R68, R36 ;  /* 0x00000044ac20723c */ /* 0x000fe20000041824 */
[----:B------:R-:W1:Y:S07]  /*2620*/  LDSM.16.M88.4 R68, [R251+0x1800] ;  /* 0x00180000fb44783b */ /* 0x000e6e0000000200 */
[C---:B--2---:R-:W-:Y:S08]  /*2630*/  HMMA.16816.F32.BF16 R36, R192.reuse, R60, R44 ;  /* 0x0000003cc024723c */ /* 0x044ff0000004182c */
[C---:B------:R-:W-:Y:S01]  /*2640*/  HMMA.16816.F32.BF16 R12, R192.reuse, R62, R12 ;  /* 0x0000003ec00c723c */ /* 0x040fe2000004180c */
[----:B------:R-:W2:Y:S07]  /*2650*/  LDSM.16.M88.4 R60, [R248+0x13100] ;  /* 0x01310000f83c783b */ /* 0x000eae0000000200 */
[C---:B----4-:R-:W-:Y:S08]  /*2660*/  HMMA.16816.F32.BF16 R8, R192.reuse, R52, R8 ;  /* 0x00000034c008723c */ /* 0x050ff00000041808 */
[C---:B------:R-:W-:Y:S01]  /*2670*/  HMMA.16816.F32.BF16 R20, R192.reuse, R54, R20 ;  /* 0x00000036c014723c */ /* 0x040fe20000041814 */
[----:B------:R-:W-:Y:S07]  /*2680*/  LDSM.16.M88.4 R52, [R105+0x3000] ;  /* 0x003000006934783b */ /* 0x000fee0000000200 */
[C---:B---3--:R-:W-:Y:S08]  /*2690*/  HMMA.16816.F32.BF16 R24, R192.reuse, R64, R24 ;  /* 0x00000040c018723c */ /* 0x048ff00000041818 */
[C---:B------:R-:W-:Y:S01]  /*26a0*/  HMMA.16816.F32.BF16 R28, R192.reuse, R66, R28 ;  /* 0x00000042c01c723c */ /* 0x040fe2000004181c */
[----:B------:R-:W-:Y:S07]  /*26b0*/  LDSM.16.M88.4 R64, [R105+0x3800] ;  /* 0x003800006940783b */ /* 0x000fee0000000200 */
[----:B-----5:R-:W-:Y:S08]  /*26c0*/  HMMA.16816.F32.BF16 R32, R192, R72, R32 ;  /* 0x00000048c020723c */ /* 0x020ff00000041820 */
[----:B------:R-:W-:Y:S08]  /*26d0*/  HMMA.16816.F32.BF16 R36, R196, R84, R36 ;  /* 0x00000054c424723c */ /* 0x000ff00000041824 */
[----:B------:R-:W-:Y:S01]  /*26e0*/  HMMA.16816.F32.BF16 R44, R192, R74, R40 ;  /* 0x0000004ac02c723c */ /* 0x000fe20000041828 */
[----:B------:R-:W3:Y:S04]  /*26f0*/  LDSM.16.M88.4 R72, [R248+0x13900] ;  /* 0x01390000f848783b */ /* 0x000ee80000000200 */
[----:B------:R-:W4:Y:S03]  /*2700*/  LDSM.16.M88.4 R40, [R105+0x2800] ;  /* 0x002800006928783b */ /* 0x000f260000000200 */
[C---:B------:R-:W-:Y:S01]  /*2710*/  HMMA.16816.F32.BF16 R12, R196.reuse, R86, R12 ;  /* 0x00000056c40c723c */ /* 0x040fe2000004180c */
[----:B------:R-:W5:Y:S07]  /*2720*/  LDSM.16.M88.4 R84, [R99+0x12100] ;  /* 0x012100006354783b */ /* 0x000f6e0000000200 */
[C---:B------:R-:W-:Y:S08]  /*2730*/  HMMA.16816.F32.BF16 R8, R196.reuse, R16, R8 ;  /* 0x00000010c408723c */ /* 0x040ff00000041808 */
[C---:B------:R-:W-:Y:S08]  /*2740*/  HMMA.16816.F32.BF16 R20, R196.reuse, R18, R20 ;  /* 0x00000012c414723c */ /* 0x040ff00000041814 */
[C---:B-1----:R-:W-:Y:S08]  /*2750*/  HMMA.16816.F32.BF16 R24, R196.reuse, R56, R24 ;  /* 0x00000038c418723c */ /* 0x042ff00000041818 */
[C---:B------:R-:W-:Y:S01]  /*2760*/  HMMA.16816.F32.BF16 R28, R196.reuse, R58, R28 ;  /* 0x0000003ac41c723c */ /* 0x040fe2000004181c */
[----:B------:R-:W-:Y:S07]  /*2770*/  LDSM.16.M88.4 R56, [R99+0x13100] ;  /* 0x013100006338783b */ /* 0x000fee0000000200 */
[----:B------:R-:W-:Y:S08]  /*2780*/  HMMA.16816.F32.BF16 R32, R196, R68, R32 ;  /* 0x00000044c420723c */ /* 0x000ff00000041820 */
[----:B------:R-:W-:Y:S08]  /*2790*/  HMMA.16816.F32.BF16 R36, R200, R80, R36 ;  /* 0x00000050c824723c */ /* 0x000ff00000041824 */
[----:B------:R-:W-:Y:S01]  /*27a0*/  HMMA.16816.F32.BF16 R44, R196, R70, R44 ;  /* 0x00000046c42c723c */ /* 0x000fe2000004182c */
[----:B------:R-:W-:Y:S07]  /*27b0*/  LDSM.16.M88.4 R68, [R99+0x13900] ;  /* 0x013900006344783b */ /* 0x000fee0000000200 */
[C---:B------:R-:W-:Y:S01]  /*27c0*/  HMMA.16816.F32.BF16 R12, R200.reuse, R82, R12 ;  /* 0x00000052c80c723c */ /* 0x040fe2000004180c */
[----:B------:R-:W-:Y:S07]  /*27d0*/  LDSM.16.M88.4 R80, [R251+0x2000] ;  /* 0x00200000fb50783b */ /* 0x000fee0000000200 */
[C---:B------:R-:W-:Y:S08]  /*27e0*/  HMMA.16816.F32.BF16 R8, R200.reuse, R48, R8 ;  /* 0x00000030c808723c */ /* 0x040ff00000041808 */
[C---:B------:R-:W-:Y:S01]  /*27f0*/  HMMA.16816.F32.BF16 R20, R200.reuse, R50, R20 ;  /* 0x00000032c814723c */ /* 0x040fe20000041814 */
[----:B------:R-:W1:Y:S07]  /*2800*/  LDSM.16.M88.4 R48, [R99+0x12900] ;  /* 0x012900006330783b */ /* 0x000e6e0000000200 */
[C---:B--2---:R-:W-:Y:S08]  /*2810*/  HMMA.16816.F32.BF16 R24, R200.reuse, R60, R24 ;  /* 0x0000003cc818723c */ /* 0x044ff00000041818 */
[C---:B------:R-:W-:Y:S01]  /*2820*/  HMMA.16816.F32.BF16 R28, R200.reuse, R62, R28 ;  /* 0x0000003ec81c723c */ /* 0x040fe2000004181c */
[----:B------:R-:W-:Y:S07]  /*2830*/  LDSM.16.M88.4 R60, [R248+0x15100] ;  /* 0x01510000f83c783b */ /* 0x000fee0000000200 */
[----:B---3--:R-:W-:Y:S08]  /*2840*/  HMMA.16816.F32.BF16 R32, R200, R72, R32 ;  /* 0x00000048c820723c */ /* 0x008ff00000041820 */
[----:B------:R-:W-:Y:S08]  /*2850*/  HMMA.16816.F32.BF16 R36, R204, R76, R36 ;  /* 0x0000004ccc24723c */ /* 0x000ff00000041824 */
[----:B------:R-:W-:Y:S01]  /*2860*/  HMMA.16816.F32.BF16 R44, R200, R74, R44 ;  /* 0x0000004ac82c723c */ /* 0x000fe2000004182c */
[----:B------:R-:W-:Y:S07]  /*2870*/  LDSM.16.M88.4 R72, [R248+0x15900] ;  /* 0x01590000f848783b */ /* 0x000fee0000000200 */
[C---:B------:R-:W-:Y:S01]  /*2880*/  HMMA.16816.F32.BF16 R16, R204.reuse, R78, R12 ;  /* 0x0000004ecc10723c */ /* 0x040fe2000004180c */
[----:B------:R-:W-:Y:S07]  /*2890*/  LDSM.16.M88.4 R76, [R248+0x14100] ;  /* 0x01410000f84c783b */ /* 0x000fee0000000200 */
[C---:B----4-:R-:W-:Y:S08]  /*28a0*/  HMMA.16816.F32.BF16 R12, R204.reuse, R40, R8 ;  /* 0x00000028cc0c723c */ /* 0x050ff00000041808 */
[C---:B------:R-:W-:Y:S01]  /*28b0*/  HMMA.16816.F32.BF16 R8, R204.reuse, R42, R20 ;  /* 0x0000002acc08723c */ /* 0x040fe20000041814 */
[----:B------:R-:W2:Y:S07]  /*28c0*/  LDSM.16.M88.4 R40, [R251+0x2800] ;  /* 0x00280000fb28783b */ /* 0x000eae0000000200 */
[C---:B------:R-:W-:Y:S08]  /*28d0*/  HMMA.16816.F32.BF16 R24, R204.reuse, R52, R24 ;  /* 0x00000034cc18723c */ /* 0x040ff00000041818 */
[C---:B------:R-:W-:Y:S01]  /*28e0*/  HMMA.16816.F32.BF16 R28, R204.reuse, R54, R28 ;  /* 0x00000036cc1c723c */ /* 0x040fe2000004181c */
[----:B------:R-:W3:Y:S07]  /*28f0*/  LDSM.16.M88.4 R52, [R251+0x3000] ;  /* 0x00300000fb34783b */ /* 0x000eee0000000200 */
[----:B------:R-:W-:Y:S08]  /*2900*/  HMMA.16816.F32.BF16 R32, R204, R64, R32 ;  /* 0x00000040cc20723c */ /* 0x000ff00000041820 */
[----:B-----5:R-:W-:Y:S08]  /*2910*/  HMMA.16816.F32.BF16 R36, R208, R84, R36 ;  /* 0x00000054d024723c */ /* 0x020ff00000041824 */
[----:B------:R-:W-:Y:S01]  /*2920*/  HMMA.16816.F32.BF16 R44, R204, R66, R44 ;  /* 0x00000042cc2c723c */ /* 0x000fe2000004182c */
[----:B------:R-:W4:Y:S07]  /*2930*/  LDSM.16.M88.4 R64, [R251+0x3800] ;  /* 0x00380000fb40783b */ /* 0x000f2e0000000200 */
[C---:B------:R-:W-:Y:S01]  /*2940*/  HMMA.16816.F32.BF16 R20, R208.reuse, R86, R16 ;  /* 0x00000056d014723c */ /* 0x040fe20000041810 */
[----:B------:R-:W-:Y:S07]  /*2950*/  LDSM.16.M88.4 R84, [R251+0x4000] ;  /* 0x00400000fb54783b */ /* 0x000fee0000000200 */
[C---:B-1----:R-:W-:Y:S08]  /*2960*/  HMMA.16816.F32.BF16 R16, R208.reuse, R48, R12 ;  /* 0x00000030d010723c */ /* 0x042ff0000004180c */
[C---:B------:R-:W-:Y:S01]  /*2970*/  HMMA.16816.F32.BF16 R12, R208.reuse, R50, R8 ;  /* 0x00000032d00c723c */ /* 0x040fe20000041808 */
[----:B------:R-:W1:Y:S07]  /*2980*/  LDSM.16.M88.4 R48, [R248+0x14900] ;  /* 0x01490000f830783b */ /* 0x000e6e0000000200 */
[C---:B------:R-:W-:Y:S08]  /*2990*/  HMMA.16816.F32.BF16 R8, R208.reuse, R56, R24 ;  /* 0x00000038d008723c */ /* 0x040ff00000041818 */
[C---:B------:R-:W-:Y:S01]  /*29a0*/  HMMA.16816.F32.BF16 R28, R208.reuse, R58, R28 ;  /* 0x0000003ad01c723c */ /* 0x040fe2000004181c */
[----:B------:R-:W-:Y:S07]  /*29b0*/  LDSM.16.M88.4 R56, [R105+0x5000] ;  /* 0x005000006938783b */ /* 0x000fee0000000200 */
[----:B------:R-:W-:Y:S08]  /*29c0*/  HMMA.16816.F32.BF16 R32, R208, R68, R32 ;  /* 0x00000044d020723c */ /* 0x000ff00000041820 */
[C---:B------:R-:W-:Y:S08]  /*29d0*/  HMMA.16816.F32.BF16 R36, R212.reuse, R80, R36 ;  /* 0x00000050d424723c */ /* 0x040ff00000041824 */
[C---:B------:R-:W-:Y:S01]  /*29e0*/  HMMA.16816.F32.BF16 R24, R212.reuse, R82, R20 ;  /* 0x00000052d418723c */ /* 0x040fe20000041814 */
[----:B------:R-:W-:Y:S07]  /*29f0*/  LDSM.16.M88.4 R80, [R248+0x16100] ;  /* 0x01610000f850783b */ /* 0x000fee0000000200 */
[C---:B--2---:R-:W-:Y:S08]  /*2a00*/  HMMA.16816.F32.BF16 R20, R212.reuse, R40, R16 ;  /* 0x00000028d414723c */ /* 0x044ff00000041810 */
[C---:B------:R-:W-:Y:S01]  /*2a10*/  HMMA.16816.F32.BF16 R16, R212.reuse, R42, R12 ;  /* 0x0000002ad410723c */ /* 0x040fe2000004180c */
[----:B------:R-:W2:Y:S07]  /*2a20*/  LDSM.16.M88.4 R40, [R105+0x4800] ;  /* 0x004800006928783b */ /* 0x000eae0000000200 */
[C---:B---3--:R-:W-:Y:S08]  /*2a30*/  HMMA.16816.F32.BF16 R12, R212.reuse, R52, R8 ;  /* 0x00000034d40c723c */ /* 0x048ff00000041808 */
[C---:B------:R-:W-:Y:S01]  /*2a40*/  HMMA.16816.F32.BF16 R8, R212.reuse, R54, R28 ;  /* 0x00000036d408723c */ /* 0x040fe2000004181c */
[----:B------:R-:W-:Y:S07]  /*2a50*/  LDSM.16.M88.4 R52, [R99+0x14900] ;  /* 0x014900006334783b */ /* 0x000fee0000000200 */
[----:B----4-:R-:W-:Y:S08]  /*2a60*/  HMMA.16816.F32.BF16 R32, R212, R64, R32 ;  /* 0x00000040d420723c */ /* 0x010ff00000041820 */
[----:B------:R-:W-:Y:S08]  /*2a70*/  HMMA.16816.F32.BF16 R36, R216, R76, R36 ;  /* 0x0000004cd824723c */ /* 0x000ff00000041824 */
[----:B------:R-:W-:Y:S01]  /*2a80*/  HMMA.16816.F32.BF16 R44, R208, R70, R44 ;  /* 0x00000046d02c723c */ /* 0x000fe2000004182c */
[----:B------:R-:W3:Y:S07]  /*2a90*/  LDSM.16.M88.4 R68, [R105+0x5800] ;  /* 0x005800006944783b */ /* 0x000eee0000000200 */
[C---:B------:R-:W-:Y:S01]  /*2aa0*/  HMMA.16816.F32.BF16 R28, R216.reuse, R78, R24 ;  /* 0x0000004ed81c723c */ /* 0x040fe20000041818 */
[----:B------:R-:W-:Y:S07]  /*2ab0*/  LDSM.16.M88.4 R76, [R99+0x15900] ;  /* 0x01590000634c783b */ /* 0x000fee0000000200 */
[C---:B-1----:R-:W-:Y:S08]  /*2ac0*/  HMMA.16816.F32.BF16 R24, R216.reuse, R48, R20 ;  /* 0x00000030d818723c */ /* 0x042ff00000041814 */
[C---:B------:R-:W-:Y:S01]  /*2ad0*/  HMMA.16816.F32.BF16 R20, R216.reuse, R50, R16 ;  /* 0x00000032d814723c */ /* 0x040fe20000041810 */
[----:B------:R-:W-:Y:S07]  /*2ae0*/  LDSM.16.M88.4 R48, [R251+0x4800] ;  /* 0x00480000fb30783b */ /* 0x000fee0000000200 */
[C---:B------:R-:W-:Y:S08]  /*2af0*/  HMMA.16816.F32.BF16 R16, R216.reuse, R60, R12 ;  /* 0x0000003cd810723c */ /* 0x040ff0000004180c */
[C---:B------:R-:W-:Y:S01]  /*2b00*/  HMMA.16816.F32.BF16 R12, R216.reuse, R62, R8 ;  /* 0x0000003ed80c723c */ /* 0x040fe20000041808 */
[----:B------:R-:W1:Y:S07]  /*2b10*/  LDSM.16.M88.4 R60, [R99+0x15100] ;  /* 0x01510000633c783b */ /* 0x000e6e0000000200 */
[----:B------:R-:W-:Y:S08]  /*2b20*/  HMMA.16816.F32.BF16 R8, R216, R72, R32 ;  /* 0x00000048d808723c */ /* 0x000ff00000041820 */
[----:B------:R-:W-:Y:S08]  /*2b30*/  HMMA.16816.F32.BF16 R36, R220, R92, R36 ;  /* 0x0000005cdc24723c */ /* 0x000ff00000041824 */
[----:B------:R-:W-:Y:S01]  /*2b40*/  HMMA.16816.F32.BF16 R44, R212, R66, R44 ;  /* 0x00000042d42c723c */ /* 0x000fe2000004182c */
[----:B------:R-:W-:Y:S07]  /*2b50*/  LDSM.16.M88.4 R64, [R251+0x5000] ;  /* 0x00500000fb40783b */ /* 0x000fee0000000200 */
[C---:B------:R-:W-:Y:S08]  /*2b60*/  HMMA.16816.F32.BF16 R32, R220.reuse, R94, R28 ;  /* 0x0000005edc20723c */ /* 0x040ff0000004181c */
[C---:B--2---:R-:W-:Y:S08]  /*2b70*/  HMMA.16816.F32.BF16 R28, R220.reuse, R40, R24 ;  /* 0x00000028dc1c723c */ /* 0x044ff00000041818 */
[C---:B------:R-:W-:Y:S08]  /*2b80*/  HMMA.16816.F32.BF16 R24, R220.reuse, R42, R20 ;  /* 0x0000002adc18723c */ /* 0x040ff00000041814 */
[C---:B------:R-:W-:Y:S08]  /*2b90*/  HMMA.16816.F32.BF16 R20, R220.reuse, R56, R16 ;  /* 0x00000038dc14723c */ /* 0x040ff00000041810 */
[C---:B------:R-:W-:Y:S01]  /*2ba0*/  HMMA.16816.F32.BF16 R16, R220.reuse, R58, R12 ;  /* 0x0000003adc10723c */ /* 0x040fe2000004180c */
[----:B------:R-:W-:Y:S07]  /*2bb0*/  LDSM.16.M88.4 R56, [R248+0x16900] ;  /* 0x01690000f838783b */ /* 0x000fee0000000200 */
[----:B---3--:R-:W-:Y:S08]  /*2bc0*/  HMMA.16816.F32.BF16 R12, R220, R68, R8 ;  /* 0x00000044dc0c723c */ /* 0x008ff00000041808 */
[----:B------:R-:W-:Y:S08]  /*2bd0*/  HMMA.16816.F32.BF16 R8, R224, R88, R36 ;  /* 0x00000058e008723c */ /* 0x000ff00000041824 */
[----:B------:R-:W-:Y:S01]  /*2be0*/  HMMA.16816.F32.BF16 R44, R216, R74, R44 ;  /* 0x0000004ad82c723c */ /* 0x000fe2000004182c */
[----:B------:R-:W2:Y:S07]  /*2bf0*/  LDSM.16.M88.4 R72, [R251+0x5800] ;  /* 0x00580000fb48783b */ /* 0x000eae0000000200 */
[----:B------:R-:W-:Y:S08]  /*2c00*/  HMMA.16816.F32.BF16 R40, R224, R90, R32 ;  /* 0x0000005ae028723c */ /* 0x000ff00000041820 */
[----:B------:R-:W-:Y:S08]  /*2c10*/  HMMA.16816.F32.BF16 R8, R228, R84, R8 ;  /* 0x00000054e408723c */ /* 0x000ff00000041808 */
[----:B------:R-:W-:Y:S08]  /*2c20*/  HMMA.16816.F32.BF16 R36, R224, R52, R28 ;  /* 0x00000034e024723c */ /* 0x000ff0000004181c */
[----:B------:R-:W-:Y:S01]  /*2c30*/  HMMA.16816.F32.BF16 R44, R220, R70, R44 ;  /* 0x00000046dc2c723c */ /* 0x000fe2000004182c */
[----:B------:R-:W3:Y:S07]  /*2c40*/  LDSM.16.M88.4 R68, [R105+0x6000] ;  /* 0x006000006944783b */ /* 0x000eee0000000200 */
[C---:B-1----:R-:W-:Y:S08]  /*2c50*/  HMMA.16816.F32.BF16 R28, R224.reuse, R60, R20 ;  /* 0x0000003ce01c723c */ /* 0x042ff00000041814 */
[C---:B------:R-:W-:Y:S08]  /*2c60*/  HMMA.16816.F32.BF16 R20, R224.reuse, R76, R12 ;  /* 0x0000004ce014723c */ /* 0x040ff0000004180c */
[C---:B------:R-:W-:Y:S01]  /*2c70*/  HMMA.16816.F32.BF16 R32, R224.reuse, R54, R24 ;  /* 0x00000036e020723c */ /* 0x040fe20000041818 */
[----:B------:R-:W-:Y:S07]  /*2c80*/  LDSM.16.M88.4 R52, [R251+0x6000] ;  /* 0x00600000fb34783b */ /* 0x000fee0000000200 */
[----:B------:R-:W-:Y:S08]  /*2c90*/  HMMA.16816.F32.BF16 R24, R224, R62, R16 ;  /* 0x0000003ee018723c */ /* 0x000ff00000041810 */
[----:B------:R-:W-:Y:S08]  /*2ca0*/  HMMA.16816.F32.BF16 R12, R228, R86, R40 ;  /* 0x00000056e40c723c */ /* 0x000ff00000041828 */
[----:B------:R-:W-:Y:S08]  /*2cb0*/  HMMA.16816.F32.BF16 R8, R232, R80, R8 ;  /* 0x00000050e808723c */ /* 0x000ff00000041808 */
[----:B------:R-:W-:Y:S08]  /*2cc0*/  HMMA.16816.F32.BF16 R16, R224, R78, R44 ;  /* 0x0000004ee010723c */ /* 0x000ff0000004182c */
[C---:B--2---:R-:W-:Y:S01]  /*2cd0*/  HMMA.16816.F32.BF16 R44, R228.reuse, R72, R20 ;  /* 0x00000048e42c723c */ /* 0x044fe20000041814 */
[----:B------:R-:W1:Y:S07]  /*2ce0*/  LDSM.16.M88.4 R20, [R248+0x17100] ;  /* 0x01710000f814783b */ /* 0x000e6e0000000200 */
[C---:B------:R-:W-:Y:S08]  /*2cf0*/  HMMA.16816.F32.BF16 R36, R228.reuse, R48, R36 ;  /* 0x00000030e424723c */ /* 0x040ff00000041824 */
[C---:B------:R-:W-:Y:S01]  /*2d00*/  HMMA.16816.F32.BF16 R40, R228.reuse, R50, R32 ;  /* 0x00000032e428723c */ /* 0x040fe20000041820 */
[----:B------:R-:W2:Y:S04]  /*2d10*/  LDSM.16.M88.4 R48, [R248+0x17900] ;  /* 0x01790000f830783b */ /* 0x000ea80000000200 */
[----:B------:R-:W-:Y:S03]  /*2d20*/  LDSM.16.M88.4 R32, [R105+0x6800] ;  /* 0x006800006920783b */ /* 0x000fe60000000200 */
[C---:B------:R-:W-:Y:S08]  /*2d30*/  HMMA.16816.F32.BF16 R60, R228.reuse, R64, R28 ;  /* 0x00000040e43c723c */ /* 0x040ff0000004181c */
[----:B------:R-:W-:Y:S01]  /*2d40*/  HMMA.16816.F32.BF16 R28, R228, R66, R24 ;  /* 0x00000042e41c723c */ /* 0x000fe20000041818 */
[----:B------:R-:W4:Y:S07]  /*2d50*/  LDSM.16.M88.4 R24, [R99+0x16100] ;  /* 0x016100006318783b */ /* 0x000f2e0000000200 */
[----:B------:R-:W-:Y:S08]  /*2d60*/  HMMA.16816.F32.BF16 R12, R232, R82, R12 ;  /* 0x00000052e80c723c */ /* 0x000ff0000004180c */
[----:B---3--:R-:W-:Y:S08]  /*2d70*/  HMMA.16816.F32.BF16 R8, R236, R68, R8 ;  /* 0x00000044ec08723c */ /* 0x008ff00000041808 */
[----:B------:R-:W-:Y:S08]  /*2d80*/  HMMA.16816.F32.BF16 R72, R228, R74, R16 ;  /* 0x0000004ae448723c */ /* 0x000ff00000041810 */
[----:B------:R-:W-:Y:S08]  /*2d90*/  HMMA.16816.F32.BF16 R12, R236, R70, R12 ;  /* 0x00000046ec0c723c */ /* 0x000ff0000004180c */
[C---:B-1----:R-:W-:Y:S08]  /*2da0*/  HMMA.16816.F32.BF16 R64, R232.reuse, R20, R60 ;  /* 0x00000014e840723c */ /* 0x042ff0000004183c */
[C---:B--2---:R-:W-:Y:S01]  /*2db0*/  HMMA.16816.F32.BF16 R60, R232.reuse, R48, R44 ;  /* 0x00000030e83c723c */ /* 0x044fe2000004182c */
[----:B------:R-:W1:Y:S07]  /*2dc0*/  LDSM.16.M88.4 R44, [R105+0x7000] ;  /* 0x00700000692c783b */ /* 0x000e6e0000000200 */
[----:B------:R-:W-:Y:S01]  /*2dd0*/  HMMA.16816.F32.BF16 R16, R232, R56, R36 ;  /* 0x00000038e810723c */ /* 0x000fe20000041824 */
[----:B------:R-:W-:Y:S07]  /*2de0*/  LDSM.16.M88.4 R36, [R251+0x6800] ;  /* 0x00680000fb24783b */ /* 0x000fee0000000200 */
[----:B----4-:R-:W-:Y:S08]  /*2df0*/  HMMA.16816.F32.BF16 R8, R240, R24, R8 ;  /* 0x00000018f008723c */ /* 0x010ff00000041808 */
[----:B------:R-:W-:Y:S01]  /*2e00*/  HMMA.16816.F32.BF16 R56, R232, R58, R40 ;  /* 0x0000003ae838723c */ /* 0x000fe20000041828 */
[----:B------:R-:W2:Y:S07]  /*2e10*/  LDSM.16.M88.4 R40, [R99+0x16900] ;  /* 0x016900006328783b */ /* 0x000eae0000000200 */
[----:B------:R-:W-:Y:S01]  /*2e20*/  HMMA.16816.F32.BF16 R12, R240, R26, R12 ;  /* 0x0000001af00c723c */ /* 0x000fe2000004180c */
[----:B------:R-:W-:Y:S07]  /*2e30*/  LDSM.16.M88.4 R24, [R99+0x17100] ;  /* 0x017100006318783b */ /* 0x000fee0000000200 */
[C---:B------:R-:W-:Y:S08]  /*2e40*/  HMMA.16816.F32.BF16 R76, R232.reuse, R22, R28 ;  /* 0x00000016e84c723c */ /* 0x040ff0000004181c */
[----:B------:R-:W-:Y:S01]  /*2e50*/  HMMA.16816.F32.BF16 R72, R232, R50, R72 ;  /* 0x00000032e848723c */ /* 0x000fe20000041848 */
[----:B------:R-:W3:Y:S07]  /*2e60*/  LDSM.16.M88.4 R48, [R105+0x7800] ;  /* 0x007800006930783b */ /* 0x000eee0000000200 */
[----:B------:R-:W-:Y:S08]  /*2e70*/  HMMA.16816.F32.BF16 R16, R236, R32, R16 ;  /* 0x00000020ec10723c */ /* 0x000ff00000041810 */
[----:B------:R-:W-:Y:S08]  /*2e80*/  HMMA.16816.F32.BF16 R28, R244, R52, R8 ;  /* 0x00000034f41c723c */ /* 0x000ff00000041808 */
[----:B------:R-:W-:Y:S08]  /*2e90*/  HMMA.16816.F32.BF16 R8, R236, R34, R56 ;  /* 0x00000022ec08723c */ /* 0x000ff00000041838 */
[----:B------:R-:W-:Y:S08]  /*2ea0*/  HMMA.16816.F32.BF16 R32, R244, R54, R12 ;  /* 0x00000036f420723c */ /* 0x000ff0000004180c */
[----:B-1----:R-:W-:Y:S01]  /*2eb0*/  HMMA.16816.F32.BF16 R20, R236, R44, R64 ;  /* 0x0000002cec14723c */ /* 0x002fe20000041840 */
[----:B------:R-:W-:-:S02]  /*2ec0*/  FMUL.FTZ R28, R28, c[0x0][0x320] ;  /* 0x0000c8001c1c7a20 */ /* 0x000fc40000410000 */
[----:B------:R-:W-:Y:S02]  /*2ed0*/  FMUL.FTZ R29, R29, c[0x0][0x320] ;  /* 0x0000c8001d1d7a20 */ /* 0x000fe40000410000 */
[----:B------:R-:W-:Y:S01]  /*2ee0*/  FMUL.FTZ R30, R30, c[0x0][0x320] ;  /* 0x0000c8001e1e7a20 */ /* 0x000fe20000410000 */
[----:B------:R-:W-:Y:S01]  /*2ef0*/  MUFU.TANH R68, R28 ;  /* 0x0000001c00447308 */ /* 0x000fe20000002400 */
[----:B------:R-:W-:Y:S01]  /*2f00*/  FMUL.FTZ R31, R31, c[0x0][0x320] ;  /* 0x0000c8001f1f7a20 */ /* 0x000fe20000410000 */
[----:B------:R-:W-:Y:S06]  /*2f10*/  HMMA.16816.F32.BF16 R12, R236, R46, R76 ;  /* 0x0000002eec0c723c */ /* 0x000fec000004184c */
[----:B------:R-:W-:Y:S02]  /*2f20*/  MUFU.TANH R59, R29 ;  /* 0x0000001d003b7308 */ /* 0x000fe40000002400 */
[----:B--2---:R-:W-:Y:S01]  /*2f30*/  HMMA.16816.F32.BF16 R16, R240, R40, R16 ;  /* 0x00000028f010723c */ /* 0x004fe20000041810 */
[----:B------:R-:W-:-:S02]  /*2f40*/  FMUL.FTZ R33, R33, c[0x0][0x320] ;  /* 0x0000c80021217a20 */ /* 0x000fc40000410000 */
[----:B------:R-:W-:Y:S02]  /*2f50*/  FMUL.FTZ R32, R32, c[0x0][0x320] ;  /* 0x0000c80020207a20 */ /* 0x000fe40000410000 */
[----:B------:R-:W-:Y:S01]  /*2f60*/  FMUL.FTZ R34, R34, c[0x0][0x320] ;  /* 0x0000c80022227a20 */ /* 0x000fe20000410000 */
[----:B------:R-:W-:Y:S01]  /*2f70*/  MUFU.TANH R57, R33 ;  /* 0x0000002100397308 */ /* 0x000fe20000002400 */
[----:B------:R-:W-:Y:S01]  /*2f80*/  FMUL.FTZ R2, R35, c[0x0][0x320] ;  /* 0x0000c80023027a20 */ /* 0x000fe20000410000 */
[----:B------:R-:W-:Y:S06]  /*2f90*/  HMMA.16816.F32.BF16 R8, R240, R42, R8 ;  /* 0x0000002af008723c */ /* 0x000fec0000041808 */
[----:B------:R-:W1:Y:S02]  /*2fa0*/  MUFU.TANH R56, R32 ;  /* 0x0000002000387308 */ /* 0x000e640000002400 */
[----:B---3--:R-:W-:Y:S06]  /*2fb0*/  HMMA.16816.F32.BF16 R52, R236, R48, R60 ;  /* 0x00000030ec34723c */ /* 0x008fec000004183c */
[----:B------:R2:W-:Y:S02]  /*2fc0*/  MUFU.TANH R58, R34 ;  /* 0x00000022003a7308 */ /* 0x0005e40000002400 */
[C---:B------:R-:W-:Y:S06]  /*2fd0*/  HMMA.16816.F32.BF16 R20, R240.reuse, R24, R20 ;  /* 0x00000018f014723c */ /* 0x040fec0000041814 */
[----:B------:R3:W-:Y:S02]  /*2fe0*/  MUFU.TANH R49, R2 ;  /* 0x0000000200317308 */ /* 0x0007e40000002400 */
[----:B------:R-:W-:Y:S01]  /*2ff0*/  HMMA.16816.F32.BF16 R12, R240, R26, R12 ;  /* 0x0000001af00c723c */ /* 0x000fe2000004180c */
[----:B------:R-:W-:Y:S04]  /*3000*/  LDSM.16.M88.4 R24, [R99+0x17900] ;  /* 0x017900006318783b */ /* 0x000fe80000000200 */
[----:B--2---:R-:W2:Y:S01]  /*3010*/  LDSM.16.M88.4 R32, [R251+0x7000] ;  /* 0x00700000fb20783b */ /* 0x004ea20000000200 */
[----:B------:R-:W-:Y:S02]  /*3020*/  MUFU.TANH R64, R30 ;  /* 0x0000001e00407308 */ /* 0x000fe40000002400 */
[----:B------:R-:W-:Y:S01]  /*3030*/  HMMA.16816.F32.BF16 R44, R244, R36, R16 ;  /* 0x00000024f42c723c */ /* 0x000fe20000041810 */
[----:B---3--:R-:W-:-:S05]  /*3040*/  LOP3.LUT R2, R97, 0xffffffe0, RZ, 0xc0, !PT ;  /* 0xffffffe061027812 */ /* 0x008fca00078ec0ff */
[----:B------:R3:W-:Y:S02]  /*3050*/  MUFU.TANH R48, R31 ;  /* 0x0000001f00307308 */ /* 0x0007e40000002400 */
[----:B------:R-:W-:Y:S01]  /*3060*/  HMMA.16816.F32.BF16 R36, R244, R38, R8 ;  /* 0x00000026f424723c */ /* 0x000fe20000041808 */
[----:B------:R-:W-:-:S06]  /*3070*/  IMAD.IADD R2, R101, 0x1, -R2 ;  /* 0x0000000165027824 */ /* 0x000fcc00078e0a02 */
[----:B------:R-:W-:Y:S01]  /*3080*/  IMAD.IADD R9, R96, 0x1, -R6 ;  /* 0x0000000160097824 */ /* 0x000fe200078e0a06 */
[----:B------:R-:W-:Y:S01]  /*3090*/  SHF.R.S32.HI R8, RZ, 0x1f, R2 ;  /* 0x0000001fff087819 */ /* 0x000fe20000011402 */
[----:B------:R-:W-:Y:S03]  /*30a0*/  HMMA.16816.F32.BF16 R16, R236, R50, R72 ;  /* 0x00000032ec10723c */ /* 0x000fe60000041848 */
[----:B------:R-:W-:Y:S01]  /*30b0*/  LEA.HI R6, R8, R2, RZ, 0x2 ;  /* 0x0000000208067211 */ /* 0x000fe200078f10ff */
[----:B---3--:R-:W3:Y:S03]  /*30c0*/  LDSM.16.M88.4 R28, [R251+0x7800] ;  /* 0x00780000fb1c783b */ /* 0x008ee60000000200 */
[----:B------:R-:W-:Y:S01]  /*30d0*/  LEA.HI.SX32 R8, R6, UR6, 0x1e ;  /* 0x0000000606087c11 */ /* 0x000fe2000f8ff2ff */
[----:B------:R-:W-:Y:S01]  /*30e0*/  FMUL.FTZ R45, R45, c[0x0][0x320] ;  /* 0x0000c8002d2d7a20 */ /* 0x000fe20000410000 */
[----:B------:R-:W-:-:S04]  /*30f0*/  DEPBAR.LE SB0, 0x0 ;  /* 0x000080000000791a */ /* 0x000fc80000000000 */
[----:B------:R-:W-:Y:S01]  /*3100*/  IMAD R5, R9, 0x10, R8 ;  /* 0x0000001009057824 */ /* 0x000fe200078e0208 */
[----:B------:R-:W4:Y:S01]  /*3110*/  MUFU.TANH R45, R45 ;  /* 0x0000002d002d7308 */ /* 0x000f220000002400 */
[----:B------:R-:W-:Y:S02]  /*3120*/  FMUL.FTZ R44, R44, c[0x0][0x320] ;  /* 0x0000c8002c2c7a20 */ /* 0x000fe40000410000 */
[----:B------:R-:W-:Y:S02]  /*3130*/  IMAD R10, R7, 0x8, R5 ;  /* 0x00000008070a7824 */ /* 0x000fe400078e0205 */
[----:B------:R-:W-:Y:S02]  /*3140*/  FMUL.FTZ R36, R36, c[0x0][0x320] ;  /* 0x0000c80024247a20 */ /* 0x000fe40000410000 */
[----:B------:R-:W-:Y:S01]  /*3150*/  @P1 IMAD.HI.U32 R7, R10, c[0x0][0x2c8], RZ ;  /* 0x0000b2000a071a27 */ /* 0x000fe200078e00ff */
[----:B------:R-:W-:Y:S01]  /*3160*/  MOV R5, R10 ;  /* 0x0000000a00057202 */ /* 0x000fe20000000f00 */
[----:B--2---:R-:W-:Y:S01]  /*3170*/  HMMA.16816.F32.BF16 R40, R244, R32, R20 ;  /* 0x00000020f428723c */ /* 0x004fe20000041814 */
[----:B------:R2:W-:Y:S01]  /*3180*/  STL [R1+0xdc], R10 ;  /* 0x0000dc0a01007387 */ /* 0x0005e20000100800 */
[----:B------:R-:W-:Y:S01]  /*3190*/  FMUL.FTZ R37, R37, c[0x0][0x320] ;  /* 0x0000c80025257a20 */ /* 0x000fe20000410000 */
[----:B------:R-:W-:Y:S01]  /*31a0*/  @P0 SHF.R.U32.HI R5, RZ, c[0x0][0x2cc], R7 ;  /* 0x0000b300ff050a19 */ /* 0x000fe20000011607 */
[----:B------:R-:W-:Y:S01]  /*31b0*/  MUFU.TANH R44, R44 ;  /* 0x0000002c002c7308 */ /* 0x000fe20000002400 */
[----:B------:R-:W-:-:S02]  /*31c0*/  FMUL.FTZ R47, R47, c[0x0][0x320] ;  /* 0x0000c8002f2f7a20 */ /* 0x000fc40000410000 */
[----:B------:R-:W-:Y:S01]  /*31d0*/  FMUL.FTZ R46, R46, c[0x0][0x320] ;  /* 0x0000c8002e2e7a20 */ /* 0x000fe20000410000 */
[----:B------:R-:W-:Y:S01]  /*31e0*/  HMMA.16816.F32.BF16 R20, R244, R34, R12 ;  /* 0x00000022f414723c */ /* 0x000fe2000004180c */
[----:B------:R-:W5:Y:S01]  /*31f0*/  SHFL.IDX PT, R12, R5, RZ, 0x1c1f ;  /* 0x001c1fff050c7589 */ /* 0x000f6200000e0000 */
[----:B------:R-:W-:Y:S02]  /*3200*/  FMUL.FTZ R39, R39, c[0x0][0x320] ;  /* 0x0000c80027277a20 */ /* 0x000fe40000410000 */
[----:B------:R-:W-:Y:S01]  /*3210*/  MUFU.TANH R36, R36 ;  /* 0x0000002400247308 */ /* 0x000fe20000002400 */
[----:B------:R1:W3:Y:S01]  /*3220*/  SHFL.IDX PT, R7, R5, 0x1, 0x1c1f ;  /* 0x003c1f0005077f89 */ /* 0x0002e200000e0000 */
[----:B------:R-:W-:Y:S02]  /*3230*/  FMUL.FTZ R38, R38, c[0x0][0x320] ;  /* 0x0000c80026267a20 */ /* 0x000fe40000410000 */
[C---:B------:R-:W-:Y:S04]  /*3240*/  HMMA.16816.F32.BF16 R16, R240.reuse, R26, R16 ;  /* 0x0000001af010723c */ /* 0x040fe80000041810 */
[----:B------:R-:W-:Y:S04]  /*3250*/  MUFU.TANH R37, R37 ;  /* 0x0000002500257308 */ /* 0x000fe80000002400 */
[----:B------:R-:W-:Y:S01]  /*3260*/  FMUL.FTZ R41, R41, c[0x0][0x320] ;  /* 0x0000c80029297a20 */ /* 0x000fe20000410000 */
[----:B--2---:R-:W-:Y:S01]  /*3270*/  HMMA.16816.F32.BF16 R8, R240, R24, R52 ;  /* 0x00000018f008723c */ /* 0x004fe20000041834 */
[----:B------:R-:W-:-:S02]  /*3280*/  FMUL.FTZ R42, R42, c[0x0][0x320] ;  /* 0x0000c8002a2a7a20 */ /* 0x000fc40000410000 */
[----:B------:R-:W-:Y:S01]  /*3290*/  MUFU.TANH R47, R47 ;  /* 0x0000002f002f7308 */ /* 0x000fe20000002400 */
[----:B------:R-:W-:-:S03]  /*32a0*/  FMUL.FTZ R43, R43, c[0x0][0x320] ;  /* 0x0000c8002b2b7a20 */ /* 0x000fc60000410000 */
[----:B------:R-:W-:Y:S02]  /*32b0*/  FMUL.FTZ R20, R20, c[0x0][0x320] ;  /* 0x0000c80014147a20 */ /* 0x000fe40000410000 */
[----:B------:R-:W-:Y:S01]  /*32c0*/  FMUL.FTZ R22, R22, c[0x0][0x320] ;  /* 0x0000c80016167a20 */ /* 0x000fe20000410000 */
[----:B-1----:R-:W-:Y:S01]  /*32d0*/  LOP3.LUT R5, R6, 0x7ffffffc, RZ, 0xc0, !PT ;  /* 0x7ffffffc06057812 */ /* 0x002fe200078ec0ff */
[----:B------:R-:W-:Y:S01]  /*32e0*/  MUFU.TANH R41, R41 ;  /* 0x0000002900297308 */ /* 0x000fe20000002400 */
[----:B------:R-:W-:-:S03]  /*32f0*/  FMUL.FTZ R23, R23, c[0x0][0x320] ;  /* 0x0000c80017177a20 */ /* 0x000fc60000410000 */
[C---:B---3--:R-:W-:Y:S01]  /*3300*/  HMMA.16816.F32.BF16 R24, R244.reuse, R30, R16 ;  /* 0x0000001ef418723c */ /* 0x048fe20000041810 */
[----:B------:R-:W-:Y:S02]  /*3310*/  IMAD.IADD R5, R2, 0x1, -R5 ;  /* 0x0000000102057824 */ /* 0x000fe400078e0a05 */
[----:B------:R-:W-:Y:S01]  /*3320*/  IMAD.U32 R2, RZ, RZ, UR4 ;  /* 0x00000004ff027e24 */ /* 0x000fe2000f8e00ff */
[----:B------:R-:W-:Y:S01]  /*3330*/  @UP0 USHF.R.S32.HI UR4, URZ, 0x1f, UR17 ;  /* 0x0000001f3f040899 */ /* 0x000fe20008011411 */
[----:B------:R-:W-:Y:S01]  /*3340*/  IMAD.SHL.U32 R13, R5, 0x2, RZ ;  /* 0x00000002050d7824 */ /* 0x000fe200078e00ff */
[----:B------:R-:W-:Y:S02]  /*3350*/  MUFU.TANH R20, R20 ;  /* 0x0000001400147308 */ /* 0x000fe40000002400 */
[----:B------:R-:W-:Y:S02]  /*3360*/  @UP0 UIMAD UR4, UR4, UR8, UR7 ;  /* 0x00000008040402a4 */ /* 0x000fe4000f8e0207 */
[C---:B------:R-:W-:Y:S01]  /*3370*/  IADD3 R2, -R13.reuse, UR10, R2 ;  /* 0x0000000a0d027c10 */ /* 0x040fe2000fffe102 */
[----:B------:R-:W-:Y:S01]  /*3380*/  HMMA.16816.F32.BF16 R32, R244, R28, R8 ;  /* 0x0000001cf420723c */ /* 0x000fe20000041808 */
[----:B------:R-:W-:Y:S01]  /*3390*/  IADD3 R6, -R13, UR11, RZ ;  /* 0x0000000b0d067c10 */ /* 0x000fe2000fffe1ff */
[----:B------:R1:W-:Y:S01]  /*33a0*/  STL [R1+0xe0], R13 ;  /* 0x0000e00d01007387 */ /* 0x0003e20000100800 */
[----:B------:R-:W-:Y:S01]  /*33b0*/  IADD3 R2, R2, -UR19, RZ ;  /* 0x8000001302027c10 */ /* 0x000fe2000fffe0ff */
[----:B------:R-:W-:Y:S02]  /*33c0*/  MUFU.TANH R46, R46 ;  /* 0x0000002e002e7308 */ /* 0x000fe40000002400 */
[----:B------:R-:W-:Y:S01]  /*33d0*/  STL [R1], R124 ;  /* 0x0000007c01007387 */ /* 0x000fe20000100800 */
[----:B------:R-:W-:-:S02]  /*33e0*/  FMUL.FTZ R8, R40, c[0x0][0x320] ;  /* 0x0000c80028087a20 */ /* 0x000fc40000410000 */
[C---:B-----5:R-:W-:Y:S02]  /*33f0*/  IMAD.IADD R5, R2.reuse, 0x1, R12 ;  /* 0x0000000102057824 */ /* 0x060fe400078e020c */
[----:B------:R-:W-:Y:S01]  /*3400*/  IMAD.IADD R2, R2, 0x1, R7 ;  /* 0x0000000102027824 */ /* 0x000fe200078e0207 */
[----:B------:R-:W-:Y:S01]  /*3410*/  MUFU.TANH R39, R39 ;  /* 0x0000002700277308 */ /* 0x000fe20000002400 */
[----:B------:R-:W-:Y:S01]  /*3420*/  FMUL.FTZ R9, R21, c[0x0][0x320] ;  /* 0x0000c80015097a20 */ /* 0x000fe20000410000 */
[----:B------:R-:W-:Y:S01]  /*3430*/  IMNMX R5, R6, R5, PT ;  /* 0x0000000506057217 */ /* 0x000fe20003800200 */
[----:B------:R-:W-:Y:S01]  /*3440*/  FMUL.FTZ R24, R24, c[0x0][0x320] ;  /* 0x0000c80018187a20 */ /* 0x000fe20000410000 */
[----:B------:R-:W-:Y:S01]  /*3450*/  IMNMX R2, R6, R2, PT ;  /* 0x0000000206027217 */ /* 0x000fe20003800200 */
[----:B------:R-:W-:Y:S01]  /*3460*/  FMUL.FTZ R25, R25, c[0x0][0x320] ;  /* 0x0000c80019197a20 */ /* 0x000fe20000410000 */
[C---:B------:R-:W-:Y:S01]  /*3470*/  ISETP.GT.AND P0, PT, R5.reuse, 0x8, PT ;  /* 0x000000080500780c */ /* 0x040fe20003f04270 */
[----:B------:R-:W-:Y:S01]  /*3480*/  FMUL.FTZ R10, R26, c[0x0][0x320] ;  /* 0x0000c8001a0a7a20 */ /* 0x000fe20000410000 */
[----:B------:R-:W2:Y:S01]  /*3490*/  MUFU.TANH R8, R8 ;  /* 0x0000000800087308 */ /* 0x000ea20000002400 */
[----:B------:R-:W-:-:S02]  /*34a0*/  ISETP.GT.AND P6, PT, R5, RZ, PT ;  /* 0x000000ff0500720c */ /* 0x000fc40003fc4270 */
[----:B------:R-:W-:Y:S01]  /*34b0*/  FSEL R11, R56, -INF , P0 ;  /* 0xff800000380b7808 */ /* 0x000fe20000000000 */
[----:B------:R-:W-:Y:S01]  /*34c0*/  FMUL.FTZ R32, R32, c[0x0][0x320] ;  /* 0x0000c80020207a20 */ /* 0x000fe20000410000 */
[----:B------:R-:W-:Y:S01]  /*34d0*/  ISETP.GT.AND P0, PT, R5, 0x11, PT ;  /* 0x000000110500780c */ /* 0x000fe20003f04270 */
[----:B------:R-:W-:Y:S01]  /*34e0*/  FMUL.FTZ R33, R33, c[0x0][0x320] ;  /* 0x0000c80021217a20 */ /* 0x000fe20000410000 */
[----:B------:R-:W-:Y:S01]  /*34f0*/  ISETP.GT.AND P1, PT, R5, 0x1, PT ;  /* 0x000000010500780c */ /* 0x000fe20003f24270 */
[----:B------:R-:W3:Y:S01]  /*3500*/  MUFU.TANH R9, R9 ;  /* 0x0000000900097308 */ /* 0x000ee20000002400 */
[----:B----4-:R-:W-:Y:S01]  /*3510*/  FSEL R19, R45, -INF , P0 ;  /* 0xff8000002d137808 */ /* 0x010fe20000000000 */
[----:B------:R-:W-:Y:S01]  /*3520*/  FMUL.FTZ R34, R34, c[0x0][0x320] ;  /* 0x0000c80022227a20 */ /* 0x000fe20000410000 */
[----:B------:R-:W-:Y:S01]  /*3530*/  ISETP.GT.AND P0, PT, R5, 0x20, PT ;  /* 0x000000200500780c */ /* 0x000fe20003f04270 */
[----:B------:R-:W-:Y:S01]  /*3540*/  FMUL.FTZ R17, R35, c[0x0][0x320] ;  /* 0x0000c80023117a20 */ /* 0x000fe20000410000 */
[----:B------:R-:W-:-:S02]  /*3550*/  FSEL R6, R68, -INF , P6 ;  /* 0xff80000044067808 */ /* 0x000fc40003000000 */
[----:B------:R-:W-:Y:S01]  /*3560*/  FSEL R7, R59, -INF , P1 ;  /* 0xff8000003b077808 */ /* 0x000fe20000800000 */
[----:B------:R-:W4:Y:S01]  /*3570*/  MUFU.TANH R38, R38 ;  /* 0x0000002600267308 */ /* 0x000f220000002400 */
[C---:B------:R-:W-:Y:S02]  /*3580*/  ISETP.GT.AND P6, PT, R5.reuse, 0x9, PT ;  /* 0x000000090500780c */ /* 0x040fe40003fc4270 */
[----:B------:R-:W-:Y:S02]  /*3590*/  ISETP.GT.AND P1, PT, R5, 0x10, PT ;  /* 0x000000100500780c */ /* 0x000fe40003f24270 */
[----:B--2---:R-:W-:Y:S02]  /*35a0*/  FSEL R100, R8, -INF , P0 ;  /* 0xff80000008647808 */ /* 0x004fe40000000000 */
[----:B------:R-:W-:Y:S01]  /*35b0*/  FMNMX.FTZ R8, R6, R7, !PT ;  /* 0x0000000706087209 */ /* 0x000fe20007810000 */
[----:B------:R-:W2:Y:S01]  /*35c0*/  MUFU.TANH R32, R32 ;  /* 0x0000002000207308 */ /* 0x000ea20000002400 */
[----:B------:R-:W-:-:S02]  /*35d0*/  FSEL R12, R57, -INF , P6 ;  /* 0xff800000390c7808 */ /* 0x000fc40003000000 */
[----:B-1----:R-:W-:Y:S02]  /*35e0*/  FSEL R13, R44, -INF , P1 ;  /* 0xff8000002c0d7808 */ /* 0x002fe40000800000 */
[C---:B------:R-:W-:Y:S02]  /*35f0*/  ISETP.GT.AND P6, PT, R5.reuse, 0x18, PT ;  /* 0x000000180500780c */ /* 0x040fe40003fc4270 */
[----:B------:R-:W-:Y:S01]  /*3600*/  ISETP.GT.AND P1, PT, R5, 0x19, PT ;  /* 0x000000190500780c */ /* 0x000fe20003f24270 */
[----:B------:R-:W1:Y:S01]  /*3610*/  MUFU.TANH R33, R33 ;  /* 0x0000002100217308 */ /* 0x000e620000002400 */
[----:B------:R-:W-:Y:S02]  /*3620*/  FMNMX.FTZ R8, R11, R8, !PT ;  /* 0x000000080b087209 */ /* 0x000fe40007810000 */
[----:B------:R-:W-:Y:S02]  /*3630*/  FSEL R28, R36, -INF , P6 ;  /* 0xff800000241c7808 */ /* 0x000fe40003000000 */
[----:B------:R-:W-:-:S02]  /*3640*/  FSEL R30, R37, -INF , P1 ;  /* 0xff800000251e7808 */ /* 0x000fc40000800000 */
[----:B------:R-:W-:Y:S01]  /*3650*/  FMNMX.FTZ R8, R12, R8, !PT ;  /* 0x000000080c087209 */ /* 0x000fe20007810000 */
[----:B------:R-:W-:Y:S01]  /*3660*/  MUFU.TANH R25, R25 ;  /* 0x0000001900197308 */ /* 0x000fe20000002400 */
[C---:B------:R-:W-:Y:S02]  /*3670*/  ISETP.GT.AND P6, PT, R5.reuse, 0x21, PT ;  /* 0x000000210500780c */ /* 0x040fe40003fc4270 */
[C---:B------:R-:W-:Y:S02]  /*3680*/  ISETP.GT.AND P1, PT, R5.reuse, 0x28, PT ;  /* 0x000000280500780c */ /* 0x040fe40003f24270 */
[----:B------:R-:W-:Y:S02]  /*3690*/  ISETP.GT.AND P0, PT, R5, 0x29, PT ;  /* 0x000000290500780c */ /* 0x000fe40003f04270 */
[----:B------:R-:W-:Y:S01]  /*36a0*/  FMNMX.FTZ R8, R13, R8, !PT ;  /* 0x000000080d087209 */ /* 0x000fe20007810000 */
[----:B------:R-:W-:Y:S01]  /*36b0*/  MUFU.TANH R42, R42 ;  /* 0x0000002a002a7308 */ /* 0x000fe20000002400 */
[----:B------:R-:W-:-:S02]  /*36c0*/  FSEL R101, R41, -INF , P6 ;  /* 0xff80000029657808 */ /* 0x000fc40003000000 */
[----:B------:R-:W-:Y:S02]  /*36d0*/  FSEL R103, R20, -INF , P1 ;  /* 0xff80000014677808 */ /* 0x000fe40000800000 */
[----:B---3--:R-:W-:Y:S01]  /*36e0*/  FSEL R102, R9, -INF , P0 ;  /* 0xff80000009667808 */ /* 0x008fe20000000000 */
[----:B------:R-:W-:Y:S01]  /*36f0*/  FMUL.FTZ R9, R27, c[0x0][0x320] ;  /* 0x0000c8001b097a20 */ /* 0x000fe20000410000 */
[C---:B------:R-:W-:Y:S01]  /*3700*/  ISETP.GT.AND P6, PT, R2.reuse, RZ, PT ;  /* 0x000000ff0200720c */ /* 0x040fe20003fc4270 */
[----:B------:R-:W-:Y:S01]  /*3710*/  MUFU.TANH R43, R43 ;  /* 0x0000002b002b7308 */ /* 0x000fe20000002400 */
[C---:B------:R-:W-:Y:S02]  /*3720*/  ISETP.GT.AND P1, PT, R2.reuse, 0x1, PT ;  /* 0x000000010200780c */ /* 0x040fe40003f24270 */
[----:B------:R-:W-:Y:S02]  /*3730*/  ISETP.GT.AND P0, PT, R2, 0x8, PT ;  /* 0x000000080200780c */ /* 0x000fe40003f04270 */
[----:B------:R-:W-:-:S02]  /*3740*/  FMNMX.FTZ R8, R19, R8, !PT ;  /* 0x0000000813087209 */ /* 0x000fc40007810000 */
[----:B------:R-:W-:Y:S01]  /*3750*/  FSEL R15, R64, -INF , P6 ;  /* 0xff800000400f7808 */ /* 0x000fe20003000000 */
[----:B------:R-:W-:Y:S01]  /*3760*/  MUFU.TANH R22, R22 ;  /* 0x0000001600167308 */ /* 0x000fe20000002400 */
[----:B------:R-:W-:Y:S02]  /*3770*/  FSEL R14, R48, -INF , P1 ;  /* 0xff800000300e7808 */ /* 0x000fe40000800000 */
[----:B------:R-:W-:Y:S02]  /*3780*/  FSEL R16, R58, -INF , P0 ;  /* 0xff8000003a107808 */ /* 0x000fe40000000000 */
[C---:B------:R-:W-:Y:S02]  /*3790*/  ISETP.GT.AND P6, PT, R2.reuse, 0x9, PT ;  /* 0x000000090200780c */ /* 0x040fe40003fc4270 */
[C---:B------:R-:W-:Y:S01]  /*37a0*/  ISETP.GT.AND P1, PT, R2.reuse, 0x10, PT ;  /* 0x000000100200780c */ /* 0x040fe20003f24270 */
[----:B------:R-:W-:Y:S01]  /*37b0*/  MUFU.TANH R20, R23 ;  /* 0x0000001700147308 */ /* 0x000fe20000002400 */
[----:B------:R-:W-:-:S02]  /*37c0*/  ISETP.GT.AND P0, PT, R2, 0x11, PT ;  /* 0x000000110200780c */ /* 0x000fc40003f04270 */
[----:B------:R-:W-:Y:S02]  /*37d0*/  FMNMX.FTZ R133, R28, R8, !PT ;  /* 0x000000081c857209 */ /* 0x000fe40007810000 */
[----:B------:R-:W-:Y:S02]  /*37e0*/  FSEL R18, R49, -INF , P6 ;  /* 0xff80000031127808 */ /* 0x000fe40003000000 */
[----:B------:R-:W-:Y:S01]  /*37f0*/  FSEL R29, R46, -INF , P1 ;  /* 0xff8000002e1d7808 */ /* 0x000fe20000800000 */
[----:B------:R3:W5:Y:S01]  /*3800*/  MUFU.TANH R8, R24 ;  /* 0x0000001800087308 */ /* 0x0007620000002400 */
[C---:B------:R-:W-:Y:S02]  /*3810*/  ISETP.GT.AND P6, PT, R2.reuse, 0x18, PT ;  /* 0x000000180200780c */ /* 0x040fe40003fc4270 */
[----:B------:R-:W-:Y:S02]  /*3820*/  ISETP.GT.AND P1, PT, R2, 0x19, PT ;  /* 0x000000190200780c */ /* 0x000fe40003f24270 */
[----:B------:R-:W-:-:S02]  /*3830*/  FMNMX.FTZ R133, R30, R133, !PT ;  /* 0x000000851e857209 */ /* 0x000fc40007810000 */
[----:B----4-:R-:W-:Y:S01]  /*3840*/  FSEL R44, R38, -INF , P6 ;  /* 0xff800000262c7808 */ /* 0x010fe20003000000 */
[----:B------:R-:W4:Y:S01]  /*3850*/  MUFU.TANH R34, R34 ;  /* 0x0000002200227308 */ /* 0x000f220000002400 */
[----:B------:R-:W-:Y:S01]  /*3860*/  FSEL R45, R39, -INF , P1 ;  /* 0xff800000272d7808 */ /* 0x000fe20000800000 */
[----:B------:R-:W-:Y:S01]  /*3870*/  BAR.SYNC.DEFER_BLOCKING 0x0 ;  /* 0x0000000000007b1d */ /* 0x000fe20000010000 */
[C---:B------:R-:W-:Y:S02]  /*3880*/  ISETP.GT.AND P6, PT, R5.reuse, 0x31, PT ;  /* 0x000000310500780c */ /* 0x040fe40003fc4270 */
[----:B------:R-:W-:Y:S02]  /*3890*/  FMNMX.FTZ R133, R100, R133, !PT ;  /* 0x0000008564857209 */ /* 0x000fe40007810000 */
[----:B------:R-:W-:Y:S01]  /*38a0*/  ISETP.GT.AND P1, PT, R5, 0x38, PT ;  /* 0x000000380500780c */ /* 0x000fe20003f24270 */
[----:B------:R-:W1:Y:S01]  /*38b0*/  MUFU.TANH R17, R17 ;  /* 0x0000001100117308 */ /* 0x000e620000002400 */
[----:B---3--:R-:W-:-:S02]  /*38c0*/  FSEL R24, R47, -INF , P0 ;  /* 0xff8000002f187808 */ /* 0x008fc40000000000 */
[----:B------:R-:W-:Y:S02]  /*38d0*/  ISETP.GT.AND P0, PT, R5, 0x30, PT ;  /* 0x000000300500780c */ /* 0x000fe40003f04270 */
[----:B------:R-:W-:Y:S02]  /*38e0*/  FMNMX.FTZ R133, R101, R133, !PT ;  /* 0x0000008565857209 */ /* 0x000fe40007810000 */
[----:B--2---:R-:W-:Y:S01]  /*38f0*/  FSEL R99, R32, -INF , P0 ;  /* 0xff80000020637808 */ /* 0x004fe20000000000 */
[----:B------:R-:W2:Y:S01]  /*3900*/  MUFU.TANH R10, R10 ;  /* 0x0000000a000a7308 */ /* 0x000ea20000002400 */
[----:B------:R-:W-:Y:S02]  /*3910*/  ISETP.GT.AND P0, PT, R5, 0x39, PT ;  /* 0x000000390500780c */ /* 0x000fe40003f04270 */
[----:B------:R-:W-:Y:S02]  /*3920*/  FMNMX.FTZ R5, R15, R14, !PT ;  /* 0x0000000e0f057209 */ /* 0x000fe40007810000 */
[----:B------:R-:W-:-:S02]  /*3930*/  FMNMX.FTZ R133, R103, R133, !PT ;  /* 0x0000008567857209 */ /* 0x000fc40007810000 */
[----:B------:R-:W-:Y:S01]  /*3940*/  FMNMX.FTZ R5, R16, R5, !PT ;  /* 0x0000000510057209 */ /* 0x000fe20007810000 */
[----:B------:R-:W3:Y:S01]  /*3950*/  MUFU.TANH R9, R9 ;  /* 0x0000000900097308 */ /* 0x000ee20000002400 */
[----:B------:R-:W-:Y:S02]  /*3960*/  FMNMX.FTZ R133, R102, R133, !PT ;  /* 0x0000008566857209 */ /* 0x000fe40007810000 */
[----:B------:R-:W-:Y:S02]  /*3970*/  FMNMX.FTZ R5, R18, R5, !PT ;  /* 0x0000000512057209 */ /* 0x000fe40007810000 */
[----:B-1----:R-:W-:Y:S02]  /*3980*/  FSEL R98, R33, -INF , P6 ;  /* 0xff80000021627808 */ /* 0x002fe40003000000 */
[----:B------:R-:W-:Y:S02]  /*3990*/  FMNMX.FTZ R5, R29, R5, !PT ;  /* 0x000000051d057209 */ /* 0x000fe40007810000 */
[----:B------:R-:W-:-:S02]  /*39a0*/  FMNMX.FTZ R133, R99, R133, !PT ;  /* 0x0000008563857209 */ /* 0x000fc40007810000 */
[----:B------:R-:W-:Y:S02]  /*39b0*/  FMNMX.FTZ R5, R24, R5, !PT ;  /* 0x0000000518057209 */ /* 0x000fe40007810000 */
[----:B-----5:R-:W-:Y:S02]  /*39c0*/  FSEL R97, R8, -INF , P1 ;  /* 0xff80000008617808 */ /* 0x020fe40000800000 */
[----:B------:R-:W-:Y:S02]  /*39d0*/  FMNMX.FTZ R133, R98, R133, !PT ;  /* 0x0000008562857209 */ /* 0x000fe40007810000 */
[----:B------:R-:W-:Y:S02]  /*39e0*/  ISETP.GT.AND P6, PT, R2, 0x20, PT ;  /* 0x000000200200780c */ /* 0x000fe40003fc4270 */
[----:B------:R-:W-:Y:S02]  /*39f0*/  FMNMX.FTZ R5, R44, R5, !PT ;  /* 0x000000052c057209 */ /* 0x000fe40007810000 */
[----:B------:R-:W-:-:S02]  /*3a00*/  FSEL R96, R25, -INF , P0 ;  /* 0xff80000019607808 */ /* 0x000fc40000000000 */
[----:B------:R-:W-:Y:S02]  /*3a10*/  FMNMX.FTZ R133, R97, R133, !PT ;  /* 0x0000008561857209 */ /* 0x000fe40007810000 */
[----:B------:R-:W-:Y:S02]  /*3a20*/  ISETP.GT.AND P1, PT, R2, 0x21, PT ;  /* 0x000000210200780c */ /* 0x000fe40003f24270 */
[----:B------:R-:W-:Y:S02]  /*3a30*/  FSEL R85, R42, -INF , P6 ;  /* 0xff8000002a557808 */ /* 0x000fe40003000000 */
[----:B------:R-:W-:Y:S02]  /*3a40*/  FMNMX.FTZ R5, R45, R5, !PT ;  /* 0x000000052d057209 */ /* 0x000fe40007810000 */
[----:B------:R-:W-:Y:S02]  /*3a50*/  FMNMX.FTZ R133, R96, R133, !PT ;  /* 0x0000008560857209 */ /* 0x000fe40007810000 */
[----:B------:R-:W-:-:S02]  /*3a60*/  ISETP.GT.AND P0, PT, R2, 0x28, PT ;  /* 0x000000280200780c */ /* 0x000fc40003f04270 */
[----:B------:R-:W-:Y:S01]  /*3a70*/  FSEL R84, R43, -INF , P1 ;  /* 0xff8000002b547808 */ /* 0x000fe20000800000 */
[----:B------:R-:W1:Y:S01]  /*3a80*/  SHFL.BFLY PT, R8, R133, 0x2, 0x1f ;  /* 0x0c401f0085087f89 */ /* 0x000e6200000e0000 */
[----:B------:R-:W-:Y:S02]  /*3a90*/  FMNMX.FTZ R5, R85, R5, !PT ;  /* 0x0000000555057209 */ /* 0x000fe40007810000 */
[----:B------:R-:W-:Y:S02]  /*3aa0*/  ISETP.GT.AND P1, PT, R2, 0x29, PT ;  /* 0x000000290200780c */ /* 0x000fe40003f24270 */
[----:B------:R-:W-:Y:S02]  /*3ab0*/  FSEL R87, R22, -INF , P0 ;  /* 0xff80000016577808 */ /* 0x000fe40000000000 */
[----:B------:R-:W-:Y:S02]  /*3ac0*/  FMNMX.FTZ R5, R84, R5, !PT ;  /* 0x0000000554057209 */ /* 0x000fe40007810000 */
[----:B------:R-:W-:-:S02]  /*3ad0*/  ISETP.GT.AND P0, PT, R2, 0x30, PT ;  /* 0x000000300200780c */ /* 0x000fc40003f04270 */
[----:B------:R-:W-:Y:S02]  /*3ae0*/  FSEL R86, R20, -INF , P1 ;  /* 0xff80000014567808 */ /* 0x000fe40000800000 */
[----:B------:R-:W-:Y:S02]  /*3af0*/  FMNMX.FTZ R5, R87, R5, !PT ;  /* 0x0000000557057209 */ /* 0x000fe40007810000 */
[----:B------:R-:W-:Y:S02]  /*3b00*/  ISETP.GT.AND P1, PT, R2, 0x31, PT ;  /* 0x000000310200780c */ /* 0x000fe40003f24270 */
[----:B----4-:R-:W-:Y:S02]  /*3b10*/  FSEL R93, R34, -INF , P0 ;  /* 0xff800000225d7808 */ /* 0x010fe40000000000 */
[----:B------:R-:W-:Y:S02]  /*3b20*/  FMNMX.FTZ R5, R86, R5, !PT ;  /* 0x0000000556057209 */ /* 0x000fe40007810000 */
[----:B------:R-:W-:-:S02]  /*3b30*/  ISETP.GT.AND P0, PT, R2, 0x38, PT ;  /* 0x000000380200780c */ /* 0x000fc40003f04270 */
[----:B------:R-:W-:Y:S02]  /*3b40*/  FSEL R92, R17, -INF , P1 ;  /* 0xff800000115c7808 */ /* 0x000fe40000800000 */
[----:B------:R-:W-:Y:S02]  /*3b50*/  FMNMX.FTZ R5, R93, R5, !PT ;  /* 0x000000055d057209 */ /* 0x000fe40007810000 */
[----:B------:R-:W-:Y:S02]  /*3b60*/  ISETP.GT.AND P1, PT, R2, 0x39, PT ;  /* 0x000000390200780c */ /* 0x000fe40003f24270 */
[----:B--2---:R-:W-:Y:S02]  /*3b70*/  FSEL R125, R10, -INF , P0 ;  /* 0xff8000000a7d7808 */ /* 0x004fe40000000000 */
[----:B------:R-:W-:Y:S02]  /*3b80*/  FMNMX.FTZ R2, R92, R5, !PT ;  /* 0x000000055c027209 */ /* 0x000fe40007810000 */
[----:B---3--:R-:W-:-:S02]  /*3b90*/  FSEL R50, R9, -INF , P1 ;  /* 0xff80000009327808 */ /* 0x008fc40000800000 */
[----:B------:R-:W-:Y:S02]  /*3ba0*/  FMNMX.FTZ R2, R125, R2, !PT ;  /* 0x000000027d027209 */ /* 0x000fe40007810000 */
[----:B-1----:R-:W-:Y:S02]  /*3bb0*/  FMNMX.FTZ R133, R133, R8, !PT ;  /* 0x0000000885857209 */ /* 0x002fe40007810000 */
[----:B------:R-:W-:Y:S02]  /*3bc0*/  FMNMX.FTZ R2, R50, R2, !PT ;  /* 0x0000000232027209 */ /* 0x000fe40007810000 */
[----:B------:R-:W-:Y:S01]  /*3bd0*/  PLOP3.LUT P0, PT, PT, PT, UP0, 0x80, 0x0 ;  /* 0x000000000000781c */ /* 0x000fe20003f0f008 */
[----:B------:R-:W1:Y:S01]  /*3be0*/  SHFL.BFLY PT, R5, R133, 0x1, 0x1f ;  /* 0x0c201f0085057f89 */ /* 0x000e6200000e0000 */
[----:B------:R-:W-:-:S03]  /*3bf0*/  MOV R10, UR16 ;  /* 0x00000010000a7c02 */ /* 0x000fc60008000f00 */
[----:B------:R-:W2:Y:S08]  /*3c00*/  SHFL.BFLY PT, R132, R2, 0x2, 0x1f ;  /* 0x0c401f0002847f89 */ /* 0x000eb000000e0000 */
[----:B------:R-:W-:Y:S01]  /*3c10*/  @P0 IMAD.WIDE.U32 R8, R104, UR17, R108 ;  /* 0x0000001168080c25 */ /* 0x000fe2000f8e006c */
[----:B-1----:R-:W-:Y:S02]  /*3c20*/  FMNMX.FTZ R133, R133, R5, !PT ;  /* 0x0000000585857209 */ /* 0x002fe40007810000 */
[----:B--2---:R-:W-:-:S03]  /*3c30*/  FMNMX.FTZ R132, R2, R132, !PT ;  /* 0x0000008402847209 */ /* 0x004fc60007810000 */
[C---:B------:R-:W-:Y:S01]  /*3c40*/  FMUL.FTZ R5, R133.reuse, c[0x0][0x2d0] ;  /* 0x0000b40085057a20 */ /* 0x040fe20000410000 */
[----:B------:R-:W-:Y:S01]  /*3c50*/  FSETP.NEU.FTZ.AND P1, PT, R133, -INF , PT ;  /* 0xff8000008500780b */ /* 0x000fe20003f3d000 */
[----:B------:R-:W1:Y:S03]  /*3c60*/  SHFL.BFLY PT, R17, R132, 0x1, 0x1f ;  /* 0x0c201f0084117f89 */ /* 0x000e6600000e0000 */
[----:B------:R-:W-:Y:S02]  /*3c70*/  FSEL R2, R5, RZ, P1 ;  /* 0x000000ff05027208 */ /* 0x000fe40000800000 */
[----:B------:R-:W-:Y:S01]  /*3c80*/  @P0 IADD3 R5, R9, UR4, RZ ;  /* 0x0000000409050c10 */ /* 0x000fe2000fffe0ff */
[----:B------:R-:W-:Y:S02]  /*3c90*/  ULDC.64 UR4, c[0x0][0x2c8] ;  /* 0x0000b20000047ab9 */ /* 0x000fe40000000a00 */
[--C-:B------:R-:W-:Y:S01]  /*3ca0*/  FFMA.FTZ R6, R6, c[0x0][0x2d0], -R2.reuse ;  /* 0x0000b40006067a23 */ /* 0x100fe20000010802 */
[----:B------:R-:W-:Y:S01]  /*3cb0*/  UIMAD.WIDE.U32 UR8, UR6, UR4, URZ ;  /* 0x00000004060872a5 */ /* 0x000fe2000f8e003f */
[----:B------:R-:W-:-:S02]  /*3cc0*/  FFMA.FTZ R9, R7, c[0x0][0x2d0], -R2 ;  /* 0x0000b40007097a23 */ /* 0x000fc40000010802 */
[----:B------:R2:W-:Y:S04]  /*3cd0*/  MUFU.EX2 R82, R6 ;  /* 0x0000000600527308 */ /* 0x0005e80000000800 */
[----:B------:R-:W-:Y:S02]  /*3ce0*/  @UP1 UMOV UR7, UR9 ;  /* 0x0000000900071c82 */ /* 0x000fe40008000000 */
[----:B------:R-:W-:Y:S02]  /*3cf0*/  @UP1 USHF.R.U32.HI UR6, URZ, UR5, UR7 ;  /* 0x000000053f061299 */ /* 0x000fe40008011607 */
[----:B------:R3:W-:Y:S02]  /*3d00*/  MUFU.EX2 R81, R9 ;  /* 0x0000000900517308 */ /* 0x0007e40000000800 */
[----:B------:R-:W-:Y:S01]  /*3d10*/  UIADD3 UR6, UR6, UR10, -UR19 ;  /* 0x0000000a06067290 */ /* 0x000fe2000fffe813 */
[----:B-1----:R-:W-:-:S03]  /*3d20*/  FMNMX.FTZ R132, R132, R17, !PT ;  /* 0x0000001184847209 */ /* 0x002fc60007810000 */
[----:B------:R-:W-:Y:S01]  /*3d30*/  USHF.R.S32.HI UR4, URZ, 0x1f, UR6 ;  /* 0x0000001f3f047899 */ /* 0x000fe20008011406 */
[----:B--2---:R-:W-:-:S03]  /*3d40*/  @P0 LEA R6, P1, R8, c[0x0][0x1c8], 0x1 ;  /* 0x0000720008060a11 */ /* 0x004fc600078208ff */
[----:B------:R-:W-:Y:S01]  /*3d50*/  ULEA.HI UR4, UR4, UR6, URZ, 0x6 ;  /* 0x0000000604047291 */ /* 0x000fe2000f8f303f */
[----:B------:R-:W-:Y:S01]  /*3d60*/  @P0 LEA.HI.X R7, R8, c[0x0][0x1cc], R5, 0x1, P1 ;  /* 0x0000730008070a11 */ /* 0x000fe200008f0c05 */
[----:B------:R-:W-:Y:S02]  /*3d70*/  IMAD.U32 R8, RZ, RZ, UR16 ;  /* 0x00000010ff087e24 */ /* 0x000fe4000f8e00ff */
[----:B------:R-:W-:Y:S01]  /*3d80*/  FFMA.FTZ R5, R11, c[0x0][0x2d0], -R2 ;  /* 0x0000b4000b057a23 */ /* 0x000fe20000010802 */
[----:B------:R-:W-:Y:S01]  /*3d90*/  USHF.R.S32.HI UR9, URZ, 0x6, UR4 ;  /* 0x000000063f097899 */ /* 0x000fe20008011404 */
[----:B---3--:R-:W-:Y:S01]  /*3da0*/  IMAD.U32 R9, RZ, RZ, UR15 ;  /* 0x0000000fff097e24 */ /* 0x008fe2000f8e00ff */
[----:B------:R-:W-:Y:S01]  /*3db0*/  @P0 LEA R8, P1, R8, R6, 0x1 ;  /* 0x0000000608080211 */ /* 0x000fe200078208ff */
[----:B------:R1:W-:Y:S01]  /*3dc0*/  MUFU.EX2 R83, R5 ;  /* 0x0000000500537308 */ /* 0x0003e20000000800 */
[----:B------:R2:W-:Y:S01]  /*3dd0*/  @P0 LDGSTS.E.BYPASS.LTC128B.128 [R107+0x10100], [R6.64], !P5 ;  /* 0x10100000066b0fae */ /* 0x0005e2000e901d56 */
[----:B------:R-:W-:Y:S01]  /*3de0*/  UISETP.LT.AND UP0, UPT, URZ, UR9, UPT ;  /* 0x000000093f00728c */ /* 0x000fe2000bf01270 */
[----:B------:R-:W-:-:S02]  /*3df0*/  @P0 LEA.HI.X R9, R10, R7, R9, 0x1, P1 ;  /* 0x000000070a090211 */ /* 0x000fc400008f0c09 */
[----:B------:R-:W-:Y:S01]  /*3e00*/  FSETP.NEU.FTZ.AND P1, PT, R132, -INF , PT ;  /* 0xff8000008400780b */ /* 0x000fe20003f3d000 */
[----:B------:R2:W-:Y:S01]  /*3e10*/  @P0 LDGSTS.E.BYPASS.LTC128B.128 [R107+0x12100], [R6.64+0x80], !P4 ;  /* 0x12100080066b0fae */ /* 0x0005e2000e101d56 */
[----:B------:R-:W-:-:S03]  /*3e20*/  USEL UR9, URZ, UR9, !UP0 ;  /* 0x000000093f097287 */ /* 0x000fc6000c000000 */
[----:B------:R2:W-:Y:S01]  /*3e30*/  @P0 LDGSTS.E.BYPASS.LTC128B.128 [R107+0x14100], [R6.64+0x100], !P3 ;  /* 0x14100100066b0fae */ /* 0x0005e2000d901d56 */
[----:B------:R-:W-:-:S03]  /*3e40*/  UISETP.GE.AND UP0, UPT, UR17, UR9, UPT ;  /* 0x000000091100728c */ /* 0x000fc6000bf06270 */
[----:B------:R2:W-:Y:S01]  /*3e50*/  @P0 LDGSTS.E.BYPASS.LTC128B.128 [R107+0x16100], [R6.64+0x180], !P2 ;  /* 0x16100180066b0fae */ /* 0x0005e2000d101d56 */
[----:B-1----:R-:W-:Y:S02]  /*3e60*/  FFMA.FTZ R5, R12, c[0x0][0x2d0], -R2 ;  /* 0x0000b4000c057a23 */ /* 0x002fe40000010802 */
[----:B------:R-:W-:Y:S01]  /*3e70*/  FMUL.FTZ R12, R132, c[0x0][0x2d0] ;  /* 0x0000b400840c7a20 */ /* 0x000fe20000410000 */
[----:B------:R1:W-:Y:S01]  /*3e80*/  @P0 LDGSTS.E.BYPASS.LTC128B.128 [R107+0x11100], [R8.64], !P5 ;  /* 0x11100000086b0fae */ /* 0x0003e2000e901d56 */
[----:B------:R3:W4:Y:S03]  /*3e90*/  MUFU.EX2 R95, R5 ;  /* 0x00000005005f7308 */ /* 0x0007260000000800 */
[----:B------:R-:W-:Y:S01]  /*3ea0*/  FSEL R12, R12, RZ, P1 ;  /* 0x000000ff0c0c7208 */ /* 0x000fe20000800000 */
[----:B------:R1:W-:Y:S04]  /*3eb0*/  @P0 LDGSTS.E.BYPASS.LTC128B.128 [R107+0x13100], [R8.64+0x80], !P4 ;  /* 0x13100080086b0fae */ /* 0x0003e8000e101d56 */
[--C-:B------:R-:W-:Y:S01]  /*3ec0*/  FFMA.FTZ R3, R15, c[0x0][0x2d0], -R12.reuse ;  /* 0x0000b4000f037a23 */ /* 0x100fe2000001080c */
[----:B------:R1:W-:Y:S01]  /*3ed0*/  @P0 LDGSTS.E.BYPASS.LTC128B.128 [R107+0x15100], [R8.64+0x100], !P3 ;  /* 0x15100100086b0fae */ /* 0x0003e2000d901d56 */
[----:B------:R-:W-:-:S02]  /*3ee0*/  FFMA.FTZ R0, R44, c[0x0][0x2d0], -R12 ;  /* 0x0000b4002c007a23 */ /* 0x000fc4000001080c */
[----:B------:R5:W-:Y:S01]  /*3ef0*/  MUFU.EX2 R15, R3 ;  /* 0x00000003000f7308 */ /* 0x000be20000000800 */
[----:B------:R1:W-:Y:S01]  /*3f00*/  @P0 LDGSTS.E.BYPASS.LTC128B.128 [R107+0x17100], [R8.64+0x180], !P2 ;  /* 0x17100180086b0fae */ /* 0x0003e2000d101d56 */
[----:B------:R-:W-:Y:S01]  /*3f10*/  PLOP3.LUT P0, PT, PT, PT, UP0, 0x80, 0x0 ;  /* 0x000000000000781c */ /* 0x000fe20003f0f008 */
[----:B---3--:R-:W-:Y:S02]  /*3f20*/  FFMA.FTZ R5, R13, c[0x0][0x2d0], -R2 ;  /* 0x0000b4000d057a23 */ /* 0x008fe40000010802 */
[----:B------:R-:W3:Y:S01]  /*3f30*/  LDSM.16.MT88.4 R20, [R249+0x100] ;  /* 0x00010000f914783b */ /* 0x000ee20000004200 */
[----:B----4-:R-:W-:Y:S02]  /*3f40*/  F2FP.BF16.PACK_AB R10, R95, R83 ;  /* 0x000000535f0a723e */ /* 0x010fe400000010ff */
[----:B------:R2:W-:Y:S01]  /*3f50*/  MUFU.EX2 R106, R5 ;  /* 0x00000005006a7308 */ /* 0x0005e20000000800 */
[----:B------:R-:W-:Y:S04]  /*3f60*/  LDSM.16.MT88.4 R52, [R124+0x100] ;  /* 0x000100007c34783b */ /* 0x000fe80000004200 */
[----:B------:R-:W-:Y:S01]  /*3f70*/  LDSM.16.MT88.4 R32, [R250+0x900] ;  /* 0x00090000fa20783b */ /* 0x000fe20000004200 */
[----:B-----5:R-:W-:-:S03]  /*3f80*/  FFMA.FTZ R3, R14, c[0x0][0x2d0], -R12 ;  /* 0x0000b4000e037a23 */ /* 0x020fc6000001080c */
[----:B------:R-:W-:Y:S01]  /*3f90*/  LDSM.16.MT88.4 R36, [R249+0x900] ;  /* 0x00090000f924783b */ /* 0x000fe20000004200 */
[----:B------:R-:W-:Y:S01]  /*3fa0*/  IMAD.MOV.U32 R14, RZ, RZ, R50 ;  /* 0x000000ffff0e7224 */ /* 0x000fe200078e0032 */
[----:B------:R4:W5:Y:S02]  /*3fb0*/  MUFU.EX2 R13, R3 ;  /* 0x00000003000d7308 */ /* 0x0009640000000800 */
[----:B------:R-:W-:Y:S04]  /*3fc0*/  LDSM.16.MT88.4 R72, [R124+0x900] ;  /* 0x000900007c48783b */ /* 0x000fe80000004200 */
[----:B--2---:R-:W2:Y:S01]  /*3fd0*/  LDSM.16.MT88.4 R4, [R250+0x100] ;  /* 0x00010000fa04783b */ /* 0x004ea20000004200 */
[----:B-1----:R-:W-:Y:S01]  /*3fe0*/  F2FP.BF16.PACK_AB R8, R81, R82 ;  /* 0x000000525108723e */ /* 0x002fe200000010ff */
[----:B------:R1:W-:Y:S02]  /*3ff0*/  MUFU.EX2 R107, R0 ;  /* 0x00000000006b7308 */ /* 0x0003e40000000800 */
[----:B------:R-:W-:Y:S04]  /*4000*/  LDSM.16.MT88.4 R68, [R250+0x2100] ;  /* 0x00210000fa44783b */ /* 0x000fe80000004200 */
[----:B------:R-:W-:Y:S01]  /*4010*/  LDSM.16.MT88.4 R60, [R249+0x2100] ;  /* 0x00210000f93c783b */ /* 0x000fe20000004200 */
[----:B----4-:R-:W-:Y:S01]  /*4020*/  FFMA.FTZ R3, R16, c[0x0][0x2d0], -R12 ;  /* 0x0000b40010037a23 */ /* 0x010fe2000001080c */
[----:B-----5:R-:W-:-:S02]  /*4030*/  F2FP.BF16.PACK_AB R9, R13, R15 ;  /* 0x0000000f0d09723e */ /* 0x020fc400000010ff */
[----:B------:R-:W-:Y:S01]  /*4040*/  LDSM.16.MT88.4 R76, [R124+0x2100] ;  /* 0x002100007c4c783b */ /* 0x000fe20000004200 */
[----:B------:R4:W-:Y:S03]  /*4050*/  MUFU.EX2 R80, R3 ;  /* 0x0000000300507308 */ /* 0x0009e60000000800 */
[----:B------:R-:W0:Y:S01]  /*4060*/  LDGDEPBAR ;  /* 0x00000000000079af */ /* 0x000e220000000000 */
[----:B-1----:R-:W-:-:S03]  /*4070*/  FFMA.FTZ R0, R45, c[0x0][0x2d0], -R12 ;  /* 0x0000b4002d007a23 */ /* 0x002fc6000001080c */
[----:B------:R-:W-:Y:S01]  /*4080*/  LDSM.16.MT88.4 R44, [R249+0x2900] ;  /* 0x00290000f92c783b */ /* 0x000fe20000004200 */
[----:B------:R-:W-:Y:S01]  /*4090*/  MUFU.EX2 R126, R0 ;  /* 0x00000000007e7308 */ /* 0x000fe20000000800 */
[----:B----4-:R-:W-:-:S07]  /*40a0*/  FFMA.FTZ R3, R18, c[0x0][0x2d0], -R12 ;  /* 0x0000b40012037a23 */ /* 0x010fce000001080c */
[----:B------:R1:W4:Y:S02]  /*40b0*/  MUFU.EX2 R135, R3 ;  /* 0x0000000300877308 */ /* 0x0003240000000800 */
[----:B-1----:R-:W-:Y:S01]  /*40c0*/  FFMA.FTZ R3, R19, c[0x0][0x2d0], -R2 ;  /* 0x0000b40013037a23 */ /* 0x002fe20000010802 */
[----:B----4-:R-:W-:-:S05]  /*40d0*/  F2FP.BF16.PACK_AB R11, R135, R80 ;  /* 0x00000050870b723e */ /* 0x010fca00000010ff */
[----:B------:R1:W-:Y:S02]  /*40e0*/  MUFU.EX2 R108, R3 ;  /* 0x00000003006c7308 */ /* 0x0003e40000000800 */
[C---:B---3--:R-:W-:Y:S08]  /*40f0*/  HMMA.16816.F32.BF16 R40, R8.reuse, R22, RZ ;  /* 0x000000160828723c */ /* 0x048ff000000418ff */
[----:B------:R-:W-:Y:S01]  /*4100*/  HMMA.16816.F32.BF16 R48, R8, R20, RZ ;  /* 0x000000140830723c */ /* 0x000fe200000418ff */
[----:B-1----:R-:W-:-:S04]  /*4110*/  FFMA.FTZ R3, R28, c[0x0][0x2d0], -R2 ;  /* 0x0000b4001c037a23 */ /* 0x002fc80000010802 */
[----:B------:R1:W-:Y:S03]  /*4120*/  MUFU.EX2 R88, R3 ;  /* 0x0000000300587308 */ /* 0x0003e60000000800 */
[C---:B--2---:R-:W-:Y:S07]  /*4130*/  HMMA.16816.F32.BF16 R20, R8.reuse, R6, RZ ;  /* 0x000000060814723c */ /* 0x044fee00000418ff */
[----:B------:R-:W-:Y:S01]  /*4140*/  F2FP.BF16.PACK_AB R7, R126, R107 ;  /* 0x0000006b7e07723e */ /* 0x000fe200000010ff */
[----:B------:R-:W-:Y:S01]  /*4150*/  HMMA.16816.F32.BF16 R16, R8, R52, RZ ;  /* 0x000000340810723c */ /* 0x000fe200000418ff */
[----:B-1----:R-:W-:-:S07]  /*4160*/  FFMA.FTZ R3, R30, c[0x0][0x2d0], -R2 ;  /* 0x0000b4001e037a23 */ /* 0x002fce0000010802 */
[----:B------:R-:W-:Y:S01]  /*4170*/  HMMA.16816.F32.BF16 R64, R8, R54, RZ ;  /* 0x000000360840723c */ /* 0x000fe200000418ff */
[----:B------:R1:W2:Y:S02]  /*4180*/  MUFU.EX2 R94, R3 ;  /* 0x00000003005e7308 */ /* 0x0002a40000000800 */
[--C-:B-1----:R-:W-:Y:S01]  /*4190*/  FFMA.FTZ R3, R29, c[0x0][0x2d0], -R12.reuse ;  /* 0x0000b4001d037a23 */ /* 0x102fe2000001080c */
[----:B--2---:R-:W-:Y:S01]  /*41a0*/  F2FP.BF16.PACK_AB R6, R94, R88 ;  /* 0x000000585e06723e */ /* 0x004fe200000010ff */
[----:B------:R-:W1:Y:S04]  /*41b0*/  LDSM.16.MT88.4 R28, [R252+0x100] ;  /* 0x00010000fc1c783b */ /* 0x000e680000004200 */
[----:B------:R2:W-:Y:S02]  /*41c0*/  MUFU.EX2 R90, R3 ;  /* 0x00000003005a7308 */ /* 0x0005e40000000800 */
[----:B--2---:R-:W-:-:S02]  /*41d0*/  FFMA.FTZ R3, R24, c[0x0][0x2d0], -R12 ;  /* 0x0000b40018037a23 */ /* 0x004fc4000001080c */
[C---:B------:R-:W-:Y:S04]  /*41e0*/  HMMA.16816.F32.BF16 R24, R8.reuse, R4, RZ ;  /* 0x000000040818723c */ /* 0x040fe800000418ff */
[----:B------:R-:W2:Y:S03]  /*41f0*/  MUFU.EX2 R109, R3 ;  /* 0x00000003006d7308 */ /* 0x000ea60000000800 */
[----:B------:R-:W-:Y:S02]  /*4200*/  F2FP.BF16.PACK_AB R4, R108, R106 ;  /* 0x0000006a6c04723e */ /* 0x000fe400000010ff */
[----:B--2---:R-:W-:Y:S01]  /*4210*/  F2FP.BF16.PACK_AB R5, R109, R90 ;  /* 0x0000005a6d05723e */ /* 0x004fe200000010ff */
[----:B-1----:R-:W-:Y:S11]  /*4220*/  HMMA.16816.F32.BF16 R52, R8, R28, RZ ;  /* 0x0000001c0834723c */ /* 0x002ff600000418ff */
[----:B------:R-:W-:Y:S03]  /*4230*/  @!UPT UIADD3 URZ, URZ, URZ, URZ ;  /* 0x0000003f3f3ff290 */ /* 0x000fe6000fffe03f */
[C---:B------:R-:W-:Y:S08]  /*4240*/  HMMA.16816.F32.BF16 R56, R4.reuse, R32, R24 ;  /* 0x000000200438723c */ /* 0x040ff00000041818 */
[C---:B------:R-:W-:Y:S01]  /*4250*/  HMMA.16816.F32.BF16 R148, R4.reuse, R38, R40 ;  /* 0x000000260494723c */ /* 0x040fe20000041828 */
[----:B------:R-:W1:Y:S07]  /*4260*/  LDSM.16.MT88.4 R40, [R250+0x2900] ;  /* 0x00290000fa28783b */ /* 0x000e6e0000004200 */
[C---:B------:R-:W-:Y:S08]  /*4270*/  HMMA.16816.F32.BF16 R16, R4.reuse, R72, R16 ;  /* 0x000000480410723c */ /* 0x040ff00000041810 */
[----:B------:R-:W-:Y:S01]  /*4280*/  MOV R114, R58 ;  /* 0x0000003a00727202 */ /* 0x000fe20000000f00 */
[----:B------:R-:W-:Y:S01]  /*4290*/  IMAD.MOV.U32 R113, RZ, RZ, R59 ;  /* 0x000000ffff717224 */ /* 0x000fe200078e003b */
[----:B------:R-:W-:Y:S01]  /*42a0*/  HMMA.16816.F32.BF16 R140, R4, R36, R48 ;  /* 0x00000024048c723c */ /* 0x000fe20000041830 */
[----:B------:R-:W-:Y:S01]  /*42b0*/  IMAD.MOV.U32 R111, RZ, RZ, R56 ;  /* 0x000000ffff6f7224 */ /* 0x000fe200078e0038 */
[----:B------:R-:W-:Y:S01]  /*42c0*/  LDSM.16.MT88.4 R48, [R252+0x900] ;  /* 0x00090000fc30783b */ /* 0x000fe20000004200 */
[----:B------:R-:W-:-:S03]  /*42d0*/  IMAD.MOV.U32 R110, RZ, RZ, R57 ;  /* 0x000000ffff6e7224 */ /* 0x000fc600078e0039 */
[----:B------:R-:W2:Y:S02]  /*42e0*/  LDSM.16.MT88.4 R56, [R124+0x2900] ;  /* 0x002900007c38783b */ /* 0x000ea40000004200 */
[----:B------:R-:W-:Y:S06]  /*42f0*/  HMMA.16816.F32.BF16 R156, R4, R34, R20 ;  /* 0x00000022049c723c */ /* 0x000fec0000041814 */
[----:B------:R-:W-:Y:S01]  /*4300*/  IMAD.MOV.U32 R134, RZ, RZ, R16 ;  /* 0x000000ffff867224 */ /* 0x000fe200078e0010 */
[----:B------:R-:W-:Y:S01]  /*4310*/  MOV R0, R19 ;  /* 0x0000001300007202 */ /* 0x000fe20000000f00 */
[----:B------:R-:W-:Y:S01]  /*4320*/  HMMA.16816.F32.BF16 R36, R8, R30, RZ ;  /* 0x0000001e0824723c */ /* 0x000fe200000418ff */
[----:B------:R-:W-:-:S02]  /*4330*/  IMAD.MOV.U32 R127, RZ, RZ, R17 ;  /* 0x000000ffff7f7224 */ /* 0x000fc400078e0011 */
[----:B------:R-:W-:-:S05]  /*4340*/  IMAD.MOV.U32 R3, RZ, RZ, R18 ;  /* 0x000000ffff037224 */ /* 0x000fca00078e0012 */
[C---:B------:R-:W-:Y:S08]  /*4350*/  HMMA.16816.F32.BF16 R24, R8.reuse, R68, RZ ;  /* 0x000000440818723c */ /* 0x040ff000000418ff */
[C---:B------:R-:W-:Y:S01]  /*4360*/  HMMA.16816.F32.BF16 R20, R8.reuse, R70, RZ ;  /* 0x000000460814723c */ /* 0x040fe200000418ff */
[----:B------:R-:W3:Y:S07]  /*4370*/  LDSM.16.MT88.4 R68, [R252+0x2100] ;  /* 0x00210000fc44783b */ /* 0x000eee0000004200 */
[C---:B------:R-:W-:Y:S08]  /*4380*/  HMMA.16816.F32.BF16 R28, R8.reuse, R62, RZ ;  /* 0x0000003e081c723c */ /* 0x040ff000000418ff */
[----:B------:R-:W-:Y:S08]  /*4390*/  HMMA.16816.F32.BF16 R32, R8, R60, RZ ;  /* 0x0000003c0820723c */ /* 0x000ff000000418ff */
[----:B------:R-:W-:Y:S01]  /*43a0*/  HMMA.16816.F32.BF16 R164, R4, R74, R64 ;  /* 0x0000004a04a4723c */ /* 0x000fe20000041840 */
[----:B------:R-:W4:Y:S07]  /*43b0*/  LDSM.16.MT88.4 R64, [R249+0x4100] ;  /* 0x00410000f940783b */ /* 0x000f2e0000004200 */
[C---:B------:R-:W-:Y:S08]  /*43c0*/  HMMA.16816.F32.BF16 R16, R8.reuse, R76, RZ ;  /* 0x0000004c0810723c */ /* 0x040ff000000418ff */
[----:B------:R-:W-:Y:S08]  /*43d0*/  HMMA.16816.F32.BF16 R60, R8, R78, RZ ;  /* 0x0000004e083c723c */ /* 0x000ff000000418ff */
[C---:B-1----:R-:W-:Y:S01]  /*43e0*/  HMMA.16816.F32.BF16 R184, R4.reuse, R40, R24 ;  /* 0x0000002804b8723c */ /* 0x042fe20000041818 */
[----:B------:R-:W1:Y:S07]  /*43f0*/  LDSM.16.MT88.4 R24, [R252+0x2900] ;  /* 0x00290000fc18783b */ /* 0x000e6e0000004200 */
[C---:B------:R-:W-:Y:S01]  /*4400*/  HMMA.16816.F32.BF16 R72, R4.reuse, R46, R28 ;  /* 0x0000002e0448723c */ /* 0x040fe2000004181c */
[----:B------:R-:W5:Y:S07]  /*4410*/  LDSM.16.MT88.4 R28, [R250+0x4100] ;  /* 0x00410000fa1c783b */ /* 0x000f6e0000004200 */
[C---:B------:R-:W-:Y:S01]  /*4420*/  HMMA.16816.F32.BF16 R188, R4.reuse, R44, R32 ;  /* 0x0000002c04bc723c */ /* 0x040fe20000041820 */
[----:B------:R-:W1:Y:S07]  /*4430*/  LDSM.16.MT88.4 R44, [R249+0x4900] ;  /* 0x00490000f92c783b */ /* 0x000e6e0000004200 */
[C---:B--2---:R-:W-:Y:S08]  /*4440*/  HMMA.16816.F32.BF16 R180, R4.reuse, R56, R16 ;  /* 0x0000003804b4723c */ /* 0x044ff00000041810 */
[C---:B------:R-:W-:Y:S01]  /*4450*/  HMMA.16816.F32.BF16 R160, R4.reuse, R58, R60 ;  /* 0x0000003a04a0723c */ /* 0x040fe2000004183c */
[----:B------:R-:W2:Y:S04]  /*4460*/  LDSM.16.MT88.4 R56, [R124+0x4100] ;  /* 0x004100007c38783b */ /* 0x000ea80000004200 */
[----:B------:R-:W-:Y:S03]  /*4470*/  LDSM.16.MT88.4 R60, [R252+0x4100] ;  /* 0x00410000fc3c783b */ /* 0x000fe60000004200 */
[----:B------:R-:W-:Y:S01]  /*4480*/  HMMA.16816.F32.BF16 R76, R4, R42, R20 ;  /* 0x0000002a044c723c */ /* 0x000fe20000041814 */
[----:B------:R-:W1:Y:S07]  /*4490*/  LDSM.16.MT88.4 R40, [R250+0x4900] ;  /* 0x00490000fa28783b */ /* 0x000e6e0000004200 */
[C---:B---3--:R-:W-:Y:S07]  /*44a0*/  HMMA.16816.F32.BF16 R20, R8.reuse, R68, RZ ;  /* 0x000000440814723c */ /* 0x048fee00000418ff */
[----:B------:R-:W-:Y:S01]  /*44b0*/  IMAD.MOV.U32 R69, RZ, RZ, R95 ;  /* 0x000000ffff457224 */ /* 0x000fe200078e005f */
[----:B------:R-:W-:Y:S01]  /*44c0*/  HMMA.16816.F32.BF16 R16, R8, R70, RZ ;  /* 0x000000460810723c */ /* 0x000fe200000418ff */
[----:B------:R-:W-:-:S06]  /*44d0*/  IMAD.MOV.U32 R68, RZ, RZ, R94 ;  /* 0x000000ffff447224 */ /* 0x000fcc00078e005e */
[----:B------:R-:W-:Y:S01]  /*44e0*/  IMAD.MOV.U32 R70, RZ, RZ, R93 ;  /* 0x000000ffff467224 */ /* 0x000fe200078e005d */
[----:B------:R-:W-:Y:S01]  /*44f0*/  HMMA.16816.F32.BF16 R176, R4, R50, R36 ;  /* 0x0000003204b0723c */ /* 0x000fe20000041824 */
[----:B------:R-:W-:-:S07]  /*4500*/  IMAD.MOV.U32 R71, RZ, RZ, R105 ;  /* 0x000000ffff477224 */ /* 0x000fce00078e0069 */
[C---:B----4-:R-:W-:Y:S08]  /*4510*/  HMMA.16816.F32.BF16 R36, R8.reuse, R64, RZ ;  /* 0x000000400824723c */ /* 0x050ff000000418ff */
[----:B------:R-:W-:Y:S01]  /*4520*/  HMMA.16816.F32.BF16 R32, R8, R66, RZ ;  /* 0x000000420820723c */ /* 0x000fe200000418ff */
[----:B------:R-:W3:Y:S07]  /*4530*/  LDSM.16.MT88.4 R64, [R249+0x6100] ;  /* 0x00610000f940783b */ /* 0x000eee0000004200 */
[C---:B------:R-:W-:Y:S01]  /*4540*/  HMMA.16816.F32.BF16 R116, R4.reuse, R48, R52 ;  /* 0x000000300474723c */ /* 0x040fe20000041834 */
[----:B------:R-:W4:Y:S04]  /*4550*/  LDSM.16.MT88.4 R52, [R124+0x4900] ;  /* 0x004900007c34783b */ /* 0x000f280000004200 */
[----:B------:R-:W-:Y:S03]  /*4560*/  LDSM.16.MT88.4 R48, [R252+0x4900] ;  /* 0x00490000fc30783b */ /* 0x000fe60000004200 */
[C---:B-1----:R-:W-:Y:S08]  /*4570*/  HMMA.16816.F32.BF16 R152, R4.reuse, R24, R20 ;  /* 0x000000180498723c */ /* 0x042ff00000041814 */
[----:B------:R-:W-:Y:S08]  /*4580*/  HMMA.16816.F32.BF16 R144, R4, R26, R16 ;  /* 0x0000001a0490723c */ /* 0x000ff00000041810 */
[----:B-----5:R-:W-:Y:S01]  /*4590*/  HMMA.16816.F32.BF16 R20, R8, R28, RZ ;  /* 0x0000001c0814723c */ /* 0x020fe200000418ff */
[----:B------:R-:W-:-:S02]  /*45a0*/  IMAD.MOV.U32 R112, RZ, RZ, R116 ;  /* 0x000000ffff707224 */ /* 0x000fc400078e0074 */
[----:B------:R-:W-:Y:S02]  /*45b0*/  IMAD.MOV.U32 R104, RZ, RZ, R117 ;  /* 0x000000ffff687224 */ /* 0x000fe400078e0075 */
[----:B------:R-:W-:Y:S02]  /*45c0*/  IMAD.MOV.U32 R91, RZ, RZ, R119 ;  /* 0x000000ffff5b7224 */ /* 0x000fe400078e0077 */
[----:B------:R-:W-:Y:S01]  /*45d0*/  IMAD.MOV.U32 R89, RZ, RZ, R118 ;  /* 0x000000ffff597224 */ /* 0x000fe200078e0076 */
[----:B------:R-:W-:Y:S08]  /*45e0*/  HMMA.16816.F32.BF16 R16, R8, R30, RZ ;  /* 0x0000001e0810723c */ /* 0x000ff000000418ff */
[C---:B------:R-:W-:Y:S01]  /*45f0*/  HMMA.16816.F32.BF16 R136, R4.reuse, R44, R36 ;  /* 0x0000002c0488723c */ /* 0x040fe20000041824 */
[----:B------:R-:W-:Y:S07]  /*4600*/  LDSM.16.MT88.4 R36, [R250+0x6100] ;  /* 0x00610000fa24783b */ /* 0x000fee0000004200 */
[----:B------:R-:W-:Y:S01]  /*4610*/  HMMA.16816.F32.BF16 R120, R4, R46, R32 ;  /* 0x0000002e0478723c */ /* 0x000fe20000041820 */
[----:B------:R-:W1:Y:S07]  /*4620*/  LDSM.16.MT88.4 R44, [R249+0x6900] ;  /* 0x00690000f92c783b */ /* 0x000e6e0000004200 */
[C---:B--2---:R-:W-:Y:S07]  /*4630*/  HMMA.16816.F32.BF16 R28, R8.reuse, R58, RZ ;  /* 0x0000003a081c723c */ /* 0x044fee00000418ff */
[----:B------:R-:W-:Y:S01]  /*4640*/  IMAD.MOV.U32 R58, RZ, RZ, R109 ;  /* 0x000000ffff3a7224 */ /* 0x000fe200078e006d */
[----:B------:R-:W-:Y:S01]  /*4650*/  HMMA.16816.F32.BF16 R32, R8, R56, RZ ;  /* 0x000000380820723c */ /* 0x000fe200000418ff */
[----:B------:R-:W-:-:S06]  /*4660*/  IMAD.MOV.U32 R59, RZ, RZ, R108 ;  /* 0x000000ffff3b7224 */ /* 0x000fcc00078e006c */
[----:B------:R-:W-:Y:S01]  /*4670*/  IMAD.MOV.U32 R56, RZ, RZ, R111 ;  /* 0x000000ffff387224 */ /* 0x000fe200078e006f */
[----:B------:R-:W-:Y:S01]  /*4680*/  HMMA.16816.F32.BF16 R128, R4, R40, R20 ;  /* 0x000000280480723c */ /* 0x000fe20000041814 */
[----:B------:R-:W-:-:S06]  /*4690*/  IMAD.MOV.U32 R57, RZ, RZ, R110 ;  /* 0x000000ffff397224 */ /* 0x000fcc00078e006e */
[----:B------:R-:W-:Y:S01]  /*46a0*/  IMAD.MOV.U32 R40, RZ, RZ, R114 ;  /* 0x000000ffff287224 */ /* 0x000fe200078e0072 */
[----:B------:R-:W-:Y:S01]  /*46b0*/  HMMA.16816.F32.BF16 R116, R4, R42, R16 ;  /* 0x0000002a0474723c */ /* 0x000fe20000041810 */
[----:B------:R-:W-:-:S06]  /*46c0*/  IMAD.MOV.U32 R41, RZ, RZ, R104 ;  /* 0x000000ffff297224 */ /* 0x000fcc00078e0068 */
[----:B------:R-:W-:Y:S01]  /*46d0*/  IMAD.MOV.U32 R42, RZ, RZ, R113 ;  /* 0x000000ffff2a7224 */ /* 0x000fe200078e0071 */
[----:B------:R-:W-:Y:S01]  /*46e0*/  HMMA.16816.F32.BF16 R20, R8, R62, RZ ;  /* 0x0000003e0814723c */ /* 0x000fe200000418ff */
[----:B------:R-:W-:-:S06]  /*46f0*/  MOV R43, R112 ;  /* 0x00000070002b7202 */ /* 0x000fcc0000000f00 */
[----:B------:R-:W-:Y:S01]  /*4700*/  IMAD.MOV.U32 R62, RZ, RZ, R91 ;  /* 0x000000ffff3e7224 */ /* 0x000fe200078e005b */
[----:B---3--:R-:W-:Y:S01]  /*4710*/  HMMA.16816.F32.BF16 R16, R8, R64, RZ ;  /* 0x000000400810723c */ /* 0x008fe200000418ff */
[----:B------:R-:W-:-:S06]  /*4720*/  MOV R63, R106 ;  /* 0x0000006a003f7202 */ /* 0x000fcc0000000f00 */
[----:B------:R-:W-:Y:S01]  /*4730*/  MOV R64, R90 ;  /* 0x0000005a00407202 */ /* 0x000fe20000000f00 */
[----:B----4-:R-:W-:Y:S01]  /*4740*/  HMMA.16816.F32.BF16 R108, R4, R54, R28 ;  /* 0x00000036046c723c */ /* 0x010fe2000004181c */
[----:B------:R-:W2:Y:S01]  /*4750*/  LDSM.16.MT88.4 R28, [R250+0x6900] ;  /* 0x00690000fa1c783b */ /* 0x000ea20000004200 */
[----:B------:R-:W-:-:S06]  /*4760*/  IMAD.MOV.U32 R65, RZ, RZ, R89 ;  /* 0x000000ffff417224 */ /* 0x000fcc00078e0059 */
[----:B------:R-:W-:Y:S07]  /*4770*/  HMMA.16816.F32.BF16 R112, R4, R52, R32 ;  /* 0x000000340470723c */ /* 0x000fee0000041820 */
[----:B------:R-:W-:Y:S01]  /*4780*/  IMAD.MOV.U32 R35, RZ, RZ, R88 ;  /* 0x000000ffff237224 */ /* 0x000fe200078e0058 */
[----:B------:R-:W-:Y:S07]  /*4790*/  HMMA.16816.F32.BF16 R24, R8, R60, RZ ;  /* 0x0000003c0818723c */ /* 0x000fee00000418ff */
[----:B------:R-:W-:Y:S01]  /*47a0*/  IMAD.MOV.U32 R61, RZ, RZ, R92 ;  /* 0x000000ffff3d7224 */ /* 0x000fe200078e005c */
[----:B-1----:R-:W-:Y:S01]  /*47b0*/  HMMA.16816.F32.BF16 R88, R4, R44, R16 ;  /* 0x0000002c0458723c */ /* 0x002fe20000041810 */
[----:B------:R-:W-:-:S06]  /*47c0*/  IMAD.MOV.U32 R60, RZ, RZ, R107 ;  /* 0x000000ffff3c7224 */ /* 0x000fcc00078e006b */
[----:B------:R-:W-:Y:S01]  /*47d0*/  IMAD.MOV.U32 R45, RZ, RZ, R35 ;  /* 0x000000ffff2d7224 */ /* 0x000fe200078e0023 */
[----:B------:R-:W-:Y:S01]  /*47e0*/  HMMA.16816.F32.BF16 R92, R4, R50, R20 ;  /* 0x00000032045c723c */ /* 0x000fe20000041814 */
[----:B------:R-:W1:Y:S01]  /*47f0*/  LDSM.16.MT88.4 R32, [R124+0x6100] ;  /* 0x006100007c20783b */ /* 0x000e620000004200 */
[----:B------:R-:W-:-:S06]  /*4800*/  IMAD.MOV.U32 R44, RZ, RZ, R58 ;  /* 0x000000ffff2c7224 */ /* 0x000fcc00078e003a */
[C---:B------:R-:W-:Y:S07]  /*4810*/  HMMA.16816.F32.BF16 R20, R8.reuse, R36, RZ ;  /* 0x000000240814723c */ /* 0x040fee00000418ff */
[----:B------:R-:W-:Y:S01]  /*4820*/  MOV R37, R57 ;  /* 0x0000003900257202 */ /* 0x000fe20000000f00 */
[----:B------:R-:W-:Y:S01]  /*4830*/  HMMA.16816.F32.BF16 R16, R8, R38, RZ ;  /* 0x000000260810723c */ /* 0x000fe200000418ff */
[----:B------:R-:W-:-:S06]  /*4840*/  IMAD.MOV.U32 R36, RZ, RZ, R42 ;  /* 0x000000ffff247224 */ /* 0x000fcc00078e002a */
[----:B------:R-:W-:Y:S01]  /*4850*/  IMAD.MOV.U32 R38, RZ, RZ, R43 ;  /* 0x000000ffff267224 */ /* 0x000fe200078e002b */
[----:B------:R-:W-:Y:S01]  /*4860*/  HMMA.16816.F32.BF16 R104, R4, R48, R24 ;  /* 0x000000300468723c */ /* 0x000fe20000041818 */
[----:B------:R-:W-:-:S07]  /*4870*/  IMAD.MOV.U32 R39, RZ, RZ, R40 ;  /* 0x000000ffff277224 */ /* 0x000fce00078e0028 */
[----:B--2---:R-:W-:Y:S01]  /*4880*/  HMMA.16816.F32.BF16 R52, R4, R28, R20 ;  /* 0x0000001c0434723c */ /* 0x004fe20000041814 */
[----:B------:R-:W2:Y:S07]  /*4890*/  LDSM.16.MT88.4 R20, [R124+0x6900] ;  /* 0x006900007c14783b */ /* 0x000eae0000004200 */
[----:B------:R-:W-:Y:S07]  /*48a0*/  HMMA.16816.F32.BF16 R24, R8, R66, RZ ;  /* 0x000000420818723c */ /* 0x000fee00000418ff */
[----:B------:R-:W-:Y:S01]  /*48b0*/  IMAD.MOV.U32 R67, RZ, RZ, R59 ;  /* 0x000000ffff437224 */ /* 0x000fe200078e003b */
[----:B------:R-:W-:Y:S01]  /*48c0*/  HMMA.16816.F32.BF16 R48, R4, R30, R16 ;  /* 0x0000001e0430723c */ /* 0x000fe20000041810 */
[----:B------:R-:W-:-:S07]  /*48d0*/  IMAD.MOV.U32 R66, RZ, RZ, R56 ;  /* 0x000000ffff427224 */ /* 0x000fce00078e0038 */
[----:B-1----:R-:W-:Y:S07]  /*48e0*/  HMMA.16816.F32.BF16 R16, R8, R32, RZ ;  /* 0x000000200810723c */ /* 0x002fee00000418ff */
[----:B------:R-:W-:Y:S01]  /*48f0*/  IMAD.MOV.U32 R33, RZ, RZ, R127 ;  /* 0x000000ffff217224 */ /* 0x000fe200078e007f */
[----:B------:R-:W-:Y:S01]  /*4900*/  HMMA.16816.F32.BF16 R56, R4, R46, R24 ;  /* 0x0000002e0438723c */ /* 0x000fe20000041818 */
[----:B------:R-:W-:-:S06]  /*4910*/  IMAD.MOV.U32 R32, RZ, RZ, R134 ;  /* 0x000000ffff207224 */ /* 0x000fcc00078e0086 */
[----:B------:R-:W-:Y:S02]  /*4920*/  IMAD.MOV.U32 R27, RZ, RZ, R41 ;  /* 0x000000ffff1b7224 */ /* 0x000fe400078e0029 */
[----:B------:R-:W-:Y:S02]  /*4930*/  IMAD.MOV.U32 R47, RZ, RZ, R0 ;  /* 0x000000ffff2f7224 */ /* 0x000fe400078e0000 */
[----:B------:R-:W-:Y:S02]  /*4940*/  FFMA.FTZ R0, R100, c[0x0][0x2d0], -R2 ;  /* 0x0000b40064007a23 */ /* 0x000fe40000010802 */
[----:B------:R-:W-:Y:S02]  /*4950*/  IMAD.MOV.U32 R46, RZ, RZ, R3 ;  /* 0x000000ffff2e7224 */ /* 0x000fe400078e0003 */
[----:B------:R-:W-:Y:S01]  /*4960*/  FADD.FTZ R3, R82, R81 ;  /* 0x0000005152037221 */ /* 0x000fe20000010000 */
[----:B--2---:R-:W-:Y:S01]  /*4970*/  HMMA.16816.F32.BF16 R40, R4, R20, R16 ;  /* 0x000000140428723c */ /* 0x004fe20000041810 */
[----:B------:R-:W-:Y:S01]  /*4980*/  IMAD.MOV.U32 R81, RZ, RZ, R44 ;  /* 0x000000ffff517224 */ /* 0x000fe200078e002c */
[----:B------:R-:W-:Y:S01]  /*4990*/  MOV R82, R67 ;  /* 0x0000004300527202 */ /* 0x000fe20000000f00 */
[----:B------:R-:W-:-:S05]  /*49a0*/  FADD.FTZ R3, R83, R3 ;  /* 0x0000000353037221 */ /* 0x000fca0000010000 */
[----:B------:R-:W-:Y:S07]  /*49b0*/  HMMA.16816.F32.BF16 R16, R8, R34, RZ ;  /* 0x000000220810723c */ /* 0x000fee00000418ff */
[----:B------:R-:W-:Y:S01]  /*49c0*/  IMAD.MOV.U32 R34, RZ, RZ, R38 ;  /* 0x000000ffff227224 */ /* 0x000fe200078e0026 */
[----:B------:R-:W-:Y:S01]  /*49d0*/  MOV R38, R39 ;  /* 0x0000002700267202 */ /* 0x000fe20000000f00 */
[----:B------:R-:W-:Y:S02]  /*49e0*/  IMAD.MOV.U32 R35, RZ, RZ, R27 ;  /* 0x000000ffff237224 */ /* 0x000fe400078e001b */
[----:B------:R-:W-:-:S02]  /*49f0*/  IMAD.MOV.U32 R39, RZ, RZ, R36 ;  /* 0x000000ffff277224 */ /* 0x000fc400078e0024 */
[----:B------:R-:W-:Y:S02]  /*4a00*/  IMAD.MOV.U32 R36, RZ, RZ, R66 ;  /* 0x000000ffff247224 */ /* 0x000fe400078e0042 */
[----:B------:R-:W-:Y:S02]  /*4a10*/  IMAD.MOV.U32 R66, RZ, RZ, R64 ;  /* 0x000000ffff427224 */ /* 0x000fe400078e0040 */
[----:B------:R-:W-:Y:S02]  /*4a20*/  IMAD.MOV.U32 R64, RZ, RZ, R61 ;  /* 0x000000ffff407224 */ /* 0x000fe400078e003d */
[----:B------:R-:W-:Y:S02]  /*4a30*/  IMAD.MOV.U32 R61, RZ, RZ, R70 ;  /* 0x000000ffff3d7224 */ /* 0x000fe400078e0046 */
[----:B------:R-:W-:Y:S01]  /*4a40*/  IMAD.MOV.U32 R70, RZ, RZ, R71 ;  /* 0x000000ffff467224 */ /* 0x000fe200078e0047 */
[----:B------:R-:W-:Y:S01]  /*4a50*/  MOV R71, R68 ;  /* 0x0000004400477202 */ /* 0x000fe20000000f00 */
[----:B------:R-:W-:Y:S01]  /*4a60*/  IMAD.MOV.U32 R68, RZ, RZ, R126 ;  /* 0x000000ffff447224 */ /* 0x000fe200078e007e */
[----:B------:R-:W-:Y:S01]  /*4a70*/  HMMA.16816.F32.BF16 R28, R4, R22, R16 ;  /* 0x00000016041c723c */ /* 0x000fe20000041810 */
[----:B------:R-:W1:Y:S01]  /*4a80*/  LDSM.16.MT88.4 R16, [R252+0x6100] ;  /* 0x00610000fc10783b */ /* 0x000e620000004200 */
[----:B------:R-:W-:-:S06]  /*4a90*/  IMAD.MOV.U32 R100, RZ, RZ, R34 ;  /* 0x000000ffff647224 */ /* 0x000fcc00078e0022 */
[C---:B-1----:R-:W-:Y:S08]  /*4aa0*/  HMMA.16816.F32.BF16 R20, R8.reuse, R16, RZ ;  /* 0x000000100814723c */ /* 0x042ff000000418ff */
[----:B------:R-:W-:Y:S01]  /*4ab0*/  HMMA.16816.F32.BF16 R8, R8, R18, RZ ;  /* 0x000000120808723c */ /* 0x000fe200000418ff */
[----:B------:R-:W1:Y:S11]  /*4ac0*/  LDSM.16.MT88.4 R16, [R252+0x6900] ;  /* 0x00690000fc10783b */ /* 0x000e760000004200 */
[----:B------:R-:W-:Y:S04]  /*4ad0*/  @!UPT UIADD3 URZ, URZ, URZ, URZ ;  /* 0x0000003f3f3ff290 */ /* 0x000fe8000fffe03f */
[C---:B-1----:R-:W-:Y:S07]  /*4ae0*/  HMMA.16816.F32.BF16 R24, R4.reuse, R16, R20 ;  /* 0x000000100418723c */ /* 0x042fee0000041814 */
[----:B------:R-:W-:Y:S01]  /*4af0*/  IMAD.MOV.U32 R16, RZ, RZ, R124 ;  /* 0x000000ffff107224 */ /* 0x000fe200078e007c */
[----:B------:R-:W-:Y:S01]  /*4b00*/  HMMA.16816.F32.BF16 R20, R4, R18, R8 ;  /* 0x000000120414723c */ /* 0x000fe20000041808 */
[----:B------:R1:W-:Y:S01]  /*4b10*/  MUFU.EX2 R18, R0 ;  /* 0x0000000000127308 */ /* 0x0003e20000000800 */
[----:B------:R-:W2:Y:S01]  /*4b20*/  LDSM.16.MT88.4 R8, [R249+0x1100] ;  /* 0x00110000f908783b */ /* 0x000ea20000004200 */
[----:B-1----:R-:W-:-:S02]  /*4b30*/  FFMA.FTZ R0, R101, c[0x0][0x2d0], -R2 ;  /* 0x0000b40065007a23 */ /* 0x002fc40000010802 */
[----:B------:R-:W-:-:S04]  /*4b40*/  IMAD.MOV.U32 R101, RZ, RZ, R35 ;  /* 0x000000ffff657224 */ /* 0x000fc800078e0023 */
[----:B------:R1:W3:Y:S02]  /*4b50*/  MUFU.EX2 R126, R0 ;  /* 0x00000000007e7308 */ /* 0x0002e40000000800 */
[----:B-1----:R-:W-:Y:S01]  /*4b60*/  FFMA.FTZ R0, R103, c[0x0][0x2d0], -R2 ;  /* 0x0000b40067007a23 */ /* 0x002fe20000010802 */
[----:B---3--:R-:W-:Y:S01]  /*4b70*/  F2FP.BF16.PACK_AB R4, R126, R18 ;  /* 0x000000127e04723e */ /* 0x008fe200000010ff */
[----:B------:R-:W-:-:S04]  /*4b80*/  IMAD.MOV.U32 R103, RZ, RZ, R62 ;  /* 0x000000ffff677224 */ /* 0x000fc800078e003e */
[----:B------:R1:W-:Y:S01]  /*4b90*/  MUFU.EX2 R127, R0 ;  /* 0x00000000007f7308 */ /* 0x0003e20000000800 */
[----:B------:R-:W-:Y:S02]  /*4ba0*/  IMAD.MOV.U32 R62, RZ, RZ, R60 ;  /* 0x000000ffff3e7224 */ /* 0x000fe400078e003c */
[----:B------:R-:W-:Y:S02]  /*4bb0*/  IMAD.MOV.U32 R60, RZ, RZ, R125 ;  /* 0x000000ffff3c7224 */ /* 0x000fe400078e007d */
[--C-:B-1----:R-:W-:Y:S02]  /*4bc0*/  FFMA.FTZ R0, R102, c[0x0][0x2d0], -R2.reuse ;  /* 0x0000b40066007a23 */ /* 0x102fe40000010802 */
[----:B------:R-:W-:Y:S02]  /*4bd0*/  IMAD.MOV.U32 R102, RZ, RZ, R65 ;  /* 0x000000ffff667224 */ /* 0x000fe400078e0041 */
[----:B------:R1:W3:Y:S01]  /*4be0*/  MUFU.EX2 R134, R0 ;  /* 0x0000000000867308 */ /* 0x0002e20000000800 */
[----:B------:R-:W-:Y:S01]  /*4bf0*/  IMAD.MOV.U32 R65, RZ, RZ, R63 ;  /* 0x000000ffff417224 */ /* 0x000fe200078e003f */
[----:B------:R-:W-:Y:S01]  /*4c00*/  MOV R63, R14 ;  /* 0x0000000e003f7202 */ /* 0x000fe20000000f00 */
[----:B------:R-:W-:-:S02]  /*4c10*/  FFMA.FTZ R14, R98, c[0x0][0x2d0], -R2 ;  /* 0x0000b400620e7a23 */ /* 0x000fc40000010802 */
[----:B------:R-:W-:Y:S02]  /*4c20*/  IMAD.MOV.U32 R98, RZ, RZ, R46 ;  /* 0x000000ffff627224 */ /* 0x000fe400078e002e */
[----:B-1----:R-:W-:Y:S01]  /*4c30*/  FFMA.FTZ R0, R85, c[0x0][0x2d0], -R12 ;  /* 0x0000b40055007a23 */ /* 0x002fe2000001080c */
[----:B---3--:R-:W-:Y:S01]  /*4c40*/  F2FP.BF16.PACK_AB R6, R134, R127 ;  /* 0x0000007f8606723e */ /* 0x008fe200000010ff */
[----:B------:R-:W-:Y:S02]  /*4c50*/  IMAD.MOV.U32 R85, RZ, RZ, R64 ;  /* 0x000000ffff557224 */ /* 0x000fe400078e0040 */
[----:B------:R1:W-:Y:S02]  /*4c60*/  MUFU.EX2 R124, R0 ;  /* 0x00000000007c7308 */ /* 0x0003e40000000800 */
[----:B-1----:R-:W-:Y:S02]  /*4c70*/  FFMA.FTZ R0, R84, c[0x0][0x2d0], -R12 ;  /* 0x0000b40054007a23 */ /* 0x002fe4000001080c */
[----:B------:R-:W-:-:S04]  /*4c80*/  IMAD.MOV.U32 R84, RZ, RZ, R45 ;  /* 0x000000ffff547224 */ /* 0x000fc800078e002d */
[----:B------:R1:W3:Y:S02]  /*4c90*/  MUFU.EX2 R17, R0 ;  /* 0x0000000000117308 */ /* 0x0002e40000000800 */
[----:B-1----:R-:W-:Y:S01]  /*4ca0*/  FFMA.FTZ R0, R87, c[0x0][0x2d0], -R12 ;  /* 0x0000b40057007a23 */ /* 0x002fe2000001080c */
[----:B---3--:R-:W-:Y:S01]  /*4cb0*/  F2FP.BF16.PACK_AB R5, R17, R124 ;  /* 0x0000007c1105723e */ /* 0x008fe200000010ff */
[----:B------:R-:W-:-:S04]  /*4cc0*/  IMAD.MOV.U32 R87, RZ, RZ, R66 ;  /* 0x000000ffff577224 */ /* 0x000fc800078e0042 */
[----:B------:R1:W-:Y:S02]  /*4cd0*/  MUFU.EX2 R19, R0 ;  /* 0x0000000000137308 */ /* 0x0003e40000000800 */
[----:B-1----:R-:W-:Y:S01]  /*4ce0*/  FFMA.FTZ R0, R86, c[0x0][0x2d0], -R12 ;  /* 0x0000b40056007a23 */ /* 0x002fe2000001080c */
[----:B------:R-:W-:-:S05]  /*4cf0*/  MOV R86, R16 ;  /* 0x0000001000567202 */ /* 0x000fca0000000f00 */
[----:B------:R-:W1:Y:S02]  /*4d00*/  MUFU.EX2 R125, R0 ;  /* 0x00000000007d7308 */ /* 0x000e640000000800 */
[----:B-1----:R-:W-:Y:S01]  /*4d10*/  F2FP.BF16.PACK_AB R7, R125, R19 ;  /* 0x000000137d07723e */ /* 0x002fe200000010ff */
[----:B------:R-:W-:Y:S02]  /*4d20*/  FADD.FTZ R0, R15, R13 ;  /* 0x0000000d0f007221 */ /* 0x000fe40000010000 */
[--C-:B------:R-:W-:Y:S02]  /*4d30*/  FFMA.FTZ R15, R99, c[0x0][0x2d0], -R2.reuse ;  /* 0x0000b400630f7a23 */ /* 0x100fe40000010802 */
[--C-:B------:R-:W-:Y:S02]  /*4d40*/  FFMA.FTZ R13, R97, c[0x0][0x2d0], -R2.reuse ;  /* 0x0000b400610d7a23 */ /* 0x100fe40000010802 */
[----:B------:R-:W-:Y:S01]  /*4d50*/  FFMA.FTZ R2, R96, c[0x0][0x2d0], -R2 ;  /* 0x0000b40060027a23 */ /* 0x000fe20000010802 */
[----:B--2---:R-:W-:Y:S01]  /*4d60*/  HMMA.16816.F32.BF16 R140, R4, R8, R140 ;  /* 0x00000008048c723c */ /* 0x004fe2000004188c */
[----:B------:R-:W-:-:S02]  /*4d70*/  IMAD.MOV.U32 R96, RZ, RZ, R32 ;  /* 0x000000ffff607224 */ /* 0x000fc400078e0020 */
[----:B------:R-:W-:Y:S02]  /*4d80*/  IMAD.MOV.U32 R97, RZ, RZ, R33 ;  /* 0x000000ffff617224 */ /* 0x000fe400078e0021 */
[----:B------:R-:W-:Y:S02]  /*4d90*/  IMAD.MOV.U32 R99, RZ, RZ, R47 ;  /* 0x000000ffff637224 */ /* 0x000fe400078e002f */
[----:B------:R-:W-:Y:S01]  /*4da0*/  FADD.FTZ R16, R80, R0 ;  /* 0x0000000050107221 */ /* 0x000fe20000010000 */
[----:B------:R-:W-:Y:S01]  /*4db0*/  HMMA.16816.F32.BF16 R32, R4, R10, R148 ;  /* 0x0000000a0420723c */ /* 0x000fe20000041894 */
[----:B------:R-:W1:Y:S01]  /*4dc0*/  LDSM.16.MT88.4 R8, [R250+0x1100] ;  /* 0x00110000fa08783b */ /* 0x000e620000004200 */
[----:B------:R-:W-:-:S06]  /*4dd0*/  IMAD.MOV.U32 R0, RZ, RZ, R70 ;  /* 0x000000ffff007224 */ /* 0x000fcc00078e0046 */
[C---:B-1----:R-:W-:Y:S08]  /*4de0*/  HMMA.16816.F32.BF16 R148, R4.reuse, R8, R36 ;  /* 0x000000080494723c */ /* 0x042ff00000041824 */
[C---:B------:R-:W-:Y:S01]  /*4df0*/  HMMA.16816.F32.BF16 R36, R4.reuse, R10, R156 ;  /* 0x0000000a0424723c */ /* 0x040fe2000004189c */
[----:B------:R-:W1:Y:S07]  /*4e00*/  LDSM.16.MT88.4 R8, [R86+0x1100] ;  /* 0x001100005608783b */ /* 0x000e6e0000004200 */
[C---:B-1----:R-:W-:Y:S07]  /*4e10*/  HMMA.16816.F32.BF16 R156, R4.reuse, R8, R96 ;  /* 0x00000008049c723c */ /* 0x042fee0000041860 */
[----:B------:R-:W-:Y:S01]  /*4e20*/  IMAD.MOV.U32 R99, RZ, RZ, R61 ;  /* 0x000000ffff637224 */ /* 0x000fe200078e003d */
[----:B------:R-:W-:Y:S01]  /*4e30*/  HMMA.16816.F32.BF16 R44, R4, R10, R164 ;  /* 0x0000000a042c723c */ /* 0x000fe200000418a4 */
[----:B------:R-:W1:Y:S01]  /*4e40*/  LDSM.16.MT88.4 R8, [R252+0x1100] ;  /* 0x00110000fc08783b */ /* 0x000e620000004200 */
[----:B------:R-:W-:-:S02]  /*4e50*/  IMAD.MOV.U32 R96, RZ, RZ, R71 ;  /* 0x000000ffff607224 */ /* 0x000fc400078e0047 */
[----:B------:R-:W-:Y:S02]  /*4e60*/  IMAD.MOV.U32 R97, RZ, RZ, R68 ;  /* 0x000000ffff617224 */ /* 0x000fe400078e0044 */
[----:B------:R-:W-:Y:S02]  /*4e70*/  IMAD.MOV.U32 R98, RZ, RZ, R69 ;  /* 0x000000ffff627224 */ /* 0x000fe400078e0045 */
[----:B-1----:R-:W-:Y:S07]  /*4e80*/  HMMA.16816.F32.BF16 R164, R4, R8, R100 ;  /* 0x0000000804a4723c */ /* 0x002fee0000041864 */
[----:B------:R-:W-:Y:S01]  /*4e90*/  IMAD.MOV.U32 R101, RZ, RZ, R62 ;  /* 0x000000ffff657224 */ /* 0x000fe200078e003e */
[----:B------:R-:W-:Y:S01]  /*4ea0*/  MOV R102, R60 ;  /* 0x0000003c00667202 */ /* 0x000fe20000000f00 */
[----:B------:R-:W-:-:S02]  /*4eb0*/  IMAD.MOV.U32 R103, RZ, RZ, R63 ;  /* 0x000000ffff677224 */ /* 0x000fc400078e003f */
[----:B------:R-:W-:Y:S01]  /*4ec0*/  HMMA.16816.F32.BF16 R60, R4, R10, R176 ;  /* 0x0000000a043c723c */ /* 0x000fe200000418b0 */
[----:B------:R-:W1:Y:S01]  /*4ed0*/  LDSM.16.MT88.4 R8, [R249+0x3100] ;  /* 0x00310000f908783b */ /* 0x000e620000004200 */
[----:B------:R-:W-:-:S06]  /*4ee0*/  IMAD.MOV.U32 R100, RZ, RZ, R65 ;  /* 0x000000ffff647224 */ /* 0x000fcc00078e0041 */
[C---:B-1----:R-:W-:Y:S07]  /*4ef0*/  HMMA.16816.F32.BF16 R64, R4.reuse, R8, R188 ;  /* 0x000000080440723c */ /* 0x042fee00000418bc */
[----:B------:R-:W-:Y:S01]  /*4f00*/  IMAD.MOV.U32 R188, RZ, RZ, R87 ;  /* 0x000000ffffbc7224 */ /* 0x000fe200078e0057 */
[----:B------:R-:W-:Y:S01]  /*4f10*/  HMMA.16816.F32.BF16 R68, R4, R10, R72 ;  /* 0x0000000a0444723c */ /* 0x000fe20000041848 */
[----:B------:R-:W1:Y:S01]  /*4f20*/  LDSM.16.MT88.4 R8, [R250+0x3100] ;  /* 0x00310000fa08783b */ /* 0x000e620000004200 */
[----:B------:R-:W-:Y:S01]  /*4f30*/  IMAD.MOV.U32 R189, RZ, RZ, R82 ;  /* 0x000000ffffbd7224 */ /* 0x000fe200078e0052 */
[----:B------:R-:W-:Y:S01]  /*4f40*/  MOV R191, R84 ;  /* 0x0000005400bf7202 */ /* 0x000fe20000000f00 */
[----:B------:R-:W-:-:S04]  /*4f50*/  IMAD.MOV.U32 R190, RZ, RZ, R81 ;  /* 0x000000ffffbe7224 */ /* 0x000fc800078e0051 */
[C---:B-1----:R-:W-:Y:S07]  /*4f60*/  HMMA.16816.F32.BF16 R72, R4.reuse, R8, R184 ;  /* 0x000000080448723c */ /* 0x042fee00000418b8 */
[----:B------:R-:W-:Y:S01]  /*4f70*/  IMAD.MOV.U32 R186, RZ, RZ, R86 ;  /* 0x000000ffffba7224 */ /* 0x000fe200078e0056 */
[----:B------:R-:W-:Y:S01]  /*4f80*/  HMMA.16816.F32.BF16 R76, R4, R10, R76 ;  /* 0x0000000a044c723c */ /* 0x000fe2000004184c */
[----:B------:R-:W-:-:S03]  /*4f90*/  IMAD.MOV.U32 R187, RZ, RZ, R85 ;  /* 0x000000ffffbb7224 */ /* 0x000fc600078e0055 */
[----:B------:R-:W1:Y:S04]  /*4fa0*/  LDSM.16.MT88.4 R8, [R186+0x3100] ;  /* 0x00310000ba08783b */ /* 0x000e680000004200 */
[C---:B-1----:R-:W-:Y:S08]  /*4fb0*/  HMMA.16816.F32.BF16 R180, R4.reuse, R8, R180 ;  /* 0x0000000804b4723c */ /* 0x042ff000000418b4 */
[----:B------:R-:W-:Y:S11]  /*4fc0*/  HMMA.16816.F32.BF16 R8, R4, R10, R160 ;  /* 0x0000000a0408723c */ /* 0x000ff600000418a0 */
[----:B------:R-:W-:Y:S05]  /*4fd0*/  @!UPT UIADD3 URZ, URZ, URZ, URZ ;  /* 0x0000003f3f3ff290 */ /* 0x000fea000fffe03f */
[----:B------:R-:W-:Y:S01]  /*4fe0*/  MOV R179, R180 ;  /* 0x000000b400b37202 */ /* 0x000fe20000000f00 */
[----:B------:R-:W-:Y:S02]  /*4ff0*/  IMAD.MOV.U32 R178, RZ, RZ, R181 ;  /* 0x000000ffffb27224 */ /* 0x000fe400078e00b5 */
[----:B------:R-:W-:Y:S02]  /*5000*/  IMAD.MOV.U32 R177, RZ, RZ, R182 ;  /* 0x000000ffffb17224 */ /* 0x000fe400078e00b6 */
[----:B------:R-:W-:-:S03]  /*5010*/  IMAD.MOV.U32 R176, RZ, RZ, R183 ;  /* 0x000000ffffb07224 */ /* 0x000fc600078e00b7 */
[----:B------:R-:W-:Y:S02]  /*5020*/  IMAD.MOV.U32 R183, RZ, RZ, R8 ;  /* 0x000000ffffb77224 */ /* 0x000fe400078e0008 */
[----:B------:R-:W-:Y:S02]  /*5030*/  IMAD.MOV.U32 R182, RZ, RZ, R9 ;  /* 0x000000ffffb67224 */ /* 0x000fe400078e0009 */
[----:B------:R-:W-:Y:S02]  /*5040*/  IMAD.MOV.U32 R181, RZ, RZ, R10 ;  /* 0x000000ffffb57224 */ /* 0x000fe400078e000a */
[----:B------:R-:W-:Y:S02]  /*5050*/  IMAD.MOV.U32 R180, RZ, RZ, R11 ;  /* 0x000000ffffb47224 */ /* 0x000fe400078e000b */
[----:B------:R-:W1:Y:S02]  /*5060*/  LDSM.16.MT88.4 R8, [R252+0x3100] ;  /* 0x00310000fc08783b */ /* 0x000e640000004200 */
        /* <DEDUP_REMOVED lines=12> */
[----:B------:R-:W-:Y:S02]  /*5130*/  FADD.FTZ R3, R147, R3 ;  /* 0x0000000393037221 */ /* 0x000fe40000010000 */
[----:B------:R-:W-:-:S02]  /*5140*/  FFMA.FTZ R0, R0, c[0x0][0x2d0], -R12 ;  /* 0x0000b40000007a23 */ /* 0x000fc4000001080c */
[----:B------:R-:W-:Y:S01]  /*5150*/  FADD.FTZ R3, R154, R3 ;  /* 0x000000039a037221 */ /* 0x000fe20000010000 */
[C---:B-1----:R-:W-:Y:S08]  /*5160*/  HMMA.16816.F32.BF16 R96, R4.reuse, R8, R136 ;  /* 0x000000080460723c */ /* 0x042ff00000041888 */
[C---:B------:R-:W-:Y:S01]  /*5170*/  HMMA.16816.F32.BF16 R100, R4.reuse, R10, R120 ;  /* 0x0000000a0464723c */ /* 0x040fe20000041878 */
[----:B------:R-:W1:Y:S07]  /*5180*/  LDSM.16.MT88.4 R8, [R250+0x5100] ;  /* 0x00510000fa08783b */ /* 0x000e6e0000004200 */
[----:B-1----:R-:W-:Y:S11]  /*5190*/  HMMA.16816.F32.BF16 R128, R4, R8, R128 ;  /* 0x000000080480723c */ /* 0x002ff60000041880 */
[----:B------:R-:W-:Y:S11]  /*51a0*/  @!UPT UIADD3 URZ, URZ, URZ, URZ ;  /* 0x0000003f3f3ff290 */ /* 0x000ff6000fffe03f */
[----:B------:R-:W-:Y:S02]  /*51b0*/  @!UPT UIADD3 URZ, URZ, URZ, URZ ;  /* 0x0000003f3f3ff290 */ /* 0x000fe4000fffe03f */
[----:B------:R-:W-:Y:S02]  /*51c0*/  IMAD.MOV.U32 R139, RZ, RZ, R128 ;  /* 0x000000ffff8b7224 */ /* 0x000fe400078e0080 */
[----:B------:R-:W-:Y:S01]  /*51d0*/  IMAD.MOV.U32 R138, RZ, RZ, R129 ;  /* 0x000000ffff8a7224 */ /* 0x000fe200078e0081 */
[----:B------:R-:W-:Y:S01]  /*51e0*/  MOV R129, R189 ;  /* 0x000000bd00817202 */ /* 0x000fe20000000f00 */
[----:B------:R-:W-:Y:S02]  /*51f0*/  IMAD.MOV.U32 R137, RZ, RZ, R130 ;  /* 0x000000ffff897224 */ /* 0x000fe400078e0082 */
[----:B------:R-:W-:Y:S02]  /*5200*/  IMAD.MOV.U32 R136, RZ, RZ, R131 ;  /* 0x000000ffff887224 */ /* 0x000fe400078e0083 */
[----:B------:R-:W-:Y:S02]  /*5210*/  IMAD.MOV.U32 R128, RZ, RZ, R188 ;  /* 0x000000ffff807224 */ /* 0x000fe400078e00bc */
[----:B------:R-:W-:-:S02]  /*5220*/  IMAD.MOV.U32 R130, RZ, RZ, R190 ;  /* 0x000000ffff827224 */ /* 0x000fc400078e00be */
[----:B------:R-:W-:Y:S02]  /*5230*/  IMAD.MOV.U32 R131, RZ, RZ, R191 ;  /* 0x000000ffff837224 */ /* 0x000fe400078e00bf */
[----:B------:R-:W-:Y:S07]  /*5240*/  HMMA.16816.F32.BF16 R188, R4, R10, R116 ;  /* 0x0000000a04bc723c */ /* 0x000fee0000041874 */
[----:B------:R-:W-:Y:S02]  /*5250*/  IMAD.MOV.U32 R118, RZ, RZ, R186 ;  /* 0x000000ffff767224 */ /* 0x000fe400078e00ba */
[----:B------:R-:W-:-:S03]  /*5260*/  IMAD.MOV.U32 R119, RZ, RZ, R187 ;  /* 0x000000ffff777224 */ /* 0x000fc600078e00bb */
[----:B------:R-:W1:Y:S02]  /*5270*/  LDSM.16.MT88.4 R8, [R118+0x5100] ;  /* 0x005100007608783b */ /* 0x000e640000004200 */
[C---:B-1----:R-:W-:Y:S08]  /*5280*/  HMMA.16816.F32.BF16 R120, R4.reuse, R8, R112 ;  /* 0x000000080478723c */ /* 0x042ff00000041870 */
[C---:B------:R-:W-:Y:S01]  /*5290*/  HMMA.16816.F32.BF16 R112, R4.reuse, R10, R108 ;  /* 0x0000000a0470723c */ /* 0x040fe2000004186c */
[----:B------:R-:W1:Y:S07]  /*52a0*/  LDSM.16.MT88.4 R8, [R252+0x5100] ;  /* 0x00510000fc08783b */ /* 0x000e6e0000004200 */
[C---:B-1----:R-:W-:Y:S08]  /*52b0*/  HMMA.16816.F32.BF16 R108, R4.reuse, R8, R104 ;  /* 0x00000008046c723c */ /* 0x042ff00000041868 */
[----:B------:R-:W-:Y:S01]  /*52c0*/  HMMA.16816.F32.BF16 R104, R4, R10, R92 ;  /* 0x0000000a0468723c */ /* 0x000fe2000004185c */
[----:B------:R-:W1:Y:S06]  /*52d0*/  LDSM.16.MT88.4 R8, [R249+0x7100] ;  /* 0x00710000f908783b */ /* 0x000e6c0000004200 */
[----:B------:R-:W-:Y:S01]  /*52e0*/  IMAD.MOV.U32 R92, RZ, RZ, R144 ;  /* 0x000000ffff5c7224 */ /* 0x000fe200078e0090 */
[----:B------:R-:W-:Y:S01]  /*52f0*/  MOV R95, R183 ;  /* 0x000000b7005f7202 */ /* 0x000fe20000000f00 */
[----:B------:R-:W-:Y:S01]  /*5300*/  IMAD.MOV.U32 R93, RZ, RZ, R145 ;  /* 0x000000ffff5d7224 */ /* 0x000fe200078e0091 */
[----:B------:R-:W-:Y:S01]  /*5310*/  MOV R145, R177 ;  /* 0x000000b100917202 */ /* 0x000fe20000000f00 */
[----:B------:R-:W-:-:S02]  /*5320*/  IMAD.MOV.U32 R94, RZ, RZ, R146 ;  /* 0x000000ffff5e7224 */ /* 0x000fc400078e0092 */
[----:B------:R-:W-:Y:S02]  /*5330*/  IMAD.MOV.U32 R144, RZ, RZ, R178 ;  /* 0x000000ffff907224 */ /* 0x000fe400078e00b2 */
[----:B------:R-:W-:Y:S01]  /*5340*/  IMAD.MOV.U32 R146, RZ, RZ, R176 ;  /* 0x000000ffff927224 */ /* 0x000fe200078e00b0 */
[C---:B-1----:R-:W-:Y:S08]  /*5350*/  HMMA.16816.F32.BF16 R88, R4.reuse, R8, R88 ;  /* 0x000000080458723c */ /* 0x042ff00000041858 */
[----:B------:R-:W-:Y:S01]  /*5360*/  HMMA.16816.F32.BF16 R184, R4, R10, R56 ;  /* 0x0000000a04b8723c */ /* 0x000fe20000041838 */
[----:B------:R-:W1:Y:S06]  /*5370*/  LDSM.16.MT88.4 R8, [R250+0x7100] ;  /* 0x00710000fa08783b */ /* 0x000e6c0000004200 */
[----:B------:R-:W-:-:S02]  /*5380*/  IMAD.MOV.U32 R58, RZ, RZ, R118 ;  /* 0x000000ffff3a7224 */ /* 0x000fc400078e0076 */
[----:B------:R-:W-:Y:S02]  /*5390*/  IMAD.MOV.U32 R59, RZ, RZ, R119 ;  /* 0x000000ffff3b7224 */ /* 0x000fe400078e0077 */
[----:B------:R-:W-:Y:S02]  /*53a0*/  IMAD.MOV.U32 R56, RZ, RZ, R93 ;  /* 0x000000ffff387224 */ /* 0x000fe400078e005d */
[----:B------:R-:W-:Y:S02]  /*53b0*/  IMAD.MOV.U32 R57, RZ, RZ, R94 ;  /* 0x000000ffff397224 */ /* 0x000fe400078e005e */
[----:B------:R-:W-:Y:S01]  /*53c0*/  IMAD.MOV.U32 R93, RZ, RZ, R138 ;  /* 0x000000ffff5d7224 */ /* 0x000fe200078e008a */
[----:B------:R-:W-:Y:S01]  /*53d0*/  MOV R162, R89 ;  /* 0x0000005900a27202 */ /* 0x000fe20000000f00 */
[----:B------:R-:W-:Y:S01]  /*53e0*/  IMAD.MOV.U32 R163, RZ, RZ, R88 ;  /* 0x000000ffffa37224 */ /* 0x000fe200078e0058 */
[----:B------:R-:W-:Y:S01]  /*53f0*/  MOV R89, R129 ;  /* 0x0000008100597202 */ /* 0x000fe20000000f00 */
[----:B------:R-:W-:-:S02]  /*5400*/  IMAD.MOV.U32 R161, RZ, RZ, R90 ;  /* 0x000000ffffa17224 */ /* 0x000fc400078e005a */
[----:B------:R-:W-:Y:S02]  /*5410*/  IMAD.MOV.U32 R160, RZ, RZ, R91 ;  /* 0x000000ffffa07224 */ /* 0x000fe400078e005b */
[----:B------:R-:W-:Y:S02]  /*5420*/  IMAD.MOV.U32 R88, RZ, RZ, R128 ;  /* 0x000000ffff587224 */ /* 0x000fe400078e0080 */
[----:B------:R-:W-:Y:S02]  /*5430*/  IMAD.MOV.U32 R90, RZ, RZ, R130 ;  /* 0x000000ffff5a7224 */ /* 0x000fe400078e0082 */
[----:B------:R-:W-:Y:S02]  /*5440*/  IMAD.MOV.U32 R91, RZ, RZ, R131 ;  /* 0x000000ffff5b7224 */ /* 0x000fe400078e0083 */
[----:B------:R-:W-:Y:S02]  /*5450*/  IMAD.MOV.U32 R128, RZ, RZ, R182 ;  /* 0x000000ffff807224 */ /* 0x000fe400078e00b6 */
[----:B------:R-:W-:-:S02]  /*5460*/  IMAD.MOV.U32 R129, RZ, RZ, R181 ;  /* 0x000000ffff817224 */ /* 0x000fc400078e00b5 */
[----:B------:R-:W-:Y:S02]  /*5470*/  IMAD.MOV.U32 R130, RZ, RZ, R180 ;  /* 0x000000ffff827224 */ /* 0x000fe400078e00b4 */
[----:B------:R-:W-:Y:S02]  /*5480*/  IMAD.MOV.U32 R131, RZ, RZ, R179 ;  /* 0x000000ffff837224 */ /* 0x000fe400078e00b3 */
[----:B------:R-:W-:Y:S01]  /*5490*/  IMAD.MOV.U32 R94, RZ, RZ, R137 ;  /* 0x000000ffff5e7224 */ /* 0x000fe200078e0089 */
[C---:B-1----:R-:W-:Y:S07]  /*54a0*/  HMMA.16816.F32.BF16 R180, R4.reuse, R8, R52 ;  /* 0x0000000804b4723c */ /* 0x042fee0000041834 */
[----:B------:R-:W-:Y:S01]  /*54b0*/  IMAD.MOV.U32 R52, RZ, RZ, R89 ;  /* 0x000000ffff347224 */ /* 0x000fe200078e0059 */
[----:B------:R-:W-:Y:S01]  /*54c0*/  HMMA.16816.F32.BF16 R176, R4, R10, R48 ;  /* 0x0000000a04b0723c */ /* 0x000fe20000041830 */
[----:B------:R-:W1:Y:S01]  /*54d0*/  LDSM.16.MT88.4 R8, [R58+0x7100] ;  /* 0x007100003a08783b */ /* 0x000e620000004200 */
[----:B------:R-:W-:Y:S01]  /*54e0*/  IMAD.MOV.U32 R53, RZ, RZ, R90 ;  /* 0x000000ffff357224 */ /* 0x000fe200078e005a */
[----:B------:R-:W-:Y:S01]  /*54f0*/  MOV R55, R92 ;  /* 0x0000005c00377202 */ /* 0x000fe20000000f00 */
        /* <DEDUP_REMOVED lines=10> */
[----:B------:R-:W-:Y:S01]  /*55a0*/  LDSM.16.MT88.4 R144, [R250+0x1900] ;  /* 0x00190000fa90783b */ /* 0x000fe20000004200 */
[----:B------:R-:W-:-:S02]  /*55b0*/  IMAD.MOV.U32 R88, RZ, RZ, R95 ;  /* 0x000000ffff587224 */ /* 0x000fc400078e005f */
[----:B------:R-:W-:Y:S02]  /*55c0*/  IMAD.MOV.U32 R95, RZ, RZ, R136 ;  /* 0x000000ffff5f7224 */ /* 0x000fe400078e0088 */
[----:B------:R-:W-:Y:S01]  /*55d0*/  LDSM.16.MT88.4 R136, [R249+0x1900] ;  /* 0x00190000f988783b */ /* 0x000fe20000004200 */
[C---:B-1----:R-:W-:Y:S03]  /*55e0*/  HMMA.16816.F32.BF16 R116, R4.reuse, R8, R40 ;  /* 0x000000080474723c */ /* 0x042fe60000041828 */
[----:B------:R-:W-:Y:S05]  /*55f0*/  LDSM.16.MT88.4 R40, [R249+0x3900] ;  /* 0x00390000f928783b */ /* 0x000fea0000004200 */
[C---:B------:R-:W-:Y:S01]  /*5600*/  HMMA.16816.F32.BF16 R28, R4.reuse, R10, R28 ;  /* 0x0000000a041c723c */ /* 0x040fe2000004181c */
[----:B------:R-:W1:Y:S07]  /*5610*/  LDSM.16.MT88.4 R8, [R252+0x7100] ;  /* 0x00710000fc08783b */ /* 0x000e6e0000004200 */
[C---:B-1----:R-:W-:Y:S01]  /*5620*/  HMMA.16816.F32.BF16 R24, R4.reuse, R8, R24 ;  /* 0x000000080418723c */ /* 0x042fe20000041818 */
[----:B------:R1:W-:Y:S07]  /*5630*/  MUFU.EX2 R8, R15 ;  /* 0x0000000f00087308 */ /* 0x0003ee0000000800 */
[----:B------:R-:W-:Y:S01]  /*5640*/  HMMA.16816.F32.BF16 R20, R4, R10, R20 ;  /* 0x0000000a0414723c */ /* 0x000fe20000041814 */
[----:B------:R2:W-:Y:S06]  /*5650*/  MUFU.EX2 R5, R0 ;  /* 0x0000000000057308 */ /* 0x0005ec0000000800 */
[----:B------:R-:W-:-:S02]  /*5660*/  FFMA.FTZ R4, R152, c[0x0][0x2d0], -R12 ;  /* 0x0000b40098047a23 */ /* 0x000fc4000001080c */
[----:B------:R3:W-:Y:S01]  /*5670*/  MUFU.EX2 R11, R2 ;  /* 0x00000002000b7308 */ /* 0x0007e20000000800 */
[----:B-1----:R-:W-:Y:S02]  /*5680*/  IMAD.MOV.U32 R15, RZ, RZ, R160 ;  /* 0x000000ffff0f7224 */ /* 0x002fe400078e00a0 */
[----:B--2---:R-:W-:-:S05]  /*5690*/  FFMA.FTZ R0, R59, c[0x0][0x2d0], -R12 ;  /* 0x0000b4003b007a23 */ /* 0x004fca000001080c */
[----:B------:R1:W2:Y:S01]  /*56a0*/  MUFU.EX2 R10, R14 ;  /* 0x0000000e000a7308 */ /* 0x0002a20000000800 */
[----:B------:R-:W-:Y:S02]  /*56b0*/  IMAD.MOV.U32 R59, RZ, RZ, R155 ;  /* 0x000000ffff3b7224 */ /* 0x000fe400078e009b */
[----:B---3--:R-:W-:-:S05]  /*56c0*/  FFMA.FTZ R2, R153, c[0x0][0x2d0], -R12 ;  /* 0x0000b40099027a23 */ /* 0x008fca000001080c */
[----:B------:R3:W4:Y:S01]  /*56d0*/  MUFU.EX2 R7, R0 ;  /* 0x0000000000077308 */ /* 0x0007220000000800 */
[----:B------:R-:W5:Y:S01]  /*56e0*/  LDSM.16.MT88.4 R152, [R58+0x1900] ;  /* 0x001900003a98783b */ /* 0x000f620000004200 */
[----:B------:R-:W-:-:S06]  /*56f0*/  IMAD.MOV.U32 R12, RZ, RZ, R163 ;  /* 0x000000ffff0c7224 */ /* 0x000fcc00078e00a3 */
[----:B------:R2:W-:Y:S01]  /*5700*/  MUFU.EX2 R6, R2 ;  /* 0x0000000200067308 */ /* 0x0005e20000000800 */
[----:B-1----:R-:W-:Y:S02]  /*5710*/  IMAD.MOV.U32 R14, RZ, RZ, R161 ;  /* 0x000000ffff0e7224 */ /* 0x002fe400078e00a1 */
[----:B---3--:R-:W-:-:S05]  /*5720*/  FADD.FTZ R0, R135, R16 ;  /* 0x0000001087007221 */ /* 0x008fca0000010000 */
[----:B------:R-:W1:Y:S01]  /*5730*/  MUFU.EX2 R9, R13 ;  /* 0x0000000d00097308 */ /* 0x000e620000000800 */
[----:B------:R-:W-:Y:S01]  /*5740*/  IMAD.MOV.U32 R135, RZ, RZ, R55 ;  /* 0x000000ffff877224 */ /* 0x000fe200078e0037 */
[----:B------:R-:W-:Y:S01]  /*5750*/  MOV R16, R57 ;  /* 0x0000003900107202 */ /* 0x000fe20000000f00 */
[----:B------:R-:W-:Y:S02]  /*5760*/  IMAD.MOV.U32 R55, RZ, RZ, R131 ;  /* 0x000000ffff377224 */ /* 0x000fe400078e0083 */
[----:B--2---:R-:W-:-:S03]  /*5770*/  FADD.FTZ R2, R51, R0 ;  /* 0x0000000033027221 */ /* 0x004fc60000010000 */
[----:B------:R-:W2:Y:S01]  /*5780*/  MUFU.EX2 R4, R4 ;  /* 0x0000000400047308 */ /* 0x000ea20000000800 */
[----:B------:R-:W3:Y:S01]  /*5790*/  LDSM.16.MT88.4 R48, [R250+0x3900] ;  /* 0x00390000fa30783b */ /* 0x000ee20000004200 */
[----:B------:R-:W-:Y:S02]  /*57a0*/  FADD.FTZ R0, R52, R3 ;  /* 0x0000000334007221 */ /* 0x000fe40000010000 */
[----:B------:R-:W-:Y:S02]  /*57b0*/  FADD.FTZ R2, R53, R2 ;  /* 0x0000000235027221 */ /* 0x000fe40000010000 */
[----:B------:R-:W-:Y:S02]  /*57c0*/  FADD.FTZ R0, R54, R0 ;  /* 0x0000000036007221 */ /* 0x000fe40000010000 */
[----:B------:R-:W-:Y:S01]  /*57d0*/  IMAD.MOV.U32 R52, RZ, RZ, R128 ;  /* 0x000000ffff347224 */ /* 0x000fe200078e0080 */
[----:B------:R-:W-:Y:S01]  /*57e0*/  F2FP.BF16.PACK_AB R128, R10, R8 ;  /* 0x000000080a80723e */ /* 0x000fe200000010ff */
[----:B------:R-:W-:Y:S01]  /*57f0*/  IMAD.MOV.U32 R53, RZ, RZ, R129 ;  /* 0x000000ffff357224 */ /* 0x000fe200078e0081 */
[----:B----4-:R-:W-:Y:S01]  /*5800*/  F2FP.BF16.PACK_AB R129, R7, R5 ;  /* 0x000000050781723e */ /* 0x010fe200000010ff */
[----:B------:R-:W-:Y:S01]  /*5810*/  IMAD.MOV.U32 R54, RZ, RZ, R130 ;  /* 0x000000ffff367224 */ /* 0x000fe200078e0082 */
[----:B-1----:R-:W-:Y:S01]  /*5820*/  F2FP.BF16.PACK_AB R130, R11, R9 ;  /* 0x000000090b82723e */ /* 0x002fe200000010ff */
[----:B------:R-:W-:Y:S01]  /*5830*/  IMAD.MOV.U32 R13, RZ, RZ, R162 ;  /* 0x000000ffff0d7224 */ /* 0x000fe200078e00a2 */
[----:B--2---:R-:W-:Y:S01]  /*5840*/  F2FP.BF16.PACK_AB R131, R6, R4 ;  /* 0x000000040683723e */ /* 0x004fe200000010ff */
[----:B------:R-:W1:Y:S01]  /*5850*/  LDSM.16.MT88.4 R160, [R252+0x1900] ;  /* 0x00190000fca0783b */ /* 0x000e620000004200 */
[----:B------:R-:W-:-:S04]  /*5860*/  IMAD.MOV.U32 R3, RZ, RZ, R56 ;  /* 0x000000ffff037224 */ /* 0x000fc800078e0038 */
[----:B------:R-:W-:Y:S01]  /*5870*/  FADD.FTZ R0, R3, R0 ;  /* 0x0000000003007221 */ /* 0x000fe20000010000 */
[----:B------:R-:W-:Y:S03]  /*5880*/  HMMA.16816.F32.BF16 R148, R128, R144, R148 ;  /* 0x000000908094723c */ /* 0x000fe60000041894 */
[----:B------:R-:W-:-:S04]  /*5890*/  FADD.FTZ R0, R18, R0 ;  /* 0x0000000012007221 */ /* 0x000fc80000010000 */
[----:B------:R-:W-:Y:S01]  /*58a0*/  FADD.FTZ R0, R126, R0 ;  /* 0x000000007e007221 */ /* 0x000fe20000010000 */
[----:B------:R-:W-:Y:S03]  /*58b0*/  HMMA.16816.F32.BF16 R144, R128, R146, R36 ;  /* 0x000000928090723c */ /* 0x000fe60000041824 */
[----:B------:R-:W-:-:S05]  /*58c0*/  FADD.FTZ R0, R127, R0 ;  /* 0x000000007f007221 */ /* 0x000fca0000010000 */
[C---:B-----5:R-:W-:Y:S08]  /*58d0*/  HMMA.16816.F32.BF16 R156, R128.reuse, R152, R156 ;  /* 0x00000098809c723c */ /* 0x060ff0000004189c */
[C---:B------:R-:W-:Y:S08]  /*58e0*/  HMMA.16816.F32.BF16 R152, R128.reuse, R154, R44 ;  /* 0x0000009a8098723c */ /* 0x040ff0000004182c */
[C---:B------:R-:W-:Y:S01]  /*58f0*/  HMMA.16816.F32.BF16 R36, R128.reuse, R40, R64 ;  /* 0x000000288024723c */ /* 0x040fe20000041840 */
[----:B------:R-:W2:Y:S07]  /*5900*/  LDSM.16.MT88.4 R64, [R252+0x3900] ;  /* 0x00390000fc40783b */ /* 0x000eae0000004200 */
[C---:B---3--:R-:W-:Y:S01]  /*5910*/  HMMA.16816.F32.BF16 R44, R128.reuse, R48, R72 ;  /* 0x00000030802c723c */ /* 0x048fe20000041848 */
[----:B------:R-:W3:Y:S07]  /*5920*/  LDSM.16.MT88.4 R72, [R249+0x5900] ;  /* 0x00590000f948783b */ /* 0x000eee0000004200 */
[C---:B------:R-:W-:Y:S08]  /*5930*/  HMMA.16816.F32.BF16 R140, R128.reuse, R136, R140 ;  /* 0x00000088808c723c */ /* 0x040ff0000004188c */
[C---:B------:R-:W-:Y:S07]  /*5940*/  HMMA.16816.F32.BF16 R136, R128.reuse, R138, R32 ;  /* 0x0000008a8088723c */ /* 0x040fee0000041820 */
[----:B------:R-:W-:Y:S01]  /*5950*/  IMAD.MOV.U32 R34, RZ, RZ, R58 ;  /* 0x000000ffff227224 */ /* 0x000fe200078e003a */
[----:B-1----:R-:W-:Y:S01]  /*5960*/  HMMA.16816.F32.BF16 R164, R128, R160, R164 ;  /* 0x000000a080a4723c */ /* 0x002fe200000418a4 */
[----:B------:R-:W-:-:S03]  /*5970*/  MOV R35, R59 ;  /* 0x0000003b00237202 */ /* 0x000fc60000000f00 */
[----:B------:R-:W1:Y:S02]  /*5980*/  LDSM.16.MT88.4 R56, [R34+0x3900] ;  /* 0x003900002238783b */ /* 0x000e640000004200 */
[----:B------:R-:W-:Y:S02]  /*5990*/  FADD.FTZ R2, R35, R2 ;  /* 0x0000000223027221 */ /* 0x000fe40000010000 */
[----:B------:R-:W-:Y:S02]  /*59a0*/  HMMA.16816.F32.BF16 R160, R128, R162, R60 ;  /* 0x000000a280a0723c */ /* 0x000fe4000004183c */
[----:B------:R-:W-:-:S04]  /*59b0*/  FADD.FTZ R2, R135, R2 ;  /* 0x0000000287027221 */ /* 0x000fc80000010000 */
[----:B------:R-:W-:Y:S02]  /*59c0*/  FADD.FTZ R3, R124, R2 ;  /* 0x000000027c037221 */ /* 0x000fe40000010000 */
[C---:B------:R-:W-:Y:S01]  /*59d0*/  HMMA.16816.F32.BF16 R40, R128.reuse, R42, R68 ;  /* 0x0000002a8028723c */ /* 0x040fe20000041844 */
[----:B------:R-:W-:Y:S02]  /*59e0*/  FADD.FTZ R2, R134, R0 ;  /* 0x0000000086027221 */ /* 0x000fe40000010000 */
[----:B------:R-:W-:Y:S02]  /*59f0*/  FADD.FTZ R3, R17, R3 ;  /* 0x0000000311037221 */ /* 0x000fe40000010000 */
[----:B------:R-:W-:Y:S02]  /*5a00*/  FADD.FTZ R2, R8, R2 ;  /* 0x0000000208027221 */ /* 0x000fe40000010000 */
[----:B------:R-:W-:Y:S01]  /*5a10*/  FADD.FTZ R3, R19, R3 ;  /* 0x0000000313037221 */ /* 0x000fe20000010000 */
[----:B--2---:R-:W-:Y:S01]  /*5a20*/  HMMA.16816.F32.BF16 R60, R128, R64, R80 ;  /* 0x00000040803c723c */ /* 0x004fe20000041850 */
[----:B------:R-:W2:Y:S01]  /*5a30*/  LDSM.16.MT88.4 R80, [R250+0x5900] ;  /* 0x00590000fa50783b */ /* 0x000ea20000004200 */
[----:B------:R-:W-:-:S02]  /*5a40*/  FADD.FTZ R2, R10, R2 ;  /* 0x000000020a027221 */ /* 0x000fc40000010000 */
[----:B------:R-:W-:Y:S02]  /*5a50*/  FADD.FTZ R0, R125, R3 ;  /* 0x000000037d007221 */ /* 0x000fe40000010000 */
[----:B------:R-:W-:Y:S02]  /*5a60*/  FADD.FTZ R2, R9, R2 ;  /* 0x0000000209027221 */ /* 0x000fe40000010000 */
[----:B---3--:R-:W-:Y:S01]  /*5a70*/  HMMA.16816.F32.BF16 R68, R128, R72, R96 ;  /* 0x000000488044723c */ /* 0x008fe20000041860 */
[----:B------:R-:W3:Y:S01]  /*5a80*/  LDSM.16.MT88.4 R96, [R252+0x5900] ;  /* 0x00590000fc60783b */ /* 0x000ee20000004200 */
[----:B------:R-:W-:Y:S02]  /*5a90*/  FADD.FTZ R0, R5, R0 ;  /* 0x0000000005007221 */ /* 0x000fe40000010000 */
[----:B------:R-:W-:Y:S02]  /*5aa0*/  FADD.FTZ R3, R11, R2 ;  /* 0x000000020b037221 */ /* 0x000fe40000010000 */
[----:B------:R-:W-:-:S02]  /*5ab0*/  FADD.FTZ R0, R7, R0 ;  /* 0x0000000007007221 */ /* 0x000fc40000010000 */
[----:B------:R-:W-:Y:S01]  /*5ac0*/  HMMA.16816.F32.BF16 R48, R128, R50, R76 ;  /* 0x000000328030723c */ /* 0x000fe2000004184c */
[----:B------:R4:W-:Y:S01]  /*5ad0*/  STL [R1+0x80], R3 ;  /* 0x0000800301007387 */ /* 0x0009e20000100800 */
[----:B------:R-:W-:-:S04]  /*5ae0*/  FADD.FTZ R0, R4, R0 ;  /* 0x0000000004007221 */ /* 0x000fc80000010000 */
[----:B------:R-:W-:Y:S01]  /*5af0*/  FADD.FTZ R2, R6, R0 ;  /* 0x0000000006027221 */ /* 0x000fe20000010000 */
[C---:B------:R-:W-:Y:S01]  /*5b00*/  IADD3 R0, R16.reuse, 0x800, RZ ;  /* 0x0000080010007810 */ /* 0x040fe20007ffe0ff */
[C---:B-1----:R-:W-:Y:S03]  /*5b10*/  HMMA.16816.F32.BF16 R52, R128.reuse, R56, R52 ;  /* 0x000000388034723c */ /* 0x042fe60000041834 */
[----:B------:R1:W-:Y:S04]  /*5b20*/  STL [R1+0x84], R2 ;  /* 0x0000840201007387 */ /* 0x0003e80000100800 */
[----:B------:R5:W-:Y:S01]  /*5b30*/  STL [R1+0x44], R0 ;  /* 0x0000440001007387 */ /* 0x000be20000100800 */
[C---:B------:R-:W-:Y:S03]  /*5b40*/  HMMA.16816.F32.BF16 R56, R128.reuse, R58, R88 ;  /* 0x0000003a8038723c */ /* 0x040fe60000041858 */
[----:B------:R-:W5:Y:S05]  /*5b50*/  LDSM.16.MT88.4 R88, [R34+0x5900] ;  /* 0x005900002258783b */ /* 0x000f6a0000004200 */
[----:B------:R-:W-:Y:S01]  /*5b60*/  HMMA.16816.F32.BF16 R64, R128, R66, R84 ;  /* 0x000000428040723c */ /* 0x000fe20000041854 */
[----:B----4-:R-:W-:-:S05]  /*5b70*/  IADD3 R3, R16, 0x1000, RZ ;  /* 0x0000100010037810 */ /* 0x010fca0007ffe0ff */
[----:B------:R4:W-:Y:S02]  /*5b80*/  STL [R1+0x40], R3 ;  /* 0x0000400301007387 */ /* 0x0009e40000100800 */
[----:B--2---:R-:W-:Y:S01]  /*5b90*/  HMMA.16816.F32.BF16 R76, R128, R80, R92 ;  /* 0x00000050804c723c */ /* 0x004fe2000004185c */
[----:B-1----:R-:W-:-:S07]  /*5ba0*/  IADD3 R2, R16, 0x1800, RZ ;  /* 0x0000180010027810 */ /* 0x002fce0007ffe0ff */
[C---:B---3--:R-:W-:Y:S01]  /*5bb0*/  HMMA.16816.F32.BF16 R92, R128.reuse, R96, R108 ;  /* 0x00000060805c723c */ /* 0x048fe2000004186c */
[C---:B-----5:R-:W-:Y:S01]  /*5bc0*/  IADD3 R0, R16.reuse, 0x2000, RZ ;  /* 0x0000200010007810 */ /* 0x060fe20007ffe0ff */
[----:B------:R1:W-:Y:S04]  /*5bd0*/  STL [R1+0x3c], R2 ;  /* 0x00003c0201007387 */ /* 0x0003e80000100800 */
[----:B------:R2:W-:Y:S02]  /*5be0*/  STL [R1+0x38], R0 ;  /* 0x0000380001007387 */ /* 0x0005e40000100800 */
[C---:B------:R-:W-:Y:S02]  /*5bf0*/  HMMA.16816.F32.BF16 R96, R128.reuse, R98, R104 ;  /* 0x000000628060723c */ /* 0x040fe40000041868 */
[----:B------:R-:W3:Y:S06]  /*5c00*/  LDSM.16.MT88.4 R104, [R249+0x7900] ;  /* 0x00790000f968783b */ /* 0x000eec0000004200 */
[----:B------:R-:W-:Y:S01]  /*5c10*/  HMMA.16816.F32.BF16 R72, R128, R74, R100 ;  /* 0x0000004a8048723c */ /* 0x000fe20000041864 */
[----:B----4-:R-:W-:-:S07]  /*5c20*/  IADD3 R3, R16, 0x3800, RZ ;  /* 0x0000380010037810 */ /* 0x010fce0007ffe0ff */
[----:B------:R-:W-:Y:S01]  /*5c30*/  HMMA.16816.F32.BF16 R84, R128, R88, R120 ;  /* 0x000000588054723c */ /* 0x000fe20000041878 */
[----:B------:R-:W4:Y:S01]  /*5c40*/  LDSM.16.MT88.4 R120, [R34+0x7900] ;  /* 0x007900002278783b */ /* 0x000f220000004200 */
[C---:B-1----:R-:W-:Y:S02]  /*5c50*/  IADD3 R2, R16.reuse, 0x2800, RZ ;  /* 0x0000280010027810 */ /* 0x042fe40007ffe0ff */
[----:B--2---:R-:W-:-:S04]  /*5c60*/  IADD3 R0, R16, 0x3000, RZ ;  /* 0x0000300010007810 */ /* 0x004fc80007ffe0ff */
[C---:B------:R-:W-:Y:S01]  /*5c70*/  HMMA.16816.F32.BF16 R88, R128.reuse, R90, R112 ;  /* 0x0000005a8058723c */ /* 0x040fe20000041870 */
[----:B------:R-:W1:Y:S04]  /*5c80*/  LDSM.16.MT88.4 R112, [R250+0x7900] ;  /* 0x00790000fa70783b */ /* 0x000e680000004200 */
[----:B------:R2:W-:Y:S03]  /*5c90*/  STL [R1+0x34], R2 ;  /* 0x0000340201007387 */ /* 0x0005e60000100800 */
[C---:B------:R-:W-:Y:S01]  /*5ca0*/  HMMA.16816.F32.BF16 R80, R128.reuse, R82, R188 ;  /* 0x000000528050723c */ /* 0x040fe200000418bc */
[----:B------:R5:W-:Y:S04]  /*5cb0*/  STL [R1+0x30], R0 ;  /* 0x0000300001007387 */ /* 0x000be80000100800 */
[----:B------:R4:W-:Y:S03]  /*5cc0*/  STL [R1+0x2c], R3 ;  /* 0x00002c0301007387 */ /* 0x0009e60000100800 */
[C---:B---3--:R-:W-:Y:S01]  /*5cd0*/  HMMA.16816.F32.BF16 R100, R128.reuse, R104, R12 ;  /* 0x000000688064723c */ /* 0x048fe2000004180c */
[----:B------:R-:W3:Y:S07]  /*5ce0*/  LDSM.16.MT88.4 R12, [R252+0x7900] ;  /* 0x00790000fc0c783b */ /* 0x000eee0000004200 */
[----:B------:R-:W-:Y:S01]  /*5cf0*/  HMMA.16816.F32.BF16 R104, R128, R106, R184 ;  /* 0x0000006a8068723c */ /* 0x000fe200000418b8 */
[----:B--2---:R-:W-:-:S02]  /*5d00*/  IADD3 R2, R16, 0x4000, RZ ;  /* 0x0000400010027810 */ /* 0x004fc40007ffe0ff */
[----:B-----5:R-:W-:-:S03]  /*5d10*/  IADD3 R0, R16, 0x4800, RZ ;  /* 0x0000480010007810 */ /* 0x020fc60007ffe0ff */
[----:B------:R2:W-:Y:S02]  /*5d20*/  STL [R1+0x28], R2 ;  /* 0x0000280201007387 */ /* 0x0005e40000100800 */
[C---:B----4-:R-:W-:Y:S01]  /*5d30*/  HMMA.16816.F32.BF16 R116, R128.reuse, R120, R116 ;  /* 0x000000788074723c */ /* 0x050fe20000041874 */
[C---:B------:R-:W-:Y:S01]  /*5d40*/  IADD3 R3, R16.reuse, 0x5000, RZ ;  /* 0x0000500010037810 */ /* 0x040fe20007ffe0ff */
[----:B------:R4:W-:Y:S04]  /*5d50*/  STL [R1+0x24], R0 ;  /* 0x0000240001007387 */ /* 0x0009e80000100800 */
[----:B------:R5:W-:Y:S02]  /*5d60*/  STL [R1+0x20], R3 ;  /* 0x0000200301007387 */ /* 0x000be40000100800 */
[C---:B-1----:R-:W-:Y:S08]  /*5d70*/  HMMA.16816.F32.BF16 R108, R128.reuse, R112, R180 ;  /* 0x00000070806c723c */ /* 0x042ff000000418b4 */
[----:B------:R-:W-:Y:S01]  /*5d80*/  HMMA.16816.F32.BF16 R112, R128, R114, R176 ;  /* 0x000000728070723c */ /* 0x000fe200000418b0 */
[----:B--2---:R-:W-:-:S07]  /*5d90*/  IADD3 R2, R16, 0x5800, RZ ;  /* 0x0000580010027810 */ /* 0x004fce0007ffe0ff */
[----:B------:R-:W-:Y:S01]  /*5da0*/  HMMA.16816.F32.BF16 R120, R128, R122, R28 ;  /* 0x0000007a8078723c */ /* 0x000fe2000004181c */
[C---:B----4-:R-:W-:Y:S01]  /*5db0*/  IADD3 R0, R16.reuse, 0x6000, RZ ;  /* 0x0000600010007810 */ /* 0x050fe20007ffe0ff */
[----:B------:R1:W-:Y:S01]  /*5dc0*/  STL [R1+0x1c], R2 ;  /* 0x00001c0201007387 */ /* 0x0003e20000100800 */
[----:B-----5:R-:W-:-:S03]  /*5dd0*/  IADD3 R3, R16, 0x6800, RZ ;  /* 0x0000680010037810 */ /* 0x020fc60007ffe0ff */
[----:B------:R2:W-:Y:S02]  /*5de0*/  STL [R1+0x18], R0 ;  /* 0x0000180001007387 */ /* 0x0005e40000100800 */
[C---:B---3--:R-:W-:Y:S02]  /*5df0*/  HMMA.16816.F32.BF16 R124, R128.reuse, R12, R24 ;  /* 0x0000000c807c723c */ /* 0x048fe40000041818 */
[----:B------:R3:W-:Y:S06]  /*5e00*/  STL [R1+0x14], R3 ;  /* 0x0000140301007387 */ /* 0x0007ec0000100800 */
[----:B------:R-:W-:Y:S01]  /*5e10*/  HMMA.16816.F32.BF16 R128, R128, R14, R20 ;  /* 0x0000000e8080723c */ /* 0x000fe20000041814 */
[----:B-1----:R-:W-:-:S02]  /*5e20*/  IADD3 R2, R16, 0x7000, RZ ;  /* 0x0000700010027810 */ /* 0x002fc40007ffe0ff */
[----:B--2---:R-:W-:-:S05]  /*5e30*/  IADD3 R0, R16, 0x7800, RZ ;  /* 0x0000780010007810 */ /* 0x004fca0007ffe0ff */
[----:B------:R3:W-:Y:S04]  /*5e40*/  STL [R1+0xc], R0 ;  /* 0x00000c0001007387 */ /* 0x0007e80000100800 */
[----:B------:R3:W-:Y:S01]  /*5e50*/  STL [R1+0x10], R2 ;  /* 0x0000100201007387 */ /* 0x0007e20000100800 */
[----:B------:R-:W-:Y:S05]  /*5e60*/  @!P0 BRA `(.L_x_534) ;  /* 0x0000441000008947 */ /* 0x000fea0003800000 */
[----:B------:R-:W2:Y:S04]  /*5e70*/  LDL R16, [R1+0xdc] ;  /* 0x0000dc0001107983 */ /* 0x000ea80000100800 */
[----:B------:R-:W4:Y:S04]  /*5e80*/  LDL.64 R188, [R1+0xd0] ;  /* 0x0000d00001bc7983 */ /* 0x000f280000100a00 */
[----:B------:R-:W5:Y:S04]  /*5e90*/  LDL.64 R190, [R1+0xc0] ;  /* 0x0000c00001be7983 */ /* 0x000f680000100a00 */
[----:B---3--:R-:W3:Y:S04]  /*5ea0*/  LDL.64 R32, [R1+0xc8] ;  /* 0x0000c80001207983 */ /* 0x008ee80000100a00 */
[----:B------:R-:W3:Y:S01]  /*5eb0*/  LDL.64 R34, [R1+0xb8] ;  /* 0x0000b80001227983 */ /* 0x000ee20000100a00 */
[----:B------:R-:W-:-:S02]  /*5ec0*/  PLOP3.LUT P1, PT, PT, PT, UP1, 0x80, 0x0 ;  /* 0x000000000000781c */ /* 0x000fc40003f2f018 */
[----:B------:R-:W-:Y:S01]  /*5ed0*/  PLOP3.LUT P0, PT, PT, PT, UP1, 0x80, 0x0 ;  /* 0x000000000000781c */ /* 0x000fe20003f0f018 */
[----:B------:R-:W-:Y:S01]  /*5ee0*/  IMAD.MOV.U32 R134, RZ, RZ, R132 ;  /* 0x000000ffff867224 */ /* 0x000fe200078e0084 */
[----:B------:R-:W-:Y:S02]  /*5ef0*/  UMOV UR18, UR17 ;  /* 0x0000001100127c82 */ /* 0x000fe40008000000 */
[----:B------:R-:W-:Y:S02]  /*5f00*/  UMOV UR8, 0xffffffc0 ;  /* 0xffffffc000087882 */ /* 0x000fe40000000000 */
[----:B------:R-:W-:Y:S02]  /*5f10*/  ULDC.64 UR6, c[0x0][0x208] ;  /* 0x0000820000067ab9 */ /* 0x000fe40000000a00 */
[----:B------:R-:W-:-:S03]  /*5f20*/  ULDC.64 UR4, c[0x0][0x1e0] ;  /* 0x0000780000047ab9 */ /* 0x000fc60000000a00 */
[----:B--2---:R-:W-:Y:S01]  /*5f30*/  @P1 IMAD.HI.U32 R0, R16, c[0x0][0x2c8], RZ ;  /* 0x0000b20010001a27 */ /* 0x004fe200078e00ff */
[----:B----4-:R-:W-:-:S04]  /*5f40*/  IADD3 R3, P6, R188, 0x40, RZ ;  /* 0x00000040bc037810 */ /* 0x010fc80007fde0ff */
[----:B------:R-:W-:Y:S02]  /*5f50*/  @P0 SHF.R.U32.HI R0, RZ, c[0x0][0x2cc], R0 ;  /* 0x0000b300ff000a19 */ /* 0x000fe40000011600 */
[C---:B------:R-:W-:Y:S01]  /*5f60*/  IADD3 R2, P1, R188.reuse, 0x80, RZ ;  /* 0x00000080bc027810 */ /* 0x040fe20007f3e0ff */
[----:B------:R5:W-:Y:S04]  /*5f70*/  STL [R1+0xb4], R3 ;  /* 0x0000b40301007387 */ /* 0x000be80000100800 */
[----:B------:R1:W-:Y:S04]  /*5f80*/  @P0 STL [R1+0xd8], R0 ;  /* 0x0000d80001000387 */ /* 0x0003e80000100800 */
[----:B------:R3:W-:Y:S01]  /*5f90*/  STL [R1+0xac], R2 ;  /* 0x0000ac0201007387 */ /* 0x0007e20000100800 */
[----:B-----5:R-:W-:Y:S01]  /*5fa0*/  IMAD.X R3, RZ, RZ, R191, P6 ;  /* 0x000000ffff037224 */ /* 0x020fe200030e06bf */
[----:B-1----:R-:W-:-:S02]  /*5fb0*/  IADD3 R0, P0, R188, 0xc0, RZ ;  /* 0x000000c0bc007810 */ /* 0x002fc40007f1e0ff */
[----:B---3--:R-:W-:-:S03]  /*5fc0*/  IADD3 R2, P6, R32, 0x40, RZ ;  /* 0x0000004020027810 */ /* 0x008fc60007fde0ff */
[----:B------:R1:W-:Y:S04]  /*5fd0*/  STL [R1+0xa4], R0 ;  /* 0x0000a40001007387 */ /* 0x0003e80000100800 */
[----:B------:R2:W-:Y:S04]  /*5fe0*/  STL [R1+0xb0], R3 ;  /* 0x0000b00301007387 */ /* 0x0005e80000100800 */
[----:B------:R3:W-:Y:S01]  /*5ff0*/  STL [R1+0x9c], R2 ;  /* 0x00009c0201007387 */ /* 0x0007e20000100800 */
[----:B------:R-:W-:Y:S02]  /*6000*/  IMAD.X R4, RZ, RZ, R35, P6 ;  /* 0x000000ffff047224 */ /* 0x000fe400030e0623 */
[----:B-1----:R-:W-:Y:S01]  /*6010*/  IMAD.X R0, RZ, RZ, R191, P1 ;  /* 0x000000ffff007224 */ /* 0x002fe200008e06bf */
[----:B--2---:R-:W-:-:S04]  /*6020*/  IADD3 R3, P1, R32, 0x80, RZ ;  /* 0x0000008020037810 */ /* 0x004fc80007f3e0ff */
[----:B------:R1:W-:Y:S01]  /*6030*/  STL [R1+0xa8], R0 ;  /* 0x0000a80001007387 */ /* 0x0003e20000100800 */
[----:B---3--:R-:W-:-:S03]  /*6040*/  IMAD.X R2, RZ, RZ, R191, P0 ;  /* 0x000000ffff027224 */ /* 0x008fc600000e06bf */
[----:B------:R-:W-:Y:S04]  /*6050*/  STL [R1+0x94], R3 ;  /* 0x0000940301007387 */ /* 0x000fe80000100800 */
[----:B------:R2:W-:Y:S01]  /*6060*/  STL [R1+0xa0], R2 ;  /* 0x0000a00201007387 */ /* 0x0005e20000100800 */
[----:B-1----:R-:W-:-:S05]  /*6070*/  IADD3 R0, P0, R32, 0xc0, RZ ;  /* 0x000000c020007810 */ /* 0x002fca0007f1e0ff */
[----:B------:R1:W-:Y:S01]  /*6080*/  STL [R1+0x8c], R0 ;  /* 0x00008c0001007387 */ /* 0x0003e20000100800 */
[----:B--2---:R-:W-:-:S03]  /*6090*/  IMAD.X R2, RZ, RZ, R35, P1 ;  /* 0x000000ffff027224 */ /* 0x004fc600008e0623 */
[----:B------:R2:W-:Y:S04]  /*60a0*/  STL [R1+0x98], R4 ;  /* 0x0000980401007387 */ /* 0x0005e80000100800 */
[----:B------:R2:W-:Y:S01]  /*60b0*/  STL [R1+0x90], R2 ;  /* 0x0000900201007387 */ /* 0x0005e20000100800 */
[----:B-1----:R-:W-:-:S05]  /*60c0*/  IMAD.X R0, RZ, RZ, R35, P0 ;  /* 0x000000ffff007224 */ /* 0x002fca00000e0623 */
[----:B------:R2:W-:Y:S01]  /*60d0*/  STL [R1+0x88], R0 ;  /* 0x0000880001007387 */ /* 0x0005e20000100800 */
[----:B------:R-:W-:-:S03]  /*60e0*/  IMAD.MOV.U32 R3, RZ, RZ, R133 ;  /* 0x000000ffff037224 */ /* 0x000fc600078e0085 */
.L_x_535:
[----:B------:R-:W3:Y:S01]  /*60f0*/  LDL.64 R26, [R1+0xd0] ;  /* 0x0000d000011a7983 */ /* 0x000ee20000100a00 */
[----:B------:R-:W-:Y:S01]  /*6100*/  UISETP.GE.AND UP2, UPT, UR18, URZ, UPT ;  /* 0x0000003f1200728c */ /* 0x000fe2000bf46270 */
[----:B------:R-:W-:Y:S04]  /*6110*/  DEPBAR.LE SB0, 0x0 ;  /* 0x000080000000791a */ /* 0x000fe80000000000 */
[----:B------:R-:W4:Y:S01]  /*6120*/  LDL.64 R22, [R1+0xc0] ;  /* 0x0000c00001167983 */ /* 0x000f220000100a00 */
[----:B------:R-:W-:Y:S01]  /*6130*/  PLOP3.LUT P0, PT, PT, PT, UP2, 0x80, 0x0 ;  /* 0x000000000000781c */ /* 0x000fe20003f0f028 */
[----:B------:R-:W-:Y:S04]  /*6140*/  UIADD3 UR17, UR18, -0x1, URZ ;  /* 0xffffffff12117890 */ /* 0x000fe8000fffe03f */
[----:B--2---:R-:W2:Y:S01]  /*6150*/  LDL R24, [R1+0xb4] ;  /* 0x0000b40001187983 */ /* 0x004ea20000100800 */
[----:B------:R-:W-:Y:S02]  /*6160*/  @UP2 USHF.R.S32.HI UR11, URZ, 0x1f, UR18 ;  /* 0x0000001f3f0b2899 */ /* 0x000fe40008011412 */
[----:B------:R-:W-:Y:S01]  /*6170*/  @UP2 UIMAD.WIDE.U32 UR20, UR18, UR6, URZ ;  /* 0x00000006121422a5 */ /* 0x000fe2000f8e003f */
[----:B------:R-:W2:Y:S01]  /*6180*/  LDL R28, [R1+0xb0] ;  /* 0x0000b000011c7983 */ /* 0x000ea20000100800 */
[----:B------:R-:W-:Y:S02]  /*6190*/  @UP2 UIMAD UR11, UR11, UR6, URZ ;  /* 0x000000060b0b22a4 */ /* 0x000fe4000f8e023f */
[----:B------:R-:W-:Y:S01]  /*61a0*/  @UP2 USHF.L.U32 UR14, UR20, 0x6, URZ ;  /* 0x00000006140e2899 */ /* 0x000fe2000800063f */
[----:B------:R-:W2:Y:S01]  /*61b0*/  LDL R33, [R1+0xac] ;  /* 0x0000ac0001217983 */ /* 0x000ea20000100800 */
[----:B------:R-:W-:Y:S03]  /*61c0*/  @UP2 UIMAD UR11, UR18, UR7, UR11 ;  /* 0x00000007120b22a4 */ /* 0x000fe6000f8e020b */
[----:B------:R-:W2:Y:S01]  /*61d0*/  LDL R31, [R1+0xa4] ;  /* 0x0000a400011f7983 */ /* 0x000ea20000100800 */
[----:B------:R-:W-:Y:S03]  /*61e0*/  @UP2 UIADD3 UR11, UR21, UR11, URZ ;  /* 0x0000000b150b2290 */ /* 0x000fe6000fffe03f */
[----:B------:R-:W2:Y:S01]  /*61f0*/  LDL R30, [R1+0xa8] ;  /* 0x0000a800011e7983 */ /* 0x000ea20000100800 */
[----:B------:R-:W-:Y:S03]  /*6200*/  @UP2 USHF.L.U64.HI UR11, UR20, 0x6, UR11 ;  /* 0x00000006140b2899 */ /* 0x000fe6000801020b */
[----:B------:R-:W2:Y:S04]  /*6210*/  LDL R32, [R1+0xa0] ;  /* 0x0000a00001207983 */ /* 0x000ea80000100800 */
[----:B------:R-:W2:Y:S04]  /*6220*/  LDL R176, [R1+0x8] ;  /* 0x0000080001b07983 */ /* 0x000ea80000100800 */
[----:B------:R1:W-:Y:S04]  /*6230*/  STL [R1+0x12c], R131 ;  /* 0x00012c8301007387 */ /* 0x0003e80000100800 */
[----:B------:R-:W2:Y:S04]  /*6240*/  LDL R180, [R1+0x44] ;  /* 0x0000440001b47983 */ /* 0x000ea80000100800 */
[----:B------:R-:W2:Y:S04]  /*6250*/  LDL R184, [R1+0x40] ;  /* 0x0000400001b87983 */ /* 0x000ea80000100800 */
[----:B------:R-:W2:Y:S04]  /*6260*/  LDL R135, [R1+0x3c] ;  /* 0x00003c0001877983 */ /* 0x000ea80000100800 */
[----:B------:R-:W-:Y:S08]  /*6270*/  BAR.SYNC.DEFER_BLOCKING 0x0 ;  /* 0x0000000000007b1d */ /* 0x000ff00000010000 */
[----:B------:R-:W2:Y:S08]  /*6280*/  LDSM.16.M88.4 R8, [R248+0x10100] ;  /* 0x01010000f808783b */ /* 0x000eb00000000200 */
[----:B-1----:R-:W2:Y:S04]  /*6290*/  LDL R131, [R1+0x48] ;  /* 0x0000480001837983 */ /* 0x002ea80000100800 */
[----:B------:R-:W1:Y:S01]  /*62a0*/  LDSM.16.M88.4 R16, [R248+0x10900] ;  /* 0x01090000f810783b */ /* 0x000e620000000200 */
[----:B---3--:R-:W-:Y:S04]  /*62b0*/  @P0 IADD3 R0, P6, R26, UR14, RZ ;  /* 0x0000000e1a000c10 */ /* 0x008fe8000ffde0ff */
[----:B----4-:R-:W-:Y:S02]  /*62c0*/  @P0 IADD3.X R4, R23, UR11, RZ, P6, !PT ;  /* 0x0000000b17040c10 */ /* 0x010fe4000b7fe4ff */
[----:B------:R-:W-:Y:S02]  /*62d0*/  @P0 LEA R14, P6, R0, c[0x0][0x1f8], 0x1 ;  /* 0x00007e00000e0a11 */ /* 0x000fe400078c08ff */
[----:B--2---:R-:W-:Y:S02]  /*62e0*/  @P0 IADD3 R2, P1, R24, UR14, RZ ;  /* 0x0000000e18020c10 */ /* 0x004fe4000ff3e0ff */
[----:B------:R-:W-:Y:S02]  /*62f0*/  @P0 LEA.HI.X R15, R0, c[0x0][0x1fc], R4, 0x1, P6 ;  /* 0x00007f00000f0a11 */ /* 0x000fe400030f0c04 */
[----:B------:R-:W-:Y:S02]  /*6300*/  @P0 IADD3.X R5, R28, UR11, RZ, P1, !PT ;  /* 0x0000000b1c050c10 */ /* 0x000fe40008ffe4ff */
[C---:B------:R-:W-:Y:S02]  /*6310*/  @P0 LEA R12, P1, R2.reuse, c[0x0][0x1f8], 0x1 ;  /* 0x00007e00020c0a11 */ /* 0x040fe400078208ff */
[----:B------:R-:W-:Y:S02]  /*6320*/  @P0 IADD3 R0, P6, R33, UR14, RZ ;  /* 0x0000000e21000c10 */ /* 0x000fe4000ffde0ff */
[----:B------:R-:W-:Y:S02]  /*6330*/  @P0 LEA.HI.X R13, R2, c[0x0][0x1fc], R5, 0x1, P1 ;  /* 0x00007f00020d0a11 */ /* 0x000fe400008f0c05 */
[----:B------:R-:W-:Y:S02]  /*6340*/  @P0 LEA R6, P1, R0, c[0x0][0x1f8], 0x1 ;  /* 0x00007e0000060a11 */ /* 0x000fe400078208ff */
[----:B------:R-:W-:Y:S02]  /*6350*/  @P0 IADD3.X R4, R30, UR11, RZ, P6, !PT ;  /* 0x0000000b1e040c10 */ /* 0x000fe4000b7fe4ff */
[----:B------:R-:W-:Y:S01]  /*6360*/  @P0 IADD3 R2, P6, R31, UR14, RZ ;  /* 0x0000000e1f020c10 */ /* 0x000fe2000ffde0ff */
[----:B------:R-:W-:Y:S01]  /*6370*/  @UP2 ULEA UR14, UP0, UR6, UR14, 0x5 ;  /* 0x0000000e060e2291 */ /* 0x000fe2000f80283f */
[----:B------:R-:W-:Y:S02]  /*6380*/  @P0 LEA.HI.X R7, R0, c[0x0][0x1fc], R4, 0x1, P1 ;  /* 0x00007f0000070a11 */ /* 0x000fe400008f0c04 */
[----:B------:R-:W-:Y:S01]  /*6390*/  @P0 IADD3.X R0, R32, UR11, RZ, P6, !PT ;  /* 0x0000000b20000c10 */ /* 0x000fe2000b7fe4ff */
[----:B------:R-:W-:Y:S01]  /*63a0*/  @UP2 ULEA.HI.X UR11, UR6, UR11, UR7, 0x5, UP0 ;  /* 0x0000000b060b2291 */ /* 0x000fe200080f2c07 */
[----:B------:R-:W-:Y:S01]  /*63b0*/  @P0 LEA R20, P1, R2, c[0x0][0x1f8], 0x1 ;  /* 0x00007e0002140a11 */ /* 0x000fe200078208ff */
[----:B------:R-:W-:Y:S01]  /*63c0*/  LDSM.16.M88.4 R176, [R176] ;  /* 0x00000000b0b0783b */ /* 0x000fe20000000200 */
[----:B------:R-:W-:Y:S01]  /*63d0*/  @P0 IADD3 R4, P6, R26, UR14, RZ ;  /* 0x0000000e1a040c10 */ /* 0x000fe2000ffde0ff */
[----:B------:R-:W-:Y:S01]  /*63e0*/  UISETP.GE.AND UP2, UPT, UR18, 0x1, UPT ;  /* 0x000000011200788c */ /* 0x000fe2000bf46270 */
[----:B------:R-:W-:Y:S02]  /*63f0*/  @P0 LEA.HI.X R21, R2, c[0x0][0x1fc], R0, 0x1, P1 ;  /* 0x00007f0002150a11 */ /* 0x000fe400008f0c00 */
[----:B------:R-:W-:Y:S02]  /*6400*/  @P0 IADD3 R0, P1, R24, UR14, RZ ;  /* 0x0000000e18000c10 */ /* 0x000fe4000ff3e0ff */
[----:B------:R-:W-:Y:S01]  /*6410*/  @P0 IADD3.X R2, R23, UR11, RZ, P6, !PT ;  /* 0x0000000b17020c10 */ /* 0x000fe2000b7fe4ff */
[----:B------:R-:W2:Y:S01]  /*6420*/  LDSM.16.M88.4 R24, [R248+0x11100] ;  /* 0x01110000f818783b */ /* 0x000ea20000000200 */
[----:B------:R-:W-:Y:S02]  /*6430*/  @P0 IADD3.X R5, R28, UR11, RZ, P1, !PT ;  /* 0x0000000b1c050c10 */ /* 0x000fe40008ffe4ff */
[----:B------:R-:W-:Y:S02]  /*6440*/  @P0 LEA R28, P1, R0, c[0x0][0x1f8], 0x1 ;  /* 0x00007e00001c0a11 */ /* 0x000fe400078208ff */
[----:B------:R-:W-:Y:S01]  /*6450*/  @P0 LEA R22, P6, R4, c[0x0][0x1f8], 0x1 ;  /* 0x00007e0004160a11 */ /* 0x000fe200078c08ff */
[----:B------:R-:W-:Y:S01]  /*6460*/  @UP2 UIMAD.WIDE.U32 UR20, UR17, UR4, URZ ;  /* 0x00000004111422a5 */ /* 0x000fe2000f8e003f */
[----:B------:R-:W-:Y:S01]  /*6470*/  @P0 LEA.HI.X R29, R0, c[0x0][0x1fc], R5, 0x1, P1 ;  /* 0x00007f00001d0a11 */ /* 0x000fe200008f0c05 */
[----:B------:R-:W-:Y:S01]  /*6480*/  LDSM.16.M88.4 R180, [R180] ;  /* 0x00000000b4b4783b */ /* 0x000fe20000000200 */
[----:B------:R-:W-:Y:S02]  /*6490*/  @P0 IADD3 R0, P1, R31, UR14, RZ ;  /* 0x0000000e1f000c10 */ /* 0x000fe4000ff3e0ff */
[----:B------:R-:W-:Y:S02]  /*64a0*/  @P0 LEA.HI.X R23, R4, c[0x0][0x1fc], R2, 0x1, P6 ;  /* 0x00007f0004170a11 */ /* 0x000fe400030f0c02 */
[----:B------:R-:W-:Y:S02]  /*64b0*/  @P0 IADD3.X R5, R32, UR11, RZ, P1, !PT ;  /* 0x0000000b20050c10 */ /* 0x000fe40008ffe4ff */
[C---:B------:R-:W-:Y:S01]  /*64c0*/  @P0 LEA R132, P1, R0.reuse, c[0x0][0x1f8], 0x1 ;  /* 0x00007e0000840a11 */ /* 0x040fe200078208ff */
[----:B------:R-:W-:Y:S01]  /*64d0*/  LDSM.16.M88.4 R184, [R184] ;  /* 0x00000000b8b8783b */ /* 0x000fe20000000200 */
[----:B------:R-:W-:Y:S01]  /*64e0*/  @P0 IADD3 R2, P6, R33, UR14, RZ ;  /* 0x0000000e21020c10 */ /* 0x000fe2000ffde0ff */
[----:B------:R-:W-:Y:S01]  /*64f0*/  @UP2 USHF.L.U32 UR14, UR20, 0x6, URZ ;  /* 0x00000006140e2899 */ /* 0x000fe2000800063f */
[----:B------:R-:W-:Y:S02]  /*6500*/  @P0 LEA.HI.X R133, R0, c[0x0][0x1fc], R5, 0x1, P1 ;  /* 0x00007f0000850a11 */ /* 0x000fe400008f0c05 */
[----:B------:R-:W-:Y:S01]  /*6510*/  @P0 IADD3.X R4, R30, UR11, RZ, P6, !PT ;  /* 0x0000000b1e040c10 */ /* 0x000fe2000b7fe4ff */
[----:B------:R-:W-:Y:S01]  /*6520*/  UIMAD UR11, UR18, UR8, 0x1 ;  /* 0x00000001120b74a4 */ /* 0x000fe2000f8e0208 */
[C---:B------:R-:W-:Y:S01]  /*6530*/  @P0 LEA R30, P6, R2.reuse, c[0x0][0x1f8], 0x1 ;  /* 0x00007e00021e0a11 */ /* 0x040fe200078c08ff */
[----:B------:R-:W3:Y:S03]  /*6540*/  LDL R0, [R1+0x4] ;  /* 0x0000040001007983 */ /* 0x000ee60000100800 */
[----:B------:R-:W-:Y:S01]  /*6550*/  @P0 LEA.HI.X R31, R2, c[0x0][0x1fc], R4, 0x1, P6 ;  /* 0x00007f00021f0a11 */ /* 0x000fe200030f0c04 */
[----:B------:R-:W4:Y:S08]  /*6560*/  LDSM.16.M88.4 R32, [R248+0x11900] ;  /* 0x01190000f820783b */ /* 0x000f300000000200 */
[----:B------:R1:W1:Y:S08]  /*6570*/  LDSM.16.M88.4 R188, [R135] ;  /* 0x0000000087bc783b */ /* 0x0002700000000200 */
        /* <DEDUP_REMOVED lines=8> */
[----:B------:R4:W-:Y:S01]  /*6600*/  @P0 LDGSTS.E.BYPASS.LTC128B.128 [R131+0x3100], [R28.64], !P4 ;  /* 0x031000001c830fae */ /* 0x0009e2000e101d56 */
[C---:B-1---5:R-:W-:Y:S07]  /*6610*/  HMMA.16816.F32.BF16 R4, R168.reuse, R8, RZ ;  /* 0x00000008a804723c */ /* 0x062fee00000418ff */
[----:B------:R4:W-:Y:S01]  /*6620*/  @P0 LDGSTS.E.BYPASS.LTC128B.128 [R131+0x5100], [R30.64], !P3 ;  /* 0x051000001e830fae */ /* 0x0009e2000d901d56 */
[C---:B------:R-:W-:Y:S07]  /*6630*/  HMMA.16816.F32.BF16 R8, R168.reuse, R10, RZ ;  /* 0x0000000aa808723c */ /* 0x040fee00000418ff */
[----:B------:R1:W-:Y:S01]  /*6640*/  @P0 LDGSTS.E.BYPASS.LTC128B.128 [R131+0x7100], [R132.64], !P2 ;  /* 0x0710000084830fae */ /* 0x0003e2000d101d56 */
[----:B------:R-:W-:Y:S01]  /*6650*/  PLOP3.LUT P0, PT, PT, PT, UP1, 0x80, 0x0 ;  /* 0x000000000000781c */ /* 0x000fe20003f0f018 */
[C---:B------:R-:W-:Y:S06]  /*6660*/  HMMA.16816.F32.BF16 R12, R168.reuse, R16, RZ ;  /* 0x00000010a80c723c */ /* 0x040fec00000418ff */
[----:B------:R-:W3:Y:S02]  /*6670*/  LDL R135, [R1+0x30] ;  /* 0x0000300001877983 */ /* 0x000ee40000100800 */
[C---:B------:R-:W-:Y:S02]  /*6680*/  HMMA.16816.F32.BF16 R16, R168.reuse, R18, RZ ;  /* 0x00000012a810723c */ /* 0x040fe400000418ff */
[----:B------:R-:W0:Y:S06]  /*6690*/  LDGDEPBAR ;  /* 0x00000000000079af */ /* 0x000e2c0000000000 */
[C---:B--2---:R-:W-:Y:S02]  /*66a0*/  HMMA.16816.F32.BF16 R20, R168.reuse, R24, RZ ;  /* 0x00000018a814723c */ /* 0x044fe400000418ff */
[----:B------:R-:W2:Y:S06]  /*66b0*/  LDL R2, [R1+0x2c] ;  /* 0x00002c0001027983 */ /* 0x000eac0000100800 */
[C---:B------:R-:W-:Y:S01]  /*66c0*/  HMMA.16816.F32.BF16 R24, R168.reuse, R26, RZ ;  /* 0x0000001aa818723c */ /* 0x040fe200000418ff */
[----:B-1----:R-:W2:Y:S04]  /*66d0*/  LDL R132, [R1+0x38] ;  /* 0x0000380001847983 */ /* 0x002ea80000100800 */
[----:B------:R-:W2:Y:S03]  /*66e0*/  LDL R133, [R1+0x34] ;  /* 0x0000340001857983 */ /* 0x000ea60000100800 */
[C---:B----4-:R-:W-:Y:S01]  /*66f0*/  HMMA.16816.F32.BF16 R28, R168.reuse, R32, RZ ;  /* 0x00000020a81c723c */ /* 0x050fe200000418ff */
[----:B------:R-:W-:Y:S04]  /*6700*/  STL [R1+0xf4], R168 ;  /* 0x0000f4a801007387 */ /* 0x000fe80000100800 */
[----:B------:R-:W-:Y:S03]  /*6710*/  STL [R1+0xf0], R169 ;  /* 0x0000f0a901007387 */ /* 0x000fe60000100800 */
[----:B------:R-:W-:Y:S01]  /*6720*/  HMMA.16816.F32.BF16 R32, R168, R34, RZ ;  /* 0x00000022a820723c */ /* 0x000fe200000418ff */
[----:B------:R-:W-:Y:S04]  /*6730*/  STL [R1+0xec], R170 ;  /* 0x0000ecaa01007387 */ /* 0x000fe80000100800 */
[----:B------:R1:W-:Y:S03]  /*6740*/  STL [R1+0xe8], R171 ;  /* 0x0000e8ab01007387 */ /* 0x0003e60000100800 */
        /* <DEDUP_REMOVED lines=20> */
[----:B-1----:R-:W4:Y:S03]  /*6890*/  LDL R171, [R1+0x90] ;  /* 0x0000900001ab7983 */ /* 0x002f260000100800 */
[----:B------:R-:W-:Y:S01]  /*68a0*/  HMMA.16816.F32.BF16 R32, R172, R190, R32 ;  /* 0x000000beac20723c */ /* 0x000fe20000041820 */
[----:B------:R-:W2:Y:S04]  /*68b0*/  LDL R168, [R1+0xe0] ;  /* 0x0000e00001a87983 */ /* 0x000ea80000100800 */
[----:B------:R-:W2:Y:S04]  /*68c0*/  LDL R170, [R1+0x8c] ;  /* 0x00008c0001aa7983 */ /* 0x000ea80000100800 */
[----:B------:R-:W2:Y:S04]  /*68d0*/  LDL R169, [R1+0x88] ;  /* 0x0000880001a97983 */ /* 0x000ea80000100800 */
[----:B---3--:R-:W1:Y:S08]  /*68e0*/  LDSM.16.M88.4 R176, [R0+0x10100] ;  /* 0x0101000000b0783b */ /* 0x008e700000000200 */
[----:B------:R-:W3:Y:S08]  /*68f0*/  LDSM.16.M88.4 R180, [R0+0x10900] ;  /* 0x0109000000b4783b */ /* 0x000ef00000000200 */
[----:B------:R-:W-:Y:S01]  /*6900*/  LDSM.16.M88.4 R184, [R0+0x11900] ;  /* 0x0119000000b8783b */ /* 0x000fe20000000200 */
[C---:B-1----:R-:W-:Y:S08]  /*6910*/  HMMA.16816.F32.BF16 R4, R192.reuse, R176, R4 ;  /* 0x000000b0c004723c */ /* 0x042ff00000041804 */
[C---:B------:R-:W-:Y:S01]  /*6920*/  HMMA.16816.F32.BF16 R8, R192.reuse, R178, R8 ;  /* 0x000000b2c008723c */ /* 0x040fe20000041808 */
[----:B------:R-:W1:Y:S07]  /*6930*/  LDSM.16.M88.4 R176, [R0+0x11100] ;  /* 0x0111000000b0783b */ /* 0x000e6e0000000200 */
[C---:B---3--:R-:W-:Y:S08]  /*6940*/  HMMA.16816.F32.BF16 R12, R192.reuse, R180, R12 ;  /* 0x000000b4c00c723c */ /* 0x048ff0000004180c */
[C---:B------:R-:W-:Y:S01]  /*6950*/  HMMA.16816.F32.BF16 R16, R192.reuse, R182, R16 ;  /* 0x000000b6c010723c */ /* 0x040fe20000041810 */
[----:B------:R-:W3:Y:S07]  /*6960*/  LDSM.16.M88.4 R180, [R251] ;  /* 0x00000000fbb4783b */ /* 0x000eee0000000200 */
[C---:B-1----:R-:W-:Y:S08]  /*6970*/  HMMA.16816.F32.BF16 R20, R192.reuse, R176, R20 ;  /* 0x000000b0c014723c */ /* 0x042ff00000041814 */
[C---:B------:R-:W-:Y:S01]  /*6980*/  HMMA.16816.F32.BF16 R24, R192.reuse, R178, R24 ;  /* 0x000000b2c018723c */ /* 0x040fe20000041818 */
[----:B------:R-:W1:Y:S07]  /*6990*/  LDSM.16.M88.4 R176, [R251+0x800] ;  /* 0x00080000fbb0783b */ /* 0x000e6e0000000200 */
[C---:B------:R-:W-:Y:S08]  /*69a0*/  HMMA.16816.F32.BF16 R28, R192.reuse, R184, R28 ;  /* 0x000000b8c01c723c */ /* 0x040ff0000004181c */
[----:B------:R-:W-:Y:S01]  /*69b0*/  HMMA.16816.F32.BF16 R32, R192, R186, R32 ;  /* 0x000000bac020723c */ /* 0x000fe20000041820 */
[----:B------:R-:W1:Y:S07]  /*69c0*/  LDSM.16.M88.4 R184, [R251+0x1000] ;  /* 0x00100000fbb8783b */ /* 0x000e6e0000000200 */
[C---:B---3--:R-:W-:Y:S08]  /*69d0*/  HMMA.16816.F32.BF16 R4, R196.reuse, R180, R4 ;  /* 0x000000b4c404723c */ /* 0x048ff00000041804 */
[C---:B------:R-:W-:Y:S01]  /*69e0*/  HMMA.16816.F32.BF16 R8, R196.reuse, R182, R8 ;  /* 0x000000b6c408723c */ /* 0x040fe20000041808 */
[----:B------:R-:W3:Y:S07]  /*69f0*/  LDSM.16.M88.4 R180, [R251+0x1800] ;  /* 0x00180000fbb4783b */ /* 0x000eee0000000200 */
[C---:B-1----:R-:W-:Y:S08]  /*6a00*/  HMMA.16816.F32.BF16 R12, R196.reuse, R176, R12 ;  /* 0x000000b0c40c723c */ /* 0x042ff0000004180c */
[C---:B------:R-:W-:Y:S01]  /*6a10*/  HMMA.16816.F32.BF16 R16, R196.reuse, R178, R16 ;  /* 0x000000b2c410723c */ /* 0x040fe20000041810 */
[----:B------:R-:W1:Y:S07]  /*6a20*/  LDSM.16.M88.4 R176, [R248+0x12100] ;  /* 0x01210000f8b0783b */ /* 0x000e6e0000000200 */
[C---:B------:R-:W-:Y:S08]  /*6a30*/  HMMA.16816.F32.BF16 R20, R196.reuse, R184, R20 ;  /* 0x000000b8c414723c */ /* 0x040ff00000041814 */
[C---:B------:R-:W-:Y:S01]  /*6a40*/  HMMA.16816.F32.BF16 R24, R196.reuse, R186, R24 ;  /* 0x000000bac418723c */ /* 0x040fe20000041818 */
[----:B------:R-:W2:Y:S07]  /*6a50*/  LDSM.16.M88.4 R184, [R248+0x12900] ;  /* 0x01290000f8b8783b */ /* 0x000eae0000000200 */
[C---:B---3--:R-:W-:Y:S08]  /*6a60*/  HMMA.16816.F32.BF16 R28, R196.reuse, R180, R28 ;  /* 0x000000b4c41c723c */ /* 0x048ff0000004181c */
[----:B------:R-:W-:Y:S01]  /*6a70*/  HMMA.16816.F32.BF16 R32, R196, R182, R32 ;  /* 0x000000b6c420723c */ /* 0x000fe20000041820 */
[----:B------:R-:W3:Y:S07]  /*6a80*/  LDSM.16.M88.4 R180, [R248+0x13100] ;  /* 0x01310000f8b4783b */ /* 0x000eee0000000200 */
[C---:B-1----:R-:W-:Y:S08]  /*6a90*/  HMMA.16816.F32.BF16 R4, R200.reuse, R176, R4 ;  /* 0x000000b0c804723c */ /* 0x042ff00000041804 */
[C---:B------:R-:W-:Y:S01]  /*6aa0*/  HMMA.16816.F32.BF16 R8, R200.reuse, R178, R8 ;  /* 0x000000b2c808723c */ /* 0x040fe20000041808 */
[----:B------:R-:W1:Y:S07]  /*6ab0*/  LDSM.16.M88.4 R176, [R248+0x13900] ;  /* 0x01390000f8b0783b */ /* 0x000e6e0000000200 */
[C---:B--2---:R-:W-:Y:S08]  /*6ac0*/  HMMA.16816.F32.BF16 R12, R200.reuse, R184, R12 ;  /* 0x000000b8c80c723c */ /* 0x044ff0000004180c */
[C---:B------:R-:W-:Y:S01]  /*6ad0*/  HMMA.16816.F32.BF16 R16, R200.reuse, R186, R16 ;  /* 0x000000bac810723c */ /* 0x040fe20000041810 */
[----:B------:R2:W4:Y:S07]  /*6ae0*/  LDSM.16.M88.4 R184, [R132] ;  /* 0x0000000084b8783b */ /* 0x00052e0000000200 */
[C---:B---3--:R-:W-:Y:S08]  /*6af0*/  HMMA.16816.F32.BF16 R20, R200.reuse, R180, R20 ;  /* 0x000000b4c814723c */ /* 0x048ff00000041814 */
[C---:B------:R-:W-:Y:S01]  /*6b00*/  HMMA.16816.F32.BF16 R24, R200.reuse, R182, R24 ;  /* 0x000000b6c818723c */ /* 0x040fe20000041818 */
[----:B------:R3:W3:Y:S07]  /*6b10*/  LDSM.16.M88.4 R180, [R133] ;  /* 0x0000000085b4783b */ /* 0x0006ee0000000200 */
[C---:B-1----:R-:W-:Y:S01]  /*6b20*/  HMMA.16816.F32.BF16 R28, R200.reuse, R176, R28 ;  /* 0x000000b0c81c723c */ /* 0x042fe2000004181c */
[----:B--2---:R-:W2:Y:S07]  /*6b30*/  LDL R132, [R1+0x20] ;  /* 0x0000200001847983 */ /* 0x004eae0000100800 */
[----:B------:R-:W-:Y:S01]  /*6b40*/  HMMA.16816.F32.BF16 R32, R200, R178, R32 ;  /* 0x000000b2c820723c */ /* 0x000fe20000041820 */
[----:B------:R1:W1:Y:S07]  /*6b50*/  LDSM.16.M88.4 R176, [R135] ;  /* 0x0000000087b0783b */ /* 0x00026e0000000200 */
[C---:B----4-:R-:W-:Y:S01]  /*6b60*/  HMMA.16816.F32.BF16 R4, R204.reuse, R184, R4 ;  /* 0x000000b8cc04723c */ /* 0x050fe20000041804 */
[----:B---3--:R-:W3:Y:S07]  /*6b70*/  LDL R133, [R1+0x24] ;  /* 0x0000240001857983 */ /* 0x008eee0000100800 */
[C---:B------:R-:W-:Y:S01]  /*6b80*/  HMMA.16816.F32.BF16 R8, R204.reuse, R186, R8 ;  /* 0x000000bacc08723c */ /* 0x040fe20000041808 */
[----:B------:R4:W4:Y:S07]  /*6b90*/  LDSM.16.M88.4 R184, [R2] ;  /* 0x0000000002b8783b */ /* 0x00092e0000000200 */
[C---:B------:R-:W-:Y:S01]  /*6ba0*/  HMMA.16816.F32.BF16 R12, R204.reuse, R180, R12 ;  /* 0x000000b4cc0c723c */ /* 0x040fe2000004180c */
[----:B-1----:R-:W3:Y:S07]  /*6bb0*/  LDL R135, [R1+0x28] ;  /* 0x0000280001877983 */ /* 0x002eee0000100800 */
[C---:B------:R-:W-:Y:S01]  /*6bc0*/  HMMA.16816.F32.BF16 R16, R204.reuse, R182, R16 ;  /* 0x000000b6cc10723c */ /* 0x040fe20000041810 */
[----:B------:R-:W1:Y:S07]  /*6bd0*/  LDSM.16.M88.4 R180, [R0+0x12100] ;  /* 0x0121000000b4783b */ /* 0x000e6e0000000200 */
[C---:B------:R-:W-:Y:S01]  /*6be0*/  HMMA.16816.F32.BF16 R20, R204.reuse, R176, R20 ;  /* 0x000000b0cc14723c */ /* 0x040fe20000041814 */
[----:B----4-:R-:W4:Y:S07]  /*6bf0*/  LDL R2, [R1+0x1c] ;  /* 0x00001c0001027983 */ /* 0x010f2e0000100800 */
        /* <DEDUP_REMOVED lines=38> */
[----:B--2---:R1:W-:Y:S08]  /*6e60*/  LDSM.16.M88.4 R184, [R132] ;  /* 0x0000000084b8783b */ /* 0x0043f00000000200 */
[----:B---3--:R2:W-:Y:S08]  /*6e70*/  LDSM.16.M88.4 R176, [R133] ;  /* 0x0000000085b0783b */ /* 0x0085f00000000200 */
[----:B-1----:R-:W3:Y:S04]  /*6e80*/  LDL R132, [R1+0x10] ;  /* 0x0000100001847983 */ /* 0x002ee80000100800 */
[----:B------:R1:W4:Y:S08]  /*6e90*/  LDSM.16.M88.4 R180, [R135] ;  /* 0x0000000087b4783b */ /* 0x0003300000000200 */
[----:B--2---:R-:W2:Y:S04]  /*6ea0*/  LDL R133, [R1+0x14] ;  /* 0x0000140001857983 */ /* 0x004ea80000100800 */
[----:B-1----:R-:W2:Y:S01]  /*6eb0*/  LDL R135, [R1+0x18] ;  /* 0x0000180001877983 */ /* 0x002ea20000100800 */
[C---:B----4-:R-:W-:Y:S08]  /*6ec0*/  HMMA.16816.F32.BF16 R4, R220.reuse, R180, R4 ;  /* 0x000000b4dc04723c */ /* 0x050ff00000041804 */
[C---:B------:R-:W-:Y:S01]  /*6ed0*/  HMMA.16816.F32.BF16 R8, R220.reuse, R182, R8 ;  /* 0x000000b6dc08723c */ /* 0x040fe20000041808 */
[----:B------:R1:W4:Y:S07]  /*6ee0*/  LDSM.16.M88.4 R180, [R2] ;  /* 0x0000000002b4783b */ /* 0x00032e0000000200 */
[C---:B------:R-:W-:Y:S08]  /*6ef0*/  HMMA.16816.F32.BF16 R12, R220.reuse, R176, R12 ;  /* 0x000000b0dc0c723c */ /* 0x040ff0000004180c */
[C---:B------:R-:W-:Y:S01]  /*6f00*/  HMMA.16816.F32.BF16 R16, R220.reuse, R178, R16 ;  /* 0x000000b2dc10723c */ /* 0x040fe20000041810 */
[----:B------:R-:W4:Y:S07]  /*6f10*/  LDSM.16.M88.4 R176, [R0+0x14100] ;  /* 0x0141000000b0783b */ /* 0x000f2e0000000200 */
[C---:B------:R-:W-:Y:S01]  /*6f20*/  HMMA.16816.F32.BF16 R20, R220.reuse, R184, R20 ;  /* 0x000000b8dc14723c */ /* 0x040fe20000041814 */
[----:B-1----:R-:W2:Y:S07]  /*6f30*/  LDL R2, [R1+0xc] ;  /* 0x00000c0001027983 */ /* 0x002eae0000100800 */
[C---:B------:R-:W-:Y:S01]  /*6f40*/  HMMA.16816.F32.BF16 R24, R220.reuse, R186, R24 ;  /* 0x000000badc18723c */ /* 0x040fe20000041818 */
[----:B------:R-:W1:Y:S07]  /*6f50*/  LDSM.16.M88.4 R184, [R0+0x14900] ;  /* 0x0149000000b8783b */ /* 0x000e6e0000000200 */
[C---:B----4-:R-:W-:Y:S08]  /*6f60*/  HMMA.16816.F32.BF16 R28, R220.reuse, R180, R28 ;  /* 0x000000b4dc1c723c */ /* 0x050ff0000004181c */
[----:B------:R-:W-:Y:S01]  /*6f70*/  HMMA.16816.F32.BF16 R32, R220, R182, R32 ;  /* 0x000000b6dc20723c */ /* 0x000fe20000041820 */
[----:B------:R-:W4:Y:S07]  /*6f80*/  LDSM.16.M88.4 R180, [R0+0x15100] ;  /* 0x0151000000b4783b */ /* 0x000f2e0000000200 */
[C---:B------:R-:W-:Y:S08]  /*6f90*/  HMMA.16816.F32.BF16 R4, R224.reuse, R176, R4 ;  /* 0x000000b0e004723c */ /* 0x040ff00000041804 */
[C---:B------:R-:W-:Y:S01]  /*6fa0*/  HMMA.16816.F32.BF16 R8, R224.reuse, R178, R8 ;  /* 0x000000b2e008723c */ /* 0x040fe20000041808 */
[----:B------:R-:W4:Y:S07]  /*6fb0*/  LDSM.16.M88.4 R176, [R0+0x15900] ;  /* 0x0159000000b0783b */ /* 0x000f2e0000000200 */
[C---:B-1----:R-:W-:Y:S08]  /*6fc0*/  HMMA.16816.F32.BF16 R12, R224.reuse, R184, R12 ;  /* 0x000000b8e00c723c */ /* 0x042ff0000004180c */
[C---:B------:R-:W-:Y:S01]  /*6fd0*/  HMMA.16816.F32.BF16 R16, R224.reuse, R186, R16 ;  /* 0x000000bae010723c */ /* 0x040fe20000041810 */
[----:B------:R-:W1:Y:S07]  /*6fe0*/  LDSM.16.M88.4 R184, [R251+0x4000] ;  /* 0x00400000fbb8783b */ /* 0x000e6e0000000200 */
[C---:B----4-:R-:W-:Y:S08]  /*6ff0*/  HMMA.16816.F32.BF16 R20, R224.reuse, R180, R20 ;  /* 0x000000b4e014723c */ /* 0x050ff00000041814 */
[C---:B------:R-:W-:Y:S01]  /*7000*/  HMMA.16816.F32.BF16 R24, R224.reuse, R182, R24 ;  /* 0x000000b6e018723c */ /* 0x040fe20000041818 */
[----:B------:R-:W4:Y:S07]  /*7010*/  LDSM.16.M88.4 R180, [R251+0x4800] ;  /* 0x00480000fbb4783b */ /* 0x000f2e0000000200 */
[C---:B------:R-:W-:Y:S08]  /*7020*/  HMMA.16816.F32.BF16 R28, R224.reuse, R176, R28 ;  /* 0x000000b0e01c723c */ /* 0x040ff0000004181c */
[----:B------:R-:W-:Y:S01]  /*7030*/  HMMA.16816.F32.BF16 R32, R224, R178, R32 ;  /* 0x000000b2e020723c */ /* 0x000fe20000041820 */
        /* <DEDUP_REMOVED lines=8> */
[C---:B------:R-:W-:Y:S01]  /*70c0*/  HMMA.16816.F32.BF16 R24, R228.reuse, R178, R24 ;  /* 0x000000b2e418723c */ /* 0x040fe20000041818 */
[----:B------:R-:W4:Y:S07]  /*70d0*/  LDSM.16.M88.4 R176, [R248+0x16900] ;  /* 0x01690000f8b0783b */ /* 0x000f2e0000000200 */
[C---:B-1----:R-:W-:Y:S08]  /*70e0*/  HMMA.16816.F32.BF16 R28, R228.reuse, R184, R28 ;  /* 0x000000b8e41c723c */ /* 0x042ff0000004181c */
[----:B------:R-:W-:Y:S01]  /*70f0*/  HMMA.16816.F32.BF16 R32, R228, R186, R32 ;  /* 0x000000bae420723c */ /* 0x000fe20000041820 */
[----:B------:R-:W1:Y:S07]  /*7100*/  LDSM.16.M88.4 R184, [R248+0x17100] ;  /* 0x01710000f8b8783b */ /* 0x000e6e0000000200 */
[C---:B----4-:R-:W-:Y:S08]  /*7110*/  HMMA.16816.F32.BF16 R4, R232.reuse, R180, R4 ;  /* 0x000000b4e804723c */ /* 0x050ff00000041804 */
[C---:B------:R-:W-:Y:S01]  /*7120*/  HMMA.16816.F32.BF16 R8, R232.reuse, R182, R8 ;  /* 0x000000b6e808723c */ /* 0x040fe20000041808 */
[----:B------:R-:W4:Y:S07]  /*7130*/  LDSM.16.M88.4 R180, [R248+0x17900] ;  /* 0x01790000f8b4783b */ /* 0x000f2e0000000200 */
[C---:B------:R-:W-:Y:S08]  /*7140*/  HMMA.16816.F32.BF16 R12, R232.reuse, R176, R12 ;  /* 0x000000b0e80c723c */ /* 0x040ff0000004180c */
[C---:B------:R-:W-:Y:S08]  /*7150*/  HMMA.16816.F32.BF16 R16, R232.reuse, R178, R16 ;  /* 0x000000b2e810723c */ /* 0x040ff00000041810 */
[C---:B-1----:R-:W-:Y:S08]  /*7160*/  HMMA.16816.F32.BF16 R20, R232.reuse, R184, R20 ;  /* 0x000000b8e814723c */ /* 0x042ff00000041814 */
[C---:B------:R-:W-:Y:S08]  /*7170*/  HMMA.16816.F32.BF16 R24, R232.reuse, R186, R24 ;  /* 0x000000bae818723c */ /* 0x040ff00000041818 */
[C---:B----4-:R-:W-:Y:S08]  /*7180*/  HMMA.16816.F32.BF16 R28, R232.reuse, R180, R28 ;  /* 0x000000b4e81c723c */ /* 0x050ff0000004181c */
[----:B------:R-:W-:Y:S01]  /*7190*/  HMMA.16816.F32.BF16 R32, R232, R182, R32 ;  /* 0x000000b6e820723c */ /* 0x000fe20000041820 */
[----:B---3--:R-:W-:Y:S08]  /*71a0*/  LDSM.16.M88.4 R180, [R132] ;  /* 0x0000000084b4783b */ /* 0x008ff00000000200 */
[----:B--2---:R-:W-:Y:S08]  /*71b0*/  LDSM.16.M88.4 R184, [R133] ;  /* 0x0000000085b8783b */ /* 0x004ff00000000200 */
[----:B------:R-:W1:Y:S02]  /*71c0*/  LDSM.16.M88.4 R176, [R135] ;  /* 0x0000000087b0783b */ /* 0x000e640000000200 */
[C---:B-1----:R-:W-:Y:S08]  /*71d0*/  HMMA.16816.F32.BF16 R4, R236.reuse, R176, R4 ;  /* 0x000000b0ec04723c */ /* 0x042ff00000041804 */
[C---:B------:R-:W-:Y:S01]  /*71e0*/  HMMA.16816.F32.BF16 R8, R236.reuse, R178, R8 ;  /* 0x000000b2ec08723c */ /* 0x040fe20000041808 */
[----:B------:R1:W2:Y:S07]  /*71f0*/  LDSM.16.M88.4 R176, [R2] ;  /* 0x0000000002b0783b */ /* 0x0002ae0000000200 */
[C---:B------:R-:W-:Y:S08]  /*7200*/  HMMA.16816.F32.BF16 R12, R236.reuse, R184, R12 ;  /* 0x000000b8ec0c723c */ /* 0x040ff0000004180c */
[C---:B------:R-:W-:Y:S01]  /*7210*/  HMMA.16816.F32.BF16 R16, R236.reuse, R186, R16 ;  /* 0x000000baec10723c */ /* 0x040fe20000041810 */
[----:B------:R-:W3:Y:S07]  /*7220*/  LDSM.16.M88.4 R184, [R0+0x16100] ;  /* 0x0161000000b8783b */ /* 0x000eee0000000200 */
[C---:B------:R-:W-:Y:S01]  /*7230*/  HMMA.16816.F32.BF16 R20, R236.reuse, R180, R20 ;  /* 0x000000b4ec14723c */ /* 0x040fe20000041814 */
[----:B-1----:R-:W4:Y:S07]  /*7240*/  LDL R2, [R1+0xd8] ;  /* 0x0000d80001027983 */ /* 0x002f2e0000100800 */
[C---:B------:R-:W-:Y:S01]  /*7250*/  HMMA.16816.F32.BF16 R24, R236.reuse, R182, R24 ;  /* 0x000000b6ec18723c */ /* 0x040fe20000041818 */
[----:B------:R-:W1:Y:S07]  /*7260*/  LDSM.16.M88.4 R180, [R0+0x16900] ;  /* 0x0169000000b4783b */ /* 0x000e6e0000000200 */
[C---:B--2---:R-:W-:Y:S08]  /*7270*/  HMMA.16816.F32.BF16 R28, R236.reuse, R176, R28 ;  /* 0x000000b0ec1c723c */ /* 0x044ff0000004181c */
[----:B------:R-:W-:Y:S01]  /*7280*/  HMMA.16816.F32.BF16 R32, R236, R178, R32 ;  /* 0x000000b2ec20723c */ /* 0x000fe20000041820 */
[----:B------:R-:W2:Y:S07]  /*7290*/  LDSM.16.M88.4 R176, [R0+0x17100] ;  /* 0x0171000000b0783b */ /* 0x000eae0000000200 */
[C---:B---3--:R-:W-:Y:S08]  /*72a0*/  HMMA.16816.F32.BF16 R4, R240.reuse, R184, R4 ;  /* 0x000000b8f004723c */ /* 0x048ff00000041804 */
[C---:B------:R-:W-:Y:S01]  /*72b0*/  HMMA.16816.F32.BF16 R8, R240.reuse, R186, R8 ;  /* 0x000000baf008723c */ /* 0x040fe20000041808 */
[----:B------:R3:W3:Y:S07]  /*72c0*/  LDSM.16.M88.4 R184, [R0+0x17900] ;  /* 0x0179000000b8783b */ /* 0x0006ee0000000200 */
[C---:B-1----:R-:W-:Y:S08]  /*72d0*/  HMMA.16816.F32.BF16 R12, R240.reuse, R180, R12 ;  /* 0x000000b4f00c723c */ /* 0x042ff0000004180c */
[C---:B------:R-:W-:Y:S01]  /*72e0*/  HMMA.16816.F32.BF16 R16, R240.reuse, R182, R16 ;  /* 0x000000b6f010723c */ /* 0x040fe20000041810 */
[----:B------:R-:W1:Y:S07]  /*72f0*/  LDSM.16.M88.4 R180, [R251+0x6000] ;  /* 0x00600000fbb4783b */ /* 0x000e6e0000000200 */
[C---:B--2---:R-:W-:Y:S01]  /*7300*/  HMMA.16816.F32.BF16 R20, R240.reuse, R176, R20 ;  /* 0x000000b0f014723c */ /* 0x044fe20000041814 */
[----:B---3--:R3:W4:Y:S07]  /*7310*/  LDL R0, [R1+0xdc] ;  /* 0x0000dc0001007983 */ /* 0x00872e0000100800 */
[C---:B------:R-:W-:Y:S01]  /*7320*/  HMMA.16816.F32.BF16 R24, R240.reuse, R178, R24 ;  /* 0x000000b2f018723c */ /* 0x040fe20000041818 */
[----:B------:R-:W3:Y:S07]  /*7330*/  LDSM.16.M88.4 R176, [R251+0x6800] ;  /* 0x00680000fbb0783b */ /* 0x000eee0000000200 */
[C---:B------:R-:W-:Y:S08]  /*7340*/  HMMA.16816.F32.BF16 R28, R240.reuse, R184, R28 ;  /* 0x000000b8f01c723c */ /* 0x040ff0000004181c */
[----:B------:R-:W-:Y:S08]  /*7350*/  HMMA.16816.F32.BF16 R32, R240, R186, R32 ;  /* 0x000000baf020723c */ /* 0x000ff00000041820 */
[C---:B-1----:R-:W-:Y:S08]  /*7360*/  HMMA.16816.F32.BF16 R4, R244.reuse, R180, R4 ;  /* 0x000000b4f404723c */ /* 0x042ff00000041804 */
[C---:B------:R-:W-:Y:S08]  /*7370*/  HMMA.16816.F32.BF16 R8, R244.reuse, R182, R8 ;  /* 0x000000b6f408723c */ /* 0x040ff00000041808 */
[C---:B---3--:R-:W-:Y:S01]  /*7380*/  HMMA.16816.F32.BF16 R12, R244.reuse, R176, R12 ;  /* 0x000000b0f40c723c */ /* 0x048fe2000004180c */
[----:B------:R-:W3:Y:S04]  /*7390*/  LDL R177, [R1+0x9c] ;  /* 0x00009c0001b17983 */ /* 0x000ee80000100800 */
[----:B------:R-:W3:Y:S03]  /*73a0*/  LDL R176, [R1+0x98] ;  /* 0x0000980001b07983 */ /* 0x000ee60000100800 */
[----:B------:R-:W-:Y:S01]  /*73b0*/  FMUL.FTZ R4, R4, c[0x0][0x320] ;  /* 0x0000c80004047a20 */ /* 0x000fe20000410000 */
[C---:B------:R-:W-:Y:S01]  /*73c0*/  HMMA.16816.F32.BF16 R16, R244.reuse, R178, R16 ;  /* 0x000000b2f410723c */ /* 0x040fe20000041810 */
[----:B------:R-:W3:Y:S02]  /*73d0*/  LDL.64 R178, [R1+0xb8] ;  /* 0x0000b80001b27983 */ /* 0x000ee40000100a00 */
[----:B------:R-:W1:Y:S01]  /*73e0*/  MUFU.TANH R190, R4 ;  /* 0x0000000400be7308 */ /* 0x000e620000002400 */
[----:B------:R-:W-:Y:S02]  /*73f0*/  FMUL.FTZ R5, R5, c[0x0][0x320] ;  /* 0x0000c80005057a20 */ /* 0x000fe40000410000 */
[----:B------:R-:W-:Y:S02]  /*7400*/  FMUL.FTZ R6, R6, c[0x0][0x320] ;  /* 0x0000c80006067a20 */ /* 0x000fe40000410000 */
[----:B------:R-:W-:Y:S04]  /*7410*/  FMUL.FTZ R7, R7, c[0x0][0x320] ;  /* 0x0000c80007077a20 */ /* 0x000fe80000410000 */
[----:B------:R-:W-:Y:S01]  /*7420*/  FMUL.FTZ R8, R8, c[0x0][0x320] ;  /* 0x0000c80008087a20 */ /* 0x000fe20000410000 */
[----:B------:R-:W1:Y:S01]  /*7430*/  MUFU.TANH R185, R5 ;  /* 0x0000000500b97308 */ /* 0x000e620000002400 */
        /* <DEDUP_REMOVED lines=11> */
[----:B------:R1:W1:Y:S01]  /*74f0*/  MUFU.TANH R181, R7 ;  /* 0x0000000700b57308 */ /* 0x0002620000002400 */
[----:B------:R-:W-:Y:S09]  /*7500*/  FMUL.FTZ R15, R15, c[0x0][0x320] ;  /* 0x0000c8000f0f7a20 */ /* 0x000ff20000410000 */
[----:B------:R-:W3:Y:S10]  /*7510*/  MUFU.TANH R180, R8 ;  /* 0x0000000800b47308 */ /* 0x000ef40000002400 */
[----:B------:R-:W3:Y:S01]  /*7520*/  MUFU.TANH R135, R9 ;  /* 0x0000000900877308 */ /* 0x000ee20000002400 */
[----:B-1----:R-:W1:Y:S09]  /*7530*/  LDSM.16.M88.4 R4, [R251+0x7000] ;  /* 0x00700000fb04783b */ /* 0x002e720000000200 */
[----:B------:R-:W1:Y:S10]  /*7540*/  MUFU.TANH R133, R10 ;  /* 0x0000000a00857308 */ /* 0x000e740000002400 */
[----:B------:R1:W-:Y:S10]  /*7550*/  MUFU.TANH R132, R11 ;  /* 0x0000000b00847308 */ /* 0x0003f40000002400 */
[----:B------:R-:W-:Y:S10]  /*7560*/  MUFU.TANH R14, R14 ;  /* 0x0000000e000e7308 */ /* 0x000ff40000002400 */
[----:B------:R-:W-:Y:S01]  /*7570*/  MUFU.TANH R187, R17 ;  /* 0x0000001100bb7308 */ /* 0x000fe20000002400 */
[C---:B-1----:R-:W-:Y:S01]  /*7580*/  HMMA.16816.F32.BF16 R20, R244.reuse, R4, R20 ;  /* 0x00000004f414723c */ /* 0x042fe20000041814 */
[----:B------:R-:W1:Y:S01]  /*7590*/  LDSM.16.M88.4 R8, [R251+0x7800] ;  /* 0x00780000fb08783b */ /* 0x000e620000000200 */
[----:B------:R-:W-:Y:S07]  /*75a0*/  DEPBAR.LE SB0, 0x0 ;  /* 0x000080000000791a */ /* 0x000fee0000000000 */
[----:B------:R1:W-:Y:S01]  /*75b0*/  MUFU.TANH R186, R16 ;  /* 0x0000001000ba7308 */ /* 0x0003e20000002400 */
[C---:B------:R-:W-:Y:S01]  /*75c0*/  HMMA.16816.F32.BF16 R24, R244.reuse, R6, R24 ;  /* 0x00000006f418723c */ /* 0x040fe20000041818 */
[----:B------:R-:W-:Y:S11]  /*75d0*/  BAR.SYNC.DEFER_BLOCKING 0x0 ;  /* 0x0000000000007b1d */ /* 0x000ff60000010000 */
[----:B------:R-:W-:Y:S02]  /*75e0*/  @!UPT UIADD3 URZ, URZ, URZ, URZ ;  /* 0x0000003f3f3ff290 */ /* 0x000fe4000fffe03f */
        /* <DEDUP_REMOVED lines=10> */
[----:B------:R1:W-:Y:S04]  /*7690*/  MUFU.TANH R13, R20 ;  /* 0x00000014000d7308 */ /* 0x0003e80000002400 */
[----:B------:R-:W-:Y:S06]  /*76a0*/  HMMA.16816.F32.BF16 R32, R244, R10, R32 ;  /* 0x0000000af420723c */ /* 0x000fec0000041820 */
[----:B------:R-:W1:Y:S10]  /*76b0*/  MUFU.TANH R182, R12 ;  /* 0x0000000c00b67308 */ /* 0x000e740000002400 */
[----:B------:R1:W-:Y:S01]  /*76c0*/  MUFU.TANH R12, R21 ;  /* 0x00000015000c7308 */ /* 0x0003e20000002400 */
[----:B------:R-:W-:Y:S02]  /*76d0*/  FMUL.FTZ R28, R28, c[0x0][0x320] ;  /* 0x0000c8001c1c7a20 */ /* 0x000fe40000410000 */
[----:B------:R-:W-:Y:S02]  /*76e0*/  FMUL.FTZ R29, R29, c[0x0][0x320] ;  /* 0x0000c8001d1d7a20 */ /* 0x000fe40000410000 */
[----:B------:R-:W-:Y:S02]  /*76f0*/  FMUL.FTZ R30, R30, c[0x0][0x320] ;  /* 0x0000c8001e1e7a20 */ /* 0x000fe40000410000 */
[----:B------:R-:W-:Y:S03]  /*7700*/  FMUL.FTZ R31, R31, c[0x0][0x320] ;  /* 0x0000c8001f1f7a20 */ /* 0x000fe60000410000 */
[----:B------:R1:W-:Y:S01]  /*7710*/  MUFU.TANH R188, R18 ;  /* 0x0000001200bc7308 */ /* 0x0003e20000002400 */
[----:B------:R-:W-:Y:S02]  /*7720*/  FMUL.FTZ R32, R32, c[0x0][0x320] ;  /* 0x0000c80020207a20 */ /* 0x000fe40000410000 */
[----:B------:R-:W-:Y:S02]  /*7730*/  FMUL.FTZ R6, R33, c[0x0][0x320] ;  /* 0x0000c80021067a20 */ /* 0x000fe40000410000 */
[----:B------:R-:W-:Y:S05]  /*7740*/  FMUL.FTZ R35, R35, c[0x0][0x320] ;  /* 0x0000c80023237a20 */ /* 0x000fea0000410000 */
[----:B------:R1:W-:Y:S10]  /*7750*/  MUFU.TANH R189, R19 ;  /* 0x0000001300bd7308 */ /* 0x0003f40000002400 */
[----:B------:R1:W-:Y:S10]  /*7760*/  MUFU.TANH R5, R22 ;  /* 0x0000001600057308 */ /* 0x0003f40000002400 */
[----:B------:R-:W1:Y:S10]  /*7770*/  MUFU.TANH R15, R15 ;  /* 0x0000000f000f7308 */ /* 0x000e740000002400 */
[----:B------:R-:W1:Y:S10]  /*7780*/  MUFU.TANH R24, R24 ;  /* 0x0000001800187308 */ /* 0x000e740000002400 */
[----:B------:R-:W-:Y:S10]  /*7790*/  MUFU.TANH R28, R28 ;  /* 0x0000001c001c7308 */ /* 0x000ff40000002400 */
[----:B------:R-:W1:Y:S10]  /*77a0*/  MUFU.TANH R25, R25 ;  /* 0x0000001900197308 */ /* 0x000e740000002400 */
[----:B------:R-:W1:Y:S01]  /*77b0*/  MUFU.TANH R29, R29 ;  /* 0x0000001d001d7308 */ /* 0x000e620000002400 */
[----:B----4-:R-:W-:Y:S05]  /*77c0*/  @P0 MOV R0, R2 ;  /* 0x0000000200000202 */ /* 0x010fea0000000f00 */
[----:B------:R-:W4:Y:S04]  /*77d0*/  SHFL.IDX PT, R2, R0, RZ, 0x1c1f ;  /* 0x001c1fff00027589 */ /* 0x000f2800000e0000 */
[----:B------:R-:W1:Y:S04]  /*77e0*/  MUFU.TANH R32, R32 ;  /* 0x0000002000207308 */ /* 0x000e680000002400 */
[----:B------:R1:W3:Y:S06]  /*77f0*/  SHFL.IDX PT, R4, R0, 0x1, 0x1c1f ;  /* 0x003c1f0000047f89 */ /* 0x0002ec00000e0000 */
[----:B------:R-:W3:Y:S10]  /*7800*/  MUFU.TANH R6, R6 ;  /* 0x0000000600067308 */ /* 0x000ef40000002400 */
[----:B------:R-:W-:Y:S01]  /*7810*/  MUFU.TANH R23, R23 ;  /* 0x0000001700177308 */ /* 0x000fe20000002400 */
[----:B-1----:R-:W-:Y:S09]  /*7820*/  MOV R0, UR10 ;  /* 0x0000000a00007c02 */ /* 0x002ff20008000f00 */
[----:B------:R-:W1:Y:S01]  /*7830*/  MUFU.TANH R26, R26 ;  /* 0x0000001a001a7308 */ /* 0x000e620000002400 */
[----:B------:R-:W-:Y:S01]  /*7840*/  IADD3 R0, R0, UR11, -R168 ;  /* 0x0000000b00007c10 */ /* 0x000fe2000fffe8a8 */
[----:B------:R-:W-:Y:S01]  /*7850*/  @UP2 USHF.R.S32.HI UR11, URZ, 0x1f, UR17 ;  /* 0x0000001f3f0b2899 */ /* 0x000fe20008011411 */
[----:B------:R-:W2:Y:S02]  /*7860*/  LDL R168, [R1+0x94] ;  /* 0x0000940001a87983 */ /* 0x000ea40000100800 */
[----:B------:R-:W-:Y:S01]  /*7870*/  IADD3 R0, R0, -UR19, RZ ;  /* 0x8000001300007c10 */ /* 0x000fe2000fffe0ff */
[----:B------:R-:W-:Y:S04]  /*7880*/  @UP2 UIMAD UR11, UR11, UR4, URZ ;  /* 0x000000040b0b22a4 */ /* 0x000fe8000f8e023f */
[----:B------:R-:W-:Y:S01]  /*7890*/  MUFU.TANH R30, R30 ;  /* 0x0000001e001e7308 */ /* 0x000fe20000002400 */
[C---:B----4-:R-:W-:Y:S01]  /*78a0*/  IADD3 R2, R0.reuse, R2, RZ ;  /* 0x0000000200027210 */ /* 0x050fe20007ffe0ff */
[----:B------:R-:W-:Y:S01]  /*78b0*/  @UP2 UIMAD UR11, UR17, UR5, UR11 ;  /* 0x00000005110b22a4 */ /* 0x000fe2000f8e020b */
[----:B---3--:R-:W-:Y:S02]  /*78c0*/  IADD3 R0, R0, R4, RZ ;  /* 0x0000000400007210 */ /* 0x008fe40007ffe0ff */
[C---:B------:R-:W-:Y:S01]  /*78d0*/  ISETP.GT.AND P6, PT, R2.reuse, RZ, PT ;  /* 0x000000ff0200720c */ /* 0x040fe20003fc4270 */
[----:B------:R-:W-:Y:S01]  /*78e0*/  @UP2 UIADD3 UR11, UR21, UR11, URZ ;  /* 0x0000000b150b2290 */ /* 0x000fe2000fffe03f */
[----:B------:R-:W-:Y:S02]  /*78f0*/  ISETP.GT.AND P0, PT, R2, 0x1, PT ;  /* 0x000000010200780c */ /* 0x000fe40003f04270 */
[----:B------:R-:W-:Y:S01]  /*7900*/  FSEL R11, R190, -INF , P6 ;  /* 0xff800000be0b7808 */ /* 0x000fe20003000000 */
[----:B------:R-:W3:Y:S01]  /*7910*/  MUFU.TANH R27, R27 ;  /* 0x0000001b001b7308 */ /* 0x000ee20000002400 */
[----:B------:R-:W-:Y:S01]  /*7920*/  ISETP.GT.AND P6, PT, R0, 0x1, PT ;  /* 0x000000010000780c */ /* 0x000fe20003fc4270 */
[----:B------:R-:W-:Y:S01]  /*7930*/  @UP2 USHF.L.U64.HI UR11, UR20, 0x6, UR11 ;  /* 0x00000006140b2899 */ /* 0x000fe2000801020b */
[----:B------:R-:W-:Y:S02]  /*7940*/  FSEL R16, R185, -INF , P0 ;  /* 0xff800000b9107808 */ /* 0x000fe40000000000 */
[----:B------:R-:W-:Y:S02]  /*7950*/  ISETP.GT.AND P0, PT, R2, 0x8, PT ;  /* 0x000000080200780c */ /* 0x000fe40003f04270 */
[----:B------:R-:W-:Y:S02]  /*7960*/  FSEL R20, R181, -INF , P6 ;  /* 0xff800000b5147808 */ /* 0x000fe40003000000 */
[----:B------:R-:W-:Y:S01]  /*7970*/  FSEL R17, R180, -INF , P0 ;  /* 0xff800000b4117808 */ /* 0x000fe20000000000 */
[----:B------:R-:W-:Y:S01]  /*7980*/  MUFU.TANH R31, R31 ;  /* 0x0000001f001f7308 */ /* 0x000fe20000002400 */
[----:B------:R-:W4:Y:S01]  /*7990*/  LDL.64 R180, [R1+0xc8] ;  /* 0x0000c80001b47983 */ /* 0x000f220000100a00 */
[----:B------:R-:W-:Y:S02]  /*79a0*/  FMNMX.FTZ R4, R11, R3, !PT ;  /* 0x000000030b047209 */ /* 0x000fe40007810000 */
[----:B------:R-:W-:Y:S02]  /*79b0*/  ISETP.GT.AND P1, PT, R0, RZ, PT ;  /* 0x000000ff0000720c */ /* 0x000fe40003f24270 */
[----:B------:R-:W-:Y:S02]  /*79c0*/  FMNMX.FTZ R4, R16, R4, !PT ;  /* 0x0000000410047209 */ /* 0x000fe40007810000 */
[----:B------:R-:W-:Y:S02]  /*79d0*/  FSEL R21, R183, -INF , P1 ;  /* 0xff800000b7157808 */ /* 0x000fe40000800000 */
[----:B------:R-:W-:Y:S02]  /*79e0*/  ISETP.GT.AND P1, PT, R2, 0x9, PT ;  /* 0x000000090200780c */ /* 0x000fe40003f24270 */
[----:B------:R-:W-:Y:S02]  /*79f0*/  ISETP.GT.AND P6, PT, R0, 0x8, PT ;  /* 0x000000080000780c */ /* 0x000fe40003fc4270 */
[----:B------:R-:W-:Y:S02]  /*7a00*/  FSEL R18, R135, -INF , P1 ;  /* 0xff80000087127808 */ /* 0x000fe40000800000 */
[----:B------:R-:W-:Y:S01]  /*7a10*/  ISETP.GT.AND P1, PT, R2, 0x10, PT ;  /* 0x000000100200780c */ /* 0x000fe20003f24270 */
[----:B------:R-:W-:Y:S01]  /*7a20*/  MUFU.TANH R135, R35 ;  /* 0x0000002300877308 */ /* 0x000fe20000002400 */
[----:B------:R-:W-:Y:S02]  /*7a30*/  FMNMX.FTZ R4, R17, R4, !PT ;  /* 0x0000000411047209 */ /* 0x000fe40007810000 */
[----:B------:R-:W-:Y:S02]  /*7a40*/  ISETP.GT.AND P0, PT, R0, 0x9, PT ;  /* 0x000000090000780c */ /* 0x000fe40003f04270 */
[----:B------:R-:W-:Y:S02]  /*7a50*/  FSEL R19, R133, -INF , P6 ;  /* 0xff80000085137808 */ /* 0x000fe40003000000 */
[----:B------:R-:W-:Y:S02]  /*7a60*/  ISETP.GT.AND P6, PT, R2, 0x11, PT ;  /* 0x000000110200780c */ /* 0x000fe40003fc4270 */
[----:B------:R-:W-:Y:S02]  /*7a70*/  FSEL R182, R182, -INF , P1 ;  /* 0xff800000b6b67808 */ /* 0x000fe40000800000 */
[----:B------:R-:W-:Y:S02]  /*7a80*/  FMNMX.FTZ R4, R18, R4, !PT ;  /* 0x0000000412047209 */ /* 0x000fe40007810000 */
[----:B------:R-:W-:Y:S02]  /*7a90*/  ISETP.GT.AND P1, PT, R0, 0x11, PT ;  /* 0x000000110000780c */ /* 0x000fe40003f24270 */
[----:B------:R-:W-:Y:S02]  /*7aa0*/  FSEL R22, R132, -INF , P0 ;  /* 0xff80000084167808 */ /* 0x000fe40000000000 */
[----:B------:R-:W-:Y:S02]  /*7ab0*/  ISETP.GT.AND P0, PT, R0, 0x10, PT ;  /* 0x000000100000780c */ /* 0x000fe40003f04270 */
[----:B------:R-:W-:Y:S02]  /*7ac0*/  FSEL R184, R184, -INF , P6 ;  /* 0xff800000b8b87808 */ /* 0x000fe40003000000 */
[----:B------:R-:W-:Y:S02]  /*7ad0*/  ISETP.GT.AND P6, PT, R2, 0x18, PT ;  /* 0x000000180200780c */ /* 0x000fe40003fc4270 */
[----:B------:R-:W-:Y:S02]  /*7ae0*/  FMNMX.FTZ R4, R182, R4, !PT ;  /* 0x00000004b6047209 */ /* 0x000fe40007810000 */
[----:B------:R-:W-:Y:S02]  /*7af0*/  FSEL R183, R14, -INF , P0 ;  /* 0xff8000000eb77808 */ /* 0x000fe40000000000 */
[----:B------:R-:W-:Y:S02]  /*7b00*/  FMNMX.FTZ R4, R184, R4, !PT ;  /* 0x00000004b8047209 */ /* 0x000fe40007810000 */
[----:B------:R-:W-:Y:S02]  /*7b10*/  ISETP.GT.AND P0, PT, R2, 0x19, PT ;  /* 0x000000190200780c */ /* 0x000fe40003f04270 */
[----:B------:R-:W-:Y:S02]  /*7b20*/  FSEL R185, R15, -INF , P1 ;  /* 0xff8000000fb97808 */ /* 0x000fe40000800000 */
        /* <DEDUP_REMOVED lines=9> */
[----:B------:R-:W-:Y:S02]  /*7bc0*/  FMNMX.FTZ R4, R186, R4, !PT ;  /* 0x00000004ba047209 */ /* 0x000fe40007810000 */
[----:B------:R-:W-:Y:S02]  /*7bd0*/  FSEL R203, R13, -INF , P0 ;  /* 0xff8000000dcb7808 */ /* 0x000fe40000000000 */
[----:B------:R-:W-:Y:S02]  /*7be0*/  FSEL R196, R12, -INF , P1 ;  /* 0xff8000000cc47808 */ /* 0x000fe40000800000 */
[C---:B------:R-:W-:Y:S02]  /*7bf0*/  ISETP.GT.AND P0, PT, R2.reuse, 0x28, PT ;  /* 0x000000280200780c */ /* 0x040fe40003f04270 */
[C---:B------:R-:W-:Y:S02]  /*7c00*/  ISETP.GT.AND P1, PT, R2.reuse, 0x29, PT ;  /* 0x000000290200780c */ /* 0x040fe40003f24270 */
[----:B------:R-:W-:Y:S02]  /*7c10*/  FMNMX.FTZ R4, R187, R4, !PT ;  /* 0x00000004bb047209 */ /* 0x000fe40007810000 */
[----:B------:R-:W-:Y:S02]  /*7c20*/  FSEL R191, R5, -INF , P6 ;  /* 0xff80000005bf7808 */ /* 0x000fe40003000000 */
[----:B------:R-:W-:Y:S02]  /*7c30*/  ISETP.GT.AND P6, PT, R2, 0x30, PT ;  /* 0x000000300200780c */ /* 0x000fe40003fc4270 */
[----:B------:R-:W-:Y:S02]  /*7c40*/  FSEL R197, R24, -INF , P0 ;  /* 0xff80000018c57808 */ /* 0x000fe40000000000 */
[----:B------:R-:W-:Y:S02]  /*7c50*/  FSEL R198, R25, -INF , P1 ;  /* 0xff80000019c67808 */ /* 0x000fe40000800000 */
[----:B------:R-:W-:Y:S02]  /*7c60*/  FSEL R193, R28, -INF , P6 ;  /* 0xff8000001cc17808 */ /* 0x000fe40003000000 */
[C---:B------:R-:W-:Y:S02]  /*7c70*/  ISETP.GT.AND P6, PT, R2.reuse, 0x39, PT ;  /* 0x000000390200780c */ /* 0x040fe40003fc4270 */
[C---:B------:R-:W-:Y:S02]  /*7c80*/  ISETP.GT.AND P0, PT, R2.reuse, 0x31, PT ;  /* 0x000000310200780c */ /* 0x040fe40003f04270 */
[----:B------:R-:W-:Y:S02]  /*7c90*/  ISETP.GT.AND P1, PT, R2, 0x38, PT ;  /* 0x000000380200780c */ /* 0x000fe40003f24270 */
[----:B------:R-:W-:Y:S02]  /*7ca0*/  FMNMX.FTZ R2, R203, R4, !PT ;  /* 0x00000004cb027209 */ /* 0x000fe40007810000 */
[----:B------:R-:W-:Y:S02]  /*7cb0*/  FSEL R194, R29, -INF , P0 ;  /* 0xff8000001dc27808 */ /* 0x000fe40000000000 */
[----:B------:R-:W-:Y:S02]  /*7cc0*/  FMNMX.FTZ R2, R196, R2, !PT ;  /* 0x00000002c4027209 */ /* 0x000fe40007810000 */
[----:B------:R-:W-:Y:S02]  /*7cd0*/  FMNMX.FTZ R5, R21, R134, !PT ;  /* 0x0000008615057209 */ /* 0x000fe40007810000 */
        /* <DEDUP_REMOVED lines=9> */
[----:B------:R-:W-:Y:S01]  /*7d70*/  FMNMX.FTZ R4, R22, R5, !PT ;  /* 0x0000000516047209 */ /* 0x000fe20007810000 */
[----:B------:R-:W-:Y:S01]  /*7d80*/  FMUL.FTZ R5, R34, c[0x0][0x320] ;  /* 0x0000c80022057a20 */ /* 0x000fe20000410000 */
[----:B------:R-:W-:Y:S02]  /*7d90*/  FMNMX.FTZ R2, R172, R2, !PT ;  /* 0x00000002ac027209 */ /* 0x000fe40007810000 */
[----:B------:R-:W-:Y:S02]  /*7da0*/  FMNMX.FTZ R4, R183, R4, !PT ;  /* 0x00000004b7047209 */ /* 0x000fe40007810000 */
[----:B------:R-:W-:Y:S01]  /*7db0*/  PLOP3.LUT P6, PT, PT, PT, UP2, 0x80, 0x0 ;  /* 0x000000000000781c */ /* 0x000fe20003fcf028 */
[----:B------:R-:W3:Y:S01]  /*7dc0*/  SHFL.BFLY PT, R133, R2, 0x2, 0x1f ;  /* 0x0c401f0002857f89 */ /* 0x000ee200000e0000 */
[----:B------:R-:W3:Y:S01]  /*7dd0*/  MUFU.TANH R5, R5 ;  /* 0x0000000500057308 */ /* 0x000ee20000002400 */
[----:B------:R-:W-:Y:S02]  /*7de0*/  FMNMX.FTZ R4, R185, R4, !PT ;  /* 0x00000004b9047209 */ /* 0x000fe40007810000 */
[----:B------:R-:W-:Y:S02]  /*7df0*/  ISETP.GT.AND P0, PT, R0, 0x21, PT ;  /* 0x000000210000780c */ /* 0x000fe40003f04270 */
[----:B------:R-:W-:Y:S02]  /*7e00*/  FMNMX.FTZ R4, R188, R4, !PT ;  /* 0x00000004bc047209 */ /* 0x000fe40007810000 */
[----:B------:R-:W-:Y:S02]  /*7e10*/  ISETP.GT.AND P1, PT, R0, 0x28, PT ;  /* 0x000000280000780c */ /* 0x000fe40003f24270 */
[----:B------:R-:W-:Y:S02]  /*7e20*/  FMNMX.FTZ R4, R189, R4, !PT ;  /* 0x00000004bd047209 */ /* 0x000fe40007810000 */
[----:B-1----:R-:W-:Y:S02]  /*7e30*/  FSEL R199, R26, -INF , P1 ;  /* 0xff8000001ac77808 */ /* 0x002fe40000800000 */
[----:B------:R-:W-:Y:S02]  /*7e40*/  FSEL R190, R23, -INF , P0 ;  /* 0xff80000017be7808 */ /* 0x000fe40000000000 */
[C---:B------:R-:W-:Y:S02]  /*7e50*/  ISETP.GT.AND P0, PT, R0.reuse, 0x29, PT ;  /* 0x000000290000780c */ /* 0x040fe40003f04270 */
[----:B------:R-:W-:Y:S02]  /*7e60*/  ISETP.GT.AND P1, PT, R0, 0x30, PT ;  /* 0x000000300000780c */ /* 0x000fe40003f24270 */
[----:B------:R-:W-:Y:S02]  /*7e70*/  FMNMX.FTZ R4, R191, R4, !PT ;  /* 0x00000004bf047209 */ /* 0x000fe40007810000 */
[----:B---3--:R-:W-:Y:S02]  /*7e80*/  FSEL R192, R27, -INF , P0 ;  /* 0xff8000001bc07808 */ /* 0x008fe40000000000 */
[----:B------:R-:W-:Y:S02]  /*7e90*/  FSEL R173, R30, -INF , P1 ;  /* 0xff8000001ead7808 */ /* 0x000fe40000800000 */
[C---:B------:R-:W-:Y:S02]  /*7ea0*/  ISETP.GT.AND P1, PT, R0.reuse, 0x38, PT ;  /* 0x000000380000780c */ /* 0x040fe40003f24270 */
[----:B------:R-:W-:Y:S02]  /*7eb0*/  ISETP.GT.AND P0, PT, R0, 0x31, PT ;  /* 0x000000310000780c */ /* 0x000fe40003f04270 */
[----:B------:R-:W-:Y:S02]  /*7ec0*/  FMNMX.FTZ R133, R2, R133, !PT ;  /* 0x0000008502857209 */ /* 0x000fe40007810000 */
[----:B------:R-:W-:Y:S02]  /*7ed0*/  FMNMX.FTZ R4, R190, R4, !PT ;  /* 0x00000004be047209 */ /* 0x000fe40007810000 */
[----:B------:R-:W-:Y:S01]  /*7ee0*/  FSEL R175, R5, -INF , P1 ;  /* 0xff80000005af7808 */ /* 0x000fe20000800000 */
[----:B------:R-:W1:Y:S01]  /*7ef0*/  SHFL.BFLY PT, R23, R133, 0x1, 0x1f ;  /* 0x0c201f0085177f89 */ /* 0x000e6200000e0000 */
[----:B------:R-:W-:Y:S02]  /*7f00*/  FSEL R174, R31, -INF , P0 ;  /* 0xff8000001fae7808 */ /* 0x000fe40000000000 */
[----:B------:R-:W-:Y:S02]  /*7f10*/  ISETP.GT.AND P0, PT, R0, 0x39, PT ;  /* 0x000000390000780c */ /* 0x000fe40003f04270 */
[----:B------:R-:W-:Y:S02]  /*7f20*/  FMNMX.FTZ R4, R199, R4, !PT ;  /* 0x00000004c7047209 */ /* 0x000fe40007810000 */
[----:B------:R-:W-:Y:S02]  /*7f30*/  FSEL R135, R135, -INF , P0 ;  /* 0xff80000087877808 */ /* 0x000fe40000000000 */
[----:B------:R-:W-:Y:S04]  /*7f40*/  FMNMX.FTZ R4, R192, R4, !PT ;  /* 0x00000004c0047209 */ /* 0x000fe80007810000 */
[----:B------:R-:W-:Y:S04]  /*7f50*/  FMNMX.FTZ R4, R173, R4, !PT ;  /* 0x00000004ad047209 */ /* 0x000fe80007810000 */
[----:B------:R-:W-:Y:S04]  /*7f60*/  FMNMX.FTZ R0, R174, R4, !PT ;  /* 0x00000004ae007209 */ /* 0x000fe80007810000 */
[----:B------:R-:W-:Y:S02]  /*7f70*/  FMNMX.FTZ R0, R175, R0, !PT ;  /* 0x00000000af007209 */ /* 0x000fe40007810000 */
[----:B-1----:R-:W-:Y:S02]  /*7f80*/  FMNMX.FTZ R133, R133, R23, !PT ;  /* 0x0000001785857209 */ /* 0x002fe40007810000 */
[----:B------:R-:W-:Y:S05]  /*7f90*/  FMNMX.FTZ R0, R135, R0, !PT ;  /* 0x0000000087007209 */ /* 0x000fea0007810000 */
[----:B------:R-:W1:Y:S02]  /*7fa0*/  SHFL.BFLY PT, R2, R0, 0x2, 0x1f ;  /* 0x0c401f0000027f89 */ /* 0x000e6400000e0000 */
[----:B-1----:R-:W-:Y:S06]  /*7fb0*/  FMNMX.FTZ R0, R0, R2, !PT ;  /* 0x0000000200007209 */ /* 0x002fec0007810000 */
[----:B------:R-:W1:Y:S02]  /*7fc0*/  SHFL.BFLY PT, R2, R0, 0x1, 0x1f ;  /* 0x0c201f0000027f89 */ /* 0x000e6400000e0000 */
[----:B-1----:R-:W-:Y:S02]  /*7fd0*/  FMNMX.FTZ R132, R0, R2, !PT ;  /* 0x0000000200847209 */ /* 0x002fe40007810000 */
[----:B----4-:R-:W-:Y:S03]  /*7fe0*/  @P6 IADD3 R5, P1, R180, UR14, RZ ;  /* 0x0000000eb4056c10 */ /* 0x010fe6000ff3e0ff */
[----:B------:R-:W-:Y:S01]  /*7ff0*/  FMUL.FTZ R181, R132, c[0x0][0x2d0] ;  /* 0x0000b40084b57a20 */ /* 0x000fe20000410000 */
[----:B------:R-:W-:Y:S02]  /*8000*/  @P6 LEA R6, P0, R5, c[0x0][0x1c8], 0x1 ;  /* 0x0000720005066a11 */ /* 0x000fe400078008ff */
[----:B------:R-:W-:Y:S02]  /*8010*/  @P6 IADD3.X R7, R179, UR11, RZ, P1, !PT ;  /* 0x0000000bb3076c10 */ /* 0x000fe40008ffe4ff */
[----:B------:R-:W-:Y:S02]  /*8020*/  @P6 IADD3 R4, P1, R177, UR14, RZ ;  /* 0x0000000eb1046c10 */ /* 0x000fe4000ff3e0ff */
[----:B------:R-:W-:Y:S02]  /*8030*/  @P6 LEA.HI.X R7, R5, c[0x0][0x1cc], R7, 0x1, P0 ;  /* 0x0000730005076a11 */ /* 0x000fe400000f0c07 */
[----:B------:R-:W-:Y:S02]  /*8040*/  @P6 LEA R8, P0, R4, c[0x0][0x1c8], 0x1 ;  /* 0x0000720004086a11 */ /* 0x000fe400078008ff */
[----:B------:R-:W-:Y:S01]  /*8050*/  @P6 IADD3.X R9, R176, UR11, RZ, P1, !PT ;  /* 0x0000000bb0096c10 */ /* 0x000fe20008ffe4ff */
[----:B------:R1:W-:Y:S01]  /*8060*/  @P6 LDGSTS.E.BYPASS.LTC128B.128 [R131+0x10100], [R6.64], !P5 ;  /* 0x1010000006836fae */ /* 0x0003e2000e901d56 */
[----:B--2---:R-:W-:Y:S02]  /*8070*/  @P6 IADD3 R5, P1, R168, UR14, RZ ;  /* 0x0000000ea8056c10 */ /* 0x004fe4000ff3e0ff */
[----:B------:R-:W-:Y:S02]  /*8080*/  @P6 LEA.HI.X R9, R4, c[0x0][0x1cc], R9, 0x1, P0 ;  /* 0x0000730004096a11 */ /* 0x000fe400000f0c09 */
[----:B------:R-:W-:Y:S02]  /*8090*/  @P6 LEA R12, P0, R5, c[0x0][0x1c8], 0x1 ;  /* 0x00007200050c6a11 */ /* 0x000fe400078008ff */
[----:B------:R-:W-:Y:S01]  /*80a0*/  @P6 IADD3.X R10, R171, UR11, RZ, P1, !PT ;  /* 0x0000000bab0a6c10 */ /* 0x000fe20008ffe4ff */
[----:B------:R2:W-:Y:S01]  /*80b0*/  @P6 LDGSTS.E.BYPASS.LTC128B.128 [R131+0x12100], [R8.64], !P4 ;  /* 0x1210000008836fae */ /* 0x0005e2000e101d56 */
[----:B------:R-:W-:Y:S01]  /*80c0*/  @P6 IADD3 R4, P1, R170, UR14, RZ ;  /* 0x0000000eaa046c10 */ /* 0x000fe2000ff3e0ff */
[----:B------:R-:W-:Y:S01]  /*80d0*/  @UP2 UIADD3 UR14, UP0, UR16, UR14, URZ ;  /* 0x0000000e100e2290 */ /* 0x000fe2000ff1e03f */
[----:B------:R-:W-:Y:S02]  /*80e0*/  @P6 LEA.HI.X R13, R5, c[0x0][0x1cc], R10, 0x1, P0 ;  /* 0x00007300050d6a11 */ /* 0x000fe400000f0c0a */
[C---:B------:R-:W-:Y:S02]  /*80f0*/  @P6 LEA R14, P0, R4.reuse, c[0x0][0x1c8], 0x1 ;  /* 0x00007200040e6a11 */ /* 0x040fe400078008ff */
[----:B------:R-:W-:Y:S01]  /*8100*/  @P6 IADD3.X R5, R169, UR11, RZ, P1, !PT ;  /* 0x0000000ba9056c10 */ /* 0x000fe20008ffe4ff */
[----:B------:R3:W-:Y:S01]  /*8110*/  @P6 LDGSTS.E.BYPASS.LTC128B.128 [R131+0x14100], [R12.64], !P3 ;  /* 0x141000000c836fae */ /* 0x0007e2000d901d56 */
[C---:B------:R-:W-:Y:S01]  /*8120*/  FSETP.NEU.FTZ.AND P1, PT, R133.reuse, -INF , PT ;  /* 0xff8000008500780b */ /* 0x040fe20003f3d000 */
[----:B------:R-:W-:Y:S01]  /*8130*/  @UP2 UIADD3.X UR11, UR15, UR11, URZ, UP0, !UPT ;  /* 0x0000000b0f0b2290 */ /* 0x000fe200087fe43f */
[----:B------:R-:W-:Y:S01]  /*8140*/  @P6 LEA.HI.X R15, R4, c[0x0][0x1cc], R5, 0x1, P0 ;  /* 0x00007300040f6a11 */ /* 0x000fe200000f0c05 */
[----:B------:R-:W-:Y:S01]  /*8150*/  UISETP.GT.AND UP0, UPT, UR18, UR9, UPT ;  /* 0x000000091200728c */ /* 0x000fe2000bf04270 */
[----:B------:R-:W-:Y:S01]  /*8160*/  @P6 IADD3 R4, P0, R180, UR14, RZ ;  /* 0x0000000eb4046c10 */ /* 0x000fe2000ff1e0ff */
[C---:B------:R-:W-:Y:S01]  /*8170*/  FMUL.FTZ R180, R133.reuse, c[0x0][0x2d0] ;  /* 0x0000b40085b47a20 */ /* 0x040fe20000410000 */
[----:B------:R-:W-:Y:S01]  /*8180*/  FSEL R0, R133, RZ, P1 ;  /* 0x000000ff85007208 */ /* 0x000fe20000800000 */
[----:B------:R3:W-:Y:S01]  /*8190*/  @P6 LDGSTS.E.BYPASS.LTC128B.128 [R131+0x16100], [R14.64], !P2 ;  /* 0x161000000e836fae */ /* 0x0007e2000d101d56 */
[----:B------:R-:W-:Y:S01]  /*81a0*/  @P6 IADD3.X R5, R179, UR11, RZ, P0, !PT ;  /* 0x0000000bb3056c10 */ /* 0x000fe200087fe4ff */
[----:B------:R-:W-:Y:S01]  /*81b0*/  UMOV UR18, UR17 ;  /* 0x0000001100127c82 */ /* 0x000fe20008000000 */
[----:B------:R-:W-:Y:S01]  /*81c0*/  FSEL R180, R180, RZ, P1 ;  /* 0x000000ffb4b47208 */ /* 0x000fe20000800000 */
[----:B------:R-:W-:Y:S01]  /*81d0*/  FADD.FTZ R0, -R0, R3 ;  /* 0x0000000300007221 */ /* 0x000fe20000010100 */
[C---:B------:R-:W-:Y:S03]  /*81e0*/  @P6 LEA R10, P0, R4.reuse, c[0x0][0x1c8], 0x1 ;  /* 0x00007200040a6a11 */ /* 0x040fe600078008ff */
[--C-:B-1----:R-:W-:Y:S01]  /*81f0*/  FFMA.FTZ R6, R11, c[0x0][0x2d0], -R180.reuse ;  /* 0x0000b4000b067a23 */ /* 0x102fe200000108b4 */
[----:B------:R-:W-:Y:S01]  /*8200*/  @P6 LEA.HI.X R11, R4, c[0x0][0x1cc], R5, 0x1, P0 ;  /* 0x00007300040b6a11 */ /* 0x000fe200000f0c05 */
[----:B------:R-:W-:Y:S01]  /*8210*/  FMUL.FTZ R0, R0, c[0x0][0x2d0] ;  /* 0x0000b40000007a20 */ /* 0x000fe20000410000 */
[----:B------:R-:W-:Y:S01]  /*8220*/  @P6 IADD3 R4, P0, R177, UR14, RZ ;  /* 0x0000000eb1046c10 */ /* 0x000fe2000ff1e0ff */
[----:B------:R1:W-:Y:S01]  /*8230*/  MUFU.EX2 R34, R6 ;  /* 0x0000000600227308 */ /* 0x0003e20000000800 */
[--C-:B------:R-:W-:Y:S01]  /*8240*/  FFMA.FTZ R16, R16, c[0x0][0x2d0], -R180.reuse ;  /* 0x0000b40010107a23 */ /* 0x100fe200000108b4 */
[----:B------:R4:W-:Y:S01]  /*8250*/  @P6 LDGSTS.E.BYPASS.LTC128B.128 [R131+0x11100], [R10.64], !P5 ;  /* 0x111000000a836fae */ /* 0x0009e2000e901d56 */
[----:B------:R-:W-:Y:S01]  /*8260*/  @P6 IADD3.X R5, R176, UR11, RZ, P0, !PT ;  /* 0x0000000bb0056c10 */ /* 0x000fe200087fe4ff */
[--C-:B------:R-:W-:Y:S02]  /*8270*/  FFMA.FTZ R17, R17, c[0x0][0x2d0], -R180.reuse ;  /* 0x0000b40011117a23 */ /* 0x100fe400000108b4 */
[----:B------:R-:W-:Y:S04]  /*8280*/  FFMA.FTZ R18, R18, c[0x0][0x2d0], -R180 ;  /* 0x0000b40012127a23 */ /* 0x000fe800000108b4 */
[----:B------:R-:W2:Y:S10]  /*8290*/  MUFU.EX2 R3, R0 ;  /* 0x0000000000037308 */ /* 0x000eb40000000800 */
[----:B------:R3:W-:Y:S01]  /*82a0*/  MUFU.EX2 R32, R17 ;  /* 0x0000001100207308 */ /* 0x0007e20000000800 */
[C---:B-1----:R-:W-:Y:S04]  /*82b0*/  @P6 LEA R6, P0, R4.reuse, c[0x0][0x1c8], 0x1 ;  /* 0x0000720004066a11 */ /* 0x042fe800078008ff */
[----:B------:R-:W-:Y:S02]  /*82c0*/  @P6 LEA.HI.X R7, R4, c[0x0][0x1cc], R5, 0x1, P0 ;  /* 0x0000730004076a11 */ /* 0x000fe400000f0c05 */
[----:B------:R-:W-:Y:S03]  /*82d0*/  @P6 IADD3 R4, P0, R168, UR14, RZ ;  /* 0x0000000ea8046c10 */ /* 0x000fe6000ff1e0ff */
[----:B------:R-:W1:Y:S01]  /*82e0*/  MUFU.EX2 R168, R16 ;  /* 0x0000001000a87308 */ /* 0x000e620000000800 */
[----:B------:R4:W-:Y:S01]  /*82f0*/  @P6 LDGSTS.E.BYPASS.LTC128B.128 [R131+0x13100], [R6.64], !P4 ;  /* 0x1310000006836fae */ /* 0x0009e2000e101d56 */
[----:B------:R-:W-:Y:S01]  /*8300*/  @P6 IADD3.X R5, R171, UR11, RZ, P0, !PT ;  /* 0x0000000bab056c10 */ /* 0x000fe200087fe4ff */
[C---:B--2---:R-:W-:Y:S01]  /*8310*/  FMUL.FTZ R25, R3.reuse, R153 ;  /* 0x0000009903197220 */ /* 0x044fe20000410000 */
[C---:B------:R-:W-:Y:S01]  /*8320*/  @P6 LEA R8, P0, R4.reuse, c[0x0][0x1c8], 0x1 ;  /* 0x0000720004086a11 */ /* 0x040fe200078008ff */
[C---:B------:R-:W-:Y:S02]  /*8330*/  FMUL.FTZ R36, R3.reuse, R36 ;  /* 0x0000002403247220 */ /* 0x040fe40000410000 */
[C---:B------:R-:W-:Y:S01]  /*8340*/  FMUL.FTZ R37, R3.reuse, R37 ;  /* 0x0000002503257220 */ /* 0x040fe20000410000 */
[----:B------:R-:W-:Y:S01]  /*8350*/  @P6 LEA.HI.X R9, R4, c[0x0][0x1cc], R5, 0x1, P0 ;  /* 0x0000730004096a11 */ /* 0x000fe200000f0c05 */
[C---:B------:R-:W-:Y:S01]  /*8360*/  FMUL.FTZ R40, R3.reuse, R40 ;  /* 0x0000002803287220 */ /* 0x040fe20000410000 */
[----:B------:R-:W-:Y:S01]  /*8370*/  @P6 IADD3 R2, P0, R170, UR14, RZ ;  /* 0x0000000eaa026c10 */ /* 0x000fe2000ff1e0ff */
[----:B------:R-:W2:Y:S01]  /*8380*/  MUFU.EX2 R171, R18 ;  /* 0x0000001200ab7308 */ /* 0x000ea20000000800 */
[C---:B---3--:R-:W-:Y:S01]  /*8390*/  FMUL.FTZ R17, R3.reuse, R145 ;  /* 0x0000009103117220 */ /* 0x048fe20000410000 */
[----:B------:R3:W-:Y:S01]  /*83a0*/  @P6 LDGSTS.E.BYPASS.LTC128B.128 [R131+0x15100], [R8.64], !P3 ;  /* 0x1510000008836fae */ /* 0x0007e2000d901d56 */
[----:B------:R-:W-:Y:S01]  /*83b0*/  @P6 LEA R4, P1, R2, c[0x0][0x1c8], 0x1 ;  /* 0x0000720002046a11 */ /* 0x000fe200078208ff */
[----:B------:R-:W-:Y:S01]  /*83c0*/  FMUL.FTZ R41, R3, R41 ;  /* 0x0000002903297220 */ /* 0x000fe20000410000 */
[----:B------:R-:W-:Y:S01]  /*83d0*/  @P6 IADD3.X R5, R169, UR11, RZ, P0, !PT ;  /* 0x0000000ba9056c10 */ /* 0x000fe200087fe4ff */
[C---:B------:R-:W-:Y:S01]  /*83e0*/  FMUL.FTZ R44, R3.reuse, R44 ;  /* 0x0000002c032c7220 */ /* 0x040fe20000410000 */
[----:B------:R-:W-:Y:S01]  /*83f0*/  FSETP.NEU.FTZ.AND P0, PT, R132, -INF , PT ;  /* 0xff8000008400780b */ /* 0x000fe20003f1d000 */
[C---:B------:R-:W-:Y:S01]  /*8400*/  FMUL.FTZ R45, R3.reuse, R45 ;  /* 0x0000002d032d7220 */ /* 0x040fe20000410000 */
[----:B------:R-:W-:Y:S01]  /*8410*/  @P6 LEA.HI.X R5, R2, c[0x0][0x1cc], R5, 0x1, P1 ;  /* 0x0000730002056a11 */ /* 0x000fe200008f0c05 */
[----:B------:R-:W-:Y:S01]  /*8420*/  FMUL.FTZ R48, R3, R48 ;  /* 0x0000003003307220 */ /* 0x000fe20000410000 */
[----:B------:R-:W-:Y:S01]  /*8430*/  FSEL R181, R181, RZ, P0 ;  /* 0x000000ffb5b57208 */ /* 0x000fe20000000000 */
[----:B------:R-:W-:Y:S01]  /*8440*/  FMUL.FTZ R49, R3, R49 ;  /* 0x0000003103317220 */ /* 0x000fe20000410000 */
[----:B------:R-:W-:Y:S01]  /*8450*/  FSEL R2, R132, RZ, P0 ;  /* 0x000000ff84027208 */ /* 0x000fe20000000000 */
[----:B------:R4:W-:Y:S01]  /*8460*/  @P6 LDGSTS.E.BYPASS.LTC128B.128 [R131+0x17100], [R4.64], !P2 ;  /* 0x1710000004836fae */ /* 0x0009e2000d101d56 */
[----:B-1----:R-:W-:Y:S01]  /*8470*/  F2FP.BF16.PACK_AB R176, R168, R34 ;  /* 0x00000022a8b0723e */ /* 0x002fe200000010ff */
[--C-:B------:R-:W-:Y:S01]  /*8480*/  FFMA.FTZ R21, R21, c[0x0][0x2d0], -R181.reuse ;  /* 0x0000b40015157a23 */ /* 0x100fe200000108b5 */
[----:B------:R-:W-:Y:S01]  /*8490*/  PLOP3.LUT P0, PT, PT, PT, UP0, 0x80, 0x0 ;  /* 0x000000000000781c */ /* 0x000fe20003f0f008 */
[--C-:B------:R-:W-:Y:S02]  /*84a0*/  FFMA.FTZ R20, R20, c[0x0][0x2d0], -R181.reuse ;  /* 0x0000b40014147a23 */ /* 0x100fe400000108b5 */
[--C-:B------:R-:W-:Y:S01]  /*84b0*/  FFMA.FTZ R22, R22, c[0x0][0x2d0], -R181.reuse ;  /* 0x0000b40016167a23 */ /* 0x100fe200000108b5 */
[----:B------:R-:W-:Y:S01]  /*84c0*/  MUFU.EX2 R35, R21 ;  /* 0x0000001500237308 */ /* 0x000fe20000000800 */
[----:B------:R-:W-:Y:S01]  /*84d0*/  FADD.FTZ R0, -R2, R134 ;  /* 0x0000008602007221 */ /* 0x000fe20000010100 */
[----:B------:R-:W1:Y:S01]  /*84e0*/  LDSM.16.MT88.4 R12, [R249+0x100] ;  /* 0x00010000f90c783b */ /* 0x000e620000004200 */
[--C-:B------:R-:W-:Y:S01]  /*84f0*/  FFMA.FTZ R19, R19, c[0x0][0x2d0], -R181.reuse ;  /* 0x0000b40013137a23 */ /* 0x100fe200000108b5 */
[----:B--2---:R-:W-:Y:S01]  /*8500*/  F2FP.BF16.PACK_AB R178, R171, R32 ;  /* 0x00000020abb2723e */ /* 0x004fe200000010ff */
[----:B------:R-:W-:Y:S02]  /*8510*/  FMUL.FTZ R0, R0, c[0x0][0x2d0] ;  /* 0x0000b40000007a20 */ /* 0x000fe40000410000 */
[C---:B------:R-:W-:Y:S02]  /*8520*/  FMUL.FTZ R16, R3.reuse, R144 ;  /* 0x0000009003107220 */ /* 0x040fe40000410000 */
[C---:B---3--:R-:W-:Y:S01]  /*8530*/  FMUL.FTZ R8, R3.reuse, R136 ;  /* 0x0000008803087220 */ /* 0x048fe20000410000 */
[----:B------:R-:W2:Y:S01]  /*8540*/  MUFU.EX2 R169, R20 ;  /* 0x0000001400a97308 */ /* 0x000ea20000000800 */
[C---:B------:R-:W-:Y:S01]  /*8550*/  FMUL.FTZ R9, R3.reuse, R137 ;  /* 0x0000008903097220 */ /* 0x040fe20000410000 */
[----:B------:R-:W0:Y:S01]  /*8560*/  LDGDEPBAR ;  /* 0x00000000000079af */ /* 0x000e220000000000 */
[C---:B------:R-:W-:Y:S02]  /*8570*/  FMUL.FTZ R52, R3.reuse, R52 ;  /* 0x0000003403347220 */ /* 0x040fe40000410000 */
[C---:B------:R-:W-:Y:S02]  /*8580*/  FMUL.FTZ R53, R3.reuse, R53 ;  /* 0x0000003503357220 */ /* 0x040fe40000410000 */
[C---:B------:R-:W-:Y:S02]  /*8590*/  FMUL.FTZ R56, R3.reuse, R56 ;  /* 0x0000003803387220 */ /* 0x040fe40000410000 */
[C---:B------:R-:W-:Y:S01]  /*85a0*/  FMUL.FTZ R57, R3.reuse, R57 ;  /* 0x0000003903397220 */ /* 0x040fe20000410000 */
[----:B----4-:R-:W3:Y:S01]  /*85b0*/  LDL.LU R131, [R1+0x12c] ;  /* 0x00012c0001837983 */ /* 0x010ee20000300800 */
[----:B------:R4:W-:Y:S01]  /*85c0*/  MUFU.EX2 R33, R22 ;  /* 0x0000001600217308 */ /* 0x0009e20000000800 */
[C---:B------:R-:W-:Y:S02]  /*85d0*/  FMUL.FTZ R4, R3.reuse, R140 ;  /* 0x0000008c03047220 */ /* 0x040fe40000410000 */
[----:B------:R-:W3:Y:S01]  /*85e0*/  LDL R24, [R1] ;  /* 0x0000000001187983 */ /* 0x000ee20000100800 */
[C---:B------:R-:W-:Y:S02]  /*85f0*/  FMUL.FTZ R5, R3.reuse, R141 ;  /* 0x0000008d03057220 */ /* 0x040fe40000410000 */
[C---:B------:R-:W-:Y:S02]  /*8600*/  FMUL.FTZ R60, R3.reuse, R60 ;  /* 0x0000003c033c7220 */ /* 0x040fe40000410000 */
[C---:B------:R-:W-:Y:S02]  /*8610*/  FMUL.FTZ R61, R3.reuse, R61 ;  /* 0x0000003d033d7220 */ /* 0x040fe40000410000 */
[----:B------:R-:W1:Y:S01]  /*8620*/  MUFU.EX2 R170, R19 ;  /* 0x0000001300aa7308 */ /* 0x000e620000000800 */
[----:B------:R-:W-:Y:S01]  /*8630*/  FMUL.FTZ R64, R3, R64 ;  /* 0x0000004003407220 */ /* 0x000fe20000410000 */
[----:B--2---:R-:W-:Y:S01]  /*8640*/  F2FP.BF16.PACK_AB R177, R169, R35 ;  /* 0x00000023a9b1723e */ /* 0x004fe200000010ff */
[C---:B------:R-:W-:Y:S02]  /*8650*/  FMUL.FTZ R65, R3.reuse, R65 ;  /* 0x0000004103417220 */ /* 0x040fe40000410000 */
[C---:B------:R-:W-:Y:S02]  /*8660*/  FMUL.FTZ R68, R3.reuse, R68 ;  /* 0x0000004403447220 */ /* 0x040fe40000410000 */
[C---:B------:R-:W-:Y:S03]  /*8670*/  FMUL.FTZ R69, R3.reuse, R69 ;  /* 0x0000004503457220 */ /* 0x040fe60000410000 */
[----:B------:R-:W2:Y:S01]  /*8680*/  MUFU.EX2 R0, R0 ;  /* 0x0000000000007308 */ /* 0x000ea20000000800 */
[C---:B------:R-:W-:Y:S02]  /*8690*/  FMUL.FTZ R72, R3.reuse, R72 ;  /* 0x0000004803487220 */ /* 0x040fe40000410000 */
[C---:B------:R-:W-:Y:S01]  /*86a0*/  FMUL.FTZ R73, R3.reuse, R73 ;  /* 0x0000004903497220 */ /* 0x040fe20000410000 */
[----:B----4-:R-:W4:Y:S01]  /*86b0*/  LDSM.16.MT88.4 R20, [R250+0x100] ;  /* 0x00010000fa14783b */ /* 0x010f220000004200 */
[C---:B------:R-:W-:Y:S02]  /*86c0*/  FMUL.FTZ R76, R3.reuse, R76 ;  /* 0x0000004c034c7220 */ /* 0x040fe40000410000 */
[C---:B------:R-:W-:Y:S02]  /*86d0*/  FMUL.FTZ R77, R3.reuse, R77 ;  /* 0x0000004d034d7220 */ /* 0x040fe40000410000 */
[C---:B------:R-:W-:Y:S02]  /*86e0*/  FMUL.FTZ R80, R3.reuse, R80 ;  /* 0x0000005003507220 */ /* 0x040fe40000410000 */
[C---:B------:R-:W-:Y:S02]  /*86f0*/  FMUL.FTZ R81, R3.reuse, R81 ;  /* 0x0000005103517220 */ /* 0x040fe40000410000 */
[----:B------:R-:W-:Y:S01]  /*8700*/  FMUL.FTZ R84, R3, R84 ;  /* 0x0000005403547220 */ /* 0x000fe20000410000 */
[----:B-1----:R-:W-:Y:S01]  /*8710*/  F2FP.BF16.PACK_AB R179, R33, R170 ;  /* 0x000000aa21b3723e */ /* 0x002fe200000010ff */
[C---:B------:R-:W-:Y:S02]  /*8720*/  FMUL.FTZ R85, R3.reuse, R85 ;  /* 0x0000005503557220 */ /* 0x040fe40000410000 */
[C---:B------:R-:W-:Y:S02]  /*8730*/  FMUL.FTZ R88, R3.reuse, R88 ;  /* 0x0000005803587220 */ /* 0x040fe40000410000 */
[C---:B------:R-:W-:Y:S02]  /*8740*/  FMUL.FTZ R89, R3.reuse, R89 ;  /* 0x0000005903597220 */ /* 0x040fe40000410000 */
[--C-:B------:R-:W-:Y:S02]  /*8750*/  FFMA.FTZ R2, R182, c[0x0][0x2d0], -R180.reuse ;  /* 0x0000b400b6027a23 */ /* 0x100fe400000108b4 */
[C---:B------:R-:W-:Y:S02]  /*8760*/  FMUL.FTZ R92, R3.reuse, R92 ;  /* 0x0000005c035c7220 */ /* 0x040fe40000410000 */
[C---:B--2---:R-:W-:Y:S02]  /*8770*/  FMUL.FTZ R6, R0.reuse, R142 ;  /* 0x0000008e00067220 */ /* 0x044fe40000410000 */
[C---:B------:R-:W-:Y:S02]  /*8780*/  FMUL.FTZ R7, R0.reuse, R143 ;  /* 0x0000008f00077220 */ /* 0x040fe40000410000 */
[----:B------:R-:W-:Y:S01]  /*8790*/  LDSM.16.MT88.4 R140, [R249+0x900] ;  /* 0x00090000f98c783b */ /* 0x000fe20000004200 */
[C---:B------:R-:W-:Y:S02]  /*87a0*/  FMUL.FTZ R10, R0.reuse, R138 ;  /* 0x0000008a000a7220 */ /* 0x040fe40000410000 */
[C---:B------:R-:W-:Y:S02]  /*87b0*/  FMUL.FTZ R11, R0.reuse, R139 ;  /* 0x0000008b000b7220 */ /* 0x040fe40000410000 */
[C---:B------:R-:W-:Y:S03]  /*87c0*/  HMMA.16816.F32.BF16 R4, R176.reuse, R12, R4 ;  /* 0x0000000cb004723c */ /* 0x040fe60000041804 */
[----:B------:R-:W-:Y:S02]  /*87d0*/  LDSM.16.MT88.4 R136, [R252+0x100] ;  /* 0x00010000fc88783b */ /* 0x000fe40000004200 */
[C---:B------:R-:W-:Y:S02]  /*87e0*/  FMUL.FTZ R18, R0.reuse, R146 ;  /* 0x0000009200127220 */ /* 0x040fe40000410000 */
[C---:B------:R-:W-:Y:S01]  /*87f0*/  FMUL.FTZ R12, R3.reuse, R148 ;  /* 0x00000094030c7220 */ /* 0x040fe20000410000 */
[C---:B------:R-:W-:Y:S04]  /*8800*/  HMMA.16816.F32.BF16 R8, R176.reuse, R14, R8 ;  /* 0x0000000eb008723c */ /* 0x040fe80000041808 */
[----:B------:R-:W-:Y:S01]  /*8810*/  FMUL.FTZ R13, R3, R149 ;  /* 0x00000095030d7220 */ /* 0x000fe20000410000 */
[----:B------:R-:W-:Y:S01]  /*8820*/  MOV R149, R34 ;  /* 0x0000002200957202 */ /* 0x000fe20000000f00 */
[C---:B------:R-:W-:Y:S02]  /*8830*/  FMUL.FTZ R19, R0.reuse, R147 ;  /* 0x0000009300137220 */ /* 0x040fe40000410000 */
[C---:B------:R-:W-:Y:S01]  /*8840*/  FMUL.FTZ R14, R0.reuse, R150 ;  /* 0x00000096000e7220 */ /* 0x040fe20000410000 */
[----:B------:R-:W-:Y:S03]  /*8850*/  LDSM.16.MT88.4 R144, [R250+0x1100] ;  /* 0x00110000fa90783b */ /* 0x000fe60000004200 */
[C---:B------:R-:W-:Y:S02]  /*8860*/  FMUL.FTZ R15, R0.reuse, R151 ;  /* 0x00000097000f7220 */ /* 0x040fe40000410000 */
[--C-:B------:R-:W-:Y:S02]  /*8870*/  FFMA.FTZ R134, R199, c[0x0][0x2d0], -R181.reuse ;  /* 0x0000b400c7867a23 */ /* 0x100fe400000108b5 */
[C---:B------:R-:W-:Y:S02]  /*8880*/  FMUL.FTZ R26, R0.reuse, R154 ;  /* 0x0000009a001a7220 */ /* 0x040fe40000410000 */
[C---:B------:R-:W-:Y:S01]  /*8890*/  FMUL.FTZ R27, R0.reuse, R155 ;  /* 0x0000009b001b7220 */ /* 0x040fe20000410000 */
[C---:B----4-:R-:W-:Y:S03]  /*88a0*/  HMMA.16816.F32.BF16 R12, R176.reuse, R20, R12 ;  /* 0x00000014b00c723c */ /* 0x050fe6000004180c */
[----:B------:R-:W-:Y:S01]  /*88b0*/  MOV R155, R32 ;  /* 0x00000020009b7202 */ /* 0x000fe20000000f00 */
[C---:B------:R-:W-:Y:S01]  /*88c0*/  FMUL.FTZ R32, R3.reuse, R160 ;  /* 0x000000a003207220 */ /* 0x040fe20000410000 */
[----:B------:R-:W-:Y:S01]  /*88d0*/  MOV R160, R33 ;  /* 0x0000002100a07202 */ /* 0x000fe20000000f00 */
[C---:B------:R-:W-:Y:S01]  /*88e0*/  FMUL.FTZ R33, R3.reuse, R161 ;  /* 0x000000a103217220 */ /* 0x040fe20000410000 */
[----:B------:R-:W-:Y:S01]  /*88f0*/  MOV R161, R35 ;  /* 0x0000002300a17202 */ /* 0x000fe20000000f00 */
[C---:B------:R-:W-:Y:S04]  /*8900*/  HMMA.16816.F32.BF16 R16, R176.reuse, R22, R16 ;  /* 0x00000016b010723c */ /* 0x040fe80000041810 */
[C---:B------:R-:W-:Y:S02]  /*8910*/  FMUL.FTZ R20, R3.reuse, R156 ;  /* 0x0000009c03147220 */ /* 0x040fe40000410000 */
[C---:B------:R-:W-:Y:S02]  /*8920*/  FMUL.FTZ R21, R3.reuse, R157 ;  /* 0x0000009d03157220 */ /* 0x040fe40000410000 */
[C---:B------:R-:W-:Y:S04]  /*8930*/  FMUL.FTZ R22, R0.reuse, R158 ;  /* 0x0000009e00167220 */ /* 0x040fe80000410000 */
        /* <DEDUP_REMOVED lines=39> */
[--C-:B-1----:R-:W-:Y:S02]  /*8bb0*/  FFMA.FTZ R2, R184, c[0x0][0x2d0], -R180.reuse ;  /* 0x0000b400b8027a23 */ /* 0x102fe400000108b4 */
        /* <DEDUP_REMOVED lines=31> */
[--C-:B------:R-:W-:Y:S06]  /*8db0*/  FFMA.FTZ R184, R194, c[0x0][0x2d0], -R180.reuse ;  /* 0x0000b400c2b87a23 */ /* 0x100fec00000108b4 */
[----:B------:R-:W-:Y:S01]  /*8dc0*/  MUFU.EX2 R184, R184 ;  /* 0x000000b800b87308 */ /* 0x000fe20000000800 */
[C---:B---3--:R-:W-:Y:S01]  /*8dd0*/  FMUL.FTZ R131, R0.reuse, R131 ;  /* 0x0000008300837220 */ /* 0x048fe20000410000 */
[----:B------:R1:W2:Y:S01]  /*8de0*/  LDSM.16.MT88.4 R28, [R24+0x100] ;  /* 0x00010000181c783b */ /* 0x0002a20000004200 */
[----:B------:R-:W-:Y:S01]  /*8df0*/  MOV R157, R24 ;  /* 0x00000018009d7202 */ /* 0x000fe20000000f00 */
[C---:B-1----:R-:W-:Y:S01]  /*8e00*/  FMUL.FTZ R24, R3.reuse, R152 ;  /* 0x0000009803187220 */ /* 0x042fe20000410000 */
[C---:B--2---:R-:W-:Y:S07]  /*8e10*/  HMMA.16816.F32.BF16 R20, R176.reuse, R28, R20 ;  /* 0x0000001cb014723c */ /* 0x044fee0000041814 */
[C---:B------:R-:W-:Y:S01]  /*8e20*/  FMUL.FTZ R28, R3.reuse, R164 ;  /* 0x000000a4031c7220 */ /* 0x040fe20000410000 */
[C---:B------:R-:W-:Y:S01]  /*8e30*/  HMMA.16816.F32.BF16 R24, R176.reuse, R30, R24 ;  /* 0x0000001eb018723c */ /* 0x040fe20000041818 */
[----:B------:R1:W2:Y:S03]  /*8e40*/  MUFU.EX2 R164, R2 ;  /* 0x0000000200a47308 */ /* 0x0002a60000000800 */
[----:B------:R-:W-:Y:S03]  /*8e50*/  FMUL.FTZ R29, R3, R165 ;  /* 0x000000a5031d7220 */ /* 0x000fe60000410000 */
[C---:B------:R-:W-:Y:S02]  /*8e60*/  FMUL.FTZ R30, R0.reuse, R166 ;  /* 0x000000a6001e7220 */ /* 0x040fe40000410000 */
[----:B------:R-:W-:Y:S07]  /*8e70*/  FMUL.FTZ R31, R0, R167 ;  /* 0x000000a7001f7220 */ /* 0x000fee0000410000 */
[C---:B------:R-:W-:Y:S08]  /*8e80*/  HMMA.16816.F32.BF16 R28, R176.reuse, R136, R28 ;  /* 0x00000088b01c723c */ /* 0x040ff0000004181c */
[C---:B------:R-:W-:Y:S01]  /*8e90*/  HMMA.16816.F32.BF16 R32, R176.reuse, R138, R32 ;  /* 0x0000008ab020723c */ /* 0x040fe20000041820 */
[----:B------:R-:W3:Y:S03]  /*8ea0*/  LDSM.16.MT88.4 R136, [R249+0x2100] ;  /* 0x00210000f988783b */ /* 0x000ee60000004200 */
[--C-:B-1----:R-:W-:Y:S02]  /*8eb0*/  FFMA.FTZ R2, R183, c[0x0][0x2d0], -R181.reuse ;  /* 0x0000b400b7027a23 */ /* 0x102fe400000108b5 */
[--C-:B------:R-:W-:Y:S02]  /*8ec0*/  FFMA.FTZ R183, R195, c[0x0][0x2d0], -R180.reuse ;  /* 0x0000b400c3b77a23 */ /* 0x100fe400000108b4 */
[----:B------:R1:W-:Y:S10]  /*8ed0*/  MUFU.EX2 R153, R2 ;  /* 0x0000000200997308 */ /* 0x0003f40000000800 */
[----:B------:R-:W-:Y:S01]  /*8ee0*/  MUFU.EX2 R183, R183 ;  /* 0x000000b700b77308 */ /* 0x000fe20000000800 */
[--C-:B-1----:R-:W-:Y:S02]  /*8ef0*/  FFMA.FTZ R2, R185, c[0x0][0x2d0], -R181.reuse ;  /* 0x0000b400b9027a23 */ /* 0x102fe400000108b5 */
[--C-:B------:R-:W-:Y:S07]  /*8f00*/  FFMA.FTZ R185, R193, c[0x0][0x2d0], -R180.reuse ;  /* 0x0000b400c1b97a23 */ /* 0x100fee00000108b4 */
[----:B------:R1:W4:Y:S01]  /*8f10*/  MUFU.EX2 R165, R2 ;  /* 0x0000000200a57308 */ /* 0x0003220000000800 */
[C---:B---3--:R-:W-:Y:S09]  /*8f20*/  HMMA.16816.F32.BF16 R36, R176.reuse, R136, R36 ;  /* 0x00000088b024723c */ /* 0x048ff20000041824 */
[----:B------:R-:W-:Y:S01]  /*8f30*/  MUFU.EX2 R185, R185 ;  /* 0x000000b900b97308 */ /* 0x000fe20000000800 */
[C---:B------:R-:W-:Y:S01]  /*8f40*/  HMMA.16816.F32.BF16 R40, R176.reuse, R138, R40 ;  /* 0x0000008ab028723c */ /* 0x040fe20000041828 */
[----:B------:R-:W3:Y:S02]  /*8f50*/  LDSM.16.MT88.4 R136, [R250+0x2100] ;  /* 0x00210000fa88783b */ /* 0x000ee40000004200 */
[--C-:B-1----:R-:W-:Y:S06]  /*8f60*/  FFMA.FTZ R2, R186, c[0x0][0x2d0], -R180.reuse ;  /* 0x0000b400ba027a23 */ /* 0x102fec00000108b4 */
[----:B------:R-:W-:Y:S10]  /*8f70*/  MUFU.EX2 R186, R134 ;  /* 0x0000008600ba7308 */ /* 0x000ff40000000800 */
[----:B------:R1:W-:Y:S01]  /*8f80*/  MUFU.EX2 R166, R2 ;  /* 0x0000000200a67308 */ /* 0x0003e20000000800 */
[C---:B---3--:R-:W-:Y:S03]  /*8f90*/  HMMA.16816.F32.BF16 R44, R176.reuse, R136, R44 ;  /* 0x00000088b02c723c */ /* 0x048fe6000004182c */
[--C-:B-1----:R-:W-:Y:S05]  /*8fa0*/  FFMA.FTZ R2, R187, c[0x0][0x2d0], -R180.reuse ;  /* 0x0000b400bb027a23 */ /* 0x102fea00000108b4 */
[C---:B------:R-:W-:Y:S01]  /*8fb0*/  HMMA.16816.F32.BF16 R48, R176.reuse, R138, R48 ;  /* 0x0000008ab030723c */ /* 0x040fe20000041830 */
[----:B------:R-:W1:Y:S01]  /*8fc0*/  LDSM.16.MT88.4 R136, [R157+0x2100] ;  /* 0x002100009d88783b */ /* 0x000e620000004200 */
[----:B------:R3:W1:Y:S02]  /*8fd0*/  MUFU.EX2 R154, R2 ;  /* 0x00000002009a7308 */ /* 0x0006640000000800 */
[--C-:B---3--:R-:W-:Y:S08]  /*8fe0*/  FFMA.FTZ R2, R188, c[0x0][0x2d0], -R181.reuse ;  /* 0x0000b400bc027a23 */ /* 0x108ff000000108b5 */
[----:B------:R3:W-:Y:S01]  /*8ff0*/  MUFU.EX2 R167, R2 ;  /* 0x0000000200a77308 */ /* 0x0007e20000000800 */
[C---:B-1----:R-:W-:Y:S08]  /*9000*/  HMMA.16816.F32.BF16 R52, R176.reuse, R136, R52 ;  /* 0x00000088b034723c */ /* 0x042ff00000041834 */
[C---:B------:R-:W-:Y:S01]  /*9010*/  HMMA.16816.F32.BF16 R56, R176.reuse, R138, R56 ;  /* 0x0000008ab038723c */ /* 0x040fe20000041838 */
[----:B------:R-:W1:Y:S03]  /*9020*/  LDSM.16.MT88.4 R136, [R252+0x2100] ;  /* 0x00210000fc88783b */ /* 0x000e660000004200 */
[--C-:B---3--:R-:W-:Y:S04]  /*9030*/  FFMA.FTZ R2, R189, c[0x0][0x2d0], -R181.reuse ;  /* 0x0000b400bd027a23 */ /* 0x108fe800000108b5 */
[----:B------:R3:W1:Y:S04]  /*9040*/  MUFU.EX2 R152, R2 ;  /* 0x0000000200987308 */ /* 0x0006680000000800 */
[--C-:B---3--:R-:W-:Y:S02]  /*9050*/  FFMA.FTZ R2, R203, c[0x0][0x2d0], -R180.reuse ;  /* 0x0000b400cb027a23 */ /* 0x108fe400000108b4 */
[----:B------:R3:W5:Y:S04]  /*9060*/  LDL.LU R203, [R1+0x128] ;  /* 0x0001280001cb7983 */ /* 0x0007680000300800 */
[----:B------:R2:W-:Y:S01]  /*9070*/  MUFU.EX2 R189, R2 ;  /* 0x0000000200bd7308 */ /* 0x0005e20000000800 */
[----:B------:R-:W3:Y:S01]  /*9080*/  LDL.LU R148, [R1+0x80] ;  /* 0x0000800001947983 */ /* 0x000ee20000300800 */
[C---:B-1----:R-:W-:Y:S08]  /*9090*/  HMMA.16816.F32.BF16 R60, R176.reuse, R136, R60 ;  /* 0x00000088b03c723c */ /* 0x042ff0000004183c */
[C---:B------:R-:W-:Y:S01]  /*90a0*/  HMMA.16816.F32.BF16 R64, R176.reuse, R138, R64 ;  /* 0x0000008ab040723c */ /* 0x040fe20000041840 */
[----:B------:R-:W1:Y:S03]  /*90b0*/  LDSM.16.MT88.4 R136, [R249+0x4100] ;  /* 0x00410000f988783b */ /* 0x000e660000004200 */
[--C-:B--2---:R-:W-:Y:S05]  /*90c0*/  FFMA.FTZ R2, R196, c[0x0][0x2d0], -R180.reuse ;  /* 0x0000b400c4027a23 */ /* 0x104fea00000108b4 */
[----:B------:R2:W5:Y:S01]  /*90d0*/  LDL.LU R196, [R1+0x124] ;  /* 0x0001240001c47983 */ /* 0x0005620000300800 */
[----:B------:R1:W-:Y:S02]  /*90e0*/  MUFU.EX2 R158, R2 ;  /* 0x00000002009e7308 */ /* 0x0003e40000000800 */
[C---:B-1----:R-:W-:Y:S03]  /*90f0*/  HMMA.16816.F32.BF16 R68, R176.reuse, R136, R68 ;  /* 0x00000088b044723c */ /* 0x042fe60000041844 */
[--C-:B------:R-:W-:Y:S05]  /*9100*/  FFMA.FTZ R2, R191, c[0x0][0x2d0], -R181.reuse ;  /* 0x0000b400bf027a23 */ /* 0x100fea00000108b5 */
[----:B------:R1:W-:Y:S01]  /*9110*/  MUFU.EX2 R188, R2 ;  /* 0x0000000200bc7308 */ /* 0x0003e20000000800 */
[C---:B------:R-:W-:Y:S01]  /*9120*/  HMMA.16816.F32.BF16 R72, R176.reuse, R138, R72 ;  /* 0x0000008ab048723c */ /* 0x040fe20000041848 */
[----:B------:R-:W2:Y:S02]  /*9130*/  LDSM.16.MT88.4 R136, [R250+0x4100] ;  /* 0x00410000fa88783b */ /* 0x000ea40000004200 */
[--C-:B-1----:R-:W-:Y:S06]  /*9140*/  FFMA.FTZ R2, R190, c[0x0][0x2d0], -R181.reuse ;  /* 0x0000b400be027a23 */ /* 0x102fec00000108b5 */
[----:B------:R1:W-:Y:S01]  /*9150*/  MUFU.EX2 R190, R2 ;  /* 0x0000000200be7308 */ /* 0x0003e20000000800 */
[C---:B--2---:R-:W-:Y:S08]  /*9160*/  HMMA.16816.F32.BF16 R76, R176.reuse, R136, R76 ;  /* 0x00000088b04c723c */ /* 0x044ff0000004184c */
[C---:B------:R-:W-:Y:S01]  /*9170*/  HMMA.16816.F32.BF16 R80, R176.reuse, R138, R80 ;  /* 0x0000008ab050723c */ /* 0x040fe20000041850 */
[----:B------:R-:W2:Y:S03]  /*9180*/  LDSM.16.MT88.4 R136, [R157+0x4100] ;  /* 0x004100009d88783b */ /* 0x000ea60000004200 */
[--C-:B-1----:R-:W-:Y:S04]  /*9190*/  FFMA.FTZ R2, R197, c[0x0][0x2d0], -R180.reuse ;  /* 0x0000b400c5027a23 */ /* 0x102fe800000108b4 */
[----:B------:R1:W-:Y:S01]  /*91a0*/  MUFU.EX2 R191, R2 ;  /* 0x0000000200bf7308 */ /* 0x0003e20000000800 */
[----:B------:R1:W5:Y:S04]  /*91b0*/  LDL.LU R197, [R1+0x120] ;  /* 0x0001200001c57983 */ /* 0x0003680000300800 */
[----:B------:R-:W4:Y:S01]  /*91c0*/  LDL.LU R156, [R1+0x84] ;  /* 0x00008400019c7983 */ /* 0x000f220000300800 */
[--C-:B-1----:R-:W-:Y:S03]  /*91d0*/  FFMA.FTZ R2, R198, c[0x0][0x2d0], -R180.reuse ;  /* 0x0000b400c6027a23 */ /* 0x102fe600000108b4 */
[----:B------:R1:W5:Y:S01]  /*91e0*/  LDL.LU R198, [R1+0x11c] ;  /* 0x00011c0001c67983 */ /* 0x0003620000300800 */
[----:B------:R-:W-:Y:S01]  /*91f0*/  FFMA.FTZ R180, R172, c[0x0][0x2d0], -R180 ;  /* 0x0000b400acb47a23 */ /* 0x000fe200000108b4 */
[----:B------:R1:W-:Y:S02]  /*9200*/  MUFU.EX2 R159, R2 ;  /* 0x00000002009f7308 */ /* 0x0003e40000000800 */
[----:B------:R1:W5:Y:S01]  /*9210*/  LDL.LU R199, [R1+0x118] ;  /* 0x0001180001c77983 */ /* 0x0003620000300800 */
[C---:B--2---:R-:W-:Y:S07]  /*9220*/  HMMA.16816.F32.BF16 R84, R176.reuse, R136, R84 ;  /* 0x00000088b054723c */ /* 0x044fee0000041854 */
[----:B------:R-:W2:Y:S01]  /*9230*/  MUFU.EX2 R180, R180 ;  /* 0x000000b400b47308 */ /* 0x000ea20000000800 */
[C---:B------:R-:W-:Y:S01]  /*9240*/  HMMA.16816.F32.BF16 R88, R176.reuse, R138, R88 ;  /* 0x0000008ab058723c */ /* 0x040fe20000041858 */
[----:B------:R-:W2:Y:S03]  /*9250*/  LDSM.16.MT88.4 R136, [R252+0x4100] ;  /* 0x00410000fc88783b */ /* 0x000ea60000004200 */
[----:B-1----:R-:W-:Y:S05]  /*9260*/  FFMA.FTZ R2, R192, c[0x0][0x2d0], -R181 ;  /* 0x0000b400c0027a23 */ /* 0x002fea00000108b5 */
[----:B------:R1:W5:Y:S01]  /*9270*/  LDL.LU R192, [R1+0x114] ;  /* 0x0001140001c07983 */ /* 0x0003620000300800 */
[----:B------:R3:W-:Y:S03]  /*9280*/  MUFU.EX2 R187, R2 ;  /* 0x0000000200bb7308 */ /* 0x0007e60000000800 */
[----:B------:R1:W5:Y:S04]  /*9290*/  LDL.LU R193, [R1+0x110] ;  /* 0x0001100001c17983 */ /* 0x0003680000300800 */
[----:B------:R1:W5:Y:S04]  /*92a0*/  LDL.LU R194, [R1+0x10c] ;  /* 0x00010c0001c27983 */ /* 0x0003680000300800 */
[----:B------:R1:W5:Y:S04]  /*92b0*/  LDL.LU R195, [R1+0x108] ;  /* 0x0001080001c37983 */ /* 0x0003680000300800 */
[----:B------:R1:W5:Y:S01]  /*92c0*/  LDL.LU R172, [R1+0x104] ;  /* 0x0001040001ac7983 */ /* 0x0003620000300800 */
[C---:B--2---:R-:W-:Y:S08]  /*92d0*/  HMMA.16816.F32.BF16 R92, R176.reuse, R136, R92 ;  /* 0x00000088b05c723c */ /* 0x044ff0000004185c */
[C---:B------:R-:W-:Y:S01]  /*92e0*/  HMMA.16816.F32.BF16 R96, R176.reuse, R138, R96 ;  /* 0x0000008ab060723c */ /* 0x040fe20000041860 */
[----:B------:R-:W2:Y:S07]  /*92f0*/  LDSM.16.MT88.4 R136, [R249+0x6100] ;  /* 0x00610000f988783b */ /* 0x000eae0000004200 */
[C---:B--2---:R-:W-:Y:S08]  /*9300*/  HMMA.16816.F32.BF16 R100, R176.reuse, R136, R100 ;  /* 0x00000088b064723c */ /* 0x044ff00000041864 */
[C---:B------:R-:W-:Y:S01]  /*9310*/  HMMA.16816.F32.BF16 R104, R176.reuse, R138, R104 ;  /* 0x0000008ab068723c */ /* 0x040fe20000041868 */
[----:B------:R-:W2:Y:S07]  /*9320*/  LDSM.16.MT88.4 R136, [R250+0x6100] ;  /* 0x00610000fa88783b */ /* 0x000eae0000004200 */
[C---:B--2---:R-:W-:Y:S04]  /*9330*/  HMMA.16816.F32.BF16 R108, R176.reuse, R136, R108 ;  /* 0x00000088b06c723c */ /* 0x044fe8000004186c */
[----:B---3--:R-:W-:Y:S02]  /*9340*/  FFMA.FTZ R2, R3, R148, R149 ;  /* 0x0000009403027223 */ /* 0x008fe40000010095 */
[----:B------:R-:W-:Y:S02]  /*9350*/  LDSM.16.MT88.4 R148, [R157+0x1100] ;  /* 0x001100009d94783b */ /* 0x000fe40000004200 */
[C---:B------:R-:W-:Y:S06]  /*9360*/  HMMA.16816.F32.BF16 R112, R176.reuse, R138, R112 ;  /* 0x0000008ab070723c */ /* 0x040fec0000041870 */
[----:B------:R-:W2:Y:S02]  /*9370*/  LDSM.16.MT88.4 R136, [R157+0x6100] ;  /* 0x006100009d88783b */ /* 0x000ea40000004200 */
[C---:B--2---:R-:W-:Y:S08]  /*9380*/  HMMA.16816.F32.BF16 R116, R176.reuse, R136, R116 ;  /* 0x00000088b074723c */ /* 0x044ff00000041874 */
[C---:B------:R-:W-:Y:S01]  /*9390*/  HMMA.16816.F32.BF16 R120, R176.reuse, R138, R120 ;  /* 0x0000008ab078723c */ /* 0x040fe20000041878 */
[----:B------:R-:W2:Y:S07]  /*93a0*/  LDSM.16.MT88.4 R136, [R252+0x6100] ;  /* 0x00610000fc88783b */ /* 0x000eae0000004200 */
[C---:B--2---:R-:W-:Y:S07]  /*93b0*/  HMMA.16816.F32.BF16 R124, R176.reuse, R136, R124 ;  /* 0x00000088b07c723c */ /* 0x044fee000004187c */
[----:B------:R-:W-:Y:S01]  /*93c0*/  F2FP.BF16.PACK_AB R136, R164, R162 ;  /* 0x000000a2a488723e */ /* 0x000fe200000010ff */
[----:B------:R-:W-:Y:S04]  /*93d0*/  HMMA.16816.F32.BF16 R128, R176, R138, R128 ;  /* 0x0000008ab080723c */ /* 0x000fe80000041880 */
[----:B----4-:R-:W-:Y:S03]  /*93e0*/  F2FP.BF16.PACK_AB R137, R165, R153 ;  /* 0x00000099a589723e */ /* 0x010fe600000010ff */
[----:B------:R-:W-:Y:S02]  /*93f0*/  F2FP.BF16.PACK_AB R138, R154, R166 ;  /* 0x000000a69a8a723e */ /* 0x000fe400000010ff */
[----:B------:R-:W-:Y:S03]  /*9400*/  F2FP.BF16.PACK_AB R139, R152, R167 ;  /* 0x000000a7988b723e */ /* 0x000fe600000010ff */
[----:B------:R-:W-:Y:S01]  /*9410*/  F2FP.BF16.PACK_AB R176, R184, R185 ;  /* 0x000000b9b8b0723e */ /* 0x000fe200000010ff */
[----:B------:R-:W-:Y:S01]  /*9420*/  FFMA.FTZ R156, R0, R156, R161 ;  /* 0x0000009c009c7223 */ /* 0x000fe200000100a1 */
[----:B------:R-:W-:Y:S01]  /*9430*/  MOV R161, R155 ;  /* 0x0000009b00a17202 */ /* 0x000fe20000000f00 */
[--C-:B------:R-:W-:Y:S01]  /*9440*/  FFMA.FTZ R0, R173, c[0x0][0x2d0], -R181.reuse ;  /* 0x0000b400ad007a23 */ /* 0x100fe200000108b5 */
[C---:B------:R-:W-:Y:S01]  /*9450*/  HMMA.16816.F32.BF16 R4, R136.reuse, R140, R4 ;  /* 0x0000008c8804723c */ /* 0x040fe20000041804 */
[----:B------:R1:W5:Y:S02]  /*9460*/  LDL.LU R173, [R1+0x100] ;  /* 0x0001000001ad7983 */ /* 0x0003640000300800 */
[----:B------:R2:W-:Y:S02]  /*9470*/  MUFU.EX2 R3, R0 ;  /* 0x0000000000037308 */ /* 0x0005e40000000800 */
[----:B------:R-:W-:Y:S03]  /*9480*/  F2FP.BF16.PACK_AB R178, R180, R183 ;  /* 0x000000b7b4b2723e */ /* 0x000fe600000010ff */
[C---:B------:R-:W-:Y:S01]  /*9490*/  HMMA.16816.F32.BF16 R8, R136.reuse, R142, R8 ;  /* 0x0000008e8808723c */ /* 0x040fe20000041808 */
[----:B------:R-:W3:Y:S03]  /*94a0*/  LDSM.16.MT88.4 R140, [R250+0x900] ;  /* 0x00090000fa8c783b */ /* 0x000ee60000004200 */
[--C-:B--2---:R-:W-:Y:S05]  /*94b0*/  FFMA.FTZ R0, R174, c[0x0][0x2d0], -R181.reuse ;  /* 0x0000b400ae007a23 */ /* 0x104fea00000108b5 */
[----:B------:R1:W5:Y:S01]  /*94c0*/  LDL.LU R174, [R1+0xfc] ;  /* 0x0000fc0001ae7983 */ /* 0x0003620000300800 */
[----:B------:R2:W4:Y:S01]  /*94d0*/  MUFU.EX2 R182, R0 ;  /* 0x0000000000b67308 */ /* 0x0005220000000800 */
[C---:B---3--:R-:W-:Y:S03]  /*94e0*/  HMMA.16816.F32.BF16 R12, R136.reuse, R140, R12 ;  /* 0x0000008c880c723c */ /* 0x048fe6000004180c */
[--C-:B--2---:R-:W-:Y:S01]  /*94f0*/  FFMA.FTZ R0, R175, c[0x0][0x2d0], -R181.reuse ;  /* 0x0000b400af007a23 */ /* 0x104fe200000108b5 */
[----:B----4-:R-:W-:Y:S04]  /*9500*/  F2FP.BF16.PACK_AB R177, R182, R3 ;  /* 0x00000003b6b1723e */ /* 0x010fe800000010ff */
[C---:B------:R-:W-:Y:S01]  /*9510*/  HMMA.16816.F32.BF16 R16, R136.reuse, R142, R16 ;  /* 0x0000008e8810723c */ /* 0x040fe20000041810 */
[----:B------:R-:W2:Y:S01]  /*9520*/  LDSM.16.MT88.4 R140, [R157+0x900] ;  /* 0x000900009d8c783b */ /* 0x000ea20000004200 */
[----:B------:R3:W-:Y:S02]  /*9530*/  MUFU.EX2 R134, R0 ;  /* 0x0000000000867308 */ /* 0x0007e40000000800 */
[----:B------:R-:W-:Y:S05]  /*9540*/  FFMA.FTZ R181, R135, c[0x0][0x2d0], -R181 ;  /* 0x0000b40087b57a23 */ /* 0x000fea00000108b5 */
[----:B------:R1:W5:Y:S03]  /*9550*/  LDL.LU R175, [R1+0xf8] ;  /* 0x0000f80001af7983 */ /* 0x0003660000300800 */
[----:B------:R-:W4:Y:S01]  /*9560*/  MUFU.EX2 R181, R181 ;  /* 0x000000b500b57308 */ /* 0x000f220000000800 */
[----:B---3--:R-:W-:Y:S02]  /*9570*/  FADD.FTZ R0, R168, R2 ;  /* 0x00000002a8007221 */ /* 0x008fe40000010000 */
[----:B------:R1:W5:Y:S01]  /*9580*/  LDL.LU R168, [R1+0xf4] ;  /* 0x0000f40001a87983 */ /* 0x0003620000300800 */
[----:B------:R-:W-:Y:S01]  /*9590*/  FADD.FTZ R2, R169, R156 ;  /* 0x0000009ca9027221 */ /* 0x000fe20000010000 */
[----:B------:R-:W-:Y:S01]  /*95a0*/  MOV R156, R162 ;  /* 0x000000a2009c7202 */ /* 0x000fe20000000f00 */
[----:B------:R-:W-:Y:S01]  /*95b0*/  FADD.FTZ R0, R161, R0 ;  /* 0x00000000a1007221 */ /* 0x000fe20000010000 */
[----:B------:R1:W5:Y:S01]  /*95c0*/  LDL.LU R169, [R1+0xf0] ;  /* 0x0000f00001a97983 */ /* 0x0003620000300800 */
[----:B------:R-:W-:Y:S02]  /*95d0*/  FADD.FTZ R135, R170, R2 ;  /* 0x00000002aa877221 */ /* 0x000fe40000010000 */
[----:B------:R-:W-:Y:S01]  /*95e0*/  FADD.FTZ R2, R171, R0 ;  /* 0x00000000ab027221 */ /* 0x000fe20000010000 */
[----:B------:R1:W5:Y:S01]  /*95f0*/  LDL.LU R170, [R1+0xec] ;  /* 0x0000ec0001aa7983 */ /* 0x0003620000300800 */
[----:B------:R-:W-:Y:S02]  /*9600*/  MOV R0, R160 ;  /* 0x000000a000007202 */ /* 0x000fe40000000f00 */
[----:B----4-:R-:W-:Y:S01]  /*9610*/  F2FP.BF16.PACK_AB R179, R181, R134 ;  /* 0x00000086b5b3723e */ /* 0x010fe200000010ff */
[----:B------:R-:W-:Y:S01]  /*9620*/  LDSM.16.MT88.4 R160, [R157+0x1900] ;  /* 0x001900009da0783b */ /* 0x000fe20000004200 */
[C---:B--2---:R-:W-:Y:S03]  /*9630*/  HMMA.16816.F32.BF16 R20, R136.reuse, R140, R20 ;  /* 0x0000008c8814723c */ /* 0x044fe60000041814 */
[----:B------:R-:W-:Y:S04]  /*9640*/  FADD.FTZ R0, R0, R135 ;  /* 0x0000008700007221 */ /* 0x000fe80000010000 */
[----:B------:R1:W5:Y:S01]  /*9650*/  LDL.LU R171, [R1+0xe8] ;  /* 0x0000e80001ab7983 */ /* 0x0003620000300800 */
[C---:B------:R-:W-:Y:S03]  /*9660*/  HMMA.16816.F32.BF16 R24, R136.reuse, R142, R24 ;  /* 0x0000008e8818723c */ /* 0x040fe60000041818 */
[----:B------:R-:W2:Y:S05]  /*9670*/  LDSM.16.MT88.4 R140, [R252+0x900] ;  /* 0x00090000fc8c783b */ /* 0x000eaa0000004200 */
        /* <DEDUP_REMOVED lines=37> */
[----:B------:R-:W-:Y:S01]  /*98d0*/  HMMA.16816.F32.BF16 R128, R136, R142, R128 ;  /* 0x0000008e8880723c */ /* 0x000fe20000041880 */
[----:B------:R-:W2:Y:S06]  /*98e0*/  LDSM.16.MT88.4 R140, [R249+0x1100] ;  /* 0x00110000f98c783b */ /* 0x000eac0000004200 */
[----:B------:R-:W-:Y:S02]  /*98f0*/  F2FP.BF16.PACK_AB R136, R158, R189 ;  /* 0x000000bd9e88723e */ /* 0x000fe400000010ff */
[----:B------:R-:W-:Y:S03]  /*9900*/  F2FP.BF16.PACK_AB R137, R190, R188 ;  /* 0x000000bcbe89723e */ /* 0x000fe600000010ff */
[----:B------:R-:W-:Y:S02]  /*9910*/  F2FP.BF16.PACK_AB R138, R159, R191 ;  /* 0x000000bf9f8a723e */ /* 0x000fe400000010ff */
[----:B------:R-:W-:Y:S07]  /*9920*/  F2FP.BF16.PACK_AB R139, R187, R186 ;  /* 0x000000babb8b723e */ /* 0x000fee00000010ff */
[C---:B--2---:R-:W-:Y:S08]  /*9930*/  HMMA.16816.F32.BF16 R4, R136.reuse, R140, R4 ;  /* 0x0000008c8804723c */ /* 0x044ff00000041804 */
[C---:B------:R-:W-:Y:S01]  /*9940*/  HMMA.16816.F32.BF16 R8, R136.reuse, R142, R8 ;  /* 0x0000008e8808723c */ /* 0x040fe20000041808 */
[----:B------:R-:W2:Y:S07]  /*9950*/  LDSM.16.MT88.4 R140, [R252+0x1100] ;  /* 0x00110000fc8c783b */ /* 0x000eae0000004200 */
[C---:B------:R-:W-:Y:S08]  /*9960*/  HMMA.16816.F32.BF16 R12, R136.reuse, R144, R12 ;  /* 0x00000090880c723c */ /* 0x040ff0000004180c */
[C---:B------:R-:W-:Y:S01]  /*9970*/  HMMA.16816.F32.BF16 R16, R136.reuse, R146, R16 ;  /* 0x000000928810723c */ /* 0x040fe20000041810 */
[----:B------:R-:W3:Y:S07]  /*9980*/  LDSM.16.MT88.4 R144, [R249+0x3100] ;  /* 0x00310000f990783b */ /* 0x000eee0000004200 */
[C---:B------:R-:W-:Y:S08]  /*9990*/  HMMA.16816.F32.BF16 R20, R136.reuse, R148, R20 ;  /* 0x000000948814723c */ /* 0x040ff00000041814 */
[C---:B------:R-:W-:Y:S01]  /*99a0*/  HMMA.16816.F32.BF16 R24, R136.reuse, R150, R24 ;  /* 0x000000968818723c */ /* 0x040fe20000041818 */
[----:B------:R-:W4:Y:S07]  /*99b0*/  LDSM.16.MT88.4 R148, [R250+0x3100] ;  /* 0x00310000fa94783b */ /* 0x000f2e0000004200 */
        /* <DEDUP_REMOVED lines=33> */
[C---:B----4-:R-:W-:Y:S07]  /*9bd0*/  HMMA.16816.F32.BF16 R116, R136.reuse, R148, R116 ;  /* 0x000000948874723c */ /* 0x050fee0000041874 */
[----:B------:R-:W-:Y:S01]  /*9be0*/  MOV R148, R154 ;  /* 0x0000009a00947202 */ /* 0x000fe20000000f00 */
[C---:B------:R-:W-:Y:S04]  /*9bf0*/  HMMA.16816.F32.BF16 R120, R136.reuse, R150, R120 ;  /* 0x000000968878723c */ /* 0x040fe80000041878 */
[----:B------:R-:W-:Y:S03]  /*9c00*/  MOV R149, R153 ;  /* 0x0000009900957202 */ /* 0x000fe60000000f00 */
[----:B------:R-:W-:Y:S01]  /*9c10*/  MOV R151, R152 ;  /* 0x0000009800977202 */ /* 0x000fe20000000f00 */
[C---:B--2---:R-:W-:Y:S01]  /*9c20*/  HMMA.16816.F32.BF16 R124, R136.reuse, R140, R124 ;  /* 0x0000008c887c723c */ /* 0x044fe2000004187c */
[----:B------:R-:W2:Y:S07]  /*9c30*/  LDSM.16.MT88.4 R152, [R250+0x1900] ;  /* 0x00190000fa98783b */ /* 0x000eae0000004200 */
[----:B------:R-:W-:Y:S08]  /*9c40*/  HMMA.16816.F32.BF16 R128, R136, R142, R128 ;  /* 0x0000008e8880723c */ /* 0x000ff00000041880 */
[C---:B---3--:R-:W-:Y:S01]  /*9c50*/  HMMA.16816.F32.BF16 R140, R176.reuse, R144, R4 ;  /* 0x00000090b08c723c */ /* 0x048fe20000041804 */
[----:B------:R-:W3:Y:S06]  /*9c60*/  LDSM.16.MT88.4 R4, [R252+0x1900] ;  /* 0x00190000fc04783b */ /* 0x000eec0000004200 */
[----:B------:R-:W-:Y:S01]  /*9c70*/  MOV R144, R151 ;  /* 0x0000009700907202 */ /* 0x000fe20000000f00 */
[C---:B------:R-:W-:Y:S01]  /*9c80*/  HMMA.16816.F32.BF16 R136, R176.reuse, R146, R8 ;  /* 0x00000092b088723c */ /* 0x040fe20000041808 */
[----:B------:R-:W4:Y:S03]  /*9c90*/  LDSM.16.MT88.4 R8, [R249+0x3900] ;  /* 0x00390000f908783b */ /* 0x000f260000004200 */
[----:B------:R-:W-:Y:S03]  /*9ca0*/  MOV R145, R148 ;  /* 0x0000009400917202 */ /* 0x000fe60000000f00 */
[----:B------:R-:W-:Y:S02]  /*9cb0*/  MOV R147, R149 ;  /* 0x0000009500937202 */ /* 0x000fe40000000f00 */
[C---:B--2---:R-:W-:Y:S07]  /*9cc0*/  HMMA.16816.F32.BF16 R148, R176.reuse, R152, R12 ;  /* 0x00000098b094723c */ /* 0x044fee000004180c */
[----:B------:R-:W-:Y:S01]  /*9cd0*/  MOV R15, R147 ;  /* 0x00000093000f7202 */ /* 0x000fe20000000f00 */
[----:B------:R-:W-:Y:S01]  /*9ce0*/  IMAD.MOV.U32 R153, RZ, RZ, R145 ;  /* 0x000000ffff997224 */ /* 0x000fe200078e0091 */
[----:B------:R-:W-:Y:S02]  /*9cf0*/  MOV R152, R144 ;  /* 0x0000009000987202 */ /* 0x000fe40000000f00 */
[C---:B------:R-:W-:Y:S07]  /*9d00*/  HMMA.16816.F32.BF16 R144, R176.reuse, R154, R16 ;  /* 0x0000009ab090723c */ /* 0x040fee0000041810 */
[----:B------:R-:W-:Y:S02]  /*9d10*/  MOV R16, R156 ;  /* 0x0000009c00107202 */ /* 0x000fe40000000f00 */
[----:B------:R-:W-:Y:S03]  /*9d20*/  MOV R17, R159 ;  /* 0x0000009f00117202 */ /* 0x000fe60000000f00 */
[----:B------:R-:W-:Y:S02]  /*9d30*/  MOV R18, R158 ;  /* 0x0000009e00127202 */ /* 0x000fe40000000f00 */
[----:B------:R-:W-:Y:S02]  /*9d40*/  MOV R19, R157 ;  /* 0x0000009d00137202 */ /* 0x000fe40000000f00 */
[C---:B------:R-:W-:Y:S03]  /*9d50*/  HMMA.16816.F32.BF16 R156, R176.reuse, R160, R20 ;  /* 0x000000a0b09c723c */ /* 0x040fe60000041814 */
[----:B------:R-:W-:Y:S02]  /*9d60*/  MOV R155, R15 ;  /* 0x0000000f009b7202 */ /* 0x000fe40000000f00 */
[----:B------:R-:W2:Y:S02]  /*9d70*/  LDSM.16.MT88.4 R12, [R250+0x3900] ;  /* 0x00390000fa0c783b */ /* 0x000ea40000004200 */
[----:B------:R-:W-:Y:S01]  /*9d80*/  MOV R160, R155 ;  /* 0x0000009b00a07202 */ /* 0x000fe20000000f00 */
[----:B------:R-:W-:Y:S01]  /*9d90*/  IMAD.MOV.U32 R20, RZ, RZ, R153 ;  /* 0x000000ffff147224 */ /* 0x000fe200078e0099 */
[----:B------:R-:W-:Y:S02]  /*9da0*/  MOV R21, R152 ;  /* 0x0000009800157202 */ /* 0x000fe40000000f00 */
[C---:B------:R-:W-:Y:S03]  /*9db0*/  HMMA.16816.F32.BF16 R152, R176.reuse, R162, R24 ;  /* 0x000000a2b098723c */ /* 0x040fe60000041818 */
[----:B------:R-:W-:Y:S02]  /*9dc0*/  MOV R161, R16 ;  /* 0x0000001000a17202 */ /* 0x000fe40000000f00 */
[----:B------:R-:W-:Y:S02]  /*9dd0*/  MOV R23, R17 ;  /* 0x0000001100177202 */ /* 0x000fe40000000f00 */
[----:B------:R-:W-:Y:S02]  /*9de0*/  MOV R163, R19 ;  /* 0x0000001300a37202 */ /* 0x000fe40000000f00 */
[----:B------:R-:W-:Y:S03]  /*9df0*/  MOV R22, R18 ;  /* 0x0000001200167202 */ /* 0x000fe60000000f00 */
[----:B------:R1:W2:Y:S01]  /*9e00*/  LDSM.16.MT88.4 R16, [R163+0x3900] ;  /* 0x00390000a310783b */ /* 0x0002a20000004200 */
[----:B------:R-:W-:Y:S02]  /*9e10*/  MOV R27, R167 ;  /* 0x000000a7001b7202 */ /* 0x000fe40000000f00 */
[----:B------:R-:W-:Y:S02]  /*9e20*/  MOV R26, R166 ;  /* 0x000000a6001a7202 */ /* 0x000fe40000000f00 */
[----:B------:R-:W-:Y:S02]  /*9e30*/  MOV R25, R165 ;  /* 0x000000a500197202 */ /* 0x000fe40000000f00 */
[----:B------:R-:W-:Y:S02]  /*9e40*/  MOV R24, R164 ;  /* 0x000000a400187202 */ /* 0x000fe40000000f00 */
[C---:B---3--:R-:W-:Y:S07]  /*9e50*/  HMMA.16816.F32.BF16 R164, R176.reuse, R4, R28 ;  /* 0x00000004b0a4723c */ /* 0x048fee000004181c */
[----:B------:R-:W-:Y:S02]  /*9e60*/  MOV R29, R163 ;  /* 0x000000a3001d7202 */ /* 0x000fe40000000f00 */
[----:B------:R-:W-:Y:S03]  /*9e70*/  MOV R31, R160 ;  /* 0x000000a0001f7202 */ /* 0x000fe60000000f00 */
[----:B------:R-:W-:Y:S02]  /*9e80*/  MOV R30, R161 ;  /* 0x000000a1001e7202 */ /* 0x000fe40000000f00 */
[C---:B-1----:R-:W-:Y:S01]  /*9e90*/  HMMA.16816.F32.BF16 R160, R176.reuse, R6, R32 ;  /* 0x00000006b0a0723c */ /* 0x042fe20000041820 */
[----:B------:R-:W1:Y:S02]  /*9ea0*/  LDSM.16.MT88.4 R4, [R252+0x3900] ;  /* 0x00390000fc04783b */ /* 0x000e640000004200 */
[----:B------:R-:W-:Y:S02]  /*9eb0*/  FADD.FTZ R2, R30, R2 ;  /* 0x000000021e027221 */ /* 0x000fe40000010000 */
[----:B------:R-:W-:Y:S02]  /*9ec0*/  FADD.FTZ R0, R31, R0 ;  /* 0x000000001f007221 */ /* 0x000fe40000010000 */
[----:B------:R-:W-:Y:S01]  /*9ed0*/  FADD.FTZ R2, R24, R2 ;  /* 0x0000000218027221 */ /* 0x000fe20000010000 */
[C---:B----4-:R-:W-:Y:S04]  /*9ee0*/  HMMA.16816.F32.BF16 R36, R176.reuse, R8, R36 ;  /* 0x00000008b024723c */ /* 0x050fe80000041824 */
[----:B------:R-:W-:Y:S02]  /*9ef0*/  FADD.FTZ R2, R26, R2 ;  /* 0x000000021a027221 */ /* 0x000fe40000010000 */
[----:B------:R-:W-:Y:S02]  /*9f00*/  FADD.FTZ R0, R25, R0 ;  /* 0x0000000019007221 */ /* 0x000fe40000010000 */
[C---:B------:R-:W-:Y:S01]  /*9f10*/  HMMA.16816.F32.BF16 R40, R176.reuse, R10, R40 ;  /* 0x0000000ab028723c */ /* 0x040fe20000041828 */
[----:B------:R-:W3:Y:S03]  /*9f20*/  LDSM.16.MT88.4 R8, [R249+0x5900] ;  /* 0x00590000f908783b */ /* 0x000ee60000004200 */
[----:B------:R-:W-:Y:S02]  /*9f30*/  FADD.FTZ R2, R20, R2 ;  /* 0x0000000214027221 */ /* 0x000fe40000010000 */
[----:B------:R-:W-:Y:S02]  /*9f40*/  FADD.FTZ R0, R27, R0 ;  /* 0x000000001b007221 */ /* 0x000fe40000010000 */
        /* <DEDUP_REMOVED lines=11> */
[----:B------:R-:W4:Y:S03]  /*a000*/  LDSM.16.MT88.4 R16, [R29+0x5900] ;  /* 0x005900001d10783b */ /* 0x000f260000004200 */
[----:B------:R-:W-:Y:S02]  /*a010*/  FADD.FTZ R2, R23, R2 ;  /* 0x0000000217027221 */ /* 0x000fe40000010000 */
[----:B------:R-:W-:Y:S02]  /*a020*/  FADD.FTZ R0, R186, R0 ;  /* 0x00000000ba007221 */ /* 0x000fe40000010000 */
[C---:B-1----:R-:W-:Y:S04]  /*a030*/  HMMA.16816.F32.BF16 R60, R176.reuse, R4, R60 ;  /* 0x00000004b03c723c */ /* 0x042fe8000004183c */
[----:B------:R-:W-:Y:S02]  /*a040*/  FADD.FTZ R2, R185, R2 ;  /* 0x00000002b9027221 */ /* 0x000fe40000010000 */
[----:B------:R-:W-:Y:S02]  /*a050*/  FADD.FTZ R0, R187, R0 ;  /* 0x00000000bb007221 */ /* 0x000fe40000010000 */
[C---:B------:R-:W-:Y:S01]  /*a060*/  HMMA.16816.F32.BF16 R64, R176.reuse, R6, R64 ;  /* 0x00000006b040723c */ /* 0x040fe20000041840 */
[----:B------:R-:W1:Y:S03]  /*a070*/  LDSM.16.MT88.4 R4, [R252+0x5900] ;  /* 0x00590000fc04783b */ /* 0x000e660000004200 */
[----:B------:R-:W-:Y:S02]  /*a080*/  FADD.FTZ R3, R3, R0 ;  /* 0x0000000003037221 */ /* 0x000fe40000010000 */
[----:B------:R-:W-:Y:S02]  /*a090*/  FADD.FTZ R0, R184, R2 ;  /* 0x00000002b8007221 */ /* 0x000fe40000010000 */
[C---:B---3--:R-:W-:Y:S04]  /*a0a0*/  HMMA.16816.F32.BF16 R68, R176.reuse, R8, R68 ;  /* 0x00000008b044723c */ /* 0x048fe80000041844 */
[----:B------:R-:W-:Y:S02]  /*a0b0*/  FADD.FTZ R2, R183, R0 ;  /* 0x00000000b7027221 */ /* 0x000fe40000010000 */
[----:B------:R-:W-:Y:S02]  /*a0c0*/  FADD.FTZ R3, R182, R3 ;  /* 0x00000003b6037221 */ /* 0x000fe40000010000 */
[C---:B------:R-:W-:Y:S01]  /*a0d0*/  HMMA.16816.F32.BF16 R72, R176.reuse, R10, R72 ;  /* 0x0000000ab048723c */ /* 0x040fe20000041848 */
[----:B------:R-:W3:Y:S03]  /*a0e0*/  LDSM.16.MT88.4 R8, [R249+0x7900] ;  /* 0x00790000f908783b */ /* 0x000ee60000004200 */
[----:B------:R-:W-:Y:S02]  /*a0f0*/  FADD.FTZ R2, R180, R2 ;  /* 0x00000002b4027221 */ /* 0x000fe40000010000 */
[----:B------:R-:W-:Y:S01]  /*a100*/  FADD.FTZ R0, R134, R3 ;  /* 0x0000000386007221 */ /* 0x000fe20000010000 */
[----:B------:R-:W-:Y:S01]  /*a110*/  MOV R134, R132 ;  /* 0x0000008400867202 */ /* 0x000fe20000000f00 */
[C---:B--2---:R-:W-:Y:S01]  /*a120*/  HMMA.16816.F32.BF16 R76, R176.reuse, R12, R76 ;  /* 0x0000000cb04c723c */ /* 0x044fe2000004184c */
[----:B------:R-:W-:Y:S03]  /*a130*/  STL [R1+0x80], R2 ;  /* 0x0000800201007387 */ /* 0x000fe60000100800 */
[----:B------:R-:W-:Y:S01]  /*a140*/  FADD.FTZ R0, R181, R0 ;  /* 0x00000000b5007221 */ /* 0x000fe20000010000 */
[----:B------:R-:W-:Y:S03]  /*a150*/  MOV R3, R133 ;  /* 0x0000008500037202 */ /* 0x000fe60000000f00 */
[C---:B------:R-:W-:Y:S01]  /*a160*/  HMMA.16816.F32.BF16 R80, R176.reuse, R14, R80 ;  /* 0x0000000eb050723c */ /* 0x040fe20000041850 */
[----:B------:R-:W2:Y:S07]  /*a170*/  LDSM.16.MT88.4 R12, [R250+0x7900] ;  /* 0x00790000fa0c783b */ /* 0x000eae0000004200 */
[C---:B----4-:R-:W-:Y:S01]  /*a180*/  HMMA.16816.F32.BF16 R84, R176.reuse, R16, R84 ;  /* 0x00000010b054723c */ /* 0x050fe20000041854 */
[----:B------:R-:W-:Y:S07]  /*a190*/  STL [R1+0x84], R0 ;  /* 0x0000840001007387 */ /* 0x000fee0000100800 */
[C---:B------:R-:W-:Y:S01]  /*a1a0*/  HMMA.16816.F32.BF16 R88, R176.reuse, R18, R88 ;  /* 0x00000012b058723c */ /* 0x040fe20000041858 */
[----:B------:R-:W4:Y:S07]  /*a1b0*/  LDSM.16.MT88.4 R16, [R29+0x7900] ;  /* 0x007900001d10783b */ /* 0x000f2e0000004200 */
[C---:B-1----:R-:W-:Y:S08]  /*a1c0*/  HMMA.16816.F32.BF16 R92, R176.reuse, R4, R92 ;  /* 0x00000004b05c723c */ /* 0x042ff0000004185c */
[C---:B------:R-:W-:Y:S01]  /*a1d0*/  HMMA.16816.F32.BF16 R96, R176.reuse, R6, R96 ;  /* 0x00000006b060723c */ /* 0x040fe20000041860 */
[----:B------:R-:W1:Y:S07]  /*a1e0*/  LDSM.16.MT88.4 R4, [R252+0x7900] ;  /* 0x00790000fc04783b */ /* 0x000e6e0000004200 */
[C---:B---3--:R-:W-:Y:S08]  /*a1f0*/  HMMA.16816.F32.BF16 R100, R176.reuse, R8, R100 ;  /* 0x00000008b064723c */ /* 0x048ff00000041864 */
[C---:B------:R-:W-:Y:S08]  /*a200*/  HMMA.16816.F32.BF16 R104, R176.reuse, R10, R104 ;  /* 0x0000000ab068723c */ /* 0x040ff00000041868 */
[C---:B--2---:R-:W-:Y:S08]  /*a210*/  HMMA.16816.F32.BF16 R108, R176.reuse, R12, R108 ;  /* 0x0000000cb06c723c */ /* 0x044ff0000004186c */
[C---:B------:R-:W-:Y:S08]  /*a220*/  HMMA.16816.F32.BF16 R112, R176.reuse, R14, R112 ;  /* 0x0000000eb070723c */ /* 0x040ff00000041870 */
[C---:B----4-:R-:W-:Y:S08]  /*a230*/  HMMA.16816.F32.BF16 R116, R176.reuse, R16, R116 ;  /* 0x00000010b074723c */ /* 0x050ff00000041874 */
[C---:B------:R-:W-:Y:S08]  /*a240*/  HMMA.16816.F32.BF16 R120, R176.reuse, R18, R120 ;  /* 0x00000012b078723c */ /* 0x040ff00000041878 */
[C---:B-1----:R-:W-:Y:S08]  /*a250*/  HMMA.16816.F32.BF16 R124, R176.reuse, R4, R124 ;  /* 0x00000004b07c723c */ /* 0x042ff0000004187c */
[----:B------:R-:W-:Y:S01]  /*a260*/  HMMA.16816.F32.BF16 R128, R176, R6, R128 ;  /* 0x00000006b080723c */ /* 0x000fe20000041880 */
[----:B------:R-:W-:-:S07]  /*a270*/  @P0 BRA `(.L_x_535) ;  /* 0xffffbe7000000947 */ /* 0x000fce000383ffff */
.L_x_534:
[----:B------:R-:W-:-:S13]  /*a280*/  ISETP.LE.AND P0, PT, RZ, UR17, PT ;  /* 0x00000011ff007c0c */ /* 0x000fda000bf03270 */
[----:B------:R-:W-:Y:S05]  /*a290*/  @!P0 BRA `(.L_x_536) ;  /* 0x00003b3000008947 */ /* 0x000fea0003800000 */
[----:B------:R-:W2:Y:S01]  /*a2a0*/  LDL.64 R6, [R1+0xd0] ;  /* 0x0000d00001067983 */ /* 0x000ea20000100a00 */
[----:B------:R-:W-:-:S03]  /*a2b0*/  ULDC.64 UR4, c[0x0][0x208] ;  /* 0x0000820000047ab9 */ /* 0x000fc60000000a00 */
[----:B------:R-:W4:Y:S04]  /*a2c0*/  LDL.64 R4, [R1+0xc0] ;  /* 0x0000c00001047983 */ /* 0x000f280000100a00 */
[----:B---3--:R-:W3:Y:S04]  /*a2d0*/  LDL.64 R10, [R1+0xc8] ;  /* 0x0000c800010a7983 */ /* 0x008ee80000100a00 */
[----:B------:R-:W3:Y:S01]  /*a2e0*/  LDL.64 R8, [R1+0xb8] ;  /* 0x0000b80001087983 */ /* 0x000ee20000100a00 */
[----:B------:R-:W-:Y:S02]  /*a2f0*/  USHF.L.U64.HI UR9, UR4, 0x5, UR5 ;  /* 0x0000000504097899 */ /* 0x000fe40008010205 */
[----:B------:R-:W-:-:S03]  /*a300*/  USHF.L.U32 UR8, UR4, 0x5, URZ ;  /* 0x0000000504087899 */ /* 0x000fc6000800063f */
[----:B------:R-:W-:Y:S01]  /*a310*/  ULDC.64 UR4, c[0x0][0x1e0] ;  /* 0x0000780000047ab9 */ /* 0x000fe20000000a00 */
[C---:B--2---:R-:W-:Y:S02]  /*a320*/  IADD3 R14, P6, R6.reuse, 0x40, RZ ;  /* 0x00000040060e7810 */ /* 0x044fe40007fde0ff */
[----:B------:R-:W-:-:S03]  /*a330*/  IADD3 R2, P0, R6, 0xc0, RZ ;  /* 0x000000c006027810 */ /* 0x000fc60007f1e0ff */
[----:B----4-:R-:W-:Y:S01]  /*a340*/  IMAD.X R15, RZ, RZ, R5, P6 ;  /* 0x000000ffff0f7224 */ /* 0x010fe200030e0605 */
[----:B---3--:R-:W-:-:S04]  /*a350*/  IADD3 R3, P6, R10, 0x40, RZ ;  /* 0x000000400a037810 */ /* 0x008fc80007fde0ff */
[----:B------:R-:W-:Y:S01]  /*a360*/  STL.64 [R1+0x60], R14 ;  /* 0x0000600e01007387 */ /* 0x000fe20000100a00 */
[----:B------:R-:W-:-:S03]  /*a370*/  IADD3 R12, P1, R6, 0x80, RZ ;  /* 0x00000080060c7810 */ /* 0x000fc60007f3e0ff */
[----:B------:R1:W-:Y:S02]  /*a380*/  STL [R1+0x7c], R3 ;  /* 0x00007c0301007387 */ /* 0x0003e40000100800 */
[----:B------:R-:W-:Y:S01]  /*a390*/  IMAD.X R13, RZ, RZ, R5, P1 ;  /* 0x000000ffff0d7224 */ /* 0x000fe200008e0605 */
[----:B------:R-:W-:Y:S01]  /*a3a0*/  IADD3 R0, P1, R10, 0x80, RZ ;  /* 0x000000800a007810 */ /* 0x000fe20007f3e0ff */
[----:B------:R-:W-:Y:S01]  /*a3b0*/  IMAD.X R11, RZ, RZ, R9, P6 ;  /* 0x000000ffff0b7224 */ /* 0x000fe200030e0609 */
[----:B------:R-:W-:Y:S01]  /*a3c0*/  MOV R4, R6 ;  /* 0x0000000600047202 */ /* 0x000fe20000000f00 */
[----:B-1----:R-:W-:-:S05]  /*a3d0*/  IMAD.X R3, RZ, RZ, R5, P0 ;  /* 0x000000ffff037224 */ /* 0x002fca00000e0605 */
[----:B------:R1:W-:Y:S04]  /*a3e0*/  STL.64 [R1+0x50], R2 ;  /* 0x0000500201007387 */ /* 0x0003e80000100a00 */
[----:B------:R-:W-:Y:S04]  /*a3f0*/  STL.64 [R1+0x58], R12 ;  /* 0x0000580c01007387 */ /* 0x000fe80000100a00 */
[----:B------:R-:W-:Y:S01]  /*a400*/  STL [R1+0x74], R0 ;  /* 0x0000740001007387 */ /* 0x000fe20000100800 */
[----:B-1----:R-:W-:Y:S02]  /*a410*/  IADD3 R2, P0, R10, 0xc0, RZ ;  /* 0x000000c00a027810 */ /* 0x002fe40007f1e0ff */
[----:B------:R-:W-:-:S03]  /*a420*/  IADD3.X R10, RZ, R9, RZ, P1, !PT ;  /* 0x00000009ff0a7210 */ /* 0x000fc60000ffe4ff */
[----:B------:R1:W-:Y:S04]  /*a430*/  STL [R1+0x6c], R2 ;  /* 0x00006c0201007387 */ /* 0x0003e80000100800 */
[----:B------:R2:W-:Y:S04]  /*a440*/  STL [R1+0x78], R11 ;  /* 0x0000780b01007387 */ /* 0x0005e80000100800 */
[----:B------:R2:W-:Y:S01]  /*a450*/  STL [R1+0x70], R10 ;  /* 0x0000700a01007387 */ /* 0x0005e20000100800 */
[----:B-1----:R-:W-:-:S05]  /*a460*/  IMAD.X R2, RZ, RZ, R9, P0 ;  /* 0x000000ffff027224 */ /* 0x002fca00000e0609 */
[----:B------:R2:W-:Y:S04]  /*a470*/  STL [R1+0x68], R2 ;  /* 0x0000680201007387 */ /* 0x0005e80000100800 */
[----:B------:R2:W-:Y:S01]  /*a480*/  STL.64 [R1+0xc0], R4 ;  /* 0x0000c00401007387 */ /* 0x0005e20000100a00 */
[----:B------:R-:W-:Y:S01]  /*a490*/  MOV R3, R132 ;  /* 0x0000008400037202 */ /* 0x000fe20000000f00 */
[----:B------:R-:W-:Y:S02]  /*a4a0*/  IMAD.MOV.U32 R0, RZ, RZ, R133 ;  /* 0x000000ffff007224 */ /* 0x000fe400078e0085 */
.L_x_537:
[----:B--2---:R-:W2:Y:S01]  /*a4b0*/  LDL R4, [R1+0x8] ;  /* 0x0000080001047983 */ /* 0x004ea20000100800 */
[----:B------:R-:W-:Y:S04]  /*a4c0*/  DEPBAR.LE SB0, 0x0 ;  /* 0x000080000000791a */ /* 0x000fe80000000000 */
[----:B------:R-:W3:Y:S01]  /*a4d0*/  LDL R183, [R1+0x44] ;  /* 0x0000440001b77983 */ /* 0x000ee20000100800 */
[----:B------:R-:W-:Y:S02]  /*a4e0*/  USHF.R.S32.HI UR7, URZ, 0x1f, UR17 ;  /* 0x0000001f3f077899 */ /* 0x000fe40008011411 */
[----:B------:R-:W-:Y:S01]  /*a4f0*/  UIMAD UR6, UR12, UR17, URZ ;  /* 0x000000110c0672a4 */ /* 0x000fe2000f8e023f */
[----:B------:R-:W4:Y:S01]  /*a500*/  LDL R182, [R1+0x40] ;  /* 0x0000400001b67983 */ /* 0x000f220000100800 */
[----:B------:R-:W-:Y:S02]  /*a510*/  UIMAD.WIDE.U32 UR10, UR17, UR13, UR8 ;  /* 0x0000000d110a72a5 */ /* 0x000fe4000f8e0008 */
[----:B------:R-:W-:Y:S01]  /*a520*/  UIMAD UR6, UR7, UR13, UR6 ;  /* 0x0000000d070672a4 */ /* 0x000fe2000f8e0206 */
[----:B------:R-:W3:Y:S01]  /*a530*/  LDL R2, [R1+0x3c] ;  /* 0x00003c0001027983 */ /* 0x000ee20000100800 */
[----:B------:R-:W-:Y:S03]  /*a540*/  UISETP.GT.AND UP0, UPT, UR17, URZ, UPT ;  /* 0x0000003f1100728c */ /* 0x000fe6000bf04270 */
[----:B------:R1:W-:Y:S04]  /*a550*/  STL [R1+0xf8], R252 ;  /* 0x0000f8fc01007387 */ /* 0x0003e80000100800 */
[----:B------:R-:W-:Y:S08]  /*a560*/  BAR.SYNC.DEFER_BLOCKING 0x0 ;  /* 0x0000000000007b1d */ /* 0x000ff00000010000 */
[----:B------:R-:W1:Y:S08]  /*a570*/  LDSM.16.M88.4 R8, [R248+0x10100] ;  /* 0x01010000f808783b */ /* 0x000e700000000200 */
[----:B------:R-:W3:Y:S06]  /*a580*/  LDL.64 R180, [R1+0xc0] ;  /* 0x0000c00001b47983 */ /* 0x000eec0000100a00 */
[----:B------:R-:W3:Y:S06]  /*a590*/  LDL.64 R176, [R1+0x58] ;  /* 0x0000580001b07983 */ /* 0x000eec0000100a00 */
[----:B------:R-:W3:Y:S06]  /*a5a0*/  LDL.64 R178, [R1+0x60] ;  /* 0x0000600001b27983 */ /* 0x000eec0000100a00 */
[----:B-----5:R-:W-:Y:S04]  /*a5b0*/  STL [R1+0xf4], R168 ;  /* 0x0000f4a801007387 */ /* 0x020fe80000100800 */
[----:B------:R-:W-:Y:S04]  /*a5c0*/  STL [R1+0xf0], R169 ;  /* 0x0000f0a901007387 */ /* 0x000fe80000100800 */
[----:B------:R-:W-:Y:S04]  /*a5d0*/  STL [R1+0xec], R170 ;  /* 0x0000ecaa01007387 */ /* 0x000fe80000100800 */
[----:B------:R-:W-:Y:S04]  /*a5e0*/  STL [R1+0xe8], R171 ;  /* 0x0000e8ab01007387 */ /* 0x000fe80000100800 */
[----:B-1----:R-:W3:Y:S04]  /*a5f0*/  LDL R252, [R1+0x48] ;  /* 0x0000480001fc7983 */ /* 0x002ee80000100800 */
[----:B------:R-:W1:Y:S08]  /*a600*/  LDSM.16.M88.4 R16, [R248+0x10900] ;  /* 0x01090000f810783b */ /* 0x000e700000000200 */
[----:B------:R-:W1:Y:S08]  /*a610*/  LDSM.16.M88.4 R24, [R248+0x11100] ;  /* 0x01110000f818783b */ /* 0x000e700000000200 */
[----:B------:R-:W1:Y:S08]  /*a620*/  LDSM.16.M88.4 R32, [R248+0x11900] ;  /* 0x01190000f820783b */ /* 0x000e700000000200 */
[----:B--2---:R2:W3:Y:S02]  /*a630*/  LDSM.16.M88.4 R132, [R4] ;  /* 0x000000000484783b */ /* 0x0044e40000000200 */
[C---:B--2---:R-:W-:Y:S08]  /*a640*/  HMMA.16816.F32.BF16 R4, R168.reuse, R8, RZ ;  /* 0x00000008a804723c */ /* 0x044ff000000418ff */
[C---:B------:R-:W-:Y:S08]  /*a650*/  HMMA.16816.F32.BF16 R8, R168.reuse, R10, RZ ;  /* 0x0000000aa808723c */ /* 0x040ff000000418ff */
[C---:B-1----:R-:W-:Y:S08]  /*a660*/  HMMA.16816.F32.BF16 R12, R168.reuse, R16, RZ ;  /* 0x00000010a80c723c */ /* 0x042ff000000418ff */
[C---:B------:R-:W-:Y:S08]  /*a670*/  HMMA.16816.F32.BF16 R16, R168.reuse, R18, RZ ;  /* 0x00000012a810723c */ /* 0x040ff000000418ff */
[C---:B------:R-:W-:Y:S08]  /*a680*/  HMMA.16816.F32.BF16 R20, R168.reuse, R24, RZ ;  /* 0x00000018a814723c */ /* 0x040ff000000418ff */
[C---:B------:R-:W-:Y:S08]  /*a690*/  HMMA.16816.F32.BF16 R24, R168.reuse, R26, RZ ;  /* 0x0000001aa818723c */ /* 0x040ff000000418ff */
[C---:B------:R-:W-:Y:S08]  /*a6a0*/  HMMA.16816.F32.BF16 R28, R168.reuse, R32, RZ ;  /* 0x00000020a81c723c */ /* 0x040ff000000418ff */
[----:B------:R-:W-:Y:S01]  /*a6b0*/  HMMA.16816.F32.BF16 R32, R168, R34, RZ ;  /* 0x00000022a820723c */ /* 0x000fe200000418ff */
[----:B------:R-:W2:Y:S06]  /*a6c0*/  LDL.64 R170, [R1+0x50] ;  /* 0x0000500001aa7983 */ /* 0x000eac0000100a00 */
[----:B------:R-:W2:Y:S01]  /*a6d0*/  LDL.64 R168, [R1+0xd0] ;  /* 0x0000d00001a87983 */ /* 0x000ea20000100a00 */
[C---:B---3--:R-:W-:Y:S08]  /*a6e0*/  HMMA.16816.F32.BF16 R4, R172.reuse, R132, R4 ;  /* 0x00000084ac04723c */ /* 0x048ff00000041804 */
[C---:B------:R-:W-:Y:S01]  /*a6f0*/  HMMA.16816.F32.BF16 R8, R172.reuse, R134, R8 ;  /* 0x00000086ac08723c */ /* 0x040fe20000041808 */
[----:B------:R-:W1:Y:S07]  /*a700*/  LDSM.16.M88.4 R132, [R183] ;  /* 0x00000000b784783b */ /* 0x000e6e0000000200 */
[C---:B-1----:R-:W-:Y:S08]  /*a710*/  HMMA.16816.F32.BF16 R12, R172.reuse, R132, R12 ;  /* 0x00000084ac0c723c */ /* 0x042ff0000004180c */
[C---:B------:R-:W-:Y:S01]  /*a720*/  HMMA.16816.F32.BF16 R16, R172.reuse, R134, R16 ;  /* 0x00000086ac10723c */ /* 0x040fe20000041810 */
[----:B----4-:R-:W1:Y:S07]  /*a730*/  LDSM.16.M88.4 R132, [R182] ;  /* 0x00000000b684783b */ /* 0x010e6e0000000200 */
[C---:B-1----:R-:W-:Y:S08]  /*a740*/  HMMA.16816.F32.BF16 R20, R172.reuse, R132, R20 ;  /* 0x00000084ac14723c */ /* 0x042ff00000041814 */
[C---:B------:R-:W-:Y:S01]  /*a750*/  HMMA.16816.F32.BF16 R24, R172.reuse, R134, R24 ;  /* 0x00000086ac18723c */ /* 0x040fe20000041818 */
[----:B------:R-:W1:Y:S07]  /*a760*/  LDSM.16.M88.4 R132, [R2] ;  /* 0x000000000284783b */ /* 0x000e6e0000000200 */
[C---:B-1----:R-:W-:Y:S07]  /*a770*/  HMMA.16816.F32.BF16 R28, R172.reuse, R132, R28 ;  /* 0x00000084ac1c723c */ /* 0x042fee000004181c */
[----:B------:R-:W-:Y:S01]  /*a780*/  MOV R132, UR17 ;  /* 0x0000001100847c02 */ /* 0x000fe20008000f00 */
[----:B------:R-:W-:Y:S04]  /*a790*/  HMMA.16816.F32.BF16 R32, R172, R134, R32 ;  /* 0x00000086ac20723c */ /* 0x000fe80000041820 */
[----:B------:R-:W-:Y:S05]  /*a7a0*/  IMAD.WIDE.U32 R132, R132, UR13, R180 ;  /* 0x0000000d84847c25 */ /* 0x000fea000f8e00b4 */
[C---:B------:R-:W-:Y:S03]  /*a7b0*/  LEA R134, P0, R132.reuse, c[0x0][0x1f8], 0x1 ;  /* 0x00007e0084867a11 */ /* 0x040fe600078008ff */
[----:B------:R-:W-:Y:S04]  /*a7c0*/  IADD3 R2, R133, UR6, RZ ;  /* 0x0000000685027c10 */ /* 0x000fe8000fffe0ff */
[----:B------:R-:W-:Y:S02]  /*a7d0*/  LEA.HI.X R135, R132, c[0x0][0x1fc], R2, 0x1, P0 ;  /* 0x00007f0084877a11 */ /* 0x000fe400000f0c02 */
[----:B------:R-:W-:Y:S03]  /*a7e0*/  MOV R132, UR17 ;  /* 0x0000001100847c02 */ /* 0x000fe60008000f00 */
[----:B------:R-:W-:Y:S01]  /*a7f0*/  @!PT LDS RZ, [RZ] ;  /* 0x00000000fffff984 */ /* 0x000fe20000000800 */
[----:B------:R-:W-:Y:S01]  /*a800*/  @!PT LDS RZ, [RZ] ;  /* 0x00000000fffff984 */ /* 0x000fe20000000800 */
[----:B------:R-:W-:Y:S01]  /*a810*/  @!PT LDS RZ, [RZ] ;  /* 0x00000000fffff984 */ /* 0x000fe20000000800 */
[----:B------:R1:W-:Y:S02]  /*a820*/  LDGSTS.E.BYPASS.LTC128B.128 [R252+0x100], [R134.64], !P5 ;  /* 0x0010000086fc7fae */ /* 0x0003e4000e901d56 */
[----:B------:R-:W-:Y:S05]  /*a830*/  IMAD.WIDE.U32 R132, R132, UR13, R178 ;  /* 0x0000000d84847c25 */ /* 0x000fea000f8e00b2 */
[----:B------:R-:W-:Y:S02]  /*a840*/  IADD3 R2, R133, UR6, RZ ;  /* 0x0000000685027c10 */ /* 0x000fe4000fffe0ff */
[C---:B-1----:R-:W-:Y:S04]  /*a850*/  LEA R134, P0, R132.reuse, c[0x0][0x1f8], 0x1 ;  /* 0x00007e0084867a11 */ /* 0x042fe800078008ff */
[----:B------:R-:W-:Y:S02]  /*a860*/  LEA.HI.X R135, R132, c[0x0][0x1fc], R2, 0x1, P0 ;  /* 0x00007f0084877a11 */ /* 0x000fe400000f0c02 */
[----:B------:R-:W-:Y:S03]  /*a870*/  MOV R132, UR17 ;  /* 0x0000001100847c02 */ /* 0x000fe60008000f00 */
[----:B------:R1:W-:Y:S02]  /*a880*/  LDGSTS.E.BYPASS.LTC128B.128 [R252+0x2100], [R134.64], !P4 ;  /* 0x0210000086fc7fae */ /* 0x0003e4000e101d56 */
[----:B------:R-:W-:Y:S05]  /*a890*/  IMAD.WIDE.U32 R132, R132, UR13, R176 ;  /* 0x0000000d84847c25 */ /* 0x000fea000f8e00b0 */
[----:B------:R-:W-:Y:S02]  /*a8a0*/  IADD3 R2, R133, UR6, RZ ;  /* 0x0000000685027c10 */ /* 0x000fe4000fffe0ff */
[C---:B-1----:R-:W-:Y:S04]  /*a8b0*/  LEA R134, P0, R132.reuse, c[0x0][0x1f8], 0x1 ;  /* 0x00007e0084867a11 */ /* 0x042fe800078008ff */
[----:B------:R-:W-:Y:S02]  /*a8c0*/  LEA.HI.X R135, R132, c[0x0][0x1fc], R2, 0x1, P0 ;  /* 0x00007f0084877a11 */ /* 0x000fe400000f0c02 */
[----:B------:R-:W-:Y:S01]  /*a8d0*/  MOV R132, UR17 ;  /* 0x0000001100847c02 */ /* 0x000fe20008000f00 */
[----:B------:R-:W-:Y:S02]  /*a8e0*/  UIADD3 UR17, UR17, -0x1, URZ ;  /* 0xffffffff11117890 */ /* 0x000fe4000fffe03f */
[----:B------:R1:W-:Y:S02]  /*a8f0*/  LDGSTS.E.BYPASS.LTC128B.128 [R252+0x4100], [R134.64], !P3 ;  /* 0x0410000086fc7fae */ /* 0x0003e4000d901d56 */
[----:B--2---:R-:W-:Y:S05]  /*a900*/  IMAD.WIDE.U32 R132, R132, UR13, R170 ;  /* 0x0000000d84847c25 */ /* 0x004fea000f8e00aa */
[C---:B-1----:R-:W-:Y:S01]  /*a910*/  LEA R134, P0, R132.reuse, c[0x0][0x1f8], 0x1 ;  /* 0x00007e0084867a11 */ /* 0x042fe200078008ff */
[----:B------:R-:W2:Y:S01]  /*a920*/  LDL R169, [R1+0x2c] ;  /* 0x00002c0001a97983 */ /* 0x000ea20000100800 */
[----:B------:R-:W-:Y:S01]  /*a930*/  IADD3 R2, R133, UR6, RZ ;  /* 0x0000000685027c10 */ /* 0x000fe2000fffe0ff */
[----:B------:R-:W-:Y:S03]  /*a940*/  UIADD3 UR6, UR6, UR11, URZ ;  /* 0x0000000b06067290 */ /* 0x000fe6000fffe03f */
[----:B------:R-:W-:Y:S02]  /*a950*/  LEA.HI.X R135, R132, c[0x0][0x1fc], R2, 0x1, P0 ;  /* 0x00007f0084877a11 */ /* 0x000fe400000f0c02 */
[----:B------:R-:W-:Y:S02]  /*a960*/  IADD3 R2, P1, R168, UR10, RZ ;  /* 0x0000000aa8027c10 */ /* 0x000fe4000ff3e0ff */
[----:B------:R-:W3:Y:S02]  /*a970*/  LDL R168, [R1+0x4] ;  /* 0x0000040001a87983 */ /* 0x000ee40000100800 */
[C---:B------:R-:W-:Y:S02]  /*a980*/  LEA R132, P0, R2.reuse, c[0x0][0x1f8], 0x1 ;  /* 0x00007e0002847a11 */ /* 0x040fe400078008ff */
[----:B------:R-:W-:Y:S01]  /*a990*/  IADD3.X R133, R181, UR6, RZ, P1, !PT ;  /* 0x00000006b5857c10 */ /* 0x000fe20008ffe4ff */
[----:B------:R3:W-:Y:S03]  /*a9a0*/  LDGSTS.E.BYPASS.LTC128B.128 [R252+0x6100], [R134.64], !P2 ;  /* 0x0610000086fc7fae */ /* 0x0007e6000d101d56 */
[----:B------:R-:W-:Y:S02]  /*a9b0*/  LEA.HI.X R133, R2, c[0x0][0x1fc], R133, 0x1, P0 ;  /* 0x00007f0002857a11 */ /* 0x000fe400000f0c85 */
[----:B------:R-:W-:Y:S03]  /*a9c0*/  IADD3 R2, P1, R178, UR10, RZ ;  /* 0x0000000ab2027c10 */ /* 0x000fe6000ff3e0ff */
[----:B------:R1:W-:Y:S02]  /*a9d0*/  LDGSTS.E.BYPASS.LTC128B.128 [R252+0x1100], [R132.64], !P5 ;  /* 0x0110000084fc7fae */ /* 0x0003e4000e901d56 */
[C---:B-1----:R-:W-:Y:S02]  /*a9e0*/  LEA R132, P0, R2.reuse, c[0x0][0x1f8], 0x1 ;  /* 0x00007e0002847a11 */ /* 0x042fe400078008ff */
[----:B------:R-:W-:Y:S04]  /*a9f0*/  IADD3.X R133, R179, UR6, RZ, P1, !PT ;  /* 0x00000006b3857c10 */ /* 0x000fe80008ffe4ff */
[----:B------:R-:W-:Y:S02]  /*aa00*/  LEA.HI.X R133, R2, c[0x0][0x1fc], R133, 0x1, P0 ;  /* 0x00007f0002857a11 */ /* 0x000fe400000f0c85 */
[----:B------:R-:W-:Y:S02]  /*aa10*/  IADD3 R2, P1, R176, UR10, RZ ;  /* 0x0000000ab0027c10 */ /* 0x000fe4000ff3e0ff */
[----:B------:R-:W4:Y:S04]  /*aa20*/  LDL R176, [R1+0x38] ;  /* 0x0000380001b07983 */ /* 0x000f280000100800 */
[----:B------:R1:W-:Y:S02]  /*aa30*/  LDGSTS.E.BYPASS.LTC128B.128 [R252+0x3100], [R132.64], !P4 ;  /* 0x0310000084fc7fae */ /* 0x0003e4000e101d56 */
[C---:B-1----:R-:W-:Y:S02]  /*aa40*/  LEA R132, P0, R2.reuse, c[0x0][0x1f8], 0x1 ;  /* 0x00007e0002847a11 */ /* 0x042fe400078008ff */
[----:B------:R-:W-:Y:S04]  /*aa50*/  IADD3.X R133, R177, UR6, RZ, P1, !PT ;  /* 0x00000006b1857c10 */ /* 0x000fe80008ffe4ff */
[----:B------:R-:W-:Y:S02]  /*aa60*/  LEA.HI.X R133, R2, c[0x0][0x1fc], R133, 0x1, P0 ;  /* 0x00007f0002857a11 */ /* 0x000fe400000f0c85 */
[----:B------:R-:W-:Y:S01]  /*aa70*/  IADD3 R2, P1, R170, UR10, RZ ;  /* 0x0000000aaa027c10 */ /* 0x000fe2000ff3e0ff */
[----:B------:R-:W-:Y:S01]  /*aa80*/  @UP0 UIMAD.WIDE.U32 UR10, UR17, UR4, URZ ;  /* 0x00000004110a02a5 */ /* 0x000fe2000f8e003f */
[----:B------:R-:W2:Y:S03]  /*aa90*/  LDL R170, [R1+0x30] ;  /* 0x0000300001aa7983 */ /* 0x000ea60000100800 */
[----:B------:R-:W-:Y:S01]  /*aaa0*/  @UP0 USHF.L.U32 UR7, UR10, 0x6, URZ ;  /* 0x000000060a070899 */ /* 0x000fe2000800063f */
[----:B------:R1:W-:Y:S02]  /*aab0*/  LDGSTS.E.BYPASS.LTC128B.128 [R252+0x5100], [R132.64], !P3 ;  /* 0x0510000084fc7fae */ /* 0x0003e4000d901d56 */
[C---:B-1----:R-:W-:Y:S02]  /*aac0*/  LEA R132, P0, R2.reuse, c[0x0][0x1f8], 0x1 ;  /* 0x00007e0002847a11 */ /* 0x042fe400078008ff */
[----:B------:R-:W-:Y:S01]  /*aad0*/  IADD3.X R133, R171, UR6, RZ, P1, !PT ;  /* 0x00000006ab857c10 */ /* 0x000fe20008ffe4ff */
[----:B------:R-:W-:Y:S03]  /*aae0*/  @UP0 USHF.R.S32.HI UR6, URZ, 0x1f, UR17 ;  /* 0x0000001f3f060899 */ /* 0x000fe60008011411 */
[----:B------:R-:W2:Y:S01]  /*aaf0*/  LDL R171, [R1+0x34] ;  /* 0x0000340001ab7983 */ /* 0x000ea20000100800 */
[----:B------:R-:W-:Y:S01]  /*ab00*/  LEA.HI.X R133, R2, c[0x0][0x1fc], R133, 0x1, P0 ;  /* 0x00007f0002857a11 */ /* 0x000fe200000f0c85 */
[----:B------:R-:W-:Y:S02]  /*ab10*/  @UP0 UIMAD UR6, UR6, UR4, URZ ;  /* 0x00000004060602a4 */ /* 0x000fe4000f8e023f */
[----:B------:R-:W2:Y:S01]  /*ab20*/  LDL R2, [R1+0x1c] ;  /* 0x00001c0001027983 */ /* 0x000ea20000100800 */
[----:B------:R-:W-:Y:S01]  /*ab30*/  PLOP3.LUT P0, PT, PT, PT, UP0, 0x80, 0x0 ;  /* 0x000000000000781c */ /* 0x000fe20003f0f008 */
[----:B------:R-:W-:Y:S02]  /*ab40*/  @UP0 UIMAD UR6, UR17, UR5, UR6 ;  /* 0x00000005110602a4 */ /* 0x000fe4000f8e0206 */
[----:B------:R3:W-:Y:S02]  /*ab50*/  LDGSTS.E.BYPASS.LTC128B.128 [R252+0x7100], [R132.64], !P2 ;  /* 0x0710000084fc7fae */ /* 0x0007e4000d101d56 */
[----:B------:R-:W-:Y:S04]  /*ab60*/  @UP0 UIADD3 UR6, UR11, UR6, URZ ;  /* 0x000000060b060290 */ /* 0x000fe8000fffe03f */
[----:B------:R-:W-:Y:S02]  /*ab70*/  @UP0 USHF.L.U64.HI UR6, UR10, 0x6, UR6 ;  /* 0x000000060a060899 */ /* 0x000fe40008010206 */
[----:B------:R-:W0:Y:S08]  /*ab80*/  LDGDEPBAR ;  /* 0x00000000000079af */ /* 0x000e300000000000 */
[----:B---3--:R-:W1:Y:S02]  /*ab90*/  LDSM.16.M88.4 R132, [R168+0x10100] ;  /* 0x01010000a884783b */ /* 0x008e640000000200 */
[C---:B-1----:R-:W-:Y:S08]  /*aba0*/  HMMA.16816.F32.BF16 R4, R192.reuse, R132, R4 ;  /* 0x00000084c004723c */ /* 0x042ff00000041804 */
[C---:B------:R-:W-:Y:S01]  /*abb0*/  HMMA.16816.F32.BF16 R8, R192.reuse, R134, R8 ;  /* 0x00000086c008723c */ /* 0x040fe20000041808 */
[----:B------:R-:W1:Y:S07]  /*abc0*/  LDSM.16.M88.4 R132, [R168+0x10900] ;  /* 0x01090000a884783b */ /* 0x000e6e0000000200 */
[C---:B-1----:R-:W-:Y:S08]  /*abd0*/  HMMA.16816.F32.BF16 R12, R192.reuse, R132, R12 ;  /* 0x00000084c00c723c */ /* 0x042ff0000004180c */
[C---:B------:R-:W-:Y:S01]  /*abe0*/  HMMA.16816.F32.BF16 R16, R192.reuse, R134, R16 ;  /* 0x00000086c010723c */ /* 0x040fe20000041810 */
[----:B------:R-:W1:Y:S07]  /*abf0*/  LDSM.16.M88.4 R132, [R168+0x11100] ;  /* 0x01110000a884783b */ /* 0x000e6e0000000200 */
[C---:B-1----:R-:W-:Y:S08]  /*ac00*/  HMMA.16816.F32.BF16 R20, R192.reuse, R132, R20 ;  /* 0x00000084c014723c */ /* 0x042ff00000041814 */
[C---:B------:R-:W-:Y:S01]  /*ac10*/  HMMA.16816.F32.BF16 R24, R192.reuse, R134, R24 ;  /* 0x00000086c018723c */ /* 0x040fe20000041818 */
[----:B------:R-:W1:Y:S07]  /*ac20*/  LDSM.16.M88.4 R132, [R168+0x11900] ;  /* 0x01190000a884783b */ /* 0x000e6e0000000200 */
[C---:B-1----:R-:W-:Y:S08]  /*ac30*/  HMMA.16816.F32.BF16 R28, R192.reuse, R132, R28 ;  /* 0x00000084c01c723c */ /* 0x042ff0000004181c */
[----:B------:R-:W-:Y:S01]  /*ac40*/  HMMA.16816.F32.BF16 R32, R192, R134, R32 ;  /* 0x00000086c020723c */ /* 0x000fe20000041820 */
[----:B------:R-:W1:Y:S07]  /*ac50*/  LDSM.16.M88.4 R132, [R251] ;  /* 0x00000000fb84783b */ /* 0x000e6e0000000200 */
        /* <DEDUP_REMOVED lines=23> */
[----:B----4-:R-:W1:Y:S07]  /*add0*/  LDSM.16.M88.4 R132, [R176] ;  /* 0x00000000b084783b */ /* 0x010e6e0000000200 */
[C---:B-1----:R-:W-:Y:S08]  /*ade0*/  HMMA.16816.F32.BF16 R4, R204.reuse, R132, R4 ;  /* 0x00000084cc04723c */ /* 0x042ff00000041804 */
[C---:B------:R-:W-:Y:S01]  /*adf0*/  HMMA.16816.F32.BF16 R8, R204.reuse, R134, R8 ;  /* 0x00000086cc08723c */ /* 0x040fe20000041808 */
[----:B--2---:R1:W2:Y:S08]  /*ae00*/  LDSM.16.M88.4 R132, [R171] ;  /* 0x00000000ab84783b */ /* 0x0042b00000000200 */
[----:B-1----:R-:W3:Y:S01]  /*ae10*/  LDL R171, [R1+0x28] ;  /* 0x0000280001ab7983 */ /* 0x002ee20000100800 */
[C---:B--2---:R-:W-:Y:S08]  /*ae20*/  HMMA.16816.F32.BF16 R12, R204.reuse, R132, R12 ;  /* 0x00000084cc0c723c */ /* 0x044ff0000004180c */
[C---:B------:R-:W-:Y:S01]  /*ae30*/  HMMA.16816.F32.BF16 R16, R204.reuse, R134, R16 ;  /* 0x00000086cc10723c */ /* 0x040fe20000041810 */
[----:B------:R1:W2:Y:S08]  /*ae40*/  LDSM.16.M88.4 R132, [R170] ;  /* 0x00000000aa84783b */ /* 0x0002b00000000200 */
[----:B-1----:R-:W4:Y:S01]  /*ae50*/  LDL R170, [R1+0x24] ;  /* 0x0000240001aa7983 */ /* 0x002f220000100800 */
[C---:B--2---:R-:W-:Y:S08]  /*ae60*/  HMMA.16816.F32.BF16 R20, R204.reuse, R132, R20 ;  /* 0x00000084cc14723c */ /* 0x044ff00000041814 */
[C---:B------:R-:W-:Y:S01]  /*ae70*/  HMMA.16816.F32.BF16 R24, R204.reuse, R134, R24 ;  /* 0x00000086cc18723c */ /* 0x040fe20000041818 */
[----:B------:R1:W2:Y:S08]  /*ae80*/  LDSM.16.M88.4 R132, [R169] ;  /* 0x00000000a984783b */ /* 0x0002b00000000200 */
[----:B-1----:R-:W3:Y:S01]  /*ae90*/  LDL R169, [R1+0x20] ;  /* 0x0000200001a97983 */ /* 0x002ee20000100800 */
[C---:B--2---:R-:W-:Y:S08]  /*aea0*/  HMMA.16816.F32.BF16 R28, R204.reuse, R132, R28 ;  /* 0x00000084cc1c723c */ /* 0x044ff0000004181c */
        /* <DEDUP_REMOVED lines=37> */
[----:B---3--:R1:W2:Y:S08]  /*b100*/  LDSM.16.M88.4 R132, [R171] ;  /* 0x00000000ab84783b */ /* 0x0082b00000000200 */
[----:B-1----:R-:W3:Y:S01]  /*b110*/  LDL R171, [R1+0x18] ;  /* 0x0000180001ab7983 */ /* 0x002ee20000100800 */
[C---:B--2---:R-:W-:Y:S08]  /*b120*/  HMMA.16816.F32.BF16 R4, R220.reuse, R132, R4 ;  /* 0x00000084dc04723c */ /* 0x044ff00000041804 */
[C---:B------:R-:W-:Y:S01]  /*b130*/  HMMA.16816.F32.BF16 R8, R220.reuse, R134, R8 ;  /* 0x00000086dc08723c */ /* 0x040fe20000041808 */
[----:B----4-:R1:W2:Y:S08]  /*b140*/  LDSM.16.M88.4 R132, [R170] ;  /* 0x00000000aa84783b */ /* 0x0102b00000000200 */
[----:B-1----:R-:W4:Y:S01]  /*b150*/  LDL R170, [R1+0x14] ;  /* 0x0000140001aa7983 */ /* 0x002f220000100800 */
[C---:B--2---:R-:W-:Y:S08]  /*b160*/  HMMA.16816.F32.BF16 R12, R220.reuse, R132, R12 ;  /* 0x00000084dc0c723c */ /* 0x044ff0000004180c */
[C---:B------:R-:W-:Y:S01]  /*b170*/  HMMA.16816.F32.BF16 R16, R220.reuse, R134, R16 ;  /* 0x00000086dc10723c */ /* 0x040fe20000041810 */
[----:B------:R1:W2:Y:S08]  /*b180*/  LDSM.16.M88.4 R132, [R169] ;  /* 0x00000000a984783b */ /* 0x0002b00000000200 */
[----:B-1----:R-:W3:Y:S01]  /*b190*/  LDL R169, [R1+0x10] ;  /* 0x0000100001a97983 */ /* 0x002ee20000100800 */
        /* <DEDUP_REMOVED lines=42> */
[----:B---3--:R-:W1:Y:S07]  /*b440*/  LDSM.16.M88.4 R132, [R171] ;  /* 0x00000000ab84783b */ /* 0x008e6e0000000200 */
[C---:B-1----:R-:W-:Y:S08]  /*b450*/  HMMA.16816.F32.BF16 R4, R236.reuse, R132, R4 ;  /* 0x00000084ec04723c */ /* 0x042ff00000041804 */
[C---:B------:R-:W-:Y:S01]  /*b460*/  HMMA.16816.F32.BF16 R8, R236.reuse, R134, R8 ;  /* 0x00000086ec08723c */ /* 0x040fe20000041808 */
[----:B----4-:R-:W1:Y:S07]  /*b470*/  LDSM.16.M88.4 R132, [R170] ;  /* 0x00000000aa84783b */ /* 0x010e6e0000000200 */
[C---:B-1----:R-:W-:Y:S08]  /*b480*/  HMMA.16816.F32.BF16 R12, R236.reuse, R132, R12 ;  /* 0x00000084ec0c723c */ /* 0x042ff0000004180c */
[C---:B------:R-:W-:Y:S01]  /*b490*/  HMMA.16816.F32.BF16 R16, R236.reuse, R134, R16 ;  /* 0x00000086ec10723c */ /* 0x040fe20000041810 */
[----:B------:R-:W1:Y:S07]  /*b4a0*/  LDSM.16.M88.4 R132, [R169] ;  /* 0x00000000a984783b */ /* 0x000e6e0000000200 */
[C---:B-1----:R-:W-:Y:S08]  /*b4b0*/  HMMA.16816.F32.BF16 R20, R236.reuse, R132, R20 ;  /* 0x00000084ec14723c */ /* 0x042ff00000041814 */
[C---:B------:R-:W-:Y:S01]  /*b4c0*/  HMMA.16816.F32.BF16 R24, R236.reuse, R134, R24 ;  /* 0x00000086ec18723c */ /* 0x040fe20000041818 */
[----:B------:R-:W1:Y:S07]  /*b4d0*/  LDSM.16.M88.4 R132, [R2] ;  /* 0x000000000284783b */ /* 0x000e6e0000000200 */
        /* <DEDUP_REMOVED lines=17> */
[----:B------:R-:W1:Y:S11]  /*b5f0*/  LDSM.16.M88.4 R132, [R251+0x6800] ;  /* 0x00680000fb84783b */ /* 0x000e760000000200 */
[----:B------:R-:W-:Y:S04]  /*b600*/  @!UPT UIADD3 URZ, URZ, URZ, URZ ;  /* 0x0000003f3f3ff290 */ /* 0x000fe8000fffe03f */
[----:B------:R-:W-:Y:S02]  /*b610*/  FMUL.FTZ R7, R7, c[0x0][0x320] ;  /* 0x0000c80007077a20 */ /* 0x000fe40000410000 */
[----:B------:R-:W-:Y:S02]  /*b620*/  FMUL.FTZ R4, R4, c[0x0][0x320] ;  /* 0x0000c80004047a20 */ /* 0x000fe40000410000 */
[----:B------:R-:W-:Y:S01]  /*b630*/  MUFU.TANH R183, R7 ;  /* 0x0000000700b77308 */ /* 0x000fe20000002400 */
[----:B------:R-:W-:Y:S02]  /*b640*/  FMUL.FTZ R5, R5, c[0x0][0x320] ;  /* 0x0000c80005057a20 */ /* 0x000fe40000410000 */
[----:B------:R-:W-:Y:S02]  /*b650*/  FMUL.FTZ R6, R6, c[0x0][0x320] ;  /* 0x0000c80006067a20 */ /* 0x000fe40000410000 */
[----:B------:R-:W-:Y:S02]  /*b660*/  FMUL.FTZ R10, R10, c[0x0][0x320] ;  /* 0x0000c8000a0a7a20 */ /* 0x000fe40000410000 */
[----:B------:R-:W-:Y:S02]  /*b670*/  FMUL.FTZ R11, R11, c[0x0][0x320] ;  /* 0x0000c8000b0b7a20 */ /* 0x000fe40000410000 */
[----:B------:R-:W-:Y:S01]  /*b680*/  FMUL.FTZ R8, R8, c[0x0][0x320] ;  /* 0x0000c80008087a20 */ /* 0x000fe20000410000 */
[----:B------:R-:W2:Y:S01]  /*b690*/  MUFU.TANH R4, R4 ;  /* 0x0000000400047308 */ /* 0x000ea20000002400 */
[----:B------:R-:W-:Y:S09]  /*b6a0*/  FMUL.FTZ R9, R9, c[0x0][0x320] ;  /* 0x0000c80009097a20 */ /* 0x000ff20000410000 */
[----:B------:R-:W3:Y:S01]  /*b6b0*/  MUFU.TANH R182, R5 ;  /* 0x0000000500b67308 */ /* 0x000ee20000002400 */
[C---:B-1----:R-:W-:Y:S08]  /*b6c0*/  HMMA.16816.F32.BF16 R12, R244.reuse, R132, R12 ;  /* 0x00000084f40c723c */ /* 0x042ff0000004180c */
[C---:B------:R-:W-:Y:S01]  /*b6d0*/  HMMA.16816.F32.BF16 R16, R244.reuse, R134, R16 ;  /* 0x00000086f410723c */ /* 0x040fe20000041810 */
[----:B------:R-:W1:Y:S01]  /*b6e0*/  LDSM.16.M88.4 R132, [R251+0x7000] ;  /* 0x00700000fb84783b */ /* 0x000e620000000200 */
[----:B------:R-:W4:Y:S10]  /*b6f0*/  MUFU.TANH R181, R8 ;  /* 0x0000000800b57308 */ /* 0x000f340000002400 */
[----:B------:R-:W1:Y:S04]  /*b700*/  MUFU.TANH R180, R9 ;  /* 0x0000000900b47308 */ /* 0x000e680000002400 */
[----:B------:R-:W-:Y:S02]  /*b710*/  FMUL.FTZ R14, R14, c[0x0][0x320] ;  /* 0x0000c8000e0e7a20 */ /* 0x000fe40000410000 */
        /* <DEDUP_REMOVED lines=8> */
[----:B------:R-:W-:Y:S01]  /*b7a0*/  MUFU.TANH R178, R13 ;  /* 0x0000000d00b27308 */ /* 0x000fe20000002400 */
[C---:B-1----:R-:W-:Y:S09]  /*b7b0*/  HMMA.16816.F32.BF16 R20, R244.reuse, R132, R20 ;  /* 0x00000084f414723c */ /* 0x042ff20000041814 */
[----:B------:R1:W-:Y:S01]  /*b7c0*/  MUFU.TANH R176, R17 ;  /* 0x0000001100b07308 */ /* 0x0003e20000002400 */
[C---:B------:R-:W-:Y:S01]  /*b7d0*/  HMMA.16816.F32.BF16 R24, R244.reuse, R134, R24 ;  /* 0x00000086f418723c */ /* 0x040fe20000041818 */
[----:B------:R-:W2:Y:S01]  /*b7e0*/  LDSM.16.M88.4 R132, [R251+0x7800] ;  /* 0x00780000fb84783b */ /* 0x000ea20000000200 */
[----:B------:R-:W-:Y:S07]  /*b7f0*/  DEPBAR.LE SB0, 0x0 ;  /* 0x000080000000791a */ /* 0x000fee0000000000 */
[----:B------:R3:W-:Y:S01]  /*b800*/  MUFU.TANH R177, R16 ;  /* 0x0000001000b17308 */ /* 0x0007e20000002400 */
[----:B------:R-:W-:Y:S04]  /*b810*/  BAR.SYNC.DEFER_BLOCKING 0x0 ;  /* 0x0000000000007b1d */ /* 0x000fe80000010000 */
[----:B------:R-:W-:Y:S02]  /*b820*/  FMUL.FTZ R20, R20, c[0x0][0x320] ;  /* 0x0000c80014147a20 */ /* 0x000fe40000410000 */
[----:B-1----:R-:W-:Y:S02]  /*b830*/  FMUL.FTZ R17, R21, c[0x0][0x320] ;  /* 0x0000c80015117a20 */ /* 0x002fe40000410000 */
[----:B------:R-:W-:Y:S02]  /*b840*/  FMUL.FTZ R22, R22, c[0x0][0x320] ;  /* 0x0000c80016167a20 */ /* 0x000fe40000410000 */
[----:B------:R-:W-:Y:S04]  /*b850*/  FMUL.FTZ R23, R23, c[0x0][0x320] ;  /* 0x0000c80017177a20 */ /* 0x000fe80000410000 */
[----:B------:R-:W-:Y:S02]  /*b860*/  FMUL.FTZ R13, R25, c[0x0][0x320] ;  /* 0x0000c800190d7a20 */ /* 0x000fe40000410000 */
[----:B------:R-:W-:Y:S02]  /*b870*/  FMUL.FTZ R26, R26, c[0x0][0x320] ;  /* 0x0000c8001a1a7a20 */ /* 0x000fe40000410000 */
[----:B------:R-:W-:Y:S02]  /*b880*/  FMUL.FTZ R27, R27, c[0x0][0x320] ;  /* 0x0000c8001b1b7a20 */ /* 0x000fe40000410000 */
[----:B---3--:R-:W-:Y:S06]  /*b890*/  FMUL.FTZ R16, R24, c[0x0][0x320] ;  /* 0x0000c80018107a20 */ /* 0x008fec0000410000 */
[----:B------:R-:W-:Y:S01]  /*b8a0*/  MUFU.TANH R16, R16 ;  /* 0x0000001000107308 */ /* 0x000fe20000002400 */
[C---:B--2---:R-:W-:Y:S09]  /*b8b0*/  HMMA.16816.F32.BF16 R28, R244.reuse, R132, R28 ;  /* 0x00000084f41c723c */ /* 0x044ff2000004181c */
[----:B------:R-:W1:Y:S03]  /*b8c0*/  MUFU.TANH R179, R12 ;  /* 0x0000000c00b37308 */ /* 0x000e660000002400 */
[----:B------:R-:W-:Y:S01]  /*b8d0*/  FMNMX.FTZ R133, R4, R0, !PT ;  /* 0x0000000004857209 */ /* 0x000fe20007810000 */
[----:B------:R-:W-:Y:S03]  /*b8e0*/  HMMA.16816.F32.BF16 R32, R244, R134, R32 ;  /* 0x00000086f420723c */ /* 0x000fe60000041820 */
[----:B------:R-:W-:Y:S03]  /*b8f0*/  FMNMX.FTZ R133, R182, R133, !PT ;  /* 0x00000085b6857209 */ /* 0x000fe60007810000 */
[----:B------:R-:W2:Y:S01]  /*b900*/  MUFU.TANH R20, R20 ;  /* 0x0000001400147308 */ /* 0x000ea20000002400 */
[----:B----4-:R-:W-:Y:S05]  /*b910*/  FMNMX.FTZ R133, R181, R133, !PT ;  /* 0x00000085b5857209 */ /* 0x010fea0007810000 */
[----:B------:R-:W-:Y:S01]  /*b920*/  FMNMX.FTZ R133, R180, R133, !PT ;  /* 0x00000085b4857209 */ /* 0x000fe20007810000 */
[----:B------:R-:W-:Y:S03]  /*b930*/  FMUL.FTZ R9, R29, c[0x0][0x320] ;  /* 0x0000c8001d097a20 */ /* 0x000fe60000410000 */
[----:B------:R-:W3:Y:S01]  /*b940*/  MUFU.TANH R17, R17 ;  /* 0x0000001100117308 */ /* 0x000ee20000002400 */
[----:B------:R-:W-:Y:S02]  /*b950*/  FMUL.FTZ R30, R30, c[0x0][0x320] ;  /* 0x0000c8001e1e7a20 */ /* 0x000fe40000410000 */
[----:B------:R-:W-:Y:S01]  /*b960*/  FMUL.FTZ R31, R31, c[0x0][0x320] ;  /* 0x0000c8001f1f7a20 */ /* 0x000fe20000410000 */
[----:B-1----:R-:W-:Y:S01]  /*b970*/  FMNMX.FTZ R133, R179, R133, !PT ;  /* 0x00000085b3857209 */ /* 0x002fe20007810000 */
[----:B------:R-:W-:Y:S03]  /*b980*/  FMUL.FTZ R12, R28, c[0x0][0x320] ;  /* 0x0000c8001c0c7a20 */ /* 0x000fe60000410000 */
[----:B------:R-:W-:Y:S01]  /*b990*/  FMUL.FTZ R8, R32, c[0x0][0x320] ;  /* 0x0000c80020087a20 */ /* 0x000fe20000410000 */
[----:B------:R-:W-:Y:S01]  /*b9a0*/  FMNMX.FTZ R133, R178, R133, !PT ;  /* 0x00000085b2857209 */ /* 0x000fe20007810000 */
[----:B------:R-:W-:Y:S01]  /*b9b0*/  FMUL.FTZ R5, R33, c[0x0][0x320] ;  /* 0x0000c80021057a20 */ /* 0x000fe20000410000 */
[----:B------:R-:W1:Y:S01]  /*b9c0*/  MUFU.TANH R13, R13 ;  /* 0x0000000d000d7308 */ /* 0x000e620000002400 */
[----:B------:R-:W-:Y:S01]  /*b9d0*/  FMUL.FTZ R34, R34, c[0x0][0x320] ;  /* 0x0000c80022227a20 */ /* 0x000fe20000410000 */
[----:B------:R-:W-:Y:S04]  /*b9e0*/  FMNMX.FTZ R133, R177, R133, !PT ;  /* 0x00000085b1857209 */ /* 0x000fe80007810000 */
[----:B------:R-:W-:Y:S04]  /*b9f0*/  FMNMX.FTZ R133, R176, R133, !PT ;  /* 0x00000085b0857209 */ /* 0x000fe80007810000 */
[----:B------:R-:W4:Y:S01]  /*ba00*/  MUFU.TANH R12, R12 ;  /* 0x0000000c000c7308 */ /* 0x000f220000002400 */
[----:B--2---:R-:W-:Y:S04]  /*ba10*/  FMNMX.FTZ R133, R20, R133, !PT ;  /* 0x0000008514857209 */ /* 0x004fe80007810000 */
[----:B---3--:R-:W-:Y:S04]  /*ba20*/  FMNMX.FTZ R133, R17, R133, !PT ;  /* 0x0000008511857209 */ /* 0x008fe80007810000 */
[----:B------:R-:W-:Y:S01]  /*ba30*/  FMNMX.FTZ R133, R16, R133, !PT ;  /* 0x0000008510857209 */ /* 0x000fe20007810000 */
[----:B------:R-:W2:Y:S03]  /*ba40*/  MUFU.TANH R9, R9 ;  /* 0x0000000900097308 */ /* 0x000ea60000002400 */
[----:B-1----:R-:W-:Y:S07]  /*ba50*/  FMNMX.FTZ R133, R13, R133, !PT ;  /* 0x000000850d857209 */ /* 0x002fee0007810000 */
[----:B------:R-:W1:Y:S01]  /*ba60*/  MUFU.TANH R8, R8 ;  /* 0x0000000800087308 */ /* 0x000e620000002400 */
[----:B----4-:R-:W-:Y:S09]  /*ba70*/  FMNMX.FTZ R133, R12, R133, !PT ;  /* 0x000000850c857209 */ /* 0x010ff20007810000 */
[----:B------:R-:W3:Y:S01]  /*ba80*/  MUFU.TANH R5, R5 ;  /* 0x0000000500057308 */ /* 0x000ee20000002400 */
[----:B--2---:R-:W-:Y:S09]  /*ba90*/  FMNMX.FTZ R133, R9, R133, !PT ;  /* 0x0000008509857209 */ /* 0x004ff20007810000 */
[----:B------:R-:W-:Y:S01]  /*baa0*/  MUFU.TANH R28, R26 ;  /* 0x0000001a001c7308 */ /* 0x000fe20000002400 */
[----:B-1----:R-:W-:Y:S09]  /*bab0*/  FMNMX.FTZ R133, R8, R133, !PT ;  /* 0x0000008508857209 */ /* 0x002ff20007810000 */
[----:B------:R-:W-:Y:S01]  /*bac0*/  MUFU.TANH R21, R22 ;  /* 0x0000001600157308 */ /* 0x000fe20000002400 */
[----:B---3--:R-:W-:Y:S05]  /*bad0*/  FMNMX.FTZ R133, R5, R133, !PT ;  /* 0x0000008505857209 */ /* 0x008fea0007810000 */
[----:B------:R-:W1:Y:S04]  /*bae0*/  SHFL.BFLY PT, R2, R133, 0x2, 0x1f ;  /* 0x0c401f0085027f89 */ /* 0x000e6800000e0000 */
[----:B------:R-:W-:Y:S10]  /*baf0*/  MUFU.TANH R25, R23 ;  /* 0x0000001700197308 */ /* 0x000ff40000002400 */
[----:B------:R-:W-:Y:S10]  /*bb00*/  MUFU.TANH R184, R10 ;  /* 0x0000000a00b87308 */ /* 0x000ff40000002400 */
[----:B------:R-:W-:Y:S01]  /*bb10*/  MUFU.TANH R185, R11 ;  /* 0x0000000b00b97308 */ /* 0x000fe20000002400 */
[----:B-1----:R-:W-:Y:S05]  /*bb20*/  FMNMX.FTZ R133, R133, R2, !PT ;  /* 0x0000000285857209 */ /* 0x002fea0007810000 */
[----:B------:R-:W1:Y:S04]  /*bb30*/  SHFL.BFLY PT, R2, R133, 0x1, 0x1f ;  /* 0x0c201f0085027f89 */ /* 0x000e6800000e0000 */
[----:B------:R-:W-:Y:S10]  /*bb40*/  MUFU.TANH R189, R14 ;  /* 0x0000000e00bd7308 */ /* 0x000ff40000002400 */
[----:B------:R-:W-:Y:S10]  /*bb50*/  MUFU.TANH R188, R15 ;  /* 0x0000000f00bc7308 */ /* 0x000ff40000002400 */
[----:B------:R-:W-:Y:S01]  /*bb60*/  MUFU.TANH R187, R18 ;  /* 0x0000001200bb7308 */ /* 0x000fe20000002400 */
[----:B-1----:R-:W-:Y:S05]  /*bb70*/  FMNMX.FTZ R133, R133, R2, !PT ;  /* 0x0000000285857209 */ /* 0x002fea0007810000 */
[C---:B------:R-:W-:Y:S02]  /*bb80*/  FMUL.FTZ R2, R133.reuse, c[0x0][0x2d0] ;  /* 0x0000b40085027a20 */ /* 0x040fe40000410000 */
[----:B------:R-:W-:Y:S02]  /*bb90*/  FADD.FTZ R0, -R133, R0 ;  /* 0x0000000085007221 */ /* 0x000fe40000010100 */
[----:B------:R-:W-:Y:S01]  /*bba0*/  MUFU.TANH R190, R19 ;  /* 0x0000001300be7308 */ /* 0x000fe20000002400 */
[--C-:B------:R-:W-:Y:S02]  /*bbb0*/  FFMA.FTZ R135, R17, c[0x0][0x2d0], -R2.reuse ;  /* 0x0000b40011877a23 */ /* 0x100fe40000010802 */
[--C-:B------:R-:W-:Y:S02]  /*bbc0*/  FFMA.FTZ R4, R4, c[0x0][0x2d0], -R2.reuse ;  /* 0x0000b40004047a23 */ /* 0x100fe40000010802 */
[--C-:B------:R-:W-:Y:S02]  /*bbd0*/  FFMA.FTZ R134, R16, c[0x0][0x2d0], -R2.reuse ;  /* 0x0000b40010867a23 */ /* 0x100fe40000010802 */
        /* <DEDUP_REMOVED lines=9> */
[--C-:B------:R-:W-:Y:S02]  /*bc70*/  FFMA.FTZ R191, R13, c[0x0][0x2d0], -R2.reuse ;  /* 0x0000b4000dbf7a23 */ /* 0x100fe40000010802 */
[--C-:B------:R-:W-:Y:S02]  /*bc80*/  FFMA.FTZ R168, R12, c[0x0][0x2d0], -R2.reuse ;  /* 0x0000b4000ca87a23 */ /* 0x100fe40000010802 */
[--C-:B------:R-:W-:Y:S01]  /*bc90*/  FFMA.FTZ R169, R9, c[0x0][0x2d0], -R2.reuse ;  /* 0x0000b40009a97a23 */ /* 0x100fe20000010802 */
[----:B------:R-:W-:Y:S01]  /*bca0*/  MUFU.EX2 R176, R4 ;  /* 0x0000000400b07308 */ /* 0x000fe20000000800 */
[--C-:B------:R-:W-:Y:S02]  /*bcb0*/  FFMA.FTZ R170, R8, c[0x0][0x2d0], -R2.reuse ;  /* 0x0000b40008aa7a23 */ /* 0x100fe40000010802 */
[----:B------:R-:W-:Y:S02]  /*bcc0*/  FFMA.FTZ R171, R5, c[0x0][0x2d0], -R2 ;  /* 0x0000b40005ab7a23 */ /* 0x000fe40000010802 */
[----:B------:R-:W2:Y:S01]  /*bcd0*/  LDL.LU R2, [R1+0x80] ;  /* 0x0000800001027983 */ /* 0x000ea20000300800 */
[----:B------:R-:W-:Y:S06]  /*bce0*/  FMUL.FTZ R0, R0, c[0x0][0x2d0] ;  /* 0x0000b40000007a20 */ /* 0x000fec0000410000 */
[----:B------:R-:W1:Y:S02]  /*bcf0*/  MUFU.EX2 R0, R0 ;  /* 0x0000000000007308 */ /* 0x000e640000000800 */
[C---:B-1----:R-:W-:Y:S02]  /*bd00*/  FMUL.FTZ R5, R0.reuse, R141 ;  /* 0x0000008d00057220 */ /* 0x042fe40000410000 */
[C---:B------:R-:W-:Y:S01]  /*bd10*/  FMUL.FTZ R12, R0.reuse, R148 ;  /* 0x00000094000c7220 */ /* 0x040fe20000410000 */
[----:B------:R-:W3:Y:S01]  /*bd20*/  LDL.LU R141, [R1+0x84] ;  /* 0x00008400018d7983 */ /* 0x000ee20000300800 */
[C---:B------:R-:W-:Y:S02]  /*bd30*/  FMUL.FTZ R4, R0.reuse, R140 ;  /* 0x0000008c00047220 */ /* 0x040fe40000410000 */
[C---:B------:R-:W-:Y:S01]  /*bd40*/  FMUL.FTZ R8, R0.reuse, R136 ;  /* 0x0000008800087220 */ /* 0x040fe20000410000 */
[----:B------:R-:W-:Y:S01]  /*bd50*/  MOV R136, R134 ;  /* 0x0000008600887202 */ /* 0x000fe20000000f00 */
[C---:B------:R-:W-:Y:S01]  /*bd60*/  FMUL.FTZ R9, R0.reuse, R137 ;  /* 0x0000008900097220 */ /* 0x040fe20000410000 */
[----:B------:R-:W-:Y:S01]  /*bd70*/  MOV R137, R135 ;  /* 0x0000008700897202 */ /* 0x000fe20000000f00 */
[C---:B------:R-:W-:Y:S01]  /*bd80*/  FMUL.FTZ R13, R0.reuse, R149 ;  /* 0x00000095000d7220 */ /* 0x040fe20000410000 */
[----:B------:R-:W-:Y:S01]  /*bd90*/  MUFU.TANH R135, R34 ;  /* 0x0000002200877308 */ /* 0x000fe20000002400 */
[C---:B------:R-:W-:Y:S01]  /*bda0*/  FMUL.FTZ R16, R0.reuse, R144 ;  /* 0x0000009000107220 */ /* 0x040fe20000410000 */
[----:B------:R-:W-:Y:S01]  /*bdb0*/  MOV R149, R132 ;  /* 0x0000008400957202 */ /* 0x000fe20000000f00 */
[C---:B------:R-:W-:Y:S01]  /*bdc0*/  FMUL.FTZ R17, R0.reuse, R145 ;  /* 0x0000009100117220 */ /* 0x040fe20000410000 */
[----:B------:R-:W4:Y:S01]  /*bdd0*/  LDL R148, [R1+0x70] ;  /* 0x0000700001947983 */ /* 0x000f220000100800 */
[C---:B------:R-:W-:Y:S01]  /*bde0*/  FMUL.FTZ R20, R0.reuse, R156 ;  /* 0x0000009c00147220 */ /* 0x040fe20000410000 */
[----:B------:R-:W-:Y:S01]  /*bdf0*/  MOV R156, R21 ;  /* 0x00000015009c7202 */ /* 0x000fe20000000f00 */
        /* <DEDUP_REMOVED lines=9> */
[----:B------:R-:W3:Y:S01]  /*be90*/  LDL R164, [R1+0x74] ;  /* 0x0000740001a47983 */ /* 0x000ee20000100800 */
[C---:B------:R-:W-:Y:S01]  /*bea0*/  FMUL.FTZ R32, R0.reuse, R160 ;  /* 0x000000a000207220 */ /* 0x040fe20000410000 */
[----:B------:R-:W1:Y:S01]  /*beb0*/  MUFU.TANH R165, R27 ;  /* 0x0000001b00a57308 */ /* 0x000e620000002400 */
[C---:B------:R-:W-:Y:S02]  /*bec0*/  FMUL.FTZ R33, R0.reuse, R161 ;  /* 0x000000a100217220 */ /* 0x040fe40000410000 */
[C---:B------:R-:W-:Y:S02]  /*bed0*/  FMUL.FTZ R36, R0.reuse, R36 ;  /* 0x0000002400247220 */ /* 0x040fe40000410000 */
[C---:B------:R-:W-:Y:S02]  /*bee0*/  FMUL.FTZ R37, R0.reuse, R37 ;  /* 0x0000002500257220 */ /* 0x040fe40000410000 */
[C---:B------:R-:W-:Y:S02]  /*bef0*/  FMUL.FTZ R40, R0.reuse, R40 ;  /* 0x0000002800287220 */ /* 0x040fe40000410000 */
        /* <DEDUP_REMOVED lines=47> */
[----:B--2---:R-:W-:Y:S01]  /*c1f0*/  FFMA.FTZ R144, R0, R2, R176 ;  /* 0x0000000200907223 */ /* 0x004fe200000100b0 */
[----:B------:R-:W-:Y:S04]  /*c200*/  FMNMX.FTZ R0, R6, R3, !PT ;  /* 0x0000000306007209 */ /* 0x000fe80007810000 */
[----:B------:R-:W-:Y:S04]  /*c210*/  FMNMX.FTZ R0, R183, R0, !PT ;  /* 0x00000000b7007209 */ /* 0x000fe80007810000 */
[----:B------:R-:W-:Y:S04]  /*c220*/  FMNMX.FTZ R0, R184, R0, !PT ;  /* 0x00000000b8007209 */ /* 0x000fe80007810000 */
[----:B------:R-:W-:Y:S04]  /*c230*/  FMNMX.FTZ R0, R185, R0, !PT ;  /* 0x00000000b9007209 */ /* 0x000fe80007810000 */
[----:B------:R-:W-:Y:S04]  /*c240*/  FMNMX.FTZ R0, R189, R0, !PT ;  /* 0x00000000bd007209 */ /* 0x000fe80007810000 */
[----:B------:R-:W-:Y:S04]  /*c250*/  FMNMX.FTZ R0, R188, R0, !PT ;  /* 0x00000000bc007209 */ /* 0x000fe80007810000 */
[----:B------:R-:W-:Y:S04]  /*c260*/  FMNMX.FTZ R0, R187, R0, !PT ;  /* 0x00000000bb007209 */ /* 0x000fe80007810000 */
[----:B------:R-:W-:Y:S01]  /*c270*/  FMNMX.FTZ R2, R190, R0, !PT ;  /* 0x00000000be027209 */ /* 0x000fe20007810000 */
[----:B------:R-:W-:Y:S03]  /*c280*/  FMUL.FTZ R0, R35, c[0x0][0x320] ;  /* 0x0000c80023007a20 */ /* 0x000fe60000410000 */
[----:B------:R-:W-:Y:S01]  /*c290*/  FMNMX.FTZ R2, R156, R2, !PT ;  /* 0x000000029c027209 */ /* 0x000fe20007810000 */
[----:B------:R2:W1:Y:S03]  /*c2a0*/  MUFU.TANH R134, R0 ;  /* 0x0000000000867308 */ /* 0x0004660000002400 */
[----:B--2---:R-:W-:Y:S04]  /*c2b0*/  FMNMX.FTZ R0, R152, R2, !PT ;  /* 0x0000000298007209 */ /* 0x004fe80007810000 */
        /* <DEDUP_REMOVED lines=13> */
[----:B------:R-:W-:Y:S04]  /*c390*/  FFMA.FTZ R140, R6, c[0x0][0x2d0], -R2 ;  /* 0x0000b400068c7a23 */ /* 0x000fe80000010802 */
[----:B------:R-:W1:Y:S10]  /*c3a0*/  MUFU.EX2 R0, R0 ;  /* 0x0000000000007308 */ /* 0x000e740000000800 */
[----:B------:R-:W3:Y:S01]  /*c3b0*/  MUFU.EX2 R140, R140 ;  /* 0x0000008c008c7308 */ /* 0x000ee20000000800 */
[C---:B-1----:R-:W-:Y:S02]  /*c3c0*/  FMUL.FTZ R18, R0.reuse, R146 ;  /* 0x0000009200127220 */ /* 0x042fe40000410000 */
[C---:B------:R-:W-:Y:S02]  /*c3d0*/  FMUL.FTZ R19, R0.reuse, R147 ;  /* 0x0000009300137220 */ /* 0x040fe40000410000 */
[----:B------:R-:W2:Y:S01]  /*c3e0*/  LDL.64 R146, [R1+0xc8] ;  /* 0x0000c80001927983 */ /* 0x000ea20000100a00 */
[C---:B------:R-:W-:Y:S02]  /*c3f0*/  FMUL.FTZ R14, R0.reuse, R150 ;  /* 0x00000096000e7220 */ /* 0x040fe40000410000 */
[C---:B------:R-:W-:Y:S02]  /*c400*/  FMUL.FTZ R15, R0.reuse, R151 ;  /* 0x00000097000f7220 */ /* 0x040fe40000410000 */
[C---:B------:R-:W-:Y:S01]  /*c410*/  FMUL.FTZ R11, R0.reuse, R139 ;  /* 0x0000008b000b7220 */ /* 0x040fe20000410000 */
[----:B------:R-:W4:Y:S01]  /*c420*/  LDL.64 R150, [R1+0xb8] ;  /* 0x0000b80001967983 */ /* 0x000f220000100a00 */
[C---:B------:R-:W-:Y:S02]  /*c430*/  FMUL.FTZ R10, R0.reuse, R138 ;  /* 0x0000008a000a7220 */ /* 0x040fe40000410000 */
[C---:B------:R-:W-:Y:S02]  /*c440*/  FMUL.FTZ R7, R0.reuse, R143 ;  /* 0x0000008f00077220 */ /* 0x040fe40000410000 */
[C---:B------:R-:W-:Y:S01]  /*c450*/  FMUL.FTZ R6, R0.reuse, R142 ;  /* 0x0000008e00067220 */ /* 0x040fe20000410000 */
[----:B------:R-:W4:Y:S01]  /*c460*/  LDL R139, [R1+0x7c] ;  /* 0x00007c00018b7983 */ /* 0x000f220000100800 */
[C---:B------:R-:W-:Y:S02]  /*c470*/  FMUL.FTZ R34, R0.reuse, R162 ;  /* 0x000000a200227220 */ /* 0x040fe40000410000 */
[C---:B------:R-:W-:Y:S01]  /*c480*/  FMUL.FTZ R35, R0.reuse, R163 ;  /* 0x000000a300237220 */ /* 0x040fe20000410000 */
[----:B------:R-:W4:Y:S01]  /*c490*/  LDL R138, [R1+0x78] ;  /* 0x00007800018a7983 */ /* 0x000f220000100800 */
[C---:B---3--:R-:W-:Y:S02]  /*c4a0*/  FFMA.FTZ R141, R0.reuse, R141, R140 ;  /* 0x0000008d008d7223 */ /* 0x048fe4000001008c */
[C---:B------:R-:W-:Y:S01]  /*c4b0*/  FMUL.FTZ R22, R0.reuse, R158 ;  /* 0x0000009e00167220 */ /* 0x040fe20000410000 */
[----:B------:R-:W3:Y:S01]  /*c4c0*/  LDL R143, [R1+0x6c] ;  /* 0x00006c00018f7983 */ /* 0x000ee20000100800 */
[C---:B------:R-:W-:Y:S01]  /*c4d0*/  FMUL.FTZ R23, R0.reuse, R159 ;  /* 0x0000009f00177220 */ /* 0x040fe20000410000 */
[----:B------:R-:W-:Y:S01]  /*c4e0*/  MOV R159, R145 ;  /* 0x00000091009f7202 */ /* 0x000fe20000000f00 */
[C---:B------:R-:W-:Y:S01]  /*c4f0*/  FMUL.FTZ R26, R0.reuse, R154 ;  /* 0x0000009a001a7220 */ /* 0x040fe20000410000 */
[----:B------:R-:W3:Y:S01]  /*c500*/  LDL R142, [R1+0x68] ;  /* 0x00006800018e7983 */ /* 0x000ee20000100800 */
[C---:B------:R-:W-:Y:S01]  /*c510*/  FMUL.FTZ R27, R0.reuse, R155 ;  /* 0x0000009b001b7220 */ /* 0x040fe20000410000 */
[----:B------:R-:W-:Y:S01]  /*c520*/  MOV R158, R149 ;  /* 0x00000095009e7202 */ /* 0x000fe20000000f00 */
[C---:B------:R-:W-:Y:S01]  /*c530*/  FMUL.FTZ R30, R0.reuse, R166 ;  /* 0x000000a6001e7220 */ /* 0x040fe20000410000 */
[----:B------:R-:W-:Y:S01]  /*c540*/  MOV R155, R152 ;  /* 0x00000098009b7202 */ /* 0x000fe20000000f00 */
[C---:B------:R-:W-:Y:S01]  /*c550*/  FMUL.FTZ R31, R0.reuse, R167 ;  /* 0x000000a7001f7220 */ /* 0x040fe20000410000 */
[----:B------:R-:W-:Y:S01]  /*c560*/  MOV R166, R157 ;  /* 0x0000009d00a67202 */ /* 0x000fe20000000f00 */
        /* <DEDUP_REMOVED lines=54> */
[----:B--2---:R-:W-:Y:S02]  /*c8d0*/  @P0 IADD3 R0, P6, R146, UR7, RZ ;  /* 0x0000000792000c10 */ /* 0x004fe4000ffde0ff */
[----:B------:R-:W-:Y:S02]  /*c8e0*/  MOV R147, R153 ;  /* 0x0000009900937202 */ /* 0x000fe40000000f00 */
[C---:B------:R-:W-:Y:S01]  /*c8f0*/  @P0 LEA R136, P1, R0.reuse, c[0x0][0x1c8], 0x1 ;  /* 0x0000720000880a11 */ /* 0x040fe200078208ff */
[----:B------:R-:W-:Y:S01]  /*c900*/  MUFU.EX2 R153, R179 ;  /* 0x000000b300997308 */ /* 0x000fe20000000800 */
[----:B----4-:R-:W-:Y:S04]  /*c910*/  @P0 IADD3.X R3, R151, UR6, RZ, P6, !PT ;  /* 0x0000000697030c10 */ /* 0x010fe8000b7fe4ff */
        /* <DEDUP_REMOVED lines=11> */
[----:B---3--:R-:W-:Y:S01]  /*c9d0*/  @P0 IADD3 R0, P6, R143, UR7, RZ ;  /* 0x000000078f000c10 */ /* 0x008fe2000ffde0ff */
[----:B------:R-:W-:Y:S02]  /*c9e0*/  @UP0 UIADD3 UR7, UP1, UR16, UR7, URZ ;  /* 0x0000000710070290 */ /* 0x000fe4000ff3e03f */
[----:B------:R1:W-:Y:S01]  /*c9f0*/  @P0 LDGSTS.E.BYPASS.LTC128B.128 [R252+0x14100], [R136.64], !P3 ;  /* 0x1410000088fc0fae */ /* 0x0003e2000d901d56 */
[----:B------:R-:W-:Y:S01]  /*ca00*/  @P0 IADD3.X R3, R142, UR6, RZ, P6, !PT ;  /* 0x000000068e030c10 */ /* 0x000fe2000b7fe4ff */
[----:B------:R-:W-:Y:S01]  /*ca10*/  @UP0 UIADD3.X UR6, UR15, UR6, URZ, UP1, !UPT ;  /* 0x000000060f060290 */ /* 0x000fe20008ffe43f */
[C---:B-1----:R-:W-:Y:S04]  /*ca20*/  @P0 LEA R136, P1, R0.reuse, c[0x0][0x1c8], 0x1 ;  /* 0x0000720000880a11 */ /* 0x042fe800078208ff */
[----:B------:R-:W-:Y:S02]  /*ca30*/  @P0 LEA.HI.X R137, R0, c[0x0][0x1cc], R3, 0x1, P1 ;  /* 0x0000730000890a11 */ /* 0x000fe400008f0c03 */
[----:B------:R-:W-:Y:S03]  /*ca40*/  @P0 IADD3 R0, P6, R146, UR7, RZ ;  /* 0x0000000792000c10 */ /* 0x000fe6000ffde0ff */
[----:B------:R1:W-:Y:S01]  /*ca50*/  @P0 LDGSTS.E.BYPASS.LTC128B.128 [R252+0x16100], [R136.64], !P2 ;  /* 0x1610000088fc0fae */ /* 0x0003e2000d101d56 */
[----:B------:R-:W-:Y:S02]  /*ca60*/  @P0 IADD3.X R3, R151, UR6, RZ, P6, !PT ;  /* 0x0000000697030c10 */ /* 0x000fe4000b7fe4ff */
[----:B------:R2:W-:Y:S01]  /*ca70*/  MUFU.EX2 R151, R186 ;  /* 0x000000ba00977308 */ /* 0x0005e20000000800 */
[C---:B-1----:R-:W-:Y:S01]  /*ca80*/  @P0 LEA R136, P1, R0.reuse, c[0x0][0x1c8], 0x1 ;  /* 0x0000720000880a11 */ /* 0x042fe200078208ff */
[--C-:B--2---:R-:W-:Y:S03]  /*ca90*/  FFMA.FTZ R186, R161, c[0x0][0x2d0], -R2.reuse ;  /* 0x0000b400a1ba7a23 */ /* 0x104fe60000010802 */
[----:B------:R-:W-:Y:S02]  /*caa0*/  @P0 LEA.HI.X R137, R0, c[0x0][0x1cc], R3, 0x1, P1 ;  /* 0x0000730000890a11 */ /* 0x000fe400008f0c03 */
[----:B------:R-:W-:Y:S03]  /*cab0*/  @P0 IADD3 R0, P6, R139, UR7, RZ ;  /* 0x000000078b000c10 */ /* 0x000fe6000ffde0ff */
[----:B------:R-:W-:Y:S01]  /*cac0*/  MUFU.EX2 R186, R186 ;  /* 0x000000ba00ba7308 */ /* 0x000fe20000000800 */
[----:B------:R1:W-:Y:S01]  /*cad0*/  @P0 LDGSTS.E.BYPASS.LTC128B.128 [R252+0x11100], [R136.64], !P5 ;  /* 0x1110000088fc0fae */ /* 0x0003e2000e901d56 */
[----:B------:R-:W-:Y:S01]  /*cae0*/  @P0 IADD3.X R3, R138, UR6, RZ, P6, !PT ;  /* 0x000000068a030c10 */ /* 0x000fe2000b7fe4ff */
[----:B------:R-:W-:Y:S07]  /*caf0*/  FFMA.FTZ R138, R183, c[0x0][0x2d0], -R2 ;  /* 0x0000b400b78a7a23 */ /* 0x000fee0000010802 */
[----:B------:R-:W2:Y:S01]  /*cb00*/  MUFU.EX2 R139, R182 ;  /* 0x000000b6008b7308 */ /* 0x000ea20000000800 */
[C---:B-1----:R-:W-:Y:S04]  /*cb10*/  @P0 LEA R136, P1, R0.reuse, c[0x0][0x1c8], 0x1 ;  /* 0x0000720000880a11 */ /* 0x042fe800078208ff */
[----:B------:R-:W-:Y:S01]  /*cb20*/  @P0 LEA.HI.X R137, R0, c[0x0][0x1cc], R3, 0x1, P1 ;  /* 0x0000730000890a11 */ /* 0x000fe200008f0c03 */
[----:B--2---:R-:W-:Y:S01]  /*cb30*/  FADD.FTZ R146, R139, R144 ;  /* 0x000000908b927221 */ /* 0x004fe20000010000 */
[----:B------:R-:W-:Y:S03]  /*cb40*/  @P0 IADD3 R0, P6, R164, UR7, RZ ;  /* 0x00000007a4000c10 */ /* 0x000fe6000ffde0ff */
[----:B------:R-:W-:Y:S01]  /*cb50*/  MUFU.EX2 R164, R177 ;  /* 0x000000b100a47308 */ /* 0x000fe20000000800 */
[----:B------:R1:W-:Y:S01]  /*cb60*/  @P0 LDGSTS.E.BYPASS.LTC128B.128 [R252+0x13100], [R136.64], !P4 ;  /* 0x1310000088fc0fae */ /* 0x0003e2000e101d56 */
[----:B------:R-:W-:Y:S08]  /*cb70*/  @P0 IADD3.X R3, R148, UR6, RZ, P6, !PT ;  /* 0x0000000694030c10 */ /* 0x000ff0000b7fe4ff */
[----:B------:R-:W-:Y:S10]  /*cb80*/  MUFU.EX2 R148, R181 ;  /* 0x000000b500947308 */ /* 0x000ff40000000800 */
[----:B------:R-:W-:Y:S01]  /*cb90*/  MUFU.EX2 R177, R171 ;  /* 0x000000ab00b17308 */ /* 0x000fe20000000800 */
[C---:B-1----:R-:W-:Y:S04]  /*cba0*/  @P0 LEA R136, P1, R0.reuse, c[0x0][0x1c8], 0x1 ;  /* 0x0000720000880a11 */ /* 0x042fe800078208ff */
[----:B------:R-:W-:Y:S02]  /*cbb0*/  @P0 LEA.HI.X R137, R0, c[0x0][0x1cc], R3, 0x1, P1 ;  /* 0x0000730000890a11 */ /* 0x000fe400008f0c03 */
[----:B------:R-:W-:Y:S03]  /*cbc0*/  @P0 IADD3 R0, P6, R143, UR7, RZ ;  /* 0x000000078f000c10 */ /* 0x000fe6000ffde0ff */
[----:B------:R-:W1:Y:S01]  /*cbd0*/  MUFU.EX2 R3, R138 ;  /* 0x0000008a00037308 */ /* 0x000e620000000800 */
[----:B------:R2:W-:Y:S01]  /*cbe0*/  @P0 LDGSTS.E.BYPASS.LTC128B.128 [R252+0x15100], [R136.64], !P3 ;  /* 0x1510000088fc0fae */ /* 0x0005e2000d901d56 */
[----:B-1----:R-:W-:Y:S01]  /*cbf0*/  FADD.FTZ R145, R3, R141 ;  /* 0x0000008d03917221 */ /* 0x002fe20000010000 */
[----:B------:R-:W-:Y:S01]  /*cc00*/  F2FP.BF16.PACK_AB R138, R180, R148 ;  /* 0x00000094b48a723e */ /* 0x000fe200000010ff */
[----:B------:R-:W-:Y:S01]  /*cc10*/  FADD.FTZ R148, R148, R146 ;  /* 0x0000009294947221 */ /* 0x000fe20000010000 */
[----:B--2---:R-:W-:Y:S03]  /*cc20*/  @P0 LEA R136, P1, R0, c[0x0][0x1c8], 0x1 ;  /* 0x0000720000880a11 */ /* 0x004fe600078208ff */
[----:B------:R-:W-:Y:S01]  /*cc30*/  FADD.FTZ R148, R180, R148 ;  /* 0x00000094b4947221 */ /* 0x000fe20000010000 */
[----:B------:R-:W-:Y:S04]  /*cc40*/  @P0 IADD3.X R137, R142, UR6, RZ, P6, !PT ;  /* 0x000000068e890c10 */ /* 0x000fe8000b7fe4ff */
[----:B------:R-:W-:Y:S01]  /*cc50*/  @P0 LEA.HI.X R137, R0, c[0x0][0x1cc], R137, 0x1, P1 ;  /* 0x0000730000890a11 */ /* 0x000fe200008f0c89 */
[--C-:B------:R-:W-:Y:S02]  /*cc60*/  FFMA.FTZ R0, R184, c[0x0][0x2d0], -R2.reuse ;  /* 0x0000b400b8007a23 */ /* 0x100fe40000010802 */
[--C-:B------:R-:W-:Y:S02]  /*cc70*/  FFMA.FTZ R184, R135, c[0x0][0x2d0], -R2.reuse ;  /* 0x0000b40087b87a23 */ /* 0x100fe40000010802 */
[----:B------:R1:W-:Y:S04]  /*cc80*/  @P0 LDGSTS.E.BYPASS.LTC128B.128 [R252+0x17100], [R136.64], !P2 ;  /* 0x1710000088fc0fae */ /* 0x0003e8000d101d56 */
[----:B------:R-:W-:Y:S04]  /*cc90*/  MUFU.EX2 R184, R184 ;  /* 0x000000b800b87308 */ /* 0x000fe80000000800 */
[----:B------:R-:W0:Y:S08]  /*cca0*/  LDGDEPBAR ;  /* 0x00000000000079af */ /* 0x000e300000000000 */
[----:B-1----:R-:W2:Y:S01]  /*ccb0*/  LDL.LU R252, [R1+0xf8] ;  /* 0x0000f80001fc7983 */ /* 0x002ea20000300800 */
[----:B------:R-:W-:Y:S02]  /*ccc0*/  F2FP.BF16.PACK_AB R136, R139, R176 ;  /* 0x000000b08b88723e */ /* 0x000fe400000010ff */
[----:B------:R-:W-:Y:S01]  /*ccd0*/  F2FP.BF16.PACK_AB R137, R3, R140 ;  /* 0x0000008c0389723e */ /* 0x000fe200000010ff */
[----:B------:R-:W3:Y:S01]  /*cce0*/  LDL R176, [R1] ;  /* 0x0000000001b07983 */ /* 0x000ee20000100800 */
[----:B------:R1:W-:Y:S03]  /*ccf0*/  MUFU.EX2 R3, R0 ;  /* 0x0000000000037308 */ /* 0x0003e60000000800 */
[----:B------:R-:W4:Y:S01]  /*cd00*/  LDSM.16.MT88.4 R140, [R249+0x100] ;  /* 0x00010000f98c783b */ /* 0x000f220000004200 */
[--C-:B-1----:R-:W-:Y:S02]  /*cd10*/  FFMA.FTZ R0, R185, c[0x0][0x2d0], -R2.reuse ;  /* 0x0000b400b9007a23 */ /* 0x102fe40000010802 */
[--C-:B------:R-:W-:Y:S04]  /*cd20*/  FFMA.FTZ R185, R160, c[0x0][0x2d0], -R2.reuse ;  /* 0x0000b400a0b97a23 */ /* 0x100fe80000010802 */
[----:B------:R-:W1:Y:S10]  /*cd30*/  MUFU.EX2 R144, R0 ;  /* 0x0000000000907308 */ /* 0x000e740000000800 */
[----:B------:R-:W-:Y:S01]  /*cd40*/  MUFU.EX2 R185, R185 ;  /* 0x000000b900b97308 */ /* 0x000fe20000000800 */
[C---:B-1----:R-:W-:Y:S01]  /*cd50*/  F2FP.BF16.PACK_AB R139, R144.reuse, R3 ;  /* 0x00000003908b723e */ /* 0x042fe200000010ff */
[----:B------:R-:W-:Y:S02]  /*cd60*/  FADD.FTZ R3, R3, R145 ;  /* 0x0000009103037221 */ /* 0x000fe40000010000 */
[--C-:B------:R-:W-:Y:S02]  /*cd70*/  FFMA.FTZ R0, R189, c[0x0][0x2d0], -R2.reuse ;  /* 0x0000b400bd007a23 */ /* 0x100fe40000010802 */
[----:B------:R-:W-:Y:S02]  /*cd80*/  FADD.FTZ R3, R144, R3 ;  /* 0x0000000390037221 */ /* 0x000fe40000010000 */
[C---:B----4-:R-:W-:Y:S02]  /*cd90*/  HMMA.16816.F32.BF16 R4, R136.reuse, R140, R4 ;  /* 0x0000008c8804723c */ /* 0x050fe40000041804 */
[----:B------:R1:W-:Y:S06]  /*cda0*/  MUFU.EX2 R149, R0 ;  /* 0x0000000000957308 */ /* 0x0003ec0000000800 */
[C---:B------:R-:W-:Y:S01]  /*cdb0*/  HMMA.16816.F32.BF16 R8, R136.reuse, R142, R8 ;  /* 0x0000008e8808723c */ /* 0x040fe20000041808 */
[----:B------:R-:W4:Y:S03]  /*cdc0*/  LDSM.16.MT88.4 R140, [R250+0x100] ;  /* 0x00010000fa8c783b */ /* 0x000f260000004200 */
[--C-:B-1----:R-:W-:Y:S04]  /*cdd0*/  FFMA.FTZ R0, R188, c[0x0][0x2d0], -R2.reuse ;  /* 0x0000b400bc007a23 */ /* 0x102fe80000010802 */
[----:B------:R1:W-:Y:S01]  /*cde0*/  MUFU.EX2 R150, R0 ;  /* 0x0000000000967308 */ /* 0x0003e20000000800 */
[C---:B----4-:R-:W-:Y:S03]  /*cdf0*/  HMMA.16816.F32.BF16 R12, R136.reuse, R140, R12 ;  /* 0x0000008c880c723c */ /* 0x050fe6000004180c */
[--C-:B-1----:R-:W-:Y:S05]  /*ce00*/  FFMA.FTZ R0, R187, c[0x0][0x2d0], -R2.reuse ;  /* 0x0000b400bb007a23 */ /* 0x102fea0000010802 */
[C---:B------:R-:W-:Y:S01]  /*ce10*/  HMMA.16816.F32.BF16 R16, R136.reuse, R142, R16 ;  /* 0x0000008e8810723c */ /* 0x040fe20000041810 */
[----:B------:R1:W-:Y:S03]  /*ce20*/  MUFU.EX2 R152, R0 ;  /* 0x0000000000987308 */ /* 0x0003e60000000800 */
[--C-:B-1----:R-:W-:Y:S07]  /*ce30*/  FFMA.FTZ R0, R190, c[0x0][0x2d0], -R2.reuse ;  /* 0x0000b400be007a23 */ /* 0x102fee0000010802 */
[----:B------:R1:W-:Y:S10]  /*ce40*/  MUFU.EX2 R190, R168 ;  /* 0x000000a800be7308 */ /* 0x0003f40000000800 */
[----:B------:R4:W-:Y:S01]  /*ce50*/  MUFU.EX2 R157, R0 ;  /* 0x00000000009d7308 */ /* 0x0009e20000000800 */
[----:B-1----:R1:W5:Y:S04]  /*ce60*/  LDL.LU R168, [R1+0xf4] ;  /* 0x0000f40001a87983 */ /* 0x0023680000300800 */
[----:B------:R1:W5:Y:S01]  /*ce70*/  LDL.LU R169, [R1+0xf0] ;  /* 0x0000f00001a97983 */ /* 0x0003620000300800 */
[--C-:B----4-:R-:W-:Y:S04]  /*ce80*/  FFMA.FTZ R0, R156, c[0x0][0x2d0], -R2.reuse ;  /* 0x0000b4009c007a23 */ /* 0x110fe80000010802 */
[----:B------:R4:W-:Y:S02]  /*ce90*/  MUFU.EX2 R156, R0 ;  /* 0x00000000009c7308 */ /* 0x0009e40000000800 */
[--C-:B----4-:R-:W-:Y:S08]  /*cea0*/  FFMA.FTZ R0, R155, c[0x0][0x2d0], -R2.reuse ;  /* 0x0000b4009b007a23 */ /* 0x110ff00000010802 */
[----:B------:R4:W-:Y:S02]  /*ceb0*/  MUFU.EX2 R189, R0 ;  /* 0x0000000000bd7308 */ /* 0x0009e40000000800 */
[--C-:B----4-:R-:W-:Y:S02]  /*cec0*/  FFMA.FTZ R0, R147, c[0x0][0x2d0], -R2.reuse ;  /* 0x0000b40093007a23 */ /* 0x110fe40000010802 */
[----:B------:R-:W-:Y:S06]  /*ced0*/  LDSM.16.MT88.4 R144, [R250+0x1100] ;  /* 0x00110000fa90783b */ /* 0x000fec0000004200 */
[----:B------:R4:W-:Y:S02]  /*cee0*/  MUFU.EX2 R188, R0 ;  /* 0x0000000000bc7308 */ /* 0x0009e40000000800 */
[--C-:B----4-:R-:W-:Y:S08]  /*cef0*/  FFMA.FTZ R0, R165, c[0x0][0x2d0], -R2.reuse ;  /* 0x0000b400a5007a23 */ /* 0x110ff00000010802 */
[----:B------:R4:W-:Y:S01]  /*cf00*/  MUFU.EX2 R165, R170 ;  /* 0x000000aa00a57308 */ /* 0x0009e20000000800 */
[----:B------:R-:W-:Y:S09]  /*cf10*/  FFMA.FTZ R2, R134, c[0x0][0x2d0], -R2 ;  /* 0x0000b40086027a23 */ /* 0x000ff20000010802 */
[----:B------:R1:W-:Y:S10]  /*cf20*/  MUFU.EX2 R187, R0 ;  /* 0x0000000000bb7308 */ /* 0x0003f40000000800 */
[----:B------:R-:W3:Y:S01]  /*cf30*/  MUFU.EX2 R135, R2 ;  /* 0x0000000200877308 */ /* 0x000ee20000000800 */
[----:B----4-:R4:W5:Y:S04]  /*cf40*/  LDL.LU R170, [R1+0xec] ;  /* 0x0000ec0001aa7983 */ /* 0x0109680000300800 */
[----:B------:R4:W5:Y:S04]  /*cf50*/  LDL.LU R171, [R1+0xe8] ;  /* 0x0000e80001ab7983 */ /* 0x0009680000300800 */
[----:B--2---:R-:W-:Y:S01]  /*cf60*/  LDSM.16.MT88.4 R180, [R252+0x1900] ;  /* 0x00190000fcb4783b */ /* 0x004fe20000004200 */
[----:B-1----:R-:W-:Y:S07]  /*cf70*/  FADD.FTZ R0, R151, R148 ;  /* 0x0000009497007221 */ /* 0x002fee0000010000 */
[----:B---3--:R-:W1:Y:S01]  /*cf80*/  LDSM.16.MT88.4 R140, [R176+0x100] ;  /* 0x00010000b08c783b */ /* 0x008e620000004200 */
[----:B------:R-:W-:Y:S07]  /*cf90*/  F2FP.BF16.PACK_AB R179, R135, R184 ;  /* 0x000000b887b3723e */ /* 0x000fee00000010ff */
[----:B------:R-:W-:Y:S01]  /*cfa0*/  LDSM.16.MT88.4 R160, [R176+0x1900] ;  /* 0x00190000b0a0783b */ /* 0x000fe20000004200 */
        /* <DEDUP_REMOVED lines=44> */
[C---:B------:R-:W-:Y:S01]  /*d270*/  F2FP.BF16.PACK_AB R137, R150.reuse, R149 ;  /* 0x000000959689723e */ /* 0x040fe200000010ff */
[----:B------:R-:W-:Y:S01]  /*d280*/  FADD.FTZ R149, R149, R3 ;  /* 0x0000000395957221 */ /* 0x000fe20000010000 */
[----:B------:R-:W-:Y:S01]  /*d290*/  F2FP.BF16.PACK_AB R139, R157, R152 ;  /* 0x000000989d8b723e */ /* 0x000fe200000010ff */
[----:B------:R-:W-:Y:S02]  /*d2a0*/  FADD.FTZ R3, R153, R0 ;  /* 0x0000000099037221 */ /* 0x000fe40000010000 */
[----:B------:R-:W-:Y:S02]  /*d2b0*/  FADD.FTZ R0, R150, R149 ;  /* 0x0000009596007221 */ /* 0x000fe40000010000 */
[----:B------:R-:W-:Y:S01]  /*d2c0*/  LDSM.16.MT88.4 R148, [R249+0x1900] ;  /* 0x00190000f994783b */ /* 0x000fe20000004200 */
[----:B------:R-:W-:Y:S02]  /*d2d0*/  FADD.FTZ R3, R154, R3 ;  /* 0x000000039a037221 */ /* 0x000fe40000010000 */
[----:B------:R-:W-:Y:S02]  /*d2e0*/  FADD.FTZ R134, R152, R0 ;  /* 0x0000000098867221 */ /* 0x000fe40000010000 */
[----:B------:R-:W-:Y:S02]  /*d2f0*/  FADD.FTZ R0, R164, R3 ;  /* 0x00000003a4007221 */ /* 0x000fe40000010000 */
[----:B------:R-:W-:Y:S01]  /*d300*/  FADD.FTZ R2, R157, R134 ;  /* 0x000000869d027221 */ /* 0x000fe20000010000 */
[----:B------:R-:W-:Y:S01]  /*d310*/  LDSM.16.MT88.4 R152, [R250+0x1900] ;  /* 0x00190000fa98783b */ /* 0x000fe20000004200 */
[----:B------:R-:W-:Y:S01]  /*d320*/  MOV R134, R177 ;  /* 0x000000b100867202 */ /* 0x000fe20000000f00 */
[----:B------:R-:W-:Y:S01]  /*d330*/  FADD.FTZ R0, R158, R0 ;  /* 0x000000009e007221 */ /* 0x000fe20000010000 */
[----:B------:R-:W-:Y:S01]  /*d340*/  F2FP.BF16.PACK_AB R177, R185, R186 ;  /* 0x000000bab9b1723e */ /* 0x000fe200000010ff */
[----:B------:R-:W-:Y:S01]  /*d350*/  FADD.FTZ R2, R156, R2 ;  /* 0x000000029c027221 */ /* 0x000fe20000010000 */
[-C--:B------:R-:W-:Y:S01]  /*d360*/  F2FP.BF16.PACK_AB R178, R134, R165.reuse ;  /* 0x000000a586b2723e */ /* 0x080fe200000010ff */
[C---:B------:R-:W-:Y:S01]  /*d370*/  FADD.FTZ R3, R159.reuse, R0 ;  /* 0x000000009f037221 */ /* 0x040fe20000010000 */
[----:B------:R-:W-:Y:S01]  /*d380*/  MOV R0, R176 ;  /* 0x000000b000007202 */ /* 0x000fe20000000f00 */
        /* <DEDUP_REMOVED lines=90> */
[----:B------:R1:W3:Y:S07]  /*d930*/  LDSM.16.MT88.4 R140, [R176+0x7100] ;  /* 0x00710000b08c783b */ /* 0x0002ee0000004200 */
[C---:B--2---:R-:W-:Y:S08]  /*d940*/  HMMA.16816.F32.BF16 R108, R136.reuse, R144, R108 ;  /* 0x00000090886c723c */ /* 0x044ff0000004186c */
[C---:B------:R-:W-:Y:S01]  /*d950*/  HMMA.16816.F32.BF16 R112, R136.reuse, R146, R112 ;  /* 0x000000928870723c */ /* 0x040fe20000041870 */
[----:B------:R-:W2:Y:S03]  /*d960*/  LDSM.16.MT88.4 R144, [R252+0x7100] ;  /* 0x00710000fc90783b */ /* 0x000ea60000004200 */
[----:B-1----:R-:W-:Y:S04]  /*d970*/  F2FP.BF16.PACK_AB R176, R191, R190 ;  /* 0x000000bebfb0723e */ /* 0x002fe800000010ff */
[C---:B---3--:R-:W-:Y:S08]  /*d980*/  HMMA.16816.F32.BF16 R116, R136.reuse, R140, R116 ;  /* 0x0000008c8874723c */ /* 0x048ff00000041874 */
[C---:B------:R-:W-:Y:S08]  /*d990*/  HMMA.16816.F32.BF16 R120, R136.reuse, R142, R120 ;  /* 0x0000008e8878723c */ /* 0x040ff00000041878 */
[C---:B--2---:R-:W-:Y:S08]  /*d9a0*/  HMMA.16816.F32.BF16 R124, R136.reuse, R144, R124 ;  /* 0x00000090887c723c */ /* 0x044ff0000004187c */
[----:B------:R-:W-:Y:S08]  /*d9b0*/  HMMA.16816.F32.BF16 R128, R136, R146, R128 ;  /* 0x000000928880723c */ /* 0x000ff00000041880 */
[C---:B------:R-:W-:Y:S01]  /*d9c0*/  HMMA.16816.F32.BF16 R140, R176.reuse, R148, R4 ;  /* 0x00000094b08c723c */ /* 0x040fe20000041804 */
[----:B------:R-:W1:Y:S07]  /*d9d0*/  LDSM.16.MT88.4 R4, [R249+0x3900] ;  /* 0x00390000f904783b */ /* 0x000e6e0000004200 */
[C---:B------:R-:W-:Y:S01]  /*d9e0*/  HMMA.16816.F32.BF16 R136, R176.reuse, R150, R8 ;  /* 0x00000096b088723c */ /* 0x040fe20000041808 */
[----:B------:R-:W2:Y:S07]  /*d9f0*/  LDSM.16.MT88.4 R8, [R250+0x3900] ;  /* 0x00390000fa08783b */ /* 0x000eae0000004200 */
[C---:B------:R-:W-:Y:S01]  /*da00*/  HMMA.16816.F32.BF16 R148, R176.reuse, R152, R12 ;  /* 0x00000098b094723c */ /* 0x040fe2000004180c */
[----:B------:R-:W3:Y:S07]  /*da10*/  LDSM.16.MT88.4 R12, [R0+0x3900] ;  /* 0x00390000000c783b */ /* 0x000eee0000004200 */
[C---:B------:R-:W-:Y:S01]  /*da20*/  HMMA.16816.F32.BF16 R144, R176.reuse, R154, R16 ;  /* 0x0000009ab090723c */ /* 0x040fe20000041810 */
[----:B------:R-:W2:Y:S07]  /*da30*/  LDSM.16.MT88.4 R16, [R252+0x3900] ;  /* 0x00390000fc10783b */ /* 0x000eae0000004200 */
[C---:B------:R-:W-:Y:S07]  /*da40*/  HMMA.16816.F32.BF16 R156, R176.reuse, R160, R20 ;  /* 0x000000a0b09c723c */ /* 0x040fee0000041814 */
[----:B------:R-:W-:Y:S01]  /*da50*/  MOV R23, R165 ;  /* 0x000000a500177202 */ /* 0x000fe20000000f00 */
[C---:B------:R-:W-:Y:S04]  /*da60*/  HMMA.16816.F32.BF16 R152, R176.reuse, R162, R24 ;  /* 0x000000a2b098723c */ /* 0x040fe80000041818 */
[----:B------:R-:W-:Y:S02]  /*da70*/  MOV R22, R167 ;  /* 0x000000a700167202 */ /* 0x000fe40000000f00 */
[----:B------:R-:W-:Y:S02]  /*da80*/  MOV R21, R166 ;  /* 0x000000a600157202 */ /* 0x000fe40000000f00 */
[C---:B------:R-:W-:Y:S08]  /*da90*/  HMMA.16816.F32.BF16 R164, R176.reuse, R180, R28 ;  /* 0x000000b4b0a4723c */ /* 0x040ff0000004181c */
[C---:B------:R-:W-:Y:S08]  /*daa0*/  HMMA.16816.F32.BF16 R160, R176.reuse, R182, R32 ;  /* 0x000000b6b0a0723c */ /* 0x040ff00000041820 */
        /* <DEDUP_REMOVED lines=9> */
[C---:B------:R-:W-:Y:S08]  /*db40*/  HMMA.16816.F32.BF16 R60, R176.reuse, R16, R60 ;  /* 0x00000010b03c723c */ /* 0x040ff0000004183c */
        /* <DEDUP_REMOVED lines=10> */
[----:B------:R3:W2:Y:S07]  /*dbf0*/  LDSM.16.MT88.4 R12, [R0+0x7900] ;  /* 0x00790000000c783b */ /* 0x0006ae0000004200 */
[C---:B----4-:R-:W-:Y:S08]  /*dc00*/  HMMA.16816.F32.BF16 R92, R176.reuse, R16, R92 ;  /* 0x00000010b05c723c */ /* 0x050ff0000004185c */
[C---:B------:R-:W-:Y:S01]  /*dc10*/  HMMA.16816.F32.BF16 R96, R176.reuse, R18, R96 ;  /* 0x00000012b060723c */ /* 0x040fe20000041860 */
[----:B------:R-:W4:Y:S07]  /*dc20*/  LDSM.16.MT88.4 R16, [R252+0x7900] ;  /* 0x00790000fc10783b */ /* 0x000f2e0000004200 */
[C---:B-1----:R-:W-:Y:S04]  /*dc30*/  HMMA.16816.F32.BF16 R100, R176.reuse, R4, R100 ;  /* 0x00000004b064723c */ /* 0x042fe80000041864 */
[----:B---3--:R-:W-:Y:S02]  /*dc40*/  FADD.FTZ R0, R189, R2 ;  /* 0x00000002bd007221 */ /* 0x008fe40000010000 */
[----:B------:R-:W-:Y:S02]  /*dc50*/  FADD.FTZ R2, R21, R3 ;  /* 0x0000000315027221 */ /* 0x000fe40000010000 */
[C---:B------:R-:W-:Y:S04]  /*dc60*/  HMMA.16816.F32.BF16 R104, R176.reuse, R6, R104 ;  /* 0x00000006b068723c */ /* 0x040fe80000041868 */
[----:B------:R-:W-:Y:S02]  /*dc70*/  FADD.FTZ R2, R22, R2 ;  /* 0x0000000216027221 */ /* 0x000fe40000010000 */
[----:B------:R-:W-:Y:S02]  /*dc80*/  FADD.FTZ R0, R188, R0 ;  /* 0x00000000bc007221 */ /* 0x000fe40000010000 */
[C---:B--2---:R-:W-:Y:S04]  /*dc90*/  HMMA.16816.F32.BF16 R108, R176.reuse, R8, R108 ;  /* 0x00000008b06c723c */ /* 0x044fe8000004186c */
[----:B------:R-:W-:Y:S02]  /*dca0*/  FADD.FTZ R3, R187, R0 ;  /* 0x00000000bb037221 */ /* 0x000fe40000010000 */
[----:B------:R-:W-:Y:S02]  /*dcb0*/  FADD.FTZ R0, R190, R2 ;  /* 0x00000002be007221 */ /* 0x000fe40000010000 */
[C---:B------:R-:W-:Y:S04]  /*dcc0*/  HMMA.16816.F32.BF16 R112, R176.reuse, R10, R112 ;  /* 0x0000000ab070723c */ /* 0x040fe80000041870 */
[----:B------:R-:W-:Y:S02]  /*dcd0*/  FADD.FTZ R0, R191, R0 ;  /* 0x00000000bf007221 */ /* 0x000fe40000010000 */
[----:B------:R-:W-:Y:S02]  /*dce0*/  FADD.FTZ R3, R186, R3 ;  /* 0x00000003ba037221 */ /* 0x000fe40000010000 */
[C---:B------:R-:W-:Y:S04]  /*dcf0*/  HMMA.16816.F32.BF16 R116, R176.reuse, R12, R116 ;  /* 0x0000000cb074723c */ /* 0x040fe80000041874 */
[----:B------:R-:W-:Y:S02]  /*dd00*/  FADD.FTZ R2, R23, R0 ;  /* 0x0000000017027221 */ /* 0x000fe40000010000 */
[----:B------:R-:W-:Y:S02]  /*dd10*/  FADD.FTZ R3, R185, R3 ;  /* 0x00000003b9037221 */ /* 0x000fe40000010000 */
[C---:B------:R-:W-:Y:S04]  /*dd20*/  HMMA.16816.F32.BF16 R120, R176.reuse, R14, R120 ;  /* 0x0000000eb078723c */ /* 0x040fe80000041878 */
[----:B------:R-:W-:Y:S02]  /*dd30*/  FADD.FTZ R2, R134, R2 ;  /* 0x0000000286027221 */ /* 0x000fe40000010000 */
[----:B------:R-:W-:Y:S01]  /*dd40*/  FADD.FTZ R0, R184, R3 ;  /* 0x00000003b8007221 */ /* 0x000fe20000010000 */
[----:B------:R-:W-:Y:S01]  /*dd50*/  MOV R3, R132 ;  /* 0x0000008400037202 */ /* 0x000fe20000000f00 */
[C---:B----4-:R-:W-:Y:S01]  /*dd60*/  HMMA.16816.F32.BF16 R124, R176.reuse, R16, R124 ;  /* 0x00000010b07c723c */ /* 0x050fe2000004187c */
[----:B------:R-:W-:Y:S03]  /*dd70*/  STL [R1+0x80], R2 ;  /* 0x0000800201007387 */ /* 0x000fe60000100800 */
[----:B------:R-:W-:Y:S04]  /*dd80*/  FADD.FTZ R0, R135, R0 ;  /* 0x0000000087007221 */ /* 0x000fe80000010000 */
[----:B------:R-:W-:Y:S01]  /*dd90*/  HMMA.16816.F32.BF16 R128, R176, R18, R128 ;  /* 0x00000012b080723c */ /* 0x000fe20000041880 */
[----:B------:R1:W-:Y:S03]  /*dda0*/  STL [R1+0x84], R0 ;  /* 0x0000840001007387 */ /* 0x0003e60000100800 */
[----:B-1----:R-:W-:Y:S04]  /*ddb0*/  MOV R0, R133 ;  /* 0x0000008500007202 */ /* 0x002fe80000000f00 */
[----:B------:R-:W-:-:S05]  /*ddc0*/  @P0 BRA `(.L_x_537) ;  /* 0xffffc6e000000947 */ /* 0x000fca000383ffff */
.L_x_536:
[----:B------:R-:W2:Y:S04]  /*ddd0*/  LDL.LU R4, [R1+0x80] ;  /* 0x0000800001047983 */ /* 0x000ea80000300800 */
[----:B---3--:R-:W3:Y:S01]  /*dde0*/  LDL.LU R2, [R1+0x84] ;  /* 0x0000840001027983 */ /* 0x008ee20000300800 */
[----:B------:R-:W-:-:S03]  /*ddf0*/  PLOP3.LUT P1, PT, PT, PT, PT, 0x8, 0x0 ;  /* 0x000000000000781c */ /* 0x000fc60003f2e170 */
[----:B--2---:R-:W1:Y:S04]  /*de00*/  SHFL.BFLY PT, R0, R4, 0x2, 0x1f ;  /* 0x0c401f0004007f89 */ /* 0x004e6800000e0000 */
[----:B---3--:R-:W2:Y:S01]  /*de10*/  SHFL.BFLY PT, R3, R2, 0x2, 0x1f ;  /* 0x0c401f0002037f89 */ /* 0x008ea200000e0000 */
        /* <DEDUP_REMOVED lines=82> */
[----:B------:R-:W-:Y:S02]  /*e340*/  @P2 FMUL.FTZ R4, R3, c[0x0][0x2d0] ;  /* 0x0000b40003042a20 */ /* 0x000fe40000410000 */
[----:B--2---:R-:W-:Y:S02]  /*e350*/  @P2 FMUL.FTZ R5, R5, 0.69314718246459960938 ;  /* 0x3f31721805052820 */ /* 0x004fe40000410000 */
[----:B---3--:R-:W-:Y:S02]  /*e360*/  @P0 FMUL.FTZ R3, R6, 0.69314718246459960938 ;  /* 0x3f31721806030820 */ /* 0x008fe40000410000 */
[----:B------:R-:W-:-:S02]  /*e370*/  @P0 FMUL.FTZ R2, R2, c[0x0][0x2d0] ;  /* 0x0000b40002020a20 */ /* 0x000fc40000410000 */
[C---:B----4-:R-:W-:Y:S02]  /*e380*/  FMUL.FTZ R142, R0.reuse, R142 ;  /* 0x0000008e008e7220 */ /* 0x050fe40000410000 */
        /* <DEDUP_REMOVED lines=62> */
[----:B------:R-:W-:Y:S02]  /*e770*/  FMUL.FTZ R10, R0, R131 ;  /* 0x00000083000a7220 */ /* 0x000fe40000410000 */
[----:B------:R-:W-:Y:S02]  /*e780*/  @P2 FFMA.FTZ R49, R4, R133, R5 ;  /* 0x0000008504312223 */ /* 0x000fe40000010005 */
[----:B------:R-:W-:-:S02]  /*e790*/  @P0 FFMA.FTZ R52, R2, R132, R3 ;  /* 0x0000008402340223 */ /* 0x000fc40000010003 */
.L_x_533:
[----:B------:R-:W-:Y:S05]  /*e7a0*/  @P1 BRA `(.L_x_538) ;  /* 0x00001ab000001947 */ /* 0x000fea0003800000 */
[----:B------:R-:W2:Y:S01]  /*e7b0*/  LDL R57, [R1+0xe4] ;  /* 0x0000e40001397983 */ /* 0x000ea20000100800 */
[----:B------:R-:W-:-:S02]  /*e7c0*/  F2FP.BF16.PACK_AB R50, R51, R50 ;  /* 0x000000323332723e */ /* 0x000fc400000010ff */
[----:B------:R-:W-:Y:S01]  /*e7d0*/  F2FP.BF16.PACK_AB R46, R47, R46 ;  /* 0x0000002e2f2e723e */ /* 0x000fe200000010ff */
[----:B------:R-:W1:Y:S01]  /*e7e0*/  S2R R53, SR_TID.X ;  /* 0x0000000000357919 */ /* 0x000e620000002100 */
        /* <DEDUP_REMOVED lines=14> */
[CC--:B------:R-:W-:Y:S02]  /*e8d0*/  LEA.HI R2, R51.reuse, R53.reuse, RZ, 0x2 ;  /* 0x0000003533027211 */ /* 0x0c0fe400078f10ff */
[----:B------:R-:W-:Y:S02]  /*e8e0*/  LEA.HI R47, R51, R53, RZ, 0x5 ;  /* 0x00000035332f7211 */ /* 0x000fe400078f28ff */
[----:B------:R-:W-:-:S02]  /*e8f0*/  SHF.R.S32.HI R4, RZ, 0x2, R2 ;  /* 0x00000002ff047819 */ /* 0x000fc40000011402 */
[----:B------:R-:W-:Y:S02]  /*e900*/  SHF.R.S32.HI R0, RZ, 0x1f, R2 ;  /* 0x0000001fff007819 */ /* 0x000fe40000011402 */
[----:B------:R-:W-:Y:S02]  /*e910*/  SHF.R.S32.HI R43, RZ, 0x5, R47 ;  /* 0x00000005ff2b7819 */ /* 0x000fe4000001142f */
[----:B------:R-:W-:Y:S02]  /*e920*/  LEA.HI R0, R0, R4, RZ, 0x3 ;  /* 0x0000000400007211 */ /* 0x000fe400078f18ff */
[----:B------:R-:W-:Y:S02]  /*e930*/  F2FP.BF16.PACK_AB R44, R165, R164 ;  /* 0x000000a4a52c723e */ /* 0x000fe400000010ff */
[----:B------:R-:W-:Y:S02]  /*e940*/  LOP3.LUT R0, R0, 0xfffffff8, RZ, 0xc0, !PT ;  /* 0xfffffff800007812 */ /* 0x000fe400078ec0ff */
[----:B------:R-:W-:-:S02]  /*e950*/  F2FP.BF16.PACK_AB R166, R167, R166 ;  /* 0x000000a6a7a6723e */ /* 0x000fc400000010ff */
[----:B------:R-:W-:Y:S01]  /*e960*/  F2FP.BF16.PACK_AB R41, R161, R160 ;  /* 0x000000a0a129723e */ /* 0x000fe200000010ff */
[----:B------:R-:W-:Y:S01]  /*e970*/  IMAD.IADD R4, R4, 0x1, -R0 ;  /* 0x0000000104047824 */ /* 0x000fe200078e0a00 */
[----:B------:R-:W-:Y:S02]  /*e980*/  LOP3.LUT R0, R2, 0xfffffffc, RZ, 0xc0, !PT ;  /* 0xfffffffc02007812 */ /* 0x000fe400078ec0ff */
[----:B------:R-:W-:Y:S01]  /*e990*/  F2FP.BF16.PACK_AB R162, R163, R162 ;  /* 0x000000a2a3a2723e */ /* 0x000fe200000010ff */
[C---:B------:R-:W-:Y:S01]  /*e9a0*/  IMAD.SHL.U32 R2, R4.reuse, 0x40, RZ ;  /* 0x0000004004027824 */ /* 0x040fe200078e00ff */
[----:B------:R-:W-:Y:S01]  /*e9b0*/  LOP3.LUT R3, R4, 0x1, RZ, 0xc0, !PT ;  /* 0x0000000104037812 */ /* 0x000fe200078ec0ff */
[----:B------:R-:W-:Y:S01]  /*e9c0*/  IMAD.IADD R23, R53, 0x1, -R0 ;  /* 0x0000000135177824 */ /* 0x000fe200078e0a00 */
[----:B------:R-:W-:Y:S02]  /*e9d0*/  F2FP.BF16.PACK_AB R40, R37, R14 ;  /* 0x0000000e2528723e */ /* 0x000fe400000010ff */
        /* <DEDUP_REMOVED lines=13> */
[----:B------:R-:W-:Y:S02]  /*eab0*/  F2FP.BF16.PACK_AB R36, R36, R20 ;  /* 0x000000142424723e */ /* 0x000fe400000010ff */
[C---:B------:R-:W-:Y:S02]  /*eac0*/  IADD3 R3, R0.reuse, 0x80, RZ ;  /* 0x0000008000037810 */ /* 0x040fe40007ffe0ff */
[C---:B------:R-:W-:Y:S02]  /*ead0*/  IADD3 R2, R0.reuse, 0x70, RZ ;  /* 0x0000007000027810 */ /* 0x040fe40007ffe0ff */
[----:B------:R-:W-:Y:S01]  /*eae0*/  @P0 IADD3 R2, R3, 0x10, RZ ;  /* 0x0000001003020810 */ /* 0x000fe20007ffe0ff */
[----:B------:R-:W-:Y:S01]  /*eaf0*/  IMAD.IADD R3, R0, 0x1, R4 ;  /* 0x0000000100037824 */ /* 0x000fe200078e0204 */
[----:B------:R-:W-:Y:S02]  /*eb00*/  F2FP.BF16.PACK_AB R35, R35, R21 ;  /* 0x000000152323723e */ /* 0x000fe400000010ff */
[----:B------:R-:W-:-:S02]  /*eb10*/  F2FP.BF16.PACK_AB R54, R55, R54 ;  /* 0x000000363736723e */ /* 0x000fc400000010ff */
        /* <DEDUP_REMOVED lines=34> */
[----:B----4-:R-:W-:Y:S01]  /*ed40*/  IMAD.IADD R5, R0, 0x1, R6 ;  /* 0x0000000100057824 */ /* 0x010fe200078e0206 */
        /* <DEDUP_REMOVED lines=93> */
.L_x_539:
        /* <DEDUP_REMOVED lines=150> */
.L_x_541:
[----:B--234-:R-:W-:Y:S05]  /*fc80*/  BSYNC B0 ;  /* 0x0000000000007941 */ /* 0x01cfea0003800000 */
.L_x_540:
        /* <DEDUP_REMOVED lines=30> */
.L_x_543:
[----:B------:R-:W-:Y:S05]  /*fe70*/  BSYNC B0 ;  /* 0x0000000000007941 */ /* 0x000fea0003800000 */
.L_x_542:
        /* <DEDUP_REMOVED lines=30> */
.L_x_545:
[----:B------:R-:W-:Y:S05]  /*10060*/  BSYNC B0 ;  /* 0x0000000000007941 */ /* 0x000fea0003800000 */
.L_x_544:
        /* <DEDUP_REMOVED lines=31> */
.L_x_538:
        /* <DEDUP_REMOVED lines=19> */
.L_x_546:
[----:B-1----:R-:W1:Y:S01]  /*10390*/  S2R R12, SR_TID.X ;  /* 0x00000000000c7919 */ /* 0x002e620000002100 */
[----:B------:R-:W-:Y:S01]  /*103a0*/  SHF.R.S32.HI R0, RZ, 0x1f, R8 ;  /* 0x0000001fff007819 */ /* 0x000fe20000011408 */
[----:B------:R-:W-:Y:S01]  /*103b0*/  BSSY B0, `(.L_x_547) ;  /* 0x0000028000007945 */ /* 0x000fe20003800000 */
[----:B------:R-:W-:-:S02]  /*103c0*/  SEL R10, R8, RZ, !P1 ;  /* 0x000000ff080a7207 */ /* 0x000fc40004800000 */
[----:B------:R-:W-:Y:S02]  /*103d0*/  SEL R11, R0, RZ, !P1 ;  /* 0x000000ff000b7207 */ /* 0x000fe40004800000 */
[----:B-1----:R-:W-:-:S13]  /*103e0*/  ISETP.GT.AND P0, PT, R12, 0x7f, PT ;  /* 0x0000007f0c00780c */ /* 0x002fda0003f04270 */
        /* <DEDUP_REMOVED lines=36> */
.L_x_548:
[----:B------:R-:W-:Y:S05]  /*10630*/  BSYNC B0 ;  /* 0x0000000000007941 */ /* 0x000fea0003800000 */
.L_x_547:
        /* <DEDUP_REMOVED lines=73> */
.L_x_550:
[----:B------:R-:W-:Y:S05]  /*10ad0*/  BSYNC B0 ;  /* 0x0000000000007941 */ /* 0x000fea0003800000 */
.L_x_549:
        /* <DEDUP_REMOVED lines=27> */
.L_x_552:
[----:B------:R-:W-:Y:S05]  /*10c90*/  BSYNC B0 ;  /* 0x0000000000007941 */ /* 0x000fea0003800000 */
.L_x_551:
        /* <DEDUP_REMOVED lines=27> */
.L_x_554:
[----:B------:R-:W-:Y:S05]  /*10e50*/  BSYNC B0 ;  /* 0x0000000000007941 */ /* 0x000fea0003800000 */
.L_x_553:
        /* <DEDUP_REMOVED lines=28> */
.L_x_555:
        /* <DEDUP_REMOVED lines=14> */
.L_x_3065:


//--------------------- .text._ZN7cutlass13device_kernelIN5flash19enable_sm80_to_sm89INS1_16FlashAttnFwdSm80INS1_25CollectiveMainloopFwdSm80ILi8ELi1ELb0EN4cute5tupleIJNS5_1CILi128EEENS7_ILi32EEENS7_ILi256EEEEEELi256ENS_10bfloat16_tEfNS_4arch4Sm80ELb1ELb0ELb1ELb1ELb0ELb1ELb1ELb0EEENS1_21CollectiveEpilogueFwdINS6_IJS8_SA_S9_EEENS6_IJNS7_ILi1EEESI_SI_EEESC_SE_Li256ELb1ELb1ELb0ELb0EEENS1_19SingleTileSchedulerILb1ELb0ELb1ELi128EEEEEEEEEvNT_6ParamsE --------------------------
	.section	.text._ZN7cutlass13device_kernelIN5flash19enable_sm80_to_sm89INS1_16FlashAttnFwdSm80INS1_25CollectiveMainloopFwdSm80ILi8ELi1ELb0EN4cute5tupleIJNS5_1CILi128EEENS7_ILi32EEENS7_ILi256EEEEEELi256ENS_10bfloat16_tEfNS_4arch4Sm80ELb1ELb0ELb1ELb1ELb0ELb1ELb1ELb0EEENS1_21CollectiveEpilogueFwdINS6_IJS8_SA_S9_EEENS6_IJNS7_ILi1EEESI_SI_EEESC_SE_Li256ELb1ELb1ELb0ELb0EEENS1_19SingleTileSchedulerILb1ELb0ELb1ELi128EEEEEEEEEvNT_6ParamsE,"ax",@progbits
	.sectioninfo	@"SHI_REGISTERS=251"
	.align	128
.text._ZN7cutlass13device_kernelIN5flash19enable_sm80_to_sm89INS1_16FlashAttnFwdSm80INS1_25CollectiveMainloopFwdSm80ILi8ELi1ELb0EN4cute5tupleIJNS5_1CILi128EEENS7_ILi32EEENS7_ILi256EEEEEELi256ENS_10bfloat16_tEfNS_4arch4Sm80ELb1ELb0ELb1ELb1ELb0ELb1ELb1ELb0EEENS1_21CollectiveEpilogueFwdINS6_IJS8_SA_S9_EEENS6_IJNS7_ILi1EEESI_SI_EEESC_SE_Li256ELb1ELb1ELb0ELb0EEENS1_19SingleTileSchedulerILb1ELb0ELb1ELi128EEEEEEEEEvNT_6ParamsE:
        .type           _ZN7cutlass13device_kernelIN5flash19enable_sm80_to_sm89INS1_16FlashAttnFwdSm80INS1_25CollectiveMainloopFwdSm80ILi8ELi1ELb0EN4cute5tupleIJNS5_1CILi128EEENS7_ILi32EEENS7_ILi256EEEEEELi256ENS_10bfloat16_tEfNS_4arch4Sm80ELb1ELb0ELb1ELb1ELb0ELb1ELb1ELb0EEENS1_21CollectiveEpilogueFwdINS6_IJS8_SA_S9_EEENS6_IJNS7_ILi1EEESI_SI_EEESC_SE_Li256ELb1ELb1ELb0ELb0EEENS1_19SingleTileSchedulerILb1ELb0ELb1ELi128EEEEEEEEEvNT_6ParamsE,@function
        .size           _ZN7cutlass13device_kernelIN5flash19enable_sm80_to_sm89INS1_16FlashAttnFwdSm80INS1_25CollectiveMainloopFwdSm80ILi8ELi1ELb0EN4cute5tupleIJNS5_1CILi128EEENS7_ILi32EEENS7_ILi256EEEEEELi256ENS_10bfloat16_tEfNS_4arch4Sm80ELb1ELb0ELb1ELb1ELb0ELb1ELb1ELb0EEENS1_21CollectiveEpilogueFwdINS6_IJS8_SA_S9_EEENS6_IJNS7_ILi1EEESI_SI_EEESC_SE_Li256ELb1ELb1ELb0ELb0EEENS1_19SingleTileSchedulerILb1ELb0ELb1ELi128EEEEEEEEEvNT_6ParamsE,(.L_x_3066 - _ZN7cutlass13device_kernelIN5flash19enable_sm80_to_sm89INS1_16FlashAttnFwdSm80INS1_25CollectiveMainloopFwdSm80ILi8ELi1ELb0EN4cute5tupleIJNS5_1CILi128EEENS7_ILi32EEENS7_ILi256EEEEEELi256ENS_10bfloat16_tEfNS_4arch4Sm80ELb1ELb0ELb1ELb1ELb0ELb1ELb1ELb0EEENS1_21CollectiveEpilogueFwdINS6_IJS8_SA_S9_EEENS6_IJNS7_ILi1EEESI_SI_EEESC_SE_Li256ELb1ELb1ELb0ELb0EEENS1_19SingleTileSchedulerILb1ELb0ELb1ELi128EEEEEEEEEvNT_6ParamsE)
        .other          _ZN7cutlass13device_kernelIN5flash19enable_sm80_to_sm89INS1_16FlashAttnFwdSm80INS1_25CollectiveMainloopFwdSm80ILi8ELi1ELb0EN4cute5tupleIJNS5_1CILi128EEENS7_ILi32EEENS7_ILi256EEEEEELi256ENS_10bfloat16_tEfNS_4arch4Sm80ELb1ELb0ELb1ELb1ELb0ELb1ELb1ELb0EEENS1_21CollectiveEpilogueFwdINS6_IJS8_SA_S9_EEENS6_IJNS7_ILi1EEESI_SI_EEESC_SE_Li256ELb1ELb1ELb0ELb0EEENS1_19SingleTileSchedulerILb1ELb0ELb1ELi128EEEEEEEEEvNT_6ParamsE,@"STO_CUDA_ENTRY STV_DEFAULT"
_ZN7cutlass13device_kernelIN5flash19enable_sm80_to_sm89INS1_16FlashAttnFwdSm80INS1_25CollectiveMainloopFwdSm80ILi8ELi1ELb0EN4cute5tupleIJNS5_1CILi128EEENS7_ILi32EEENS7_ILi256EEEEEELi256ENS_10bfloat16_tEfNS_4arch4Sm80ELb1ELb0ELb1ELb1ELb0ELb1ELb1ELb0EEENS1_21CollectiveEpilogueFwdINS6_IJS8_SA_S9_EEENS6_IJNS7_ILi1EEESI_SI_EEESC_SE_Li256ELb1ELb1ELb0ELb0EEENS1_19SingleTileSchedulerILb1ELb0ELb1ELi128EEEEEEEEEvNT_6ParamsE:
[----:B------:R-:W-:Y:S02]  /*0000*/  MOV R1, c[0x0][0x28] ;  /* 0x00000a0000017a02 */ /* 0x000fe40000000f00 */
[----:B------:R-:W1:Y:S01]  /*0010*/  S2R R54, SR_TID.X ;  /* 0x0000000000367919 */ /* 0x000e620000002100 */
[----:B------:R-:W2:Y:S01]  /*0020*/  S2UR UR4, SR_CTAID.X ;  /* 0x00000000000479c3 */ /* 0x000ea20000002500 */
[----:B------:R-:W-:Y:S02]  /*0030*/  ULDC.64 UR8, c[0x0][0x118] ;  /* 0x0000460000087ab9 */ /* 0x000fe40000000a00 */
[----:B------:R-:W3:Y:S01]  /*0040*/  S2R R216, SR_CTAID.Z ;  /* 0x0000000000d87919 */ /* 0x000ee20000002700 */
[----:B-1----:R-:W-:-:S06]  /*0050*/  SHF.R.U32.HI R0, RZ, 0x5, R54 ;  /* 0x00000005ff007819 */ /* 0x002fcc0000011636 */
[----:B------:R-:W1:Y:S02]  /*0060*/  SHFL.IDX PT, R0, R0, RZ, 0x1f ;  /* 0x00001fff00007589 */ /* 0x000e6400000e0000 */
[----:B-1----:R-:W-:Y:S02]  /*0070*/  ISETP.NE.AND P0, PT, R0, RZ, PT ;  /* 0x000000ff0000720c */ /* 0x002fe40003f05270 */
[----:B------:R-:W-:-:S05]  /*0080*/  MOV R0, 0x4 ;  /* 0x0000000400007802 */ /* 0x000fca0000000f00 */
[----:B---3--:R-:W-:-:S06]  /*0090*/  IMAD.WIDE R2, R216, R0, c[0x0][0x568] ;  /* 0x00015a00d8027625 */ /* 0x008fcc00078e0200 */
[----:B--2---:R-:W-:Y:S05]  /*00a0*/  @!P0 BRA `(.L_x_556) ;  /* 0x0000014000008947 */ /* 0x004fea0003800000 */
[----:B------:R-:W-:-:S04]  /*00b0*/  ISETP.NE.U32.AND P0, PT, RZ, c[0x0][0x568], PT ;  /* 0x00015a00ff007a0c */ /* 0x000fc80003f05070 */
[----:B------:R-:W-:-:S13]  /*00c0*/  ISETP.NE.AND.EX P0, PT, RZ, c[0x0][0x56c], PT, P0 ;  /* 0x00015b00ff007a0c */ /* 0x000fda0003f05300 */
[----:B------:R-:W-:Y:S05]  /*00d0*/  @!P0 BRA `(.L_x_557) ;  /* 0x0000002000008947 */ /* 0x000fea0003800000 */
[----:B------:R1:W5:Y:S01]  /*00e0*/  LDG.E R2, [R2.64] ;  /* 0x0000000802027981 */ /* 0x000362000c1e1900 */
[----:B------:R-:W-:Y:S05]  /*00f0*/  BRA `(.L_x_558) ;  /* 0x0000009000007947 */ /* 0x000fea0003800000 */
.L_x_557:
        /* <DEDUP_REMOVED lines=8> */
.L_x_559:
[----:B------:R-:W-:-:S04]  /*0180*/  MOV R2, c[0x0][0x54c] ;  /* 0x0001530000027a02 */ /* 0x000fc80000000f00 */
.L_x_558:
[----:B------:R-:W-:Y:S01]  /*0190*/  USHF.L.U32 UR4, UR4, 0x7, URZ ;  /* 0x0000000704047899 */ /* 0x000fe2000800063f */
[----:B-----5:R-:W-:-:S05]  /*01a0*/  IMAD R2, R2, c[0x0][0x548], RZ ;  /* 0x0001520002027a24 */ /* 0x020fca00078e02ff */
[----:B------:R-:W-:-:S04]  /*01b0*/  MOV R5, UR4 ;  /* 0x0000000400057c02 */ /* 0x000fc80008000f00 */
[----:B------:R-:W-:-:S04]  /*01c0*/  ISETP.GE.AND P0, PT, R5, R2, PT ;  /* 0x000000020500720c */ /* 0x000fc80003f06270 */
[----:B------:R-:W-:Y:S01]  /*01d0*/  SEL R216, R216, 0xffffffff, !P0 ;  /* 0xffffffffd8d87807 */ /* 0x000fe20004000000 */
[----:B------:R-:W-:Y:S05]  /*01e0*/  BRA `(.L_x_560) ;  /* 0x0000013000007947 */ /* 0x000fea0003800000 */
.L_x_556:
[----:B------:R-:W-:-:S04]  /*01f0*/  ISETP.NE.U32.AND P0, PT, RZ, c[0x0][0x568], PT ;  /* 0x00015a00ff007a0c */ /* 0x000fc80003f05070 */
[----:B------:R-:W-:-:S13]  /*0200*/  ISETP.NE.AND.EX P0, PT, RZ, c[0x0][0x56c], PT, P0 ;  /* 0x00015b00ff007a0c */ /* 0x000fda0003f05300 */
[----:B------:R-:W-:Y:S05]  /*0210*/  @!P0 BRA `(.L_x_561) ;  /* 0x0000002000008947 */ /* 0x000fea0003800000 */
[----:B------:R1:W5:Y:S01]  /*0220*/  LDG.E R2, [R2.64] ;  /* 0x0000000802027981 */ /* 0x000362000c1e1900 */
[----:B------:R-:W-:Y:S05]  /*0230*/  BRA `(.L_x_562) ;  /* 0x0000009000007947 */ /* 0x000fea0003800000 */
.L_x_561:
        /* <DEDUP_REMOVED lines=8> */
.L_x_563:
[----:B------:R-:W-:-:S04]  /*02c0*/  MOV R2, c[0x0][0x54c] ;  /* 0x0001530000027a02 */ /* 0x000fc80000000f00 */
.L_x_562:
[----:B------:R-:W-:Y:S01]  /*02d0*/  USHF.L.U32 UR4, UR4, 0x7, URZ ;  /* 0x0000000704047899 */ /* 0x000fe2000800063f */
[----:B-----5:R-:W-:-:S05]  /*02e0*/  IMAD R2, R2, c[0x0][0x548], RZ ;  /* 0x0001520002027a24 */ /* 0x020fca00078e02ff */
[----:B------:R-:W-:-:S04]  /*02f0*/  MOV R5, UR4 ;  /* 0x0000000400057c02 */ /* 0x000fc80008000f00 */
[----:B------:R-:W-:-:S04]  /*0300*/  ISETP.GE.AND P0, PT, R5, R2, PT ;  /* 0x000000020500720c */ /* 0x000fc80003f06270 */
[----:B------:R-:W-:-:S04]  /*0310*/  SEL R216, R216, 0xffffffff, !P0 ;  /* 0xffffffffd8d87807 */ /* 0x000fc80004000000 */
.L_x_560:
        /* <DEDUP_REMOVED lines=11> */
[----:B-1----:R-:W-:Y:S01]  /*03d0*/  IMAD.WIDE R2, R216, R0, c[0x0][0x348] ;  /* 0x0000d200d8027625 */ /* 0x002fe200078e0200 */
        /* <DEDUP_REMOVED lines=14> */
[----:B------:R-:W2:Y:S01]  /*04c0*/  S2R R215, SR_CTAID.Y ;  /* 0x0000000000d77919 */ /* 0x000ea20000002600 */
[----:B------:R-:W-:-:S02]  /*04d0*/  IMAD.MOV.U32 R4, RZ, RZ, c[0x0][0x1d0] ;  /* 0x00007400ff047624 */ /* 0x000fc400078e00ff */
[----:B------:R-:W-:Y:S01]  /*04e0*/  IMAD.MOV.U32 R108, RZ, RZ, c[0x0][0x228] ;  /* 0x00008a00ff6c7624 */ /* 0x000fe200078e00ff */
[----:B--2---:R-:W-:Y:S01]  /*04f0*/  SHF.R.S32.HI R87, RZ, 0x1f, R215 ;  /* 0x0000001fff577819 */ /* 0x004fe200000114d7 */
[----:B------:R-:W-:Y:S05]  /*0500*/  @P0 BRA `(.L_x_564) ;  /* 0x0000004000000947 */ /* 0x000fea0003800000 */
[----:B-1----:R-:W-:Y:S05]  /*0510*/  @!P1 BRA `(.L_x_564) ;  /* 0x0000003000009947 */ /* 0x002fea0003800000 */
[----:B-----5:R1:W2:Y:S04]  /*0520*/  LDG.E R227, [R2.64] ;  /* 0x0000000802e37981 */ /* 0x0202a8000c1e1900 */
[----:B-1----:R-:W2:Y:S02]  /*0530*/  LDG.E R2, [R2.64+0x4] ;  /* 0x0000040802027981 */ /* 0x002ea4000c1e1900 */
[----:B--2---:R-:W-:Y:S02]  /*0540*/  IADD3 R227, -R227, R2, RZ ;  /* 0x00000002e3e37210 */ /* 0x004fe40007ffe1ff */
.L_x_564:
[----:B-1----:R-:W-:-:S04]  /*0550*/  ISETP.NE.U32.AND P0, PT, RZ, c[0x0][0x368], PT ;  /* 0x0000da00ff007a0c */ /* 0x002fc80003f05070 */
[----:B------:R-:W-:-:S13]  /*0560*/  ISETP.NE.AND.EX P0, PT, RZ, c[0x0][0x36c], PT, P0 ;  /* 0x0000db00ff007a0c */ /* 0x000fda0003f05300 */
[----:B------:R-:W-:Y:S05]  /*0570*/  @!P0 BRA `(.L_x_565) ;  /* 0x0000003000008947 */ /* 0x000fea0003800000 */
[----:B------:R-:W-:-:S05]  /*0580*/  IMAD.WIDE R2, R216, R0, c[0x0][0x368] ;  /* 0x0000da00d8027625 */ /* 0x000fca00078e0200 */
[----:B------:R1:W5:Y:S01]  /*0590*/  LDG.E R4, [R2.64] ;  /* 0x0000000802047981 */ /* 0x000362000c1e1900 */
[----:B------:R-:W-:Y:S05]  /*05a0*/  BRA `(.L_x_566) ;  /* 0x0000004000007947 */ /* 0x000fea0003800000 */
.L_x_565:
[----:B------:R-:W-:Y:S05]  /*05b0*/  @!P5 BRA `(.L_x_566) ;  /* 0x000000300000d947 */ /* 0x000fea0003800000 */
[----:B------:R1:W2:Y:S04]  /*05c0*/  LDG.E R4, [R8.64] ;  /* 0x0000000808047981 */ /* 0x0002a8000c1e1900 */
[----:B-1----:R-:W2:Y:S02]  /*05d0*/  LDG.E R8, [R8.64+0x4] ;  /* 0x0000040808087981 */ /* 0x002ea4000c1e1900 */
[----:B--2---:R-:W-:Y:S02]  /*05e0*/  IADD3 R4, -R4, R8, RZ ;  /* 0x0000000804047210 */ /* 0x004fe40007ffe1ff */
.L_x_566:
[----:B-1----:R1:W2:Y:S04]  /*05f0*/  @P4 LDG.E R2, [R6.64] ;  /* 0x0000000806024981 */ /* 0x0022a8000c1e1900 */
[----:B------:R1:W2:Y:S01]  /*0600*/  @P4 LDG.E R3, [R6.64+0x4] ;  /* 0x0000040806034981 */ /* 0x0002a2000c1e1900 */
[----:B------:R-:W-:Y:S01]  /*0610*/  ISETP.NE.U32.AND P0, PT, RZ, c[0x0][0x378], PT ;  /* 0x0000de00ff007a0c */ /* 0x000fe20003f05070 */
[----:B-----5:R-:W-:-:S03]  /*0620*/  IMAD.MOV.U32 R55, RZ, RZ, R4 ;  /* 0x000000ffff377224 */ /* 0x020fc600078e0004 */
[----:B------:R-:W-:Y:S01]  /*0630*/  ISETP.NE.AND.EX P0, PT, RZ, c[0x0][0x37c], PT, P0 ;  /* 0x0000df00ff007a0c */ /* 0x000fe20003f05300 */
[----:B------:R-:W-:Y:S02]  /*0640*/  IMAD.MOV.U32 R226, RZ, RZ, c[0x0][0x2c4] ;  /* 0x0000b100ffe27624 */ /* 0x000fe400078e00ff */
[----:B------:R-:W-:-:S10]  /*0650*/  IMAD.MOV.U32 R149, RZ, RZ, R5 ;  /* 0x000000ffff957224 */ /* 0x000fd400078e0005 */
[----:B-1----:R-:W-:-:S05]  /*0660*/  @P0 IMAD.WIDE R6, R216, R0, c[0x0][0x378] ;  /* 0x0000de00d8060625 */ /* 0x002fca00078e0200 */
[----:B------:R1:W5:Y:S01]  /*0670*/  @P0 LDG.E R55, [R6.64] ;  /* 0x0000000806370981 */ /* 0x000362000c1e1900 */
[----:B------:R-:W-:Y:S02]  /*0680*/  ISETP.NE.AND P0, PT, R226, 0x1, PT ;  /* 0x00000001e200780c */ /* 0x000fe40003f05270 */
[----:B------:R-:W-:Y:S01]  /*0690*/  IADD3 R5, R5, 0x7f, RZ ;  /* 0x0000007f05057810 */ /* 0x000fe20007ffe0ff */
[----:B--2---:R-:W-:-:S10]  /*06a0*/  @P4 IMAD.IADD R108, R3, 0x1, -R2 ;  /* 0x00000001036c4824 */ /* 0x004fd400078e0a02 */
[----:B------:R-:W-:Y:S01]  /*06b0*/  @P0 IADD3 R3, R149, 0x7f, RZ ;  /* 0x0000007f95030810 */ /* 0x000fe20007ffe0ff */
[----:B------:R-:W-:-:S04]  /*06c0*/  IMAD.IADD R2, R4, 0x1, -R106 ;  /* 0x0000000104027824 */ /* 0x000fc800078e0a6a */
[----:B------:R-:W-:Y:S02]  /*06d0*/  IMAD.IADD R220, R2, 0x1, R108 ;  /* 0x0000000102dc7824 */ /* 0x000fe400078e026c */
[----:B------:R-:W-:-:S03]  /*06e0*/  @P0 IMAD.HI.U32 R3, R3, c[0x0][0x2c8], RZ ;  /* 0x0000b20003030a27 */ /* 0x000fc600078e00ff */
[C---:B------:R-:W-:Y:S02]  /*06f0*/  IADD3 R72, R220.reuse, 0x20, -R227 ;  /* 0x00000020dc487810 */ /* 0x040fe40007ffe8e3 */
[----:B------:R-:W-:Y:S02]  /*0700*/  @P0 SHF.R.U32.HI R5, RZ, c[0x0][0x2cc], R3 ;  /* 0x0000b300ff050a19 */ /* 0x000fe40000011603 */
[----:B-1----:R-:W-:-:S03]  /*0710*/  IADD3 R7, R220, 0x1f, RZ ;  /* 0x0000001fdc077810 */ /* 0x002fc60007ffe0ff */
[----:B------:R-:W-:Y:S01]  /*0720*/  IMAD.IADD R5, R72, 0x1, R5 ;  /* 0x0000000148057824 */ /* 0x000fe200078e0205 */
[----:B------:R-:W-:-:S04]  /*0730*/  SHF.R.S32.HI R6, RZ, 0x1f, R7 ;  /* 0x0000001fff067819 */ /* 0x000fc80000011407 */
[----:B------:R-:W-:Y:S02]  /*0740*/  SHF.R.S32.HI R3, RZ, 0x1f, R5 ;  /* 0x0000001fff037819 */ /* 0x000fe40000011405 */
[----:B------:R-:W-:Y:S02]  /*0750*/  LEA.HI R6, R6, R7, RZ, 0x5 ;  /* 0x0000000706067211 */ /* 0x000fe400078f28ff */
[----:B------:R-:W-:Y:S02]  /*0760*/  LEA.HI R3, R3, R5, RZ, 0x5 ;  /* 0x0000000503037211 */ /* 0x000fe400078f28ff */
[----:B------:R-:W-:Y:S02]  /*0770*/  SHF.R.S32.HI R73, RZ, 0x5, R6 ;  /* 0x00000005ff497819 */ /* 0x000fe40000011406 */
[----:B------:R-:W-:-:S04]  /*0780*/  SHF.R.S32.HI R3, RZ, 0x5, R3 ;  /* 0x00000005ff037819 */ /* 0x000fc80000011403 */
[----:B------:R-:W-:Y:S01]  /*0790*/  IMNMX R5, R73, R3, PT ;  /* 0x0000000349057217 */ /* 0x000fe20003800200 */
[----:B------:R-:W-:-:S04]  /*07a0*/  IMAD.MOV R3, RZ, RZ, -R2 ;  /* 0x000000ffff037224 */ /* 0x000fc800078e0a02 */
[----:B------:R-:W-:Y:S01]  /*07b0*/  IMAD R2, R5, 0x20, -R2 ;  /* 0x0000002005027824 */ /* 0x000fe200078e0a02 */
[----:B------:R-:W-:-:S04]  /*07c0*/  IMNMX R3, RZ, R3, !PT ;  /* 0x00000003ff037217 */ /* 0x000fc80007800200 */
[----:B------:R-:W-:Y:S02]  /*07d0*/  IMNMX R2, R2, R108, PT ;  /* 0x0000006c02027217 */ /* 0x000fe40003800200 */
[----:B------:R-:W-:Y:S02]  /*07e0*/  SHF.R.U32.HI R71, RZ, 0x5, R3 ;  /* 0x00000005ff477819 */ /* 0x000fe40000011603 */
[----:B------:R-:W-:-:S03]  /*07f0*/  ISETP.GT.AND P0, PT, R2, R3, PT ;  /* 0x000000030200720c */ /* 0x000fc60003f04270 */
[----:B------:R-:W-:-:S10]  /*0800*/  IMAD.MOV.U32 R3, RZ, RZ, R71 ;  /* 0x000000ffff037224 */ /* 0x000fd400078e0047 */
[----:B------:R-:W-:-:S04]  /*0810*/  @P0 IADD3 R5, R2, 0x1f, RZ ;  /* 0x0000001f02050810 */ /* 0x000fc80007ffe0ff */
[----:B------:R-:W-:-:S04]  /*0820*/  @P0 SHF.R.S32.HI R2, RZ, 0x1f, R5 ;  /* 0x0000001fff020819 */ /* 0x000fc80000011405 */
[----:B------:R-:W-:-:S04]  /*0830*/  @P0 LEA.HI R2, R2, R5, RZ, 0x5 ;  /* 0x0000000502020211 */ /* 0x000fc800078f28ff */
[----:B------:R-:W-:-:S04]  /*0840*/  @P0 SHF.R.S32.HI R3, RZ, 0x5, R2 ;  /* 0x00000005ff030819 */ /* 0x000fc80000011402 */
[----:B------:R-:W-:-:S13]  /*0850*/  ISETP.GT.AND P0, PT, R3, R71, PT ;  /* 0x000000470300720c */ /* 0x000fda0003f04270 */
[----:B------:R-:W-:Y:S05]  /*0860*/  @!P0 BRA `(.L_x_567) ;  /* 0x00003b1000008947 */ /* 0x000fea0003800000 */
[----:B------:R-:W-:-:S04]  /*0870*/  ISETP.NE.U32.AND P2, PT, RZ, c[0x0][0x340], PT ;  /* 0x0000d000ff007a0c */ /* 0x000fc80003f45070 */
[----:B------:R-:W-:-:S13]  /*0880*/  ISETP.NE.AND.EX P2, PT, RZ, c[0x0][0x344], PT, P2 ;  /* 0x0000d100ff007a0c */ /* 0x000fda0003f45320 */
[----:B------:R-:W-:-:S05]  /*0890*/  @P2 IMAD.WIDE R6, R216, R0, c[0x0][0x340] ;  /* 0x0000d000d8062625 */ /* 0x000fca00078e0200 */
[----:B------:R1:W2:Y:S01]  /*08a0*/  @P2 LDG.E R0, [R6.64] ;  /* 0x0000000806002981 */ /* 0x0002a2000c1e1900 */
[----:B------:R-:W-:Y:S01]  /*08b0*/  SHF.R.S32.HI R2, RZ, 0x1f, R54 ;  /* 0x0000001fff027819 */ /* 0x000fe20000011436 */
[----:B------:R-:W-:Y:S01]  /*08c0*/  IMAD.IADD R65, R105, 0x1, R4 ;  /* 0x0000000169417824 */ /* 0x000fe200078e0204 */
[----:B------:R-:W-:Y:S01]  /*08d0*/  IADD3 R100, R3, -0x1, RZ ;  /* 0xffffffff03647810 */ /* 0x000fe20007ffe0ff */
[----:B------:R-:W-:Y:S01]  /*08e0*/  IMAD R124, R87, c[0x0][0x1e8], RZ ;  /* 0x00007a00577c7a24 */ /* 0x000fe200078e02ff */
[----:B------:R-:W-:Y:S01]  /*08f0*/  LEA.HI R14, R2, R54, RZ, 0x3 ;  /* 0x00000036020e7211 */ /* 0x000fe200078f18ff */
[----:B------:R-:W-:Y:S01]  /*0900*/  IMAD.WIDE.U32 R10, R65, c[0x0][0x1e0], RZ ;  /* 0x00007800410a7a25 */ /* 0x000fe200078e00ff */
[----:B------:R-:W-:Y:S01]  /*0910*/  SHF.R.S32.HI R64, RZ, 0x1f, R65 ;  /* 0x0000001fff407819 */ /* 0x000fe20000011441 */
[----:B------:R-:W-:Y:S01]  /*0920*/  BSSY B0, `(.L_x_568) ;  /* 0x0000069000007945 */ /* 0x000fe20003800000 */
[----:B------:R-:W-:Y:S01]  /*0930*/  SHF.R.S32.HI R104, RZ, 0x3, R14 ;  /* 0x00000003ff687819 */ /* 0x000fe2000001140e */
[----:B------:R-:W-:Y:S01]  /*0940*/  IMAD R122, R87, c[0x0][0x240], RZ ;  /* 0x00009000577a7a24 */ /* 0x000fe200078e02ff */
[----:B------:R-:W-:Y:S01]  /*0950*/  LOP3.LUT R14, R14, 0xfffffff8, RZ, 0xc0, !PT ;  /* 0xfffffff80e0e7812 */ /* 0x000fe200078ec0ff */
[----:B------:R-:W-:Y:S01]  /*0960*/  IMAD R8, R64, c[0x0][0x1e0], RZ ;  /* 0x0000780040087a24 */ /* 0x000fe200078e02ff */
[----:B------:R-:W-:Y:S01]  /*0970*/  SHF.R.S32.HI R110, RZ, 0x1f, R104 ;  /* 0x0000001fff6e7819 */ /* 0x000fe20000011468 */
[C---:B------:R-:W-:Y:S01]  /*0980*/  IMAD.SHL.U32 R88, R104.reuse, 0x40, RZ ;  /* 0x0000004068587824 */ /* 0x040fe200078e00ff */
[----:B------:R-:W-:Y:S01]  /*0990*/  IADD3 R69, P0, R104, R68, RZ ;  /* 0x0000004468457210 */ /* 0x000fe20007f1e0ff */
[----:B------:R-:W-:Y:S01]  /*09a0*/  IMAD.IADD R14, R54, 0x1, -R14 ;  /* 0x00000001360e7824 */ /* 0x000fe200078e0a0e */
[----:B------:R-:W-:Y:S01]  /*09b0*/  IADD3 R67, -R104, R108, RZ ;  /* 0x0000006c68437210 */ /* 0x000fe20007ffe1ff */
[----:B------:R-:W-:Y:S01]  /*09c0*/  IMAD R8, R65, c[0x0][0x1e4], R8 ;  /* 0x0000790041087a24 */ /* 0x000fe200078e0208 */
[----:B------:R-:W-:Y:S01]  /*09d0*/  LEA.HI.X.SX32 R68, R68, R110, 0x1, P0 ;  /* 0x0000006e44447211 */ /* 0x000fe200000f0eff */
[C---:B------:R-:W-:Y:S01]  /*09e0*/  IMAD.SHL.U32 R16, R14.reuse, 0x8, RZ ;  /* 0x000000080e107824 */ /* 0x040fe200078e00ff */
[----:B------:R-:W-:Y:S01]  /*09f0*/  SHF.R.S32.HI R66, RZ, 0x1f, R216 ;  /* 0x0000001fff427819 */ /* 0x000fe200000114d8 */
[----:B------:R-:W-:Y:S01]  /*0a00*/  IMAD.SHL.U32 R14, R14, 0x4, RZ ;  /* 0x000000040e0e7824 */ /* 0x000fe200078e00ff */
[----:B------:R-:W-:Y:S01]  /*0a10*/  LEA.HI R2, R2, R54, RZ, 0x6 ;  /* 0x0000003602027211 */ /* 0x000fe200078f30ff */
[----:B------:R-:W-:Y:S01]  /*0a20*/  IMAD.IADD R9, R11, 0x1, R8 ;  /* 0x000000010b097824 */ /* 0x000fe200078e0208 */
[----:B------:R-:W-:Y:S01]  /*0a30*/  SHF.R.S32.HI R17, RZ, 0x1f, R16 ;  /* 0x0000001fff117819 */ /* 0x000fe20000011410 */
[----:B-1----:R-:W-:Y:S01]  /*0a40*/  IMAD R6, R68, c[0x0][0x238], RZ ;  /* 0x00008e0044067a24 */ /* 0x002fe200078e02ff */
[----:B------:R-:W-:Y:S01]  /*0a50*/  IADD3 R12, R14, 0x40, RZ ;  /* 0x000000400e0c7810 */ /* 0x000fe20007ffe0ff */
[----:B------:R-:W-:Y:S01]  /*0a60*/  IMAD R3, R100, -0x20, R67 ;  /* 0xffffffe064037824 */ /* 0x000fe200078e0243 */
[C---:B------:R-:W-:Y:S01]  /*0a70*/  ISETP.GE.AND P1, PT, R16.reuse, c[0x0][0x1d4], PT ;  /* 0x0000750010007a0c */ /* 0x040fe20003f26270 */
[C---:B------:R-:W-:Y:S01]  /*0a80*/  IMAD R6, R69.reuse, c[0x0][0x23c], R6 ;  /* 0x00008f0045067a24 */ /* 0x040fe200078e0206 */
[----:B------:R-:W-:Y:S01]  /*0a90*/  IADD3 R103, R16, 0x80, RZ ;  /* 0x0000008010677810 */ /* 0x000fe20007ffe0ff */
[----:B------:R-:W-:Y:S01]  /*0aa0*/  IMAD.IADD R11, R14, 0x1, R12 ;  /* 0x000000010e0b7824 */ /* 0x000fe200078e020c */
[----:B------:R-:W-:Y:S01]  /*0ab0*/  IADD3 R102, R16, 0xc0, RZ ;  /* 0x000000c010667810 */ /* 0x000fe20007ffe0ff */
[----:B------:R-:W-:Y:S01]  /*0ac0*/  IMAD.WIDE.U32 R4, R69, c[0x0][0x238], R16 ;  /* 0x00008e0045047a25 */ /* 0x000fe200078e0010 */
[----:B------:R-:W-:-:S02]  /*0ad0*/  ISETP.GT.AND P3, PT, R3, RZ, PT ;  /* 0x000000ff0300720c */ /* 0x000fc40003f64270 */
[----:B------:R-:W-:Y:S01]  /*0ae0*/  ISETP.GE.AND P0, PT, R11, c[0x0][0x1d4], PT ;  /* 0x000075000b007a0c */ /* 0x000fe20003f06270 */
[----:B------:R-:W-:Y:S01]  /*0af0*/  IMAD.MOV.U32 R8, RZ, RZ, R10 ;  /* 0x000000ffff087224 */ /* 0x000fe200078e000a */
[----:B------:R-:W-:Y:S01]  /*0b00*/  IADD3 R7, R5, R6, RZ ;  /* 0x0000000605077210 */ /* 0x000fe20007ffe0ff */
[----:B------:R-:W-:Y:S01]  /*0b10*/  IMAD.MOV.U32 R6, RZ, RZ, R4 ;  /* 0x000000ffff067224 */ /* 0x000fe200078e0004 */
[----:B------:R-:W-:Y:S01]  /*0b20*/  SEL R4, RZ, 0xffffffff, P0 ;  /* 0xffffffffff047807 */ /* 0x000fe20000000000 */
[C---:B------:R-:W-:Y:S01]  /*0b30*/  IMAD R124, R215.reuse, c[0x0][0x1ec], R124 ;  /* 0x00007b00d77c7a24 */ /* 0x040fe200078e027c */
[----:B------:R-:W-:Y:S01]  /*0b40*/  SEL R3, RZ, 0x1, P1 ;  /* 0x00000001ff037807 */ /* 0x000fe20000800000 */
[----:B------:R-:W-:Y:S01]  /*0b50*/  IMAD R122, R215, c[0x0][0x244], R122 ;  /* 0x00009100d77a7a24 */ /* 0x000fe200078e027a */
[----:B------:R-:W-:Y:S01]  /*0b60*/  ISETP.GE.AND P1, PT, R103, c[0x0][0x1d4], PT ;  /* 0x0000750067007a0c */ /* 0x000fe20003f26270 */
[----:B------:R-:W-:Y:S01]  /*0b70*/  IMAD.SHL.U32 R4, R4, 0x2, RZ ;  /* 0x0000000204047824 */ /* 0x000fe200078e00ff */
[----:B------:R-:W-:Y:S01]  /*0b80*/  ISETP.GE.AND P0, PT, R102, c[0x0][0x1d4], PT ;  /* 0x0000750066007a0c */ /* 0x000fe20003f06270 */
[----:B------:R-:W-:Y:S01]  /*0b90*/  IMAD.WIDE.U32 R8, R215, c[0x0][0x1e8], R8 ;  /* 0x00007a00d7087a25 */ /* 0x000fe200078e0008 */
[----:B------:R-:W-:-:S02]  /*0ba0*/  LOP3.LUT R88, R88, 0x1c0, RZ, 0xc0, !PT ;  /* 0x000001c058587812 */ /* 0x000fc400078ec0ff */
[----:B------:R-:W-:Y:S01]  /*0bb0*/  LOP3.LUT R4, R4, 0x2, R3, 0xe2, !PT ;  /* 0x0000000204047812 */ /* 0x000fe200078ee203 */
[----:B------:R-:W-:Y:S01]  /*0bc0*/  IMAD.WIDE.U32 R6, R215, c[0x0][0x240], R6 ;  /* 0x00009000d7067a25 */ /* 0x000fe200078e0006 */
[----:B------:R-:W-:Y:S02]  /*0bd0*/  SEL R3, RZ, 0x4, P1 ;  /* 0x00000004ff037807 */ /* 0x000fe40000800000 */
[----:B------:R-:W-:Y:S01]  /*0be0*/  SEL R96, RZ, 0x8, P0 ;  /* 0x00000008ff607807 */ /* 0x000fe20000000000 */
[----:B------:R-:W-:Y:S01]  /*0bf0*/  IMAD.SHL.U32 R2, R2, 0x8, RZ ;  /* 0x0000000802027824 */ /* 0x000fe200078e00ff */
[----:B------:R-:W-:Y:S01]  /*0c00*/  IADD3 R125, R9, R124, RZ ;  /* 0x0000007c097d7210 */ /* 0x000fe20007ffe0ff */
[----:B------:R-:W-:Y:S01]  /*0c10*/  IMAD.IADD R123, R7, 0x1, R122 ;  /* 0x00000001077b7824 */ /* 0x000fe200078e027a */
[----:B------:R-:W-:Y:S01]  /*0c20*/  LOP3.LUT R96, R96, R4, R3, 0xfe, !PT ;  /* 0x0000000460607212 */ /* 0x000fe200078efe03 */
[----:B------:R-:W-:Y:S01]  /*0c30*/  IMAD.MOV.U32 R122, RZ, RZ, R6 ;  /* 0x000000ffff7a7224 */ /* 0x000fe200078e0006 */
[----:B------:R-:W-:Y:S01]  /*0c40*/  SEL R120, R216, RZ, !P4 ;  /* 0x000000ffd8787207 */ /* 0x000fe20006000000 */
[----:B------:R-:W-:Y:S01]  /*0c50*/  IMAD.MOV.U32 R124, RZ, RZ, R8 ;  /* 0x000000ffff7c7224 */ /* 0x000fe200078e0008 */
[----:B------:R-:W-:Y:S01]  /*0c60*/  LOP3.LUT R2, R2, 0xfffffe00, RZ, 0xc0, !PT ;  /* 0xfffffe0002027812 */ /* 0x000fe200078ec0ff */
[----:B------:R-:W-:Y:S01]  /*0c70*/  IMAD R76, R110, c[0x0][0x1e0], RZ ;  /* 0x000078006e4c7a24 */ /* 0x000fe200078e02ff */
[----:B------:R-:W-:Y:S01]  /*0c80*/  LOP3.LUT R101, R88, 0x38, R16, 0xf8, !PT ;  /* 0x0000003858657812 */ /* 0x000fe200078ef810 */
[----:B------:R-:W-:Y:S01]  /*0c90*/  IMAD.MOV.U32 R74, RZ, RZ, c[0x0][0x238] ;  /* 0x00008e00ff4a7624 */ /* 0x000fe200078e00ff */
[----:B------:R-:W-:Y:S01]  /*0ca0*/  SHF.R.U32.HI R6, RZ, 0x3, R88 ;  /* 0x00000003ff067819 */ /* 0x000fe20000011658 */
[----:B------:R-:W-:Y:S01]  /*0cb0*/  IMAD.WIDE.U32 R128, R104, c[0x0][0x1e0], RZ ;  /* 0x0000780068807a25 */ /* 0x000fe200078e00ff */
[----:B------:R-:W-:-:S02]  /*0cc0*/  MOV R81, 0x5 ;  /* 0x0000000500517802 */ /* 0x000fc40000000f00 */
[----:B------:R-:W-:Y:S01]  /*0cd0*/  LOP3.LUT R101, R2, R101, R6, 0xf6, !PT ;  /* 0x0000006502657212 */ /* 0x000fe200078ef606 */
[----:B------:R-:W-:Y:S01]  /*0ce0*/  IMAD R76, R104, c[0x0][0x1e4], R76 ;  /* 0x00007900684c7a24 */ /* 0x000fe200078e024c */
[----:B------:R-:W-:Y:S01]  /*0cf0*/  SHF.L.U32 R75, R74, 0x5, RZ ;  /* 0x000000054a4b7819 */ /* 0x000fe200000006ff */
[----:B------:R-:W-:Y:S01]  /*0d00*/  IMAD.WIDE.U32 R122, R120, c[0x0][0x248], R122 ;  /* 0x00009200787a7a25 */ /* 0x000fe200078e007a */
[----:B------:R-:W-:-:S03]  /*0d10*/  SHF.L.U64.HI R74, R74, R81, c[0x0][0x23c] ;  /* 0x00008f004a4a7619 */ /* 0x000fc60000010251 */
[----:B------:R-:W-:Y:S02]  /*0d20*/  IMAD.IADD R76, R129, 0x1, R76 ;  /* 0x00000001814c7824 */ /* 0x000fe400078e024c */
[----:B------:R-:W-:Y:S01]  /*0d30*/  IMAD.SHL.U32 R101, R101, 0x2, RZ ;  /* 0x0000000265657824 */ /* 0x000fe200078e00ff */
[----:B--2---:R-:W-:Y:S01]  /*0d40*/  @P2 SHF.R.S32.HI R5, RZ, 0x1f, R0 ;  /* 0x0000001fff052819 */ /* 0x004fe20000011400 */
[----:B------:R-:W-:Y:S01]  /*0d50*/  @!P2 IMAD.MOV.U32 R5, RZ, RZ, R66 ;  /* 0x000000ffff05a224 */ /* 0x000fe200078e0042 */
[----:B------:R-:W-:Y:S01]  /*0d60*/  @P2 MOV R4, R0 ;  /* 0x0000000000042202 */ /* 0x000fe20000000f00 */
[----:B------:R-:W-:Y:S01]  /*0d70*/  @!P2 IMAD.MOV.U32 R4, RZ, RZ, R216 ;  /* 0x000000ffff04a224 */ /* 0x000fe200078e00d8 */
[----:B------:R-:W-:Y:S02]  /*0d80*/  SEL R66, R66, RZ, !P4 ;  /* 0x000000ff42427207 */ /* 0x000fe40006000000 */
[----:B------:R-:W-:Y:S02]  /*0d90*/  SEL R0, R5, RZ, !P5 ;  /* 0x000000ff05007207 */ /* 0x000fe40006800000 */
[----:B------:R-:W-:Y:S01]  /*0da0*/  SEL R118, R4, RZ, !P5 ;  /* 0x000000ff04767207 */ /* 0x000fe20006800000 */
[----:B------:R-:W-:-:S02]  /*0db0*/  IMAD R126, R66, c[0x0][0x248], RZ ;  /* 0x00009200427e7a24 */ /* 0x000fc400078e02ff */
[----:B------:R-:W-:Y:S02]  /*0dc0*/  IMAD R70, R0, c[0x0][0x1f0], RZ ;  /* 0x00007c0000467a24 */ /* 0x000fe400078e02ff */
[----:B------:R-:W-:-:S04]  /*0dd0*/  IMAD.WIDE.U32 R124, R118, c[0x0][0x1f0], R124 ;  /* 0x00007c00767c7a25 */ /* 0x000fc800078e007c */
[----:B------:R-:W-:Y:S02]  /*0de0*/  IMAD R70, R118, c[0x0][0x1f4], R70 ;  /* 0x00007d0076467a24 */ /* 0x000fe400078e0246 */
[----:B------:R-:W-:-:S03]  /*0df0*/  IMAD R126, R120, c[0x0][0x24c], R126 ;  /* 0x00009300787e7a24 */ /* 0x000fc600078e027e */
[----:B------:R-:W-:Y:S01]  /*0e00*/  IADD3 R70, R125, R70, RZ ;  /* 0x000000467d467210 */ /* 0x000fe20007ffe0ff */
[----:B------:R-:W-:Y:S01]  /*0e10*/  IMAD.IADD R127, R123, 0x1, R126 ;  /* 0x000000017b7f7824 */ /* 0x000fe200078e027e */
[----:B------:R-:W-:Y:S05]  /*0e20*/  @!P3 BRA `(.L_x_569) ;  /* 0x000001800000b947 */ /* 0x000fea0003800000 */
[----:B------:R-:W-:Y:S01]  /*0e30*/  SHF.R.S32.HI R5, RZ, 0x1f, R100 ;  /* 0x0000001fff057819 */ /* 0x000fe20000011464 */
[----:B------:R-:W-:Y:S01]  /*0e40*/  IMAD R3, R74, R100, RZ ;  /* 0x000000644a037224 */ /* 0x000fe200078e02ff */
[C---:B------:R-:W-:Y:S01]  /*0e50*/  LOP3.LUT R4, R96.reuse, 0xff, RZ, 0xc0, !PT ;  /* 0x000000ff60047812 */ /* 0x040fe200078ec0ff */
[----:B------:R-:W-:Y:S02]  /*0e60*/  IMAD.SHL.U32 R8, R96, 0x10, RZ ;  /* 0x0000001060087824 */ /* 0x000fe400078e00ff */
[----:B------:R-:W-:Y:S02]  /*0e70*/  IMAD.MOV.U32 R126, RZ, RZ, R122 ;  /* 0x000000ffff7e7224 */ /* 0x000fe400078e007a */
[-C--:B------:R-:W-:Y:S01]  /*0e80*/  IMAD R3, R5, R75.reuse, R3 ;  /* 0x0000004b05037224 */ /* 0x080fe200078e0203 */
[C---:B------:R-:W-:Y:S01]  /*0e90*/  SHF.L.U32 R5, R4.reuse, 0x2, RZ ;  /* 0x0000000204057819 */ /* 0x040fe200000006ff */
[----:B------:R-:W-:Y:S01]  /*0ea0*/  IMAD.SHL.U32 R7, R4, 0x8, RZ ;  /* 0x0000000804077824 */ /* 0x000fe200078e00ff */
[----:B------:R-:W-:Y:S01]  /*0eb0*/  LOP3.LUT P4, RZ, R8, 0x10, RZ, 0xc0, !PT ;  /* 0x0000001008ff7812 */ /* 0x000fe2000788c0ff */
[----:B------:R-:W-:Y:S01]  /*0ec0*/  IMAD.SHL.U32 R4, R4, 0x2, RZ ;  /* 0x0000000204047824 */ /* 0x000fe200078e00ff */
[----:B------:R-:W-:Y:S01]  /*0ed0*/  LOP3.LUT P2, RZ, R5, 0x10, RZ, 0xc0, !PT ;  /* 0x0000001005ff7812 */ /* 0x000fe2000784c0ff */
[----:B------:R-:W-:Y:S01]  /*0ee0*/  IMAD.WIDE.U32 R18, R100, R75, R126 ;  /* 0x0000004b64127225 */ /* 0x000fe200078e007e */
[----:B------:R-:W-:-:S02]  /*0ef0*/  LOP3.LUT P3, RZ, R7, 0x10, RZ, 0xc0, !PT ;  /* 0x0000001007ff7812 */ /* 0x000fc4000786c0ff */
[----:B------:R-:W-:Y:S02]  /*0f00*/  LOP3.LUT P1, RZ, R4, 0x10, RZ, 0xc0, !PT ;  /* 0x0000001004ff7812 */ /* 0x000fe4000782c0ff */
[----:B------:R-:W-:Y:S02]  /*0f10*/  IADD3 R3, R19, R3, RZ ;  /* 0x0000000313037210 */ /* 0x000fe40007ffe0ff */
        /* <DEDUP_REMOVED lines=9> */
.L_x_569:
[----:B------:R-:W-:Y:S05]  /*0fb0*/  BSYNC B0 ;  /* 0x0000000000007941 */ /* 0x000fea0003800000 */
.L_x_568:
[----:B-1----:R-:W-:Y:S01]  /*0fc0*/  IMAD.MOV.U32 R5, RZ, RZ, c[0x0][0x27c] ;  /* 0x00009f00ff057624 */ /* 0x002fe200078e00ff */
[----:B------:R-:W-:Y:S01]  /*0fd0*/  ISETP.GE.AND P1, PT, R16, c[0x0][0x27c], PT ;  /* 0x00009f0010007a0c */ /* 0x000fe20003f26270 */
[----:B------:R-:W-:Y:S01]  /*0fe0*/  IMAD R18, R87, c[0x0][0x260], RZ ;  /* 0x0000980057127a24 */ /* 0x000fe200078e02ff */
[----:B------:R-:W-:Y:S01]  /*0ff0*/  ISETP.GE.AND P0, PT, R11, c[0x0][0x27c], PT ;  /* 0x00009f000b007a0c */ /* 0x000fe20003f06270 */
[----:B------:R-:W-:Y:S01]  /*1000*/  IMAD.SHL.U32 R4, R5, 0x2, RZ ;  /* 0x0000000205047824 */ /* 0x000fe200078e00ff */
[----:B------:R-:W-:Y:S01]  /*1010*/  SEL R13, RZ, c[0x0][0x27c], !P1 ;  /* 0x00009f00ff0d7a07 */ /* 0x000fe20004800000 */
[C---:B------:R-:W-:Y:S01]  /*1020*/  IMAD.WIDE.U32 R8, R215.reuse, c[0x0][0x260], R16 ;  /* 0x00009800d7087a25 */ /* 0x040fe200078e0010 */
[----:B------:R-:W-:Y:S01]  /*1030*/  SEL R10, RZ, c[0x0][0x27c], !P0 ;  /* 0x00009f00ff0a7a07 */ /* 0x000fe20004000000 */
[----:B------:R-:W0:Y:S01]  /*1040*/  LDGDEPBAR ;  /* 0x00000000000079af */ /* 0x000e220000000000 */
[----:B------:R-:W-:Y:S01]  /*1050*/  IADD3 R3, -R4, c[0x0][0x1d4], RZ ;  /* 0x0000750004037a10 */ /* 0x000fe20007ffe1ff */
[----:B------:R-:W-:Y:S01]  /*1060*/  IMAD R18, R215, c[0x0][0x264], R18 ;  /* 0x00009900d7127a24 */ /* 0x000fe200078e0212 */
[----:B------:R-:W-:Y:S01]  /*1070*/  ISETP.GE.AND P6, PT, R5, 0x1, PT ;  /* 0x000000010500780c */ /* 0x000fe20003fc6270 */
[----:B------:R-:W-:Y:S01]  /*1080*/  IMAD.IADD R13, R16, 0x1, R13 ;  /* 0x00000001100d7824 */ /* 0x000fe200078e020d */
[CC--:B------:R-:W-:Y:S01]  /*1090*/  SEL R7, R4.reuse, R3.reuse, !P1 ;  /* 0x0000000304077207 */ /* 0x0c0fe20004800000 */
[----:B------:R-:W-:Y:S01]  /*10a0*/  IMAD.IADD R19, R9, 0x1, R18 ;  /* 0x0000000109137824 */ /* 0x000fe200078e0212 */
[----:B------:R-:W-:Y:S01]  /*10b0*/  SEL R3, R4, R3, !P0 ;  /* 0x0000000304037207 */ /* 0x000fe20004000000 */
[----:B------:R-:W-:Y:S01]  /*10c0*/  IMAD.MOV.U32 R18, RZ, RZ, R8 ;  /* 0x000000ffff127224 */ /* 0x000fe200078e0008 */
[----:B------:R-:W-:Y:S01]  /*10d0*/  SHF.R.S32.HI R93, RZ, 0x1f, R7 ;  /* 0x0000001fff5d7819 */ /* 0x000fe20000011407 */
[----:B------:R-:W-:Y:S01]  /*10e0*/  IMAD R8, R87, c[0x0][0x210], RZ ;  /* 0x0000840057087a24 */ /* 0x000fe200078e02ff */
[----:B------:R-:W-:Y:S01]  /*10f0*/  SHF.R.S32.HI R92, RZ, 0x1f, R3 ;  /* 0x0000001fff5c7819 */ /* 0x000fe20000011403 */
[----:B------:R-:W-:Y:S01]  /*1100*/  IMAD.WIDE.U32 R4, R215, c[0x0][0x210], R16 ;  /* 0x00008400d7047a25 */ /* 0x000fe200078e0010 */
[----:B------:R-:W-:Y:S01]  /*1110*/  LEA.HI R93, R93, R7, RZ, 0x4 ;  /* 0x000000075d5d7211 */ /* 0x000fe200078f20ff */
[----:B------:R-:W-:Y:S01]  /*1120*/  ULDC.U8 UR4, c[0x0][0x298] ;  /* 0x0000a60000047ab9 */ /* 0x000fe20000000000 */
[----:B------:R-:W-:Y:S01]  /*1130*/  LEA.HI R92, R92, R3, RZ, 0x4 ;  /* 0x000000035c5c7211 */ /* 0x000fe200078f20ff */
[----:B------:R-:W-:Y:S01]  /*1140*/  IMAD R8, R215, c[0x0][0x214], R8 ;  /* 0x00008500d7087a24 */ /* 0x000fe200078e0208 */
[----:B------:R-:W-:Y:S01]  /*1150*/  SHF.R.S32.HI R93, RZ, 0x4, R93 ;  /* 0x00000004ff5d7819 */ /* 0x000fe2000001145d */
[----:B------:R-:W-:Y:S01]  /*1160*/  IMAD.IADD R10, R11, 0x1, R10 ;  /* 0x000000010b0a7824 */ /* 0x000fe200078e020a */
[----:B------:R-:W-:Y:S01]  /*1170*/  SHF.R.S32.HI R92, RZ, 0x4, R92 ;  /* 0x00000004ff5c7819 */ /* 0x000fe2000001145c */
[----:B------:R-:W-:Y:S01]  /*1180*/  IMAD.IADD R9, R5, 0x1, R8 ;  /* 0x0000000105097824 */ /* 0x000fe200078e0208 */
[----:B------:R-:W-:Y:S01]  /*1190*/  MOV R8, R4 ;  /* 0x0000000400087202 */ /* 0x000fe20000000f00 */
[----:B------:R-:W-:Y:S01]  /*11a0*/  IMAD R63, R0, c[0x0][0x218], RZ ;  /* 0x00008600003f7a24 */ /* 0x000fe200078e02ff */
[----:B------:R-:W-:Y:S01]  /*11b0*/  SHF.R.S32.HI R5, RZ, 0x1f, R13 ;  /* 0x0000001fff057819 */ /* 0x000fe2000001140d */
[----:B------:R-:W-:Y:S01]  /*11c0*/  IMAD R112, R110, c[0x0][0x290], RZ ;  /* 0x0000a4006e707a24 */ /* 0x000fe200078e02ff */
[----:B------:R-:W-:Y:S01]  /*11d0*/  SHF.R.S32.HI R4, RZ, 0x1f, R10 ;  /* 0x0000001fff047819 */ /* 0x000fe2000001140a */
[----:B------:R-:W-:Y:S01]  /*11e0*/  IMAD R66, R66, c[0x0][0x268], RZ ;  /* 0x00009a0042427a24 */ /* 0x000fe200078e02ff */
[----:B------:R-:W-:Y:S01]  /*11f0*/  LEA.HI R95, R5, R13, RZ, 0x3 ;  /* 0x0000000d055f7211 */ /* 0x000fe200078f18ff */
[----:B------:R-:W-:Y:S01]  /*1200*/  IMAD.WIDE.U32 R114, R104, c[0x0][0x280], R16 ;  /* 0x0000a00068727a25 */ /* 0x000fe200078e0010 */
[----:B------:R-:W-:-:S02]  /*1210*/  LEA.HI R94, R4, R10, RZ, 0x3 ;  /* 0x0000000a045e7211 */ /* 0x000fc400078f18ff */
[----:B------:R-:W-:Y:S01]  /*1220*/  LEA.HI.SX32 R93, R95, R93, 0x1d ;  /* 0x0000005d5f5d7211 */ /* 0x000fe200078feaff */
[----:B------:R-:W-:Y:S01]  /*1230*/  IMAD R66, R120, c[0x0][0x26c], R66 ;  /* 0x00009b0078427a24 */ /* 0x000fe200078e0242 */
[----:B------:R-:W-:Y:S01]  /*1240*/  LEA.HI.SX32 R92, R94, R92, 0x1d ;  /* 0x0000005c5e5c7211 */ /* 0x000fe200078feaff */
[----:B------:R-:W-:Y:S01]  /*1250*/  IMAD.WIDE.U32 R120, R120, c[0x0][0x268], R18 ;  /* 0x00009a0078787a25 */ /* 0x000fe200078e0012 */
[----:B------:R-:W-:Y:S02]  /*1260*/  IADD3 R65, P2, R65, R104, RZ ;  /* 0x0000006841417210 */ /* 0x000fe40007f5e0ff */
[----:B------:R-:W-:Y:S01]  /*1270*/  SHF.R.S32.HI R3, RZ, 0x1f, R93 ;  /* 0x0000001fff037819 */ /* 0x000fe2000001145d */
[----:B------:R-:W-:Y:S01]  /*1280*/  IMAD.WIDE.U32 R116, R104, c[0x0][0x290], R16 ;  /* 0x0000a40068747a25 */ /* 0x000fe200078e0010 */
[----:B------:R-:W-:Y:S02]  /*1290*/  SHF.R.S32.HI R0, RZ, 0x1f, R92 ;  /* 0x0000001fff007819 */ /* 0x000fe4000001145c */
[----:B------:R-:W-:Y:S01]  /*12a0*/  LEA.HI R3, R3, R93, RZ, 0x3 ;  /* 0x0000005d03037211 */ /* 0x000fe200078f18ff */
[----:B------:R-:W-:Y:S01]  /*12b0*/  IMAD.X R64, R64, 0x1, R110, P2 ;  /* 0x0000000140407824 */ /* 0x000fe200010e066e */
[----:B------:R-:W-:Y:S01]  /*12c0*/  LEA.HI R5, R5, R13, RZ, 0x6 ;  /* 0x0000000d05057211 */ /* 0x000fe200078f30ff */
[----:B------:R-:W-:Y:S01]  /*12d0*/  IMAD.SHL.U32 R93, R93, 0x8, RZ ;  /* 0x000000085d5d7824 */ /* 0x000fe200078e00ff */
[----:B------:R-:W-:Y:S01]  /*12e0*/  LEA.HI R0, R0, R92, RZ, 0x3 ;  /* 0x0000005c00007211 */ /* 0x000fe200078f18ff */
[----:B------:R-:W-:Y:S01]  /*12f0*/  IMAD R110, R110, c[0x0][0x280], RZ ;  /* 0x0000a0006e6e7a24 */ /* 0x000fe200078e02ff */
[----:B------:R-:W-:Y:S01]  /*1300*/  SHF.R.S32.HI R15, RZ, 0x1f, R14 ;  /* 0x0000001fff0f7819 */ /* 0x000fe2000001140e */
[----:B------:R-:W-:Y:S01]  /*1310*/  IMAD.SHL.U32 R92, R92, 0x8, RZ ;  /* 0x000000085c5c7824 */ /* 0x000fe200078e00ff */
[----:B------:R-:W-:Y:S01]  /*1320*/  LEA.HI R4, R4, R10, RZ, 0x6 ;  /* 0x0000000a04047211 */ /* 0x000fe200078f30ff */
[----:B------:R-:W-:Y:S01]  /*1330*/  IMAD R110, R104, c[0x0][0x284], R110 ;  /* 0x0000a100686e7a24 */ /* 0x000fe200078e026e */
[----:B-----5:R-:W-:Y:S01]  /*1340*/  SHF.R.S32.HI R57, RZ, 0x1f, R55 ;  /* 0x0000001fff397819 */ /* 0x020fe20000011437 */
[----:B------:R-:W-:Y:S01]  /*1350*/  IMAD.SHL.U32 R5, R5, 0x20, RZ ;  /* 0x0000002005057824 */ /* 0x000fe200078e00ff */
[C---:B------:R-:W-:Y:S01]  /*1360*/  LOP3.LUT R91, R88.reuse, 0x38, R95, 0xf8, !PT ;  /* 0x00000038585b7812 */ /* 0x040fe200078ef85f */
[----:B------:R-:W-:Y:S01]  /*1370*/  IMAD.SHL.U32 R3, R3, 0x100, RZ ;  /* 0x0000010003037824 */ /* 0x000fe200078e00ff */
[----:B------:R-:W-:Y:S01]  /*1380*/  LOP3.LUT R89, R88, 0x38, R94, 0xf8, !PT ;  /* 0x0000003858597812 */ /* 0x000fe200078ef85e */
[----:B------:R-:W-:Y:S01]  /*1390*/  IMAD.SHL.U32 R0, R0, 0x100, RZ ;  /* 0x0000010000007824 */ /* 0x000fe200078e00ff */
[----:B------:R-:W-:Y:S01]  /*13a0*/  LOP3.LUT R90, R88, 0x38, R93, 0xf8, !PT ;  /* 0x00000038585a7812 */ /* 0x000fe200078ef85d */
[----:B------:R-:W-:Y:S01]  /*13b0*/  IMAD R112, R104, c[0x0][0x294], R112 ;  /* 0x0000a50068707a24 */ /* 0x000fe200078e0270 */
[----:B------:R-:W-:Y:S01]  /*13c0*/  LOP3.LUT R88, R88, 0x38, R92, 0xf8, !PT ;  /* 0x0000003858587812 */ /* 0x000fe200078ef85c */
[----:B------:R-:W-:Y:S01]  /*13d0*/  IMAD.WIDE.U32 R20, R104, c[0x0][0x290], R14 ;  /* 0x0000a40068147a25 */ /* 0x000fe200078e000e */
[----:B------:R-:W-:-:S02]  /*13e0*/  SHF.L.U32 R4, R4, 0x5, RZ ;  /* 0x0000000504047819 */ /* 0x000fc400000006ff */
[-C--:B------:R-:W-:Y:S01]  /*13f0*/  LOP3.LUT R91, R91, R6.reuse, RZ, 0x3c, !PT ;  /* 0x000000065b5b7212 */ /* 0x080fe200078e3cff */
[----:B------:R-:W-:Y:S01]  /*1400*/  IMAD.WIDE.U32 R18, R104, c[0x0][0x280], R14 ;  /* 0x0000a00068127a25 */ /* 0x000fe200078e000e */
[-C--:B------:R-:W-:Y:S02]  /*1410*/  LOP3.LUT R89, R89, R6.reuse, RZ, 0x3c, !PT ;  /* 0x0000000659597212 */ /* 0x080fe400078e3cff */
[-C--:B------:R-:W-:Y:S01]  /*1420*/  LOP3.LUT R90, R90, R6.reuse, RZ, 0x3c, !PT ;  /* 0x000000065a5a7212 */ /* 0x080fe200078e3cff */
[C---:B------:R-:W-:Y:S01]  /*1430*/  IMAD.SHL.U32 R99, R96.reuse, 0x10, RZ ;  /* 0x0000001060637824 */ /* 0x040fe200078e00ff */
[----:B------:R-:W-:Y:S01]  /*1440*/  LOP3.LUT R96, R96, 0xff, RZ, 0xc0, !PT ;  /* 0x000000ff60607812 */ /* 0x000fe200078ec0ff */
[----:B------:R-:W-:Y:S01]  /*1450*/  IMAD R58, R57, c[0x0][0x290], RZ ;  /* 0x0000a400393a7a24 */ /* 0x000fe200078e02ff */
[----:B------:R-:W-:Y:S01]  /*1460*/  LOP3.LUT R88, R88, R6, RZ, 0x3c, !PT ;  /* 0x0000000658587212 */ /* 0x000fe200078e3cff */
[----:B------:R-:W-:Y:S01]  /*1470*/  IMAD.IADD R115, R115, 0x1, R110 ;  /* 0x0000000173737824 */ /* 0x000fe200078e026e */
[----:B------:R-:W-:Y:S01]  /*1480*/  LOP3.LUT R5, R5, 0x7ffff800, RZ, 0xc0, !PT ;  /* 0x7ffff80005057812 */ /* 0x000fe200078ec0ff */
[----:B------:R-:W-:Y:S01]  /*1490*/  IMAD R57, R57, c[0x0][0x280], RZ ;  /* 0x0000a00039397a24 */ /* 0x000fe200078e02ff */
[----:B------:R-:W-:Y:S01]  /*14a0*/  LOP3.LUT R4, R4, 0x7ffff800, RZ, 0xc0, !PT ;  /* 0x7ffff80004047812 */ /* 0x000fe200078ec0ff */
[----:B------:R-:W-:Y:S01]  /*14b0*/  IMAD.IADD R117, R117, 0x1, R112 ;  /* 0x0000000175757824 */ /* 0x000fe200078e0270 */
[----:B------:R-:W-:Y:S01]  /*14c0*/  LOP3.LUT R3, R3, 0x7ffff800, RZ, 0xc0, !PT ;  /* 0x7ffff80003037812 */ /* 0x000fe200078ec0ff */
[----:B------:R-:W-:Y:S01]  /*14d0*/  IMAD.IADD R113, R112, 0x1, R21 ;  /* 0x0000000170717824 */ /* 0x000fe200078e0215 */
[----:B------:R-:W-:Y:S01]  /*14e0*/  LOP3.LUT R0, R0, 0x7ffff800, RZ, 0xc0, !PT ;  /* 0x7ffff80000007812 */ /* 0x000fe200078ec0ff */
[----:B------:R-:W-:Y:S01]  /*14f0*/  IMAD.IADD R111, R110, 0x1, R19 ;  /* 0x000000016e6f7824 */ /* 0x000fe200078e0213 */
[----:B------:R-:W-:Y:S01]  /*1500*/  SHF.L.U32 R97, R96, 0x2, RZ ;  /* 0x0000000260617819 */ /* 0x000fe200000006ff */
[----:B------:R-:W-:Y:S01]  /*1510*/  IMAD.MOV.U32 R112, RZ, RZ, R20 ;  /* 0x000000ffff707224 */ /* 0x000fe200078e0014 */
[----:B------:R-:W-:Y:S01]  /*1520*/  IADD3 R91, R91, R5, R2 ;  /* 0x000000055b5b7210 */ /* 0x000fe20007ffe002 */
[----:B------:R-:W-:Y:S01]  /*1530*/  IMAD.MOV.U32 R110, RZ, RZ, R18 ;  /* 0x000000ffff6e7224 */ /* 0x000fe200078e0012 */
[--C-:B------:R-:W-:Y:S01]  /*1540*/  IADD3 R89, R89, R4, R2.reuse ;  /* 0x0000000459597210 */ /* 0x100fe20007ffe002 */
[----:B------:R-:W-:Y:S01]  /*1550*/  IMAD.MOV.U32 R78, RZ, RZ, c[0x0][0x290] ;  /* 0x0000a400ff4e7624 */ /* 0x000fe200078e00ff */
[--C-:B------:R-:W-:Y:S01]  /*1560*/  IADD3 R90, R90, R3, R2.reuse ;  /* 0x000000035a5a7210 */ /* 0x100fe20007ffe002 */
[----:B------:R-:W-:Y:S01]  /*1570*/  IMAD.MOV.U32 R80, RZ, RZ, c[0x0][0x280] ;  /* 0x0000a000ff507624 */ /* 0x000fe200078e00ff */
[----:B------:R-:W-:Y:S01]  /*1580*/  IADD3 R88, R88, R0, R2 ;  /* 0x0000000058587210 */ /* 0x000fe20007ffe002 */
[----:B------:R-:W-:Y:S01]  /*1590*/  IMAD.MOV.U32 R82, RZ, RZ, c[0x0][0x1e0] ;  /* 0x00007800ff527624 */ /* 0x000fe200078e00ff */
[----:B------:R-:W-:Y:S01]  /*15a0*/  IADD3 R62, P1, P0, R124, R128, R16 ;  /* 0x000000807c3e7210 */ /* 0x000fe2000783e010 */
[----:B------:R-:W-:Y:S01]  /*15b0*/  IMAD.SHL.U32 R98, R96, 0x8, RZ ;  /* 0x0000000860627824 */ /* 0x000fe200078e00ff */
[----:B------:R-:W-:Y:S01]  /*15c0*/  LOP3.LUT R95, R95, 0xfffffff8, RZ, 0xc0, !PT ;  /* 0xfffffff85f5f7812 */ /* 0x000fe200078ec0ff */
[C---:B------:R-:W-:Y:S01]  /*15d0*/  IMAD R57, R55.reuse, c[0x0][0x284], R57 ;  /* 0x0000a10037397a24 */ /* 0x040fe200078e0239 */
[----:B------:R-:W-:Y:S01]  /*15e0*/  LOP3.LUT R94, R94, 0xfffffff8, RZ, 0xc0, !PT ;  /* 0xfffffff85e5e7812 */ /* 0x000fe200078ec0ff */
[----:B------:R-:W-:Y:S01]  /*15f0*/  IMAD.WIDE.U32 R114, R55, c[0x0][0x280], R114 ;  /* 0x0000a00037727a25 */ /* 0x000fe200078e0072 */
[----:B------:R-:W-:-:S02]  /*1600*/  SHF.L.U64.HI R77, R78, R81, c[0x0][0x294] ;  /* 0x0000a5004e4d7619 */ /* 0x000fc40000010251 */
[-C--:B------:R-:W-:Y:S01]  /*1610*/  SHF.L.U64.HI R79, R80, R81.reuse, c[0x0][0x284] ;  /* 0x0000a100504f7619 */ /* 0x080fe20000010251 */
[----:B------:R-:W-:Y:S01]  /*1620*/  IMAD R63, R118, c[0x0][0x21c], R63 ;  /* 0x00008700763f7a24 */ /* 0x000fe200078e023f */
[----:B------:R-:W-:Y:S01]  /*1630*/  SHF.L.U64.HI R81, R82, R81, c[0x0][0x1e4] ;  /* 0x0000790052517619 */ /* 0x000fe20000010251 */
[----:B------:R-:W-:Y:S01]  /*1640*/  IMAD.SHL.U32 R96, R96, 0x2, RZ ;  /* 0x0000000260607824 */ /* 0x000fe200078e00ff */
[----:B------:R-:W-:Y:S01]  /*1650*/  IADD3 R59, R115, R57, RZ ;  /* 0x00000039733b7210 */ /* 0x000fe20007ffe0ff */
[C---:B------:R-:W-:Y:S01]  /*1660*/  IMAD R58, R55.reuse, c[0x0][0x294], R58 ;  /* 0x0000a500373a7a24 */ /* 0x040fe200078e023a */
[----:B------:R-:W-:Y:S01]  /*1670*/  IADD3 R10, R14, 0x20, RZ ;  /* 0x000000200e0a7810 */ /* 0x000fe20007ffe0ff */
[----:B------:R-:W-:Y:S01]  /*1680*/  IMAD.WIDE.U32 R116, R55, c[0x0][0x290], R116 ;  /* 0x0000a40037747a25 */ /* 0x000fe200078e0074 */
[----:B------:R-:W-:Y:S02]  /*1690*/  ISETP.NE.AND P5, PT, RZ, UR4, PT ;  /* 0x00000004ff007c0c */ /* 0x000fe4000bfa5270 */
[----:B------:R-:W-:Y:S01]  /*16a0*/  LOP3.LUT R99, R99, 0x10, RZ, 0xc0, !PT ;  /* 0x0000001063637812 */ /* 0x000fe200078ec0ff */
[----:B------:R-:W-:Y:S01]  /*16b0*/  IMAD.WIDE.U32 R118, R118, c[0x0][0x218], R8 ;  /* 0x0000860076767a25 */ /* 0x000fe200078e0008 */
[----:B------:R-:W-:-:S02]  /*16c0*/  IADD3 R9, R14, 0x60, RZ ;  /* 0x000000600e097810 */ /* 0x000fc40007ffe0ff */
[----:B------:R-:W-:Y:S01]  /*16d0*/  IADD3.X R61, R70, R76, R17, P1, P0 ;  /* 0x0000004c463d7210 */ /* 0x000fe20000fe0411 */
[----:B------:R-:W-:Y:S01]  /*16e0*/  IMAD.WIDE.U32 R112, R55, c[0x0][0x290], R112 ;  /* 0x0000a40037707a25 */ /* 0x000fe200078e0070 */
[----:B------:R-:W-:Y:S02]  /*16f0*/  LOP3.LUT R98, R98, 0x10, RZ, 0xc0, !PT ;  /* 0x0000001062627812 */ /* 0x000fe400078ec0ff */
[----:B------:R-:W-:Y:S01]  /*1700*/  LOP3.LUT R97, R97, 0x10, RZ, 0xc0, !PT ;  /* 0x0000001061617812 */ /* 0x000fe200078ec0ff */
[----:B------:R-:W-:Y:S01]  /*1710*/  IMAD.WIDE.U32 R110, R55, c[0x0][0x280], R110 ;  /* 0x0000a000376e7a25 */ /* 0x000fe200078e006e */
[----:B------:R-:W-:Y:S02]  /*1720*/  LOP3.LUT R96, R96, 0x10, RZ, 0xc0, !PT ;  /* 0x0000001060607812 */ /* 0x000fe400078ec0ff */
[----:B------:R-:W-:Y:S01]  /*1730*/  SHF.R.S32.HI R86, RZ, 0x1f, R95 ;  /* 0x0000001fff567819 */ /* 0x000fe2000001145f */
[----:B------:R-:W-:Y:S01]  /*1740*/  IMAD.IADD R60, R117, 0x1, R58 ;  /* 0x00000001753c7824 */ /* 0x000fe200078e023a */
[----:B------:R-:W-:Y:S01]  /*1750*/  SHF.R.S32.HI R85, RZ, 0x1f, R94 ;  /* 0x0000001fff557819 */ /* 0x000fe2000001145e */
[----:B------:R-:W-:Y:S01]  /*1760*/  IMAD.SHL.U32 R78, R78, 0x20, RZ ;  /* 0x000000204e4e7824 */ /* 0x000fe200078e00ff */
[----:B------:R-:W-:Y:S01]  /*1770*/  SHF.R.S32.HI R84, RZ, 0x1f, R93 ;  /* 0x0000001fff547819 */ /* 0x000fe2000001145d */
[----:B------:R-:W-:Y:S01]  /*1780*/  IMAD.SHL.U32 R80, R80, 0x20, RZ ;  /* 0x0000002050507824 */ /* 0x000fe200078e00ff */
[----:B------:R-:W-:Y:S01]  /*1790*/  SHF.R.S32.HI R83, RZ, 0x1f, R92 ;  /* 0x0000001fff537819 */ /* 0x000fe2000001145c */
[----:B------:R-:W-:-:S02]  /*17a0*/  IMAD.SHL.U32 R82, R82, 0x20, RZ ;  /* 0x0000002052527824 */ /* 0x000fc400078e00ff */
[----:B------:R-:W-:Y:S02]  /*17b0*/  IMAD.IADD R66, R121, 0x1, R66 ;  /* 0x0000000179427824 */ /* 0x000fe400078e0242 */
[----:B------:R-:W-:Y:S02]  /*17c0*/  IMAD.IADD R63, R119, 0x1, R63 ;  /* 0x00000001773f7824 */ /* 0x000fe400078e023f */
[----:B------:R-:W-:Y:S02]  /*17d0*/  IMAD.IADD R58, R58, 0x1, R113 ;  /* 0x000000013a3a7824 */ /* 0x000fe400078e0271 */
[----:B------:R-:W-:Y:S02]  /*17e0*/  IMAD.IADD R57, R57, 0x1, R111 ;  /* 0x0000000139397824 */ /* 0x000fe400078e026f */
[----:B------:R-:W-:Y:S02]  /*17f0*/  IMAD.SHL.U32 R91, R91, 0x2, RZ ;  /* 0x000000025b5b7824 */ /* 0x000fe400078e00ff */
[----:B------:R-:W-:-:S02]  /*1800*/  IMAD.SHL.U32 R89, R89, 0x2, RZ ;  /* 0x0000000259597824 */ /* 0x000fc400078e00ff */
[----:B------:R-:W-:Y:S02]  /*1810*/  IMAD.SHL.U32 R90, R90, 0x2, RZ ;  /* 0x000000025a5a7824 */ /* 0x000fe400078e00ff */
[----:B------:R-:W-:Y:S01]  /*1820*/  IMAD.SHL.U32 R88, R88, 0x2, RZ ;  /* 0x0000000258587824 */ /* 0x000fe200078e00ff */
[----:B------:R-:W-:Y:S06]  /*1830*/  BAR.SYNC.DEFER_BLOCKING 0x0 ;  /* 0x0000000000007b1d */ /* 0x000fec0000010000 */
.L_x_588:
[-C--:B------:R-:W-:Y:S01]  /*1840*/  IMAD R109, R81, R100.reuse, RZ ;  /* 0x00000064516d7224 */ /* 0x080fe200078e02ff */
[----:B------:R-:W-:Y:S01]  /*1850*/  SHF.R.S32.HI R56, RZ, 0x1f, R100 ;  /* 0x0000001fff387819 */ /* 0x000fe20000011464 */
[----:B------:R-:W-:Y:S04]  /*1860*/  DEPBAR.LE SB0, 0x0 ;  /* 0x000080000000791a */ /* 0x000fe80000000000 */
[----:B------:R-:W-:Y:S01]  /*1870*/  BAR.SYNC.DEFER_BLOCKING 0x0 ;  /* 0x0000000000007b1d */ /* 0x000fe20000010000 */
[----:B------:R-:W-:Y:S04]  /*1880*/  IMAD.WIDE.U32 R130, R82, R100, RZ ;  /* 0x0000006452827225 */ /* 0x000fe800078e00ff */
[----:B------:R-:W-:Y:S01]  /*1890*/  IMAD R109, R56, R82, R109 ;  /* 0x00000052386d7224 */ /* 0x000fe200078e026d */
[----:B-1----:R-:W-:Y:S03]  /*18a0*/  IADD3 R2, P1, R62, R130, RZ ;  /* 0x000000823e027210 */ /* 0x002fe60007f3e0ff */
[----:B------:R-:W-:Y:S01]  /*18b0*/  IMAD.IADD R109, R131, 0x1, R109 ;  /* 0x00000001836d7824 */ /* 0x000fe200078e026d */
[C---:B------:R-:W-:Y:S04]  /*18c0*/  LEA R44, P0, R2.reuse, c[0x0][0x1c8], 0x1 ;  /* 0x00007200022c7a11 */ /* 0x040fe800078008ff */
[----:B------:R-:W-:Y:S04]  /*18d0*/  IADD3.X R0, R109, R61, RZ, P1, !PT ;  /* 0x0000003d6d007210 */ /* 0x000fe80000ffe4ff */
[----:B------:R-:W-:Y:S01]  /*18e0*/  LEA.HI.X R45, R2, c[0x0][0x1cc], R0, 0x1, P0 ;  /* 0x00007300022d7a11 */ /* 0x000fe200000f0c00 */
[----:B------:R-:W-:Y:S01]  /*18f0*/  BSSY B1, `(.L_x_570) ;  /* 0x0000258000017945 */ /* 0x000fe20003800000 */
[----:B------:R-:W-:-:S05]  /*1900*/  @!P6 BRA `(.L_x_571) ;  /* 0x000024500000e947 */ /* 0x000fca0003800000 */
[-C--:B------:R-:W-:Y:S02]  /*1910*/  IMAD R2, R79, R100.reuse, RZ ;  /* 0x000000644f027224 */ /* 0x080fe400078e02ff */
[-C--:B------:R-:W-:Y:S02]  /*1920*/  IMAD R0, R77, R100.reuse, RZ ;  /* 0x000000644d007224 */ /* 0x080fe400078e02ff */
[----:B------:R-:W-:Y:S02]  /*1930*/  IMAD R3, R100, -0x20, R108 ;  /* 0xffffffe064037824 */ /* 0x000fe400078e026c */
[-C--:B------:R-:W-:Y:S03]  /*1940*/  IMAD.WIDE.U32 R22, R80, R100.reuse, RZ ;  /* 0x0000006450167225 */ /* 0x080fe600078e00ff */
[----:B------:R-:W-:Y:S01]  /*1950*/  IMNMX R3, R3, 0x20, PT ;  /* 0x0000002003037817 */ /* 0x000fe20003800200 */
[----:B------:R-:W-:Y:S04]  /*1960*/  IMAD.WIDE.U32 R20, R78, R100, RZ ;  /* 0x000000644e147225 */ /* 0x000fe800078e00ff */
[C---:B------:R-:W-:Y:S02]  /*1970*/  IMAD R2, R56.reuse, R80, R2 ;  /* 0x0000005038027224 */ /* 0x040fe400078e0202 */
[----:B------:R-:W-:Y:S03]  /*1980*/  IMAD R0, R56, R78, R0 ;  /* 0x0000004e38007224 */ /* 0x000fe600078e0200 */
        /* <DEDUP_REMOVED lines=42> */
.L_x_574:
[----:B------:R-:W-:Y:S05]  /*1c30*/  BSYNC B0 ;  /* 0x0000000000007941 */ /* 0x000fea0003800000 */
.L_x_573:
[----:B------:R-:W-:-:S05]  /*1c40*/  @P4 BRA `(.L_x_575) ;  /* 0x0000222000004947 */ /* 0x000fca0003800000 */
[----:B------:R-:W-:Y:S01]  /*1c50*/  ISETP.GE.AND P0, PT, R16, c[0x0][0x1d4], PT ;  /* 0x0000750010007a0c */ /* 0x000fe20003f06270 */
[----:B-1---5:R-:W-:Y:S01]  /*1c60*/  IMAD.MOV.U32 R4, RZ, RZ, R18 ;  /* 0x000000ffff047224 */ /* 0x022fe200078e0012 */
[----:B------:R-:W-:Y:S01]  /*1c70*/  MOV R0, R25 ;  /* 0x0000001900007202 */ /* 0x000fe20000000f00 */
[----:B------:R-:W-:Y:S01]  /*1c80*/  IMAD.MOV.U32 R3, RZ, RZ, R19 ;  /* 0x000000ffff037224 */ /* 0x000fe200078e0013 */
[----:B------:R-:W-:Y:S01]  /*1c90*/  BSSY B0, `(.L_x_576) ;  /* 0x0000048000007945 */ /* 0x000fe20003800000 */
[----:B------:R-:W-:Y:S03]  /*1ca0*/  IMAD.MOV.U32 R2, RZ, RZ, R24 ;  /* 0x000000ffff027224 */ /* 0x000fe600078e0018 */
[----:B------:R-:W-:Y:S01]  /*1cb0*/  PRMT R5, R3, 0x5410, R4 ;  /* 0x0000541003057816 */ /* 0x000fe20000000004 */
[----:B------:R-:W-:Y:S01]  /*1cc0*/  IMAD.MOV.U32 R3, RZ, RZ, R37 ;  /* 0x000000ffff037224 */ /* 0x000fe200078e0025 */
[----:B------:R-:W-:Y:S01]  /*1cd0*/  PRMT R6, R0, 0x5410, R2 ;  /* 0x0000541000067816 */ /* 0x000fe20000000002 */
[----:B------:R-:W-:Y:S01]  /*1ce0*/  IMAD.MOV.U32 R2, RZ, RZ, R26 ;  /* 0x000000ffff027224 */ /* 0x000fe200078e001a */
[----:B------:R-:W-:Y:S01]  /*1cf0*/  MOV R4, R36 ;  /* 0x0000002400047202 */ /* 0x000fe20000000f00 */
[----:B------:R-:W-:Y:S03]  /*1d00*/  IMAD.MOV.U32 R0, RZ, RZ, R27 ;  /* 0x000000ffff007224 */ /* 0x000fe600078e001b */
[----:B------:R-:W-:Y:S01]  /*1d10*/  PRMT R34, R3, 0x5410, R4 ;  /* 0x0000541003227816 */ /* 0x000fe20000000004 */
[----:B------:R-:W-:Y:S01]  /*1d20*/  IMAD.MOV.U32 R4, RZ, RZ, R38 ;  /* 0x000000ffff047224 */ /* 0x000fe200078e0026 */
[----:B------:R-:W-:Y:S01]  /*1d30*/  PRMT R7, R0, 0x5410, R2 ;  /* 0x0000541000077816 */ /* 0x000fe20000000002 */
[----:B------:R-:W-:Y:S01]  /*1d40*/  IMAD.MOV.U32 R2, RZ, RZ, R42 ;  /* 0x000000ffff027224 */ /* 0x000fe200078e002a */
[----:B------:R-:W-:Y:S02]  /*1d50*/  MOV R3, R39 ;  /* 0x0000002700037202 */ /* 0x000fe40000000f00 */
[----:B------:R-:W-:Y:S02]  /*1d60*/  MOV R0, R43 ;  /* 0x0000002b00007202 */ /* 0x000fe40000000f00 */
        /* <DEDUP_REMOVED lines=8> */
[----:B------:R-:W-:Y:S06]  /*1df0*/  IMAD.MOV.U32 R8, RZ, RZ, R29 ;  /* 0x000000ffff087224 */ /* 0x000fec00078e001d */
[----:B------:R-:W-:Y:S02]  /*1e00*/  @!P0 SHF.R.U64 R30, R30, 0x10, R31 ;  /* 0x000000101e1e8819 */ /* 0x000fe4000000121f */
[--C-:B------:R-:W-:Y:S02]  /*1e10*/  @!P0 SHF.R.U64 R2, R28, 0x10, R29.reuse ;  /* 0x000000101c028819 */ /* 0x100fe4000000121d */
[----:B------:R-:W-:Y:S02]  /*1e20*/  @!P0 SHF.R.U32.HI R0, RZ, 0x10, R29 ;  /* 0x00000010ff008819 */ /* 0x000fe4000001161d */
[----:B------:R-:W-:Y:S02]  /*1e30*/  @!P0 PRMT R29, R13, 0x5410, R30 ;  /* 0x000054100d1d8816 */ /* 0x000fe4000000001e */
[----:B------:R-:W-:Y:S02]  /*1e40*/  @!P0 SHF.R.U32.HI R4, RZ, 0x10, R31 ;  /* 0x00000010ff048819 */ /* 0x000fe4000001161f */
[----:B------:R-:W-:Y:S01]  /*1e50*/  @!P0 PRMT R3, R3, 0x5410, R2 ;  /* 0x0000541003038816 */ /* 0x000fe20000000002 */
[C---:B------:R-:W-:Y:S01]  /*1e60*/  @!P0 IMAD.U32 R13, R29.reuse, 0x10000, RZ ;  /* 0x000100001d0d8824 */ /* 0x040fe200078e00ff */
[----:B------:R-:W-:Y:S02]  /*1e70*/  @!P0 PRMT R32, R32, 0x5410, R4 ;  /* 0x0000541020208816 */ /* 0x000fe40000000004 */
[----:B------:R-:W-:Y:S02]  /*1e80*/  @!P0 PRMT R8, R8, 0x5410, R0 ;  /* 0x0000541008088816 */ /* 0x000fe40000000000 */
[----:B------:R-:W-:Y:S02]  /*1e90*/  @!P0 LOP3.LUT R29, R29, 0xffff0000, RZ, 0xc0, !PT ;  /* 0xffff00001d1d8812 */ /* 0x000fe400078ec0ff */
[C---:B------:R-:W-:Y:S02]  /*1ea0*/  @!P0 SHF.L.U32 R2, R3.reuse, 0x10, RZ ;  /* 0x0000001003028819 */ /* 0x040fe400000006ff */
[----:B------:R-:W-:Y:S01]  /*1eb0*/  @!P0 LOP3.LUT R3, R3, 0xffff0000, RZ, 0xc0, !PT ;  /* 0xffff000003038812 */ /* 0x000fe200078ec0ff */
[C---:B-1----:R-:W-:Y:S01]  /*1ec0*/  @!P0 IMAD.U32 R28, R20.reuse, 0x10000, RZ ;  /* 0x00010000141c8824 */ /* 0x042fe200078e00ff */
[----:B------:R-:W-:Y:S02]  /*1ed0*/  @!P0 LOP3.LUT R0, R20, 0xffff0000, RZ, 0xc0, !PT ;  /* 0xffff000014008812 */ /* 0x000fe400078ec0ff */
[C---:B------:R-:W-:Y:S02]  /*1ee0*/  @!P0 LOP3.LUT R4, R21.reuse, 0xffff0000, RZ, 0xc0, !PT ;  /* 0xffff000015048812 */ /* 0x040fe400078ec0ff */
[----:B------:R-:W-:Y:S01]  /*1ef0*/  @!P0 SHF.L.U32 R30, R21, 0x10, RZ ;  /* 0x00000010151e8819 */ /* 0x000fe200000006ff */
[----:B------:R-:W-:Y:S01]  /*1f00*/  @!P0 FMUL.FTZ R41, R0, R13 ;  /* 0x0000000d00298220 */ /* 0x000fe20000410000 */
[----:B------:R-:W-:Y:S01]  /*1f10*/  @!P0 SHF.L.U32 R31, R22, 0x10, RZ ;  /* 0x00000010161f8819 */ /* 0x000fe200000006ff */
[----:B------:R-:W-:Y:S01]  /*1f20*/  @!P0 FMUL.FTZ R46, R4, R29 ;  /* 0x0000001d042e8220 */ /* 0x000fe20000410000 */
[----:B------:R-:W-:Y:S01]  /*1f30*/  @!P0 SHF.L.U32 R33, R23, 0x10, RZ ;  /* 0x0000001017218819 */ /* 0x000fe200000006ff */
[-C--:B------:R-:W-:Y:S02]  /*1f40*/  @!P0 FMUL.FTZ R0, R0, R2.reuse ;  /* 0x0000000200008220 */ /* 0x080fe40000410000 */
[----:B------:R-:W-:Y:S02]  /*1f50*/  @!P0 FFMA.FTZ R41, R28, R2, -R41 ;  /* 0x000000021c298223 */ /* 0x000fe40000010829 */
[-C--:B------:R-:W-:Y:S02]  /*1f60*/  @!P0 FMUL.FTZ R2, R4, R3.reuse ;  /* 0x0000000304028220 */ /* 0x080fe40000410000 */
[----:B------:R-:W-:Y:S01]  /*1f70*/  @!P0 FFMA.FTZ R46, R30, R3, -R46 ;  /* 0x000000031e2e8223 */ /* 0x000fe2000001082e */
[----:B------:R-:W-:Y:S01]  /*1f80*/  @!P0 LOP3.LUT R3, R22, 0xffff0000, RZ, 0xc0, !PT ;  /* 0xffff000016038812 */ /* 0x000fe200078ec0ff */
[----:B------:R-:W-:Y:S01]  /*1f90*/  @!P0 FFMA.FTZ R0, R13, R28, R0 ;  /* 0x0000001c0d008223 */ /* 0x000fe20000010000 */
[----:B------:R-:W-:Y:S01]  /*1fa0*/  @!P0 LOP3.LUT R13, R23, 0xffff0000, RZ, 0xc0, !PT ;  /* 0xffff0000170d8812 */ /* 0x000fe200078ec0ff */
[C---:B------:R-:W-:Y:S01]  /*1fb0*/  @!P0 IMAD.U32 R28, R32.reuse, 0x10000, RZ ;  /* 0x00010000201c8824 */ /* 0x040fe200078e00ff */
[----:B------:R-:W-:Y:S01]  /*1fc0*/  @!P0 LOP3.LUT R32, R32, 0xffff0000, RZ, 0xc0, !PT ;  /* 0xffff000020208812 */ /* 0x000fe200078ec0ff */
[C---:B------:R-:W-:Y:S01]  /*1fd0*/  @!P0 IMAD.U32 R4, R8.reuse, 0x10000, RZ ;  /* 0x0001000008048824 */ /* 0x040fe200078e00ff */
[----:B------:R-:W-:Y:S01]  /*1fe0*/  @!P0 LOP3.LUT R8, R8, 0xffff0000, RZ, 0xc0, !PT ;  /* 0xffff000008088812 */ /* 0x000fe200078ec0ff */
[C---:B------:R-:W-:Y:S01]  /*1ff0*/  @!P0 FMUL.FTZ R47, R3.reuse, R28 ;  /* 0x0000001c032f8220 */ /* 0x040fe20000410000 */
[----:B------:R-:W-:Y:S01]  /*2000*/  @!P0 F2FP.BF16.PACK_AB R0, R0, R41 ;  /* 0x000000290000823e */ /* 0x000fe200000010ff */
[----:B------:R-:W-:Y:S02]  /*2010*/  @!P0 FMUL.FTZ R3, R3, R4 ;  /* 0x0000000403038220 */ /* 0x000fe40000410000 */
[----:B------:R-:W-:Y:S02]  /*2020*/  @!P0 FMUL.FTZ R48, R13, R32 ;  /* 0x000000200d308220 */ /* 0x000fe40000410000 */
[----:B------:R-:W-:Y:S02]  /*2030*/  @!P0 FFMA.FTZ R47, R31, R4, -R47 ;  /* 0x000000041f2f8223 */ /* 0x000fe4000001082f */
[----:B------:R-:W-:Y:S02]  /*2040*/  @!P0 FMUL.FTZ R4, R13, R8 ;  /* 0x000000080d048220 */ /* 0x000fe40000410000 */
[----:B------:R-:W-:Y:S02]  /*2050*/  @!P0 FFMA.FTZ R2, R29, R30, R2 ;  /* 0x0000001e1d028223 */ /* 0x000fe40000010002 */
[----:B------:R-:W-:Y:S02]  /*2060*/  @!P0 FFMA.FTZ R3, R28, R31, R3 ;  /* 0x0000001f1c038223 */ /* 0x000fe40000010003 */
[----:B------:R-:W-:Y:S01]  /*2070*/  @!P0 FFMA.FTZ R48, R33, R8, -R48 ;  /* 0x0000000821308223 */ /* 0x000fe20000010830 */
[----:B------:R-:W-:Y:S01]  /*2080*/  @!P0 F2FP.BF16.PACK_AB R2, R2, R46 ;  /* 0x0000002e0202823e */ /* 0x000fe200000010ff */
        /* <DEDUP_REMOVED lines=8> */
.L_x_577:
[----:B------:R-:W-:Y:S05]  /*2110*/  BSYNC B0 ;  /* 0x0000000000007941 */ /* 0x000fea0003800000 */
.L_x_576:
        /* <DEDUP_REMOVED lines=8> */
[--C-:B------:R-:W-:Y:S02]  /*21a0*/  @!P0 SHF.R.U64 R3, R26, 0x10, R27.reuse ;  /* 0x000000101a038819 */ /* 0x100fe4000000121b */
[----:B------:R-:W-:Y:S02]  /*21b0*/  @!P0 SHF.R.U32.HI R26, RZ, 0x10, R27 ;  /* 0x00000010ff1a8819 */ /* 0x000fe4000001161b */
[C---:B------:R-:W-:Y:S02]  /*21c0*/  @!P0 PRMT R27, R40.reuse, 0x5432, R0 ;  /* 0x00005432281b8816 */ /* 0x040fe40000000000 */
[C---:B------:R-:W-:Y:S02]  /*21d0*/  @!P0 PRMT R3, R7.reuse, 0x5432, R3 ;  /* 0x0000543207038816 */ /* 0x040fe40000000003 */
[----:B------:R-:W-:Y:S01]  /*21e0*/  @!P0 PRMT R7, R7, 0x5410, R26 ;  /* 0x0000541007078816 */ /* 0x000fe2000000001a */
[C---:B------:R-:W-:Y:S01]  /*21f0*/  @!P0 IMAD.U32 R8, R27.reuse, 0x10000, RZ ;  /* 0x000100001b088824 */ /* 0x040fe200078e00ff */
[----:B------:R-:W-:Y:S01]  /*2200*/  @!P0 LOP3.LUT R26, R27, 0xffff0000, RZ, 0xc0, !PT ;  /* 0xffff00001b1a8812 */ /* 0x000fe200078ec0ff */
[C---:B------:R-:W-:Y:S01]  /*2210*/  @!P0 IMAD.U32 R2, R3.reuse, 0x10000, RZ ;  /* 0x0001000003028824 */ /* 0x040fe200078e00ff */
[----:B------:R-:W-:Y:S02]  /*2220*/  @!P0 SHF.R.U32.HI R42, RZ, 0x10, R43 ;  /* 0x00000010ff2a8819 */ /* 0x000fe4000001162b */
[----:B------:R-:W-:Y:S02]  /*2230*/  @!P0 LOP3.LUT R3, R3, 0xffff0000, RZ, 0xc0, !PT ;  /* 0xffff000003038812 */ /* 0x000fe400078ec0ff */
[----:B------:R-:W-:Y:S04]  /*2240*/  @!P0 PRMT R40, R40, 0x5410, R42 ;  /* 0x0000541028288816 */ /* 0x000fe8000000002a */
[----:B------:R-:W-:Y:S01]  /*2250*/  @!P0 LOP3.LUT R29, R40, 0xffff0000, RZ, 0xc0, !PT ;  /* 0xffff0000281d8812 */ /* 0x000fe200078ec0ff */
[C---:B-1----:R-:W-:Y:S01]  /*2260*/  @!P0 IMAD.U32 R27, R21.reuse, 0x10000, RZ ;  /* 0x00010000151b8824 */ /* 0x042fe200078e00ff */
[C---:B------:R-:W-:Y:S02]  /*2270*/  @!P0 LOP3.LUT R0, R20.reuse, 0xffff0000, RZ, 0xc0, !PT ;  /* 0xffff000014008812 */ /* 0x040fe400078ec0ff */
[----:B------:R-:W-:Y:S02]  /*2280*/  @!P0 LOP3.LUT R4, R21, 0xffff0000, RZ, 0xc0, !PT ;  /* 0xffff000015048812 */ /* 0x000fe400078ec0ff */
        /* <DEDUP_REMOVED lines=12> */
[----:B------:R-:W-:Y:S02]  /*2350*/  @!P0 IMAD.U32 R13, R40, 0x10000, RZ ;  /* 0x00010000280d8824 */ /* 0x000fe400078e00ff */
[C---:B------:R-:W-:Y:S01]  /*2360*/  @!P0 IMAD.U32 R4, R7.reuse, 0x10000, RZ ;  /* 0x0001000007048824 */ /* 0x040fe200078e00ff */
[----:B------:R-:W-:Y:S01]  /*2370*/  @!P0 LOP3.LUT R7, R7, 0xffff0000, RZ, 0xc0, !PT ;  /* 0xffff000007078812 */ /* 0x000fe200078ec0ff */
[C---:B------:R-:W-:Y:S01]  /*2380*/  @!P0 FMUL.FTZ R33, R3.reuse, R13 ;  /* 0x0000000d03218220 */ /* 0x040fe20000410000 */
[----:B------:R-:W-:Y:S01]  /*2390*/  @!P0 F2FP.BF16.PACK_AB R0, R0, R31 ;  /* 0x0000001f0000823e */ /* 0x000fe200000010ff */
[-C--:B------:R-:W-:Y:S02]  /*23a0*/  @!P0 FMUL.FTZ R3, R3, R4.reuse ;  /* 0x0000000403038220 */ /* 0x080fe40000410000 */
        /* <DEDUP_REMOVED lines=15> */
.L_x_579:
[----:B------:R-:W-:Y:S05]  /*24a0*/  BSYNC B0 ;  /* 0x0000000000007941 */ /* 0x000fea0003800000 */
.L_x_578:
        /* <DEDUP_REMOVED lines=10> */
[C---:B------:R-:W-:Y:S02]  /*2550*/  @!P0 PRMT R3, R6.reuse, 0x5432, R3 ;  /* 0x0000543206038816 */ /* 0x040fe40000000003 */
[----:B------:R-:W-:Y:S01]  /*2560*/  @!P0 SHF.R.U32.HI R24, RZ, 0x10, R25 ;  /* 0x00000010ff188819 */ /* 0x000fe20000011619 */
[C---:B------:R-:W-:Y:S01]  /*2570*/  @!P0 IMAD.U32 R7, R13.reuse, 0x10000, RZ ;  /* 0x000100000d078824 */ /* 0x040fe200078e00ff */
[----:B------:R-:W-:Y:S01]  /*2580*/  @!P0 LOP3.LUT R13, R13, 0xffff0000, RZ, 0xc0, !PT ;  /* 0xffff00000d0d8812 */ /* 0x000fe200078ec0ff */
        /* <DEDUP_REMOVED lines=42> */
.L_x_581:
[----:B------:R-:W-:Y:S05]  /*2830*/  BSYNC B0 ;  /* 0x0000000000007941 */ /* 0x000fea0003800000 */
.L_x_580:
        /* <DEDUP_REMOVED lines=56> */
.L_x_572:
        /* <DEDUP_REMOVED lines=19> */
[C---:B------:R-:W-:Y:S01]  /*2cf0*/  LEA R20, P1, R3.reuse, c[0x0][0x270], 0x1 ;  /* 0x00009c0003147a11 */ /* 0x040fe200078208ff */
[----:B------:R-:W-:Y:S01]  /*2d00*/  CS2R R46, SRZ ;  /* 0x00000000002e7805 */ /* 0x000fe2000001ff00 */
[C---:B------:R-:W-:Y:S01]  /*2d10*/  LEA R18, P0, R8.reuse, c[0x0][0x288], 0x1 ;  /* 0x0000a20008127a11 */ /* 0x040fe200078008ff */
[----:B------:R-:W-:Y:S01]  /*2d20*/  CS2R R44, SRZ ;  /* 0x00000000002c7805 */ /* 0x000fe2000001ff00 */
[----:B------:R-:W-:Y:S02]  /*2d30*/  LEA.HI.X R21, R3, c[0x0][0x274], R2, 0x1, P1 ;  /* 0x00009d0003157a11 */ /* 0x000fe400008f0c02 */
[----:B------:R-:W-:Y:S03]  /*2d40*/  LEA.HI.X R19, R8, c[0x0][0x28c], R0, 0x1, P0 ;  /* 0x0000a30008137a11 */ /* 0x000fe600000f0c00 */
[----:B------:R1:W5:Y:S04]  /*2d50*/  @!P3 LDG.E.128 R4, [R20.64] ;  /* 0x000000081404b981 */ /* 0x000368000c1e1d00 */
[----:B------:R1:W5:Y:S04]  /*2d60*/  @!P2 LDG.E.128 R24, [R20.64+0x80] ;  /* 0x000080081418a981 */ /* 0x000368000c1e1d00 */
[----:B------:R1:W5:Y:S04]  /*2d70*/  @!P3 LDG.E.128 R28, [R18.64] ;  /* 0x00000008121cb981 */ /* 0x000368000c1e1d00 */
[----:B------:R1:W5:Y:S02]  /*2d80*/  @!P2 LDG.E.128 R44, [R18.64+0x80] ;  /* 0x00008008122ca981 */ /* 0x000364000c1e1d00 */
.L_x_583:
[----:B------:R-:W-:Y:S05]  /*2d90*/  BSYNC B0 ;  /* 0x0000000000007941 */ /* 0x000fea0003800000 */
.L_x_582:
[----:B------:R-:W-:Y:S04]  /*2da0*/  IADD3 R130, P0, R128, R130, RZ ;  /* 0x0000008280827210 */ /* 0x000fe80007f1e0ff */
[----:B------:R-:W-:Y:S01]  /*2db0*/  IADD3.X R109, R109, R76, RZ, P0, !PT ;  /* 0x0000004c6d6d7210 */ /* 0x000fe200007fe4ff */
[----:B------:R-:W-:-:S05]  /*2dc0*/  @P4 BRA `(.L_x_575) ;  /* 0x000010a000004947 */ /* 0x000fca0003800000 */
[----:B------:R-:W-:Y:S01]  /*2dd0*/  ISETP.GE.AND P0, PT, R16, c[0x0][0x1d4], PT ;  /* 0x0000750010007a0c */ /* 0x000fe20003f06270 */
[----:B-----5:R-:W-:Y:S01]  /*2de0*/  IMAD.MOV.U32 R8, RZ, RZ, R26 ;  /* 0x000000ffff087224 */ /* 0x020fe200078e001a */
[----:B------:R-:W-:Y:S01]  /*2df0*/  MOV R2, R24 ;  /* 0x0000001800027202 */ /* 0x000fe20000000f00 */
[----:B------:R-:W-:Y:S01]  /*2e00*/  IMAD.MOV.U32 R3, RZ, RZ, R27 ;  /* 0x000000ffff037224 */ /* 0x000fe200078e001b */
[----:B------:R-:W-:Y:S01]  /*2e10*/  BSSY B0, `(.L_x_584) ;  /* 0x0000081000007945 */ /* 0x000fe20003800000 */
[----:B------:R-:W-:Y:S03]  /*2e20*/  IMAD.MOV.U32 R0, RZ, RZ, R25 ;  /* 0x000000ffff007224 */ /* 0x000fe600078e0019 */
[----:B-1----:R-:W-:Y:S01]  /*2e30*/  PRMT R18, R3, 0x5410, R8 ;  /* 0x0000541003127816 */ /* 0x002fe20000000008 */
        /* <DEDUP_REMOVED lines=10> */
[----:B------:R-:W-:Y:S01]  /*2ee0*/  ISETP.GE.AND P1, PT, R93, c[0x0][0x1d4], PT ;  /* 0x000075005d007a0c */ /* 0x000fe20003f26270 */
[----:B------:R-:W-:Y:S01]  /*2ef0*/  IMAD.MOV.U32 R19, RZ, RZ, R28 ;  /* 0x000000ffff137224 */ /* 0x000fe200078e001c */
[----:B------:R-:W-:Y:S01]  /*2f00*/  MOV R38, R30 ;  /* 0x0000001e00267202 */ /* 0x000fe20000000f00 */
[----:B------:R-:W-:Y:S02]  /*2f10*/  IMAD.MOV.U32 R0, RZ, RZ, R5 ;  /* 0x000000ffff007224 */ /* 0x000fe400078e0005 */
[----:B------:R-:W-:Y:S02]  /*2f20*/  IMAD.MOV.U32 R2, RZ, RZ, R4 ;  /* 0x000000ffff027224 */ /* 0x000fe400078e0004 */
[----:B------:R-:W2:Y:S01]  /*2f30*/  LDS.128 R48, [R91+0xc080] ;  /* 0x00c080005b307984 */ /* 0x000ea20000000c00 */
[----:B------:R-:W-:Y:S02]  /*2f40*/  IMAD.MOV.U32 R34, RZ, RZ, R29 ;  /* 0x000000ffff227224 */ /* 0x000fe400078e001d */
[----:B------:R-:W-:Y:S01]  /*2f50*/  IMAD.MOV.U32 R42, RZ, RZ, R31 ;  /* 0x000000ffff2a7224 */ /* 0x000fe200078e001f */
[----:B------:R-:W-:Y:S02]  /*2f60*/  @!P0 SHF.R.U64 R28, R28, 0x10, R29 ;  /* 0x000000101c1c8819 */ /* 0x000fe4000000121d */
[----:B------:R-:W-:Y:S01]  /*2f70*/  @!P0 SHF.R.U64 R3, R4, 0x10, R5 ;  /* 0x0000001004038819 */ /* 0x000fe20000001205 */
[----:B------:R-:W-:Y:S01]  /*2f80*/  IMAD.MOV.U32 R4, RZ, RZ, R7 ;  /* 0x000000ffff047224 */ /* 0x000fe200078e0007 */
[----:B------:R-:W-:Y:S01]  /*2f90*/  @!P0 SHF.R.U32.HI R8, RZ, 0x10, R5 ;  /* 0x00000010ff088819 */ /* 0x000fe20000011605 */
[----:B------:R-:W-:Y:S01]  /*2fa0*/  IMAD.MOV.U32 R5, RZ, RZ, R6 ;  /* 0x000000ffff057224 */ /* 0x000fe200078e0006 */
[----:B------:R-:W-:Y:S02]  /*2fb0*/  @!P0 SHF.R.U64 R32, R30, 0x10, R31 ;  /* 0x000000101e208819 */ /* 0x000fe4000000121f */
[----:B------:R-:W-:Y:S02]  /*2fc0*/  @!P0 PRMT R30, R19, 0x5410, R28 ;  /* 0x00005410131e8816 */ /* 0x000fe4000000001c */
[-C--:B------:R-:W-:Y:S02]  /*2fd0*/  IADD3 R19, P3, P2, R124, R130.reuse, R95 ;  /* 0x000000827c137210 */ /* 0x080fe40007a7e05f */
[----:B------:R-:W-:Y:S02]  /*2fe0*/  @!P0 SHF.R.U32.HI R29, RZ, 0x10, R29 ;  /* 0x00000010ff1d8819 */ /* 0x000fe4000001161d */
[C---:B------:R-:W-:Y:S02]  /*2ff0*/  LEA R136, P4, R19.reuse, c[0x0][0x1c8], 0x1 ;  /* 0x0000720013887a11 */ /* 0x040fe400078808ff */
[----:B------:R-:W-:Y:S02]  /*3000*/  @!P0 SHF.R.U64 R6, R6, 0x10, R7 ;  /* 0x0000001006068819 */ /* 0x000fe40000001207 */
[----:B------:R-:W-:Y:S02]  /*3010*/  @!P0 PRMT R2, R2, 0x5410, R3 ;  /* 0x0000541002028816 */ /* 0x000fe40000000003 */
[----:B------:R-:W-:Y:S02]  /*3020*/  @!P0 PRMT R8, R0, 0x5410, R8 ;  /* 0x0000541000088816 */ /* 0x000fe40000000008 */
[-C--:B------:R-:W-:Y:S02]  /*3030*/  IADD3.X R0, R70, R109.reuse, R86, P3, P2 ;  /* 0x0000006d46007210 */ /* 0x080fe40001fe4456 */
[----:B------:R-:W-:Y:S02]  /*3040*/  @!P1 IADD3 R3, P3, P2, R124, R130, R93 ;  /* 0x000000827c039210 */ /* 0x000fe40007a7e05d */
[----:B------:R-:W-:Y:S01]  /*3050*/  LEA.HI.X R137, R19, c[0x0][0x1cc], R0, 0x1, P4 ;  /* 0x0000730013897a11 */ /* 0x000fe200020f0c00 */
[----:B------:R-:W-:Y:S01]  /*3060*/  @!P0 IMAD.U32 R19, R30, 0x10000, RZ ;  /* 0x000100001e138824 */ /* 0x000fe200078e00ff */
[----:B------:R-:W-:Y:S01]  /*3070*/  @!P0 PRMT R34, R34, 0x5410, R29 ;  /* 0x0000541022228816 */ /* 0x000fe2000000001d */
[----:B-1----:R-:W-:Y:S01]  /*3080*/  @!P0 IMAD.U32 R0, R20, 0x10000, RZ ;  /* 0x0001000014008824 */ /* 0x002fe200078e00ff */
[----:B------:R-:W-:Y:S01]  /*3090*/  @!P0 PRMT R5, R5, 0x5410, R6 ;  /* 0x0000541005058816 */ /* 0x000fe20000000006 */
[----:B------:R-:W-:Y:S01]  /*30a0*/  @!P0 IMAD.U32 R29, R23, 0x10000, RZ ;  /* 0x00010000171d8824 */ /* 0x000fe200078e00ff */
[----:B------:R-:W-:Y:S01]  /*30b0*/  @!P1 IADD3.X R6, R70, R109, R84, P3, P2 ;  /* 0x0000006d46069210 */ /* 0x000fe20001fe4454 */
[----:B------:R-:W-:Y:S01]  /*30c0*/  @!P0 FMUL.FTZ R131, R0, R19 ;  /* 0x0000001300838220 */ /* 0x000fe20000410000 */
[----:B------:R-:W-:Y:S01]  /*30d0*/  @!P1 LEA R134, P2, R3, c[0x0][0x1c8], 0x1 ;  /* 0x0000720003869a11 */ /* 0x000fe200078408ff */
[----:B--2---:R-:W-:Y:S01]  /*30e0*/  @!P0 IMAD.U32 R33, R49, 0x10000, RZ ;  /* 0x0001000031218824 */ /* 0x004fe200078e00ff */
[----:B------:R-:W-:Y:S02]  /*30f0*/  @!P0 SHF.L.U32 R28, R48, 0x10, RZ ;  /* 0x00000010301c8819 */ /* 0x000fe400000006ff */
[----:B------:R-:W-:Y:S01]  /*3100*/  @!P1 LEA.HI.X R135, R3, c[0x0][0x1cc], R6, 0x1, P2 ;  /* 0x0000730003879a11 */ /* 0x000fe200010f0c06 */
[----:B------:R-:W-:Y:S01]  /*3110*/  @!P0 IMAD.U32 R3, R2, 0x10000, RZ ;  /* 0x0001000002038824 */ /* 0x000fe200078e00ff */
[----:B------:R-:W-:Y:S02]  /*3120*/  @!P0 SHF.L.U32 R6, R21, 0x10, RZ ;  /* 0x0000001015068819 */ /* 0x000fe400000006ff */
[----:B------:R-:W-:Y:S01]  /*3130*/  @!P0 LOP3.LUT R35, R49, 0xffff0000, RZ, 0xc0, !PT ;  /* 0xffff000031238812 */ /* 0x000fe200078ec0ff */
[-C--:B------:R-:W-:Y:S01]  /*3140*/  @!P0 FMUL.FTZ R0, R0, R3.reuse ;  /* 0x0000000300008220 */ /* 0x080fe20000410000 */
[----:B------:R-:W-:Y:S01]  /*3150*/  @!P0 SHF.L.U32 R37, R50, 0x10, RZ ;  /* 0x0000001032258819 */ /* 0x000fe200000006ff */
[----:B------:R-:W-:Y:S01]  /*3160*/  @!P0 FFMA.FTZ R131, R28, R3, -R131 ;  /* 0x000000031c838223 */ /* 0x000fe20000010883 */
[----:B------:R-:W-:Y:S01]  /*3170*/  @!P0 LOP3.LUT R39, R50, 0xffff0000, RZ, 0xc0, !PT ;  /* 0xffff000032278812 */ /* 0x000fe200078ec0ff */
[----:B------:R-:W-:Y:S01]  /*3180*/  @!P0 FFMA.FTZ R0, R19, R28, R0 ;  /* 0x0000001c13008223 */ /* 0x000fe20000010000 */
[C---:B------:R-:W-:Y:S01]  /*3190*/  @!P0 SHF.L.U32 R41, R51.reuse, 0x10, RZ ;  /* 0x0000001033298819 */ /* 0x040fe200000006ff */
[----:B------:R-:W-:Y:S01]  /*31a0*/  @!P0 IMAD.U32 R28, R22, 0x10000, RZ ;  /* 0x00010000161c8824 */ /* 0x000fe200078e00ff */
[----:B------:R-:W-:Y:S02]  /*31b0*/  @!P0 LOP3.LUT R43, R51, 0xffff0000, RZ, 0xc0, !PT ;  /* 0xffff0000332b8812 */ /* 0x000fe400078ec0ff */
[----:B------:R-:W-:Y:S02]  /*31c0*/  @!P0 SHF.R.U32.HI R31, RZ, 0x10, R31 ;  /* 0x00000010ff1f8819 */ /* 0x000fe4000001161f */
[----:B------:R-:W-:Y:S02]  /*31d0*/  @!P0 LOP3.LUT R19, R2, 0xffff0000, RZ, 0xc0, !PT ;  /* 0xffff000002138812 */ /* 0x000fe400078ec0ff */
[----:B------:R-:W-:Y:S02]  /*31e0*/  @!P0 PRMT R42, R42, 0x5410, R31 ;  /* 0x000054102a2a8816 */ /* 0x000fe4000000001f */
[----:B------:R-:W-:Y:S02]  /*31f0*/  @!P0 LOP3.LUT R31, R48, 0xffff0000, RZ, 0xc0, !PT ;  /* 0xffff0000301f8812 */ /* 0x000fe400078ec0ff */
[----:B------:R-:W-:Y:S01]  /*3200*/  @!P0 LOP3.LUT R30, R30, 0xffff0000, RZ, 0xc0, !PT ;  /* 0xffff00001e1e8812 */ /* 0x000fe200078ec0ff */
[C---:B------:R-:W-:Y:S01]  /*3210*/  @!P0 IMAD.U32 R40, R42.reuse, 0x10000, RZ ;  /* 0x000100002a288824 */ /* 0x040fe200078e00ff */
[----:B------:R-:W-:Y:S02]  /*3220*/  @!P0 LOP3.LUT R42, R42, 0xffff0000, RZ, 0xc0, !PT ;  /* 0xffff00002a2a8812 */ /* 0x000fe400078ec0ff */
[----:B------:R-:W-:Y:S01]  /*3230*/  @!P0 SHF.R.U32.HI R7, RZ, 0x10, R7 ;  /* 0x00000010ff078819 */ /* 0x000fe20000011607 */
[----:B------:R-:W-:Y:S01]  /*3240*/  @!P0 FMUL.FTZ R142, R29, R40 ;  /* 0x000000281d8e8220 */ /* 0x000fe20000410000 */
[----:B------:R-:W-:Y:S01]  /*3250*/  @!P0 PRMT R38, R38, 0x5410, R32 ;  /* 0x0000541026268816 */ /* 0x000fe20000000020 */
[----:B------:R-:W-:Y:S01]  /*3260*/  @!P0 IMAD.U32 R32, R34, 0x10000, RZ ;  /* 0x0001000022208824 */ /* 0x000fe200078e00ff */
[----:B------:R-:W-:Y:S01]  /*3270*/  @!P0 PRMT R7, R4, 0x5410, R7 ;  /* 0x0000541004078816 */ /* 0x000fe20000000007 */
[----:B------:R-:W-:Y:S01]  /*3280*/  @!P0 IMAD.U32 R4, R8, 0x10000, RZ ;  /* 0x0001000008048824 */ /* 0x000fe200078e00ff */
[----:B------:R-:W-:Y:S01]  /*3290*/  @!P0 LOP3.LUT R34, R34, 0xffff0000, RZ, 0xc0, !PT ;  /* 0xffff000022228812 */ /* 0x000fe200078ec0ff */
[----:B------:R-:W-:Y:S01]  /*32a0*/  @!P0 FMUL.FTZ R132, R6, R32 ;  /* 0x0000002006848220 */ /* 0x000fe20000410000 */
[----:B------:R-:W-:Y:S01]  /*32b0*/  @!P0 LOP3.LUT R8, R8, 0xffff0000, RZ, 0xc0, !PT ;  /* 0xffff000008088812 */ /* 0x000fe200078ec0ff */
[-C--:B------:R-:W-:Y:S01]  /*32c0*/  @!P0 FMUL.FTZ R3, R6, R4.reuse ;  /* 0x0000000406038220 */ /* 0x080fe20000410000 */
[----:B------:R-:W-:Y:S01]  /*32d0*/  @!P0 LOP3.LUT R6, R20, 0xffff0000, RZ, 0xc0, !PT ;  /* 0xffff000014068812 */ /* 0x000fe200078ec0ff */
[----:B------:R-:W-:Y:S01]  /*32e0*/  @!P0 FFMA.FTZ R132, R33, R4, -R132 ;  /* 0x0000000421848223 */ /* 0x000fe20000010884 */
[----:B------:R-:W-:Y:S01]  /*32f0*/  @!P0 LOP3.LUT R4, R21, 0xffff0000, RZ, 0xc0, !PT ;  /* 0xffff000015048812 */ /* 0x000fe200078ec0ff */
[C---:B------:R-:W-:Y:S01]  /*3300*/  @!P0 IMAD.U32 R36, R38.reuse, 0x10000, RZ ;  /* 0x0001000026248824 */ /* 0x040fe200078e00ff */
[----:B------:R-:W-:Y:S01]  /*3310*/  @!P0 LOP3.LUT R38, R38, 0xffff0000, RZ, 0xc0, !PT ;  /* 0xffff000026268812 */ /* 0x000fe200078ec0ff */
[----:B------:R-:W-:Y:S02]  /*3320*/  @!P0 FMUL.FTZ R138, R6, R30 ;  /* 0x0000001e068a8220 */ /* 0x000fe40000410000 */
[----:B------:R-:W-:Y:S02]  /*3330*/  @!P0 FMUL.FTZ R133, R4, R34 ;  /* 0x0000002204858220 */ /* 0x000fe40000410000 */
[-C--:B------:R-:W-:Y:S02]  /*3340*/  @!P0 FMUL.FTZ R2, R6, R19.reuse ;  /* 0x0000001306028220 */ /* 0x080fe40000410000 */
[----:B------:R-:W-:Y:S01]  /*3350*/  @!P0 FFMA.FTZ R138, R31, R19, -R138 ;  /* 0x000000131f8a8223 */ /* 0x000fe2000001088a */
[----:B------:R-:W-:Y:S01]  /*3360*/  @!P0 LOP3.LUT R19, R22, 0xffff0000, RZ, 0xc0, !PT ;  /* 0xffff000016138812 */ /* 0x000fe200078ec0ff */
[----:B------:R-:W-:Y:S02]  /*3370*/  @!P0 IMAD.U32 R6, R5, 0x10000, RZ ;  /* 0x0001000005068824 */ /* 0x000fe400078e00ff */
[-C--:B------:R-:W-:Y:S01]  /*3380*/  @!P0 FMUL.FTZ R4, R4, R8.reuse ;  /* 0x0000000804048220 */ /* 0x080fe20000410000 */
[----:B------:R-:W-:Y:S01]  /*3390*/  @!P0 F2FP.BF16.PACK_AB R131, R138, R131 ;  /* 0x000000838a83823e */ /* 0x000fe200000010ff */
[----:B------:R-:W-:Y:S01]  /*33a0*/  @!P0 FFMA.FTZ R133, R35, R8, -R133 ;  /* 0x0000000823858223 */ /* 0x000fe20000010885 */
[----:B------:R-:W-:Y:S01]  /*33b0*/  @!P0 LOP3.LUT R8, R5, 0xffff0000, RZ, 0xc0, !PT ;  /* 0xffff000005088812 */ /* 0x000fe200078ec0ff */
[C---:B------:R-:W-:Y:S01]  /*33c0*/  @!P0 FMUL.FTZ R139, R28.reuse, R36 ;  /* 0x000000241c8b8220 */ /* 0x040fe20000410000 */
[----:B------:R-:W-:Y:S01]  /*33d0*/  @!P0 MOV R48, R131 ;  /* 0x0000008300308202 */ /* 0x000fe20000000f00 */
[----:B------:R-:W-:Y:S01]  /*33e0*/  @!P0 FMUL.FTZ R5, R28, R6 ;  /* 0x000000061c058220 */ /* 0x000fe20000410000 */
[----:B------:R-:W-:Y:S01]  /*33f0*/  @!P0 LOP3.LUT R28, R23, 0xffff0000, RZ, 0xc0, !PT ;  /* 0xffff0000171c8812 */ /* 0x000fe200078ec0ff */
[----:B------:R-:W-:Y:S01]  /*3400*/  @!P0 FMUL.FTZ R140, R19, R38 ;  /* 0x00000026138c8220 */ /* 0x000fe20000410000 */
[----:B------:R-:W-:Y:S01]  /*3410*/  @!P0 F2FP.BF16.PACK_AB R132, R133, R132 ;  /* 0x000000848584823e */ /* 0x000fe200000010ff */
[----:B------:R-:W-:Y:S02]  /*3420*/  @!P0 FFMA.FTZ R139, R37, R6, -R139 ;  /* 0x00000006258b8223 */ /* 0x000fe4000001088b */
[-C--:B------:R-:W-:Y:S01]  /*3430*/  @!P0 FMUL.FTZ R6, R19, R8.reuse ;  /* 0x0000000813068220 */ /* 0x080fe20000410000 */
[----:B------:R-:W-:Y:S01]  /*3440*/  @!P0 LOP3.LUT R19, R7, 0xffff0000, RZ, 0xc0, !PT ;  /* 0xffff000007138812 */ /* 0x000fe200078ec0ff */
[----:B------:R-:W-:Y:S02]  /*3450*/  @!P0 FFMA.FTZ R2, R30, R31, R2 ;  /* 0x0000001f1e028223 */ /* 0x000fe40000010002 */
[----:B------:R-:W-:Y:S02]  /*3460*/  @!P0 FFMA.FTZ R140, R39, R8, -R140 ;  /* 0x00000008278c8223 */ /* 0x000fe4000001088c */
[----:B------:R-:W-:Y:S01]  /*3470*/  @!P0 IMAD.U32 R8, R7, 0x10000, RZ ;  /* 0x0001000007088824 */ /* 0x000fe200078e00ff */
[----:B------:R-:W-:Y:S01]  /*3480*/  @!P0 F2FP.BF16.PACK_AB R0, R2, R0 ;  /* 0x000000000200823e */ /* 0x000fe200000010ff */
[----:B------:R-:W-:Y:S01]  /*3490*/  @!P0 FMUL.FTZ R141, R28, R42 ;  /* 0x0000002a1c8d8220 */ /* 0x000fe20000410000 */
[----:B------:R-:W-:Y:S01]  /*34a0*/  @!P0 F2FP.BF16.PACK_AB R139, R140, R139 ;  /* 0x0000008b8c8b823e */ /* 0x000fe200000010ff */
[----:B------:R-:W-:Y:S02]  /*34b0*/  @!P0 FFMA.FTZ R3, R32, R33, R3 ;  /* 0x0000002120038223 */ /* 0x000fe40000010003 */
[----:B------:R-:W-:Y:S02]  /*34c0*/  @!P0 FFMA.FTZ R4, R34, R35, R4 ;  /* 0x0000002322048223 */ /* 0x000fe40000010004 */
[-C--:B------:R-:W-:Y:S02]  /*34d0*/  @!P0 FMUL.FTZ R7, R29, R8.reuse ;  /* 0x000000081d078220 */ /* 0x080fe40000410000 */
[----:B------:R-:W-:Y:S01]  /*34e0*/  @!P0 FFMA.FTZ R29, R41, R8, -R142 ;  /* 0x00000008291d8223 */ /* 0x000fe2000001088e */
[----:B------:R-:W-:Y:S01]  /*34f0*/  @!P0 F2FP.BF16.PACK_AB R3, R4, R3 ;  /* 0x000000030403823e */ /* 0x000fe200000010ff */
[----:B------:R-:W-:Y:S02]  /*3500*/  @!P0 FFMA.FTZ R141, R43, R19, -R141 ;  /* 0x000000132b8d8223 */ /* 0x000fe4000001088d */
[----:B------:R-:W-:Y:S02]  /*3510*/  @!P0 FFMA.FTZ R5, R36, R37, R5 ;  /* 0x0000002524058223 */ /* 0x000fe40000010005 */
[----:B------:R-:W-:Y:S01]  /*3520*/  @!P0 FMUL.FTZ R8, R28, R19 ;  /* 0x000000131c088220 */ /* 0x000fe20000410000 */
[----:B------:R-:W-:Y:S01]  /*3530*/  @!P0 F2FP.BF16.PACK_AB R29, R141, R29 ;  /* 0x0000001d8d1d823e */ /* 0x000fe200000010ff */
[----:B------:R-:W-:Y:S02]  /*3540*/  @!P0 FFMA.FTZ R6, R38, R39, R6 ;  /* 0x0000002726068223 */ /* 0x000fe40000010006 */
[----:B------:R-:W-:Y:S01]  /*3550*/  @!P0 FFMA.FTZ R7, R40, R41, R7 ;  /* 0x0000002928078223 */ /* 0x000fe20000010007 */
[----:B------:R-:W-:Y:S01]  /*3560*/  @!P0 MOV R51, R29 ;  /* 0x0000001d00338202 */ /* 0x000fe20000000f00 */
[----:B------:R-:W-:Y:S01]  /*3570*/  @!P0 FFMA.FTZ R8, R42, R43, R8 ;  /* 0x0000002b2a088223 */ /* 0x000fe20000010008 */
[----:B------:R-:W-:Y:S01]  /*3580*/  @!P0 F2FP.BF16.PACK_AB R5, R6, R5 ;  /* 0x000000050605823e */ /* 0x000fe200000010ff */
[----:B------:R-:W-:Y:S02]  /*3590*/  @!P0 IMAD.MOV.U32 R49, RZ, RZ, R132 ;  /* 0x000000ffff318224 */ /* 0x000fe400078e0084 */
        /* <DEDUP_REMOVED lines=8> */
.L_x_585:
[----:B------:R-:W-:Y:S05]  /*3620*/  BSYNC B0 ;  /* 0x0000000000007941 */ /* 0x000fea0003800000 */
.L_x_584:
        /* <DEDUP_REMOVED lines=10> */
[--C-:B------:R-:W-:Y:S02]  /*36d0*/  @!P0 SHF.R.U32.HI R3, RZ, 0x10, R27.reuse ;  /* 0x00000010ff038819 */ /* 0x100fe4000001161b */
[----:B------:R-:W-:Y:S02]  /*36e0*/  @!P0 SHF.R.U64 R6, R26, 0x10, R27 ;  /* 0x000000101a068819 */ /* 0x000fe4000000121b */
[----:B------:R-:W-:Y:S02]  /*36f0*/  @!P0 SHF.R.U32.HI R32, RZ, 0x10, R45 ;  /* 0x00000010ff208819 */ /* 0x000fe4000001162d */
[----:B------:R-:W-:Y:S02]  /*3700*/  @!P0 SHF.R.U32.HI R0, RZ, 0x10, R25 ;  /* 0x00000010ff008819 */ /* 0x000fe40000011619 */
[----:B------:R-:W-:Y:S02]  /*3710*/  @!P0 SHF.R.U64 R44, R44, 0x10, R45 ;  /* 0x000000102c2c8819 */ /* 0x000fe4000000122d */
[----:B------:R-:W-:Y:S02]  /*3720*/  @!P0 PRMT R4, R13, 0x5410, R0 ;  /* 0x000054100d048816 */ /* 0x000fe40000000000 */
[--C-:B------:R-:W-:Y:S02]  /*3730*/  @!P0 SHF.R.U32.HI R40, RZ, 0x10, R47.reuse ;  /* 0x00000010ff288819 */ /* 0x100fe4000001162f */
[----:B------:R-:W-:Y:S01]  /*3740*/  @!P0 SHF.R.U64 R46, R46, 0x10, R47 ;  /* 0x000000102e2e8819 */ /* 0x000fe2000000122f */
[C---:B------:R-:W-:Y:S01]  /*3750*/  @!P0 IMAD.U32 R0, R4.reuse, 0x10000, RZ ;  /* 0x0001000004008824 */ /* 0x040fe200078e00ff */
[----:B------:R-:W-:Y:S02]  /*3760*/  @!P0 LOP3.LUT R4, R4, 0xffff0000, RZ, 0xc0, !PT ;  /* 0xffff000004048812 */ /* 0x000fe400078ec0ff */
[C---:B------:R-:W-:Y:S02]  /*3770*/  @!P0 PRMT R5, R18.reuse, 0x5410, R3 ;  /* 0x0000541012058816 */ /* 0x040fe40000000003 */
[----:B------:R-:W-:Y:S02]  /*3780*/  @!P0 PRMT R6, R18, 0x5432, R6 ;  /* 0x0000543212068816 */ /* 0x000fe40000000006 */
[C---:B------:R-:W-:Y:S02]  /*3790*/  @!P0 PRMT R32, R53.reuse, 0x5432, R32 ;  /* 0x0000543235208816 */ /* 0x040fe40000000020 */
[----:B------:R-:W-:Y:S02]  /*37a0*/  @!P0 PRMT R53, R53, 0x5410, R44 ;  /* 0x0000541035358816 */ /* 0x000fe4000000002c */
[----:B------:R-:W-:Y:S01]  /*37b0*/  @!P0 SHF.R.U64 R2, R24, 0x10, R25 ;  /* 0x0000001018028819 */ /* 0x000fe20000001219 */
[----:B-1----:R-:W-:Y:S01]  /*37c0*/  @!P0 IMAD.U32 R7, R21, 0x10000, RZ ;  /* 0x0001000015078824 */ /* 0x002fe200078e00ff */
[----:B------:R-:W-:Y:S01]  /*37d0*/  @!P0 LOP3.LUT R28, R53, 0xffff0000, RZ, 0xc0, !PT ;  /* 0xffff0000351c8812 */ /* 0x000fe200078ec0ff */
[----:B------:R-:W-:Y:S01]  /*37e0*/  @!P0 IMAD.U32 R30, R32, 0x10000, RZ ;  /* 0x00010000201e8824 */ /* 0x000fe200078e00ff */
[----:B------:R-:W-:Y:S01]  /*37f0*/  @!P0 PRMT R2, R13, 0x5432, R2 ;  /* 0x000054320d028816 */ /* 0x000fe20000000002 */
[C---:B------:R-:W-:Y:S01]  /*3800*/  @!P0 FMUL.FTZ R3, R7.reuse, R0 ;  /* 0x0000000007038220 */ /* 0x040fe20000410000 */
[----:B------:R-:W-:Y:S01]  /*3810*/  @!P0 LOP3.LUT R13, R20, 0xffff0000, RZ, 0xc0, !PT ;  /* 0xffff0000140d8812 */ /* 0x000fe200078ec0ff */
[----:B------:R-:W-:Y:S01]  /*3820*/  @!P0 FMUL.FTZ R44, R7, R30 ;  /* 0x0000001e072c8220 */ /* 0x000fe20000410000 */
[----:B------:R-:W-:Y:S01]  /*3830*/  @!P0 LOP3.LUT R7, R2, 0xffff0000, RZ, 0xc0, !PT ;  /* 0xffff000002078812 */ /* 0x000fe200078ec0ff */
[----:B--2---:R-:W-:Y:S01]  /*3840*/  @!P0 IMAD.U32 R31, R49, 0x10000, RZ ;  /* 0x00010000311f8824 */ /* 0x004fe200078e00ff */
[C---:B------:R-:W-:Y:S01]  /*3850*/  @!P0 SHF.L.U32 R27, R48.reuse, 0x10, RZ ;  /* 0x00000010301b8819 */ /* 0x040fe200000006ff */
[----:B------:R-:W-:Y:S01]  /*3860*/  @!P0 IMAD.U32 R26, R53, 0x10000, RZ ;  /* 0x00010000351a8824 */ /* 0x000fe200078e00ff */
[----:B------:R-:W-:Y:S01]  /*3870*/  @!P0 LOP3.LUT R29, R48, 0xffff0000, RZ, 0xc0, !PT ;  /* 0xffff0000301d8812 */ /* 0x000fe200078ec0ff */
        /* <DEDUP_REMOVED lines=8> */
[-C--:B------:R-:W-:Y:S01]  /*3900*/  @!P0 FMUL.FTZ R2, R13, R7.reuse ;  /* 0x000000070d028220 */ /* 0x080fe20000410000 */
[----:B------:R-:W-:Y:S01]  /*3910*/  @!P0 LOP3.LUT R25, R21, 0xffff0000, RZ, 0xc0, !PT ;  /* 0xffff000015198812 */ /* 0x000fe200078ec0ff */
[C---:B------:R-:W-:Y:S01]  /*3920*/  @!P0 IMAD.U32 R24, R22.reuse, 0x10000, RZ ;  /* 0x0001000016188824 */ /* 0x040fe200078e00ff */
[----:B------:R-:W-:Y:S01]  /*3930*/  @!P0 LOP3.LUT R19, R22, 0xffff0000, RZ, 0xc0, !PT ;  /* 0xffff000016138812 */ /* 0x000fe200078ec0ff */
[----:B------:R-:W-:Y:S01]  /*3940*/  @!P0 IMAD.U32 R18, R23, 0x10000, RZ ;  /* 0x0001000017128824 */ /* 0x000fe200078e00ff */
[----:B------:R-:W-:Y:S01]  /*3950*/  @!P0 LOP3.LUT R32, R32, 0xffff0000, RZ, 0xc0, !PT ;  /* 0xffff000020208812 */ /* 0x000fe200078ec0ff */
[-C--:B------:R-:W-:Y:S01]  /*3960*/  @!P0 FMUL.FTZ R0, R0, R8.reuse ;  /* 0x0000000800008220 */ /* 0x080fe20000410000 */
[----:B------:R-:W-:Y:S01]  /*3970*/  @!P0 PRMT R40, R52, 0x5410, R40 ;  /* 0x0000541034288816 */ /* 0x000fe20000000028 */
[----:B------:R-:W-:Y:S01]  /*3980*/  @!P0 FFMA.FTZ R45, R27, R8, -R45 ;  /* 0x000000081b2d8223 */ /* 0x000fe2000001082d */
[----:B------:R-:W-:Y:S01]  /*3990*/  @!P0 LOP3.LUT R8, R5, 0xffff0000, RZ, 0xc0, !PT ;  /* 0xffff000005088812 */ /* 0x000fe200078ec0ff */
[----:B------:R-:W-:Y:S01]  /*39a0*/  @!P0 IMAD.U32 R35, R50, 0x10000, RZ ;  /* 0x0001000032238824 */ /* 0x000fe200078e00ff */
[----:B------:R-:W-:Y:S01]  /*39b0*/  @!P0 PRMT R52, R52, 0x5432, R46 ;  /* 0x0000543234348816 */ /* 0x000fe2000000002e */
[----:B------:R-:W-:Y:S01]  /*39c0*/  @!P0 FMUL.FTZ R46, R13, R28 ;  /* 0x0000001c0d2e8220 */ /* 0x000fe20000410000 */
[----:B------:R-:W-:Y:S01]  /*39d0*/  @!P0 LOP3.LUT R13, R23, 0xffff0000, RZ, 0xc0, !PT ;  /* 0xffff0000170d8812 */ /* 0x000fe200078ec0ff */
[----:B------:R-:W-:Y:S01]  /*39e0*/  @!P0 FMUL.FTZ R132, R25, R32 ;  /* 0x0000002019848220 */ /* 0x000fe20000410000 */
[C---:B------:R-:W-:Y:S01]  /*39f0*/  @!P0 LOP3.LUT R36, R52.reuse, 0xffff0000, RZ, 0xc0, !PT ;  /* 0xffff000034248812 */ /* 0x040fe200078ec0ff */
[----:B------:R-:W-:Y:S01]  /*3a00*/  @!P0 IMAD.U32 R34, R52, 0x10000, RZ ;  /* 0x0001000034228824 */ /* 0x000fe200078e00ff */
[C---:B------:R-:W-:Y:S01]  /*3a10*/  @!P0 SHF.L.U32 R38, R40.reuse, 0x10, RZ ;  /* 0x0000001028268819 */ /* 0x040fe200000006ff */
[----:B------:R-:W-:Y:S01]  /*3a20*/  @!P0 FFMA.FTZ R46, R29, R7, -R46 ;  /* 0x000000071d2e8223 */ /* 0x000fe2000001082e */
[----:B------:R-:W-:Y:S01]  /*3a30*/  @!P0 LOP3.LUT R40, R40, 0xffff0000, RZ, 0xc0, !PT ;  /* 0xffff000028288812 */ /* 0x000fe200078ec0ff */
[----:B------:R-:W-:Y:S01]  /*3a40*/  @!P0 IMAD.U32 R7, R5, 0x10000, RZ ;  /* 0x0001000005078824 */ /* 0x000fe200078e00ff */
[----:B------:R-:W-:Y:S01]  /*3a50*/  ISETP.GE.AND P1, PT, R92, c[0x0][0x1d4], PT ;  /* 0x000075005c007a0c */ /* 0x000fe20003f26270 */
[----:B------:R-:W-:Y:S01]  /*3a60*/  @!P0 IMAD.U32 R5, R6, 0x10000, RZ ;  /* 0x0001000006058824 */ /* 0x000fe200078e00ff */
        /* <DEDUP_REMOVED lines=47> */
.L_x_571:
[----:B------:R-:W-:Y:S05]  /*3d60*/  IMAD R0, R100, -0x20, R108 ;  /* 0xffffffe064007824 */ /* 0x000fea00078e026c */
        /* <DEDUP_REMOVED lines=16> */
.L_x_575:
[----:B------:R-:W-:Y:S05]  /*3e70*/  BSYNC B1 ;  /* 0x0000000000017941 */ /* 0x000fea0003800000 */
.L_x_570:
[----:B------:R-:W-:Y:S01]  /*3e80*/  IMAD.SHL.U32 R0, R100, 0x20, RZ ;  /* 0x0000002064007824 */ /* 0x000fe200078e00ff */
[----:B------:R-:W-:Y:S03]  /*3e90*/  BSSY B0, `(.L_x_586) ;  /* 0x0000035000007945 */ /* 0x000fe60003800000 */
[--C-:B--2---:R-:W-:Y:S02]  /*3ea0*/  IMAD.IADD R2, R67, 0x1, -R0.reuse ;  /* 0x0000000143027824 */ /* 0x104fe400078e0a00 */
[----:B------:R-:W-:Y:S03]  /*3eb0*/  IMAD.IADD R0, R108, 0x1, -R0 ;  /* 0x000000016c007824 */ /* 0x000fe600078e0a00 */
[----:B------:R-:W-:Y:S02]  /*3ec0*/  ISETP.GE.AND P0, PT, R2, 0x1, PT ;  /* 0x000000010200780c */ /* 0x000fe40003f06270 */
[----:B------:R-:W-:Y:S11]  /*3ed0*/  IMNMX R0, R0, 0x20, PT ;  /* 0x0000002000007817 */ /* 0x000ff60003800200 */
[C---:B------:R-:W-:Y:S01]  /*3ee0*/  @P0 LEA R3, P1, R100.reuse, R69, 0x5 ;  /* 0x0000004564030211 */ /* 0x040fe200078228ff */
[----:B-1---5:R-:W-:Y:S01]  /*3ef0*/  @P0 IMAD.MOV.U32 R4, RZ, RZ, R120 ;  /* 0x000000ffff040224 */ /* 0x022fe200078e0078 */
[----:B------:R-:W-:Y:S01]  /*3f00*/  @P0 ISETP.NE.U32.AND P4, PT, R99, RZ, PT ;  /* 0x000000ff6300020c */ /* 0x000fe20003f85070 */
[----:B------:R-:W-:Y:S01]  /*3f10*/  @P0 IMAD.MOV.U32 R5, RZ, RZ, R66 ;  /* 0x000000ffff050224 */ /* 0x000fe200078e0042 */
[----:B------:R-:W-:Y:S02]  /*3f20*/  @P0 LEA.HI.X R2, R100, R68, R56, 0x5, P1 ;  /* 0x0000004464020211 */ /* 0x000fe400008f2c38 */
[----:B------:R-:W-:Y:S01]  /*3f30*/  @P0 ISETP.NE.U32.AND P3, PT, R98, RZ, PT ;  /* 0x000000ff6200020c */ /* 0x000fe20003f65070 */
[----:B------:R-:W-:Y:S01]  /*3f40*/  @P0 IMAD.WIDE.U32 R4, R3, c[0x0][0x258], R4 ;  /* 0x0000960003040a25 */ /* 0x000fe200078e0004 */
[----:B------:R-:W-:Y:S03]  /*3f50*/  @P0 ISETP.NE.U32.AND P2, PT, R97, RZ, PT ;  /* 0x000000ff6100020c */ /* 0x000fe60003f45070 */
        /* <DEDUP_REMOVED lines=21> */
[----:B------:R-:W-:Y:S01]  /*40b0*/  IMAD.MOV.U32 R19, RZ, RZ, R63 ;  /* 0x000000ffff137224 */ /* 0x000fe200078e003f */
[----:B------:R-:W-:Y:S02]  /*40c0*/  ISETP.GE.AND P1, PT, R103, c[0x0][0x1d4], PT ;  /* 0x0000750067007a0c */ /* 0x000fe40003f26270 */
[----:B------:R-:W-:Y:S02]  /*40d0*/  ISETP.GE.AND P0, PT, R102, c[0x0][0x1d4], PT ;  /* 0x0000750066007a0c */ /* 0x000fe40003f06270 */
[C---:B------:R-:W-:Y:S04]  /*40e0*/  LEA R0, P4, R100.reuse, R65, 0x5 ;  /* 0x0000004164007211 */ /* 0x040fe800078828ff */
[----:B------:R-:W-:Y:S01]  /*40f0*/  LEA.HI.X R2, R100, R64, R56, 0x5, P4 ;  /* 0x0000004064027211 */ /* 0x000fe200020f2c38 */
[----:B------:R-:W1:Y:S01]  /*4100*/  @!P3 LDS.128 R28, [R101+0x8080] ;  /* 0x00808000651cb984 */ /* 0x000e620000000c00 */
[----:B------:R-:W-:Y:S03]  /*4110*/  IMAD.WIDE.U32 R18, R0, c[0x0][0x208], R18 ;  /* 0x0000820000127a25 */ /* 0x000fe600078e0012 */
[----:B------:R-:W2:Y:S01]  /*4120*/  @!P2 LDS.128 R24, [R101+0x9080] ;  /* 0x009080006518a984 */ /* 0x000ea20000000c00 */
[----:B------:R-:W-:Y:S01]  /*4130*/  IMAD R2, R2, c[0x0][0x208], RZ ;  /* 0x0000820002027a24 */ /* 0x000fe200078e02ff */
[----:B------:R-:W-:Y:S02]  /*4140*/  LEA R32, P4, R18, c[0x0][0x1f8], 0x1 ;  /* 0x00007e0012207a11 */ /* 0x000fe400078808ff */
        /* <DEDUP_REMOVED lines=9> */
.L_x_587:
[----:B-1----:R-:W-:Y:S05]  /*41e0*/  BSYNC B0 ;  /* 0x0000000000007941 */ /* 0x002fea0003800000 */
.L_x_586:
[C---:B------:R-:W-:Y:S02]  /*41f0*/  ISETP.GT.AND P0, PT, R100.reuse, R71, PT ;  /* 0x000000476400720c */ /* 0x040fe40003f04270 */
[----:B------:R-:W-:Y:S11]  /*4200*/  IADD3 R100, R100, -0x1, RZ ;  /* 0xffffffff64647810 */ /* 0x000ff60007ffe0ff */
[----:B------:R-:W-:Y:S01]  /*4210*/  @P0 SHF.R.S32.HI R2, RZ, 0x1f, R100 ;  /* 0x0000001fff020819 */ /* 0x000fe20000011464 */
[----:B------:R-:W-:Y:S01]  /*4220*/  @P0 IMAD R0, R74, R100, RZ ;  /* 0x000000644a000224 */ /* 0x000fe200078e02ff */
[----:B------:R-:W-:Y:S01]  /*4230*/  @P0 ISETP.NE.U32.AND P4, PT, R99, RZ, PT ;  /* 0x000000ff6300020c */ /* 0x000fe20003f85070 */
[----:B------:R-:W-:Y:S01]  /*4240*/  @P0 IMAD.MOV.U32 R4, RZ, RZ, R122 ;  /* 0x000000ffff040224 */ /* 0x000fe200078e007a */
[----:B------:R-:W-:Y:S01]  /*4250*/  @P0 ISETP.NE.U32.AND P3, PT, R98, RZ, PT ;  /* 0x000000ff6200020c */ /* 0x000fe20003f65070 */
[----:B------:R-:W-:Y:S01]  /*4260*/  @P0 IMAD.MOV.U32 R5, RZ, RZ, R127 ;  /* 0x000000ffff050224 */ /* 0x000fe200078e007f */
[----:B------:R-:W-:Y:S01]  /*4270*/  @P0 ISETP.NE.U32.AND P2, PT, R97, RZ, PT ;  /* 0x000000ff6100020c */ /* 0x000fe20003f45070 */
[-C--:B------:R-:W-:Y:S02]  /*4280*/  @P0 IMAD R0, R2, R75.reuse, R0 ;  /* 0x0000004b02000224 */ /* 0x080fe400078e0200 */
[----:B------:R-:W-:Y:S04]  /*4290*/  @P0 IMAD.WIDE.U32 R4, R100, R75, R4 ;  /* 0x0000004b64040225 */ /* 0x000fe800078e0004 */
[----:B------:R-:W-:Y:S01]  /*42a0*/  @P0 IMAD.IADD R0, R5, 0x1, R0 ;  /* 0x0000000105000824 */ /* 0x000fe200078e0200 */
[C---:B------:R-:W-:Y:S04]  /*42b0*/  @P0 LEA R2, P1, R4.reuse, c[0x0][0x220], 0x1 ;  /* 0x0000880004020a11 */ /* 0x040fe800078208ff */
        /* <DEDUP_REMOVED lines=12> */
.L_x_567:
[----:B------:R-:W-:Y:S01]  /*4380*/  ISETP.NE.AND P1, PT, R226, 0x1, PT ;  /* 0x00000001e200780c */ /* 0x000fe20003f25270 */
[----:B-1----:R-:W-:Y:S01]  /*4390*/  IMAD.MOV.U32 R3, RZ, RZ, RZ ;  /* 0x000000ffff037224 */ /* 0x002fe200078e00ff */
[----:B------:R-:W-:Y:S01]  /*43a0*/  LOP3.LUT R0, R0, 0xffffffbf, RZ, 0xc0, !PT ;  /* 0xffffffbf00007812 */ /* 0x000fe200078ec0ff */
[----:B------:R-:W-:Y:S01]  /*43b0*/  IMAD.MOV.U32 R130, RZ, RZ, RZ ;  /* 0x000000ffff827224 */ /* 0x000fe200078e00ff */
[----:B------:R-:W-:Y:S01]  /*43c0*/  IADD3 R2, R149, 0x7f, RZ ;  /* 0x0000007f95027810 */ /* 0x000fe20007ffe0ff */
[----:B------:R-:W-:Y:S01]  /*43d0*/  CS2R R4, SRZ ;  /* 0x0000000000047805 */ /* 0x000fe2000001ff00 */
[----:B------:R-:W-:Y:S01]  /*43e0*/  PLOP3.LUT P2, PT, PT, PT, PT, 0x80, 0x0 ;  /* 0x000000000000781c */ /* 0x000fe20003f4f070 */
[----:B------:R-:W-:Y:S01]  /*43f0*/  IMAD.MOV.U32 R128, RZ, RZ, RZ ;  /* 0x000000ffff807224 */ /* 0x000fe200078e00ff */
[----:B------:R-:W-:Y:S01]  /*4400*/  CS2R R126, SRZ ;  /* 0x00000000007e7805 */ /* 0x000fe2000001ff00 */
[----:B------:R-:W-:Y:S01]  /*4410*/  CS2R R124, SRZ ;  /* 0x00000000007c7805 */ /* 0x000fe2000001ff00 */
[----:B------:R-:W-:Y:S01]  /*4420*/  CS2R R122, SRZ ;  /* 0x00000000007a7805 */ /* 0x000fe2000001ff00 */
[----:B------:R-:W-:Y:S01]  /*4430*/  CS2R R120, SRZ ;  /* 0x0000000000787805 */ /* 0x000fe2000001ff00 */
[----:B------:R-:W-:Y:S01]  /*4440*/  CS2R R118, SRZ ;  /* 0x0000000000767805 */ /* 0x000fe2000001ff00 */
[----:B------:R-:W-:Y:S01]  /*4450*/  @P1 LOP3.LUT R0, R0, 0x40, RZ, 0xfc, !PT ;  /* 0x0000004000001812 */ /* 0x000fe200078efcff */
[----:B------:R-:W-:Y:S01]  /*4460*/  CS2R R116, SRZ ;  /* 0x0000000000747805 */ /* 0x000fe2000001ff00 */
[----:B------:R-:W-:Y:S01]  /*4470*/  CS2R R114, SRZ ;  /* 0x0000000000727805 */ /* 0x000fe2000001ff00 */
[----:B------:R-:W-:Y:S01]  /*4480*/  @P1 IMAD.HI.U32 R0, R2, c[0x0][0x2c8], RZ ;  /* 0x0000b20002001a27 */ /* 0x000fe200078e00ff */
[----:B------:R-:W-:Y:S01]  /*4490*/  CS2R R112, SRZ ;  /* 0x0000000000707805 */ /* 0x000fe2000001ff00 */
[----:B------:R-:W-:Y:S01]  /*44a0*/  CS2R R110, SRZ ;  /* 0x00000000006e7805 */ /* 0x000fe2000001ff00 */
[----:B------:R-:W-:Y:S01]  /*44b0*/  CS2R R108, SRZ ;  /* 0x00000000006c7805 */ /* 0x000fe2000001ff00 */
[----:B------:R-:W-:Y:S01]  /*44c0*/  CS2R R102, SRZ ;  /* 0x0000000000667805 */ /* 0x000fe2000001ff00 */
[----:B------:R-:W-:Y:S01]  /*44d0*/  @P1 SHF.R.U32.HI R2, RZ, c[0x0][0x2cc], R0 ;  /* 0x0000b300ff021a19 */ /* 0x000fe20000011600 */
[----:B------:R-:W-:Y:S01]  /*44e0*/  CS2R R100, SRZ ;  /* 0x0000000000647805 */ /* 0x000fe2000001ff00 */
[----:B------:R-:W-:Y:S01]  /*44f0*/  CS2R R98, SRZ ;  /* 0x0000000000627805 */ /* 0x000fe2000001ff00 */
[----:B------:R-:W-:Y:S01]  /*4500*/  CS2R R96, SRZ ;  /* 0x0000000000607805 */ /* 0x000fe2000001ff00 */
[----:B------:R-:W-:Y:S01]  /*4510*/  CS2R R94, SRZ ;  /* 0x00000000005e7805 */ /* 0x000fe2000001ff00 */
[----:B------:R-:W-:Y:S01]  /*4520*/  IMAD.IADD R2, R72, 0x1, R2 ;  /* 0x0000000148027824 */ /* 0x000fe200078e0202 */
[----:B------:R-:W-:Y:S01]  /*4530*/  CS2R R92, SRZ ;  /* 0x00000000005c7805 */ /* 0x000fe2000001ff00 */
[----:B------:R-:W-:Y:S01]  /*4540*/  CS2R R90, SRZ ;  /* 0x00000000005a7805 */ /* 0x000fe2000001ff00 */
[----:B------:R-:W-:Y:S01]  /*4550*/  CS2R R88, SRZ ;  /* 0x0000000000587805 */ /* 0x000fe2000001ff00 */
[----:B------:R-:W-:Y:S01]  /*4560*/  CS2R R8, SRZ ;  /* 0x0000000000087805 */ /* 0x000fe2000001ff00 */
[----:B------:R-:W-:Y:S01]  /*4570*/  SHF.R.S32.HI R0, RZ, 0x1f, R2 ;  /* 0x0000001fff007819 */ /* 0x000fe20000011402 */
[----:B------:R-:W-:Y:S01]  /*4580*/  IMAD.MOV.U32 R86, RZ, RZ, RZ ;  /* 0x000000ffff567224 */ /* 0x000fe200078e00ff */
[----:B------:R-:W-:Y:S01]  /*4590*/  CS2R R84, SRZ ;  /* 0x0000000000547805 */ /* 0x000fe2000001ff00 */
[----:B------:R-:W-:Y:S01]  /*45a0*/  CS2R R82, SRZ ;  /* 0x0000000000527805 */ /* 0x000fe2000001ff00 */
[----:B------:R-:W-:Y:S01]  /*45b0*/  LEA.HI R0, R0, R2, RZ, 0x5 ;  /* 0x0000000200007211 */ /* 0x000fe200078f28ff */
[----:B------:R-:W-:Y:S01]  /*45c0*/  IMAD.IADD R2, R105, 0x1, R106 ;  /* 0x0000000169027824 */ /* 0x000fe200078e026a */
[----:B------:R-:W-:Y:S01]  /*45d0*/  CS2R R80, SRZ ;  /* 0x0000000000507805 */ /* 0x000fe2000001ff00 */
[----:B------:R-:W-:Y:S01]  /*45e0*/  IMAD.MOV.U32 R106, RZ, RZ, RZ ;  /* 0x000000ffff6a7224 */ /* 0x000fe200078e00ff */
[----:B------:R-:W-:Y:S01]  /*45f0*/  SHF.R.S32.HI R6, RZ, 0x5, R0 ;  /* 0x00000005ff067819 */ /* 0x000fe20000011400 */
[----:B------:R-:W-:Y:S01]  /*4600*/  CS2R R104, SRZ ;  /* 0x0000000000687805 */ /* 0x000fe2000001ff00 */
[----:B------:R-:W-:Y:S01]  /*4610*/  CS2R R78, SRZ ;  /* 0x00000000004e7805 */ /* 0x000fe2000001ff00 */
[----:B------:R-:W-:Y:S01]  /*4620*/  CS2R R76, SRZ ;  /* 0x00000000004c7805 */ /* 0x000fe2000001ff00 */
[----:B------:R-:W-:Y:S01]  /*4630*/  IMNMX R6, R73, R6, PT ;  /* 0x0000000649067217 */ /* 0x000fe20003800200 */
[----:B------:R-:W-:Y:S01]  /*4640*/  CS2R R74, SRZ ;  /* 0x00000000004a7805 */ /* 0x000fe2000001ff00 */
[----:B------:R-:W-:Y:S01]  /*4650*/  CS2R R72, SRZ ;  /* 0x0000000000487805 */ /* 0x000fe2000001ff00 */
[----:B------:R-:W-:Y:S01]  /*4660*/  CS2R R70, SRZ ;  /* 0x0000000000467805 */ /* 0x000fe2000001ff00 */
[----:B------:R-:W-:Y:S01]  /*4670*/  ISETP.GE.AND P0, PT, R6, 0x1, PT ;  /* 0x000000010600780c */ /* 0x000fe20003f06270 */
        /* <DEDUP_REMOVED lines=39> */
[----:B------:R1:W2:Y:S01]  /*48f0*/  @P2 LDG.E R4, [R4.64] ;  /* 0x0000000804042981 */ /* 0x0002a2000c1e1900 */
[----:B------:R-:W-:Y:S01]  /*4900*/  SHF.R.S32.HI R0, RZ, 0x1f, R107 ;  /* 0x0000001fff007819 */ /* 0x000fe2000001146b */
[----:B------:R-:W-:Y:S01]  /*4910*/  IMAD.WIDE.U32 R16, R107, c[0x0][0x178], RZ ;  /* 0x00005e006b107a25 */ /* 0x000fe200078e00ff */
[----:B------:R-:W-:Y:S01]  /*4920*/  SHF.R.S32.HI R52, RZ, 0x1f, R54 ;  /* 0x0000001fff347819 */ /* 0x000fe20000011436 */
[----:B------:R-:W-:Y:S01]  /*4930*/  BSSY B0, `(.L_x_590) ;  /* 0x00000bf000007945 */ /* 0x000fe20003800000 */
[----:B------:R-:W-:Y:S01]  /*4940*/  ISETP.NE.U32.AND P0, PT, RZ, c[0x0][0x348], PT ;  /* 0x0000d200ff007a0c */ /* 0x000fe20003f05070 */
[----:B------:R-:W-:Y:S01]  /*4950*/  IMAD R0, R0, c[0x0][0x178], RZ ;  /* 0x00005e0000007a24 */ /* 0x000fe200078e02ff */
[----:B------:R-:W-:Y:S01]  /*4960*/  LEA.HI R40, R52, R54, RZ, 0x3 ;  /* 0x0000003634287211 */ /* 0x000fe200078f18ff */
[----:B------:R-:W-:Y:S01]  /*4970*/  IMAD R3, R87, c[0x0][0x1b8], RZ ;  /* 0x00006e0057037a24 */ /* 0x000fe200078e02ff */
[----:B------:R-:W-:Y:S01]  /*4980*/  SHF.R.S32.HI R10, RZ, 0x1f, R216 ;  /* 0x0000001fff0a7819 */ /* 0x000fe200000114d8 */
[----:B------:R-:W-:Y:S01]  /*4990*/  IMAD R107, R107, c[0x0][0x17c], R0 ;  /* 0x00005f006b6b7a24 */ /* 0x000fe200078e0200 */
[----:B------:R-:W-:Y:S01]  /*49a0*/  LOP3.LUT R0, R40, 0xfffffff8, RZ, 0xc0, !PT ;  /* 0xfffffff828007812 */ /* 0x000fe200078ec0ff */
[----:B------:R-:W-:Y:S01]  /*49b0*/  IMAD R3, R215, c[0x0][0x1bc], R3 ;  /* 0x00006f00d7037a24 */ /* 0x000fe200078e0203 */
[----:B------:R-:W-:Y:S01]  /*49c0*/  SHF.R.S32.HI R40, RZ, 0x3, R40 ;  /* 0x00000003ff287819 */ /* 0x000fe20000011428 */
[----:B------:R-:W-:Y:S01]  /*49d0*/  IMAD.IADD R17, R17, 0x1, R107 ;  /* 0x0000000111117824 */ /* 0x000fe200078e026b */
[----:B------:R-:W-:Y:S01]  /*49e0*/  ISETP.NE.AND.EX P0, PT, RZ, c[0x0][0x34c], PT, P0 ;  /* 0x0000d300ff007a0c */ /* 0x000fe20003f05300 */
[----:B------:R-:W-:Y:S01]  /*49f0*/  IMAD.IADD R0, R54, 0x1, -R0 ;  /* 0x0000000136007824 */ /* 0x000fe200078e0a00 */
[----:B------:R-:W-:Y:S01]  /*4a00*/  SHF.R.S32.HI R26, RZ, 0x1f, R2 ;  /* 0x0000001fff1a7819 */ /* 0x000fe20000011402 */
[----:B------:R-:W-:Y:S01]  /*4a10*/  IMAD.WIDE.U32 R16, R215, c[0x0][0x1b8], R16 ;  /* 0x00006e00d7107a25 */ /* 0x000fe200078e0010 */
[----:B------:R-:W-:-:S02]  /*4a20*/  SEL R8, R10, RZ, !P0 ;  /* 0x000000ff0a087207 */ /* 0x000fc40004000000 */
[----:B------:R-:W-:Y:S01]  /*4a30*/  SEL R14, R216, RZ, !P0 ;  /* 0x000000ffd80e7207 */ /* 0x000fe20004000000 */
[----:B------:R-:W-:Y:S01]  /*4a40*/  IMAD.IADD R17, R17, 0x1, R3 ;  /* 0x0000000111117824 */ /* 0x000fe200078e0203 */
[----:B------:R-:W-:Y:S01]  /*4a50*/  IADD3 R20, P0, R40, R2, RZ ;  /* 0x0000000228147210 */ /* 0x000fe20007f1e0ff */
[----:B------:R-:W-:Y:S01]  /*4a60*/  IMAD R8, R8, c[0x0][0x1c0], RZ ;  /* 0x0000700008087a24 */ /* 0x000fe200078e02ff */
[----:B------:R-:W-:Y:S01]  /*4a70*/  LEA.HI R123, R52, R54, RZ, 0x6 ;  /* 0x00000036347b7211 */ /* 0x000fe200078f30ff */
[----:B-1----:R-:W-:Y:S01]  /*4a80*/  IMAD R5, R0, 0x20, R40 ;  /* 0x0000002000057824 */ /* 0x002fe200078e0228 */
[----:B------:R-:W-:Y:S01]  /*4a90*/  LEA.HI.X.SX32 R26, R40, R26, 0x1, P0 ;  /* 0x0000001a281a7211 */ /* 0x000fe200000f0eff */
[C---:B------:R-:W-:Y:S02]  /*4aa0*/  IMAD R8, R14.reuse, c[0x0][0x1c4], R8 ;  /* 0x000071000e087a24 */ /* 0x040fe400078e0208 */
[----:B------:R-:W-:Y:S02]  /*4ab0*/  IMAD.IADD R5, R149, 0x1, R5 ;  /* 0x0000000195057824 */ /* 0x000fe400078e0205 */
[----:B------:R-:W-:-:S04]  /*4ac0*/  IMAD.WIDE.U32 R14, R14, c[0x0][0x1c0], R16 ;  /* 0x000070000e0e7a25 */ /* 0x000fc800078e0010 */
[----:B------:R-:W-:-:S04]  /*4ad0*/  @P1 IMAD.HI.U32 R3, R5, c[0x0][0x2c8], RZ ;  /* 0x0000b20005031a27 */ /* 0x000fc800078e00ff */
[----:B------:R-:W-:Y:S01]  /*4ae0*/  IMAD.MOV.U32 R12, RZ, RZ, R5 ;  /* 0x000000ffff0c7224 */ /* 0x000fe200078e0005 */
[----:B------:R-:W-:Y:S01]  /*4af0*/  @P1 SHF.R.U32.HI R12, RZ, c[0x0][0x2cc], R3 ;  /* 0x0000b300ff0c1a19 */ /* 0x000fe20000011603 */
[----:B------:R-:W-:Y:S01]  /*4b00*/  IMAD.IADD R15, R15, 0x1, R8 ;  /* 0x000000010f0f7824 */ /* 0x000fe200078e0208 */
[----:B------:R-:W-:Y:S01]  /*4b10*/  LEA.HI R3, R52, R54, RZ, 0x4 ;  /* 0x0000003634037211 */ /* 0x000fe200078f20ff */
[C---:B------:R-:W-:Y:S01]  /*4b20*/  IMAD.SHL.U32 R71, R0.reuse, 0x8, RZ ;  /* 0x0000000800477824 */ /* 0x040fe200078e00ff */
[--C-:B------:R-:W-:Y:S01]  /*4b30*/  SHF.R.S32.HI R7, RZ, 0x1f, R12.reuse ;  /* 0x0000001fff077819 */ /* 0x100fe2000001140c */
[----:B------:R-:W-:Y:S01]  /*4b40*/  IMAD.MOV R18, RZ, RZ, -R12 ;  /* 0x000000ffff127224 */ /* 0x000fe200078e0a0c */
[----:B------:R-:W-:Y:S01]  /*4b50*/  SHF.R.S32.HI R9, RZ, 0x4, R3 ;  /* 0x00000004ff097819 */ /* 0x000fe20000011403 */
[----:B------:R-:W-:Y:S01]  /*4b60*/  IMAD.SHL.U32 R118, R0, 0x8, RZ ;  /* 0x0000000800767824 */ /* 0x000fe200078e00ff */
[C---:B------:R-:W-:Y:S01]  /*4b70*/  LOP3.LUT R2, R3.reuse, 0xfffffff0, RZ, 0xc0, !PT ;  /* 0xfffffff003027812 */ /* 0x040fe200078ec0ff */
[----:B------:R-:W-:Y:S01]  /*4b80*/  IMAD R18, R18, c[0x0][0x2c4], R5 ;  /* 0x0000b10012127a24 */ /* 0x000fe200078e0205 */
[----:B------:R-:W-:Y:S01]  /*4b90*/  LEA.HI R42, R3, R9, RZ, 0x1 ;  /* 0x00000009032a7211 */ /* 0x000fe200078f08ff */
[----:B------:R-:W-:Y:S01]  /*4ba0*/  IMAD R7, R7, c[0x0][0x1b0], RZ ;  /* 0x00006c0007077a24 */ /* 0x000fe200078e02ff */
[----:B------:R-:W-:Y:S01]  /*4bb0*/  SHF.R.S32.HI R119, RZ, 0x1f, R118 ;  /* 0x0000001fff777819 */ /* 0x000fe20000011476 */
[----:B------:R-:W-:Y:S01]  /*4bc0*/  IMAD.IADD R2, R54, 0x1, -R2 ;  /* 0x0000000136027824 */ /* 0x000fe200078e0a02 */
[----:B------:R-:W-:Y:S01]  /*4bd0*/  LOP3.LUT R42, R42, 0xfffffffe, RZ, 0xc0, !PT ;  /* 0xfffffffe2a2a7812 */ /* 0x000fe200078ec0ff */
[----:B------:R-:W-:Y:S01]  /*4be0*/  IMAD R7, R12, c[0x0][0x1b4], R7 ;  /* 0x00006d000c077a24 */ /* 0x000fe200078e0207 */
[----:B------:R-:W-:Y:S01]  /*4bf0*/  IADD3 R65, R118, 0x40, RZ ;  /* 0x0000004076417810 */ /* 0x000fe20007ffe0ff */
[----:B------:R-:W-:Y:S01]  /*4c00*/  IMAD.WIDE.U32 R12, R12, c[0x0][0x1b0], R14 ;  /* 0x00006c000c0c7a25 */ /* 0x000fe200078e000e */
[----:B------:R-:W-:-:S02]  /*4c10*/  ISETP.GE.AND P5, PT, R71, c[0x0][0x198], PT ;  /* 0x0000660047007a0c */ /* 0x000fc40003fa6270 */
[----:B------:R-:W-:Y:S01]  /*4c20*/  ISETP.GE.AND P6, PT, R65, c[0x0][0x1d4], PT ;  /* 0x0000750041007a0c */ /* 0x000fe20003fc6270 */
[----:B------:R-:W-:Y:S01]  /*4c30*/  IMAD.IADD R42, R9, 0x1, -R42 ;  /* 0x00000001092a7824 */ /* 0x000fe200078e0a2a */
[----:B------:R-:W-:Y:S01]  /*4c40*/  SHF.R.S32.HI R9, RZ, 0x1f, R18 ;  /* 0x0000001fff097819 */ /* 0x000fe20000011412 */
[----:B------:R-:W-:Y:S01]  /*4c50*/  IMAD.IADD R13, R13, 0x1, R7 ;  /* 0x000000010d0d7824 */ /* 0x000fe200078e0207 */
[----:B------:R-:W-:Y:S01]  /*4c60*/  IADD3 R7, R71, 0x80, RZ ;  /* 0x0000008047077810 */ /* 0x000fe20007ffe0ff */
[----:B------:R-:W-:Y:S02]  /*4c70*/  IMAD.IADD R11, R149, 0x1, R40 ;  /* 0x00000001950b7824 */ /* 0x000fe400078e0228 */
[----:B------:R-:W-:Y:S01]  /*4c80*/  IMAD R9, R9, c[0x0][0x1a8], RZ ;  /* 0x00006a0009097a24 */ /* 0x000fe200078e02ff */
[----:B------:R-:W-:Y:S01]  /*4c90*/  ISETP.GE.AND P4, PT, R7, c[0x0][0x198], PT ;  /* 0x0000660007007a0c */ /* 0x000fe20003f86270 */
[----:B------:R-:W-:Y:S01]  /*4ca0*/  IMAD R8, R227, c[0x0][0x2c4], RZ ;  /* 0x0000b100e3087a24 */ /* 0x000fe200078e02ff */
[----:B------:R-:W-:Y:S01]  /*4cb0*/  IADD3 R5, R11, 0x20, RZ ;  /* 0x000000200b057810 */ /* 0x000fe20007ffe0ff */
[C---:B------:R-:W-:Y:S01]  /*4cc0*/  IMAD R9, R18.reuse, c[0x0][0x1ac], R9 ;  /* 0x00006b0012097a24 */ /* 0x040fe200078e0209 */
[----:B------:R-:W-:Y:S01]  /*4cd0*/  P2R R3, PR, RZ, 0x10 ;  /* 0x00000010ff037803 */ /* 0x000fe20000000000 */
[----:B------:R-:W-:Y:S01]  /*4ce0*/  IMAD.WIDE.U32 R18, R18, c[0x0][0x1a8], R12 ;  /* 0x00006a0012127a25 */ /* 0x000fe200078e000c */
[----:B------:R-:W-:-:S02]  /*4cf0*/  SHF.R.S32.HI R13, RZ, 0x1f, R2 ;  /* 0x0000001fff0d7819 */ /* 0x000fc40000011402 */
[----:B------:R-:W-:Y:S01]  /*4d00*/  ISETP.GE.AND P1, PT, R5, R8, PT ;  /* 0x000000080500720c */ /* 0x000fe20003f26270 */
[----:B------:R-:W-:Y:S01]  /*4d10*/  IMAD.IADD R9, R19, 0x1, R9 ;  /* 0x0000000113097824 */ /* 0x000fe200078e0209 */
[----:B------:R-:W-:Y:S01]  /*4d20*/  LEA R12, P0, R18, c[0x0][0x160], 0x1 ;  /* 0x00005800120c7a11 */ /* 0x000fe200078008ff */
[----:B------:R-:W-:Y:S01]  /*4d30*/  IMAD R16, R26, c[0x0][0x1e0], RZ ;  /* 0x000078001a107a24 */ /* 0x000fe200078e02ff */
[----:B------:R-:W-:Y:S01]  /*4d40*/  LEA.HI R13, R13, R2, RZ, 0x3 ;  /* 0x000000020d0d7211 */ /* 0x000fe200078f18ff */
[----:B------:R-:W-:Y:S01]  /*4d50*/  IMAD.WIDE.U32 R24, R20, c[0x0][0x1e0], R118 ;  /* 0x0000780014187a25 */ /* 0x000fe200078e0076 */
[----:B------:R-:W-:Y:S01]  /*4d60*/  LEA.HI.X R9, R18, c[0x0][0x164], R9, 0x1, P0 ;  /* 0x0000590012097a11 */ /* 0x000fe200000f0c09 */
[----:B------:R-:W-:Y:S01]  /*4d70*/  SHFL.IDX PT, R22, R12, RZ, 0x181f ;  /* 0x00181fff0c167589 */ /* 0x000fe200000e0000 */
[----:B------:R-:W-:Y:S01]  /*4d80*/  LOP3.LUT R3, R13, 0xfffffff8, RZ, 0xc0, !PT ;  /* 0xfffffff80d037812 */ /* 0x000fe200078ec0ff */
[----:B------:R-:W-:Y:S01]  /*4d90*/  IMAD R16, R20, c[0x0][0x1e4], R16 ;  /* 0x0000790014107a24 */ /* 0x000fe200078e0210 */
[----:B------:R-:W-:Y:S01]  /*4da0*/  P2R R15, PR, RZ, 0x2 ;  /* 0x00000002ff0f7803 */ /* 0x000fe20000000000 */
[----:B------:R-:W1:Y:S01]  /*4db0*/  SHFL.IDX PT, R23, R9, RZ, 0x181f ;  /* 0x00181fff09177589 */ /* 0x000e6200000e0000 */
[----:B------:R-:W-:Y:S01]  /*4dc0*/  ISETP.GE.AND P1, PT, R11, R8, PT ;  /* 0x000000080b00720c */ /* 0x000fe20003f26270 */
[----:B------:R-:W-:Y:S01]  /*4dd0*/  IMAD.IADD R3, R2, 0x1, -R3 ;  /* 0x0000000102037824 */ /* 0x000fe200078e0a03 */
[----:B------:R-:W-:Y:S01]  /*4de0*/  ISETP.NE.U32.AND P0, PT, RZ, c[0x0][0x350], PT ;  /* 0x0000d400ff007a0c */ /* 0x000fe20003f05070 */
[----:B------:R-:W-:Y:S01]  /*4df0*/  IMAD.IADD R17, R25, 0x1, R16 ;  /* 0x0000000119117824 */ /* 0x000fe200078e0210 */
[----:B------:R-:W-:Y:S01]  /*4e00*/  IADD3 R5, R71, 0xc0, RZ ;  /* 0x000000c047057810 */ /* 0x000fe20007ffe0ff */
[----:B------:R-:W-:Y:S01]  /*4e10*/  IMAD.MOV.U32 R16, RZ, RZ, R24 ;  /* 0x000000ffff107224 */ /* 0x000fe200078e0018 */
[----:B------:R-:W-:Y:S01]  /*4e20*/  ISETP.NE.AND.EX P0, PT, RZ, c[0x0][0x354], PT, P0 ;  /* 0x0000d500ff007a0c */ /* 0x000fe20003f05300 */
[----:B------:R-:W-:Y:S01]  /*4e30*/  IMAD.SHL.U32 R2, R42, 0x8, RZ ;  /* 0x000000082a027824 */ /* 0x000fe200078e00ff */
[----:B------:R-:W-:Y:S01]  /*4e40*/  ISETP.GE.AND P3, PT, R5, c[0x0][0x198], PT ;  /* 0x0000660005007a0c */ /* 0x000fe20003f66270 */
[----:B------:R-:W-:-:S02]  /*4e50*/  IMAD R26, R26, c[0x0][0x208], RZ ;  /* 0x000082001a1a7a24 */ /* 0x000fc400078e02ff */
[----:B------:R-:W-:Y:S01]  /*4e60*/  IMAD.SHL.U32 R125, R40, 0x40, RZ ;  /* 0x00000040287d7824 */ /* 0x000fe200078e00ff */
[----:B------:R-:W-:Y:S01]  /*4e70*/  P2R R14, PR, RZ, 0x8 ;  /* 0x00000008ff0e7803 */ /* 0x000fe20000000000 */
[C---:B------:R-:W-:Y:S01]  /*4e80*/  IMAD R26, R20.reuse, c[0x0][0x20c], R26 ;  /* 0x00008300141a7a24 */ /* 0x040fe200078e021a */
[----:B------:R-:W-:Y:S01]  /*4e90*/  @!P1 SHF.R.S32.HI R19, RZ, 0x1f, R7 ;  /* 0x0000001fff139819 */ /* 0x000fe20000011407 */
[----:B------:R-:W-:Y:S01]  /*4ea0*/  IMAD.WIDE.U32 R20, R20, c[0x0][0x208], R118 ;  /* 0x0000820014147a25 */ /* 0x000fe200078e0076 */
[----:B------:R-:W-:Y:S02]  /*4eb0*/  LOP3.LUT R125, R125, 0x1c0, RZ, 0xc0, !PT ;  /* 0x000001c07d7d7812 */ /* 0x000fe400078ec0ff */
[----:B------:R-:W-:Y:S01]  /*4ec0*/  @!P1 SHF.R.S32.HI R18, RZ, 0x1f, R5 ;  /* 0x0000001fff129819 */ /* 0x000fe20000011405 */
[----:B------:R-:W-:Y:S01]  /*4ed0*/  IMAD R218, R87, c[0x0][0x1e8], RZ ;  /* 0x00007a0057da7a24 */ /* 0x000fe200078e02ff */
[----:B------:R-:W-:Y:S01]  /*4ee0*/  LOP3.LUT R41, R125, 0x38, R118, 0xf8, !PT ;  /* 0x000000387d297812 */ /* 0x000fe200078ef876 */
[----:B------:R-:W-:Y:S01]  /*4ef0*/  IMAD.IADD R27, R21, 0x1, R26 ;  /* 0x00000001151b7824 */ /* 0x000fe200078e021a */
[----:B------:R-:W-:Y:S01]  /*4f00*/  SHF.R.U32.HI R124, RZ, 0x3, R125 ;  /* 0x00000003ff7c7819 */ /* 0x000fe2000001167d */
[----:B------:R-:W-:Y:S01]  /*4f10*/  IMAD.SHL.U32 R123, R123, 0x8, RZ ;  /* 0x000000087b7b7824 */ /* 0x000fe200078e00ff */
[----:B------:R-:W-:Y:S01]  /*4f20*/  @!P1 LEA.HI R19, R19, R7, RZ, 0x3 ;  /* 0x0000000713139211 */ /* 0x000fe200078f18ff */
[C---:B------:R-:W-:Y:S01]  /*4f30*/  IMAD R218, R215.reuse, c[0x0][0x1ec], R218 ;  /* 0x00007b00d7da7a24 */ /* 0x040fe200078e02da */
[----:B------:R-:W-:Y:S01]  /*4f40*/  @!P1 LEA.HI R18, R18, R5, RZ, 0x3 ;  /* 0x0000000512129211 */ /* 0x000fe200078f18ff */
[----:B------:R-:W-:Y:S01]  /*4f50*/  IMAD.WIDE.U32 R16, R215, c[0x0][0x1e8], R16 ;  /* 0x00007a00d7107a25 */ /* 0x000fe200078e0010 */
[----:B------:R-:W-:-:S02]  /*4f60*/  LOP3.LUT R123, R123, 0xfffffe00, RZ, 0xc0, !PT ;  /* 0xfffffe007b7b7812 */ /* 0x000fc400078ec0ff */
[----:B------:R-:W-:Y:S01]  /*4f70*/  @!P1 LOP3.LUT R19, R19, 0xfffffff8, RZ, 0xc0, !PT ;  /* 0xfffffff813139812 */ /* 0x000fe200078ec0ff */
[----:B------:R-:W-:Y:S01]  /*4f80*/  IMAD.MOV.U32 R26, RZ, RZ, R20 ;  /* 0x000000ffff1a7224 */ /* 0x000fe200078e0014 */
[----:B------:R-:W-:Y:S01]  /*4f90*/  @!P1 SHF.R.S32.HI R20, RZ, 0x1f, R65 ;  /* 0x0000001fff149819 */ /* 0x000fe20000011441 */
[----:B------:R-:W-:Y:S01]  /*4fa0*/  IMAD.IADD R219, R218, 0x1, R17 ;  /* 0x00000001dadb7824 */ /* 0x000fe200078e0211 */
[----:B------:R-:W-:Y:S01]  /*4fb0*/  LOP3.LUT R41, R123, R41, R124, 0xf6, !PT ;  /* 0x000000297b297212 */ /* 0x000fe200078ef67c */
[----:B------:R-:W-:Y:S01]  /*4fc0*/  IMAD.MOV.U32 R218, RZ, RZ, R16 ;  /* 0x000000ffffda7224 */ /* 0x000fe200078e0010 */
[----:B------:R-:W-:Y:S01]  /*4fd0*/  @!P1 LEA.HI R20, R20, R65, RZ, 0x3 ;  /* 0x0000004114149211 */ /* 0x000fe200078f18ff */
[----:B------:R-:W-:Y:S01]  /*4fe0*/  IMAD R16, R87, c[0x0][0x210], RZ ;  /* 0x0000840057107a24 */ /* 0x000fe200078e02ff */
[----:B------:R-:W-:Y:S01]  /*4ff0*/  P2R R14, PR, RZ, 0x20 ;  /* 0x00000020ff0e7803 */ /* 0x000fe20000000000 */
[----:B------:R-:W-:Y:S01]  /*5000*/  IMAD.WIDE.U32 R26, R215, c[0x0][0x210], R26 ;  /* 0x00008400d71a7a25 */ /* 0x000fe200078e001a */
[----:B------:R-:W-:-:S02]  /*5010*/  @!P1 LOP3.LUT R20, R20, 0xfffffff8, RZ, 0xc0, !PT ;  /* 0xfffffff814149812 */ /* 0x000fc400078ec0ff */
[----:B------:R-:W-:Y:S01]  /*5020*/  @!P1 LOP3.LUT R18, R18, 0xfffffff8, RZ, 0xc0, !PT ;  /* 0xfffffff812129812 */ /* 0x000fe200078ec0ff */
[----:B------:R-:W-:Y:S02]  /*5030*/  IMAD R16, R215, c[0x0][0x214], R16 ;  /* 0x00008500d7107a24 */ /* 0x000fe400078e0210 */
[----:B------:R-:W-:Y:S02]  /*5040*/  @!P1 IMAD.SHL.U32 R14, R41, 0x2, RZ ;  /* 0x00000002290e9824 */ /* 0x000fe400078e00ff */
[----:B------:R-:W-:Y:S02]  /*5050*/  IMAD.SHL.U32 R13, R13, 0x40, RZ ;  /* 0x000000400d0d7824 */ /* 0x000fe400078e00ff */
[----:B------:R-:W-:Y:S02]  /*5060*/  IMAD.IADD R17, R16, 0x1, R27 ;  /* 0x0000000110117824 */ /* 0x000fe400078e021b */
[----:B-1----:R-:W-:-:S04]  /*5070*/  @!P1 IMAD.WIDE R20, R20, 0x2, R22 ;  /* 0x0000000214149825 */ /* 0x002fc800078e0216 */
[----:B------:R-:W-:Y:S02]  /*5080*/  IMAD.MOV.U32 R16, RZ, RZ, R26 ;  /* 0x000000ffff107224 */ /* 0x000fe400078e001a */
[----:B------:R-:W-:-:S04]  /*5090*/  @!P1 IMAD.WIDE R26, R19, 0x2, R22 ;  /* 0x00000002131a9825 */ /* 0x000fc800078e0216 */
[----:B------:R-:W-:Y:S01]  /*50a0*/  @!P1 IMAD.WIDE R18, R18, 0x2, R22 ;  /* 0x0000000212129825 */ /* 0x000fe200078e0216 */
[----:B--2---:R-:W-:-:S03]  /*50b0*/  @P2 SHF.R.S32.HI R25, RZ, 0x1f, R4 ;  /* 0x0000001fff192819 */ /* 0x004fc60000011404 */
[----:B------:R-:W-:Y:S02]  /*50c0*/  @P2 IMAD.MOV.U32 R24, RZ, RZ, R4 ;  /* 0x000000ffff182224 */ /* 0x000fe400078e0004 */
[----:B------:R-:W-:Y:S02]  /*50d0*/  IMAD.SHL.U32 R4, R3, 0x40, RZ ;  /* 0x0000004003047824 */ /* 0x000fe400078e00ff */
[----:B------:R-:W-:Y:S02]  /*50e0*/  @!P2 IMAD.MOV.U32 R24, RZ, RZ, R216 ;  /* 0x000000ffff18a224 */ /* 0x000fe400078e00d8 */
[----:B------:R-:W-:Y:S01]  /*50f0*/  @!P2 IMAD.MOV.U32 R25, RZ, RZ, R10 ;  /* 0x000000ffff19a224 */ /* 0x000fe200078e000a */
[----:B------:R-:W-:Y:S02]  /*5100*/  LOP3.LUT R4, R4, 0x1c0, RZ, 0xc0, !PT ;  /* 0x000001c004047812 */ /* 0x000fe400078ec0ff */
[----:B------:R-:W-:Y:S02]  /*5110*/  SEL R230, R24, RZ, !P0 ;  /* 0x000000ff18e67207 */ /* 0x000fe40004000000 */
[----:B------:R-:W-:-:S02]  /*5120*/  LOP3.LUT R2, R4, 0x8, R2, 0xf8, !PT ;  /* 0x0000000804027812 */ /* 0x000fc400078ef802 */
[----:B------:R-:W-:Y:S01]  /*5130*/  SEL R10, R25, RZ, !P0 ;  /* 0x000000ff190a7207 */ /* 0x000fe20004000000 */
[----:B------:R-:W-:Y:S01]  /*5140*/  IMAD.WIDE.U32 R218, R230, c[0x0][0x1f0], R218 ;  /* 0x00007c00e6da7a25 */ /* 0x000fe200078e00da */
[----:B------:R-:W-:Y:S02]  /*5150*/  SHF.R.U32.HI R4, RZ, 0x3, R4 ;  /* 0x00000003ff047819 */ /* 0x000fe40000011604 */
[C---:B------:R-:W-:Y:S01]  /*5160*/  @!P1 LEA R24, P0, R71.reuse, R22, 0x1 ;  /* 0x0000001647189211 */ /* 0x040fe200078008ff */
[----:B------:R-:W-:Y:S01]  /*5170*/  IMAD R222, R10, c[0x0][0x1f0], RZ ;  /* 0x00007c000ade7a24 */ /* 0x000fe200078e02ff */
[----:B------:R-:W-:Y:S01]  /*5180*/  LOP3.LUT R4, R2, R4, RZ, 0x3c, !PT ;  /* 0x0000000402047212 */ /* 0x000fe200078e3cff */
[----:B------:R-:W-:Y:S01]  /*5190*/  IMAD.MOV.U32 R2, RZ, RZ, 0x20 ;  /* 0x00000020ff027424 */ /* 0x000fe200078e00ff */
[----:B------:R-:W-:Y:S01]  /*51a0*/  @!P1 LEA.HI.X R25, R71, R23, R119, 0x1, P0 ;  /* 0x0000001747199211 */ /* 0x000fe200000f0c77 */
[----:B------:R-:W-:Y:S01]  /*51b0*/  IMAD R221, R10, c[0x0][0x218], RZ ;  /* 0x000086000add7a24 */ /* 0x000fe200078e02ff */
[C---:B------:R-:W-:Y:S01]  /*51c0*/  LOP3.LUT P2, RZ, R3.reuse, 0x4, RZ, 0xc0, !PT ;  /* 0x0000000403ff7812 */ /* 0x040fe2000784c0ff */
[----:B------:R-:W-:Y:S01]  /*51d0*/  IMAD R222, R230, c[0x0][0x1f4], R222 ;  /* 0x00007d00e6de7a24 */ /* 0x000fe200078e02de */
[----:B------:R-:W-:Y:S01]  /*51e0*/  LOP3.LUT P0, RZ, R3, 0x2, RZ, 0xc0, !PT ;  /* 0x0000000203ff7812 */ /* 0x000fe2000780c0ff */
[----:B------:R-:W-:Y:S01]  /*51f0*/  IMAD.MOV.U32 R3, RZ, RZ, 0x10 ;  /* 0x00000010ff037424 */ /* 0x000fe200078e00ff */
[----:B------:R-:W-:Y:S01]  /*5200*/  SEL R2, R2, 0xffffffe0, !P2 ;  /* 0xffffffe002027807 */ /* 0x000fe20005000000 */
[----:B------:R-:W-:Y:S01]  /*5210*/  @!PT LDS RZ, [RZ] ;  /* 0x00000000fffff984 */ /* 0x000fe20000000800 */
[----:B------:R1:W-:Y:S01]  /*5220*/  @!P1 LDGSTS.E.BYPASS.LTC128B.128 [R14+0x10080], [R24.64], !P5 ;  /* 0x10080000180e9fae */ /* 0x0003e2000e901d48 */
[----:B------:R-:W-:Y:S01]  /*5230*/  ISETP.GE.AND P2, PT, R65, c[0x0][0x198], PT ;  /* 0x0000660041007a0c */ /* 0x000fe20003f46270 */
[C---:B------:R-:W-:Y:S01]  /*5240*/  IMAD R221, R230.reuse, c[0x0][0x21c], R221 ;  /* 0x00008700e6dd7a24 */ /* 0x040fe200078e02dd */
[----:B------:R-:W-:Y:S01]  /*5250*/  SEL R3, R3, 0xfffffff0, !P0 ;  /* 0xfffffff003037807 */ /* 0x000fe20004000000 */
[----:B------:R-:W-:Y:S01]  /*5260*/  IMAD.WIDE.U32 R230, R230, c[0x0][0x218], R16 ;  /* 0x00008600e6e67a25 */ /* 0x000fe200078e0010 */
[----:B------:R-:W-:-:S02]  /*5270*/  ISETP.NE.AND P0, PT, R15, RZ, PT ;  /* 0x000000ff0f00720c */ /* 0x000fc40003f05270 */
[----:B------:R-:W-:Y:S01]  /*5280*/  LOP3.LUT R4, R4, 0xfffffe00, R13, 0xf8, !PT ;  /* 0xfffffe0004047812 */ /* 0x000fe200078ef80d */
[----:B------:R-:W-:Y:S01]  /*5290*/  IMAD.IADD R223, R219, 0x1, R222 ;  /* 0x00000001dbdf7824 */ /* 0x000fe200078e02de */
[C---:B------:R-:W-:Y:S01]  /*52a0*/  IADD3 R13, R118.reuse, 0x80, RZ ;  /* 0x00000080760d7810 */ /* 0x040fe20007ffe0ff */
[----:B------:R-:W-:Y:S01]  /*52b0*/  IMAD.IADD R221, R231, 0x1, R221 ;  /* 0x00000001e7dd7824 */ /* 0x000fe200078e02dd */
[----:B------:R-:W-:Y:S02]  /*52c0*/  IADD3 R10, R118, 0xc0, RZ ;  /* 0x000000c0760a7810 */ /* 0x000fe40007ffe0ff */
[----:B------:R-:W-:Y:S01]  /*52d0*/  ISETP.GE.AND P5, PT, R13, c[0x0][0x1d4], PT ;  /* 0x000075000d007a0c */ /* 0x000fe20003fa6270 */
[----:B------:R2:W-:Y:S04]  /*52e0*/  @!P1 LDGSTS.E.BYPASS.LTC128B.128 [R14+0x14080], [R20.64], !P2 ;  /* 0x14080000140e9fae */ /* 0x0005e8000d101d48 */
[----:B------:R1:W-:Y:S01]  /*52f0*/  @!P1 LDGSTS.E.BYPASS.LTC128B.128 [R14+0x18080], [R26.64], !P4 ;  /* 0x180800001a0e9fae */ /* 0x0003e2000e101d48 */
[----:B------:R-:W-:-:S03]  /*5300*/  ISETP.GE.AND P4, PT, R10, c[0x0][0x1d4], PT ;  /* 0x000075000a007a0c */ /* 0x000fc60003f86270 */
[----:B------:R1:W-:Y:S01]  /*5310*/  @!P1 LDGSTS.E.BYPASS.LTC128B.128 [R14+0x1c080], [R18.64], !P3 ;  /* 0x1c080000120e9fae */ /* 0x0003e2000d901d48 */
[----:B------:R-:W-:-:S03]  /*5320*/  ISETP.GE.AND P3, PT, R118, c[0x0][0x1d4], PT ;  /* 0x0000750076007a0c */ /* 0x000fc60003f66270 */
[----:B--2---:R1:W2:Y:S04]  /*5330*/  SHFL.IDX PT, R20, R12, 0x1, 0x181f ;  /* 0x00381f000c147f89 */ /* 0x0042a800000e0000 */
[----:B------:R1:W3:Y:S01]  /*5340*/  SHFL.IDX PT, R21, R9, 0x1, 0x181f ;  /* 0x00381f0009157f89 */ /* 0x0002e200000e0000 */
[----:B------:R-:W-:Y:S05]  /*5350*/  @P0 BRA `(.L_x_591) ;  /* 0x000001c000000947 */ /* 0x000fea0003800000 */
[C---:B------:R-:W-:Y:S02]  /*5360*/  IADD3 R16, R71.reuse, 0x80, RZ ;  /* 0x0000008047107810 */ /* 0x040fe40007ffe0ff */
[----:B------:R-:W-:Y:S02]  /*5370*/  IADD3 R13, R71, 0xc0, RZ ;  /* 0x000000c0470d7810 */ /* 0x000fe40007ffe0ff */
[----:B------:R-:W-:Y:S02]  /*5380*/  SHF.R.S32.HI R17, RZ, 0x1f, R65 ;  /* 0x0000001fff117819 */ /* 0x000fe40000011441 */
[----:B-1----:R-:W-:-:S02]  /*5390*/  SHF.R.S32.HI R14, RZ, 0x1f, R16 ;  /* 0x0000001fff0e7819 */ /* 0x002fc40000011410 */
[----:B--2---:R-:W-:Y:S02]  /*53a0*/  LEA R22, P0, R71, R20, 0x1 ;  /* 0x0000001447167211 */ /* 0x004fe400078008ff */
[----:B------:R-:W-:Y:S02]  /*53b0*/  SHF.R.S32.HI R10, RZ, 0x1f, R13 ;  /* 0x0000001fff0a7819 */ /* 0x000fe4000001140d */
[----:B------:R-:W-:Y:S02]  /*53c0*/  P2R R19, PR, RZ, 0x8 ;  /* 0x00000008ff137803 */ /* 0x000fe40000000000 */
[----:B------:R-:W-:Y:S02]  /*53d0*/  LEA.HI R17, R17, R65, RZ, 0x3 ;  /* 0x0000004111117211 */ /* 0x000fe400078f18ff */
[----:B------:R-:W-:Y:S02]  /*53e0*/  ISETP.GE.AND P3, PT, R71, c[0x0][0x198], PT ;  /* 0x0000660047007a0c */ /* 0x000fe40003f66270 */
[----:B------:R-:W-:-:S02]  /*53f0*/  P2R R18, PR, RZ, 0x2 ;  /* 0x00000002ff127803 */ /* 0x000fc40000000000 */
[----:B------:R-:W-:Y:S02]  /*5400*/  LEA.HI R14, R14, R16, RZ, 0x3 ;  /* 0x000000100e0e7211 */ /* 0x000fe400078f18ff */
[----:B---3--:R-:W-:Y:S02]  /*5410*/  LEA.HI.X R23, R71, R21, R119, 0x1, P0 ;  /* 0x0000001547177211 */ /* 0x008fe400000f0c77 */
[----:B------:R-:W-:Y:S01]  /*5420*/  LEA.HI R10, R10, R13, RZ, 0x3 ;  /* 0x0000000d0a0a7211 */ /* 0x000fe200078f18ff */
[----:B------:R-:W-:Y:S01]  /*5430*/  IMAD.SHL.U32 R13, R41, 0x2, RZ ;  /* 0x00000002290d7824 */ /* 0x000fe200078e00ff */
[----:B------:R-:W-:Y:S02]  /*5440*/  ISETP.GE.AND P1, PT, R7, c[0x0][0x198], PT ;  /* 0x0000660007007a0c */ /* 0x000fe40003f26270 */
[----:B------:R-:W-:Y:S02]  /*5450*/  ISETP.GE.AND P0, PT, R5, c[0x0][0x198], PT ;  /* 0x0000660005007a0c */ /* 0x000fe40003f06270 */
[----:B------:R-:W-:Y:S01]  /*5460*/  LOP3.LUT R17, R17, 0xfffffff8, RZ, 0xc0, !PT ;  /* 0xfffffff811117812 */ /* 0x000fe200078ec0ff */
[----:B------:R1:W-:Y:S01]  /*5470*/  LDGSTS.E.BYPASS.LTC128B.128 [R13+0x11080], [R22.64], !P3 ;  /* 0x11080000160d7fae */ /* 0x0003e2000d901d48 */
[----:B------:R-:W-:-:S02]  /*5480*/  LOP3.LUT R14, R14, 0xfffffff8, RZ, 0xc0, !PT ;  /* 0xfffffff80e0e7812 */ /* 0x000fc400078ec0ff */
        /* <DEDUP_REMOVED lines=9> */
.L_x_591:
[----:B------:R-:W-:Y:S05]  /*5520*/  BSYNC B0 ;  /* 0x0000000000007941 */ /* 0x000fea0003800000 */
.L_x_590:
[----:B------:R-:W-:Y:S01]  /*5530*/  IADD3 R10, R11, 0x40, RZ ;  /* 0x000000400b0a7810 */ /* 0x000fe20007ffe0ff */
[----:B-1----:R1:W4:Y:S01]  /*5540*/  SHFL.IDX PT, R23, R9, 0x2, 0x181f ;  /* 0x00581f0009177f89 */ /* 0x00232200000e0000 */
[----:B------:R-:W-:Y:S02]  /*5550*/  BSSY B0, `(.L_x_592) ;  /* 0x0000022000007945 */ /* 0x000fe40003800000 */
[----:B------:R-:W-:Y:S01]  /*5560*/  ISETP.GE.AND P0, PT, R10, R8, PT ;  /* 0x000000080a00720c */ /* 0x000fe20003f06270 */
[----:B------:R1:W3:Y:S03]  /*5570*/  SHFL.IDX PT, R22, R12, 0x2, 0x181f ;  /* 0x00581f000c167f89 */ /* 0x0002e600000e0000 */
[----:B------:R-:W-:-:S09]  /*5580*/  P2R R10, PR, RZ, 0x1 ;  /* 0x00000001ff0a7803 */ /* 0x000fd20000000000 */
[----:B------:R-:W-:Y:S05]  /*5590*/  @P0 BRA `(.L_x_593) ;  /* 0x000001d000000947 */ /* 0x000fea0003800000 */
[C---:B------:R-:W-:Y:S02]  /*55a0*/  IADD3 R17, R71.reuse, 0x80, RZ ;  /* 0x0000008047117810 */ /* 0x040fe40007ffe0ff */
[C---:B------:R-:W-:Y:S02]  /*55b0*/  IADD3 R14, R71.reuse, 0xc0, RZ ;  /* 0x000000c0470e7810 */ /* 0x040fe40007ffe0ff */
[----:B------:R-:W-:Y:S02]  /*55c0*/  SHF.R.S32.HI R18, RZ, 0x1f, R65 ;  /* 0x0000001fff127819 */ /* 0x000fe40000011441 */
[----:B------:R-:W-:Y:S02]  /*55d0*/  SHF.R.S32.HI R16, RZ, 0x1f, R17 ;  /* 0x0000001fff107819 */ /* 0x000fe40000011411 */
[----:B---3--:R-:W-:Y:S02]  /*55e0*/  LEA R24, P0, R71, R22, 0x1 ;  /* 0x0000001647187211 */ /* 0x008fe400078008ff */
[----:B------:R-:W-:-:S02]  /*55f0*/  SHF.R.S32.HI R13, RZ, 0x1f, R14 ;  /* 0x0000001fff0d7819 */ /* 0x000fc4000001140e */
[----:B--2---:R-:W-:Y:S02]  /*5600*/  P2R R20, PR, RZ, 0x8 ;  /* 0x00000008ff147803 */ /* 0x004fe40000000000 */
[----:B------:R-:W-:Y:S02]  /*5610*/  LEA.HI R18, R18, R65, RZ, 0x3 ;  /* 0x0000004112127211 */ /* 0x000fe400078f18ff */
[C---:B------:R-:W-:Y:S02]  /*5620*/  ISETP.GE.AND P3, PT, R71.reuse, c[0x0][0x198], PT ;  /* 0x0000660047007a0c */ /* 0x040fe40003f66270 */
[----:B------:R-:W-:Y:S02]  /*5630*/  P2R R19, PR, RZ, 0x2 ;  /* 0x00000002ff137803 */ /* 0x000fe40000000000 */
[----:B------:R-:W-:Y:S02]  /*5640*/  LEA.HI R16, R16, R17, RZ, 0x3 ;  /* 0x0000001110107211 */ /* 0x000fe400078f18ff */
[----:B----4-:R-:W-:-:S02]  /*5650*/  LEA.HI.X R25, R71, R23, R119, 0x1, P0 ;  /* 0x0000001747197211 */ /* 0x010fc400000f0c77 */
[----:B------:R-:W-:Y:S01]  /*5660*/  LEA.HI R13, R13, R14, RZ, 0x3 ;  /* 0x0000000e0d0d7211 */ /* 0x000fe200078f18ff */
[----:B------:R-:W-:Y:S01]  /*5670*/  IMAD.SHL.U32 R14, R41, 0x2, RZ ;  /* 0x00000002290e7824 */ /* 0x000fe200078e00ff */
[----:B------:R-:W-:Y:S02]  /*5680*/  ISETP.GE.AND P1, PT, R7, c[0x0][0x198], PT ;  /* 0x0000660007007a0c */ /* 0x000fe40003f26270 */
[----:B------:R-:W-:Y:S02]  /*5690*/  ISETP.GE.AND P0, PT, R5, c[0x0][0x198], PT ;  /* 0x0000660005007a0c */ /* 0x000fe40003f06270 */
[----:B------:R-:W-:Y:S01]  /*56a0*/  LOP3.LUT R18, R18, 0xfffffff8, RZ, 0xc0, !PT ;  /* 0xfffffff812127812 */ /* 0x000fe200078ec0ff */
[----:B------:R-:W-:Y:S01]  /*56b0*/  @!PT LDS RZ, [RZ] ;  /* 0x00000000fffff984 */ /* 0x000fe20000000800 */
[----:B------:R2:W-:Y:S01]  /*56c0*/  LDGSTS.E.BYPASS.LTC128B.128 [R14+0x12080], [R24.64], !P3 ;  /* 0x12080000180e7fae */ /* 0x0005e2000d901d48 */
        /* <DEDUP_REMOVED lines=10> */
.L_x_593:
[----:B------:R-:W-:Y:S05]  /*5770*/  BSYNC B0 ;  /* 0x0000000000007941 */ /* 0x000fea0003800000 */
.L_x_592:
[----:B--2---:R2:W1:Y:S01]  /*5780*/  SHFL.IDX PT, R17, R9, 0x3, 0x181f ;  /* 0x00781f0009117f89 */ /* 0x00446200000e0000 */
[----:B------:R-:W-:Y:S03]  /*5790*/  BSSY B0, `(.L_x_594) ;  /* 0x000001f000007945 */ /* 0x000fe60003800000 */
[----:B------:R4:W3:Y:S01]  /*57a0*/  SHFL.IDX PT, R16, R12, 0x3, 0x181f ;  /* 0x00781f000c107f89 */ /* 0x0008e200000e0000 */
[----:B-12---:R-:W-:-:S04]  /*57b0*/  IADD3 R9, R11, 0x60, RZ ;  /* 0x000000600b097810 */ /* 0x006fc80007ffe0ff */
[----:B------:R-:W-:-:S04]  /*57c0*/  ISETP.GE.AND P0, PT, R9, R8, PT ;  /* 0x000000080900720c */ /* 0x000fc80003f06270 */
[----:B------:R-:W-:-:S09]  /*57d0*/  P2R R9, PR, RZ, 0x1 ;  /* 0x00000001ff097803 */ /* 0x000fd20000000000 */
[----:B------:R-:W-:Y:S05]  /*57e0*/  @P0 BRA `(.L_x_595) ;  /* 0x0000019000000947 */ /* 0x000fea0003800000 */
[----:B---34-:R-:W-:Y:S01]  /*57f0*/  LEA R12, P0, R71, R16, 0x1 ;  /* 0x00000010470c7211 */ /* 0x018fe200078008ff */
[----:B------:R-:W-:-:S03]  /*5800*/  IMAD.SHL.U32 R14, R41, 0x2, RZ ;  /* 0x00000002290e7824 */ /* 0x000fc600078e00ff */
[C---:B------:R-:W-:Y:S02]  /*5810*/  LEA.HI.X R13, R71.reuse, R17, R119, 0x1, P0 ;  /* 0x00000011470d7211 */ /* 0x040fe400000f0c77 */
[----:B------:R-:W-:-:S13]  /*5820*/  ISETP.GE.AND P0, PT, R71, c[0x0][0x198], PT ;  /* 0x0000660047007a0c */ /* 0x000fda0003f06270 */
[----:B------:R-:W-:Y:S01]  /*5830*/  @!PT LDS RZ, [RZ] ;  /* 0x00000000fffff984 */ /* 0x000fe20000000800 */
[----:B------:R1:W-:Y:S01]  /*5840*/  LDGSTS.E.BYPASS.LTC128B.128 [R14+0x13080], [R12.64], !P0 ;  /* 0x130800000c0e7fae */ /* 0x0003e2000c101d48 */
[----:B------:R-:W-:Y:S02]  /*5850*/  ISETP.GE.AND P0, PT, R7, c[0x0][0x198], PT ;  /* 0x0000660007007a0c */ /* 0x000fe40003f06270 */
[----:B-1----:R-:W-:-:S04]  /*5860*/  SHF.R.S32.HI R12, RZ, 0x1f, R65 ;  /* 0x0000001fff0c7819 */ /* 0x002fc80000011441 */
[----:B------:R-:W-:-:S04]  /*5870*/  LEA.HI R12, R12, R65, RZ, 0x3 ;  /* 0x000000410c0c7211 */ /* 0x000fc800078f18ff */
[----:B------:R-:W-:-:S05]  /*5880*/  LOP3.LUT R12, R12, 0xfffffff8, RZ, 0xc0, !PT ;  /* 0xfffffff80c0c7812 */ /* 0x000fca00078ec0ff */
[----:B------:R-:W-:-:S05]  /*5890*/  IMAD.WIDE R12, R12, 0x2, R16 ;  /* 0x000000020c0c7825 */ /* 0x000fca00078e0210 */
[----:B------:R1:W-:Y:S02]  /*58a0*/  LDGSTS.E.BYPASS.LTC128B.128 [R14+0x17080], [R12.64], !P2 ;  /* 0x170800000c0e7fae */ /* 0x0003e4000d101d48 */
[----:B-1----:R-:W-:-:S04]  /*58b0*/  IADD3 R13, R71, 0x80, RZ ;  /* 0x00000080470d7810 */ /* 0x002fc80007ffe0ff */
[----:B------:R-:W-:-:S04]  /*58c0*/  SHF.R.S32.HI R12, RZ, 0x1f, R13 ;  /* 0x0000001fff0c7819 */ /* 0x000fc8000001140d */
[----:B------:R-:W-:-:S04]  /*58d0*/  LEA.HI R7, R12, R13, RZ, 0x3 ;  /* 0x0000000d0c077211 */ /* 0x000fc800078f18ff */
[----:B------:R-:W-:-:S05]  /*58e0*/  LOP3.LUT R7, R7, 0xfffffff8, RZ, 0xc0, !PT ;  /* 0xfffffff807077812 */ /* 0x000fca00078ec0ff */
[----:B------:R-:W-:-:S05]  /*58f0*/  IMAD.WIDE R12, R7, 0x2, R16 ;  /* 0x00000002070c7825 */ /* 0x000fca00078e0210 */
[----:B------:R1:W-:Y:S01]  /*5900*/  LDGSTS.E.BYPASS.LTC128B.128 [R14+0x1b080], [R12.64], !P0 ;  /* 0x1b0800000c0e7fae */ /* 0x0003e2000c101d48 */
[----:B------:R-:W-:Y:S02]  /*5910*/  ISETP.GE.AND P0, PT, R5, c[0x0][0x198], PT ;  /* 0x0000660005007a0c */ /* 0x000fe40003f06270 */
[----:B-1----:R-:W-:-:S04]  /*5920*/  IADD3 R12, R71, 0xc0, RZ ;  /* 0x000000c0470c7810 */ /* 0x002fc80007ffe0ff */
[----:B------:R-:W-:-:S04]  /*5930*/  SHF.R.S32.HI R7, RZ, 0x1f, R12 ;  /* 0x0000001fff077819 */ /* 0x000fc8000001140c */
[----:B------:R-:W-:-:S04]  /*5940*/  LEA.HI R5, R7, R12, RZ, 0x3 ;  /* 0x0000000c07057211 */ /* 0x000fc800078f18ff */
[----:B------:R-:W-:-:S05]  /*5950*/  LOP3.LUT R5, R5, 0xfffffff8, RZ, 0xc0, !PT ;  /* 0xfffffff805057812 */ /* 0x000fca00078ec0ff */
[----:B------:R-:W-:-:S05]  /*5960*/  IMAD.WIDE R16, R5, 0x2, R16 ;  /* 0x0000000205107825 */ /* 0x000fca00078e0210 */
[----:B------:R1:W-:Y:S02]  /*5970*/  LDGSTS.E.BYPASS.LTC128B.128 [R14+0x1f080], [R16.64], !P0 ;  /* 0x1f080000100e7fae */ /* 0x0003e4000c101d48 */
.L_x_595:
[----:B---34-:R-:W-:Y:S05]  /*5980*/  BSYNC B0 ;  /* 0x0000000000007941 */ /* 0x018fea0003800000 */
.L_x_594:
[----:B------:R-:W-:Y:S01]  /*5990*/  IADD3 R53, R6, -0x1, RZ ;  /* 0xffffffff06357810 */ /* 0x000fe20007ffe0ff */
[----:B------:R-:W-:Y:S01]  /*59a0*/  IMAD.IADD R12, R220, 0x1, -R40 ;  /* 0x00000001dc0c7824 */ /* 0x000fe200078e0a28 */
[----:B------:R-:W0:Y:S01]  /*59b0*/  LDGDEPBAR ;  /* 0x00000000000079af */ /* 0x000e220000000000 */
[----:B------:R-:W-:Y:S01]  /*59c0*/  IMAD.MOV.U32 R5, RZ, RZ, c[0x0][0x1e0] ;  /* 0x00007800ff057624 */ /* 0x000fe200078e00ff */
[----:B------:R-:W-:Y:S01]  /*59d0*/  SHF.R.S32.HI R64, RZ, 0x1f, R53 ;  /* 0x0000001fff407819 */ /* 0x000fe20000011435 */
[----:B------:R-:W-:Y:S01]  /*59e0*/  IMAD R12, R53, -0x20, R12 ;  /* 0xffffffe0350c7824 */ /* 0x000fe200078e020c */
[----:B------:R-:W-:Y:S01]  /*59f0*/  LEA.HI R69, R52, R54, RZ, 0x5 ;  /* 0x0000003634457211 */ /* 0x000fe200078f28ff */
[----:B------:R-:W-:Y:S01]  /*5a00*/  IMAD.MOV.U32 R7, RZ, RZ, 0x5 ;  /* 0x00000005ff077424 */ /* 0x000fe200078e00ff */
[----:B------:R-:W-:Y:S01]  /*5a10*/  SEL R43, RZ, 0x1, P3 ;  /* 0x00000001ff2b7807 */ /* 0x000fe20001800000 */
[----:B------:R-:W-:Y:S01]  /*5a20*/  BAR.SYNC.DEFER_BLOCKING 0x0 ;  /* 0x0000000000007b1d */ /* 0x000fe20000010000 */
[----:B------:R-:W-:-:S02]  /*5a30*/  ISETP.GE.AND P0, PT, R12, 0x1, PT ;  /* 0x000000010c00780c */ /* 0x000fc40003f06270 */
[C---:B------:R-:W-:Y:S02]  /*5a40*/  SHF.L.U64.HI R7, R5.reuse, R7, c[0x0][0x1e4] ;  /* 0x0000790005077619 */ /* 0x040fe40000010207 */
[----:B------:R-:W-:Y:S02]  /*5a50*/  SHF.L.U32 R5, R5, 0x5, RZ ;  /* 0x0000000505057819 */ /* 0x000fe400000006ff */
[----:B------:R-:W-:-:S07]  /*5a60*/  SHF.R.S32.HI R68, RZ, 0x5, R69 ;  /* 0x00000005ff447819 */ /* 0x000fce0000011445 */
[----:B------:R-:W-:Y:S02]  /*5a70*/  @P0 IMAD R12, R7, R53, RZ ;  /* 0x00000035070c0224 */ /* 0x000fe400078e02ff */
[----:B------:R-:W-:Y:S02]  /*5a80*/  @P0 IMAD.MOV.U32 R222, RZ, RZ, R218 ;  /* 0x000000ffffde0224 */ /* 0x000fe400078e00da */
[-C--:B------:R-:W-:Y:S02]  /*5a90*/  @P0 IMAD R12, R64, R5.reuse, R12 ;  /* 0x00000005400c0224 */ /* 0x080fe400078e020c */
[----:B-1----:R-:W-:-:S04]  /*5aa0*/  @P0 IMAD.WIDE.U32 R16, R53, R5, R222 ;  /* 0x0000000535100225 */ /* 0x002fc800078e00de */
[----:B------:R-:W-:Y:S01]  /*5ab0*/  @P0 IMAD.IADD R12, R17, 0x1, R12 ;  /* 0x00000001110c0824 */ /* 0x000fe200078e020c */
[----:B------:R-:W-:-:S04]  /*5ac0*/  @P0 LEA R18, P2, R16, c[0x0][0x1c8], 0x1 ;  /* 0x0000720010120a11 */ /* 0x000fc800078408ff */
[----:B------:R-:W-:Y:S02]  /*5ad0*/  @P0 LEA.HI.X R19, R16, c[0x0][0x1cc], R12, 0x1, P2 ;  /* 0x0000730010130a11 */ /* 0x000fe400010f0c0c */
[----:B------:R-:W-:-:S05]  /*5ae0*/  @P0 SHF.L.U32 R12, R41, 0x1, RZ ;  /* 0x00000001290c0819 */ /* 0x000fca00000006ff */
[----:B------:R-:W-:Y:S01]  /*5af0*/  @!PT LDS RZ, [RZ] ;  /* 0x00000000fffff984 */ /* 0x000fe20000000800 */
[----:B------:R-:W-:Y:S01]  /*5b00*/  @!PT LDS RZ, [RZ] ;  /* 0x00000000fffff984 */ /* 0x000fe20000000800 */
[----:B------:R-:W-:Y:S01]  /*5b10*/  @!PT LDS RZ, [RZ] ;  /* 0x00000000fffff984 */ /* 0x000fe20000000800 */
[----:B------:R1:W-:Y:S04]  /*5b20*/  @P0 LDGSTS.E.BYPASS.LTC128B.128 [R12+0xc080], [R18.64], !P3 ;  /* 0x0c080000120c0fae */ /* 0x0003e8000d901d48 */
        /* <DEDUP_REMOVED lines=8> */
.L_x_596:
[----:B------:R-:W-:Y:S01]  /*5bb0*/  ULDC.U8 UR4, c[0x0][0x298] ;  /* 0x0000a60000047ab9 */ /* 0x000fe20000000000 */
[----:B-1---5:R-:W-:Y:S01]  /*5bc0*/  SHF.R.S32.HI R12, RZ, 0x1f, R55 ;  /* 0x0000001fff0c7819 */ /* 0x022fe20000011437 */
[----:B------:R-:W-:Y:S01]  /*5bd0*/  IMAD.WIDE.U32 R20, R55, c[0x0][0x280], RZ ;  /* 0x0000a00037147a25 */ /* 0x000fe200078e00ff */
[----:B------:R-:W-:Y:S01]  /*5be0*/  ISETP.NE.AND P0, PT, RZ, UR4, PT ;  /* 0x00000004ff007c0c */ /* 0x000fe2000bf05270 */
[----:B------:R-:W-:Y:S01]  /*5bf0*/  BSSY B2, `(.L_x_597) ;  /* 0x0000973000027945 */ /* 0x000fe20003800000 */
[----:B------:R-:W-:Y:S01]  /*5c00*/  LEA R11, R0, R11, 0x5 ;  /* 0x0000000b000b7211 */ /* 0x000fe200078e28ff */
[C---:B------:R-:W-:Y:S01]  /*5c10*/  IMAD R13, R12.reuse, c[0x0][0x280], RZ ;  /* 0x0000a0000c0d7a24 */ /* 0x040fe200078e02ff */
        /* <DEDUP_REMOVED lines=8> */
[----:B------:R-:W-:Y:S01]  /*5ca0*/  ISETP.NE.AND P2, PT, R226, 0x1, PT ;  /* 0x00000001e200780c */ /* 0x000fe20003f45270 */
[----:B------:R-:W-:Y:S01]  /*5cb0*/  IMAD.MOV.U32 R18, RZ, RZ, R16 ;  /* 0x000000ffff127224 */ /* 0x000fe200078e0010 */
[----:B------:R-:W-:Y:S01]  /*5cc0*/  MOV R22, R20 ;  /* 0x0000001400167202 */ /* 0x000fe20000000f00 */
[----:B------:R-:W-:Y:S01]  /*5cd0*/  BSSY B0, `(.L_x_599) ;  /* 0x0000047000007945 */ /* 0x000fe20003800000 */
[----:B------:R-:W-:Y:S01]  /*5ce0*/  IMAD.SHL.U32 R14, R0, 0x4, RZ ;  /* 0x00000004000e7824 */ /* 0x000fe200078e00ff */
        /* <DEDUP_REMOVED lines=8> */
[----:B------:R-:W-:Y:S01]  /*5d70*/  @P2 IMAD.HI.U32 R12, R11, c[0x0][0x2c8], RZ ;  /* 0x0000b2000b0c2a27 */ /* 0x000fe200078e00ff */
[----:B------:R-:W-:-:S04]  /*5d80*/  CS2R R106, SRZ ;  /* 0x00000000006a7805 */ /* 0x000fc8000001ff00 */
[----:B------:R-:W-:-:S04]  /*5d90*/  @P2 SHF.R.U32.HI R11, RZ, c[0x0][0x2cc], R12 ;  /* 0x0000b300ff0b2a19 */ /* 0x000fc8000001160c */
[----:B------:R-:W-:Y:S01]  /*5da0*/  SHF.R.S32.HI R13, RZ, 0x1f, R11 ;  /* 0x0000001fff0d7819 */ /* 0x000fe2000001140b */
[----:B------:R-:W-:-:S04]  /*5db0*/  IMAD.WIDE.U32 R20, R11, c[0x0][0x280], R22 ;  /* 0x0000a0000b147a25 */ /* 0x000fc800078e0016 */
[C---:B------:R-:W-:Y:S02]  /*5dc0*/  IMAD R12, R13.reuse, c[0x0][0x280], RZ ;  /* 0x0000a0000d0c7a24 */ /* 0x040fe400078e02ff */
[----:B------:R-:W-:Y:S02]  /*5dd0*/  IMAD R13, R13, c[0x0][0x290], RZ ;  /* 0x0000a4000d0d7a24 */ /* 0x000fe400078e02ff */
[C---:B------:R-:W-:Y:S02]  /*5de0*/  IMAD R12, R11.reuse, c[0x0][0x284], R12 ;  /* 0x0000a1000b0c7a24 */ /* 0x040fe400078e020c */
[----:B------:R-:W-:-:S03]  /*5df0*/  IMAD.WIDE.U32 R18, R11, c[0x0][0x290], R18 ;  /* 0x0000a4000b127a25 */ /* 0x000fc600078e0012 */
[----:B------:R-:W-:Y:S01]  /*5e00*/  IADD3 R22, R21, R12, RZ ;  /* 0x0000000c15167210 */ /* 0x000fe20007ffe0ff */
[----:B------:R-:W-:Y:S01]  /*5e10*/  IMAD R13, R11, c[0x0][0x294], R13 ;  /* 0x0000a5000b0d7a24 */ /* 0x000fe200078e020d */
[----:B------:R-:W-:-:S04]  /*5e20*/  LEA R12, P0, R20, c[0x0][0x270], 0x1 ;  /* 0x00009c00140c7a11 */ /* 0x000fc800078008ff */
[----:B------:R-:W-:Y:S02]  /*5e30*/  LEA.HI.X R22, R20, c[0x0][0x274], R22, 0x1, P0 ;  /* 0x00009d0014167a11 */ /* 0x000fe400000f0c16 */
[----:B------:R-:W-:Y:S01]  /*5e40*/  IADD3 R16, R19, R13, RZ ;  /* 0x0000000d13107210 */ /* 0x000fe20007ffe0ff */
[----:B------:R1:W2:Y:S01]  /*5e50*/  SHFL.IDX PT, R20, R12, RZ, 0x181f ;  /* 0x00181fff0c147589 */ /* 0x0002a200000e0000 */
[----:B------:R-:W-:-:S03]  /*5e60*/  LEA R11, P0, R18, c[0x0][0x288], 0x1 ;  /* 0x0000a200120b7a11 */ /* 0x000fc600078008ff */
[----:B------:R1:W3:Y:S01]  /*5e70*/  SHFL.IDX PT, R21, R22, RZ, 0x181f ;  /* 0x00181fff16157589 */ /* 0x0002e200000e0000 */
[----:B------:R-:W-:-:S03]  /*5e80*/  LEA.HI.X R16, R18, c[0x0][0x28c], R16, 0x1, P0 ;  /* 0x0000a30012107a11 */ /* 0x000fc600000f0c10 */
[----:B------:R1:W4:Y:S04]  /*5e90*/  SHFL.IDX PT, R18, R11, RZ, 0x181f ;  /* 0x00181fff0b127589 */ /* 0x00032800000e0000 */
[----:B------:R1:W1:Y:S01]  /*5ea0*/  SHFL.IDX PT, R19, R16, RZ, 0x181f ;  /* 0x00181fff10137589 */ /* 0x00026200000e0000 */
[----:B------:R-:W-:Y:S05]  /*5eb0*/  @P1 BRA `(.L_x_600) ;  /* 0x0000028000001947 */ /* 0x000fea0003800000 */
[C---:B------:R-:W-:Y:S01]  /*5ec0*/  ISETP.GE.AND P0, PT, R14.reuse, c[0x0][0x27c], PT ;  /* 0x00009f000e007a0c */ /* 0x040fe20003f06270 */
[----:B------:R-:W-:Y:S01]  /*5ed0*/  CS2R R102, SRZ ;  /* 0x0000000000667805 */ /* 0x000fe2000001ff00 */
[----:B------:R-:W-:Y:S01]  /*5ee0*/  CS2R R106, SRZ ;  /* 0x00000000006a7805 */ /* 0x000fe2000001ff00 */
[----:B------:R-:W-:-:S10]  /*5ef0*/  IADD3 R13, R14, 0x20, RZ ;  /* 0x000000200e0d7810 */ /* 0x000fd40007ffe0ff */
[----:B--23--:R-:W-:-:S04]  /*5f00*/  @!P0 IMAD.WIDE R26, R14, 0x2, R20 ;  /* 0x000000020e1a8825 */ /* 0x00cfc800078e0214 */
        /* <DEDUP_REMOVED lines=20> */
[----:B-1----:R-:W-:-:S04]  /*6050*/  @!P0 IMAD.WIDE R24, R13, 0x2, R20 ;  /* 0x000000020d188825 */ /* 0x002fc800078e0214 */
[----:B--2---:R-:W-:Y:S01]  /*6060*/  @!P0 IMAD.WIDE R26, R13, 0x2, R18 ;  /* 0x000000020d1a8825 */ /* 0x004fe200078e0212 */
        /* <DEDUP_REMOVED lines=13> */
.L_x_600:
[----:B------:R-:W-:Y:S05]  /*6140*/  BSYNC B0 ;  /* 0x0000000000007941 */ /* 0x000fea0003800000 */
.L_x_599:
[----:B------:R-:W-:Y:S01]  /*6150*/  ISETP.NE.AND P0, PT, R15, RZ, PT ;  /* 0x000000ff0f00720c */ /* 0x000fe20003f05270 */
[----:B-1--45:R-:W-:Y:S01]  /*6160*/  IMAD.MOV.U32 R18, RZ, RZ, R116 ;  /* 0x000000ffff127224 */ /* 0x032fe200078e0074 */
[----:B------:R-:W-:Y:S01]  /*6170*/  MOV R23, R114 ;  /* 0x0000007200177202 */ /* 0x000fe20000000f00 */
[----:B------:R-:W-:Y:S01]  /*6180*/  IMAD.MOV.U32 R17, RZ, RZ, R117 ;  /* 0x000000ffff117224 */ /* 0x000fe200078e0075 */
[----:B---3--:R1:W3:Y:S01]  /*6190*/  SHFL.IDX PT, R21, R22, 0x1, 0x181f ;  /* 0x00381f0016157f89 */ /* 0x0082e200000e0000 */
[----:B------:R-:W-:Y:S01]  /*61a0*/  IMAD.MOV.U32 R15, RZ, RZ, R120 ;  /* 0x000000ffff0f7224 */ /* 0x000fe200078e0078 */
[----:B------:R-:W-:Y:S01]  /*61b0*/  BSSY B0, `(.L_x_601) ;  /* 0x000004a000007945 */ /* 0x000fe20003800000 */
[----:B------:R-:W-:Y:S01]  /*61c0*/  IMAD.MOV.U32 R13, RZ, RZ, R121 ;  /* 0x000000ffff0d7224 */ /* 0x000fe200078e0079 */
[----:B------:R-:W-:Y:S01]  /*61d0*/  PRMT R79, R17, 0x5410, R18 ;  /* 0x00005410114f7816 */ /* 0x000fe20000000012 */
[----:B------:R-:W-:Y:S01]  /*61e0*/  IMAD.MOV.U32 R17, RZ, RZ, R125 ;  /* 0x000000ffff117224 */ /* 0x000fe200078e007d */
[----:B------:R-:W-:Y:S01]  /*61f0*/  MOV R18, R124 ;  /* 0x0000007c00127202 */ /* 0x000fe20000000f00 */
[----:B--2---:R1:W2:Y:S01]  /*6200*/  SHFL.IDX PT, R20, R12, 0x1, 0x181f ;  /* 0x00381f000c147f89 */ /* 0x0042a200000e0000 */
[----:B------:R-:W-:Y:S01]  /*6210*/  PRMT R87, R13, 0x5410, R15 ;  /* 0x000054100d577816 */ /* 0x000fe2000000000f */
[----:B------:R-:W-:Y:S01]  /*6220*/  IMAD.MOV.U32 R15, RZ, RZ, R102 ;  /* 0x000000ffff0f7224 */ /* 0x000fe200078e0066 */
[----:B------:R-:W-:Y:S01]  /*6230*/  PRMT R93, R17, 0x5410, R18 ;  /* 0x00005410115d7816 */ /* 0x000fe20000000012 */
[----:B------:R-:W-:Y:S01]  /*6240*/  IMAD.MOV.U32 R13, RZ, RZ, R103 ;  /* 0x000000ffff0d7224 */ /* 0x000fe200078e0067 */
[----:B------:R1:W4:Y:S01]  /*6250*/  SHFL.IDX PT, R19, R16, 0x1, 0x181f ;  /* 0x00381f0010137f89 */ /* 0x00032200000e0000 */
[----:B------:R-:W-:Y:S01]  /*6260*/  IMAD.MOV.U32 R17, RZ, RZ, R115 ;  /* 0x000000ffff117224 */ /* 0x000fe200078e0073 */
[----:B------:R-:W-:Y:S01]  /*6270*/  PRMT R101, R15, 0x7610, R101 ;  /* 0x000076100f657816 */ /* 0x000fe20000000065 */
[----:B------:R-:W-:Y:S01]  /*6280*/  IMAD.MOV.U32 R15, RZ, RZ, R118 ;  /* 0x000000ffff0f7224 */ /* 0x000fe200078e0076 */
[----:B------:R-:W-:Y:S01]  /*6290*/  PRMT R100, R13, 0x7610, R100 ;  /* 0x000076100d647816 */ /* 0x000fe20000000064 */
[----:B------:R1:W1:Y:S01]  /*62a0*/  SHFL.IDX PT, R18, R11, 0x1, 0x181f ;  /* 0x00381f000b127f89 */ /* 0x00026200000e0000 */
[----:B------:R-:W-:Y:S01]  /*62b0*/  MOV R13, R119 ;  /* 0x00000077000d7202 */ /* 0x000fe20000000f00 */
[----:B------:R-:W-:Y:S01]  /*62c0*/  CS2R R90, SRZ ;  /* 0x00000000005a7805 */ /* 0x000fe2000001ff00 */
[----:B------:R-:W-:Y:S01]  /*62d0*/  PRMT R78, R17, 0x5410, R23 ;  /* 0x00005410114e7816 */ /* 0x000fe20000000017 */
[----:B------:R-:W-:Y:S01]  /*62e0*/  IMAD.MOV.U32 R23, RZ, RZ, R122 ;  /* 0x000000ffff177224 */ /* 0x000fe200078e007a */
[----:B------:R-:W-:Y:S01]  /*62f0*/  PRMT R86, R13, 0x5410, R15 ;  /* 0x000054100d567816 */ /* 0x000fe2000000000f */
[----:B------:R-:W-:Y:S01]  /*6300*/  IMAD.MOV.U32 R17, RZ, RZ, R123 ;  /* 0x000000ffff117224 */ /* 0x000fe200078e007b */
[----:B------:R-:W-:Y:S01]  /*6310*/  MOV R15, R106 ;  /* 0x0000006a000f7202 */ /* 0x000fe20000000f00 */
[----:B------:R-:W-:Y:S01]  /*6320*/  IMAD.MOV.U32 R13, RZ, RZ, R107 ;  /* 0x000000ffff0d7224 */ /* 0x000fe200078e006b */
[----:B------:R-:W-:Y:S01]  /*6330*/  CS2R R96, SRZ ;  /* 0x0000000000607805 */ /* 0x000fe2000001ff00 */
[----:B------:R-:W-:Y:S01]  /*6340*/  CS2R R112, SRZ ;  /* 0x0000000000707805 */ /* 0x000fe2000001ff00 */
[----:B------:R-:W-:Y:S01]  /*6350*/  PRMT R92, R17, 0x5410, R23 ;  /* 0x00005410115c7816 */ /* 0x000fe20000000017 */
[----:B------:R-:W-:Y:S01]  /*6360*/  CS2R R82, SRZ ;  /* 0x0000000000527805 */ /* 0x000fe2000001ff00 */
[----:B------:R-:W-:Y:S01]  /*6370*/  PRMT R99, R15, 0x7610, R99 ;  /* 0x000076100f637816 */ /* 0x000fe20000000063 */
[----:B------:R-:W-:Y:S01]  /*6380*/  CS2R R88, SRZ ;  /* 0x0000000000587805 */ /* 0x000fe2000001ff00 */
[----:B------:R-:W-:Y:S01]  /*6390*/  PRMT R98, R13, 0x7610, R98 ;  /* 0x000076100d627816 */ /* 0x000fe20000000062 */
[----:B------:R-:W-:Y:S01]  /*63a0*/  CS2R R94, SRZ ;  /* 0x00000000005e7805 */ /* 0x000fe2000001ff00 */
[----:B------:R-:W-:Y:S01]  /*63b0*/  CS2R R108, SRZ ;  /* 0x00000000006c7805 */ /* 0x000fe2000001ff00 */
[----:B------:R-:W-:Y:S05]  /*63c0*/  @P0 BRA `(.L_x_602) ;  /* 0x0000028000000947 */ /* 0x000fea0003800000 */
[C---:B--23--:R-:W-:Y:S01]  /*63d0*/  ISETP.GE.AND P0, PT, R14.reuse, c[0x0][0x27c], PT ;  /* 0x00009f000e007a0c */ /* 0x04cfe20003f06270 */
[----:B------:R-:W-:Y:S01]  /*63e0*/  CS2R R112, SRZ ;  /* 0x0000000000707805 */ /* 0x000fe2000001ff00 */
[----:B------:R-:W-:Y:S01]  /*63f0*/  CS2R R108, SRZ ;  /* 0x00000000006c7805 */ /* 0x000fe2000001ff00 */
[----:B------:R-:W-:-:S10]  /*6400*/  IADD3 R15, R14, 0x20, RZ ;  /* 0x000000200e0f7810 */ /* 0x000fd40007ffe0ff */
[----:B------:R-:W-:-:S04]  /*6410*/  @!P0 IMAD.WIDE R26, R14, 0x2, R20 ;  /* 0x000000020e1a8825 */ /* 0x000fc800078e0214 */
        /* <DEDUP_REMOVED lines=8> */
[----:B------:R-:W-:Y:S02]  /*64a0*/  @!P0 LOP3.LUT R13, R13, 0xfffffffc, RZ, 0xc0, !PT ;  /* 0xfffffffc0d0d8812 */ /* 0x000fe400078ec0ff */
[----:B------:R-:W-:-:S03]  /*64b0*/  IADD3 R15, R14, 0x40, RZ ;  /* 0x000000400e0f7810 */ /* 0x000fc60007ffe0ff */
        /* <DEDUP_REMOVED lines=11> */
[----:B-1----:R-:W-:-:S04]  /*6570*/  @!P0 IMAD.WIDE R24, R13, 0x2, R20 ;  /* 0x000000020d188825 */ /* 0x002fc800078e0214 */
[----:B--2---:R-:W-:Y:S01]  /*6580*/  @!P0 IMAD.WIDE R26, R13, 0x2, R18 ;  /* 0x000000020d1a8825 */ /* 0x004fe200078e0212 */
        /* <DEDUP_REMOVED lines=12> */
.L_x_602:
[----:B--23--:R-:W-:Y:S05]  /*6650*/  BSYNC B0 ;  /* 0x0000000000007941 */ /* 0x00cfea0003800000 */
.L_x_601:
[----:B------:R-:W-:Y:S01]  /*6660*/  ISETP.NE.AND P0, PT, R10, RZ, PT ;  /* 0x000000ff0a00720c */ /* 0x000fe20003f05270 */
[----:B-----5:R-:W-:Y:S01]  /*6670*/  IMAD.MOV.U32 R17, RZ, RZ, R84 ;  /* 0x000000ffff117224 */ /* 0x020fe200078e0054 */
[----:B------:R-:W-:Y:S01]  /*6680*/  MOV R10, R91 ;  /* 0x0000005b000a7202 */ /* 0x000fe20000000f00 */
[----:B------:R-:W-:Y:S01]  /*6690*/  IMAD.MOV.U32 R15, RZ, RZ, R85 ;  /* 0x000000ffff0f7224 */ /* 0x000fe200078e0055 */
[----:B-1----:R1:W2:Y:S01]  /*66a0*/  SHFL.IDX PT, R25, R22, 0x2, 0x181f ;  /* 0x00581f0016197f89 */ /* 0x0022a200000e0000 */
[----:B------:R-:W-:Y:S01]  /*66b0*/  IMAD.MOV.U32 R13, RZ, RZ, R90 ;  /* 0x000000ffff0d7224 */ /* 0x000fe200078e005a */
[----:B------:R-:W-:Y:S01]  /*66c0*/  BSSY B0, `(.L_x_603) ;  /* 0x000004a000007945 */ /* 0x000fe20003800000 */
[----:B------:R-:W-:Y:S01]  /*66d0*/  CS2R R20, SRZ ;  /* 0x0000000000147805 */ /* 0x000fe2000001ff00 */
[----:B------:R-:W-:Y:S01]  /*66e0*/  PRMT R39, R15, 0x5410, R17 ;  /* 0x000054100f277816 */ /* 0x000fe20000000011 */
[----:B------:R-:W-:Y:S01]  /*66f0*/  IMAD.MOV.U32 R17, RZ, RZ, R96 ;  /* 0x000000ffff117224 */ /* 0x000fe200078e0060 */
[----:B------:R-:W-:Y:S01]  /*6700*/  PRMT R51, R10, 0x5410, R13 ;  /* 0x000054100a337816 */ /* 0x000fe2000000000d */
[----:B------:R-:W-:Y:S01]  /*6710*/  IMAD.MOV.U32 R15, RZ, RZ, R97 ;  /* 0x000000ffff0f7224 */ /* 0x000fe200078e0061 */
[----:B------:R-:W-:Y:S01]  /*6720*/  MOV R13, R112 ;  /* 0x00000070000d7202 */ /* 0x000fe20000000f00 */
[----:B------:R-:W-:Y:S01]  /*6730*/  IMAD.MOV.U32 R10, RZ, RZ, R113 ;  /* 0x000000ffff0a7224 */ /* 0x000fe200078e0071 */
[----:B------:R1:W3:Y:S01]  /*6740*/  SHFL.IDX PT, R24, R12, 0x2, 0x181f ;  /* 0x00581f000c187f89 */ /* 0x0002e200000e0000 */
[----:B------:R-:W-:Y:S01]  /*6750*/  CS2R R60, SRZ ;  /* 0x00000000003c7805 */ /* 0x000fe2000001ff00 */
[----:B------:R-:W-:Y:S01]  /*6760*/  PRMT R62, R15, 0x5410, R17 ;  /* 0x000054100f3e7816 */ /* 0x000fe20000000011 */
[----:B------:R-:W-:Y:S01]  /*6770*/  IMAD.MOV.U32 R17, RZ, RZ, R82 ;  /* 0x000000ffff117224 */ /* 0x000fe200078e0052 */
[----:B------:R-:W-:Y:S01]  /*6780*/  PRMT R65, R10, 0x5410, R13 ;  /* 0x000054100a417816 */ /* 0x000fe2000000000d */
[----:B------:R-:W-:Y:S01]  /*6790*/  IMAD.MOV.U32 R13, RZ, RZ, R88 ;  /* 0x000000ffff0d7224 */ /* 0x000fe200078e0058 */
[----:B------:R-:W-:Y:S01]  /*67a0*/  MOV R15, R83 ;  /* 0x00000053000f7202 */ /* 0x000fe20000000f00 */
[----:B------:R-:W-:Y:S01]  /*67b0*/  IMAD.MOV.U32 R10, RZ, RZ, R89 ;  /* 0x000000ffff0a7224 */ /* 0x000fe200078e0059 */
[----:B----4-:R1:W4:Y:S01]  /*67c0*/  SHFL.IDX PT, R19, R16, 0x2, 0x181f ;  /* 0x00581f0010137f89 */ /* 0x01032200000e0000 */
[----:B------:R-:W-:Y:S01]  /*67d0*/  CS2R R70, SRZ ;  /* 0x0000000000467805 */ /* 0x000fe2000001ff00 */
[----:B------:R-:W-:Y:S01]  /*67e0*/  PRMT R38, R15, 0x5410, R17 ;  /* 0x000054100f267816 */ /* 0x000fe20000000011 */
[----:B------:R-:W-:Y:S01]  /*67f0*/  IMAD.MOV.U32 R15, RZ, RZ, R95 ;  /* 0x000000ffff0f7224 */ /* 0x000fe200078e005f */
[----:B------:R-:W-:Y:S01]  /*6800*/  PRMT R50, R10, 0x5410, R13 ;  /* 0x000054100a327816 */ /* 0x000fe2000000000d */
[----:B------:R-:W-:Y:S01]  /*6810*/  IMAD.MOV.U32 R13, RZ, RZ, R108 ;  /* 0x000000ffff0d7224 */ /* 0x000fe200078e006c */
[----:B------:R-:W-:Y:S01]  /*6820*/  MOV R17, R94 ;  /* 0x0000005e00117202 */ /* 0x000fe20000000f00 */
[----:B------:R1:W1:Y:S01]  /*6830*/  SHFL.IDX PT, R18, R11, 0x2, 0x181f ;  /* 0x00581f000b127f89 */ /* 0x00026200000e0000 */
[----:B------:R-:W-:Y:S01]  /*6840*/  MOV R10, R109 ;  /* 0x0000006d000a7202 */ /* 0x000fe20000000f00 */
[----:B------:R-:W-:Y:S01]  /*6850*/  CS2R R74, SRZ ;  /* 0x00000000004a7805 */ /* 0x000fe2000001ff00 */
[----:B------:R-:W-:Y:S01]  /*6860*/  PRMT R55, R15, 0x5410, R17 ;  /* 0x000054100f377816 */ /* 0x000fe20000000011 */
[----:B------:R-:W-:Y:S01]  /*6870*/  CS2R R80, SRZ ;  /* 0x0000000000507805 */ /* 0x000fe2000001ff00 */
[----:B------:R-:W-:Y:S01]  /*6880*/  PRMT R63, R10, 0x5410, R13 ;  /* 0x000054100a3f7816 */ /* 0x000fe2000000000d */
[----:B------:R-:W-:Y:S01]  /*6890*/  CS2R R58, SRZ ;  /* 0x00000000003a7805 */ /* 0x000fe2000001ff00 */
[----:B------:R-:W-:Y:S01]  /*68a0*/  CS2R R66, SRZ ;  /* 0x0000000000427805 */ /* 0x000fe2000001ff00 */
        /* <DEDUP_REMOVED lines=43> */
.L_x_604:
[----:B--23--:R-:W-:Y:S05]  /*6b60*/  BSYNC B0 ;  /* 0x0000000000007941 */ /* 0x00cfea0003800000 */
.L_x_603:
[----:B------:R-:W-:Y:S01]  /*6b70*/  ISETP.NE.AND P0, PT, R9, RZ, PT ;  /* 0x000000ff0900720c */ /* 0x000fe20003f05270 */
[----:B-----5:R-:W-:Y:S01]  /*6b80*/  IMAD.MOV.U32 R10, RZ, RZ, R70 ;  /* 0x000000ffff0a7224 */ /* 0x020fe200078e0046 */
[----:B------:R-:W-:Y:S01]  /*6b90*/  MOV R9, R71 ;  /* 0x0000004700097202 */ /* 0x000fe20000000f00 */
[----:B------:R-:W2:Y:S01]  /*6ba0*/  SHFL.IDX PT, R23, R22, 0x3, 0x181f ;  /* 0x00781f0016177f89 */ /* 0x000ea200000e0000 */
[----:B------:R-:W-:Y:S01]  /*6bb0*/  IMAD.MOV.U32 R15, RZ, RZ, R60 ;  /* 0x000000ffff0f7224 */ /* 0x000fe200078e003c */
[----:B------:R-:W-:Y:S01]  /*6bc0*/  BSSY B0, `(.L_x_605) ;  /* 0x0000049000007945 */ /* 0x000fe20003800000 */
[----:B------:R-:W-:Y:S01]  /*6bd0*/  PRMT R33, R9, 0x5410, R10 ;  /* 0x0000541009217816 */ /* 0x000fe2000000000a */
[----:B------:R-:W-:Y:S01]  /*6be0*/  IMAD.MOV.U32 R9, RZ, RZ, R81 ;  /* 0x000000ffff097224 */ /* 0x000fe200078e0051 */
[----:B------:R-:W-:Y:S01]  /*6bf0*/  MOV R10, R80 ;  /* 0x00000050000a7202 */ /* 0x000fe20000000f00 */
[----:B-1----:R1:W3:Y:S01]  /*6c00*/  SHFL.IDX PT, R22, R12, 0x3, 0x181f ;  /* 0x00781f000c167f89 */ /* 0x0022e200000e0000 */
[----:B------:R-:W-:Y:S01]  /*6c10*/  IMAD.MOV.U32 R13, RZ, RZ, R61 ;  /* 0x000000ffff0d7224 */ /* 0x000fe200078e003d */
[----:B------:R-:W-:Y:S01]  /*6c20*/  CS2R R26, SRZ ;  /* 0x00000000001a7805 */ /* 0x000fe2000001ff00 */
[----:B------:R-:W-:Y:S01]  /*6c30*/  PRMT R37, R9, 0x5410, R10 ;  /* 0x0000541009257816 */ /* 0x000fe2000000000a */
[----:B------:R-:W4:Y:S01]  /*6c40*/  SHFL.IDX PT, R17, R16, 0x3, 0x181f ;  /* 0x00781f0010117f89 */ /* 0x000f2200000e0000 */
[----:B------:R-:W-:Y:S01]  /*6c50*/  IMAD.MOV.U32 R10, RZ, RZ, R66 ;  /* 0x000000ffff0a7224 */ /* 0x000fe200078e0042 */
[----:B------:R-:W-:Y:S01]  /*6c60*/  PRMT R31, R13, 0x5410, R15 ;  /* 0x000054100d1f7816 */ /* 0x000fe2000000000f */
[----:B------:R-:W-:Y:S01]  /*6c70*/  IMAD.MOV.U32 R9, RZ, RZ, R67 ;  /* 0x000000ffff097224 */ /* 0x000fe200078e0043 */
[----:B------:R2:W3:Y:S01]  /*6c80*/  SHFL.IDX PT, R16, R11, 0x3, 0x181f ;  /* 0x00781f000b107f89 */ /* 0x0004e200000e0000 */
[----:B------:R-:W-:Y:S01]  /*6c90*/  IMAD.MOV.U32 R15, RZ, RZ, R74 ;  /* 0x000000ffff0f7224 */ /* 0x000fe200078e004a */
[----:B------:R-:W-:Y:S01]  /*6ca0*/  CS2R R46, SRZ ;  /* 0x00000000002e7805 */ /* 0x000fe2000001ff00 */
[----:B------:R-:W-:Y:S01]  /*6cb0*/  IMAD.MOV.U32 R13, RZ, RZ, R75 ;  /* 0x000000ffff0d7224 */ /* 0x000fe200078e004b */
[----:B------:R-:W-:Y:S01]  /*6cc0*/  PRMT R32, R9, 0x5410, R10 ;  /* 0x0000541009207816 */ /* 0x000fe2000000000a */
[----:B------:R-:W-:Y:S01]  /*6cd0*/  IMAD.MOV.U32 R10, RZ, RZ, R76 ;  /* 0x000000ffff0a7224 */ /* 0x000fe200078e004c */
[----:B------:R-:W-:Y:S01]  /*6ce0*/  MOV R9, R77 ;  /* 0x0000004d00097202 */ /* 0x000fe20000000f00 */
[----:B------:R-:W-:Y:S01]  /*6cf0*/  CS2R R56, SRZ ;  /* 0x0000000000387805 */ /* 0x000fe2000001ff00 */
[----:B------:R-:W-:Y:S01]  /*6d00*/  PRMT R35, R13, 0x5410, R15 ;  /* 0x000054100d237816 */ /* 0x000fe2000000000f */
[----:B----4-:R-:W-:Y:S01]  /*6d10*/  CS2R R18, SRZ ;  /* 0x0000000000127805 */ /* 0x010fe2000001ff00 */
[----:B------:R-:W-:Y:S01]  /*6d20*/  PRMT R36, R9, 0x5410, R10 ;  /* 0x0000541009247816 */ /* 0x000fe2000000000a */
[----:B------:R-:W-:Y:S01]  /*6d30*/  CS2R R24, SRZ ;  /* 0x0000000000187805 */ /* 0x000fe2000001ff00 */
[----:B------:R-:W-:Y:S01]  /*6d40*/  CS2R R44, SRZ ;  /* 0x00000000002c7805 */ /* 0x000fe2000001ff00 */
[----:B------:R-:W-:Y:S01]  /*6d50*/  CS2R R48, SRZ ;  /* 0x0000000000307805 */ /* 0x000fe2000001ff00 */
[----:B-1----:R-:W-:Y:S01]  /*6d60*/  IMAD.MOV.U32 R12, RZ, RZ, R58 ;  /* 0x000000ffff0c7224 */ /* 0x002fe200078e003a */
[----:B--2---:R-:W-:-:S04]  /*6d70*/  MOV R11, R59 ;  /* 0x0000003b000b7202 */ /* 0x004fc80000000f00 */
[----:B------:R-:W-:Y:S01]  /*6d80*/  PRMT R30, R11, 0x5410, R12 ;  /* 0x000054100b1e7816 */ /* 0x000fe2000000000c */
[----:B------:R-:W-:Y:S01]  /*6d90*/  IMAD.MOV.U32 R11, RZ, RZ, R73 ;  /* 0x000000ffff0b7224 */ /* 0x000fe200078e0049 */
[----:B------:R-:W-:-:S04]  /*6da0*/  MOV R12, R72 ;  /* 0x00000048000c7202 */ /* 0x000fc80000000f00 */
[----:B------:R-:W-:Y:S01]  /*6db0*/  PRMT R34, R11, 0x5410, R12 ;  /* 0x000054100b227816 */ /* 0x000fe2000000000c */
[----:B------:R-:W-:Y:S05]  /*6dc0*/  @P0 BRA `(.L_x_606) ;  /* 0x0000028000000947 */ /* 0x000fea0003800000 */
[C---:B---3--:R-:W-:Y:S01]  /*6dd0*/  IADD3 R10, R14.reuse, 0x20, RZ ;  /* 0x000000200e0a7810 */ /* 0x048fe20007ffe0ff */
[----:B------:R-:W-:Y:S01]  /*6de0*/  CS2R R56, SRZ ;  /* 0x0000000000387805 */ /* 0x000fe2000001ff00 */
[----:B------:R-:W-:Y:S01]  /*6df0*/  ISETP.GE.AND P1, PT, R14, c[0x0][0x27c], PT ;  /* 0x00009f000e007a0c */ /* 0x000fe20003f26270 */
[----:B------:R-:W-:Y:S01]  /*6e00*/  CS2R R48, SRZ ;  /* 0x0000000000307805 */ /* 0x000fe2000001ff00 */
[----:B------:R-:W-:Y:S01]  /*6e10*/  ISETP.GE.AND P0, PT, R10, c[0x0][0x27c], PT ;  /* 0x00009f000a007a0c */ /* 0x000fe20003f06270 */
[----:B------:R-:W-:Y:S01]  /*6e20*/  CS2R R46, SRZ ;  /* 0x00000000002e7805 */ /* 0x000fe2000001ff00 */
[----:B------:R-:W-:-:S09]  /*6e30*/  CS2R R44, SRZ ;  /* 0x00000000002c7805 */ /* 0x000fd2000001ff00 */
[----:B------:R-:W-:Y:S02]  /*6e40*/  @!P1 IMAD.WIDE R12, R14, 0x2, R22 ;  /* 0x000000020e0c9825 */ /* 0x000fe400078e0216 */
[----:B------:R-:W-:-:S03]  /*6e50*/  @!P0 SHF.R.S32.HI R9, RZ, 0x1f, R10 ;  /* 0x0000001fff098819 */ /* 0x000fc6000001140a */
[----:B------:R1:W5:Y:S01]  /*6e60*/  @!P1 LD.E.64 R56, [R12.64] ;  /* 0x000000080c389980 */ /* 0x000362000c101b00 */
[----:B------:R-:W-:Y:S01]  /*6e70*/  @!P0 LEA.HI R9, R9, R10, RZ, 0x2 ;  /* 0x0000000a09098211 */ /* 0x000fe200078f10ff */
[----:B------:R-:W-:-:S03]  /*6e80*/  @!P1 IMAD.WIDE R10, R14, 0x2, R16 ;  /* 0x000000020e0a9825 */ /* 0x000fc600078e0210 */
[----:B------:R-:W-:Y:S02]  /*6e90*/  @!P0 LOP3.LUT R9, R9, 0xfffffffc, RZ, 0xc0, !PT ;  /* 0xfffffffc09098812 */ /* 0x000fe400078ec0ff */
[----:B------:R2:W5:Y:S03]  /*6ea0*/  @!P1 LD.E.64 R48, [R10.64] ;  /* 0x000000080a309980 */ /* 0x000566000c101b00 */
[----:B------:R-:W-:-:S04]  /*6eb0*/  @!P0 IMAD.WIDE R18, R9, 0x2, R22 ;  /* 0x0000000209128825 */ /* 0x000fc800078e0216 */
[----:B------:R-:W-:Y:S01]  /*6ec0*/  @!P0 IMAD.WIDE R20, R9, 0x2, R16 ;  /* 0x0000000209148825 */ /* 0x000fe200078e0210 */
[----:B------:R3:W5:Y:S04]  /*6ed0*/  @!P0 LD.E.64 R46, [R18.64] ;  /* 0x00000008122e8980 */ /* 0x000768000c101b00 */
[----:B------:R4:W5:Y:S01]  /*6ee0*/  @!P0 LD.E.64 R44, [R20.64] ;  /* 0x00000008142c8980 */ /* 0x000962000c101b00 */
[----:B-1----:R-:W-:-:S04]  /*6ef0*/  IADD3 R12, R14, 0x40, RZ ;  /* 0x000000400e0c7810 */ /* 0x002fc80007ffe0ff */
[----:B------:R-:W-:Y:S02]  /*6f00*/  ISETP.GE.AND P1, PT, R12, c[0x0][0x27c], PT ;  /* 0x00009f000c007a0c */ /* 0x000fe40003f26270 */
[----:B--2---:R-:W-:-:S04]  /*6f10*/  IADD3 R10, R14, 0x60, RZ ;  /* 0x000000600e0a7810 */ /* 0x004fc80007ffe0ff */
        /* <DEDUP_REMOVED lines=9> */
[----:B----4-:R-:W-:Y:S01]  /*6fb0*/  CS2R R20, SRZ ;  /* 0x0000000000147805 */ /* 0x010fe2000001ff00 */
[----:B------:R-:W-:Y:S01]  /*6fc0*/  CS2R R24, SRZ ;  /* 0x0000000000187805 */ /* 0x000fe2000001ff00 */
[----:B------:R-:W-:Y:S01]  /*6fd0*/  @!P1 IMAD.WIDE R10, R11, 0x2, R16 ;  /* 0x000000020b0a9825 */ /* 0x000fe200078e0210 */
[----:B---3--:R-:W-:Y:S02]  /*6fe0*/  CS2R R18, SRZ ;  /* 0x0000000000127805 */ /* 0x008fe4000001ff00 */
[----:B------:R1:W5:Y:S01]  /*6ff0*/  @!P1 LD.E.64 R26, [R12.64] ;  /* 0x000000080c1a9980 */ /* 0x000362000c101b00 */
[----:B------:R-:W-:-:S03]  /*7000*/  @!P0 IMAD.WIDE R22, R9, 0x2, R22 ;  /* 0x0000000209168825 */ /* 0x000fc600078e0216 */
[----:B------:R1:W5:Y:S01]  /*7010*/  @!P1 LD.E.64 R24, [R10.64] ;  /* 0x000000080a189980 */ /* 0x000362000c101b00 */
[----:B------:R-:W-:-:S03]  /*7020*/  @!P0 IMAD.WIDE R16, R9, 0x2, R16 ;  /* 0x0000000209108825 */ /* 0x000fc600078e0210 */
[----:B------:R1:W5:Y:S04]  /*7030*/  @!P0 LD.E.64 R20, [R22.64] ;  /* 0x0000000816148980 */ /* 0x000368000c101b00 */
[----:B------:R1:W5:Y:S02]  /*7040*/  @!P0 LD.E.64 R18, [R16.64] ;  /* 0x0000000810128980 */ /* 0x000364000c101b00 */
.L_x_606:
[----:B---3--:R-:W-:Y:S05]  /*7050*/  BSYNC B0 ;  /* 0x0000000000007941 */ /* 0x008fea0003800000 */
.L_x_605:
[----:B-----5:R-:W-:Y:S01]  /*7060*/  IMAD.MOV.U32 R9, RZ, RZ, R20 ;  /* 0x000000ffff097224 */ /* 0x020fe200078e0014 */
[----:B-1----:R-:W-:Y:S01]  /*7070*/  MOV R16, R47 ;  /* 0x0000002f00107202 */ /* 0x002fe20000000f00 */
[----:B------:R-:W-:Y:S01]  /*7080*/  IMAD.IADD R29, R8, 0x1, -R149 ;  /* 0x00000001081d7824 */ /* 0x000fe200078e0a95 */
[----:B------:R-:W-:-:S04]  /*7090*/  DEPBAR.LE SB0, 0x1 ;  /* 0x000080400000791a */ /* 0x000fc80000000000 */
[----:B------:R-:W-:Y:S01]  /*70a0*/  PRMT R13, R9, 0x7610, R13 ;  /* 0x00007610090d7816 */ /* 0x000fe2000000000d */
[----:B------:R-:W-:Y:S01]  /*70b0*/  IMAD.MOV.U32 R11, RZ, RZ, R26 ;  /* 0x000000ffff0b7224 */ /* 0x000fe200078e001a */
[----:B------:R-:W-:Y:S01]  /*70c0*/  IMNMX R29, R29, 0x80, PT ;  /* 0x000000801d1d7817 */ /* 0x000fe20003800200 */
[----:B------:R-:W-:Y:S01]  /*70d0*/  IMAD.MOV.U32 R10, RZ, RZ, R27 ;  /* 0x000000ffff0a7224 */ /* 0x000fe200078e001b */
[----:B------:R-:W-:Y:S01]  /*70e0*/  BSSY B1, `(.L_x_607) ;  /* 0x00000e3000017945 */ /* 0x000fe20003800000 */
[----:B------:R-:W-:Y:S01]  /*70f0*/  IMAD.MOV.U32 R9, RZ, RZ, R46 ;  /* 0x000000ffff097224 */ /* 0x000fe200078e002e */
[----:B------:R-:W-:Y:S01]  /*7100*/  BAR.SYNC.DEFER_BLOCKING 0x0 ;  /* 0x0000000000007b1d */ /* 0x000fe20000010000 */
[----:B------:R-:W-:Y:S01]  /*7110*/  IMAD.MOV.U32 R12, RZ, RZ, R21 ;  /* 0x000000ffff0c7224 */ /* 0x000fe200078e0015 */
[----:B------:R-:W-:Y:S01]  /*7120*/  PRMT R15, R10, 0x5410, R11 ;  /* 0x000054100a0f7816 */ /* 0x000fe2000000000b */
[----:B------:R-:W-:Y:S01]  /*7130*/  IMAD.MOV.U32 R11, RZ, RZ, R56 ;  /* 0x000000ffff0b7224 */ /* 0x000fe200078e0038 */
[----:B------:R-:W-:Y:S01]  /*7140*/  PRMT R17, R17, 0x5410, R9 ;  /* 0x0000541011117816 */ /* 0x000fe20000000009 */
[----:B------:R-:W-:Y:S01]  /*7150*/  IMAD.MOV.U32 R10, RZ, RZ, R57 ;  /* 0x000000ffff0a7224 */ /* 0x000fe200078e0039 */
[----:B------:R-:W-:Y:S01]  /*7160*/  PRMT R12, R12, 0x5410, R12 ;  /* 0x000054100c0c7816 */ /* 0x000fe2000000000c */
[----:B------:R-:W-:Y:S01]  /*7170*/  IMAD.MOV.U32 R9, RZ, RZ, R18 ;  /* 0x000000ffff097224 */ /* 0x000fe200078e0012 */
[----:B------:R-:W-:Y:S01]  /*7180*/  ISETP.GE.AND P0, PT, R40, R29, PT ;  /* 0x0000001d2800720c */ /* 0x000fe20003f06270 */
[----:B------:R-:W-:Y:S01]  /*7190*/  IMAD.MOV.U32 R8, RZ, RZ, R25 ;  /* 0x000000ffff087224 */ /* 0x000fe200078e0019 */
[----:B------:R-:W-:Y:S01]  /*71a0*/  PRMT R23, R10, 0x5410, R11 ;  /* 0x000054100a177816 */ /* 0x000fe2000000000b */
[----:B------:R-:W-:Y:S01]  /*71b0*/  IMAD.MOV.U32 R10, RZ, RZ, R19 ;  /* 0x000000ffff0a7224 */ /* 0x000fe200078e0013 */
[----:B------:R-:W-:Y:S01]  /*71c0*/  PRMT R12, R9, 0x7610, R12 ;  /* 0x00007610090c7816 */ /* 0x000fe2000000000c */
[----:B------:R-:W-:Y:S01]  /*71d0*/  IMAD.MOV.U32 R11, RZ, RZ, R44 ;  /* 0x000000ffff0b7224 */ /* 0x000fe200078e002c */
[----:B------:R-:W-:-:S02]  /*71e0*/  MOV R9, R24 ;  /* 0x0000001800097202 */ /* 0x000fc40000000f00 */
[----:B------:R-:W-:Y:S02]  /*71f0*/  PRMT R17, R16, 0x7610, R17 ;  /* 0x0000761010117816 */ /* 0x000fe40000000011 */
[----:B------:R-:W-:Y:S01]  /*7200*/  PRMT R16, R8, 0x5410, R9 ;  /* 0x0000541008107816 */ /* 0x000fe20000000009 */
[----:B------:R-:W-:Y:S01]  /*7210*/  IMAD.MOV.U32 R9, RZ, RZ, R48 ;  /* 0x000000ffff097224 */ /* 0x000fe200078e0030 */
[----:B------:R-:W-:Y:S01]  /*7220*/  PRMT R13, R13, 0x5410, R10 ;  /* 0x000054100d0d7816 */ /* 0x000fe2000000000a */
[----:B------:R-:W-:Y:S01]  /*7230*/  IMAD.MOV.U32 R8, RZ, RZ, R49 ;  /* 0x000000ffff087224 */ /* 0x000fe200078e0031 */
[----:B------:R-:W-:-:S04]  /*7240*/  MOV R10, R45 ;  /* 0x0000002d000a7202 */ /* 0x000fc80000000f00 */
        /* <DEDUP_REMOVED lines=8> */
[----:B------:R-:W-:Y:S02]  /*72d0*/  SHF.R.U32.HI R102, RZ, 0x10, R107 ;  /* 0x00000010ff667819 */ /* 0x000fe4000001166b */
[----:B------:R-:W-:Y:S02]  /*72e0*/  SHF.R.U32.HI R104, RZ, 0x10, R103 ;  /* 0x00000010ff687819 */ /* 0x000fe40000011667 */
[----:B------:R-:W-:Y:S02]  /*72f0*/  SHF.R.U64 R103, R106, 0x10, R107 ;  /* 0x000000106a677819 */ /* 0x000fe4000000126b */
        /* <DEDUP_REMOVED lines=41> */
.L_x_610:
[----:B------:R-:W-:Y:S05]  /*7590*/  BSYNC B0 ;  /* 0x0000000000007941 */ /* 0x000fea0003800000 */
.L_x_609:
        /* <DEDUP_REMOVED lines=12> */
[----:B------:R-:W-:-:S04]  /*7660*/  PRMT R93, R93, 0x5410, R124 ;  /* 0x000054105d5d7816 */ /* 0x000fc8000000007c */
[----:B------:R-:W-:Y:S01]  /*7670*/  LOP3.LUT R106, R93, 0xffff0000, RZ, 0xc0, !PT ;  /* 0xffff00005d6a7812 */ /* 0x000fe200078ec0ff */
[C---:B-1----:R-:W-:Y:S01]  /*7680*/  IMAD.U32 R101, R10.reuse, 0x10000, RZ ;  /* 0x000100000a657824 */ /* 0x042fe200078e00ff */
[----:B------:R-:W-:Y:S01]  /*7690*/  LOP3.LUT R100, R10, 0xffff0000, RZ, 0xc0, !PT ;  /* 0xffff00000a647812 */ /* 0x000fe200078ec0ff */
[C---:B------:R-:W-:Y:S01]  /*76a0*/  IMAD.U32 R10, R11.reuse, 0x10000, RZ ;  /* 0x000100000b0a7824 */ /* 0x040fe200078e00ff */
[C---:B------:R-:W-:Y:S02]  /*76b0*/  SHF.L.U32 R105, R8.reuse, 0x10, RZ ;  /* 0x0000001008697819 */ /* 0x040fe400000006ff */
[----:B------:R-:W-:Y:S01]  /*76c0*/  LOP3.LUT R104, R8, 0xffff0000, RZ, 0xc0, !PT ;  /* 0xffff000008687812 */ /* 0x000fe200078ec0ff */
[C---:B------:R-:W-:Y:S01]  /*76d0*/  IMAD.U32 R8, R92.reuse, 0x10000, RZ ;  /* 0x000100005c087824 */ /* 0x040fe200078e00ff */
        /* <DEDUP_REMOVED lines=30> */
.L_x_612:
[----:B------:R-:W-:Y:S05]  /*78c0*/  BSYNC B0 ;  /* 0x0000000000007941 */ /* 0x000fea0003800000 */
.L_x_611:
        /* <DEDUP_REMOVED lines=50> */
.L_x_614:
[----:B------:R-:W-:Y:S05]  /*7bf0*/  BSYNC B0 ;  /* 0x0000000000007941 */ /* 0x000fea0003800000 */
.L_x_613:
        /* <DEDUP_REMOVED lines=49> */
.L_x_608:
[----:B------:R-:W-:Y:S05]  /*7f10*/  BSYNC B1 ;  /* 0x0000000000017941 */ /* 0x000fea0003800000 */
.L_x_607:
        /* <DEDUP_REMOVED lines=53> */
.L_x_618:
[----:B------:R-:W-:Y:S05]  /*8270*/  BSYNC B0 ;  /* 0x0000000000007941 */ /* 0x000fea0003800000 */
.L_x_617:
        /* <DEDUP_REMOVED lines=50> */
.L_x_620:
[----:B------:R-:W-:Y:S05]  /*85a0*/  BSYNC B0 ;  /* 0x0000000000007941 */ /* 0x000fea0003800000 */
.L_x_619:
        /* <DEDUP_REMOVED lines=30> */
[C---:B------:R-:W-:Y:S01]  /*8790*/  SHF.L.U32 R11, R55.reuse, 0x10, RZ ;  /* 0x00000010370b7819 */ /* 0x040fe200000006ff */
        /* <DEDUP_REMOVED lines=19> */
.L_x_622:
[----:B------:R-:W-:Y:S05]  /*88d0*/  BSYNC B0 ;  /* 0x0000000000007941 */ /* 0x000fea0003800000 */
.L_x_621:
        /* <DEDUP_REMOVED lines=49> */
.L_x_616:
[----:B------:R-:W-:Y:S05]  /*8bf0*/  BSYNC B1 ;  /* 0x0000000000017941 */ /* 0x000fea0003800000 */
.L_x_615:
        /* <DEDUP_REMOVED lines=53> */
.L_x_626:
[----:B------:R-:W-:Y:S05]  /*8f50*/  BSYNC B0 ;  /* 0x0000000000007941 */ /* 0x000fea0003800000 */
.L_x_625:
        /* <DEDUP_REMOVED lines=50> */
.L_x_628:
[----:B------:R-:W-:Y:S05]  /*9280*/  BSYNC B0 ;  /* 0x0000000000007941 */ /* 0x000fea0003800000 */
.L_x_627:
        /* <DEDUP_REMOVED lines=50> */
.L_x_630:
[----:B------:R-:W-:Y:S05]  /*95b0*/  BSYNC B0 ;  /* 0x0000000000007941 */ /* 0x000fea0003800000 */
.L_x_629:
        /* <DEDUP_REMOVED lines=49> */
.L_x_624:
[----:B------:R-:W-:Y:S05]  /*98d0*/  BSYNC B1 ;  /* 0x0000000000017941 */ /* 0x000fea0003800000 */
.L_x_623:
[----:B-1----:R-:W-:-:S04]  /*98e0*/  IADD3 R8, R40, 0x60, RZ ;  /* 0x0000006028087810 */ /* 0x002fc80007ffe0ff */
        /* <DEDUP_REMOVED lines=51> */
.L_x_633:
[----:B------:R-:W-:Y:S05]  /*9c20*/  BSYNC B0 ;  /* 0x0000000000007941 */ /* 0x000fea0003800000 */
.L_x_632:
        /* <DEDUP_REMOVED lines=50> */
.L_x_635:
[----:B------:R-:W-:Y:S05]  /*9f50*/  BSYNC B0 ;  /* 0x0000000000007941 */ /* 0x000fea0003800000 */
.L_x_634:
        /* <DEDUP_REMOVED lines=50> */
.L_x_637:
[----:B------:R-:W-:Y:S05]  /*a280*/  BSYNC B0 ;  /* 0x0000000000007941 */ /* 0x000fea0003800000 */
.L_x_636:
[----:B------:R-:W-:-:S04]  /*a290*/  IADD3 R14, R14, 0x60, RZ ;  /* 0x000000600e0e7810 */ /* 0x000fc80007ffe0ff */
[----:B------:R-:W-:-:S13]  /*a2a0*/  ISETP.GE.AND P0, PT, R14, c[0x0][0x27c], PT ;  /* 0x00009f000e007a0c */ /* 0x000fda0003f06270 */
[----:B------:R-:W-:Y:S05]  /*a2b0*/  @P0 BRA `(.L_x_631) ;  /* 0x0000506000000947 */ /* 0x000fea0003800000 */
[----:B-1----:R-:W1:Y:S01]  /*a2c0*/  LDS.128 R8, [R126+0x1f080] ;  /* 0x01f080007e087984 */ /* 0x002e620000000c00 */
[----:B------:R-:W-:Y:S02]  /*a2d0*/  SHF.R.U64 R14, R20, 0x10, R21 ;  /* 0x00000010140e7819 */ /* 0x000fe40000001215 */
[--C-:B------:R-:W-:Y:S02]  /*a2e0*/  SHF.R.U64 R16, R18, 0x10, R19.reuse ;  /* 0x0000001012107819 */ /* 0x100fe40000001213 */
[----:B------:R-:W-:Y:S02]  /*a2f0*/  SHF.R.U32.HI R18, RZ, 0x10, R19 ;  /* 0x00000010ff127819 */ /* 0x000fe40000011613 */
[----:B------:R-:W-:Y:S02]  /*a300*/  SHF.R.U32.HI R15, RZ, 0x10, R21 ;  /* 0x00000010ff0f7819 */ /* 0x000fe40000011615 */
[C---:B------:R-:W-:Y:S02]  /*a310*/  PRMT R14, R13.reuse, 0x5410, R14 ;  /* 0x000054100d0e7816 */ /* 0x040fe4000000000e */
[----:B------:R-:W-:-:S02]  /*a320*/  PRMT R13, R13, 0x5432, R18 ;  /* 0x000054320d0d7816 */ /* 0x000fc40000000012 */
[C---:B------:R-:W-:Y:S02]  /*a330*/  PRMT R15, R12.reuse, 0x5432, R15 ;  /* 0x000054320c0f7816 */ /* 0x040fe4000000000f */
        /* <DEDUP_REMOVED lines=37> */
[----:B------:R1:W-:Y:S01]  /*a590*/  STS.128 [R126+0x1f080], R8 ;  /* 0x01f080087e007388 */ /* 0x0003e20000000c00 */
[----:B------:R-:W-:Y:S05]  /*a5a0*/  BRA `(.L_x_631) ;  /* 0x00004d7000007947 */ /* 0x000fea0003800000 */
.L_x_598:
[----:B------:R-:W-:Y:S01]  /*a5b0*/  ISETP.NE.AND P0, PT, R226, 0x1, PT ;  /* 0x00000001e200780c */ /* 0x000fe20003f05270 */
[----:B------:R-:W-:Y:S01]  /*a5c0*/  IMAD.MOV.U32 R21, RZ, RZ, R23 ;  /* 0x000000ffff157224 */ /* 0x000fe200078e0017 */
[----:B------:R-:W-:Y:S01]  /*a5d0*/  MOV R17, R19 ;  /* 0x0000001300117202 */ /* 0x000fe20000000f00 */
        /* <DEDUP_REMOVED lines=10> */
[----:B------:R-:W-:-:S05]  /*a680*/  @P0 IMAD.HI.U32 R12, R11, c[0x0][0x2c8], RZ ;  /* 0x0000b2000b0c0a27 */ /* 0x000fca00078e00ff */
[----:B------:R-:W-:-:S04]  /*a690*/  @P0 SHF.R.U32.HI R11, RZ, c[0x0][0x2cc], R12 ;  /* 0x0000b300ff0b0a19 */ /* 0x000fc8000001160c */
[----:B------:R-:W-:Y:S01]  /*a6a0*/  SHF.R.S32.HI R12, RZ, 0x1f, R11 ;  /* 0x0000001fff0c7819 */ /* 0x000fe2000001140b */
[----:B------:R-:W-:-:S04]  /*a6b0*/  IMAD.WIDE.U32 R20, R11, c[0x0][0x280], R20 ;  /* 0x0000a0000b147a25 */ /* 0x000fc800078e0014 */
[----:B------:R-:W-:Y:S01]  /*a6c0*/  IMAD R13, R12, c[0x0][0x280], RZ ;  /* 0x0000a0000c0d7a24 */ /* 0x000fe200078e02ff */
[----:B------:R-:W-:Y:S01]  /*a6d0*/  LEA R14, P0, R20, c[0x0][0x270], 0x1 ;  /* 0x00009c00140e7a11 */ /* 0x000fe200078008ff */
[----:B------:R-:W-:Y:S02]  /*a6e0*/  IMAD R12, R12, c[0x0][0x290], RZ ;  /* 0x0000a4000c0c7a24 */ /* 0x000fe400078e02ff */
[C---:B------:R-:W-:Y:S02]  /*a6f0*/  IMAD R13, R11.reuse, c[0x0][0x284], R13 ;  /* 0x0000a1000b0d7a24 */ /* 0x040fe400078e020d */
[----:B------:R-:W-:-:S04]  /*a700*/  IMAD.WIDE.U32 R16, R11, c[0x0][0x290], R16 ;  /* 0x0000a4000b107a25 */ /* 0x000fc800078e0010 */
[----:B------:R-:W-:Y:S02]  /*a710*/  IMAD.IADD R13, R21, 0x1, R13 ;  /* 0x00000001150d7824 */ /* 0x000fe400078e020d */
[----:B------:R-:W-:-:S03]  /*a720*/  IMAD R11, R11, c[0x0][0x294], R12 ;  /* 0x0000a5000b0b7a24 */ /* 0x000fc600078e020c */
        /* <DEDUP_REMOVED lines=16> */
[----:B--2---:R-:W-:-:S05]  /*a830*/  @!P0 IADD3 R22, P1, R20, R17, RZ ;  /* 0x0000001114168210 */ /* 0x004fca0007f3e0ff */
[----:B---3--:R-:W-:Y:S01]  /*a840*/  @!P0 IMAD.X R23, R21, 0x1, R16, P1 ;  /* 0x0000000115178824 */ /* 0x008fe200008e0610 */
[----:B----4-:R-:W-:-:S04]  /*a850*/  @!P0 IADD3 R24, P1, R18, R17, RZ ;  /* 0x0000001112188210 */ /* 0x010fc80007f3e0ff */
[----:B------:R2:W5:Y:S01]  /*a860*/  @!P0 LD.E.128 R100, [R22.64] ;  /* 0x0000000816648980 */ /* 0x000562000c101d00 */
[----:B-1----:R-:W-:-:S05]  /*a870*/  @!P0 IMAD.X R25, R19, 0x1, R16, P1 ;  /* 0x0000000113198824 */ /* 0x002fca00008e0610 */
        /* <DEDUP_REMOVED lines=13> */
.L_x_639:
[----:B------:R-:W-:Y:S05]  /*a950*/  BSYNC B0 ;  /* 0x0000000000007941 */ /* 0x000fea0003800000 */
.L_x_638:
[----:B------:R-:W-:Y:S01]  /*a960*/  ISETP.NE.AND P0, PT, R15, RZ, PT ;  /* 0x000000ff0f00720c */ /* 0x000fe20003f05270 */
[----:B--2--5:R-:W-:Y:S01]  /*a970*/  IMAD.MOV.U32 R16, RZ, RZ, R86 ;  /* 0x000000ffff107224 */ /* 0x024fe200078e0056 */
[----:B------:R-:W-:Y:S01]  /*a980*/  MOV R17, R85 ;  /* 0x0000005500117202 */ /* 0x000fe20000000f00 */
[----:B------:R-:W-:Y:S01]  /*a990*/  IMAD.MOV.U32 R15, RZ, RZ, R87 ;  /* 0x000000ffff0f7224 */ /* 0x000fe200078e0057 */
[----:B------:R2:W4:Y:S02]  /*a9a0*/  SHFL.IDX PT, R23, R13, 0x1, 0x181f ;  /* 0x00381f000d177f89 */ /* 0x00052400000e0000 */
[----:B----4-:R-:W-:Y:S01]  /*a9b0*/  IMAD.MOV.U32 R18, RZ, RZ, R84 ;  /* 0x000000ffff127224 */ /* 0x010fe200078e0054 */
        /* <DEDUP_REMOVED lines=8> */
[----:B------:R2:W4:Y:S01]  /*aa40*/  SHFL.IDX PT, R22, R14, 0x1, 0x181f ;  /* 0x00381f000e167f89 */ /* 0x00052200000e0000 */
[----:B------:R-:W-:Y:S01]  /*aa50*/  CS2R R78, SRZ ;  /* 0x00000000004e7805 */ /* 0x000fe2000001ff00 */
[----:B------:R-:W-:Y:S01]  /*aa60*/  PRMT R131, R15, 0x5410, R16 ;  /* 0x000054100f837816 */ /* 0x000fe20000000010 */
[----:B------:R-:W-:Y:S01]  /*aa70*/  IMAD.MOV.U32 R16, RZ, RZ, R82 ;  /* 0x000000ffff107224 */ /* 0x000fe200078e0052 */
[----:B------:R-:W-:Y:S01]  /*aa80*/  MOV R15, R83 ;  /* 0x00000053000f7202 */ /* 0x000fe20000000f00 */
[----:B---3--:R2:W3:Y:S01]  /*aa90*/  SHFL.IDX PT, R21, R11, 0x1, 0x181f ;  /* 0x00381f000b157f89 */ /* 0x0084e200000e0000 */
[----:B------:R-:W-:Y:S01]  /*aaa0*/  PRMT R130, R17, 0x5410, R18 ;  /* 0x0000541011827816 */ /* 0x000fe20000000012 */
[----:B------:R-:W-:Y:S01]  /*aab0*/  IMAD.MOV.U32 R17, RZ, RZ, R99 ;  /* 0x000000ffff117224 */ /* 0x000fe200078e0063 */
[----:B------:R-:W-:Y:S01]  /*aac0*/  PRMT R120, R15, 0x5410, R16 ;  /* 0x000054100f787816 */ /* 0x000fe20000000010 */
[----:B------:R-:W-:Y:S01]  /*aad0*/  IMAD.MOV.U32 R16, RZ, RZ, R80 ;  /* 0x000000ffff107224 */ /* 0x000fe200078e0050 */
[----:B------:R-:W-:Y:S01]  /*aae0*/  MOV R18, R98 ;  /* 0x0000006200127202 */ /* 0x000fe20000000f00 */
[----:B------:R-:W-:Y:S01]  /*aaf0*/  IMAD.MOV.U32 R15, RZ, RZ, R81 ;  /* 0x000000ffff0f7224 */ /* 0x000fe200078e0051 */
[----:B------:R2:W1:Y:S01]  /*ab00*/  SHFL.IDX PT, R20, R12, 0x1, 0x181f ;  /* 0x00381f000c147f89 */ /* 0x00046200000e0000 */
[----:B------:R-:W-:Y:S01]  /*ab10*/  CS2R R76, SRZ ;  /* 0x00000000004c7805 */ /* 0x000fe2000001ff00 */
[----:B------:R-:W-:Y:S01]  /*ab20*/  PRMT R129, R17, 0x5410, R18 ;  /* 0x0000541011817816 */ /* 0x000fe20000000012 */
[----:B------:R-:W-:Y:S01]  /*ab30*/  CS2R R58, SRZ ;  /* 0x00000000003a7805 */ /* 0x000fe2000001ff00 */
[----:B------:R-:W-:Y:S01]  /*ab40*/  PRMT R117, R15, 0x5410, R16 ;  /* 0x000054100f757816 */ /* 0x000fe20000000010 */
[----:B------:R-:W-:Y:S01]  /*ab50*/  IMAD.MOV.U32 R16, RZ, RZ, R96 ;  /* 0x000000ffff107224 */ /* 0x000fe200078e0060 */
[----:B------:R-:W-:Y:S01]  /*ab60*/  MOV R15, R97 ;  /* 0x00000061000f7202 */ /* 0x000fe20000000f00 */
[----:B------:R-:W-:Y:S01]  /*ab70*/  CS2R R56, SRZ ;  /* 0x0000000000387805 */ /* 0x000fe2000001ff00 */
[----:B------:R-:W-:Y:S01]  /*ab80*/  CS2R R74, SRZ ;  /* 0x00000000004a7805 */ /* 0x000fe2000001ff00 */
[----:B------:R-:W-:Y:S01]  /*ab90*/  CS2R R72, SRZ ;  /* 0x0000000000487805 */ /* 0x000fe2000001ff00 */
[----:B------:R-:W-:Y:S01]  /*aba0*/  PRMT R128, R15, 0x5410, R16 ;  /* 0x000054100f807816 */ /* 0x000fe20000000010 */
        /* <DEDUP_REMOVED lines=8> */
[----:B----4-:R-:W-:-:S05]  /*ac30*/  @!P0 IADD3 R18, P1, R22, R15, RZ ;  /* 0x0000000f16128210 */ /* 0x010fca0007f3e0ff */
[----:B-1----:R-:W-:Y:S01]  /*ac40*/  @!P0 IMAD.X R19, R23, 0x1, R16, P1 ;  /* 0x0000000117138824 */ /* 0x002fe200008e0610 */
[----:B------:R-:W-:-:S04]  /*ac50*/  @!P0 IADD3 R24, P1, R20, R15, RZ ;  /* 0x0000000f14188210 */ /* 0x000fc80007f3e0ff */
[----:B------:R1:W5:Y:S01]  /*ac60*/  @!P0 LD.E.128 R76, [R18.64] ;  /* 0x00000008124c8980 */ /* 0x000362000c101d00 */
[----:B---3--:R-:W-:-:S05]  /*ac70*/  @!P0 IMAD.X R25, R21, 0x1, R16, P1 ;  /* 0x0000000115198824 */ /* 0x008fca00008e0610 */
        /* <DEDUP_REMOVED lines=13> */
.L_x_641:
[----:B------:R-:W-:Y:S05]  /*ad50*/  BSYNC B0 ;  /* 0x0000000000007941 */ /* 0x000fea0003800000 */
.L_x_640:
[----:B------:R-:W-:Y:S01]  /*ad60*/  ISETP.NE.AND P0, PT, R10, RZ, PT ;  /* 0x000000ff0a00720c */ /* 0x000fe20003f05270 */
[----:B-----5:R-:W-:Y:S01]  /*ad70*/  IMAD.MOV.U32 R17, RZ, RZ, R62 ;  /* 0x000000ffff117224 */ /* 0x020fe200078e003e */
[----:B------:R-:W-:Y:S01]  /*ad80*/  MOV R10, R61 ;  /* 0x0000003d000a7202 */ /* 0x000fe20000000f00 */
[----:B------:R-:W-:Y:S01]  /*ad90*/  IMAD.MOV.U32 R16, RZ, RZ, R63 ;  /* 0x000000ffff107224 */ /* 0x000fe200078e003f */
[----:B-1-3--:R1:W3:Y:S01]  /*ada0*/  SHFL.IDX PT, R21, R13, 0x2, 0x181f ;  /* 0x00581f000d157f89 */ /* 0x00a2e200000e0000 */
[----:B------:R-:W-:Y:S01]  /*adb0*/  IMAD.MOV.U32 R15, RZ, RZ, R60 ;  /* 0x000000ffff0f7224 */ /* 0x000fe200078e003c */
[----:B------:R-:W-:Y:S01]  /*adc0*/  BSSY B0, `(.L_x_642) ;  /* 0x000003b000007945 */ /* 0x000fe20003800000 */
[----:B----4-:R-:W-:Y:S01]  /*add0*/  CS2R R22, SRZ ;  /* 0x0000000000167805 */ /* 0x010fe2000001ff00 */
        /* <DEDUP_REMOVED lines=10> */
[----:B------:R-:W-:Y:S01]  /*ae80*/  PRMT R115, R10, 0x5410, R15 ;  /* 0x000054100a737816 */ /* 0x000fe2000000000f */
[----:B------:R-:W-:Y:S01]  /*ae90*/  IMAD.MOV.U32 R15, RZ, RZ, R56 ;  /* 0x000000ffff0f7224 */ /* 0x000fe200078e0038 */
[----:B------:R-:W-:Y:S01]  /*aea0*/  MOV R16, R59 ;  /* 0x0000003b00107202 */ /* 0x000fe20000000f00 */
[----:B------:R-:W-:Y:S01]  /*aeb0*/  IMAD.MOV.U32 R10, RZ, RZ, R57 ;  /* 0x000000ffff0a7224 */ /* 0x000fe200078e0039 */
[----:B------:R1:W2:Y:S01]  /*aec0*/  SHFL.IDX PT, R19, R11, 0x2, 0x181f ;  /* 0x00581f000b137f89 */ /* 0x0002a200000e0000 */
        /* <DEDUP_REMOVED lines=17> */
[----:B---34-:R-:W-:Y:S01]  /*afe0*/  ISETP.GE.AND P0, PT, R71, c[0x0][0x27c], PT ;  /* 0x00009f0047007a0c */ /* 0x018fe20003f06270 */
[----:B------:R-:W-:Y:S01]  /*aff0*/  CS2R R50, SRZ ;  /* 0x0000000000327805 */ /* 0x000fe2000001ff00 */
[----:B------:R-:W-:Y:S01]  /*b000*/  CS2R R48, SRZ ;  /* 0x0000000000307805 */ /* 0x000fe2000001ff00 */
[----:B------:R-:W-:Y:S01]  /*b010*/  CS2R R46, SRZ ;  /* 0x00000000002e7805 */ /* 0x000fe2000001ff00 */
[----:B------:R-:W-:-:S09]  /*b020*/  CS2R R44, SRZ ;  /* 0x00000000002c7805 */ /* 0x000fd2000001ff00 */
[C---:B------:R-:W-:Y:S01]  /*b030*/  @!P0 IMAD.SHL.U32 R10, R71.reuse, 0x2, RZ ;  /* 0x00000002470a8824 */ /* 0x040fe200078e00ff */
[----:B------:R-:W-:-:S04]  /*b040*/  @!P0 SHF.L.U64.HI R15, R71, 0x1, R119 ;  /* 0x00000001470f8819 */ /* 0x000fc80000010277 */
[----:B------:R-:W-:-:S05]  /*b050*/  @!P0 IADD3 R16, P1, R20, R10, RZ ;  /* 0x0000000a14108210 */ /* 0x000fca0007f3e0ff */
[----:B------:R-:W-:Y:S01]  /*b060*/  @!P0 IMAD.X R17, R21, 0x1, R15, P1 ;  /* 0x0000000115118824 */ /* 0x000fe200008e060f */
[----:B-1----:R-:W-:-:S04]  /*b070*/  @!P0 IADD3 R24, P1, R18, R10, RZ ;  /* 0x0000000a12188210 */ /* 0x002fc80007f3e0ff */
[----:B------:R1:W5:Y:S01]  /*b080*/  @!P0 LD.E.128 R48, [R16.64] ;  /* 0x0000000810308980 */ /* 0x000362000c101d00 */
[----:B--2---:R-:W-:-:S05]  /*b090*/  @!P0 IMAD.X R25, R19, 0x1, R15, P1 ;  /* 0x0000000113198824 */ /* 0x004fca00008e060f */
        /* <DEDUP_REMOVED lines=13> */
.L_x_643:
[----:B---34-:R-:W-:Y:S05]  /*b170*/  BSYNC B0 ;  /* 0x0000000000007941 */ /* 0x018fea0003800000 */
.L_x_642:
[----:B------:R-:W-:Y:S01]  /*b180*/  ISETP.NE.AND P0, PT, R9, RZ, PT ;  /* 0x000000ff0900720c */ /* 0x000fe20003f05270 */
[----:B-----5:R-:W-:Y:S01]  /*b190*/  IMAD.MOV.U32 R10, RZ, RZ, R38 ;  /* 0x000000ffff0a7224 */ /* 0x020fe200078e0026 */
[----:B------:R-:W-:Y:S01]  /*b1a0*/  MOV R15, R37 ;  /* 0x00000025000f7202 */ /* 0x000fe20000000f00 */
[----:B------:R-:W-:Y:S01]  /*b1b0*/  IMAD.MOV.U32 R9, RZ, RZ, R39 ;  /* 0x000000ffff097224 */ /* 0x000fe200078e0027 */
[----:B------:R3:W4:Y:S01]  /*b1c0*/  SHFL.IDX PT, R67, R11, 0x3, 0x181f ;  /* 0x00781f000b437f89 */ /* 0x00072200000e0000 */
[----:B-1----:R-:W-:Y:S01]  /*b1d0*/  IMAD.MOV.U32 R16, RZ, RZ, R36 ;  /* 0x000000ffff107224 */ /* 0x002fe200078e0024 */
        /* <DEDUP_REMOVED lines=12> */
[----:B------:R-:W-:Y:S01]  /*b2a0*/  MOV R9, R35 ;  /* 0x0000002300097202 */ /* 0x000fe20000000f00 */
[----:B--2---:R-:W2:Y:S01]  /*b2b0*/  SHFL.IDX PT, R14, R14, 0x3, 0x181f ;  /* 0x00781f000e0e7f89 */ /* 0x004ea200000e0000 */
[----:B------:R-:W-:Y:S01]  /*b2c0*/  PRMT R107, R15, 0x5410, R16 ;  /* 0x000054100f6b7816 */ /* 0x000fe20000000010 */
[----:B------:R-:W-:Y:S01]  /*b2d0*/  CS2R R28, SRZ ;  /* 0x00000000001c7805 */ /* 0x000fe2000001ff00 */
[----:B------:R-:W-:Y:S01]  /*b2e0*/  PRMT R94, R9, 0x5410, R10 ;  /* 0x00005410095e7816 */ /* 0x000fe2000000000a */
[----:B------:R-:W-:Y:S01]  /*b2f0*/  IMAD.MOV.U32 R10, RZ, RZ, R32 ;  /* 0x000000ffff0a7224 */ /* 0x000fe200078e0020 */
[----:B------:R2:W2:Y:S01]  /*b300*/  SHFL.IDX PT, R15, R13, 0x3, 0x181f ;  /* 0x00781f000d0f7f89 */ /* 0x0004a200000e0000 */
[----:B------:R-:W-:Y:S01]  /*b310*/  IMAD.MOV.U32 R9, RZ, RZ, R33 ;  /* 0x000000ffff097224 */ /* 0x000fe200078e0021 */
[----:B------:R-:W-:Y:S01]  /*b320*/  CS2R R18, SRZ ;  /* 0x0000000000127805 */ /* 0x000fe2000001ff00 */
[----:B---3--:R-:W-:Y:S01]  /*b330*/  IMAD.MOV.U32 R11, RZ, RZ, R47 ;  /* 0x000000ffff0b7224 */ /* 0x008fe200078e002f */
[----:B------:R-:W-:Y:S01]  /*b340*/  CS2R R16, SRZ ;  /* 0x0000000000107805 */ /* 0x000fe2000001ff00 */
[----:B------:R-:W-:Y:S01]  /*b350*/  CS2R R26, SRZ ;  /* 0x00000000001a7805 */ /* 0x000fe2000001ff00 */
[----:B------:R-:W-:Y:S01]  /*b360*/  PRMT R93, R9, 0x5410, R10 ;  /* 0x00005410095d7816 */ /* 0x000fe2000000000a */
[----:B------:R-:W-:Y:S01]  /*b370*/  IMAD.MOV.U32 R10, RZ, RZ, R44 ;  /* 0x000000ffff0a7224 */ /* 0x000fe200078e002c */
[----:B------:R-:W-:Y:S01]  /*b380*/  MOV R9, R45 ;  /* 0x0000002d00097202 */ /* 0x000fe20000000f00 */
[----:B------:R-:W-:-:S03]  /*b390*/  CS2R R24, SRZ ;  /* 0x0000000000187805 */ /* 0x000fc6000001ff00 */
[----:B------:R-:W-:Y:S02]  /*b3a0*/  PRMT R105, R9, 0x5410, R10 ;  /* 0x0000541009697816 */ /* 0x000fe4000000000a */
[----:B-1----:R-:W-:-:S04]  /*b3b0*/  MOV R12, R46 ;  /* 0x0000002e000c7202 */ /* 0x002fc80000000f00 */
[----:B------:R-:W-:Y:S01]  /*b3c0*/  PRMT R106, R11, 0x5410, R12 ;  /* 0x000054100b6a7816 */ /* 0x000fe2000000000c */
[----:B------:R-:W-:Y:S05]  /*b3d0*/  @P0 BRA `(.L_x_645) ;  /* 0x0000019000000947 */ /* 0x000fea0003800000 */
[----:B----4-:R-:W-:Y:S01]  /*b3e0*/  ISETP.GE.AND P0, PT, R71, c[0x0][0x27c], PT ;  /* 0x00009f0047007a0c */ /* 0x010fe20003f06270 */
        /* <DEDUP_REMOVED lines=10> */
[----:B--2---:R-:W-:-:S05]  /*b490*/  @!P0 IADD3 R12, P1, R14, R9, RZ ;  /* 0x000000090e0c8210 */ /* 0x004fca0007f3e0ff */
[----:B------:R-:W-:Y:S01]  /*b4a0*/  @!P0 IMAD.X R13, R15, 0x1, R10, P1 ;  /* 0x000000010f0d8824 */ /* 0x000fe200008e060a */
[----:B------:R-:W-:-:S04]  /*b4b0*/  @!P0 IADD3 R88, P1, R66, R9, RZ ;  /* 0x0000000942588210 */ /* 0x000fc80007f3e0ff */
[----:B------:R1:W5:Y:S01]  /*b4c0*/  @!P0 LD.E.128 R28, [R12.64] ;  /* 0x000000080c1c8980 */ /* 0x000362000c101d00 */
[----:B------:R-:W-:Y:S01]  /*b4d0*/  @!P0 IMAD.X R89, R67, 0x1, R10, P1 ;  /* 0x0000000143598824 */ /* 0x000fe200008e060a */
        /* <DEDUP_REMOVED lines=9> */
.L_x_645:
[----:B----4-:R-:W-:Y:S05]  /*b570*/  BSYNC B0 ;  /* 0x0000000000007941 */ /* 0x010fea0003800000 */
.L_x_644:
[----:B-----5:R-:W-:Y:S01]  /*b580*/  IMAD.MOV.U32 R9, RZ, RZ, R22 ;  /* 0x000000ffff097224 */ /* 0x020fe200078e0016 */
[----:B------:R-:W-:-:S04]  /*b590*/  DEPBAR.LE SB0, 0x1 ;  /* 0x000080400000791a */ /* 0x000fc80000000000 */
[----:B-1----:R-:W-:Y:S01]  /*b5a0*/  IMAD.MOV.U32 R12, RZ, RZ, R23 ;  /* 0x000000ffff0c7224 */ /* 0x002fe200078e0017 */
[----:B------:R-:W-:Y:S01]  /*b5b0*/  BSSY B1, `(.L_x_646) ;  /* 0x00000fc000017945 */ /* 0x000fe20003800000 */
[----:B------:R-:W-:Y:S01]  /*b5c0*/  IMAD.IADD R92, R8, 0x1, -R149 ;  /* 0x00000001085c7824 */ /* 0x000fe200078e0a95 */
[----:B------:R-:W-:Y:S01]  /*b5d0*/  MOV R8, R17 ;  /* 0x0000001100087202 */ /* 0x000fe20000000f00 */
[----:B------:R-:W-:Y:S01]  /*b5e0*/  IMAD.MOV.U32 R11, RZ, RZ, R20 ;  /* 0x000000ffff0b7224 */ /* 0x000fe200078e0014 */
[----:B------:R-:W-:Y:S01]  /*b5f0*/  PRMT R70, R12, 0x5410, R9 ;  /* 0x000054100c467816 */ /* 0x000fe20000000009 */
[----:B------:R-:W-:Y:S01]  /*b600*/  IMAD.MOV.U32 R10, RZ, RZ, R21 ;  /* 0x000000ffff0a7224 */ /* 0x000fe200078e0015 */
[----:B------:R-:W-:Y:S01]  /*b610*/  MOV R9, R30 ;  /* 0x0000001e00097202 */ /* 0x000fe20000000f00 */
[----:B------:R-:W-:Y:S01]  /*b620*/  IMAD.MOV.U32 R12, RZ, RZ, R31 ;  /* 0x000000ffff0c7224 */ /* 0x000fe200078e001f */
[----:B------:R-:W-:Y:S02]  /*b630*/  IMNMX R92, R92, 0x80, PT ;  /* 0x000000805c5c7817 */ /* 0x000fe40003800200 */
[----:B------:R-:W-:Y:S01]  /*b640*/  PRMT R67, R10, 0x5410, R11 ;  /* 0x000054100a437816 */ /* 0x000fe2000000000b */
[----:B------:R-:W-:Y:S01]  /*b650*/  IMAD.MOV.U32 R11, RZ, RZ, R28 ;  /* 0x000000ffff0b7224 */ /* 0x000fe200078e001c */
[----:B------:R-:W-:Y:S01]  /*b660*/  PRMT R91, R91, 0x5410, R9 ;  /* 0x000054105b5b7816 */ /* 0x000fe20000000009 */
[----:B------:R-:W-:Y:S01]  /*b670*/  IMAD.MOV.U32 R10, RZ, RZ, R29 ;  /* 0x000000ffff0a7224 */ /* 0x000fe200078e001d */
[----:B------:R-:W-:Y:S01]  /*b680*/  MOV R9, R18 ;  /* 0x0000001200097202 */ /* 0x000fe20000000f00 */
[----:B------:R-:W-:Y:S01]  /*b690*/  BAR.SYNC.DEFER_BLOCKING 0x0 ;  /* 0x0000000000007b1d */ /* 0x000fe20000010000 */
[----:B------:R-:W-:-:S02]  /*b6a0*/  ISETP.GE.AND P0, PT, R40, R92, PT ;  /* 0x0000005c2800720c */ /* 0x000fc40003f06270 */
        /* <DEDUP_REMOVED lines=22> */
[--C-:B------:R-:W-:Y:S02]  /*b810*/  SHF.R.U64 R102, R102, 0x10, R103.reuse ;  /* 0x0000001066667819 */ /* 0x100fe40000001267 */
[----:B------:R-:W-:Y:S01]  /*b820*/  SHF.R.S32.HI R8, RZ, 0x1f, R10 ;  /* 0x0000001fff087819 */ /* 0x000fe2000001140a */
[----:B------:R-:W-:Y:S01]  /*b830*/  IMAD.SHL.U32 R9, R10, 0x8, RZ ;  /* 0x000000080a097824 */ /* 0x000fe200078e00ff */
[----:B------:R-:W-:-:S02]  /*b840*/  SHF.R.U32.HI R103, RZ, 0x10, R103 ;  /* 0x00000010ff677819 */ /* 0x000fc40000011667 */
[----:B------:R-:W-:Y:S02]  /*b850*/  LEA.HI R8, R8, R10, RZ, 0x3 ;  /* 0x0000000a08087211 */ /* 0x000fe400078f18ff */
[----:B------:R-:W-:Y:S02]  /*b860*/  LOP3.LUT R9, R125, 0x38, R9, 0xf8, !PT ;  /* 0x000000387d097812 */ /* 0x000fe400078ef809 */
[----:B------:R-:W-:Y:S01]  /*b870*/  SHF.R.U32.HI R97, RZ, 0x10, R97 ;  /* 0x00000010ff617819 */ /* 0x000fe20000011661 */
[----:B------:R-:W-:Y:S01]  /*b880*/  IMAD.SHL.U32 R8, R8, 0x400, RZ ;  /* 0x0000040008087824 */ /* 0x000fe200078e00ff */
[----:B------:R-:W-:Y:S02]  /*b890*/  LOP3.LUT R9, R9, R124, RZ, 0x3c, !PT ;  /* 0x0000007c09097212 */ /* 0x000fe400078e3cff */
[----:B------:R-:W-:Y:S02]  /*b8a0*/  PRMT R96, R128, 0x5432, R96 ;  /* 0x0000543280607816 */ /* 0x000fe40000000060 */
[----:B------:R-:W-:-:S02]  /*b8b0*/  LOP3.LUT R8, R8, 0x7fffe000, RZ, 0xc0, !PT ;  /* 0x7fffe00008087812 */ /* 0x000fc400078ec0ff */
[----:B------:R-:W-:Y:S01]  /*b8c0*/  PRMT R100, R130, 0x5432, R100 ;  /* 0x0000543282647816 */ /* 0x000fe20000000064 */
[----:B------:R-:W-:Y:S01]  /*b8d0*/  IMAD.U32 R139, R96, 0x10000, RZ ;  /* 0x00010000608b7824 */ /* 0x000fe200078e00ff */
[----:B------:R-:W-:Y:S02]  /*b8e0*/  IADD3 R127, R9, R8, R123 ;  /* 0x00000008097f7210 */ /* 0x000fe40007ffe07b */
[--C-:B------:R-:W-:Y:S01]  /*b8f0*/  SHF.R.U64 R98, R98, 0x10, R99.reuse ;  /* 0x0000001062627819 */ /* 0x100fe20000001263 */
[----:B------:R-:W-:Y:S01]  /*b900*/  IMAD.U32 R136, R100, 0x10000, RZ ;  /* 0x0001000064887824 */ /* 0x000fe200078e00ff */
[----:B------:R-:W-:Y:S01]  /*b910*/  SHF.R.U32.HI R99, RZ, 0x10, R99 ;  /* 0x00000010ff637819 */ /* 0x000fe20000011663 */
[----:B------:R-:W-:Y:S01]  /*b920*/  IMAD.SHL.U32 R127, R127, 0x2, RZ ;  /* 0x000000027f7f7824 */ /* 0x000fe200078e00ff */
[C---:B------:R-:W-:Y:S02]  /*b930*/  PRMT R102, R131.reuse, 0x5432, R102 ;  /* 0x0000543283667816 */ /* 0x040fe40000000066 */
[----:B------:R-:W-:-:S02]  /*b940*/  PRMT R103, R131, 0x5410, R103 ;  /* 0x0000541083677816 */ /* 0x000fc40000000067 */
[----:B------:R-:W2:Y:S01]  /*b950*/  LDS.128 R8, [R127+0x10080] ;  /* 0x010080007f087984 */ /* 0x000ea20000000c00 */
[----:B------:R-:W-:Y:S02]  /*b960*/  PRMT R97, R128, 0x5410, R97 ;  /* 0x0000541080617816 */ /* 0x000fe40000000061 */
[----:B------:R-:W-:Y:S02]  /*b970*/  SHF.R.U32.HI R101, RZ, 0x10, R101 ;  /* 0x00000010ff657819 */ /* 0x000fe40000011665 */
[----:B-1----:R-:W-:Y:S01]  /*b980*/  SHF.L.U32 R128, R13, 0x10, RZ ;  /* 0x000000100d807819 */ /* 0x002fe200000006ff */
[----:B------:R-:W-:Y:S01]  /*b990*/  IMAD.U32 R138, R97, 0x10000, RZ ;  /* 0x00010000618a7824 */ /* 0x000fe200078e00ff */
[----:B------:R-:W-:Y:S01]  /*b9a0*/  LOP3.LUT R131, R13, 0xffff0000, RZ, 0xc0, !PT ;  /* 0xffff00000d837812 */ /* 0x000fe200078ec0ff */
[C---:B------:R-:W-:Y:S01]  /*b9b0*/  IMAD.U32 R13, R15.reuse, 0x10000, RZ ;  /* 0x000100000f0d7824 */ /* 0x040fe200078e00ff */
[----:B------:R-:W-:Y:S02]  /*b9c0*/  LOP3.LUT R132, R15, 0xffff0000, RZ, 0xc0, !PT ;  /* 0xffff00000f847812 */ /* 0x000fe400078ec0ff */
[----:B------:R-:W-:-:S02]  /*b9d0*/  PRMT R98, R129, 0x5432, R98 ;  /* 0x0000543281627816 */ /* 0x000fc40000000062 */
[----:B------:R-:W-:Y:S01]  /*b9e0*/  PRMT R99, R129, 0x5410, R99 ;  /* 0x0000541081637816 */ /* 0x000fe20000000063 */
[----:B------:R-:W-:Y:S01]  /*b9f0*/  IMAD.U32 R129, R12, 0x10000, RZ ;  /* 0x000100000c817824 */ /* 0x000fe200078e00ff */
[----:B------:R-:W-:Y:S01]  /*ba00*/  PRMT R101, R130, 0x5410, R101 ;  /* 0x0000541082657816 */ /* 0x000fe20000000065 */
[----:B------:R-:W-:Y:S01]  /*ba10*/  IMAD.U32 R130, R14, 0x10000, RZ ;  /* 0x000100000e827824 */ /* 0x000fe200078e00ff */
[----:B------:R-:W-:Y:S02]  /*ba20*/  LOP3.LUT R96, R96, 0xffff0000, RZ, 0xc0, !PT ;  /* 0xffff000060607812 */ /* 0x000fe400078ec0ff */
[----:B------:R-:W-:Y:S01]  /*ba30*/  LOP3.LUT R100, R100, 0xffff0000, RZ, 0xc0, !PT ;  /* 0xffff000064647812 */ /* 0x000fe200078ec0ff */
[----:B------:R-:W-:Y:S01]  /*ba40*/  IMAD.U32 R141, R101, 0x10000, RZ ;  /* 0x00010000658d7824 */ /* 0x000fe200078e00ff */
[----:B------:R-:W-:Y:S02]  /*ba50*/  LOP3.LUT R12, R12, 0xffff0000, RZ, 0xc0, !PT ;  /* 0xffff00000c0c7812 */ /* 0x000fe400078ec0ff */
[----:B------:R-:W-:-:S02]  /*ba60*/  LOP3.LUT R97, R97, 0xffff0000, RZ, 0xc0, !PT ;  /* 0xffff000061617812 */ /* 0x000fc400078ec0ff */
[----:B------:R-:W-:Y:S02]  /*ba70*/  LOP3.LUT R101, R101, 0xffff0000, RZ, 0xc0, !PT ;  /* 0xffff000065657812 */ /* 0x000fe400078ec0ff */
[----:B------:R-:W-:Y:S01]  /*ba80*/  LOP3.LUT R14, R14, 0xffff0000, RZ, 0xc0, !PT ;  /* 0xffff00000e0e7812 */ /* 0x000fe200078ec0ff */
[----:B--2---:R-:W-:Y:S01]  /*ba90*/  IMAD.U32 R140, R8, 0x10000, RZ ;  /* 0x00010000088c7824 */ /* 0x004fe200078e00ff */
[----:B------:R-:W-:Y:S01]  /*baa0*/  SHF.L.U32 R15, R9, 0x10, RZ ;  /* 0x00000010090f7819 */ /* 0x000fe200000006ff */
[----:B------:R-:W-:Y:S01]  /*bab0*/  IMAD.U32 R135, R11, 0x10000, RZ ;  /* 0x000100000b877824 */ /* 0x000fe200078e00ff */
[----:B------:R-:W-:Y:S02]  /*bac0*/  LOP3.LUT R134, R9, 0xffff0000, RZ, 0xc0, !PT ;  /* 0xffff000009867812 */ /* 0x000fe400078ec0ff */
[C---:B------:R-:W-:Y:S02]  /*bad0*/  SHF.L.U32 R133, R10.reuse, 0x10, RZ ;  /* 0x000000100a857819 */ /* 0x040fe400000006ff */
        /* <DEDUP_REMOVED lines=8> */
[C---:B------:R-:W-:Y:S01]  /*bb60*/  IMAD.U32 R136, R99.reuse, 0x10000, RZ ;  /* 0x0001000063887824 */ /* 0x040fe200078e00ff */
[----:B------:R-:W-:Y:S01]  /*bb70*/  LOP3.LUT R99, R99, 0xffff0000, RZ, 0xc0, !PT ;  /* 0xffff000063637812 */ /* 0x000fe200078ec0ff */
[----:B------:R-:W-:Y:S01]  /*bb80*/  FMUL.FTZ R10, R15, R138 ;  /* 0x0000008a0f0a7220 */ /* 0x000fe20000410000 */
[----:B------:R-:W-:Y:S01]  /*bb90*/  LOP3.LUT R103, R103, 0xffff0000, RZ, 0xc0, !PT ;  /* 0xffff000067677812 */ /* 0x000fe200078ec0ff */
[----:B------:R-:W-:Y:S02]  /*bba0*/  FMUL.FTZ R140, R15, R141 ;  /* 0x0000008d0f8c7220 */ /* 0x000fe40000410000 */
[C---:B------:R-:W-:Y:S02]  /*bbb0*/  FMUL.FTZ R15, R135.reuse, R136 ;  /* 0x00000088870f7220 */ /* 0x040fe40000410000 */
[----:B------:R-:W-:-:S02]  /*bbc0*/  FMUL.FTZ R135, R135, R139 ;  /* 0x0000008b87877220 */ /* 0x000fc40000410000 */
[C---:B------:R-:W-:Y:S02]  /*bbd0*/  FFMA.FTZ R15, R13.reuse, R139, -R15 ;  /* 0x0000008b0d0f7223 */ /* 0x040fe4000001080f */
[----:B------:R-:W-:Y:S02]  /*bbe0*/  FFMA.FTZ R135, R13, R136, R135 ;  /* 0x000000880d877223 */ /* 0x000fe40000010087 */
[C---:B------:R-:W-:Y:S02]  /*bbf0*/  FMUL.FTZ R13, R8.reuse, R96 ;  /* 0x00000060080d7220 */ /* 0x040fe40000410000 */
[----:B------:R-:W-:Y:S02]  /*bc00*/  FMUL.FTZ R8, R8, R100 ;  /* 0x0000006408087220 */ /* 0x000fe40000410000 */
[C---:B------:R-:W-:Y:S01]  /*bc10*/  IMAD.U32 R136, R98.reuse, 0x10000, RZ ;  /* 0x0001000062887824 */ /* 0x040fe200078e00ff */
[----:B------:R-:W-:Y:S01]  /*bc20*/  LOP3.LUT R98, R98, 0xffff0000, RZ, 0xc0, !PT ;  /* 0xffff000062627812 */ /* 0x000fe200078ec0ff */
[----:B------:R-:W-:-:S02]  /*bc30*/  FFMA.FTZ R10, R128, R141, -R10 ;  /* 0x0000008d800a7223 */ /* 0x000fc4000001080a */
[----:B------:R-:W-:Y:S02]  /*bc40*/  FFMA.FTZ R128, R128, R138, R140 ;  /* 0x0000008a80807223 */ /* 0x000fe4000001008c */
[----:B------:R-:W-:Y:S02]  /*bc50*/  FFMA.FTZ R100, R12, R100, -R13 ;  /* 0x000000640c647223 */ /* 0x000fe4000001080d */
[C---:B------:R-:W-:Y:S01]  /*bc60*/  IMAD.U32 R138, R102.reuse, 0x10000, RZ ;  /* 0x00010000668a7824 */ /* 0x040fe200078e00ff */
[----:B------:R-:W-:Y:S01]  /*bc70*/  LOP3.LUT R102, R102, 0xffff0000, RZ, 0xc0, !PT ;  /* 0xffff000066667812 */ /* 0x000fe200078ec0ff */
[----:B------:R-:W-:Y:S02]  /*bc80*/  FFMA.FTZ R8, R12, R96, R8 ;  /* 0x000000600c087223 */ /* 0x000fe40000010008 */
[C---:B------:R-:W-:Y:S02]  /*bc90*/  FMUL.FTZ R12, R133.reuse, R136 ;  /* 0x00000088850c7220 */ /* 0x040fe40000410000 */
[-C--:B------:R-:W-:Y:S01]  /*bca0*/  FMUL.FTZ R133, R133, R138.reuse ;  /* 0x0000008a85857220 */ /* 0x080fe20000410000 */
[----:B------:R-:W-:Y:S01]  /*bcb0*/  F2FP.BF16.PACK_AB R8, R8, R129 ;  /* 0x000000810808723e */ /* 0x000fe200000010ff */
[----:B------:R-:W-:-:S02]  /*bcc0*/  FFMA.FTZ R138, R130, R138, -R12 ;  /* 0x0000008a828a7223 */ /* 0x000fc4000001080c */
[C---:B------:R-:W-:Y:S02]  /*bcd0*/  FMUL.FTZ R96, R9.reuse, R98 ;  /* 0x0000006209607220 */ /* 0x040fe40000410000 */
[----:B------:R-:W-:Y:S02]  /*bce0*/  FMUL.FTZ R12, R9, R102 ;  /* 0x00000066090c7220 */ /* 0x000fe40000410000 */
[C---:B------:R-:W-:Y:S02]  /*bcf0*/  FMUL.FTZ R13, R134.reuse, R97 ;  /* 0x00000061860d7220 */ /* 0x040fe40000410000 */
[C---:B------:R-:W-:Y:S02]  /*bd00*/  FMUL.FTZ R9, R137.reuse, R99 ;  /* 0x0000006389097220 */ /* 0x040fe40000410000 */
[----:B------:R-:W-:Y:S02]  /*bd10*/  FMUL.FTZ R134, R134, R101 ;  /* 0x0000006586867220 */ /* 0x000fe40000410000 */
[----:B------:R-:W-:-:S02]  /*bd20*/  FMUL.FTZ R137, R137, R103 ;  /* 0x0000006789897220 */ /* 0x000fc40000410000 */
[----:B------:R-:W-:Y:S02]  /*bd30*/  FFMA.FTZ R13, R131, R101, -R13 ;  /* 0x00000065830d7223 */ /* 0x000fe4000001080d */
[----:B------:R-:W-:Y:S02]  /*bd40*/  FFMA.FTZ R102, R14, R102, -R96 ;  /* 0x000000660e667223 */ /* 0x000fe40000010860 */
[----:B------:R-:W-:Y:S01]  /*bd50*/  FFMA.FTZ R103, R132, R103, -R9 ;  /* 0x0000006784677223 */ /* 0x000fe20000010809 */
[----:B------:R-:W-:Y:S01]  /*bd60*/  F2FP.BF16.PACK_AB R13, R13, R10 ;  /* 0x0000000a0d0d723e */ /* 0x000fe200000010ff */
[----:B------:R-:W-:Y:S02]  /*bd70*/  FFMA.FTZ R134, R131, R97, R134 ;  /* 0x0000006183867223 */ /* 0x000fe40000010086 */
        /* <DEDUP_REMOVED lines=11> */
.L_x_649:
[----:B------:R-:W-:Y:S05]  /*be30*/  BSYNC B0 ;  /* 0x0000000000007941 */ /* 0x000fea0003800000 */
.L_x_648:
        /* <DEDUP_REMOVED lines=8> */
[----:B------:R-:W-:Y:S01]  /*bec0*/  LOP3.LUT R11, R125, 0x38, R11, 0xf8, !PT ;  /* 0x000000387d0b7812 */ /* 0x000fe200078ef80b */
[----:B------:R-:W-:Y:S01]  /*bed0*/  IMAD.SHL.U32 R12, R12, 0x80, RZ ;  /* 0x000000800c0c7824 */ /* 0x000fe200078e00ff */
[----:B------:R-:W-:-:S02]  /*bee0*/  LEA.HI R10, R10, R8, RZ, 0x1d ;  /* 0x000000080a0a7211 */ /* 0x000fc400078fe8ff */
[----:B------:R-:W-:Y:S02]  /*bef0*/  LOP3.LUT R11, R11, R124, RZ, 0x3c, !PT ;  /* 0x0000007c0b0b7212 */ /* 0x000fe400078e3cff */
        /* <DEDUP_REMOVED lines=8> */
[----:B------:R-:W-:Y:S01]  /*bf80*/  SHF.R.U64 R84, R84, 0x10, R85 ;  /* 0x0000001054547819 */ /* 0x000fe20000001255 */
[----:B------:R-:W-:Y:S01]  /*bf90*/  IMAD.SHL.U32 R96, R11, 0x2, RZ ;  /* 0x000000020b607824 */ /* 0x000fe200078e00ff */
[----:B------:R-:W-:Y:S02]  /*bfa0*/  LOP3.LUT R8, R8, 0x7fffe000, RZ, 0xc0, !PT ;  /* 0x7fffe00008087812 */ /* 0x000fe400078ec0ff */
[----:B------:R-:W-:Y:S02]  /*bfb0*/  SHF.R.U32.HI R81, RZ, 0x10, R81 ;  /* 0x00000010ff517819 */ /* 0x000fe40000011651 */
[----:B------:R-:W-:Y:S01]  /*bfc0*/  IADD3 R97, R9, R8, R123 ;  /* 0x0000000809617210 */ /* 0x000fe20007ffe07b */
[----:B--2---:R-:W1:Y:S01]  /*bfd0*/  LDS.128 R12, [R96+0x10080] ;  /* 0x01008000600c7984 */ /* 0x004e620000000c00 */
[--C-:B------:R-:W-:Y:S02]  /*bfe0*/  SHF.R.U64 R82, R82, 0x10, R83.reuse ;  /* 0x0000001052527819 */ /* 0x100fe40000001253 */
[----:B------:R-:W-:Y:S01]  /*bff0*/  PRMT R80, R117, 0x5432, R80 ;  /* 0x0000543275507816 */ /* 0x000fe20000000050 */
[----:B------:R-:W-:Y:S01]  /*c000*/  IMAD.SHL.U32 R97, R97, 0x2, RZ ;  /* 0x0000000261617824 */ /* 0x000fe200078e00ff */
[----:B------:R-:W-:-:S02]  /*c010*/  SHF.R.U32.HI R83, RZ, 0x10, R83 ;  /* 0x00000010ff537819 */ /* 0x000fc40000011653 */
[----:B------:R-:W-:Y:S02]  /*c020*/  PRMT R84, R121, 0x5432, R84 ;  /* 0x0000543279547816 */ /* 0x000fe40000000054 */
[----:B------:R-:W2:Y:S01]  /*c030*/  LDS.128 R8, [R97+0x10080] ;  /* 0x0100800061087984 */ /* 0x000ea20000000c00 */
[----:B------:R-:W-:Y:S01]  /*c040*/  PRMT R81, R117, 0x5410, R81 ;  /* 0x0000541075517816 */ /* 0x000fe20000000051 */
[----:B------:R-:W-:Y:S01]  /*c050*/  IMAD.U32 R117, R80, 0x10000, RZ ;  /* 0x0001000050757824 */ /* 0x000fe200078e00ff */
[C---:B------:R-:W-:Y:S02]  /*c060*/  PRMT R82, R120.reuse, 0x5432, R82 ;  /* 0x0000543278527816 */ /* 0x040fe40000000052 */
[----:B------:R-:W-:Y:S01]  /*c070*/  PRMT R83, R120, 0x5410, R83 ;  /* 0x0000541078537816 */ /* 0x000fe20000000053 */
[----:B------:R-:W-:Y:S01]  /*c080*/  IMAD.U32 R120, R84, 0x10000, RZ ;  /* 0x0001000054787824 */ /* 0x000fe200078e00ff */
[----:B------:R-:W-:Y:S02]  /*c090*/  SHF.R.U32.HI R85, RZ, 0x10, R85 ;  /* 0x00000010ff557819 */ /* 0x000fe40000011655 */
[----:B------:R-:W-:-:S02]  /*c0a0*/  LOP3.LUT R80, R80, 0xffff0000, RZ, 0xc0, !PT ;  /* 0xffff000050507812 */ /* 0x000fc400078ec0ff */
[----:B------:R-:W-:Y:S02]  /*c0b0*/  PRMT R85, R121, 0x5410, R85 ;  /* 0x0000541079557816 */ /* 0x000fe40000000055 */
[--C-:B------:R-:W-:Y:S02]  /*c0c0*/  SHF.R.U64 R86, R86, 0x10, R87.reuse ;  /* 0x0000001056567819 */ /* 0x100fe40000001257 */
[----:B------:R-:W-:Y:S02]  /*c0d0*/  LOP3.LUT R124, R84, 0xffff0000, RZ, 0xc0, !PT ;  /* 0xffff0000547c7812 */ /* 0x000fe400078ec0ff */
[----:B------:R-:W-:Y:S02]  /*c0e0*/  SHF.R.U32.HI R87, RZ, 0x10, R87 ;  /* 0x00000010ff577819 */ /* 0x000fe40000011657 */
[C---:B------:R-:W-:Y:S02]  /*c0f0*/  PRMT R86, R122.reuse, 0x5432, R86 ;  /* 0x000054327a567816 */ /* 0x040fe40000000056 */
[----:B------:R-:W-:Y:S01]  /*c100*/  PRMT R87, R122, 0x5410, R87 ;  /* 0x000054107a577816 */ /* 0x000fe20000000057 */
        /* <DEDUP_REMOVED lines=12> */
[----:B------:R-:W-:-:S02]  /*c1d0*/  FMUL.FTZ R9, R102, R117 ;  /* 0x0000007566097220 */ /* 0x000fc40000410000 */
[-C--:B------:R-:W-:Y:S02]  /*c1e0*/  FMUL.FTZ R102, R102, R120.reuse ;  /* 0x0000007866667220 */ /* 0x080fe40000410000 */
[----:B------:R-:W-:Y:S02]  /*c1f0*/  FFMA.FTZ R9, R99, R120, -R9 ;  /* 0x0000007863097223 */ /* 0x000fe40000010809 */
[----:B------:R-:W-:Y:S02]  /*c200*/  FMUL.FTZ R84, R15, R80 ;  /* 0x000000500f547220 */ /* 0x000fe40000410000 */
[C---:B------:R-:W-:Y:S01]  /*c210*/  IMAD.U32 R120, R81.reuse, 0x10000, RZ ;  /* 0x0001000051787824 */ /* 0x040fe200078e00ff */
[----:B------:R-:W-:Y:S01]  /*c220*/  LOP3.LUT R81, R81, 0xffff0000, RZ, 0xc0, !PT ;  /* 0xffff000051517812 */ /* 0x000fe200078ec0ff */
[----:B------:R-:W-:Y:S02]  /*c230*/  FFMA.FTZ R102, R99, R117, R102 ;  /* 0x0000007563667223 */ /* 0x000fe40000010066 */
[C---:B------:R-:W-:Y:S01]  /*c240*/  IMAD.U32 R99, R85.reuse, 0x10000, RZ ;  /* 0x0001000055637824 */ /* 0x040fe200078e00ff */
[----:B------:R-:W-:Y:S01]  /*c250*/  LOP3.LUT R85, R85, 0xffff0000, RZ, 0xc0, !PT ;  /* 0xffff000055557812 */ /* 0x000fe200078ec0ff */
[----:B------:R-:W-:-:S02]  /*c260*/  FMUL.FTZ R15, R15, R124 ;  /* 0x0000007c0f0f7220 */ /* 0x000fc40000410000 */
[----:B------:R-:W-:Y:S02]  /*c270*/  FFMA.FTZ R124, R98, R124, -R84 ;  /* 0x0000007c627c7223 */ /* 0x000fe40000010854 */
[C---:B------:R-:W-:Y:S02]  /*c280*/  FMUL.FTZ R84, R8.reuse, R120 ;  /* 0x0000007808547220 */ /* 0x040fe40000410000 */
[----:B------:R-:W-:Y:S02]  /*c290*/  FMUL.FTZ R8, R8, R99 ;  /* 0x0000006308087220 */ /* 0x000fe40000410000 */
[C---:B------:R-:W-:Y:S01]  /*c2a0*/  IMAD.U32 R121, R11.reuse, 0x10000, RZ ;  /* 0x000100000b797824 */ /* 0x040fe200078e00ff */
[----:B------:R-:W-:Y:S01]  /*c2b0*/  LOP3.LUT R11, R11, 0xffff0000, RZ, 0xc0, !PT ;  /* 0xffff00000b0b7812 */ /* 0x000fe200078ec0ff */
[C---:B------:R-:W-:Y:S01]  /*c2c0*/  IMAD.U32 R117, R83.reuse, 0x10000, RZ ;  /* 0x0001000053757824 */ /* 0x040fe200078e00ff */
[----:B------:R-:W-:Y:S01]  /*c2d0*/  LOP3.LUT R83, R83, 0xffff0000, RZ, 0xc0, !PT ;  /* 0xffff000053537812 */ /* 0x000fe200078ec0ff */
[----:B------:R-:W-:-:S02]  /*c2e0*/  FFMA.FTZ R15, R98, R80, R15 ;  /* 0x00000050620f7223 */ /* 0x000fc4000001000f */
[C---:B------:R-:W-:Y:S01]  /*c2f0*/  IMAD.U32 R80, R87.reuse, 0x10000, RZ ;  /* 0x0001000057507824 */ /* 0x040fe200078e00ff */
[----:B------:R-:W-:Y:S01]  /*c300*/  LOP3.LUT R87, R87, 0xffff0000, RZ, 0xc0, !PT ;  /* 0xffff000057577812 */ /* 0x000fe200078ec0ff */
[C---:B------:R-:W-:Y:S02]  /*c310*/  FFMA.FTZ R120, R12.reuse, R120, R8 ;  /* 0x000000780c787223 */ /* 0x040fe40000010008 */
[C---:B------:R-:W-:Y:S02]  /*c320*/  FMUL.FTZ R8, R121.reuse, R117 ;  /* 0x0000007579087220 */ /* 0x040fe40000410000 */
[----:B------:R-:W-:Y:S02]  /*c330*/  FFMA.FTZ R84, R12, R99, -R84 ;  /* 0x000000630c547223 */ /* 0x000fe40000010854 */
[-C--:B------:R-:W-:Y:S02]  /*c340*/  FMUL.FTZ R121, R121, R80.reuse ;  /* 0x0000005079797220 */ /* 0x080fe40000410000 */
[C---:B------:R-:W-:Y:S01]  /*c350*/  IMAD.U32 R122, R10.reuse, 0x10000, RZ ;  /* 0x000100000a7a7824 */ /* 0x040fe200078e00ff */
[----:B------:R-:W-:Y:S01]  /*c360*/  LOP3.LUT R10, R10, 0xffff0000, RZ, 0xc0, !PT ;  /* 0xffff00000a0a7812 */ /* 0x000fe200078ec0ff */
[C---:B------:R-:W-:Y:S01]  /*c370*/  IMAD.U32 R12, R82.reuse, 0x10000, RZ ;  /* 0x00010000520c7824 */ /* 0x040fe200078e00ff */
[----:B------:R-:W-:Y:S01]  /*c380*/  LOP3.LUT R82, R82, 0xffff0000, RZ, 0xc0, !PT ;  /* 0xffff000052527812 */ /* 0x000fe200078ec0ff */
[C---:B------:R-:W-:Y:S01]  /*c390*/  IMAD.U32 R98, R86.reuse, 0x10000, RZ ;  /* 0x0001000056627824 */ /* 0x040fe200078e00ff */
[----:B------:R-:W-:Y:S01]  /*c3a0*/  LOP3.LUT R86, R86, 0xffff0000, RZ, 0xc0, !PT ;  /* 0xffff000056567812 */ /* 0x000fe200078ec0ff */
[----:B------:R-:W-:-:S02]  /*c3b0*/  FFMA.FTZ R80, R13, R80, -R8 ;  /* 0x000000500d507223 */ /* 0x000fc40000010808 */
[----:B------:R-:W-:Y:S02]  /*c3c0*/  FFMA.FTZ R117, R13, R117, R121 ;  /* 0x000000750d757223 */ /* 0x000fe40000010079 */
[C---:B------:R-:W-:Y:S02]  /*c3d0*/  FMUL.FTZ R13, R122.reuse, R12 ;  /* 0x0000000c7a0d7220 */ /* 0x040fe40000410000 */
[C---:B------:R-:W-:Y:S02]  /*c3e0*/  FMUL.FTZ R8, R123.reuse, R81 ;  /* 0x000000517b087220 */ /* 0x040fe40000410000 */
[----:B------:R-:W-:Y:S02]  /*c3f0*/  FMUL.FTZ R122, R122, R98 ;  /* 0x000000627a7a7220 */ /* 0x000fe40000410000 */
[-C--:B------:R-:W-:Y:S02]  /*c400*/  FMUL.FTZ R123, R123, R85.reuse ;  /* 0x000000557b7b7220 */ /* 0x080fe40000410000 */
[----:B------:R-:W-:-:S02]  /*c410*/  FFMA.FTZ R85, R101, R85, -R8 ;  /* 0x0000005565557223 */ /* 0x000fc40000010808 */
[----:B------:R-:W-:Y:S02]  /*c420*/  FFMA.FTZ R122, R100, R12, R122 ;  /* 0x0000000c647a7223 */ /* 0x000fe4000001007a */
[C---:B------:R-:W-:Y:S02]  /*c430*/  FMUL.FTZ R12, R10.reuse, R82 ;  /* 0x000000520a0c7220 */ /* 0x040fe40000410000 */
[C---:B------:R-:W-:Y:S02]  /*c440*/  FMUL.FTZ R8, R11.reuse, R83 ;  /* 0x000000530b087220 */ /* 0x040fe40000410000 */
[----:B------:R-:W-:Y:S02]  /*c450*/  FMUL.FTZ R10, R10, R86 ;  /* 0x000000560a0a7220 */ /* 0x000fe40000410000 */
[----:B------:R-:W-:Y:S02]  /*c460*/  FMUL.FTZ R11, R11, R87 ;  /* 0x000000570b0b7220 */ /* 0x000fe40000410000 */
[----:B------:R-:W-:Y:S01]  /*c470*/  FFMA.FTZ R98, R100, R98, -R13 ;  /* 0x0000006264627223 */ /* 0x000fe2000001080d */
[----:B------:R-:W-:Y:S01]  /*c480*/  F2FP.BF16.PACK_AB R13, R85, R84 ;  /* 0x00000054550d723e */ /* 0x000fe200000010ff */
[----:B------:R-:W-:Y:S01]  /*c490*/  FFMA.FTZ R86, R14, R86, -R12 ;  /* 0x000000560e567223 */ /* 0x000fe2000001080c */
[----:B------:R-:W-:Y:S01]  /*c4a0*/  F2FP.BF16.PACK_AB R12, R124, R9 ;  /* 0x000000097c0c723e */ /* 0x000fe200000010ff */
[----:B------:R-:W-:Y:S01]  /*c4b0*/  FFMA.FTZ R87, R103, R87, -R8 ;  /* 0x0000005767577223 */ /* 0x000fe20000010808 */
[----:B------:R-:W-:Y:S01]  /*c4c0*/  F2FP.BF16.PACK_AB R8, R15, R102 ;  /* 0x000000660f08723e */ /* 0x000fe200000010ff */
[----:B------:R-:W-:-:S02]  /*c4d0*/  FFMA.FTZ R123, R101, R81, R123 ;  /* 0x00000051657b7223 */ /* 0x000fc4000001007b */
[----:B------:R-:W-:Y:S01]  /*c4e0*/  FFMA.FTZ R10, R14, R82, R10 ;  /* 0x000000520e0a7223 */ /* 0x000fe2000001000a */
[----:B------:R-:W-:Y:S01]  /*c4f0*/  F2FP.BF16.PACK_AB R14, R86, R98 ;  /* 0x00000062560e723e */ /* 0x000fe200000010ff */
[----:B------:R-:W-:Y:S01]  /*c500*/  FFMA.FTZ R11, R103, R83, R11 ;  /* 0x00000053670b7223 */ /* 0x000fe2000001000b */
[----:B------:R-:W-:Y:S02]  /*c510*/  F2FP.BF16.PACK_AB R15, R87, R80 ;  /* 0x00000050570f723e */ /* 0x000fe400000010ff */
[----:B------:R-:W-:Y:S02]  /*c520*/  F2FP.BF16.PACK_AB R9, R123, R120 ;  /* 0x000000787b09723e */ /* 0x000fe400000010ff */
[----:B------:R-:W-:Y:S01]  /*c530*/  F2FP.BF16.PACK_AB R10, R10, R122 ;  /* 0x0000007a0a0a723e */ /* 0x000fe200000010ff */
[----:B------:R1:W-:Y:S01]  /*c540*/  STS.128 [R96+0x10080], R12 ;  /* 0x0100800c60007388 */ /* 0x0003e20000000c00 */
[----:B------:R-:W-:-:S05]  /*c550*/  F2FP.BF16.PACK_AB R11, R11, R117 ;  /* 0x000000750b0b723e */ /* 0x000fca00000010ff */
[----:B------:R1:W-:Y:S02]  /*c560*/  STS.128 [R97+0x10080], R8 ;  /* 0x0100800861007388 */ /* 0x0003e40000000c00 */
.L_x_647:
[----:B------:R-:W-:Y:S05]  /*c570*/  BSYNC B1 ;  /* 0x0000000000017941 */ /* 0x000fea0003800000 */
.L_x_646:
        /* <DEDUP_REMOVED lines=9> */
[----:B--2---:R-:W-:Y:S01]  /*c610*/  IMAD.SHL.U32 R14, R80, 0x40, RZ ;  /* 0x00000040500e7824 */ /* 0x004fe200078e00ff */
        /* <DEDUP_REMOVED lines=9> */
[C---:B------:R-:W-:Y:S01]  /*c6b0*/  LOP3.LUT R10, R14.reuse, 0x38, R10, 0xf8, !PT ;  /* 0x000000380e0a7812 */ /* 0x040fe200078ef80a */
[----:B------:R-:W-:Y:S01]  /*c6c0*/  IMAD.SHL.U32 R9, R9, 0x400, RZ ;  /* 0x0000040009097824 */ /* 0x000fe200078e00ff */
[----:B------:R-:W-:Y:S02]  /*c6d0*/  LOP3.LUT R13, R14, 0x38, R118, 0xf8, !PT ;  /* 0x000000380e0d7812 */ /* 0x000fe400078ef876 */
[----:B------:R-:W-:Y:S02]  /*c6e0*/  LOP3.LUT R8, R8, 0xfffffe00, RZ, 0xc0, !PT ;  /* 0xfffffe0008087812 */ /* 0x000fe400078ec0ff */
[----:B------:R-:W-:Y:S02]  /*c6f0*/  LOP3.LUT R10, R10, R12, RZ, 0x3c, !PT ;  /* 0x0000000c0a0a7212 */ /* 0x000fe400078e3cff */
[----:B------:R-:W-:-:S02]  /*c700*/  LOP3.LUT R9, R9, 0x7fffe000, RZ, 0xc0, !PT ;  /* 0x7fffe00009097812 */ /* 0x000fc400078ec0ff */
[----:B------:R-:W-:Y:S02]  /*c710*/  LOP3.LUT R13, R8, R13, R12, 0xf6, !PT ;  /* 0x0000000d080d7212 */ /* 0x000fe400078ef60c */
[----:B------:R-:W-:Y:S02]  /*c720*/  IADD3 R81, R10, R9, R8 ;  /* 0x000000090a517210 */ /* 0x000fe40007ffe008 */
[----:B------:R-:W-:Y:S01]  /*c730*/  SHF.R.U64 R76, R76, 0x10, R77 ;  /* 0x000000104c4c7819 */ /* 0x000fe2000000124d */
[----:B------:R-:W-:Y:S01]  /*c740*/  IMAD.SHL.U32 R82, R13, 0x2, RZ ;  /* 0x000000020d527824 */ /* 0x000fe200078e00ff */
[----:B------:R-:W-:Y:S01]  /*c750*/  PRMT R72, R113, 0x5432, R72 ;  /* 0x0000543271487816 */ /* 0x000fe20000000048 */
[----:B------:R-:W-:Y:S01]  /*c760*/  IMAD.SHL.U32 R81, R81, 0x2, RZ ;  /* 0x0000000251517824 */ /* 0x000fe200078e00ff */
[----:B------:R-:W-:Y:S02]  /*c770*/  PRMT R76, R115, 0x5432, R76 ;  /* 0x00005432734c7816 */ /* 0x000fe4000000004c */
[----:B------:R-:W1:Y:S01]  /*c780*/  LDS.128 R12, [R82+0x10080] ;  /* 0x01008000520c7984 */ /* 0x000e620000000c00 */
[----:B------:R-:W-:Y:S01]  /*c790*/  IMAD.U32 R97, R72, 0x10000, RZ ;  /* 0x0001000048617824 */ /* 0x000fe200078e00ff */
[----:B------:R-:W-:Y:S01]  /*c7a0*/  SHF.R.U32.HI R73, RZ, 0x10, R73 ;  /* 0x00000010ff497819 */ /* 0x000fe20000011649 */
[----:B------:R-:W-:Y:S01]  /*c7b0*/  IMAD.U32 R98, R76, 0x10000, RZ ;  /* 0x000100004c627824 */ /* 0x000fe200078e00ff */
[----:B------:R-:W2:Y:S01]  /*c7c0*/  LDS.128 R8, [R81+0x10080] ;  /* 0x0100800051087984 */ /* 0x000ea20000000c00 */
[----:B------:R-:W-:-:S02]  /*c7d0*/  SHF.R.U32.HI R77, RZ, 0x10, R77 ;  /* 0x00000010ff4d7819 */ /* 0x000fc4000001164d */
[----:B------:R-:W-:Y:S02]  /*c7e0*/  LOP3.LUT R72, R72, 0xffff0000, RZ, 0xc0, !PT ;  /* 0xffff000048487812 */ /* 0x000fe400078ec0ff */
[----:B------:R-:W-:Y:S02]  /*c7f0*/  PRMT R73, R113, 0x5410, R73 ;  /* 0x0000541071497816 */ /* 0x000fe40000000049 */
[----:B------:R-:W-:Y:S02]  /*c800*/  SHF.R.U64 R74, R74, 0x10, R75 ;  /* 0x000000104a4a7819 */ /* 0x000fe4000000124b */
[----:B------:R-:W-:Y:S02]  /*c810*/  PRMT R77, R115, 0x5410, R77 ;  /* 0x00005410734d7816 */ /* 0x000fe4000000004d */
[----:B------:R-:W-:Y:S02]  /*c820*/  SHF.R.U64 R78, R78, 0x10, R79 ;  /* 0x000000104e4e7819 */ /* 0x000fe4000000124f */
[----:B------:R-:W-:-:S02]  /*c830*/  SHF.R.U32.HI R75, RZ, 0x10, R75 ;  /* 0x00000010ff4b7819 */ /* 0x000fc4000001164b */
[----:B------:R-:W-:Y:S02]  /*c840*/  LOP3.LUT R102, R76, 0xffff0000, RZ, 0xc0, !PT ;  /* 0xffff00004c667812 */ /* 0x000fe400078ec0ff */
[----:B------:R-:W-:Y:S02]  /*c850*/  SHF.R.U32.HI R79, RZ, 0x10, R79 ;  /* 0x00000010ff4f7819 */ /* 0x000fe4000001164f */
[----:B------:R-:W-:Y:S02]  /*c860*/  PRMT R75, R114, 0x5410, R75 ;  /* 0x00005410724b7816 */ /* 0x000fe4000000004b */
[----:B------:R-:W-:Y:S02]  /*c870*/  PRMT R79, R116, 0x5410, R79 ;  /* 0x00005410744f7816 */ /* 0x000fe4000000004f */
[----:B------:R-:W-:Y:S02]  /*c880*/  PRMT R74, R114, 0x5432, R74 ;  /* 0x00005432724a7816 */ /* 0x000fe4000000004a */
[----:B------:R-:W-:Y:S01]  /*c890*/  PRMT R78, R116, 0x5432, R78 ;  /* 0x00005432744e7816 */ /* 0x000fe2000000004e */
[C---:B-1----:R-:W-:Y:S01]  /*c8a0*/  IMAD.U32 R84, R12.reuse, 0x10000, RZ ;  /* 0x000100000c547824 */ /* 0x042fe200078e00ff */
[----:B------:R-:W-:Y:S01]  /*c8b0*/  LOP3.LUT R83, R12, 0xffff0000, RZ, 0xc0, !PT ;  /* 0xffff00000c537812 */ /* 0x000fe200078ec0ff */
[C---:B------:R-:W-:Y:S01]  /*c8c0*/  IMAD.U32 R12, R13.reuse, 0x10000, RZ ;  /* 0x000100000d0c7824 */ /* 0x040fe200078e00ff */
[----:B------:R-:W-:Y:S01]  /*c8d0*/  LOP3.LUT R86, R13, 0xffff0000, RZ, 0xc0, !PT ;  /* 0xffff00000d567812 */ /* 0x000fe200078ec0ff */
[----:B------:R-:W-:Y:S01]  /*c8e0*/  IMAD.U32 R13, R15, 0x10000, RZ ;  /* 0x000100000f0d7824 */ /* 0x000fe200078e00ff */
[----:B--2---:R-:W-:Y:S01]  /*c8f0*/  SHF.L.U32 R87, R8, 0x10, RZ ;  /* 0x0000001008577819 */ /* 0x004fe200000006ff */
[----:B------:R-:W-:Y:S01]  /*c900*/  IMAD.U32 R99, R11, 0x10000, RZ ;  /* 0x000100000b637824 */ /* 0x000fe200078e00ff */
[----:B------:R-:W-:Y:S01]  /*c910*/  LOP3.LUT R96, R15, 0xffff0000, RZ, 0xc0, !PT ;  /* 0xffff00000f607812 */ /* 0x000fe200078ec0ff */
[----:B------:R-:W-:Y:S01]  /*c920*/  IMAD.U32 R100, R10, 0x10000, RZ ;  /* 0x000100000a647824 */ /* 0x000fe200078e00ff */
[----:B------:R-:W-:Y:S01]  /*c930*/  LOP3.LUT R15, R8, 0xffff0000, RZ, 0xc0, !PT ;  /* 0xffff0000080f7812 */ /* 0x000fe200078ec0ff */
[C---:B------:R-:W-:Y:S01]  /*c940*/  IMAD.U32 R8, R9.reuse, 0x10000, RZ ;  /* 0x0001000009087824 */ /* 0x040fe200078e00ff */
[----:B------:R-:W-:Y:S01]  /*c950*/  LOP3.LUT R101, R9, 0xffff0000, RZ, 0xc0, !PT ;  /* 0xffff000009657812 */ /* 0x000fe200078ec0ff */
[C---:B------:R-:W-:Y:S01]  /*c960*/  FMUL.FTZ R9, R87.reuse, R97 ;  /* 0x0000006157097220 */ /* 0x040fe20000410000 */
[----:B------:R-:W-:Y:S01]  /*c970*/  LOP3.LUT R10, R10, 0xffff0000, RZ, 0xc0, !PT ;  /* 0xffff00000a0a7812 */ /* 0x000fe200078ec0ff */
[-C--:B------:R-:W-:Y:S01]  /*c980*/  FMUL.FTZ R87, R87, R98.reuse ;  /* 0x0000006257577220 */ /* 0x080fe20000410000 */
[----:B------:R-:W-:Y:S01]  /*c990*/  LOP3.LUT R11, R11, 0xffff0000, RZ, 0xc0, !PT ;  /* 0xffff00000b0b7812 */ /* 0x000fe200078ec0ff */
[----:B------:R-:W-:-:S02]  /*c9a0*/  FFMA.FTZ R9, R84, R98, -R9 ;  /* 0x0000006254097223 */ /* 0x000fc40000010809 */
[----:B------:R-:W-:Y:S02]  /*c9b0*/  FMUL.FTZ R76, R15, R72 ;  /* 0x000000480f4c7220 */ /* 0x000fe40000410000 */
[----:B------:R-:W-:Y:S01]  /*c9c0*/  FFMA.FTZ R87, R84, R97, R87 ;  /* 0x0000006154577223 */ /* 0x000fe20000010057 */
[----:B------:R-:W-:Y:S01]  /*c9d0*/  SHF.L.U32 R84, R77, 0x10, RZ ;  /* 0x000000104d547819 */ /* 0x000fe200000006ff */
[C---:B------:R-:W-:Y:S01]  /*c9e0*/  IMAD.U32 R98, R73.reuse, 0x10000, RZ ;  /* 0x0001000049627824 */ /* 0x040fe200078e00ff */
[----:B------:R-:W-:Y:S01]  /*c9f0*/  LOP3.LUT R73, R73, 0xffff0000, RZ, 0xc0, !PT ;  /* 0xffff000049497812 */ /* 0x000fe200078ec0ff */
[-C--:B------:R-:W-:Y:S01]  /*ca00*/  FMUL.FTZ R15, R15, R102.reuse ;  /* 0x000000660f0f7220 */ /* 0x080fe20000410000 */
[----:B------:R-:W-:Y:S01]  /*ca10*/  LOP3.LUT R77, R77, 0xffff0000, RZ, 0xc0, !PT ;  /* 0xffff00004d4d7812 */ /* 0x000fe200078ec0ff */
[----:B------:R-:W-:Y:S02]  /*ca20*/  FFMA.FTZ R102, R83, R102, -R76 ;  /* 0x0000006653667223 */ /* 0x000fe4000001084c */
[----:B------:R-:W-:-:S02]  /*ca30*/  FMUL.FTZ R76, R8, R98 ;  /* 0x00000062084c7220 */ /* 0x000fc40000410000 */
[----:B------:R-:W-:Y:S02]  /*ca40*/  FMUL.FTZ R8, R8, R84 ;  /* 0x0000005408087220 */ /* 0x000fe40000410000 */
[C---:B------:R-:W-:Y:S01]  /*ca50*/  IMAD.U32 R97, R75.reuse, 0x10000, RZ ;  /* 0x000100004b617824 */ /* 0x040fe200078e00ff */
[----:B------:R-:W-:Y:S01]  /*ca60*/  LOP3.LUT R75, R75, 0xffff0000, RZ, 0xc0, !PT ;  /* 0xffff00004b4b7812 */ /* 0x000fe200078ec0ff */
[----:B------:R-:W-:Y:S02]  /*ca70*/  FFMA.FTZ R15, R83, R72, R15 ;  /* 0x00000048530f7223 */ /* 0x000fe4000001000f */
[C---:B------:R-:W-:Y:S01]  /*ca80*/  IMAD.U32 R72, R79.reuse, 0x10000, RZ ;  /* 0x000100004f487824 */ /* 0x040fe200078e00ff */
[----:B------:R-:W-:Y:S01]  /*ca90*/  LOP3.LUT R79, R79, 0xffff0000, RZ, 0xc0, !PT ;  /* 0xffff00004f4f7812 */ /* 0x000fe200078ec0ff */
[----:B------:R-:W-:Y:S02]  /*caa0*/  FFMA.FTZ R98, R12, R98, R8 ;  /* 0x000000620c627223 */ /* 0x000fe40000010008 */
[----:B------:R-:W-:-:S02]  /*cab0*/  FMUL.FTZ R8, R99, R97 ;  /* 0x0000006163087220 */ /* 0x000fc40000410000 */
[----:B------:R-:W-:Y:S02]  /*cac0*/  FFMA.FTZ R76, R12, R84, -R76 ;  /* 0x000000540c4c7223 */ /* 0x000fe4000001084c */
[-C--:B------:R-:W-:Y:S02]  /*cad0*/  FMUL.FTZ R99, R99, R72.reuse ;  /* 0x0000004863637220 */ /* 0x080fe40000410000 */
[C---:B------:R-:W-:Y:S01]  /*cae0*/  IMAD.U32 R12, R74.reuse, 0x10000, RZ ;  /* 0x000100004a0c7824 */ /* 0x040fe200078e00ff */
[----:B------:R-:W-:Y:S01]  /*caf0*/  LOP3.LUT R74, R74, 0xffff0000, RZ, 0xc0, !PT ;  /* 0xffff00004a4a7812 */ /* 0x000fe200078ec0ff */
[C---:B------:R-:W-:Y:S01]  /*cb00*/  IMAD.U32 R83, R78.reuse, 0x10000, RZ ;  /* 0x000100004e537824 */ /* 0x040fe200078e00ff */
[----:B------:R-:W-:Y:S01]  /*cb10*/  LOP3.LUT R78, R78, 0xffff0000, RZ, 0xc0, !PT ;  /* 0xffff00004e4e7812 */ /* 0x000fe200078ec0ff */
[C---:B------:R-:W-:Y:S02]  /*cb20*/  FFMA.FTZ R72, R13.reuse, R72, -R8 ;  /* 0x000000480d487223 */ /* 0x040fe40000010808 */
[----:B------:R-:W-:-:S02]  /*cb30*/  FFMA.FTZ R97, R13, R97, R99 ;  /* 0x000000610d617223 */ /* 0x000fc40000010063 */
[----:B------:R-:W-:Y:S02]  /*cb40*/  FMUL.FTZ R13, R100, R12 ;  /* 0x0000000c640d7220 */ /* 0x000fe40000410000 */
[C---:B------:R-:W-:Y:S01]  /*cb50*/  IMAD.U32 R85, R14.reuse, 0x10000, RZ ;  /* 0x000100000e557824 */ /* 0x040fe200078e00ff */
[----:B------:R-:W-:Y:S01]  /*cb60*/  LOP3.LUT R14, R14, 0xffff0000, RZ, 0xc0, !PT ;  /* 0xffff00000e0e7812 */ /* 0x000fe200078ec0ff */
        /* <DEDUP_REMOVED lines=25> */
.L_x_653:
[----:B------:R-:W-:Y:S05]  /*cd00*/  BSYNC B0 ;  /* 0x0000000000007941 */ /* 0x000fea0003800000 */
.L_x_652:
[----:B------:R-:W-:-:S13]  /*cd10*/  ISETP.GE.AND P0, PT, R65, c[0x0][0x27c], PT ;  /* 0x00009f0041007a0c */ /* 0x000fda0003f06270 */
[----:B------:R-:W-:Y:S05]  /*cd20*/  @P0 BRA `(.L_x_651) ;  /* 0x0000078000000947 */ /* 0x000fea0003800000 */
[----:B-12---:R-:W-:Y:S01]  /*cd30*/  SHF.R.S32.HI R13, RZ, 0x1f, R65 ;  /* 0x0000001fff0d7819 */ /* 0x006fe20000011441 */
[----:B------:R-:W-:Y:S01]  /*cd40*/  IMAD.MOV.U32 R12, RZ, RZ, c[0x0][0x27c] ;  /* 0x00009f00ff0c7624 */ /* 0x000fe200078e00ff */
[----:B------:R-:W-:Y:S01]  /*cd50*/  SHF.R.S32.HI R9, RZ, 0x1f, R80 ;  /* 0x0000001fff097819 */ /* 0x000fe20000011450 */
[----:B------:R-:W-:Y:S01]  /*cd60*/  IMAD.SHL.U32 R14, R80, 0x40, RZ ;  /* 0x00000040500e7824 */ /* 0x000fe200078e00ff */
[-C--:B------:R-:W-:Y:S02]  /*cd70*/  LEA.HI R15, R13, R65.reuse, RZ, 0x3 ;  /* 0x000000410d0f7211 */ /* 0x080fe400078f18ff */
        /* <DEDUP_REMOVED lines=25> */
[----:B------:R-:W-:Y:S02]  /*cf10*/  PRMT R56, R109, 0x5432, R56 ;  /* 0x000054326d387816 */ /* 0x000fe40000000038 */
[----:B------:R-:W1:Y:S01]  /*cf20*/  LDS.128 R12, [R73+0x10080] ;  /* 0x01008000490c7984 */ /* 0x000e620000000c00 */
[----:B------:R-:W-:Y:S02]  /*cf30*/  PRMT R60, R111, 0x5432, R60 ;  /* 0x000054326f3c7816 */ /* 0x000fe4000000003c */
[----:B------:R-:W-:Y:S01]  /*cf40*/  SHF.R.U32.HI R57, RZ, 0x10, R57 ;  /* 0x00000010ff397819 */ /* 0x000fe20000011639 */
[----:B------:R-:W2:Y:S01]  /*cf50*/  LDS.128 R8, [R72+0x10080] ;  /* 0x0100800048087984 */ /* 0x000ea20000000c00 */
[----:B------:R-:W-:Y:S01]  /*cf60*/  IMAD.U32 R80, R56, 0x10000, RZ ;  /* 0x0001000038507824 */ /* 0x000fe200078e00ff */
[----:B------:R-:W-:Y:S01]  /*cf70*/  SHF.R.U32.HI R61, RZ, 0x10, R61 ;  /* 0x00000010ff3d7819 */ /* 0x000fe2000001163d */
[----:B------:R-:W-:Y:S01]  /*cf80*/  IMAD.U32 R81, R60, 0x10000, RZ ;  /* 0x000100003c517824 */ /* 0x000fe200078e00ff */
[----:B------:R-:W-:-:S02]  /*cf90*/  LOP3.LUT R56, R56, 0xffff0000, RZ, 0xc0, !PT ;  /* 0xffff000038387812 */ /* 0x000fc400078ec0ff */
[----:B------:R-:W-:Y:S02]  /*cfa0*/  PRMT R57, R109, 0x5410, R57 ;  /* 0x000054106d397816 */ /* 0x000fe40000000039 */
[----:B------:R-:W-:Y:S02]  /*cfb0*/  SHF.R.U64 R58, R58, 0x10, R59 ;  /* 0x000000103a3a7819 */ /* 0x000fe4000000123b */
[----:B------:R-:W-:Y:S02]  /*cfc0*/  PRMT R61, R111, 0x5410, R61 ;  /* 0x000054106f3d7816 */ /* 0x000fe4000000003d */
[----:B------:R-:W-:Y:S02]  /*cfd0*/  SHF.R.U64 R62, R62, 0x10, R63 ;  /* 0x000000103e3e7819 */ /* 0x000fe4000000123f */
[----:B------:R-:W-:Y:S02]  /*cfe0*/  SHF.R.U32.HI R59, RZ, 0x10, R59 ;  /* 0x00000010ff3b7819 */ /* 0x000fe4000001163b */
[----:B------:R-:W-:-:S02]  /*cff0*/  LOP3.LUT R85, R60, 0xffff0000, RZ, 0xc0, !PT ;  /* 0xffff00003c557812 */ /* 0x000fc400078ec0ff */
        /* <DEDUP_REMOVED lines=9> */
[C---:B--2---:R-:W-:Y:S01]  /*d090*/  IMAD.U32 R78, R8.reuse, 0x10000, RZ ;  /* 0x00010000084e7824 */ /* 0x044fe200078e00ff */
[C---:B------:R-:W-:Y:S01]  /*d0a0*/  LOP3.LUT R79, R15.reuse, 0xffff0000, RZ, 0xc0, !PT ;  /* 0xffff00000f4f7812 */ /* 0x040fe200078ec0ff */
[----:B------:R-:W-:Y:S01]  /*d0b0*/  IMAD.U32 R13, R15, 0x10000, RZ ;  /* 0x000100000f0d7824 */ /* 0x000fe200078e00ff */
        /* <DEDUP_REMOVED lines=23> */
[----:B------:R-:W-:Y:S02]  /*d230*/  FFMA.FTZ R81, R12, R81, R8 ;  /* 0x000000510c517223 */ /* 0x000fe40000010008 */
[----:B------:R-:W-:Y:S02]  /*d240*/  FMUL.FTZ R8, R82, R80 ;  /* 0x0000005052087220 */ /* 0x000fe40000410000 */
        /* <DEDUP_REMOVED lines=11> */
[C---:B------:R-:W-:Y:S01]  /*d300*/  IMAD.U32 R76, R14.reuse, 0x10000, RZ ;  /* 0x000100000e4c7824 */ /* 0x040fe200078e00ff */
[----:B------:R-:W-:Y:S01]  /*d310*/  LOP3.LUT R14, R14, 0xffff0000, RZ, 0xc0, !PT ;  /* 0xffff00000e0e7812 */ /* 0x000fe200078ec0ff */
[C---:B------:R-:W-:Y:S02]  /*d320*/  FMUL.FTZ R8, R84.reuse, R57 ;  /* 0x0000003954087220 */ /* 0x040fe40000410000 */
[----:B------:R-:W-:Y:S02]  /*d330*/  FMUL.FTZ R83, R83, R74 ;  /* 0x0000004a53537220 */ /* 0x000fe40000410000 */
[----:B------:R-:W-:-:S02]  /*d340*/  FMUL.FTZ R84, R84, R61 ;  /* 0x0000003d54547220 */ /* 0x000fc40000410000 */
[----:B------:R-:W-:Y:S02]  /*d350*/  FFMA.FTZ R61, R77, R61, -R8 ;  /* 0x0000003d4d3d7223 */ /* 0x000fe40000010808 */
[----:B------:R-:W-:Y:S02]  /*d360*/  FFMA.FTZ R83, R76, R12, R83 ;  /* 0x0000000c4c537223 */ /* 0x000fe40000010053 */
[C---:B------:R-:W-:Y:S02]  /*d370*/  FMUL.FTZ R12, R10.reuse, R58 ;  /* 0x0000003a0a0c7220 */ /* 0x040fe40000410000 */
[C---:B------:R-:W-:Y:S02]  /*d380*/  FMUL.FTZ R8, R11.reuse, R59 ;  /* 0x0000003b0b087220 */ /* 0x040fe40000410000 */
[----:B------:R-:W-:Y:S02]  /*d390*/  FMUL.FTZ R10, R10, R62 ;  /* 0x0000003e0a0a7220 */ /* 0x000fe40000410000 */
[----:B------:R-:W-:-:S02]  /*d3a0*/  FMUL.FTZ R11, R11, R63 ;  /* 0x0000003f0b0b7220 */ /* 0x000fc40000410000 */
[----:B------:R-:W-:Y:S01]  /*d3b0*/  FFMA.FTZ R74, R76, R74, -R13 ;  /* 0x0000004a4c4a7223 */ /* 0x000fe2000001080d */
[----:B------:R-:W-:Y:S01]  /*d3c0*/  F2FP.BF16.PACK_AB R13, R61, R60 ;  /* 0x0000003c3d0d723e */ /* 0x000fe200000010ff */
[C---:B------:R-:W-:Y:S01]  /*d3d0*/  FFMA.FTZ R62, R14.reuse, R62, -R12 ;  /* 0x0000003e0e3e7223 */ /* 0x040fe2000001080c */
[----:B------:R-:W-:Y:S01]  /*d3e0*/  F2FP.BF16.PACK_AB R12, R85, R9 ;  /* 0x00000009550c723e */ /* 0x000fe200000010ff */
[----:B------:R-:W-:Y:S01]  /*d3f0*/  FFMA.FTZ R63, R79, R63, -R8 ;  /* 0x0000003f4f3f7223 */ /* 0x000fe20000010808 */
[----:B------:R-:W-:Y:S01]  /*d400*/  F2FP.BF16.PACK_AB R8, R15, R78 ;  /* 0x0000004e0f08723e */ /* 0x000fe200000010ff */
[----:B------:R-:W-:Y:S02]  /*d410*/  FFMA.FTZ R84, R77, R57, R84 ;  /* 0x000000394d547223 */ /* 0x000fe40000010054 */
        /* <DEDUP_REMOVED lines=9> */
.L_x_651:
[----:B------:R-:W-:Y:S05]  /*d4b0*/  BSYNC B1 ;  /* 0x0000000000017941 */ /* 0x000fea0003800000 */
.L_x_650:
        /* <DEDUP_REMOVED lines=120> */
.L_x_657:
[----:B------:R-:W-:Y:S05]  /*dc40*/  BSYNC B0 ;  /* 0x0000000000007941 */ /* 0x000fea0003800000 */
.L_x_656:
        /* <DEDUP_REMOVED lines=122> */
.L_x_655:
[----:B------:R-:W-:Y:S05]  /*e3f0*/  BSYNC B1 ;  /* 0x0000000000017941 */ /* 0x000fea0003800000 */
.L_x_654:
        /* <DEDUP_REMOVED lines=17> */
[----:B--2---:R-:W-:Y:S02]  /*e510*/  SHF.R.U32.HI R13, RZ, 0x3, R9 ;  /* 0x00000003ff0d7819 */ /* 0x004fe40000011609 */
        /* <DEDUP_REMOVED lines=101> */
.L_x_659:
[----:B------:R-:W-:Y:S05]  /*eb70*/  BSYNC B0 ;  /* 0x0000000000007941 */ /* 0x000fea0003800000 */
.L_x_658:
[----:B------:R-:W-:-:S13]  /*eb80*/  ISETP.GE.AND P0, PT, R65, c[0x0][0x27c], PT ;  /* 0x00009f0041007a0c */ /* 0x000fda0003f06270 */
[----:B------:R-:W-:Y:S05]  /*eb90*/  @P0 BRA `(.L_x_631) ;  /* 0x0000078000000947 */ /* 0x000fea0003800000 */
[----:B-1----:R-:W-:Y:S01]  /*eba0*/  SHF.R.S32.HI R12, RZ, 0x1f, R65 ;  /* 0x0000001fff0c7819 */ /* 0x002fe20000011441 */
[----:B--2---:R-:W-:Y:S01]  /*ebb0*/  IMAD.SHL.U32 R13, R32, 0x40, RZ ;  /* 0x00000040200d7824 */ /* 0x004fe200078e00ff */
[----:B------:R-:W-:Y:S01]  /*ebc0*/  SHF.R.S32.HI R9, RZ, 0x1f, R32 ;  /* 0x0000001fff097819 */ /* 0x000fe20000011420 */
[----:B------:R-:W-:Y:S01]  /*ebd0*/  IMAD.MOV.U32 R11, RZ, RZ, c[0x0][0x27c] ;  /* 0x00009f00ff0b7624 */ /* 0x000fe200078e00ff */
[----:B------:R-:W-:Y:S02]  /*ebe0*/  LEA.HI R14, R12, R65, RZ, 0x3 ;  /* 0x000000410c0e7211 */ /* 0x000fe400078f18ff */
[----:B------:R-:W-:Y:S02]  /*ebf0*/  LOP3.LUT R13, R13, 0x1c0, RZ, 0xc0, !PT ;  /* 0x000001c00d0d7812 */ /* 0x000fe400078ec0ff */
[--C-:B------:R-:W-:Y:S02]  /*ec00*/  SHF.R.S32.HI R8, RZ, 0x3, R14.reuse ;  /* 0x00000003ff087819 */ /* 0x100fe4000001140e */
[----:B------:R-:W-:-:S02]  /*ec10*/  LOP3.LUT R14, R13, 0x38, R14, 0xf8, !PT ;  /* 0x000000380d0e7812 */ /* 0x000fc400078ef80e */
[----:B------:R-:W-:Y:S02]  /*ec20*/  LEA.HI R11, R11, R8, RZ, 0x1d ;  /* 0x000000080b0b7211 */ /* 0x000fe400078fe8ff */
[----:B------:R-:W-:Y:S02]  /*ec30*/  SHF.R.U32.HI R8, RZ, 0x3, R13 ;  /* 0x00000003ff087819 */ /* 0x000fe4000001160d */
[----:B------:R-:W-:Y:S02]  /*ec40*/  SHF.R.S32.HI R10, RZ, 0x1f, R11 ;  /* 0x0000001fff0a7819 */ /* 0x000fe4000001140b */
[----:B------:R-:W-:Y:S02]  /*ec50*/  LEA.HI R12, R12, R65, RZ, 0x6 ;  /* 0x000000410c0c7211 */ /* 0x000fe400078f30ff */
[----:B------:R-:W-:Y:S02]  /*ec60*/  LEA.HI R9, R9, R32, RZ, 0x3 ;  /* 0x0000002009097211 */ /* 0x000fe400078f18ff */
[----:B------:R-:W-:Y:S01]  /*ec70*/  LOP3.LUT R15, R14, R8, RZ, 0x3c, !PT ;  /* 0x000000080e0f7212 */ /* 0x000fe200078e3cff */
[----:B------:R-:W-:Y:S01]  /*ec80*/  IMAD.SHL.U32 R14, R11, 0x8, RZ ;  /* 0x000000080b0e7824 */ /* 0x000fe200078e00ff */
[----:B------:R-:W-:Y:S01]  /*ec90*/  LEA.HI R10, R10, R11, RZ, 0x3 ;  /* 0x0000000b0a0a7211 */ /* 0x000fe200078f18ff */
[----:B------:R-:W-:Y:S01]  /*eca0*/  IMAD.SHL.U32 R12, R12, 0x80, RZ ;  /* 0x000000800c0c7824 */ /* 0x000fe200078e00ff */
[----:B------:R-:W-:Y:S01]  /*ecb0*/  SHF.R.U64 R16, R16, 0x10, R17 ;  /* 0x0000001010107819 */ /* 0x000fe20000001211 */
[----:B------:R-:W-:Y:S01]  /*ecc0*/  IMAD.SHL.U32 R9, R9, 0x40, RZ ;  /* 0x0000004009097824 */ /* 0x000fe200078e00ff */
[----:B------:R-:W-:Y:S01]  /*ecd0*/  LOP3.LUT R14, R13, 0x38, R14, 0xf8, !PT ;  /* 0x000000380d0e7812 */ /* 0x000fe200078ef80e */
[----:B------:R-:W-:Y:S01]  /*ece0*/  IMAD.SHL.U32 R10, R10, 0x400, RZ ;  /* 0x000004000a0a7824 */ /* 0x000fe200078e00ff */
[----:B------:R-:W-:-:S02]  /*ecf0*/  LOP3.LUT R12, R12, 0x7fffe000, RZ, 0xc0, !PT ;  /* 0x7fffe0000c0c7812 */ /* 0x000fc400078ec0ff */
[----:B------:R-:W-:Y:S02]  /*ed00*/  LOP3.LUT R9, R9, 0xfffffe00, RZ, 0xc0, !PT ;  /* 0xfffffe0009097812 */ /* 0x000fe400078ec0ff */
[----:B------:R-:W-:Y:S02]  /*ed10*/  LOP3.LUT R14, R14, R8, RZ, 0x3c, !PT ;  /* 0x000000080e0e7212 */ /* 0x000fe400078e3cff */
[----:B------:R-:W-:Y:S02]  /*ed20*/  LOP3.LUT R10, R10, 0x7fffe000, RZ, 0xc0, !PT ;  /* 0x7fffe0000a0a7812 */ /* 0x000fe400078ec0ff */
[--C-:B------:R-:W-:Y:S02]  /*ed30*/  IADD3 R12, R15, R12, R9.reuse ;  /* 0x0000000c0f0c7210 */ /* 0x100fe40007ffe009 */
[----:B------:R-:W-:Y:S02]  /*ed40*/  IADD3 R24, R14, R10, R9 ;  /* 0x0000000a0e187210 */ /* 0x000fe40007ffe009 */
[----:B------:R-:W-:Y:S01]  /*ed50*/  SHF.R.U64 R20, R20, 0x10, R21 ;  /* 0x0000001014147819 */ /* 0x000fe20000001215 */
[----:B------:R-:W-:Y:S01]  /*ed60*/  IMAD.SHL.U32 R25, R12, 0x2, RZ ;  /* 0x000000020c197824 */ /* 0x000fe200078e00ff */
[----:B------:R-:W-:Y:S01]  /*ed70*/  PRMT R16, R55, 0x5432, R16 ;  /* 0x0000543237107816 */ /* 0x000fe20000000010 */
[----:B------:R-:W-:Y:S01]  /*ed80*/  IMAD.SHL.U32 R24, R24, 0x2, RZ ;  /* 0x0000000218187824 */ /* 0x000fe200078e00ff */
[----:B------:R-:W-:-:S02]  /*ed90*/  PRMT R20, R67, 0x5432, R20 ;  /* 0x0000543243147816 */ /* 0x000fc40000000014 */
[----:B------:R-:W1:Y:S01]  /*eda0*/  LDS.128 R12, [R25+0x10080] ;  /* 0x01008000190c7984 */ /* 0x000e620000000c00 */
[----:B------:R-:W-:Y:S01]  /*edb0*/  SHF.R.U32.HI R17, RZ, 0x10, R17 ;  /* 0x00000010ff117819 */ /* 0x000fe20000011611 */
[----:B------:R-:W-:Y:S01]  /*edc0*/  IMAD.U32 R32, R16, 0x10000, RZ ;  /* 0x0001000010207824 */ /* 0x000fe200078e00ff */
[----:B------:R-:W-:Y:S01]  /*edd0*/  SHF.R.U32.HI R21, RZ, 0x10, R21 ;  /* 0x00000010ff157819 */ /* 0x000fe20000011615 */
[----:B------:R-:W2:Y:S01]  /*ede0*/  LDS.128 R8, [R24+0x10080] ;  /* 0x0100800018087984 */ /* 0x000ea20000000c00 */
[----:B------:R-:W-:Y:S01]  /*edf0*/  IMAD.U32 R33, R20, 0x10000, RZ ;  /* 0x0001000014217824 */ /* 0x000fe200078e00ff */
[----:B------:R-:W-:Y:S02]  /*ee00*/  LOP3.LUT R16, R16, 0xffff0000, RZ, 0xc0, !PT ;  /* 0xffff000010107812 */ /* 0x000fe400078ec0ff */
[----:B------:R-:W-:Y:S02]  /*ee10*/  PRMT R17, R55, 0x5410, R17 ;  /* 0x0000541037117816 */ /* 0x000fe40000000011 */
[----:B------:R-:W-:-:S02]  /*ee20*/  SHF.R.U64 R18, R18, 0x10, R19 ;  /* 0x0000001012127819 */ /* 0x000fc40000001213 */
[----:B------:R-:W-:Y:S02]  /*ee30*/  PRMT R21, R67, 0x5410, R21 ;  /* 0x0000541043157816 */ /* 0x000fe40000000015 */
[----:B------:R-:W-:Y:S02]  /*ee40*/  SHF.R.U64 R22, R22, 0x10, R23 ;  /* 0x0000001016167819 */ /* 0x000fe40000001217 */
[----:B------:R-:W-:Y:S02]  /*ee50*/  SHF.R.U32.HI R19, RZ, 0x10, R19 ;  /* 0x00000010ff137819 */ /* 0x000fe40000011613 */
[----:B------:R-:W-:Y:S02]  /*ee60*/  LOP3.LUT R37, R20, 0xffff0000, RZ, 0xc0, !PT ;  /* 0xffff000014257812 */ /* 0x000fe400078ec0ff */
[----:B------:R-:W-:Y:S02]  /*ee70*/  SHF.R.U32.HI R23, RZ, 0x10, R23 ;  /* 0x00000010ff177819 */ /* 0x000fe40000011617 */
[----:B------:R-:W-:-:S02]  /*ee80*/  PRMT R19, R66, 0x5410, R19 ;  /* 0x0000541042137816 */ /* 0x000fc40000000013 */
        /* <DEDUP_REMOVED lines=73> */
.L_x_631:
[----:B------:R-:W-:Y:S05]  /*f320*/  BSYNC B2 ;  /* 0x0000000000027941 */ /* 0x000fea0003800000 */
.L_x_597:
[----:B-1----:R-:W-:Y:S01]  /*f330*/  IMAD.SHL.U32 R9, R0, 0x40, RZ ;  /* 0x0000004000097824 */ /* 0x002fe200078e00ff */
[----:B------:R-:W-:-:S04]  /*f340*/  DEPBAR.LE SB0, 0x0 ;  /* 0x000080000000791a */ /* 0x000fc80000000000 */
[----:B------:R-:W-:Y:S01]  /*f350*/  IMAD.SHL.U32 R213, R40, 0x8, RZ ;  /* 0x0000000828d57824 */ /* 0x000fe200078e00ff */
[----:B------:R-:W-:Y:S01]  /*f360*/  LOP3.LUT R9, R9, 0x1c0, RZ, 0xc0, !PT ;  /* 0x000001c009097812 */ /* 0x000fe200078ec0ff */
[----:B------:R-:W-:Y:S01]  /*f370*/  IMAD R11, R64, c[0x0][0x208], RZ ;  /* 0x00008200400b7a24 */ /* 0x000fe200078e02ff */
[----:B------:R-:W-:Y:S01]  /*f380*/  SEL R8, RZ, 0x2, P6 ;  /* 0x00000002ff087807 */ /* 0x000fe20003000000 */
[----:B--2---:R-:W-:Y:S01]  /*f390*/  IMAD.WIDE.U32 R12, R53, c[0x0][0x208], RZ ;  /* 0x00008200350c7a25 */ /* 0x004fe200078e00ff */
[----:B------:R-:W-:Y:S02]  /*f3a0*/  LOP3.LUT R213, R9, 0x8, R213, 0xf8, !PT ;  /* 0x0000000809d57812 */ /* 0x000fe400078ef8d5 */
[----:B------:R-:W-:Y:S01]  /*f3b0*/  SHF.R.U32.HI R9, RZ, 0x3, R9 ;  /* 0x00000003ff097819 */ /* 0x000fe20000011609 */
[----:B------:R-:W-:Y:S01]  /*f3c0*/  IMAD R11, R53, c[0x0][0x20c], R11 ;  /* 0x00008300350b7a24 */ /* 0x000fe200078e020b */
[----:B------:R-:W-:Y:S01]  /*f3d0*/  SEL R10, RZ, 0x4, P5 ;  /* 0x00000004ff0a7807 */ /* 0x000fe20002800000 */
[----:B------:R-:W-:Y:S01]  /*f3e0*/  IMAD R214, R68, 0x400, R4 ;  /* 0x0000040044d67824 */ /* 0x000fe200078e0204 */
[----:B------:R-:W-:Y:S01]  /*f3f0*/  LOP3.LUT R213, R213, R9, RZ, 0x3c, !PT ;  /* 0x00000009d5d57212 */ /* 0x000fe200078e3cff */
[----:B------:R-:W-:Y:S01]  /*f400*/  IMAD.IADD R11, R13, 0x1, R11 ;  /* 0x000000010d0b7824 */ /* 0x000fe200078e020b */
[----:B------:R-:W-:Y:S01]  /*f410*/  LEA R9, P0, R12, R230, 0x5 ;  /* 0x000000e60c097211 */ /* 0x000fe200078028ff */
[----:B------:R-:W-:Y:S01]  /*f420*/  IMAD.SHL.U32 R214, R214, 0x2, RZ ;  /* 0x00000002d6d67824 */ /* 0x000fe200078e00ff */
[----:B------:R-:W-:Y:S01]  /*f430*/  BAR.SYNC.DEFER_BLOCKING 0x0 ;  /* 0x0000000000007b1d */ /* 0x000fe20000010000 */
[----:B------:R-:W-:Y:S01]  /*f440*/  IMAD R213, R42, 0x200, R213 ;  /* 0x000002002ad57824 */ /* 0x000fe200078e02d5 */
[----:B------:R-:W-:Y:S01]  /*f450*/  LEA.HI.X R11, R12, R221, R11, 0x5, P0 ;  /* 0x000000dd0c0b7211 */ /* 0x000fe200000f2c0b */
[----:B-----5:R-:W-:Y:S01]  /*f460*/  IMAD R55, R53, -0x20, R220 ;  /* 0xffffffe035377824 */ /* 0x020fe200078e02dc */
[----:B------:R-:W-:Y:S01]  /*f470*/  LOP3.LUT P0, RZ, R0, 0x2, RZ, 0xc0, !PT ;  /* 0x0000000200ff7812 */ /* 0x000fe2000780c0ff */
[----:B------:R-:W-:Y:S01]  /*f480*/  IMAD.SHL.U32 R213, R213, 0x2, RZ ;  /* 0x00000002d5d57824 */ /* 0x000fe200078e00ff */
[----:B------:R-:W-:Y:S01]  /*f490*/  IADD3 R10, R10, R8, R43 ;  /* 0x000000080a0a7210 */ /* 0x000fe20007ffe02b */
[--C-:B------:R-:W-:Y:S01]  /*f4a0*/  IMAD R210, R3, 0x2, R214.reuse ;  /* 0x0000000203d27824 */ /* 0x100fe200078e02d6 */
[----:B------:R-:W-:Y:S01]  /*f4b0*/  SEL R12, RZ, 0x8, P4 ;  /* 0x00000008ff0c7807 */ /* 0x000fe20002000000 */
[----:B------:R-:W-:Y:S01]  /*f4c0*/  IMAD.SHL.U32 R217, R41, 0x2, RZ ;  /* 0x0000000229d97824 */ /* 0x000fe200078e00ff */
[C---:B------:R-:W-:Y:S01]  /*f4d0*/  IADD3 R8, R213.reuse, 0xc080, RZ ;  /* 0x0000c080d5087810 */ /* 0x040fe20007ffe0ff */
[----:B------:R-:W-:Y:S01]  /*f4e0*/  IMAD R209, R2, 0x2, R214 ;  /* 0x0000000202d17824 */ /* 0x000fe200078e02d6 */
[----:B------:R-:W-:Y:S01]  /*f4f0*/  IADD3 R212, R213, 0xc0a0, RZ ;  /* 0x0000c0a0d5d47810 */ /* 0x000fe20007ffe0ff */
[----:B------:R-:W-:Y:S01]  /*f500*/  IMAD.IADD R10, R12, 0x1, R10 ;  /* 0x000000010c0a7824 */ /* 0x000fe200078e020a */
[----:B------:R-:W-:Y:S01]  /*f510*/  ISETP.LE.OR P2, PT, R55, R40, P3 ;  /* 0x000000283700720c */ /* 0x000fe20001f43670 */
[----:B------:R-:W-:Y:S01]  /*f520*/  IMAD R207, R2, 0x2, R210 ;  /* 0x0000000202cf7824 */ /* 0x000fe200078e02d2 */
[----:B------:R-:W-:Y:S01]  /*f530*/  IADD3 R228, R6, -0x2, RZ ;  /* 0xfffffffe06e47810 */ /* 0x000fe20007ffe0ff */
[----:B------:R-:W-:Y:S01]  /*f540*/  IMAD.SHL.U32 R211, R4, 0x2, RZ ;  /* 0x0000000204d37824 */ /* 0x000fe200078e00ff */
[----:B------:R-:W-:-:S02]  /*f550*/  @P0 IADD3 R212, R8, -0x20, RZ ;  /* 0xffffffe008d40810 */ /* 0x000fc40007ffe0ff */
[----:B------:R-:W-:Y:S01]  /*f560*/  LEA R8, P0, R9, c[0x0][0x1f8], 0x1 ;  /* 0x00007e0009087a11 */ /* 0x000fe200078008ff */
[--C-:B------:R-:W-:Y:S01]  /*f570*/  IMAD R206, R3, 0x2, R211.reuse ;  /* 0x0000000203ce7824 */ /* 0x100fe200078e02d3 */
[----:B------:R-:W-:Y:S01]  /*f580*/  IADD3 R203, R212, 0x800, RZ ;  /* 0x00000800d4cb7810 */ /* 0x000fe20007ffe0ff */
[C---:B------:R-:W-:Y:S01]  /*f590*/  IMAD R205, R2.reuse, 0x2, R211 ;  /* 0x0000000202cd7824 */ /* 0x040fe200078e02d3 */
[----:B------:R-:W-:Y:S01]  /*f5a0*/  LDSM.16.M88.4 R28, [R214+0x10080] ;  /* 0x01008000d61c783b */ /* 0x000fe20000000200 */
[----:B------:R-:W-:Y:S01]  /*f5b0*/  LEA.HI.X R9, R9, c[0x0][0x1fc], R11, 0x1, P0 ;  /* 0x00007f0009097a11 */ /* 0x000fe200000f0c0b */
[----:B------:R-:W-:Y:S01]  /*f5c0*/  IMAD R204, R2, 0x2, R206 ;  /* 0x0000000202cc7824 */ /* 0x000fe200078e02ce */
[----:B------:R-:W-:Y:S01]  /*f5d0*/  LOP3.LUT P0, RZ, R10, 0x2, RZ, 0xc0, !PT ;  /* 0x000000020aff7812 */ /* 0x000fe2000780c0ff */
[----:B------:R-:W1:Y:S03]  /*f5e0*/  LDSM.16.M88.4 R20, [R213+0xc080] ;  /* 0x00c08000d514783b */ /* 0x000e660000000200 */
[----:B------:R-:W-:Y:S01]  /*f5f0*/  ISETP.LE.OR P1, PT, R55, R40, !P0 ;  /* 0x000000283700720c */ /* 0x000fe20004723670 */
[----:B------:R-:W-:Y:S01]  /*f600*/  LDSM.16.M88.4 R16, [R210+0x10080] ;  /* 0x01008000d210783b */ /* 0x000fe20000000200 */
[----:B------:R-:W-:Y:S01]  /*f610*/  LOP3.LUT P0, RZ, R0, 0x4, RZ, 0xc0, !PT ;  /* 0x0000000400ff7812 */ /* 0x000fe2000780c0ff */
[----:B------:R-:W-:-:S02]  /*f620*/  IMAD.MOV.U32 R0, RZ, RZ, 0x40 ;  /* 0x00000040ff007424 */ /* 0x000fc400078e00ff */
[----:B------:R-:W2:Y:S03]  /*f630*/  LDSM.16.M88.4 R32, [R212] ;  /* 0x00000000d420783b */ /* 0x000ea60000000200 */
[----:B------:R-:W-:Y:S01]  /*f640*/  SEL R0, R0, 0xffffffc0, !P0 ;  /* 0xffffffc000007807 */ /* 0x000fe20004000000 */
[----:B------:R-:W3:Y:S01]  /*f650*/  LDSM.16.M88.4 R24, [R213+0xc880] ;  /* 0x00c88000d518783b */ /* 0x000ee20000000200 */
[----:B------:R-:W-:-:S03]  /*f660*/  LOP3.LUT P0, RZ, R10, 0x8, RZ, 0xc0, !PT ;  /* 0x000000080aff7812 */ /* 0x000fc6000780c0ff */
[----:B------:R-:W-:Y:S01]  /*f670*/  LDSM.16.M88.4 R36, [R212+0x800] ;  /* 0x00080000d424783b */ /* 0x000fe20000000200 */
[----:B------:R-:W-:Y:S01]  /*f680*/  ISETP.LE.OR P0, PT, R55, R40, !P0 ;  /* 0x000000283700720c */ /* 0x000fe20004703670 */
[----:B------:R-:W-:Y:S02]  /*f690*/  IMAD.IADD R208, R213, 0x1, R0 ;  /* 0x00000001d5d07824 */ /* 0x000fe400078e0200 */
[----:B------:R-:W-:Y:S01]  /*f6a0*/  @!PT LDS RZ, [RZ] ;  /* 0x00000000fffff984 */ /* 0x000fe20000000800 */
[----:B------:R-:W-:Y:S01]  /*f6b0*/  @!PT LDS RZ, [RZ] ;  /* 0x00000000fffff984 */ /* 0x000fe20000000800 */
[----:B------:R-:W-:Y:S01]  /*f6c0*/  @!PT LDS RZ, [RZ] ;  /* 0x00000000fffff984 */ /* 0x000fe20000000800 */
[----:B------:R4:W-:Y:S01]  /*f6d0*/  LDGSTS.E.BYPASS.LTC128B.128 [R217+0x8080], [R8.64], !P2 ;  /* 0x0808000008d97fae */ /* 0x0009e2000d101d48 */
[----:B------:R-:W-:Y:S01]  /*f6e0*/  IMAD.IADD R202, R0, 0x1, R212 ;  /* 0x0000000100ca7824 */ /* 0x000fe200078e02d4 */
[----:B------:R-:W-:Y:S02]  /*f6f0*/  ISETP.NE.AND P2, PT, R226, 0x1, PT ;  /* 0x00000001e200780c */ /* 0x000fe40003f45270 */
[----:B------:R4:W-:Y:S01]  /*f700*/  LDGSTS.E.BYPASS.LTC128B.128 [R217+0x9080], [R8.64+0x80], !P1 ;  /* 0x0908008008d97fae */ /* 0x0009e2000c901d48 */
[----:B------:R-:W-:-:S04]  /*f710*/  LOP3.LUT P1, RZ, R10, 0x4, RZ, 0xc0, !PT ;  /* 0x000000040aff7812 */ /* 0x000fc8000782c0ff */
[----:B------:R-:W-:Y:S01]  /*f720*/  ISETP.LE.OR P1, PT, R55, R40, !P1 ;  /* 0x000000283700720c */ /* 0x000fe20004f23670 */
[C---:B-1----:R-:W-:Y:S11]  /*f730*/  HMMA.16816.F32.BF16 R12, R28.reuse, R20, RZ ;  /* 0x000000141c0c723c */ /* 0x042ff600000418ff */
[----:B------:R-:W-:Y:S01]  /*f740*/  @!UPT UIADD3 URZ, URZ, URZ, URZ ;  /* 0x0000003f3f3ff290 */ /* 0x000fe2000fffe03f */
[----:B------:R4:W-:Y:S04]  /*f750*/  LDGSTS.E.BYPASS.LTC128B.128 [R217+0xa080], [R8.64+0x100], !P1 ;  /* 0x0a08010008d97fae */ /* 0x0009e8000c901d48 */
[----:B------:R4:W-:Y:S01]  /*f760*/  LDGSTS.E.BYPASS.LTC128B.128 [R217+0xb080], [R8.64+0x180], !P0 ;  /* 0x0b08018008d97fae */ /* 0x0009e2000c101d48 */
[----:B------:R-:W-:Y:S03]  /*f770*/  HMMA.16816.F32.BF16 R20, R28, R22, RZ ;  /* 0x000000161c14723c */ /* 0x000fe600000418ff */
[----:B------:R-:W-:Y:S04]  /*f780*/  LDSM.16.M88.4 R44, [R209+0x10080] ;  /* 0x01008000d12c783b */ /* 0x000fe80000000200 */
[----:B------:R-:W1:Y:S04]  /*f790*/  LDSM.16.M88.4 R48, [R208+0xc080] ;  /* 0x00c08000d030783b */ /* 0x000e680000000200 */
[----:B------:R-:W-:Y:S04]  /*f7a0*/  LDSM.16.M88.4 R60, [R202] ;  /* 0x00000000ca3c783b */ /* 0x000fe80000000200 */
[----:B------:R-:W-:Y:S01]  /*f7b0*/  LDSM.16.M88.4 R40, [R213+0xd080] ;  /* 0x00d08000d528783b */ /* 0x000fe20000000200 */
[C---:B--2---:R-:W-:Y:S03]  /*f7c0*/  HMMA.16816.F32.BF16 R12, R16.reuse, R32, R12 ;  /* 0x00000020100c723c */ /* 0x044fe6000004180c */
[----:B------:R-:W-:Y:S04]  /*f7d0*/  LDSM.16.M88.4 R56, [R208+0xc880] ;  /* 0x00c88000d038783b */ /* 0x000fe80000000200 */
[----:B------:R-:W-:Y:S01]  /*f7e0*/  LDSM.16.M88.4 R64, [R212+0x3000] ;  /* 0x00300000d440783b */ /* 0x000fe20000000200 */
[----:B------:R-:W-:Y:S03]  /*f7f0*/  HMMA.16816.F32.BF16 R20, R16, R34, R20 ;  /* 0x000000221014723c */ /* 0x000fe60000041814 */
[----:B----4-:R-:W2:Y:S04]  /*f800*/  LDSM.16.M88.4 R8, [R207+0x10080] ;  /* 0x01008000cf08783b */ /* 0x010ea80000000200 */
[----:B------:R-:W0:Y:S01]  /*f810*/  LDGDEPBAR ;  /* 0x00000000000079af */ /* 0x000e220000000000 */
[C---:B---3--:R-:W-:Y:S08]  /*f820*/  HMMA.16816.F32.BF16 R32, R28.reuse, R24, RZ ;  /* 0x000000181c20723c */ /* 0x048ff000000418ff */
[----:B------:R-:W-:Y:S01]  /*f830*/  HMMA.16816.F32.BF16 R28, R28, R26, RZ ;  /* 0x0000001a1c1c723c */ /* 0x000fe200000418ff */
[----:B------:R-:W3:Y:S07]  /*f840*/  LDSM.16.M88.4 R24, [R214+0x14080] ;  /* 0x01408000d618783b */ /* 0x000eee0000000200 */
[C---:B-1----:R-:W-:Y:S08]  /*f850*/  HMMA.16816.F32.BF16 R12, R44.reuse, R48, R12 ;  /* 0x000000302c0c723c */ /* 0x042ff0000004180c */
[----:B------:R-:W-:Y:S01]  /*f860*/  HMMA.16816.F32.BF16 R20, R44, R50, R20 ;  /* 0x000000322c14723c */ /* 0x000fe20000041814 */
[----:B------:R-:W-:Y:S07]  /*f870*/  LDSM.16.M88.4 R48, [R202+0x800] ;  /* 0x00080000ca30783b */ /* 0x000fee0000000200 */
[----:B------:R-:W-:Y:S08]  /*f880*/  HMMA.16816.F32.BF16 R32, R16, R36, R32 ;  /* 0x000000241020723c */ /* 0x000ff00000041820 */
[----:B--2---:R-:W-:Y:S08]  /*f890*/  HMMA.16816.F32.BF16 R12, R8, R60, R12 ;  /* 0x0000003c080c723c */ /* 0x004ff0000004180c */
[----:B------:R-:W-:Y:S01]  /*f8a0*/  HMMA.16816.F32.BF16 R16, R16, R38, R28 ;  /* 0x000000261010723c */ /* 0x000fe2000004181c */
[----:B------:R-:W-:Y:S04]  /*f8b0*/  LDSM.16.M88.4 R36, [R210+0x14080] ;  /* 0x01408000d224783b */ /* 0x000fe80000000200 */
[----:B------:R-:W1:Y:S03]  /*f8c0*/  LDSM.16.M88.4 R28, [R212+0x1000] ;  /* 0x00100000d41c783b */ /* 0x000e660000000200 */
[----:B------:R-:W-:Y:S01]  /*f8d0*/  HMMA.16816.F32.BF16 R20, R8, R62, R20 ;  /* 0x0000003e0814723c */ /* 0x000fe20000041814 */
[----:B------:R-:W-:Y:S07]  /*f8e0*/  LDSM.16.M88.4 R60, [R213+0xd880] ;  /* 0x00d88000d53c783b */ /* 0x000fee0000000200 */
[----:B---3--:R-:W-:Y:S08]  /*f8f0*/  HMMA.16816.F32.BF16 R12, R24, R40, R12 ;  /* 0x00000028180c723c */ /* 0x008ff0000004180c */
[C---:B------:R-:W-:Y:S08]  /*f900*/  HMMA.16816.F32.BF16 R32, R44.reuse, R56, R32 ;  /* 0x000000382c20723c */ /* 0x040ff00000041820 */
[----:B------:R-:W-:Y:S01]  /*f910*/  HMMA.16816.F32.BF16 R44, R44, R58, R16 ;  /* 0x0000003a2c2c723c */ /* 0x000fe20000041810 */
[----:B------:R-:W-:Y:S04]  /*f920*/  LDSM.16.M88.4 R16, [R209+0x14080] ;  /* 0x01408000d110783b */ /* 0x000fe80000000200 */
[----:B------:R-:W2:Y:S03]  /*f930*/  LDSM.16.M88.4 R56, [R208+0xd080] ;  /* 0x00d08000d038783b */ /* 0x000ea60000000200 */
[----:B------:R-:W-:Y:S01]  /*f940*/  HMMA.16816.F32.BF16 R20, R24, R42, R20 ;  /* 0x0000002a1814723c */ /* 0x000fe20000041814 */
[----:B------:R-:W-:Y:S07]  /*f950*/  LDSM.16.M88.4 R40, [R212+0x1800] ;  /* 0x00180000d428783b */ /* 0x000fee0000000200 */
[----:B-1----:R-:W-:Y:S08]  /*f960*/  HMMA.16816.F32.BF16 R12, R36, R28, R12 ;  /* 0x0000001c240c723c */ /* 0x002ff0000004180c */
[C---:B------:R-:W-:Y:S08]  /*f970*/  HMMA.16816.F32.BF16 R32, R8.reuse, R48, R32 ;  /* 0x000000300820723c */ /* 0x040ff00000041820 */
[----:B------:R-:W-:Y:S01]  /*f980*/  HMMA.16816.F32.BF16 R44, R8, R50, R44 ;  /* 0x00000032082c723c */ /* 0x000fe2000004182c */
[----:B------:R-:W-:Y:S04]  /*f990*/  LDSM.16.M88.4 R8, [R207+0x14080] ;  /* 0x01408000cf08783b */ /* 0x000fe80000000200 */
[----:B------:R-:W1:Y:S03]  /*f9a0*/  LDSM.16.M88.4 R48, [R202+0x1000] ;  /* 0x00100000ca30783b */ /* 0x000e660000000200 */
[----:B------:R-:W-:Y:S01]  /*f9b0*/  HMMA.16816.F32.BF16 R20, R36, R30, R20 ;  /* 0x0000001e2414723c */ /* 0x000fe20000041814 */
[----:B------:R-:W-:Y:S07]  /*f9c0*/  LDSM.16.M88.4 R28, [R208+0xd880] ;  /* 0x00d88000d01c783b */ /* 0x000fee0000000200 */
[----:B--2---:R-:W-:Y:S08]  /*f9d0*/  HMMA.16816.F32.BF16 R12, R16, R56, R12 ;  /* 0x00000038100c723c */ /* 0x004ff0000004180c */
        /* <DEDUP_REMOVED lines=37> */
[----:B------:R-:W1:Y:S04]  /*fc30*/  LDSM.16.M88.4 R40, [R210+0x1c080] ;  /* 0x01c08000d228783b */ /* 0x000e680000000200 */
[----:B------:R-:W-:Y:S03]  /*fc40*/  LDSM.16.M88.4 R60, [R213+0xf880] ;  /* 0x00f88000d53c783b */ /* 0x000fe60000000200 */
[----:B------:R-:W-:Y:S01]  /*fc50*/  HMMA.16816.F32.BF16 R20, R8, R58, R20 ;  /* 0x0000003a0814723c */ /* 0x000fe20000041814 */
[----:B------:R-:W-:Y:S07]  /*fc60*/  LDSM.16.M88.4 R56, [R208+0xf080] ;  /* 0x00f08000d038783b */ /* 0x000fee0000000200 */
[----:B--2---:R-:W-:Y:S08]  /*fc70*/  HMMA.16816.F32.BF16 R12, R48, R24, R12 ;  /* 0x00000018300c723c */ /* 0x004ff0000004180c */
[C---:B------:R-:W-:Y:S08]  /*fc80*/  HMMA.16816.F32.BF16 R32, R28.reuse, R36, R32 ;  /* 0x000000241c20723c */ /* 0x040ff00000041820 */
[----:B------:R-:W-:Y:S01]  /*fc90*/  HMMA.16816.F32.BF16 R44, R28, R38, R44 ;  /* 0x000000261c2c723c */ /* 0x000fe2000004182c */
[----:B------:R-:W2:Y:S04]  /*fca0*/  LDSM.16.M88.4 R28, [R209+0x1c080] ;  /* 0x01c08000d11c783b */ /* 0x000ea80000000200 */
[----:B------:R-:W-:Y:S03]  /*fcb0*/  LDSM.16.M88.4 R36, [R212+0x3800] ;  /* 0x00380000d424783b */ /* 0x000fe60000000200 */
[----:B------:R-:W-:Y:S01]  /*fcc0*/  HMMA.16816.F32.BF16 R20, R48, R26, R20 ;  /* 0x0000001a3014723c */ /* 0x000fe20000041814 */
[----:B------:R-:W-:Y:S07]  /*fcd0*/  LDSM.16.M88.4 R24, [R208+0xf880] ;  /* 0x00f88000d018783b */ /* 0x000fee0000000200 */
[----:B-1----:R-:W-:Y:S08]  /*fce0*/  HMMA.16816.F32.BF16 R12, R40, R64, R12 ;  /* 0x00000040280c723c */ /* 0x002ff0000004180c */
[C---:B------:R-:W-:Y:S08]  /*fcf0*/  HMMA.16816.F32.BF16 R32, R8.reuse, R16, R32 ;  /* 0x000000100820723c */ /* 0x040ff00000041820 */
[----:B------:R-:W-:Y:S01]  /*fd00*/  HMMA.16816.F32.BF16 R44, R8, R18, R44 ;  /* 0x00000012082c723c */ /* 0x000fe2000004182c */
[----:B------:R-:W-:Y:S04]  /*fd10*/  LDSM.16.M88.4 R8, [R207+0x1c080] ;  /* 0x01c08000cf08783b */ /* 0x000fe80000000200 */
[----:B------:R-:W1:Y:S03]  /*fd20*/  LDSM.16.M88.4 R16, [R202+0x3000] ;  /* 0x00300000ca10783b */ /* 0x000e660000000200 */
[----:B------:R-:W-:Y:S08]  /*fd30*/  HMMA.16816.F32.BF16 R20, R40, R66, R20 ;  /* 0x000000422814723c */ /* 0x000ff00000041814 */
[----:B--2---:R-:W-:Y:S08]  /*fd40*/  HMMA.16816.F32.BF16 R12, R28, R56, R12 ;  /* 0x000000381c0c723c */ /* 0x004ff0000004180c */
[C---:B------:R-:W-:Y:S08]  /*fd50*/  HMMA.16816.F32.BF16 R32, R48.reuse, R60, R32 ;  /* 0x0000003c3020723c */ /* 0x040ff00000041820 */
[----:B------:R-:W-:Y:S08]  /*fd60*/  HMMA.16816.F32.BF16 R44, R48, R62, R44 ;  /* 0x0000003e302c723c */ /* 0x000ff0000004182c */
[----:B------:R-:W-:Y:S08]  /*fd70*/  HMMA.16816.F32.BF16 R20, R28, R58, R20 ;  /* 0x0000003a1c14723c */ /* 0x000ff00000041814 */
[----:B-1----:R-:W-:Y:S07]  /*fd80*/  HMMA.16816.F32.BF16 R12, R8, R16, R12 ;  /* 0x00000010080c723c */ /* 0x002fee000004180c */
[----:B------:R-:W-:Y:S01]  /*fd90*/  LOP3.LUT R16, R69, 0xffffffe0, RZ, 0xc0, !PT ;  /* 0xffffffe045107812 */ /* 0x000fe200078ec0ff */
[----:B------:R-:W-:Y:S04]  /*fda0*/  HMMA.16816.F32.BF16 R32, R40, R36, R32 ;  /* 0x000000242820723c */ /* 0x000fe80000041820 */
[----:B------:R-:W-:-:S04]  /*fdb0*/  IMAD.IADD R16, R54, 0x1, -R16 ;  /* 0x0000000136107824 */ /* 0x000fc800078e0a10 */
[----:B------:R-:W-:Y:S01]  /*fdc0*/  HMMA.16816.F32.BF16 R44, R40, R38, R44 ;  /* 0x00000026282c723c */ /* 0x000fe2000004182c */
[----:B------:R-:W1:Y:S01]  /*fdd0*/  LDSM.16.M88.4 R36, [R202+0x3800] ;  /* 0x00380000ca24783b */ /* 0x000e620000000200 */
[----:B------:R-:W-:Y:S01]  /*fde0*/  SHF.R.S32.HI R17, RZ, 0x1f, R16 ;  /* 0x0000001fff117819 */ /* 0x000fe20000011410 */
[----:B------:R-:W-:-:S04]  /*fdf0*/  DEPBAR.LE SB0, 0x0 ;  /* 0x000080000000791a */ /* 0x000fc80000000000 */
[----:B------:R-:W-:Y:S01]  /*fe00*/  LEA.HI R17, R17, R16, RZ, 0x2 ;  /* 0x0000001011117211 */ /* 0x000fe200078f10ff */
[----:B------:R-:W-:Y:S01]  /*fe10*/  FMUL.FTZ R0, R12, c[0x0][0x320] ;  /* 0x0000c8000c007a20 */ /* 0x000fe20000410000 */
[----:B------:R-:W-:Y:S01]  /*fe20*/  HMMA.16816.F32.BF16 R20, R8, R18, R20 ;  /* 0x000000120814723c */ /* 0x000fe20000041814 */
[----:B------:R-:W-:Y:S01]  /*fe30*/  SHF.R.S32.HI R12, RZ, 0x1f, R68 ;  /* 0x0000001fff0c7819 */ /* 0x000fe20000011444 */
[----:B------:R-:W-:Y:S02]  /*fe40*/  FMUL.FTZ R15, R15, c[0x0][0x320] ;  /* 0x0000c8000f0f7a20 */ /* 0x000fe40000410000 */
[----:B------:R-:W-:Y:S01]  /*fe50*/  FMUL.FTZ R13, R13, c[0x0][0x320] ;  /* 0x0000c8000d0d7a20 */ /* 0x000fe20000410000 */
[----:B------:R-:W-:Y:S01]  /*fe60*/  LEA.HI R12, R12, R68, RZ, 0x3 ;  /* 0x000000440c0c7211 */ /* 0x000fe200078f18ff */
[----:B------:R-:W-:Y:S01]  /*fe70*/  MUFU.TANH R0, R0 ;  /* 0x0000000000007308 */ /* 0x000fe20000002400 */
[----:B------:R-:W-:Y:S01]  /*fe80*/  LEA.HI R18, R52, R54, RZ, 0x2 ;  /* 0x0000003634127211 */ /* 0x000fe200078f10ff */
[----:B------:R-:W-:Y:S01]  /*fe90*/  HMMA.16816.F32.BF16 R32, R28, R24, R32 ;  /* 0x000000181c20723c */ /* 0x000fe20000041820 */
[----:B------:R-:W-:-:S02]  /*fea0*/  LOP3.LUT R12, R12, 0xffffff8, RZ, 0xc0, !PT ;  /* 0x0ffffff80c0c7812 */ /* 0x000fc400078ec0ff */
[----:B------:R-:W-:-:S03]  /*feb0*/  LOP3.LUT R18, R18, 0xfffffffc, RZ, 0xc0, !PT ;  /* 0xfffffffc12127812 */ /* 0x000fc600078ec0ff */
[----:B------:R-:W-:Y:S01]  /*fec0*/  IMAD.IADD R229, R68, 0x1, -R12 ;  /* 0x0000000144e57824 */ /* 0x000fe200078e0a0c */
[----:B------:R-:W2:Y:S01]  /*fed0*/  MUFU.TANH R13, R13 ;  /* 0x0000000d000d7308 */ /* 0x000ea20000002400 */
[----:B------:R-:W-:Y:S01]  /*fee0*/  IMAD.IADD R54, R54, 0x1, -R18 ;  /* 0x0000000136367824 */ /* 0x000fe200078e0a12 */
[C---:B------:R-:W-:Y:S01]  /*fef0*/  LEA.HI.SX32 R18, R17.reuse, R149, 0x1e ;  /* 0x0000009511127211 */ /* 0x040fe200078ff2ff */
[----:B------:R-:W-:Y:S01]  /*ff00*/  FMUL.FTZ R12, R14, c[0x0][0x320] ;  /* 0x0000c8000e0c7a20 */ /* 0x000fe20000410000 */
[----:B------:R-:W-:Y:S01]  /*ff10*/  HMMA.16816.F32.BF16 R44, R28, R26, R44 ;  /* 0x0000001a1c2c723c */ /* 0x000fe2000004182c */
[----:B------:R-:W-:Y:S02]  /*ff20*/  LOP3.LUT R17, R17, 0x7ffffffc, RZ, 0xc0, !PT ;  /* 0x7ffffffc11117812 */ /* 0x000fe400078ec0ff */
[----:B------:R-:W-:Y:S01]  /*ff30*/  LEA.HI R14, R54, R54, RZ, 0x1 ;  /* 0x00000036360e7211 */ /* 0x000fe200078f08ff */
[----:B------:R-:W-:Y:S01]  /*ff40*/  IMAD R229, R229, 0x10, R18 ;  /* 0x00000010e5e57824 */ /* 0x000fe200078e0212 */
[----:B------:R-:W-:Y:S01]  /*ff50*/  MUFU.TANH R12, R12 ;  /* 0x0000000c000c7308 */ /* 0x000fe20000002400 */
[----:B------:R-:W-:Y:S01]  /*ff60*/  IMAD.IADD R17, R16, 0x1, -R17 ;  /* 0x0000000110117824 */ /* 0x000fe200078e0a11 */
[----:B------:R-:W-:Y:S01]  /*ff70*/  LOP3.LUT R14, R14, 0x1ffffffe, RZ, 0xc0, !PT ;  /* 0x1ffffffe0e0e7812 */ /* 0x000fe200078ec0ff */
[----:B------:R-:W-:-:S02]  /*ff80*/  FMUL.FTZ R21, R21, c[0x0][0x320] ;  /* 0x0000c80015157a20 */ /* 0x000fc40000410000 */
[----:B------:R-:W-:Y:S02]  /*ff90*/  IMAD.SHL.U32 R232, R17, 0x2, RZ ;  /* 0x0000000211e87824 */ /* 0x000fe400078e00ff */
[----:B------:R-:W-:Y:S01]  /*ffa0*/  IMAD.IADD R54, R54, 0x1, -R14 ;  /* 0x0000000136367824 */ /* 0x000fe200078e0a0e */
[----:B-1----:R-:W-:Y:S01]  /*ffb0*/  HMMA.16816.F32.BF16 R32, R8, R36, R32 ;  /* 0x000000240820723c */ /* 0x002fe20000041820 */
[----:B------:R1:W-:Y:S01]  /*ffc0*/  MUFU.TANH R14, R15 ;  /* 0x0000000f000e7308 */ /* 0x0003e20000002400 */
[----:B------:R-:W-:Y:S02]  /*ffd0*/  IMAD.IADD R55, R55, 0x1, -R232 ;  /* 0x0000000137377824 */ /* 0x000fe400078e0ae8 */
[----:B------:R-:W-:Y:S02]  /*ffe0*/  IMAD R229, R54, 0x8, R229 ;  /* 0x0000000836e57824 */ /* 0x000fe400078e02e5 */
[----:B------:R-:W-:Y:S02]  /*fff0*/  FMUL.FTZ R23, R23, c[0x0][0x320] ;  /* 0x0000c80017177a20 */ /* 0x000fe40000410000 */
[----:B------:R-:W-:-:S03]  /*10000*/  @P2 IMAD.HI.U32 R18, R229, c[0x0][0x2c8], RZ ;  /* 0x0000b200e5122a27 */ /* 0x000fc600078e00ff */
[----:B------:R-:W-:Y:S01]  /*10010*/  HMMA.16816.F32.BF16 R44, R8, R38, R44 ;  /* 0x00000026082c723c */ /* 0x000fe2000004182c */
[----:B------:R-:W-:Y:S01]  /*10020*/  IMAD.MOV.U32 R19, RZ, RZ, R229 ;  /* 0x000000ffff137224 */ /* 0x000fe200078e00e5 */
[----:B------:R-:W-:Y:S01]  /*10030*/  @P2 SHF.R.U32.HI R19, RZ, c[0x0][0x2cc], R18 ;  /* 0x0000b300ff132a19 */ /* 0x000fe20000011612 */
[----:B------:R-:W-:Y:S01]  /*10040*/  FMUL.FTZ R22, R22, c[0x0][0x320] ;  /* 0x0000c80016167a20 */ /* 0x000fe20000410000 */
[----:B------:R2:W3:Y:S01]  /*10050*/  MUFU.TANH R18, R21 ;  /* 0x0000001500127308 */ /* 0x0004e20000002400 */
[----:B-1----:R-:W-:Y:S02]  /*10060*/  FMUL.FTZ R15, R20, c[0x0][0x320] ;  /* 0x0000c800140f7a20 */ /* 0x002fe40000410000 */
[----:B------:R-:W-:Y:S01]  /*10070*/  SHFL.IDX PT, R9, R19, 0x1, 0x1c1f ;  /* 0x003c1f0013097f89 */ /* 0x000fe200000e0000 */
[----:B------:R-:W-:-:S03]  /*10080*/  IMAD.MOV.U32 R8, RZ, RZ, -0x20 ;  /* 0xffffffe0ff087424 */ /* 0x000fc600078e00ff */
[----:B------:R1:W4:Y:S01]  /*10090*/  SHFL.IDX PT, R20, R19, RZ, 0x1c1f ;  /* 0x001c1fff13147589 */ /* 0x00032200000e0000 */
[----:B------:R-:W-:Y:S01]  /*100a0*/  IMAD R53, R53, R8, 0x1 ;  /* 0x0000000135357424 */ /* 0x000fe200078e0208 */
[----:B------:R-:W1:Y:S01]  /*100b0*/  MUFU.TANH R15, R15 ;  /* 0x0000000f000f7308 */ /* 0x000e620000002400 */
[----:B------:R-:W-:Y:S02]  /*100c0*/  FMUL.FTZ R17, R32, c[0x0][0x320] ;  /* 0x0000c80020117a20 */ /* 0x000fe40000410000 */
[----:B------:R-:W-:Y:S01]  /*100d0*/  FMUL.FTZ R16, R33, c[0x0][0x320] ;  /* 0x0000c80021107a20 */ /* 0x000fe20000410000 */
[----:B------:R-:W-:-:S04]  /*100e0*/  IADD3 R10, -R232, R53, R220 ;  /* 0x00000035e80a7210 */ /* 0x000fc80007ffe1dc */
[----:B------:R-:W2:Y:S01]  /*100f0*/  MUFU.TANH R17, R17 ;  /* 0x0000001100117308 */ /* 0x000ea20000002400 */
[----:B------:R-:W-:Y:S02]  /*10100*/  IMAD.IADD R10, R10, 0x1, -R227 ;  /* 0x000000010a0a7824 */ /* 0x000fe400078e0ae3 */
[----:B------:R-:W-:Y:S02]  /*10110*/  FMUL.FTZ R45, R45, c[0x0][0x320] ;  /* 0x0000c8002d2d7a20 */ /* 0x000fe40000410000 */
[----:B------:R-:W-:Y:S02]  /*10120*/  FMUL.FTZ R26, R46, c[0x0][0x320] ;  /* 0x0000c8002e1a7a20 */ /* 0x000fe40000410000 */
[----:B------:R-:W-:Y:S01]  /*10130*/  FMUL.FTZ R47, R47, c[0x0][0x320] ;  /* 0x0000c8002f2f7a20 */ /* 0x000fe20000410000 */
[----:B------:R-:W2:Y:S01]  /*10140*/  MUFU.TANH R16, R16 ;  /* 0x0000001000107308 */ /* 0x000ea20000002400 */
[----:B-1----:R-:W-:Y:S02]  /*10150*/  FMUL.FTZ R19, R44, c[0x0][0x320] ;  /* 0x0000c8002c137a20 */ /* 0x002fe40000410000 */
[----:B----4-:R-:W-:-:S05]  /*10160*/  IMAD.IADD R11, R10, 0x1, R20 ;  /* 0x000000010a0b7824 */ /* 0x010fca00078e0214 */
[----:B------:R1:W-:Y:S01]  /*10170*/  MUFU.TANH R8, R23 ;  /* 0x0000001700087308 */ /* 0x0003e20000002400 */
[----:B------:R-:W-:Y:S01]  /*10180*/  IMAD.IADD R10, R10, 0x1, R9 ;  /* 0x000000010a0a7824 */ /* 0x000fe200078e0209 */
[----:B------:R-:W-:-:S04]  /*10190*/  IMNMX R11, R55, R11, PT ;  /* 0x0000000b370b7217 */ /* 0x000fc80003800200 */
[----:B------:R-:W-:Y:S01]  /*101a0*/  IMNMX R10, R55, R10, PT ;  /* 0x0000000a370a7217 */ /* 0x000fe20003800200 */
[----:B------:R-:W-:Y:S01]  /*101b0*/  BAR.SYNC.DEFER_BLOCKING 0x0 ;  /* 0x0000000000007b1d */ /* 0x000fe20000010000 */
[C---:B------:R-:W-:Y:S02]  /*101c0*/  ISETP.GT.AND P1, PT, R11.reuse, 0x1, PT ;  /* 0x000000010b00780c */ /* 0x040fe40003f24270 */
[----:B------:R-:W-:Y:S02]  /*101d0*/  ISETP.GT.AND P0, PT, R11, RZ, PT ;  /* 0x000000ff0b00720c */ /* 0x000fe40003f04270 */
[----:B--2---:R-:W-:Y:S01]  /*101e0*/  FSEL R21, R13, -INF , P1 ;  /* 0xff8000000d157808 */ /* 0x004fe20000800000 */
[----:B------:R-:W2:Y:S01]  /*101f0*/  MUFU.TANH R19, R19 ;  /* 0x0000001300137308 */ /* 0x000ea20000002400 */
[----:B------:R-:W-:Y:S02]  /*10200*/  ISETP.GT.AND P1, PT, R11, 0x9, PT ;  /* 0x000000090b00780c */ /* 0x000fe40003f24270 */
[----:B-1----:R-:W-:Y:S01]  /*10210*/  FSEL R23, R0, -INF , P0 ;  /* 0xff80000000177808 */ /* 0x002fe20000000000 */
[----:B------:R-:W-:Y:S01]  /*10220*/  FMUL.FTZ R0, R35, c[0x0][0x320] ;  /* 0x0000c80023007a20 */ /* 0x000fe20000410000 */
[----:B------:R-:W-:-:S02]  /*10230*/  ISETP.GT.AND P0, PT, R11, 0x8, PT ;  /* 0x000000080b00780c */ /* 0x000fc40003f04270 */
[----:B---3--:R-:W-:Y:S01]  /*10240*/  FSEL R9, R18, -INF , P1 ;  /* 0xff80000012097808 */ /* 0x008fe20000800000 */
[----:B------:R-:W1:Y:S01]  /*10250*/  MUFU.TANH R13, R45 ;  /* 0x0000002d000d7308 */ /* 0x000e620000002400 */
[----:B------:R-:W-:Y:S02]  /*10260*/  FSEL R20, R15, -INF , P0 ;  /* 0xff8000000f147808 */ /* 0x000fe40000000000 */
[----:B------:R-:W-:Y:S02]  /*10270*/  FMNMX.FTZ R18, R23, R21, !PT ;  /* 0x0000001517127209 */ /* 0x000fe40007810000 */
[C---:B------:R-:W-:Y:S02]  /*10280*/  ISETP.GT.AND P0, PT, R11.reuse, 0x10, PT ;  /* 0x000000100b00780c */ /* 0x040fe40003f04270 */
[----:B------:R-:W-:Y:S01]  /*10290*/  FMNMX.FTZ R18, R20, R18, !PT ;  /* 0x0000001214127209 */ /* 0x000fe20007810000 */
[----:B------:R-:W3:Y:S01]  /*102a0*/  MUFU.TANH R22, R22 ;  /* 0x0000001600167308 */ /* 0x000ee20000002400 */
[----:B------:R-:W-:-:S02]  /*102b0*/  ISETP.GT.AND P1, PT, R11, 0x11, PT ;  /* 0x000000110b00780c */ /* 0x000fc40003f24270 */
[----:B------:R-:W-:Y:S02]  /*102c0*/  FSEL R17, R17, -INF , P0 ;  /* 0xff80000011117808 */ /* 0x000fe40000000000 */
[----:B------:R-:W-:Y:S02]  /*102d0*/  FMNMX.FTZ R18, R9, R18, !PT ;  /* 0x0000001209127209 */ /* 0x000fe40007810000 */
[----:B------:R-:W-:Y:S01]  /*102e0*/  FSEL R16, R16, -INF , P1 ;  /* 0xff80000010107808 */ /* 0x000fe20000800000 */
[----:B------:R-:W-:Y:S01]  /*102f0*/  MUFU.TANH R0, R0 ;  /* 0x0000000000007308 */ /* 0x000fe20000002400 */
[C---:B------:R-:W-:Y:S02]  /*10300*/  ISETP.GT.AND P0, PT, R11.reuse, 0x18, PT ;  /* 0x000000180b00780c */ /* 0x040fe40003f04270 */
[----:B------:R-:W-:Y:S01]  /*10310*/  ISETP.GT.AND P1, PT, R11, 0x19, PT ;  /* 0x000000190b00780c */ /* 0x000fe20003f24270 */
[----:B------:R-:W-:Y:S01]  /*10320*/  FMUL.FTZ R11, R34, c[0x0][0x320] ;  /* 0x0000c800220b7a20 */ /* 0x000fe20000410000 */
[----:B------:R-:W-:-:S02]  /*10330*/  FMNMX.FTZ R18, R17, R18, !PT ;  /* 0x0000001211127209 */ /* 0x000fc40007810000 */
[----:B--2---:R-:W-:Y:S01]  /*10340*/  FSEL R15, R19, -INF , P0 ;  /* 0xff800000130f7808 */ /* 0x004fe20000000000 */
[----:B------:R-:W-:Y:S01]  /*10350*/  MUFU.TANH R26, R26 ;  /* 0x0000001a001a7308 */ /* 0x000fe20000002400 */
[----:B------:R-:W-:Y:S02]  /*10360*/  ISETP.GT.AND P0, PT, R10, RZ, PT ;  /* 0x000000ff0a00720c */ /* 0x000fe40003f04270 */
[----:B-1----:R-:W-:Y:S02]  /*10370*/  FSEL R13, R13, -INF , P1 ;  /* 0xff8000000d0d7808 */ /* 0x002fe40000800000 */
[----:B------:R-:W-:Y:S02]  /*10380*/  FMNMX.FTZ R18, R16, R18, !PT ;  /* 0x0000001210127209 */ /* 0x000fe40007810000 */
[----:B------:R-:W-:Y:S01]  /*10390*/  ISETP.GT.AND P1, PT, R10, 0x1, PT ;  /* 0x000000010a00780c */ /* 0x000fe20003f24270 */
[----:B------:R-:W1:Y:S01]  /*103a0*/  MUFU.TANH R11, R11 ;  /* 0x0000000b000b7308 */ /* 0x000e620000002400 */
[----:B------:R-:W-:-:S02]  /*103b0*/  FSEL R25, R12, -INF , P0 ;  /* 0xff8000000c197808 */ /* 0x000fc40000000000 */
[----:B------:R-:W-:Y:S02]  /*103c0*/  FMNMX.FTZ R12, R15, R18, !PT ;  /* 0x000000120f0c7209 */ /* 0x000fe40007810000 */
[----:B------:R-:W-:Y:S02]  /*103d0*/  ISETP.GT.AND P0, PT, R10, 0x8, PT ;  /* 0x000000080a00780c */ /* 0x000fe40003f04270 */
[----:B------:R-:W-:Y:S01]  /*103e0*/  FSEL R24, R14, -INF , P1 ;  /* 0xff8000000e187808 */ /* 0x000fe20000800000 */
[----:B------:R-:W2:Y:S01]  /*103f0*/  MUFU.TANH R47, R47 ;  /* 0x0000002f002f7308 */ /* 0x000ea20000002400 */
[----:B------:R-:W-:Y:S02]  /*10400*/  ISETP.GT.AND P1, PT, R10, 0x9, PT ;  /* 0x000000090a00780c */ /* 0x000fe40003f24270 */
[----:B------:R-:W-:Y:S02]  /*10410*/  FMNMX.FTZ R14, R13, R12, !PT ;  /* 0x0000000c0d0e7209 */ /* 0x000fe40007810000 */
[----:B---3--:R-:W-:-:S02]  /*10420*/  FSEL R19, R22, -INF , P0 ;  /* 0xff80000016137808 */ /* 0x008fc40000000000 */
[----:B------:R-:W-:Y:S01]  /*10430*/  FMNMX.FTZ R12, R25, R24, !PT ;  /* 0x00000018190c7209 */ /* 0x000fe20007810000 */
[----:B------:R-:W3:Y:S01]  /*10440*/  SHFL.BFLY PT, R22, R14, 0x2, 0x1f ;  /* 0x0c401f000e167f89 */ /* 0x000ee200000e0000 */
[----:B------:R-:W-:Y:S02]  /*10450*/  FSEL R18, R8, -INF , P1 ;  /* 0xff80000008127808 */ /* 0x000fe40000800000 */
[C---:B------:R-:W-:Y:S02]  /*10460*/  ISETP.GT.AND P0, PT, R10.reuse, 0x10, PT ;  /* 0x000000100a00780c */ /* 0x040fe40003f04270 */
[----:B------:R-:W-:Y:S02]  /*10470*/  FMNMX.FTZ R8, R19, R12, !PT ;  /* 0x0000000c13087209 */ /* 0x000fe40007810000 */
[----:B------:R-:W-:Y:S02]  /*10480*/  ISETP.GT.AND P2, PT, R10, 0x11, PT ;  /* 0x000000110a00780c */ /* 0x000fe40003f44270 */
[----:B-1----:R-:W-:-:S02]  /*10490*/  FSEL R12, R11, -INF , P0 ;  /* 0xff8000000b0c7808 */ /* 0x002fc40000000000 */
[----:B------:R-:W-:Y:S02]  /*104a0*/  FMNMX.FTZ R8, R18, R8, !PT ;  /* 0x0000000812087209 */ /* 0x000fe40007810000 */
[----:B------:R-:W-:Y:S02]  /*104b0*/  FSEL R11, R0, -INF , P2 ;  /* 0xff800000000b7808 */ /* 0x000fe40001000000 */
[----:B------:R-:W-:Y:S02]  /*104c0*/  ISETP.GT.AND P1, PT, R10, 0x18, PT ;  /* 0x000000180a00780c */ /* 0x000fe40003f24270 */
[----:B------:R-:W-:Y:S02]  /*104d0*/  FMNMX.FTZ R0, R12, R8, !PT ;  /* 0x000000080c007209 */ /* 0x000fe40007810000 */
[----:B------:R-:W-:Y:S02]  /*104e0*/  ISETP.GT.AND P0, PT, R10, 0x19, PT ;  /* 0x000000190a00780c */ /* 0x000fe40003f04270 */
[----:B------:R-:W-:-:S02]  /*104f0*/  FSEL R10, R26, -INF , P1 ;  /* 0xff8000001a0a7808 */ /* 0x000fc40000800000 */
[----:B------:R-:W-:Y:S02]  /*10500*/  FMNMX.FTZ R0, R11, R0, !PT ;  /* 0x000000000b007209 */ /* 0x000fe40007810000 */
[----:B--2---:R-:W-:Y:S02]  /*10510*/  FSEL R8, R47, -INF , P0 ;  /* 0xff8000002f087808 */ /* 0x004fe40000000000 */
[----:B------:R-:W-:Y:S02]  /*10520*/  FMNMX.FTZ R0, R10, R0, !PT ;  /* 0x000000000a007209 */ /* 0x000fe40007810000 */
[----:B---3--:R-:W-:Y:S02]  /*10530*/  FMNMX.FTZ R26, R14, R22, !PT ;  /* 0x000000160e1a7209 */ /* 0x008fe40007810000 */
[----:B------:R-:W-:Y:S02]  /*10540*/  FMNMX.FTZ R0, R8, R0, !PT ;  /* 0x0000000008007209 */ /* 0x000fe40007810000 */
[----:B------:R-:W-:Y:S01]  /*10550*/  ISETP.GE.AND P0, PT, R6, 0x2, PT ;  /* 0x000000020600780c */ /* 0x000fe20003f06270 */
[----:B------:R-:W-:Y:S01]  /*10560*/  SHFL.BFLY PT, R14, R26, 0x1, 0x1f ;  /* 0x0c201f001a0e7f89 */ /* 0x000fe200000e0000 */
[----:B------:R-:W-:-:S03]  /*10570*/  ISETP.NE.AND P2, PT, R226, 0x1, PT ;  /* 0x00000001e200780c */ /* 0x000fc60003f45270 */
[----:B------:R-:W1:Y:S08]  /*10580*/  SHFL.BFLY PT, R22, R0, 0x2, 0x1f ;  /* 0x0c401f0000167f89 */ /* 0x000e7000000e0000 */
[----:B------:R-:W-:Y:S01]  /*10590*/  @P0 SHF.R.S32.HI R6, RZ, 0x1f, R228 ;  /* 0x0000001fff060819 */ /* 0x000fe200000114e4 */
[----:B------:R-:W-:Y:S02]  /*105a0*/  @P0 IMAD R7, R7, R228, RZ ;  /* 0x000000e407070224 */ /* 0x000fe400078e02ff */
[----:B------:R-:W-:-:S02]  /*105b0*/  @P0 IMAD.MOV.U32 R27, RZ, RZ, R223 ;  /* 0x000000ffff1b0224 */ /* 0x000fc400078e00df */
[-C--:B------:R-:W-:Y:S01]  /*105c0*/  @P0 IMAD R6, R6, R5.reuse, R7 ;  /* 0x0000000506060224 */ /* 0x080fe200078e0207 */
[----:B-1----:R-:W-:Y:S02]  /*105d0*/  FMNMX.FTZ R22, R0, R22, !PT ;  /* 0x0000001600167209 */ /* 0x002fe40007810000 */
[----:B------:R-:W-:Y:S01]  /*105e0*/  FMNMX.FTZ R0, R26, R14, !PT ;  /* 0x0000000e1a007209 */ /* 0x000fe20007810000 */
[----:B------:R-:W-:Y:S02]  /*105f0*/  @P0 IMAD.MOV.U32 R26, RZ, RZ, R218 ;  /* 0x000000ffff1a0224 */ /* 0x000fe400078e00da */
[----:B------:R-:W1:Y:S01]  /*10600*/  SHFL.BFLY PT, R148, R22, 0x1, 0x1f ;  /* 0x0c201f0016947f89 */ /* 0x000e6200000e0000 */
[C---:B------:R-:W-:Y:S01]  /*10610*/  FSETP.NEU.FTZ.AND P1, PT, R0.reuse, -INF , PT ;  /* 0xff8000000000780b */ /* 0x040fe20003f3d000 */
[----:B------:R-:W-:Y:S02]  /*10620*/  FMUL.FTZ R14, R0, c[0x0][0x2d0] ;  /* 0x0000b400000e7a20 */ /* 0x000fe40000410000 */
[----:B------:R-:W-:-:S03]  /*10630*/  @P0 IMAD.WIDE.U32 R26, R228, R5, R26 ;  /* 0x00000005e41a0225 */ /* 0x000fc600078e001a */
[----:B------:R-:W-:Y:S01]  /*10640*/  FSEL R14, R14, RZ, P1 ;  /* 0x000000ff0e0e7208 */ /* 0x000fe20000800000 */
[----:B------:R-:W-:Y:S01]  /*10650*/  @P0 IMAD.IADD R5, R27, 0x1, R6 ;  /* 0x000000011b050824 */ /* 0x000fe200078e0206 */
[----:B------:R-:W-:-:S03]  /*10660*/  @P0 LEA R6, P1, R26, c[0x0][0x1c8], 0x1 ;  /* 0x000072001a060a11 */ /* 0x000fc600078208ff */
[--C-:B------:R-:W-:Y:S01]  /*10670*/  FFMA.FTZ R150, R9, c[0x0][0x2d0], -R14.reuse ;  /* 0x0000b40009967a23 */ /* 0x100fe2000001080e */
[----:B------:R-:W-:Y:S01]  /*10680*/  @P0 LEA.HI.X R7, R26, c[0x0][0x1cc], R5, 0x1, P1 ;  /* 0x000073001a070a11 */ /* 0x000fe200008f0c05 */
[--C-:B------:R-:W-:Y:S02]  /*10690*/  FFMA.FTZ R193, R23, c[0x0][0x2d0], -R14.reuse ;  /* 0x0000b40017c17a23 */ /* 0x100fe4000001080e */
[--C-:B------:R-:W-:Y:S02]  /*106a0*/  FFMA.FTZ R192, R21, c[0x0][0x2d0], -R14.reuse ;  /* 0x0000b40015c07a23 */ /* 0x100fe4000001080e */
[----:B------:R2:W-:Y:S01]  /*106b0*/  @P0 LDGSTS.E.BYPASS.LTC128B.128 [R217+0xc080], [R6.64], !P3 ;  /* 0x0c08000006d90fae */ /* 0x0005e2000d901d48 */
[--C-:B------:R-:W-:Y:S01]  /*106c0*/  FFMA.FTZ R151, R20, c[0x0][0x2d0], -R14.reuse ;  /* 0x0000b40014977a23 */ /* 0x100fe2000001080e */
[----:B------:R-:W-:Y:S01]  /*106d0*/  MUFU.EX2 R193, R193 ;  /* 0x000000c100c17308 */ /* 0x000fe20000000800 */
[--C-:B------:R-:W-:Y:S01]  /*106e0*/  FFMA.FTZ R198, R17, c[0x0][0x2d0], -R14.reuse ;  /* 0x0000b40011c67a23 */ /* 0x100fe2000001080e */
[----:B------:R2:W-:Y:S01]  /*106f0*/  @P0 LDGSTS.E.BYPASS.LTC128B.128 [R217+0xd080], [R6.64+0x80], !P6 ;  /* 0x0d08008006d90fae */ /* 0x0005e2000f101d48 */
[--C-:B------:R-:W-:Y:S01]  /*10700*/  FFMA.FTZ R196, R16, c[0x0][0x2d0], -R14.reuse ;  /* 0x0000b40010c47a23 */ /* 0x100fe2000001080e */
[----:B-1----:R-:W-:Y:S01]  /*10710*/  FMNMX.FTZ R148, R22, R148, !PT ;  /* 0x0000009416947209 */ /* 0x002fe20007810000 */
[--C-:B------:R-:W-:Y:S01]  /*10720*/  FFMA.FTZ R197, R15, c[0x0][0x2d0], -R14.reuse ;  /* 0x0000b4000fc57a23 */ /* 0x100fe2000001080e */
[----:B------:R2:W-:Y:S01]  /*10730*/  @P0 LDGSTS.E.BYPASS.LTC128B.128 [R217+0xe080], [R6.64+0x100], !P5 ;  /* 0x0e08010006d90fae */ /* 0x0005e2000e901d48 */
[----:B------:R-:W-:Y:S01]  /*10740*/  FFMA.FTZ R225, R13, c[0x0][0x2d0], -R14 ;  /* 0x0000b4000de17a23 */ /* 0x000fe2000001080e */
[C---:B------:R-:W-:Y:S01]  /*10750*/  FSETP.NEU.FTZ.AND P1, PT, R148.reuse, -INF , PT ;  /* 0xff8000009400780b */ /* 0x040fe20003f3d000 */
[----:B------:R-:W-:Y:S01]  /*10760*/  FMUL.FTZ R5, R148, c[0x0][0x2d0] ;  /* 0x0000b40094057a20 */ /* 0x000fe20000410000 */
[----:B------:R2:W-:Y:S01]  /*10770*/  @P0 LDGSTS.E.BYPASS.LTC128B.128 [R217+0xf080], [R6.64+0x180], !P4 ;  /* 0x0f08018006d90fae */ /* 0x0005e2000e101d48 */
[----:B------:R-:W1:Y:S03]  /*10780*/  MUFU.EX2 R192, R192 ;  /* 0x000000c000c07308 */ /* 0x000e660000000800 */
[----:B------:R-:W3:Y:S01]  /*10790*/  LDSM.16.MT88.4 R132, [R206+0x8080] ;  /* 0x00808000ce84783b */ /* 0x000ee20000004200 */
[----:B------:R-:W-:-:S03]  /*107a0*/  FSEL R9, R5, RZ, P1 ;  /* 0x000000ff05097208 */ /* 0x000fc60000800000 */
[----:B------:R-:W4:Y:S01]  /*107b0*/  LDSM.16.MT88.4 R32, [R204+0x8080] ;  /* 0x00808000cc20783b */ /* 0x000f220000004200 */
[----:B------:R-:W-:Y:S01]  /*107c0*/  MUFU.EX2 R151, R151 ;  /* 0x0000009700977308 */ /* 0x000fe20000000800 */
[--C-:B------:R-:W-:Y:S02]  /*107d0*/  FFMA.FTZ R195, R25, c[0x0][0x2d0], -R9.reuse ;  /* 0x0000b40019c37a23 */ /* 0x100fe40000010809 */
[--C-:B------:R-:W-:Y:S01]  /*107e0*/  FFMA.FTZ R194, R24, c[0x0][0x2d0], -R9.reuse ;  /* 0x0000b40018c27a23 */ /* 0x100fe20000010809 */
[----:B------:R-:W2:Y:S01]  /*107f0*/  LDSM.16.MT88.4 R140, [R211+0x8080] ;  /* 0x00808000d38c783b */ /* 0x000ea20000004200 */
[--C-:B------:R-:W-:Y:S02]  /*10800*/  FFMA.FTZ R3, R19, c[0x0][0x2d0], -R9.reuse ;  /* 0x0000b40013037a23 */ /* 0x100fe40000010809 */
[--C-:B------:R-:W-:Y:S01]  /*10810*/  FFMA.FTZ R2, R18, c[0x0][0x2d0], -R9.reuse ;  /* 0x0000b40012027a23 */ /* 0x100fe20000010809 */
[----:B------:R-:W2:Y:S01]  /*10820*/  LDSM.16.MT88.4 R24, [R205+0x8080] ;  /* 0x00808000cd18783b */ /* 0x000ea20000004200 */
[----:B------:R-:W3:Y:S01]  /*10830*/  MUFU.EX2 R150, R150 ;  /* 0x0000009600967308 */ /* 0x000ee20000000800 */
[--C-:B------:R-:W-:Y:S01]  /*10840*/  FFMA.FTZ R201, R12, c[0x0][0x2d0], -R9.reuse ;  /* 0x0000b4000cc97a23 */ /* 0x100fe20000010809 */
[----:B-1----:R-:W-:Y:S01]  /*10850*/  F2FP.BF16.PACK_AB R128, R192, R193 ;  /* 0x000000c1c080723e */ /* 0x002fe200000010ff */
[----:B------:R-:W1:Y:S01]  /*10860*/  LDSM.16.MT88.4 R40, [R211+0x9080] ;  /* 0x00908000d328783b */ /* 0x000e620000004200 */
[----:B------:R-:W-:-:S02]  /*10870*/  FFMA.FTZ R199, R11, c[0x0][0x2d0], -R9 ;  /* 0x0000b4000bc77a23 */ /* 0x000fc40000010809 */
[--C-:B------:R-:W-:Y:S01]  /*10880*/  FFMA.FTZ R200, R10, c[0x0][0x2d0], -R9.reuse ;  /* 0x0000b4000ac87a23 */ /* 0x100fe20000010809 */
[----:B------:R-:W1:Y:S01]  /*10890*/  LDSM.16.MT88.4 R48, [R206+0x9080] ;  /* 0x00908000ce30783b */ /* 0x000e620000004200 */
[----:B------:R-:W-:Y:S01]  /*108a0*/  MUFU.EX2 R195, R195 ;  /* 0x000000c300c37308 */ /* 0x000fe20000000800 */
[----:B------:R-:W-:Y:S02]  /*108b0*/  FFMA.FTZ R224, R8, c[0x0][0x2d0], -R9 ;  /* 0x0000b40008e07a23 */ /* 0x000fe40000010809 */
[----:B------:R-:W1:Y:S01]  /*108c0*/  LDSM.16.MT88.4 R56, [R205+0x9080] ;  /* 0x00908000cd38783b */ /* 0x000e620000004200 */
[----:B------:R-:W-:-:S03]  /*108d0*/  FADD.FTZ R192, R193, R192 ;  /* 0x000000c0c1c07221 */ /* 0x000fc60000010000 */
[----:B------:R-:W1:Y:S01]  /*108e0*/  LDSM.16.MT88.4 R64, [R204+0x9080] ;  /* 0x00908000cc40783b */ /* 0x000e620000004200 */
[----:B------:R-:W4:Y:S01]  /*108f0*/  MUFU.EX2 R194, R194 ;  /* 0x000000c200c27308 */ /* 0x000f220000000800 */
[C---:B---3--:R-:W-:Y:S01]  /*10900*/  F2FP.BF16.PACK_AB R130, R150.reuse, R151 ;  /* 0x000000979682723e */ /* 0x048fe200000010ff */
[----:B------:R-:W-:Y:S01]  /*10910*/  FADD.FTZ R151, R151, R192 ;  /* 0x000000c097977221 */ /* 0x000fe20000010000 */
[----:B------:R-:W3:Y:S03]  /*10920*/  LDSM.16.MT88.4 R72, [R211+0xa080] ;  /* 0x00a08000d348783b */ /* 0x000ee60000004200 */
[----:B------:R-:W-:Y:S01]  /*10930*/  FADD.FTZ R151, R150, R151 ;  /* 0x0000009796977221 */ /* 0x000fe20000010000 */
[----:B------:R-:W1:Y:S01]  /*10940*/  LDSM.16.MT88.4 R80, [R206+0xa080] ;  /* 0x00a08000ce50783b */ /* 0x000e620000004200 */
[----:B------:R-:W-:Y:S03]  /*10950*/  MUFU.EX2 R3, R3 ;  /* 0x0000000300037308 */ /* 0x000fe60000000800 */
[----:B------:R-:W1:Y:S04]  /*10960*/  LDSM.16.MT88.4 R88, [R205+0xa080] ;  /* 0x00a08000cd58783b */ /* 0x000e680000004200 */
[----:B------:R-:W1:Y:S01]  /*10970*/  LDSM.16.MT88.4 R96, [R204+0xa080] ;  /* 0x00a08000cc60783b */ /* 0x000e620000004200 */
[----:B------:R-:W2:Y:S01]  /*10980*/  MUFU.EX2 R2, R2 ;  /* 0x0000000200027308 */ /* 0x000ea20000000800 */
[----:B----4-:R-:W-:Y:S01]  /*10990*/  F2FP.BF16.PACK_AB R129, R194, R195 ;  /* 0x000000c3c281723e */ /* 0x010fe200000010ff */
[----:B------:R-:W-:Y:S01]  /*109a0*/  FADD.FTZ R194, R195, R194 ;  /* 0x000000c2c3c27221 */ /* 0x000fe20000010000 */
[----:B------:R-:W4:Y:S04]  /*109b0*/  LDSM.16.MT88.4 R104, [R211+0xb080] ;  /* 0x00b08000d368783b */ /* 0x000f280000004200 */
[----:B------:R-:W1:Y:S01]  /*109c0*/  LDSM.16.MT88.4 R112, [R206+0xb080] ;  /* 0x00b08000ce70783b */ /* 0x000e620000004200 */
[----:B------:R-:W-:Y:S03]  /*109d0*/  MUFU.EX2 R198, R198 ;  /* 0x000000c600c67308 */ /* 0x000fe60000000800 */
[----:B------:R-:W1:Y:S04]  /*109e0*/  LDSM.16.MT88.4 R120, [R205+0xb080] ;  /* 0x00b08000cd78783b */ /* 0x000e680000004200 */
[----:B--2---:R-:W2:Y:S01]  /*109f0*/  LDSM.16.MT88.4 R4, [R204+0xb080] ;  /* 0x00b08000cc04783b */ /* 0x004ea20000004200 */
[C---:B------:R-:W-:Y:S01]  /*10a00*/  F2FP.BF16.PACK_AB R131, R2.reuse, R3 ;  /* 0x000000030283723e */ /* 0x040fe200000010ff */
[----:B------:R-:W-:Y:S01]  /*10a10*/  MUFU.EX2 R196, R196 ;  /* 0x000000c400c47308 */ /* 0x000fe20000000800 */
[----:B------:R-:W-:Y:S01]  /*10a20*/  FADD.FTZ R3, R3, R194 ;  /* 0x000000c203037221 */ /* 0x000fe20000010000 */
[----:B------:R-:W1:Y:S03]  /*10a30*/  LDSM.16.MT88.4 R12, [R206+0x8880] ;  /* 0x00888000ce0c783b */ /* 0x000e660000004200 */
[----:B------:R-:W-:Y:S01]  /*10a40*/  FADD.FTZ R3, R2, R3 ;  /* 0x0000000302037221 */ /* 0x000fe20000010000 */
[----:B------:R-:W1:Y:S01]  /*10a50*/  LDSM.16.MT88.4 R8, [R204+0x8880] ;  /* 0x00888000cc08783b */ /* 0x000e620000004200 */
[C---:B------:R-:W-:Y:S01]  /*10a60*/  HMMA.16816.F32.BF16 R136, R128.reuse, R132, RZ ;  /* 0x000000848088723c */ /* 0x040fe200000418ff */
[----:B------:R-:W-:Y:S02]  /*10a70*/  MUFU.EX2 R197, R197 ;  /* 0x000000c500c57308 */ /* 0x000fe40000000800 */
[----:B------:R-:W1:Y:S04]  /*10a80*/  LDSM.16.MT88.4 R16, [R211+0x8880] ;  /* 0x00888000d310783b */ /* 0x000e680000004200 */
[----:B------:R-:W1:Y:S01]  /*10a90*/  LDSM.16.MT88.4 R188, [R205+0x8880] ;  /* 0x00888000cdbc783b */ /* 0x000e620000004200 */
[C---:B------:R-:W-:Y:S01]  /*10aa0*/  HMMA.16816.F32.BF16 R132, R128.reuse, R134, RZ ;  /* 0x000000868084723c */ /* 0x040fe200000418ff */
[----:B------:R-:W-:Y:S02]  /*10ab0*/  MUFU.EX2 R225, R225 ;  /* 0x000000e100e17308 */ /* 0x000fe40000000800 */
[----:B------:R-:W-:Y:S04]  /*10ac0*/  LDSM.16.MT88.4 R184, [R211+0x9880] ;  /* 0x00988000d3b8783b */ /* 0x000fe80000004200 */
[----:B------:R-:W-:Y:S01]  /*10ad0*/  LDSM.16.MT88.4 R180, [R206+0x9880] ;  /* 0x00988000ceb4783b */ /* 0x000fe20000004200 */
[C---:B------:R-:W-:Y:S01]  /*10ae0*/  HMMA.16816.F32.BF16 R28, R128.reuse, R32, RZ ;  /* 0x00000020801c723c */ /* 0x040fe200000418ff */
[----:B------:R-:W2:Y:S02]  /*10af0*/  MUFU.EX2 R201, R201 ;  /* 0x000000c900c97308 */ /* 0x000ea40000000800 */
[----:B------:R-:W-:Y:S04]  /*10b00*/  LDSM.16.MT88.4 R176, [R205+0x9880] ;  /* 0x00988000cdb0783b */ /* 0x000fe80000004200 */
[----:B------:R-:W-:Y:S01]  /*10b10*/  LDSM.16.MT88.4 R172, [R204+0x9880] ;  /* 0x00988000ccac783b */ /* 0x000fe20000004200 */
[C---:B------:R-:W-:Y:S01]  /*10b20*/  HMMA.16816.F32.BF16 R32, R128.reuse, R34, RZ ;  /* 0x000000228020723c */ /* 0x040fe200000418ff */
[----:B------:R-:W3:Y:S02]  /*10b30*/  MUFU.EX2 R199, R199 ;  /* 0x000000c700c77308 */ /* 0x000ee40000000800 */
[----:B------:R-:W-:Y:S04]  /*10b40*/  LDSM.16.MT88.4 R168, [R211+0xa880] ;  /* 0x00a88000d3a8783b */ /* 0x000fe80000004200 */
[----:B------:R-:W-:Y:S01]  /*10b50*/  LDSM.16.MT88.4 R164, [R206+0xa880] ;  /* 0x00a88000cea4783b */ /* 0x000fe20000004200 */
[C---:B------:R-:W-:Y:S01]  /*10b60*/  HMMA.16816.F32.BF16 R144, R128.reuse, R140, RZ ;  /* 0x0000008c8090723c */ /* 0x040fe200000418ff */
[----:B------:R-:W4:Y:S01]  /*10b70*/  MUFU.EX2 R200, R200 ;  /* 0x000000c800c87308 */ /* 0x000f220000000800 */
[----:B--2---:R-:W-:Y:S01]  /*10b80*/  FADD.FTZ R3, R201, R3 ;  /* 0x00000003c9037221 */ /* 0x004fe20000010000 */
[----:B------:R-:W-:Y:S04]  /*10b90*/  LDSM.16.MT88.4 R160, [R205+0xa880] ;  /* 0x00a88000cda0783b */ /* 0x000fe80000004200 */
[----:B------:R-:W-:Y:S01]  /*10ba0*/  LDSM.16.MT88.4 R156, [R204+0xa880] ;  /* 0x00a88000cc9c783b */ /* 0x000fe20000004200 */
[C---:B------:R-:W-:Y:S01]  /*10bb0*/  HMMA.16816.F32.BF16 R20, R128.reuse, R24, RZ ;  /* 0x000000188014723c */ /* 0x040fe200000418ff */
[----:B------:R-:W2:Y:S01]  /*10bc0*/  MUFU.EX2 R224, R224 ;  /* 0x000000e000e07308 */ /* 0x000ea20000000800 */
[----:B---3--:R-:W-:Y:S01]  /*10bd0*/  FADD.FTZ R3, R199, R3 ;  /* 0x00000003c7037221 */ /* 0x008fe20000010000 */
[----:B------:R-:W-:Y:S04]  /*10be0*/  LDSM.16.MT88.4 R152, [R211+0xb880] ;  /* 0x00b88000d398783b */ /* 0x000fe80000004200 */
[----:B------:R-:W0:Y:S01]  /*10bf0*/  LDGDEPBAR ;  /* 0x00000000000079af */ /* 0x000e220000000000 */
[----:B-1----:R-:W-:Y:S01]  /*10c00*/  HMMA.16816.F32.BF16 R36, R128, R40, RZ ;  /* 0x000000288024723c */ /* 0x002fe200000418ff */
[----:B----4-:R-:W-:-:S07]  /*10c10*/  FADD.FTZ R3, R200, R3 ;  /* 0x00000003c8037221 */ /* 0x010fce0000010000 */
        /* <DEDUP_REMOVED lines=24> */
[----:B------:R-:W-:Y:S01]  /*10da0*/  F2FP.BF16.PACK_AB R4, R196, R198 ;  /* 0x000000c6c404723e */ /* 0x000fe200000010ff */
[----:B------:R-:W-:Y:S01]  /*10db0*/  HMMA.16816.F32.BF16 R128, R128, R6, RZ ;  /* 0x000000068080723c */ /* 0x000fe200000418ff */
[----:B------:R-:W-:Y:S01]  /*10dc0*/  F2FP.BF16.PACK_AB R5, R199, R201 ;  /* 0x000000c9c705723e */ /* 0x000fe200000010ff */
[----:B------:R-:W-:Y:S01]  /*10dd0*/  FADD.FTZ R198, R198, R151 ;  /* 0x00000097c6c67221 */ /* 0x000fe20000010000 */
[----:B------:R-:W-:-:S02]  /*10de0*/  IADD3 R201, R212, 0x1000, RZ ;  /* 0x00001000d4c97810 */ /* 0x000fc40007ffe0ff */
[----:B------:R-:W-:Y:S01]  /*10df0*/  IADD3 R199, R212, 0x2000, RZ ;  /* 0x00002000d4c77810 */ /* 0x000fe20007ffe0ff */
[----:B------:R-:W-:Y:S01]  /*10e00*/  FADD.FTZ R198, R196, R198 ;  /* 0x000000c6c4c67221 */ /* 0x000fe20000010000 */
[----:B------:R-:W-:Y:S02]  /*10e10*/  F2FP.BF16.PACK_AB R6, R225, R197 ;  /* 0x000000c5e106723e */ /* 0x000fe400000010ff */
[----:B--2---:R-:W-:Y:S01]  /*10e20*/  F2FP.BF16.PACK_AB R7, R224, R200 ;  /* 0x000000c8e007723e */ /* 0x004fe200000010ff */
[----:B------:R-:W-:Y:S01]  /*10e30*/  FADD.FTZ R198, R197, R198 ;  /* 0x000000c6c5c67221 */ /* 0x000fe20000010000 */
[----:B------:R-:W-:Y:S01]  /*10e40*/  IADD3 R200, R212, 0x1800, RZ ;  /* 0x00001800d4c87810 */ /* 0x000fe20007ffe0ff */
[----:B------:R-:W-:Y:S01]  /*10e50*/  FADD.FTZ R224, R224, R3 ;  /* 0x00000003e0e07221 */ /* 0x000fe20000010000 */
[C---:B------:R-:W-:Y:S01]  /*10e60*/  IADD3 R197, R212.reuse, 0x3000, RZ ;  /* 0x00003000d4c57810 */ /* 0x040fe20007ffe0ff */
[----:B------:R-:W-:Y:S01]  /*10e70*/  FADD.FTZ R225, R225, R198 ;  /* 0x000000c6e1e17221 */ /* 0x000fe20000010000 */
[C---:B------:R-:W-:Y:S01]  /*10e80*/  IADD3 R198, R212.reuse, 0x2800, RZ ;  /* 0x00002800d4c67810 */ /* 0x040fe20007ffe0ff */
[----:B------:R-:W-:Y:S01]  /*10e90*/  HMMA.16816.F32.BF16 R136, R4, R12, R136 ;  /* 0x0000000c0488723c */ /* 0x000fe20000041888 */
[----:B------:R-:W-:-:S07]  /*10ea0*/  IADD3 R196, R212, 0x3800, RZ ;  /* 0x00003800d4c47810 */ /* 0x000fce0007ffe0ff */
[C---:B------:R-:W-:Y:S01]  /*10eb0*/  HMMA.16816.F32.BF16 R132, R4.reuse, R14, R132 ;  /* 0x0000000e0484723c */ /* 0x040fe20000041884 */
[----:B------:R-:W1:Y:S07]  /*10ec0*/  LDSM.16.MT88.4 R12, [R205+0xb880] ;  /* 0x00b88000cd0c783b */ /* 0x000e6e0000004200 */
[C---:B------:R-:W-:Y:S08]  /*10ed0*/  HMMA.16816.F32.BF16 R28, R4.reuse, R8, R28 ;  /* 0x00000008041c723c */ /* 0x040ff0000004181c */
[C---:B------:R-:W-:Y:S01]  /*10ee0*/  HMMA.16816.F32.BF16 R32, R4.reuse, R10, R32 ;  /* 0x0000000a0420723c */ /* 0x040fe20000041820 */
[----:B------:R-:W2:Y:S07]  /*10ef0*/  LDSM.16.MT88.4 R8, [R204+0xb880] ;  /* 0x00b88000cc08783b */ /* 0x000eae0000004200 */
[C---:B------:R-:W-:Y:S08]  /*10f00*/  HMMA.16816.F32.BF16 R144, R4.reuse, R16, R144 ;  /* 0x000000100490723c */ /* 0x040ff00000041890 */
[C---:B------:R-:W-:Y:S01]  /*10f10*/  HMMA.16816.F32.BF16 R140, R4.reuse, R18, R140 ;  /* 0x00000012048c723c */ /* 0x040fe2000004188c */
[----:B------:R-:W3:Y:S07]  /*10f20*/  LDSM.16.MT88.4 R16, [R206+0xb880] ;  /* 0x00b88000ce10783b */ /* 0x000eee0000004200 */
[C---:B------:R-:W-:Y:S08]  /*10f30*/  HMMA.16816.F32.BF16 R20, R4.reuse, R188, R20 ;  /* 0x000000bc0414723c */ /* 0x040ff00000041814 */
[C---:B-1----:R-:W-:Y:S07]  /*10f40*/  HMMA.16816.F32.BF16 R116, R4.reuse, R12, R116 ;  /* 0x0000000c0474723c */ /* 0x042fee0000041874 */
[----:B------:R-:W-:Y:S01]  /*10f50*/  @P2 IMAD.HI.U32 R12, R149, c[0x0][0x2c8], RZ ;  /* 0x0000b200950c2a27 */ /* 0x000fe200078e00ff */
[----:B------:R-:W-:Y:S04]  /*10f60*/  HMMA.16816.F32.BF16 R24, R4, R190, R24 ;  /* 0x000000be0418723c */ /* 0x000fe80000041818 */
[----:B------:R-:W-:-:S04]  /*10f70*/  @P2 SHF.R.U32.HI R149, RZ, c[0x0][0x2cc], R12 ;  /* 0x0000b300ff952a19 */ /* 0x000fc8000001160c */
[----:B------:R-:W-:Y:S01]  /*10f80*/  IADD3 R149, R149, R220, -R227 ;  /* 0x000000dc95957210 */ /* 0x000fe20007ffe8e3 */
[C---:B--2---:R-:W-:Y:S07]  /*10f90*/  HMMA.16816.F32.BF16 R124, R4.reuse, R8, R124 ;  /* 0x00000008047c723c */ /* 0x044fee000004187c */
[----:B------:R-:W-:Y:S01]  /*10fa0*/  SHF.R.S32.HI R8, RZ, 0x1f, R149 ;  /* 0x0000001fff087819 */ /* 0x000fe20000011495 */
[----:B------:R-:W-:Y:S03]  /*10fb0*/  HMMA.16816.F32.BF16 R36, R4, R184, R36 ;  /* 0x000000b80424723c */ /* 0x000fe60000041824 */
[----:B------:R-:W-:-:S04]  /*10fc0*/  LEA.HI R149, R8, R149, RZ, 0x5 ;  /* 0x0000009508957211 */ /* 0x000fc800078f28ff */
[----:B------:R-:W-:Y:S01]  /*10fd0*/  SHF.R.S32.HI R149, RZ, 0x5, R149 ;  /* 0x00000005ff957819 */ /* 0x000fe20000011495 */
[----:B------:R-:W-:Y:S03]  /*10fe0*/  HMMA.16816.F32.BF16 R40, R4, R186, R40 ;  /* 0x000000ba0428723c */ /* 0x000fe60000041828 */
[----:B------:R-:W-:-:S04]  /*10ff0*/  IMNMX R235, RZ, R149, !PT ;  /* 0x00000095ffeb7217 */ /* 0x000fc80007800200 */
[----:B------:R-:W-:Y:S01]  /*11000*/  ISETP.GE.AND P0, PT, R228, R235, PT ;  /* 0x000000ebe400720c */ /* 0x000fe20003f06270 */
        /* <DEDUP_REMOVED lines=19> */
[----:B------:R-:W-:Y:S01]  /*11140*/  HMMA.16816.F32.BF16 R128, R4, R10, R128 ;  /* 0x0000000a0480723c */ /* 0x000fe20000041880 */
[----:B------:R-:W-:Y:S10]  /*11150*/  @!P0 BRA `(.L_x_660) ;  /* 0x000022b000008947 */ /* 0x000ff40003800000 */
[----:B------:R-:W-:Y:S01]  /*11160*/  @P2 IMAD.HI.U32 R234, R229, c[0x0][0x2c8], RZ ;  /* 0x0000b200e5ea2a27 */ /* 0x000fe200078e00ff */
[----:B------:R-:W-:-:S02]  /*11170*/  MOV R236, R228 ;  /* 0x000000e400ec7202 */ /* 0x000fc40000000f00 */
[----:B------:R-:W-:Y:S01]  /*11180*/  MOV R233, 0xffffffe0 ;  /* 0xffffffe000e97802 */ /* 0x000fe20000000f00 */
[----:B------:R-:W-:Y:S01]  /*11190*/  IMAD.MOV.U32 R2, RZ, RZ, R148 ;  /* 0x000000ffff027224 */ /* 0x000fe200078e0094 */
[----:B------:R-:W-:Y:S01]  /*111a0*/  @P2 SHF.R.U32.HI R234, RZ, c[0x0][0x2cc], R234 ;  /* 0x0000b300ffea2a19 */ /* 0x000fe200000116ea */
[----:B------:R-:W-:-:S07]  /*111b0*/  IMAD.MOV.U32 R3, RZ, RZ, R0 ;  /* 0x000000ffff037224 */ /* 0x000fce00078e0000 */
.L_x_661:
[----:B------:R-:W-:Y:S01]  /*111c0*/  ISETP.GE.AND P0, PT, R236, RZ, PT ;  /* 0x000000ffec00720c */ /* 0x000fe20003f06270 */
[----:B------:R-:W-:Y:S04]  /*111d0*/  DEPBAR.LE SB0, 0x0 ;  /* 0x000080000000791a */ /* 0x000fe80000000000 */
[----:B------:R-:W-:Y:S01]  /*111e0*/  BAR.SYNC.DEFER_BLOCKING 0x0 ;  /* 0x0000000000007b1d */ /* 0x000fe20000010000 */
[----:B------:R-:W-:Y:S07]  /*111f0*/  ISETP.NE.AND P2, PT, R226, 0x1, PT ;  /* 0x00000001e200780c */ /* 0x000fee0003f45270 */
[----:B------:R-:W-:Y:S01]  /*11200*/  @P0 SHF.R.S32.HI R0, RZ, 0x1f, R236 ;  /* 0x0000001fff000819 */ /* 0x000fe200000114ec */
[----:B------:R-:W-:Y:S04]  /*11210*/  @P0 IMAD.WIDE.U32 R6, R236, c[0x0][0x208], RZ ;  /* 0x00008200ec060a25 */ /* 0x000fe800078e00ff */
[----:B------:R-:W-:Y:S01]  /*11220*/  @P0 IMAD R0, R0, c[0x0][0x208], RZ ;  /* 0x0000820000000a24 */ /* 0x000fe200078e02ff */
[----:B------:R-:W-:Y:S03]  /*11230*/  @P0 LEA R4, P1, R6, R230, 0x5 ;  /* 0x000000e606040211 */ /* 0x000fe600078228ff */
[----:B------:R-:W-:Y:S05]  /*11240*/  @P0 IMAD R0, R236, c[0x0][0x20c], R0 ;  /* 0x00008300ec000a24 */ /* 0x000fea00078e0200 */
[----:B------:R-:W-:Y:S01]  /*11250*/  @P0 IADD3 R0, R7, R0, RZ ;  /* 0x0000000007000210 */ /* 0x000fe20007ffe0ff */
[----:B------:R-:W-:Y:S03]  /*11260*/  LDSM.16.M88.4 R16, [R214+0x10080] ;  /* 0x01008000d610783b */ /* 0x000fe60000000200 */
[----:B------:R-:W-:Y:S02]  /*11270*/  @P0 LEA.HI.X R0, R6, R221, R0, 0x5, P1 ;  /* 0x000000dd06000211 */ /* 0x000fe400008f2c00 */
[C---:B------:R-:W-:Y:S03]  /*11280*/  @P0 LEA R12, P1, R4.reuse, c[0x0][0x1f8], 0x1 ;  /* 0x00007e00040c0a11 */ /* 0x040fe600078208ff */
[----:B------:R-:W1:Y:S01]  /*11290*/  LDSM.16.M88.4 R8, [R213+0xc080] ;  /* 0x00c08000d508783b */ /* 0x000e620000000200 */
[----:B------:R-:W-:Y:S07]  /*112a0*/  @P0 LEA.HI.X R13, R4, c[0x0][0x1fc], R0, 0x1, P1 ;  /* 0x00007f00040d0a11 */ /* 0x000fee00008f0c00 */
        /* <DEDUP_REMOVED lines=8> */
[----:B------:R2:W-:Y:S01]  /*11330*/  @P0 LDGSTS.E.BYPASS.LTC128B.128 [R217+0x8080], [R12.64], !P3 ;  /* 0x080800000cd90fae */ /* 0x0005e2000d901d48 */
[C---:B------:R-:W-:Y:S07]  /*11340*/  HMMA.16816.F32.BF16 R8, R16.reuse, R10, RZ ;  /* 0x0000000a1008723c */ /* 0x040fee00000418ff */
[----:B------:R2:W-:Y:S08]  /*11350*/  @P0 LDGSTS.E.BYPASS.LTC128B.128 [R217+0x9080], [R12.64+0x80], !P6 ;  /* 0x090800800cd90fae */ /* 0x0005f0000f101d48 */
[----:B------:R2:W-:Y:S08]  /*11360*/  @P0 LDGSTS.E.BYPASS.LTC128B.128 [R217+0xa080], [R12.64+0x100], !P5 ;  /* 0x0a0801000cd90fae */ /* 0x0005f0000e901d48 */
[----:B------:R2:W-:Y:S08]  /*11370*/  @P0 LDGSTS.E.BYPASS.LTC128B.128 [R217+0xb080], [R12.64+0x180], !P4 ;  /* 0x0b0801800cd90fae */ /* 0x0005f0000e101d48 */
[----:B------:R-:W-:Y:S08]  /*11380*/  LDSM.16.M88.4 R164, [R209+0x10080] ;  /* 0x01008000d1a4783b */ /* 0x000ff00000000200 */
[----:B------:R-:W0:Y:S08]  /*11390*/  LDGDEPBAR ;  /* 0x00000000000079af */ /* 0x000e300000000000 */
[----:B------:R-:W1:Y:S01]  /*113a0*/  LDSM.16.M88.4 R168, [R208+0xc080] ;  /* 0x00c08000d0a8783b */ /* 0x000e620000000200 */
[C---:B--2---:R-:W-:Y:S07]  /*113b0*/  HMMA.16816.F32.BF16 R12, R16.reuse, R148, RZ ;  /* 0x00000094100c723c */ /* 0x044fee00000418ff */
[----:B------:R-:W-:Y:S01]  /*113c0*/  LDSM.16.M88.4 R172, [R207+0x10080] ;  /* 0x01008000cfac783b */ /* 0x000fe20000000200 */
[----:B------:R-:W-:Y:S07]  /*113d0*/  HMMA.16816.F32.BF16 R16, R16, R150, RZ ;  /* 0x000000961010723c */ /* 0x000fee00000418ff */
[----:B------:R-:W2:Y:S01]  /*113e0*/  LDSM.16.M88.4 R148, [R208+0xc880] ;  /* 0x00c88000d094783b */ /* 0x000ea20000000200 */
[C---:B---3--:R-:W-:Y:S07]  /*113f0*/  HMMA.16816.F32.BF16 R4, R152.reuse, R156, R4 ;  /* 0x0000009c9804723c */ /* 0x048fee0000041804 */
[----:B------:R-:W3:Y:S01]  /*11400*/  LDSM.16.M88.4 R176, [R202] ;  /* 0x00000000cab0783b */ /* 0x000ee20000000200 */
[C---:B------:R-:W-:Y:S07]  /*11410*/  HMMA.16816.F32.BF16 R8, R152.reuse, R158, R8 ;  /* 0x0000009e9808723c */ /* 0x040fee0000041808 */
[----:B------:R-:W-:Y:S01]  /*11420*/  LDSM.16.M88.4 R156, [R214+0x14080] ;  /* 0x01408000d69c783b */ /* 0x000fe20000000200 */
[C---:B----4-:R-:W-:Y:S08]  /*11430*/  HMMA.16816.F32.BF16 R12, R152.reuse, R160, R12 ;  /* 0x000000a0980c723c */ /* 0x050ff0000004180c */
[----:B------:R-:W-:Y:S01]  /*11440*/  HMMA.16816.F32.BF16 R16, R152, R162, R16 ;  /* 0x000000a29810723c */ /* 0x000fe20000041810 */
[----:B------:R-:W4:Y:S07]  /*11450*/  LDSM.16.M88.4 R152, [R202+0x800] ;  /* 0x00080000ca98783b */ /* 0x000f2e0000000200 */
[C---:B-1----:R-:W-:Y:S01]  /*11460*/  HMMA.16816.F32.BF16 R4, R164.reuse, R168, R4 ;  /* 0x000000a8a404723c */ /* 0x042fe20000041804 */
[----:B------:R-:W1:Y:S07]  /*11470*/  LDSM.16.M88.4 R160, [R213+0xd080] ;  /* 0x00d08000d5a0783b */ /* 0x000e6e0000000200 */
[C---:B------:R-:W-:Y:S01]  /*11480*/  HMMA.16816.F32.BF16 R8, R164.reuse, R170, R8 ;  /* 0x000000aaa408723c */ /* 0x040fe20000041808 */
[----:B------:R-:W-:Y:S07]  /*11490*/  LDSM.16.M88.4 R168, [R201] ;  /* 0x00000000c9a8783b */ /* 0x000fee0000000200 */
[C---:B--2---:R-:W-:Y:S08]  /*114a0*/  HMMA.16816.F32.BF16 R12, R164.reuse, R148, R12 ;  /* 0x00000094a40c723c */ /* 0x044ff0000004180c */
[----:B------:R-:W-:Y:S01]  /*114b0*/  HMMA.16816.F32.BF16 R16, R164, R150, R16 ;  /* 0x00000096a410723c */ /* 0x000fe20000041810 */
[----:B------:R-:W2:Y:S07]  /*114c0*/  LDSM.16.M88.4 R148, [R213+0xd880] ;  /* 0x00d88000d594783b */ /* 0x000eae0000000200 */
[C---:B---3--:R-:W-:Y:S01]  /*114d0*/  HMMA.16816.F32.BF16 R4, R172.reuse, R176, R4 ;  /* 0x000000b0ac04723c */ /* 0x048fe20000041804 */
[----:B------:R-:W3:Y:S07]  /*114e0*/  LDSM.16.M88.4 R164, [R210+0x14080] ;  /* 0x01408000d2a4783b */ /* 0x000eee0000000200 */
[C---:B------:R-:W-:Y:S01]  /*114f0*/  HMMA.16816.F32.BF16 R8, R172.reuse, R178, R8 ;  /* 0x000000b2ac08723c */ /* 0x040fe20000041808 */
[----:B------:R-:W-:Y:S07]  /*11500*/  LDSM.16.M88.4 R176, [R208+0xd080] ;  /* 0x00d08000d0b0783b */ /* 0x000fee0000000200 */
[C---:B----4-:R-:W-:Y:S08]  /*11510*/  HMMA.16816.F32.BF16 R12, R172.reuse, R152, R12 ;  /* 0x00000098ac0c723c */ /* 0x050ff0000004180c */
[----:B------:R-:W-:Y:S01]  /*11520*/  HMMA.16816.F32.BF16 R16, R172, R154, R16 ;  /* 0x0000009aac10723c */ /* 0x000fe20000041810 */
[----:B------:R-:W4:Y:S07]  /*11530*/  LDSM.16.M88.4 R152, [R200] ;  /* 0x00000000c898783b */ /* 0x000f2e0000000200 */
[C---:B-1----:R-:W-:Y:S01]  /*11540*/  HMMA.16816.F32.BF16 R4, R156.reuse, R160, R4 ;  /* 0x000000a09c04723c */ /* 0x042fe20000041804 */
[----:B------:R-:W1:Y:S07]  /*11550*/  LDSM.16.M88.4 R172, [R209+0x14080] ;  /* 0x01408000d1ac783b */ /* 0x000e6e0000000200 */
        /* <DEDUP_REMOVED lines=63> */
[C---:B------:R-:W-:Y:S08]  /*11950*/  HMMA.16816.F32.BF16 R8, R156.reuse, R162, R8 ;  /* 0x000000a29c08723c */ /* 0x040ff00000041808 */
[C---:B----4-:R-:W-:Y:S08]  /*11960*/  HMMA.16816.F32.BF16 R12, R156.reuse, R152, R12 ;  /* 0x000000989c0c723c */ /* 0x050ff0000004180c */
[----:B------:R-:W-:Y:S08]  /*11970*/  HMMA.16816.F32.BF16 R16, R156, R154, R16 ;  /* 0x0000009a9c10723c */ /* 0x000ff00000041810 */
[C---:B-1----:R-:W-:Y:S08]  /*11980*/  HMMA.16816.F32.BF16 R4, R164.reuse, R168, R4 ;  /* 0x000000a8a404723c */ /* 0x042ff00000041804 */
[C---:B------:R-:W-:Y:S08]  /*11990*/  HMMA.16816.F32.BF16 R8, R164.reuse, R170, R8 ;  /* 0x000000aaa408723c */ /* 0x040ff00000041808 */
[C---:B--2---:R-:W-:Y:S08]  /*119a0*/  HMMA.16816.F32.BF16 R12, R164.reuse, R148, R12 ;  /* 0x00000094a40c723c */ /* 0x044ff0000004180c */
[----:B------:R-:W-:Y:S01]  /*119b0*/  HMMA.16816.F32.BF16 R16, R164, R150, R16 ;  /* 0x00000096a410723c */ /* 0x000fe20000041810 */
[----:B------:R-:W1:Y:S01]  /*119c0*/  LDSM.16.M88.4 R148, [R202+0x3800] ;  /* 0x00380000ca94783b */ /* 0x000e620000000200 */
[----:B------:R-:W-:Y:S06]  /*119d0*/  DEPBAR.LE SB0, 0x0 ;  /* 0x000080000000791a */ /* 0x000fec0000000000 */
[C---:B---3--:R-:W-:Y:S01]  /*119e0*/  HMMA.16816.F32.BF16 R4, R172.reuse, R176, R4 ;  /* 0x000000b0ac04723c */ /* 0x048fe20000041804 */
[----:B------:R-:W-:Y:S07]  /*119f0*/  BAR.SYNC.DEFER_BLOCKING 0x0 ;  /* 0x0000000000007b1d */ /* 0x000fee0000010000 */
[C---:B------:R-:W-:Y:S11]  /*11a00*/  HMMA.16816.F32.BF16 R8, R172.reuse, R178, R8 ;  /* 0x000000b2ac08723c */ /* 0x040ff60000041808 */
[----:B------:R-:W-:Y:S05]  /*11a10*/  @!UPT UIADD3 URZ, URZ, URZ, URZ ;  /* 0x0000003f3f3ff290 */ /* 0x000fea000fffe03f */
[----:B------:R-:W-:Y:S02]  /*11a20*/  FMUL.FTZ R5, R5, c[0x0][0x320] ;  /* 0x0000c80005057a20 */ /* 0x000fe40000410000 */
[----:B------:R-:W-:Y:S02]  /*11a30*/  FMUL.FTZ R0, R7, c[0x0][0x320] ;  /* 0x0000c80007007a20 */ /* 0x000fe40000410000 */
[----:B------:R-:W-:Y:S02]  /*11a40*/  FMUL.FTZ R4, R4, c[0x0][0x320] ;  /* 0x0000c80004047a20 */ /* 0x000fe40000410000 */
[----:B------:R-:W-:Y:S01]  /*11a50*/  MUFU.TANH R5, R5 ;  /* 0x0000000500057308 */ /* 0x000fe20000002400 */
[----:B------:R-:W-:Y:S01]  /*11a60*/  FMUL.FTZ R6, R6, c[0x0][0x320] ;  /* 0x0000c80006067a20 */ /* 0x000fe20000410000 */
[C---:B-1----:R-:W-:Y:S03]  /*11a70*/  HMMA.16816.F32.BF16 R12, R172.reuse, R148, R12 ;  /* 0x00000094ac0c723c */ /* 0x042fe6000004180c */
[----:B------:R-:W-:Y:S02]  /*11a80*/  FMUL.FTZ R9, R9, c[0x0][0x320] ;  /* 0x0000c80009097a20 */ /* 0x000fe40000410000 */
[----:B------:R-:W-:Y:S03]  /*11a90*/  FMUL.FTZ R7, R8, c[0x0][0x320] ;  /* 0x0000c80008077a20 */ /* 0x000fe60000410000 */
[----:B------:R1:W-:Y:S01]  /*11aa0*/  MUFU.TANH R148, R9 ;  /* 0x0000000900947308 */ /* 0x0003e20000002400 */
[----:B------:R-:W-:Y:S03]  /*11ab0*/  HMMA.16816.F32.BF16 R16, R172, R150, R16 ;  /* 0x00000096ac10723c */ /* 0x000fe60000041810 */
[----:B------:R-:W-:Y:S01]  /*11ac0*/  FMUL.FTZ R8, R10, c[0x0][0x320] ;  /* 0x0000c8000a087a20 */ /* 0x000fe20000410000 */
[----:B------:R-:W-:Y:S02]  /*11ad0*/  MOV R10, R229 ;  /* 0x000000e5000a7202 */ /* 0x000fe40000000f00 */
[----:B------:R-:W-:Y:S03]  /*11ae0*/  @P2 MOV R10, R234 ;  /* 0x000000ea000a2202 */ /* 0x000fe60000000f00 */
[----:B------:R-:W2:Y:S06]  /*11af0*/  MUFU.TANH R4, R4 ;  /* 0x0000000400047308 */ /* 0x000eac0000002400 */
[----:B------:R-:W-:Y:S02]  /*11b00*/  FMUL.FTZ R13, R13, c[0x0][0x320] ;  /* 0x0000c8000d0d7a20 */ /* 0x000fe40000410000 */
[----:B------:R-:W-:Y:S02]  /*11b10*/  FMUL.FTZ R14, R14, c[0x0][0x320] ;  /* 0x0000c8000e0e7a20 */ /* 0x000fe40000410000 */
[----:B------:R-:W3:Y:S01]  /*11b20*/  MUFU.TANH R6, R6 ;  /* 0x0000000600067308 */ /* 0x000ee20000002400 */
[----:B------:R-:W-:Y:S02]  /*11b30*/  FMUL.FTZ R12, R12, c[0x0][0x320] ;  /* 0x0000c8000c0c7a20 */ /* 0x000fe40000410000 */
[----:B------:R-:W-:Y:S02]  /*11b40*/  FMUL.FTZ R15, R15, c[0x0][0x320] ;  /* 0x0000c8000f0f7a20 */ /* 0x000fe40000410000 */
[----:B-1----:R-:W-:Y:S02]  /*11b50*/  FMUL.FTZ R9, R11, c[0x0][0x320] ;  /* 0x0000c8000b097a20 */ /* 0x002fe40000410000 */
[----:B------:R-:W1:Y:S01]  /*11b60*/  SHFL.IDX PT, R11, R10, RZ, 0x1c1f ;  /* 0x001c1fff0a0b7589 */ /* 0x000e6200000e0000 */
[----:B------:R-:W-:Y:S02]  /*11b70*/  FMUL.FTZ R16, R16, c[0x0][0x320] ;  /* 0x0000c80010107a20 */ /* 0x000fe40000410000 */
[----:B------:R4:W-:Y:S01]  /*11b80*/  MUFU.TANH R167, R13 ;  /* 0x0000000d00a77308 */ /* 0x0009e20000002400 */
[----:B------:R-:W-:Y:S02]  /*11b90*/  FMUL.FTZ R17, R17, c[0x0][0x320] ;  /* 0x0000c80011117a20 */ /* 0x000fe40000410000 */
[----:B------:R-:W-:Y:S02]  /*11ba0*/  FMUL.FTZ R18, R18, c[0x0][0x320] ;  /* 0x0000c80012127a20 */ /* 0x000fe40000410000 */
[----:B------:R-:W5:Y:S01]  /*11bb0*/  SHFL.IDX PT, R10, R10, 0x1, 0x1c1f ;  /* 0x003c1f000a0a7f89 */ /* 0x000f6200000e0000 */
[----:B------:R-:W-:Y:S04]  /*11bc0*/  FMUL.FTZ R19, R19, c[0x0][0x320] ;  /* 0x0000c80013137a20 */ /* 0x000fe80000410000 */
[----:B------:R1:W-:Y:S10]  /*11bd0*/  MUFU.TANH R166, R14 ;  /* 0x0000000e00a67308 */ /* 0x0003f40000002400 */
[----:B------:R2:W-:Y:S01]  /*11be0*/  MUFU.TANH R168, R12 ;  /* 0x0000000c00a87308 */ /* 0x0005e20000002400 */
[----:B----4-:R-:W-:Y:S05]  /*11bf0*/  IMAD R13, R236, R233, 0x1 ;  /* 0x00000001ec0d7424 */ /* 0x010fea00078e02e9 */
[----:B------:R-:W-:Y:S04]  /*11c00*/  IADD3 R13, R220, R13, -R232 ;  /* 0x0000000ddc0d7210 */ /* 0x000fe80007ffe8e8 */
[----:B------:R-:W4:Y:S01]  /*11c10*/  MUFU.TANH R7, R7 ;  /* 0x0000000700077308 */ /* 0x000f220000002400 */
[----:B------:R-:W-:Y:S04]  /*11c20*/  IADD3 R13, R13, -R227, RZ ;  /* 0x800000e30d0d7210 */ /* 0x000fe80007ffe0ff */
[C---:B-1----:R-:W-:Y:S02]  /*11c30*/  IADD3 R14, R13.reuse, R11, RZ ;  /* 0x0000000b0d0e7210 */ /* 0x042fe40007ffe0ff */
[----:B-----5:R-:W-:Y:S03]  /*11c40*/  IADD3 R13, R13, R10, RZ ;  /* 0x0000000a0d0d7210 */ /* 0x020fe60007ffe0ff */
[----:B------:R-:W1:Y:S01]  /*11c50*/  MUFU.TANH R164, R16 ;  /* 0x0000001000a47308 */ /* 0x000e620000002400 */
[C---:B------:R-:W-:Y:S02]  /*11c60*/  ISETP.GT.AND P0, PT, R14.reuse, RZ, PT ;  /* 0x000000ff0e00720c */ /* 0x040fe40003f04270 */
[----:B------:R-:W-:Y:S02]  /*11c70*/  ISETP.GT.AND P1, PT, R14, 0x1, PT ;  /* 0x000000010e00780c */ /* 0x000fe40003f24270 */
[----:B--2---:R-:W-:Y:S02]  /*11c80*/  FSEL R10, R4, -INF , P0 ;  /* 0xff800000040a7808 */ /* 0x004fe40000000000 */
[----:B------:R-:W-:Y:S02]  /*11c90*/  FSEL R12, R5, -INF , P1 ;  /* 0xff800000050c7808 */ /* 0x000fe40000800000 */
[----:B------:R-:W-:Y:S01]  /*11ca0*/  FMNMX.FTZ R4, R10, R3, !PT ;  /* 0x000000030a047209 */ /* 0x000fe20007810000 */
[----:B------:R-:W2:Y:S01]  /*11cb0*/  MUFU.TANH R162, R17 ;  /* 0x0000001100a27308 */ /* 0x000ea20000002400 */
[----:B------:R-:W-:Y:S02]  /*11cc0*/  ISETP.GT.AND P0, PT, R13, RZ, PT ;  /* 0x000000ff0d00720c */ /* 0x000fe40003f04270 */
[----:B------:R-:W-:Y:S02]  /*11cd0*/  ISETP.GT.AND P1, PT, R14, 0x8, PT ;  /* 0x000000080e00780c */ /* 0x000fe40003f24270 */
[----:B------:R-:W-:Y:S02]  /*11ce0*/  FMNMX.FTZ R4, R12, R4, !PT ;  /* 0x000000040c047209 */ /* 0x000fe40007810000 */
[----:B---3--:R-:W-:Y:S02]  /*11cf0*/  FSEL R6, R6, -INF , P0 ;  /* 0xff80000006067808 */ /* 0x008fe40000000000 */
[----:B----4-:R-:W-:Y:S01]  /*11d00*/  FSEL R11, R7, -INF , P1 ;  /* 0xff800000070b7808 */ /* 0x010fe20000800000 */
[----:B------:R-:W3:Y:S01]  /*11d10*/  MUFU.TANH R0, R0 ;  /* 0x0000000000007308 */ /* 0x000ee20000002400 */
[C---:B------:R-:W-:Y:S02]  /*11d20*/  ISETP.GT.AND P0, PT, R14.reuse, 0x9, PT ;  /* 0x000000090e00780c */ /* 0x040fe40003f04270 */
[----:B------:R-:W-:Y:S02]  /*11d30*/  ISETP.GT.AND P1, PT, R14, 0x10, PT ;  /* 0x000000100e00780c */ /* 0x000fe40003f24270 */
[----:B------:R-:W-:Y:S02]  /*11d40*/  FSEL R7, R148, -INF , P0 ;  /* 0xff80000094077808 */ /* 0x000fe40000000000 */
[----:B------:R-:W-:Y:S02]  /*11d50*/  FMNMX.FTZ R4, R11, R4, !PT ;  /* 0x000000040b047209 */ /* 0x000fe40007810000 */
[----:B------:R-:W-:Y:S01]  /*11d60*/  FSEL R168, R168, -INF , P1 ;  /* 0xff800000a8a87808 */ /* 0x000fe20000800000 */
[----:B------:R-:W4:Y:S01]  /*11d70*/  MUFU.TANH R8, R8 ;  /* 0x0000000800087308 */ /* 0x000f220000002400 */
[----:B------:R-:W-:Y:S02]  /*11d80*/  ISETP.GT.AND P0, PT, R14, 0x11, PT ;  /* 0x000000110e00780c */ /* 0x000fe40003f04270 */
[----:B------:R-:W-:Y:S02]  /*11d90*/  FMNMX.FTZ R4, R7, R4, !PT ;  /* 0x0000000407047209 */ /* 0x000fe40007810000 */
[----:B------:R-:W-:Y:S02]  /*11da0*/  FSEL R167, R167, -INF , P0 ;  /* 0xff800000a7a77808 */ /* 0x000fe40000000000 */
[----:B------:R-:W-:Y:S02]  /*11db0*/  FMNMX.FTZ R4, R168, R4, !PT ;  /* 0x00000004a8047209 */ /* 0x000fe40007810000 */
[----:B------:R-:W-:Y:S01]  /*11dc0*/  ISETP.GT.AND P1, PT, R14, 0x18, PT ;  /* 0x000000180e00780c */ /* 0x000fe20003f24270 */
[----:B------:R-:W5:Y:S01]  /*11dd0*/  MUFU.TANH R9, R9 ;  /* 0x0000000900097308 */ /* 0x000f620000002400 */
[----:B------:R-:W-:Y:S02]  /*11de0*/  FMNMX.FTZ R4, R167, R4, !PT ;  /* 0x00000004a7047209 */ /* 0x000fe40007810000 */
[----:B-1----:R-:W-:Y:S02]  /*11df0*/  FSEL R164, R164, -INF , P1 ;  /* 0xff800000a4a47808 */ /* 0x002fe40000800000 */
[----:B------:R-:W-:Y:S02]  /*11e00*/  ISETP.GT.AND P1, PT, R14, 0x19, PT ;  /* 0x000000190e00780c */ /* 0x000fe40003f24270 */
[C---:B------:R-:W-:Y:S02]  /*11e10*/  ISETP.GT.AND P0, PT, R13.reuse, 0x1, PT ;  /* 0x000000010d00780c */ /* 0x040fe40003f04270 */
[----:B--2---:R-:W-:Y:S01]  /*11e20*/  FSEL R162, R162, -INF , P1 ;  /* 0xff800000a2a27808 */ /* 0x004fe20000800000 */
[----:B------:R-:W1:Y:S01]  /*11e30*/  MUFU.TANH R165, R15 ;  /* 0x0000000f00a57308 */ /* 0x000e620000002400 */
[----:B------:R-:W-:Y:S02]  /*11e40*/  FMNMX.FTZ R4, R164, R4, !PT ;  /* 0x00000004a4047209 */ /* 0x000fe40007810000 */
[----:B---3--:R-:W-:Y:S02]  /*11e50*/  FSEL R5, R0, -INF , P0 ;  /* 0xff80000000057808 */ /* 0x008fe40000000000 */
[----:B------:R-:W-:Y:S02]  /*11e60*/  FMNMX.FTZ R0, R6, R2, !PT ;  /* 0x0000000206007209 */ /* 0x000fe40007810000 */
[----:B------:R-:W-:Y:S02]  /*11e70*/  ISETP.GT.AND P0, PT, R13, 0x8, PT ;  /* 0x000000080d00780c */ /* 0x000fe40003f04270 */
[----:B------:R-:W-:Y:S01]  /*11e80*/  FMNMX.FTZ R4, R162, R4, !PT ;  /* 0x00000004a2047209 */ /* 0x000fe20007810000 */
[----:B------:R-:W2:Y:S01]  /*11e90*/  MUFU.TANH R161, R18 ;  /* 0x0000001200a17308 */ /* 0x000ea20000002400 */
[----:B----4-:R-:W-:Y:S02]  /*11ea0*/  FSEL R8, R8, -INF , P0 ;  /* 0xff80000008087808 */ /* 0x010fe40000000000 */
[----:B------:R-:W-:Y:S01]  /*11eb0*/  FMNMX.FTZ R0, R5, R0, !PT ;  /* 0x0000000005007209 */ /* 0x000fe20007810000 */
[----:B------:R-:W3:Y:S01]  /*11ec0*/  SHFL.BFLY PT, R14, R4, 0x2, 0x1f ;  /* 0x0c401f00040e7f89 */ /* 0x000ee200000e0000 */
[C---:B------:R-:W-:Y:S02]  /*11ed0*/  ISETP.GT.AND P1, PT, R13.reuse, 0x9, PT ;  /* 0x000000090d00780c */ /* 0x040fe40003f24270 */
[----:B------:R-:W-:Y:S02]  /*11ee0*/  ISETP.GT.AND P0, PT, R13, 0x10, PT ;  /* 0x000000100d00780c */ /* 0x000fe40003f04270 */
[----:B-----5:R-:W-:Y:S01]  /*11ef0*/  FSEL R9, R9, -INF , P1 ;  /* 0xff80000009097808 */ /* 0x020fe20000800000 */
[----:B------:R-:W4:Y:S01]  /*11f00*/  MUFU.TANH R149, R19 ;  /* 0x0000001300957308 */ /* 0x000f220000002400 */
[----:B------:R-:W-:Y:S02]  /*11f10*/  FMNMX.FTZ R0, R8, R0, !PT ;  /* 0x0000000008007209 */ /* 0x000fe40007810000 */
[----:B------:R-:W-:Y:S02]  /*11f20*/  FSEL R166, R166, -INF , P0 ;  /* 0xff800000a6a67808 */ /* 0x000fe40000000000 */
[----:B------:R-:W-:Y:S02]  /*11f30*/  ISETP.GT.AND P2, PT, R13, 0x11, PT ;  /* 0x000000110d00780c */ /* 0x000fe40003f44270 */
[----:B------:R-:W-:Y:S02]  /*11f40*/  FMNMX.FTZ R0, R9, R0, !PT ;  /* 0x0000000009007209 */ /* 0x000fe40007810000 */
[----:B-1----:R-:W-:Y:S02]  /*11f50*/  FSEL R165, R165, -INF , P2 ;  /* 0xff800000a5a57808 */ /* 0x002fe40001000000 */
[----:B------:R-:W-:Y:S02]  /*11f60*/  FMNMX.FTZ R0, R166, R0, !PT ;  /* 0x00000000a6007209 */ /* 0x000fe40007810000 */
[----:B------:R-:W-:Y:S02]  /*11f70*/  ISETP.GT.AND P1, PT, R13, 0x18, PT ;  /* 0x000000180d00780c */ /* 0x000fe40003f24270 */
[----:B------:R-:W-:Y:S02]  /*11f80*/  FMNMX.FTZ R0, R165, R0, !PT ;  /* 0x00000000a5007209 */ /* 0x000fe40007810000 */
[----:B--2---:R-:W-:Y:S02]  /*11f90*/  FSEL R161, R161, -INF , P1 ;  /* 0xff800000a1a17808 */ /* 0x004fe40000800000 */
[----:B------:R-:W-:Y:S02]  /*11fa0*/  ISETP.GT.AND P0, PT, R13, 0x19, PT ;  /* 0x000000190d00780c */ /* 0x000fe40003f04270 */
[----:B------:R-:W-:Y:S02]  /*11fb0*/  FMNMX.FTZ R0, R161, R0, !PT ;  /* 0x00000000a1007209 */ /* 0x000fe40007810000 */
[----:B------:R-:W-:Y:S02]  /*11fc0*/  ISETP.GE.AND P1, PT, R236, 0x1, PT ;  /* 0x00000001ec00780c */ /* 0x000fe40003f26270 */
[----:B----4-:R-:W-:Y:S02]  /*11fd0*/  FSEL R149, R149, -INF , P0 ;  /* 0xff80000095957808 */ /* 0x010fe40000000000 */
[----:B---3--:R-:W-:Y:S02]  /*11fe0*/  FMNMX.FTZ R16, R4, R14, !PT ;  /* 0x0000000e04107209 */ /* 0x008fe40007810000 */
[----:B------:R-:W-:Y:S02]  /*11ff0*/  FMNMX.FTZ R0, R149, R0, !PT ;  /* 0x0000000095007209 */ /* 0x000fe40007810000 */
[----:B------:R-:W-:Y:S01]  /*12000*/  IADD3 R13, R236, -0x1, RZ ;  /* 0xffffffffec0d7810 */ /* 0x000fe20007ffe0ff */
[----:B------:R-:W-:Y:S04]  /*12010*/  SHFL.BFLY PT, R15, R16, 0x1, 0x1f ;  /* 0x0c201f00100f7f89 */ /* 0x000fe800000e0000 */
[----:B------:R-:W-:Y:S01]  /*12020*/  @P1 SHF.R.S32.HI R14, RZ, 0x1f, R13 ;  /* 0x0000001fff0e1819 */ /* 0x000fe2000001140d */
[C---:B------:R-:W-:Y:S03]  /*12030*/  @P1 IMAD.WIDE.U32 R18, R13.reuse, c[0x0][0x1e0], RZ ;  /* 0x000078000d121a25 */ /* 0x040fe600078e00ff */
[----:B------:R-:W1:Y:S01]  /*12040*/  SHFL.BFLY PT, R4, R0, 0x2, 0x1f ;  /* 0x0c401f0000047f89 */ /* 0x000e6200000e0000 */
[----:B------:R-:W-:Y:S04]  /*12050*/  @P1 IMAD R14, R14, c[0x0][0x1e0], RZ ;  /* 0x000078000e0e1a24 */ /* 0x000fe800078e02ff */
[----:B------:R-:W-:Y:S01]  /*12060*/  @P1 IMAD R14, R13, c[0x0][0x1e4], R14 ;  /* 0x000079000d0e1a24 */ /* 0x000fe200078e020e */
[C---:B------:R-:W-:Y:S04]  /*12070*/  @P1 LEA R13, P0, R18.reuse, R218, 0x5 ;  /* 0x000000da120d1211 */ /* 0x040fe800078028ff */
[----:B------:R-:W-:Y:S04]  /*12080*/  @P1 IADD3 R14, R19, R14, RZ ;  /* 0x0000000e130e1210 */ /* 0x000fe80007ffe0ff */
[----:B------:R-:W-:Y:S02]  /*12090*/  @P1 LEA.HI.X R14, R18, R223, R14, 0x5, P0 ;  /* 0x000000df120e1211 */ /* 0x000fe400000f2c0e */
[----:B-1----:R-:W-:Y:S02]  /*120a0*/  FMNMX.FTZ R4, R0, R4, !PT ;  /* 0x0000000400047209 */ /* 0x002fe40007810000 */
[----:B------:R-:W-:Y:S02]  /*120b0*/  FMNMX.FTZ R0, R16, R15, !PT ;  /* 0x0000000f10007209 */ /* 0x000fe40007810000 */
[C---:B------:R-:W-:Y:S01]  /*120c0*/  @P1 LEA R16, P0, R13.reuse, c[0x0][0x1c8], 0x1 ;  /* 0x000072000d101a11 */ /* 0x040fe200078008ff */
[----:B------:R-:W1:Y:S02]  /*120d0*/  SHFL.BFLY PT, R148, R4, 0x1, 0x1f ;  /* 0x0c201f0004947f89 */ /* 0x000e6400000e0000 */
[C---:B------:R-:W-:Y:S01]  /*120e0*/  FMUL.FTZ R163, R0.reuse, c[0x0][0x2d0] ;  /* 0x0000b40000a37a20 */ /* 0x040fe20000410000 */
[----:B------:R-:W-:Y:S02]  /*120f0*/  @P1 LEA.HI.X R17, R13, c[0x0][0x1cc], R14, 0x1, P0 ;  /* 0x000073000d111a11 */ /* 0x000fe400000f0c0e */
[----:B------:R-:W-:Y:S03]  /*12100*/  FSETP.NEU.FTZ.AND P0, PT, R0, -INF , PT ;  /* 0xff8000000000780b */ /* 0x000fe60003f1d000 */
[----:B------:R2:W-:Y:S01]  /*12110*/  @P1 LDGSTS.E.BYPASS.LTC128B.128 [R217+0xc080], [R16.64], !P3 ;  /* 0x0c08000010d91fae */ /* 0x0005e2000d901d48 */
[----:B------:R-:W-:Y:S05]  /*12120*/  FSEL R163, R163, RZ, P0 ;  /* 0x000000ffa3a37208 */ /* 0x000fea0000000000 */
[--C-:B------:R-:W-:Y:S02]  /*12130*/  FFMA.FTZ R150, R12, c[0x0][0x2d0], -R163.reuse ;  /* 0x0000b4000c967a23 */ /* 0x100fe400000108a3 */
[----:B------:R2:W-:Y:S01]  /*12140*/  @P1 LDGSTS.E.BYPASS.LTC128B.128 [R217+0xd080], [R16.64+0x80], !P6 ;  /* 0x0d08008010d91fae */ /* 0x0005e2000f101d48 */
[--C-:B------:R-:W-:Y:S02]  /*12150*/  FFMA.FTZ R151, R10, c[0x0][0x2d0], -R163.reuse ;  /* 0x0000b4000a977a23 */ /* 0x100fe400000108a3 */
[--C-:B------:R-:W-:Y:S01]  /*12160*/  FFMA.FTZ R240, R11, c[0x0][0x2d0], -R163.reuse ;  /* 0x0000b4000bf07a23 */ /* 0x100fe200000108a3 */
[----:B------:R-:W-:Y:S01]  /*12170*/  MUFU.EX2 R150, R150 ;  /* 0x0000009600967308 */ /* 0x000fe20000000800 */
[--C-:B------:R-:W-:Y:S02]  /*12180*/  FFMA.FTZ R239, R7, c[0x0][0x2d0], -R163.reuse ;  /* 0x0000b40007ef7a23 */ /* 0x100fe400000108a3 */
[--C-:B------:R-:W-:Y:S01]  /*12190*/  FFMA.FTZ R242, R168, c[0x0][0x2d0], -R163.reuse ;  /* 0x0000b400a8f27a23 */ /* 0x100fe200000108a3 */
[----:B------:R2:W-:Y:S01]  /*121a0*/  @P1 LDGSTS.E.BYPASS.LTC128B.128 [R217+0xe080], [R16.64+0x100], !P5 ;  /* 0x0e08010010d91fae */ /* 0x0005e2000e901d48 */
[----:B-1----:R-:W-:Y:S01]  /*121b0*/  FMNMX.FTZ R148, R4, R148, !PT ;  /* 0x0000009404947209 */ /* 0x002fe20007810000 */
[--C-:B------:R-:W-:Y:S01]  /*121c0*/  FFMA.FTZ R243, R167, c[0x0][0x2d0], -R163.reuse ;  /* 0x0000b400a7f37a23 */ /* 0x100fe200000108a3 */
[----:B------:R-:W-:Y:S01]  /*121d0*/  FSEL R4, R0, RZ, P0 ;  /* 0x000000ff00047208 */ /* 0x000fe20000000000 */
[----:B------:R-:W-:Y:S01]  /*121e0*/  FFMA.FTZ R246, R164, c[0x0][0x2d0], -R163 ;  /* 0x0000b400a4f67a23 */ /* 0x000fe200000108a3 */
[C---:B------:R-:W-:Y:S01]  /*121f0*/  FSETP.NEU.FTZ.AND P0, PT, R148.reuse, -INF , PT ;  /* 0xff8000009400780b */ /* 0x040fe20003f1d000 */
[----:B------:R-:W-:Y:S01]  /*12200*/  FMUL.FTZ R160, R148, c[0x0][0x2d0] ;  /* 0x0000b40094a07a20 */ /* 0x000fe20000410000 */
[----:B------:R-:W1:Y:S01]  /*12210*/  MUFU.EX2 R151, R151 ;  /* 0x0000009700977308 */ /* 0x000e620000000800 */
[----:B------:R2:W-:Y:S01]  /*12220*/  @P1 LDGSTS.E.BYPASS.LTC128B.128 [R217+0xf080], [R16.64+0x180], !P4 ;  /* 0x0f08018010d91fae */ /* 0x0005e2000e101d48 */
[----:B------:R-:W-:Y:S01]  /*12230*/  FADD.FTZ R3, -R4, R3 ;  /* 0x0000000304037221 */ /* 0x000fe20000010100 */
[----:B------:R-:W-:Y:S01]  /*12240*/  FSEL R4, R148, RZ, P0 ;  /* 0x000000ff94047208 */ /* 0x000fe20000000000 */
[----:B------:R-:W-:Y:S01]  /*12250*/  FFMA.FTZ R163, R162, c[0x0][0x2d0], -R163 ;  /* 0x0000b400a2a37a23 */ /* 0x000fe200000108a3 */
[----:B------:R-:W-:Y:S01]  /*12260*/  FSEL R160, R160, RZ, P0 ;  /* 0x000000ffa0a07208 */ /* 0x000fe20000000000 */
[----:B------:R-:W-:Y:S01]  /*12270*/  FMUL.FTZ R3, R3, c[0x0][0x2d0] ;  /* 0x0000b40003037a20 */ /* 0x000fe20000410000 */
[----:B------:R-:W-:Y:S01]  /*12280*/  ISETP.GT.AND P0, PT, R236, R235, PT ;  /* 0x000000ebec00720c */ /* 0x000fe20003f04270 */
[----:B------:R-:W-:Y:S01]  /*12290*/  FADD.FTZ R2, -R4, R2 ;  /* 0x0000000204027221 */ /* 0x000fe20000010100 */
[----:B------:R-:W3:Y:S01]  /*122a0*/  LDSM.16.MT88.4 R12, [R211+0x8080] ;  /* 0x00808000d30c783b */ /* 0x000ee20000004200 */
[--C-:B------:R-:W-:Y:S01]  /*122b0*/  FFMA.FTZ R238, R6, c[0x0][0x2d0], -R160.reuse ;  /* 0x0000b40006ee7a23 */ /* 0x100fe200000108a0 */
[----:B------:R-:W-:Y:S01]  /*122c0*/  MUFU.EX2 R240, R240 ;  /* 0x000000f000f07308 */ /* 0x000fe20000000800 */
[--C-:B------:R-:W-:Y:S02]  /*122d0*/  FFMA.FTZ R237, R5, c[0x0][0x2d0], -R160.reuse ;  /* 0x0000b40005ed7a23 */ /* 0x100fe400000108a0 */
[--C-:B------:R-:W-:Y:S02]  /*122e0*/  FFMA.FTZ R228, R8, c[0x0][0x2d0], -R160.reuse ;  /* 0x0000b40008e47a23 */ /* 0x100fe400000108a0 */
[--C-:B------:R-:W-:Y:S01]  /*122f0*/  FFMA.FTZ R241, R9, c[0x0][0x2d0], -R160.reuse ;  /* 0x0000b40009f17a23 */ /* 0x100fe200000108a0 */
[----:B------:R-:W4:Y:S01]  /*12300*/  LDSM.16.MT88.4 R156, [R206+0x8080] ;  /* 0x00808000ce9c783b */ /* 0x000f220000004200 */
[----:B------:R-:W-:Y:S02]  /*12310*/  FMUL.FTZ R2, R2, c[0x0][0x2d0] ;  /* 0x0000b40002027a20 */ /* 0x000fe40000410000 */
[--C-:B------:R-:W-:Y:S01]  /*12320*/  FFMA.FTZ R244, R166, c[0x0][0x2d0], -R160.reuse ;  /* 0x0000b400a6f47a23 */ /* 0x100fe200000108a0 */
[----:B------:R-:W5:Y:S01]  /*12330*/  MUFU.EX2 R3, R3 ;  /* 0x0000000300037308 */ /* 0x000f620000000800 */
[--C-:B------:R-:W-:Y:S01]  /*12340*/  FFMA.FTZ R245, R165, c[0x0][0x2d0], -R160.reuse ;  /* 0x0000b400a5f57a23 */ /* 0x100fe200000108a0 */
[----:B-1----:R-:W-:Y:S02]  /*12350*/  F2FP.BF16.PACK_AB R152, R150, R151 ;  /* 0x000000979698723e */ /* 0x002fe400000010ff */
[----:B------:R-:W-:Y:S01]  /*12360*/  LDSM.16.MT88.4 R164, [R204+0x8880] ;  /* 0x00888000cca4783b */ /* 0x000fe20000004200 */
[--C-:B------:R-:W-:Y:S02]  /*12370*/  FFMA.FTZ R248, R161, c[0x0][0x2d0], -R160.reuse ;  /* 0x0000b400a1f87a23 */ /* 0x100fe400000108a0 */
[----:B------:R-:W-:Y:S03]  /*12380*/  FFMA.FTZ R160, R149, c[0x0][0x2d0], -R160 ;  /* 0x0000b40095a07a23 */ /* 0x000fe600000108a0 */
[----:B------:R-:W1:Y:S02]  /*12390*/  MUFU.EX2 R2, R2 ;  /* 0x0000000200027308 */ /* 0x000e640000000800 */
[----:B------:R-:W-:Y:S08]  /*123a0*/  LDSM.16.MT88.4 R168, [R206+0x9880] ;  /* 0x00988000cea8783b */ /* 0x000ff00000004200 */
[----:B------:R-:W3:Y:S01]  /*123b0*/  MUFU.EX2 R239, R239 ;  /* 0x000000ef00ef7308 */ /* 0x000ee20000000800 */
[----:B------:R-:W-:Y:S01]  /*123c0*/  LDSM.16.MT88.4 R172, [R204+0x9880] ;  /* 0x00988000ccac783b */ /* 0x000fe20000004200 */
[C---:B-----5:R-:W-:Y:S02]  /*123d0*/  FMUL.FTZ R4, R3.reuse, R144 ;  /* 0x0000009003047220 */ /* 0x060fe40000410000 */
[C---:B------:R-:W-:Y:S02]  /*123e0*/  FMUL.FTZ R5, R3.reuse, R145 ;  /* 0x0000009103057220 */ /* 0x040fe40000410000 */
[C---:B------:R-:W-:Y:S03]  /*123f0*/  FMUL.FTZ R8, R3.reuse, R140 ;  /* 0x0000008c03087220 */ /* 0x040fe60000410000 */
[----:B------:R-:W-:Y:S01]  /*12400*/  LDSM.16.MT88.4 R176, [R211+0xa880] ;  /* 0x00a88000d3b0783b */ /* 0x000fe20000004200 */
[----:B------:R-:W-:Y:S01]  /*12410*/  MUFU.EX2 R238, R238 ;  /* 0x000000ee00ee7308 */ /* 0x000fe20000000800 */
[C---:B------:R-:W-:Y:S02]  /*12420*/  FMUL.FTZ R9, R3.reuse, R141 ;  /* 0x0000008d03097220 */ /* 0x040fe40000410000 */
[C---:B--2---:R-:W-:Y:S02]  /*12430*/  FMUL.FTZ R16, R3.reuse, R132 ;  /* 0x0000008403107220 */ /* 0x044fe40000410000 */
[C---:B-1----:R-:W-:Y:S02]  /*12440*/  FMUL.FTZ R6, R2.reuse, R146 ;  /* 0x0000009202067220 */ /* 0x042fe40000410000 */
[C---:B------:R-:W-:Y:S01]  /*12450*/  FMUL.FTZ R7, R2.reuse, R147 ;  /* 0x0000009302077220 */ /* 0x040fe20000410000 */
[----:B------:R-:W-:Y:S01]  /*12460*/  LDSM.16.MT88.4 R180, [R206+0xa880] ;  /* 0x00a88000ceb4783b */ /* 0x000fe20000004200 */
[C---:B------:R-:W-:Y:S01]  /*12470*/  FMUL.FTZ R10, R2.reuse, R142 ;  /* 0x0000008e020a7220 */ /* 0x040fe20000410000 */
[----:B------:R-:W1:Y:S01]  /*12480*/  MUFU.EX2 R237, R237 ;  /* 0x000000ed00ed7308 */ /* 0x000e620000000800 */
[C---:B------:R-:W-:Y:S02]  /*12490*/  FMUL.FTZ R11, R2.reuse, R143 ;  /* 0x0000008f020b7220 */ /* 0x040fe40000410000 */
[----:B------:R-:W-:Y:S01]  /*124a0*/  FMUL.FTZ R17, R3, R133 ;  /* 0x0000008503117220 */ /* 0x000fe20000410000 */
[----:B---3--:R-:W-:Y:S01]  /*124b0*/  F2FP.BF16.PACK_AB R154, R239, R240 ;  /* 0x000000f0ef9a723e */ /* 0x008fe200000010ff */
[C---:B------:R-:W-:Y:S01]  /*124c0*/  FMUL.FTZ R18, R2.reuse, R134 ;  /* 0x0000008602127220 */ /* 0x040fe20000410000 */
[----:B------:R-:W2:Y:S01]  /*124d0*/  LDSM.16.MT88.4 R144, [R205+0x8080] ;  /* 0x00808000cd90783b */ /* 0x000ea20000004200 */
[C---:B------:R-:W-:Y:S02]  /*124e0*/  FMUL.FTZ R19, R2.reuse, R135 ;  /* 0x0000008702137220 */ /* 0x040fe40000410000 */
[C---:B------:R-:W-:Y:S01]  /*124f0*/  FMUL.FTZ R28, R3.reuse, R28 ;  /* 0x0000001c031c7220 */ /* 0x040fe20000410000 */
[----:B------:R-:W-:Y:S01]  /*12500*/  MUFU.EX2 R228, R228 ;  /* 0x000000e400e47308 */ /* 0x000fe20000000800 */
[C---:B------:R-:W-:Y:S02]  /*12510*/  FMUL.FTZ R29, R3.reuse, R29 ;  /* 0x0000001d031d7220 */ /* 0x040fe40000410000 */
[C---:B------:R-:W-:Y:S01]  /*12520*/  FMUL.FTZ R30, R2.reuse, R30 ;  /* 0x0000001e021e7220 */ /* 0x040fe20000410000 */
[----:B------:R-:W-:Y:S01]  /*12530*/  LDSM.16.MT88.4 R132, [R211+0x9080] ;  /* 0x00908000d384783b */ /* 0x000fe20000004200 */
[C---:B------:R-:W-:Y:S02]  /*12540*/  FMUL.FTZ R31, R2.reuse, R31 ;  /* 0x0000001f021f7220 */ /* 0x040fe40000410000 */
[C---:B------:R-:W-:Y:S02]  /*12550*/  FMUL.FTZ R32, R3.reuse, R32 ;  /* 0x0000002003207220 */ /* 0x040fe40000410000 */
[----:B------:R-:W-:Y:S01]  /*12560*/  FMUL.FTZ R33, R3, R33 ;  /* 0x0000002103217220 */ /* 0x000fe20000410000 */
[----:B------:R-:W3:Y:S01]  /*12570*/  MUFU.EX2 R241, R241 ;  /* 0x000000f100f17308 */ /* 0x000ee20000000800 */
[C---:B------:R-:W-:Y:S01]  /*12580*/  FMUL.FTZ R34, R2.reuse, R34 ;  /* 0x0000002202227220 */ /* 0x040fe20000410000 */
[----:B------:R-:W-:Y:S01]  /*12590*/  LDSM.16.MT88.4 R140, [R206+0x9080] ;  /* 0x00908000ce8c783b */ /* 0x000fe20000004200 */
[C---:B------:R-:W-:Y:S01]  /*125a0*/  FMUL.FTZ R35, R2.reuse, R35 ;  /* 0x0000002302237220 */ /* 0x040fe20000410000 */
[----:B-1----:R-:W-:Y:S01]  /*125b0*/  F2FP.BF16.PACK_AB R153, R237, R238 ;  /* 0x000000eeed99723e */ /* 0x002fe200000010ff */
[C---:B------:R-:W-:Y:S02]  /*125c0*/  FMUL.FTZ R36, R3.reuse, R36 ;  /* 0x0000002403247220 */ /* 0x040fe40000410000 */
[C---:B------:R-:W-:Y:S02]  /*125d0*/  FMUL.FTZ R37, R3.reuse, R37 ;  /* 0x0000002503257220 */ /* 0x040fe40000410000 */
[C---:B------:R-:W-:Y:S01]  /*125e0*/  FMUL.FTZ R38, R2.reuse, R38 ;  /* 0x0000002602267220 */ /* 0x040fe20000410000 */
[----:B------:R-:W-:Y:S01]  /*125f0*/  LDSM.16.MT88.4 R184, [R204+0xa880] ;  /* 0x00a88000ccb8783b */ /* 0x000fe20000004200 */
[----:B------:R-:W-:Y:S01]  /*12600*/  MUFU.EX2 R247, R163 ;  /* 0x000000a300f77308 */ /* 0x000fe20000000800 */
[C---:B------:R-:W-:Y:S02]  /*12610*/  FMUL.FTZ R39, R2.reuse, R39 ;  /* 0x0000002702277220 */ /* 0x040fe40000410000 */
[C---:B------:R-:W-:Y:S02]  /*12620*/  FMUL.FTZ R40, R3.reuse, R40 ;  /* 0x0000002803287220 */ /* 0x040fe40000410000 */
[----:B------:R-:W-:Y:S02]  /*12630*/  FMUL.FTZ R41, R3, R41 ;  /* 0x0000002903297220 */ /* 0x000fe40000410000 */
[----:B------:R-:W-:Y:S01]  /*12640*/  LDSM.16.MT88.4 R188, [R211+0xb880] ;  /* 0x00b88000d3bc783b */ /* 0x000fe20000004200 */
[C---:B------:R-:W-:Y:S02]  /*12650*/  FMUL.FTZ R42, R2.reuse, R42 ;  /* 0x0000002a022a7220 */ /* 0x040fe40000410000 */
[----:B------:R1:W-:Y:S01]  /*12660*/  MUFU.EX2 R149, R160 ;  /* 0x000000a000957308 */ /* 0x0003e20000000800 */
[C---:B------:R-:W-:Y:S01]  /*12670*/  FMUL.FTZ R43, R2.reuse, R43 ;  /* 0x0000002b022b7220 */ /* 0x040fe20000410000 */
[----:B---3--:R-:W-:Y:S01]  /*12680*/  F2FP.BF16.PACK_AB R155, R241, R228 ;  /* 0x000000e4f19b723e */ /* 0x008fe200000010ff */
[C---:B------:R-:W-:Y:S02]  /*12690*/  FMUL.FTZ R44, R3.reuse, R44 ;  /* 0x0000002c032c7220 */ /* 0x040fe40000410000 */
[----:B------:R-:W-:Y:S01]  /*126a0*/  LDSM.16.MT88.4 R192, [R206+0xb880] ;  /* 0x00b88000cec0783b */ /* 0x000fe20000004200 */
[C---:B------:R-:W-:Y:S02]  /*126b0*/  FMUL.FTZ R45, R3.reuse, R45 ;  /* 0x0000002d032d7220 */ /* 0x040fe40000410000 */
[C---:B------:R-:W-:Y:S01]  /*126c0*/  FMUL.FTZ R46, R2.reuse, R46 ;  /* 0x0000002e022e7220 */ /* 0x040fe20000410000 */
[C---:B------:R-:W-:Y:S01]  /*126d0*/  HMMA.16816.F32.BF16 R4, R152.reuse, R12, R4 ;  /* 0x0000000c9804723c */ /* 0x040fe20000041804 */
[----:B------:R-:W-:Y:S03]  /*126e0*/  MUFU.EX2 R242, R242 ;  /* 0x000000f200f27308 */ /* 0x000fe60000000800 */
[----:B------:R-:W0:Y:S01]  /*126f0*/  LDGDEPBAR ;  /* 0x00000000000079af */ /* 0x000e220000000000 */
[C---:B------:R-:W-:Y:S02]  /*12700*/  FMUL.FTZ R47, R2.reuse, R47 ;  /* 0x0000002f022f7220 */ /* 0x040fe40000410000 */
[C---:B------:R-:W-:Y:S01]  /*12710*/  FMUL.FTZ R12, R3.reuse, R136 ;  /* 0x00000088030c7220 */ /* 0x040fe20000410000 */
[C---:B------:R-:W-:Y:S03]  /*12720*/  HMMA.16816.F32.BF16 R8, R152.reuse, R14, R8 ;  /* 0x0000000e9808723c */ /* 0x040fe60000041808 */
[----:B------:R-:W3:Y:S01]  /*12730*/  MUFU.EX2 R243, R243 ;  /* 0x000000f300f37308 */ /* 0x000ee20000000800 */
[C---:B------:R-:W-:Y:S02]  /*12740*/  FMUL.FTZ R13, R3.reuse, R137 ;  /* 0x00000089030d7220 */ /* 0x040fe40000410000 */
[C---:B------:R-:W-:Y:S01]  /*12750*/  FMUL.FTZ R20, R3.reuse, R20 ;  /* 0x0000001403147220 */ /* 0x040fe20000410000 */
[----:B-1----:R-:W-:Y:S01]  /*12760*/  LDSM.16.MT88.4 R160, [R205+0x8880] ;  /* 0x00888000cda0783b */ /* 0x002fe20000004200 */
[C---:B------:R-:W-:Y:S04]  /*12770*/  FMUL.FTZ R14, R2.reuse, R138 ;  /* 0x0000008a020e7220 */ /* 0x040fe80000410000 */
[C---:B------:R-:W-:Y:S01]  /*12780*/  FMUL.FTZ R15, R2.reuse, R139 ;  /* 0x0000008b020f7220 */ /* 0x040fe20000410000 */
[----:B------:R-:W-:Y:S01]  /*12790*/  MUFU.EX2 R244, R244 ;  /* 0x000000f400f47308 */ /* 0x000fe20000000800 */
[C---:B------:R-:W-:Y:S01]  /*127a0*/  FMUL.FTZ R48, R3.reuse, R48 ;  /* 0x0000003003307220 */ /* 0x040fe20000410000 */
[----:B------:R-:W1:Y:S01]  /*127b0*/  LDSM.16.MT88.4 R136, [R204+0x8080] ;  /* 0x00808000cc88783b */ /* 0x000e620000004200 */
[C---:B------:R-:W-:Y:S02]  /*127c0*/  FMUL.FTZ R49, R3.reuse, R49 ;  /* 0x0000003103317220 */ /* 0x040fe40000410000 */
[C---:B------:R-:W-:Y:S01]  /*127d0*/  FMUL.FTZ R50, R2.reuse, R50 ;  /* 0x0000003202327220 */ /* 0x040fe20000410000 */
[C---:B----4-:R-:W-:Y:S03]  /*127e0*/  HMMA.16816.F32.BF16 R12, R152.reuse, R156, R12 ;  /* 0x0000009c980c723c */ /* 0x050fe6000004180c */
[C---:B------:R-:W-:Y:S01]  /*127f0*/  FMUL.FTZ R51, R2.reuse, R51 ;  /* 0x0000003302337220 */ /* 0x040fe20000410000 */
[----:B------:R-:W4:Y:S01]  /*12800*/  MUFU.EX2 R245, R245 ;  /* 0x000000f500f57308 */ /* 0x000f220000000800 */
[C---:B------:R-:W-:Y:S02]  /*12810*/  FMUL.FTZ R52, R3.reuse, R52 ;  /* 0x0000003403347220 */ /* 0x040fe40000410000 */
[C---:B------:R-:W-:Y:S01]  /*12820*/  FMUL.FTZ R53, R3.reuse, R53 ;  /* 0x0000003503357220 */ /* 0x040fe20000410000 */
[C---:B------:R-:W-:Y:S01]  /*12830*/  HMMA.16816.F32.BF16 R16, R152.reuse, R158, R16 ;  /* 0x0000009e9810723c */ /* 0x040fe20000041810 */
[----:B------:R-:W-:Y:S03]  /*12840*/  LDSM.16.MT88.4 R156, [R206+0x8880] ;  /* 0x00888000ce9c783b */ /* 0x000fe60000004200 */
[C---:B------:R-:W-:Y:S02]  /*12850*/  FMUL.FTZ R21, R3.reuse, R21 ;  /* 0x0000001503157220 */ /* 0x040fe40000410000 */
[C---:B------:R-:W-:Y:S01]  /*12860*/  FMUL.FTZ R22, R2.reuse, R22 ;  /* 0x0000001602167220 */ /* 0x040fe20000410000 */
[----:B------:R-:W5:Y:S01]  /*12870*/  MUFU.EX2 R246, R246 ;  /* 0x000000f600f67308 */ /* 0x000f620000000800 */
[C---:B------:R-:W-:Y:S04]  /*12880*/  FMUL.FTZ R23, R2.reuse, R23 ;  /* 0x0000001702177220 */ /* 0x040fe80000410000 */
[C---:B------:R-:W-:Y:S02]  /*12890*/  FMUL.FTZ R54, R2.reuse, R54 ;  /* 0x0000003602367220 */ /* 0x040fe40000410000 */
[C---:B------:R-:W-:Y:S01]  /*128a0*/  FMUL.FTZ R55, R2.reuse, R55 ;  /* 0x0000003702377220 */ /* 0x040fe20000410000 */
[C---:B--2---:R-:W-:Y:S02]  /*128b0*/  HMMA.16816.F32.BF16 R20, R152.reuse, R144, R20 ;  /* 0x000000909814723c */ /* 0x044fe40000041814 */
[----:B------:R-:W2:Y:S01]  /*128c0*/  MUFU.EX2 R248, R248 ;  /* 0x000000f800f87308 */ /* 0x000ea20000000800 */
        /* <DEDUP_REMOVED lines=10> */
[C---:B-1----:R-:W-:Y:S04]  /*12970*/  HMMA.16816.F32.BF16 R28, R152.reuse, R136, R28 ;  /* 0x00000088981c723c */ /* 0x042fe8000004181c */
        /* <DEDUP_REMOVED lines=59> */
[C---:B------:R-:W-:Y:S03]  /*12d30*/  FMUL.FTZ R97, R3.reuse, R97 ;  /* 0x0000006103617220 */ /* 0x040fe60000410000 */
[C---:B---3--:R-:W-:Y:S03]  /*12d40*/  HMMA.16816.F32.BF16 R92, R152.reuse, R140, R92 ;  /* 0x0000008c985c723c */ /* 0x048fe6000004185c */
[C---:B------:R-:W-:Y:S02]  /*12d50*/  FMUL.FTZ R98, R2.reuse, R98 ;  /* 0x0000006202627220 */ /* 0x040fe40000410000 */
[C---:B------:R-:W-:Y:S02]  /*12d60*/  FMUL.FTZ R99, R2.reuse, R99 ;  /* 0x0000006302637220 */ /* 0x040fe40000410000 */
[C---:B------:R-:W-:Y:S02]  /*12d70*/  FMUL.FTZ R100, R3.reuse, R100 ;  /* 0x0000006403647220 */ /* 0x040fe40000410000 */
[C---:B------:R-:W-:Y:S03]  /*12d80*/  FMUL.FTZ R101, R3.reuse, R101 ;  /* 0x0000006503657220 */ /* 0x040fe60000410000 */
[C---:B------:R-:W-:Y:S01]  /*12d90*/  HMMA.16816.F32.BF16 R96, R152.reuse, R142, R96 ;  /* 0x0000008e9860723c */ /* 0x040fe20000041860 */
[----:B------:R-:W3:Y:S02]  /*12da0*/  LDSM.16.MT88.4 R140, [R205+0xb080] ;  /* 0x00b08000cd8c783b */ /* 0x000ee40000004200 */
        /* <DEDUP_REMOVED lines=20> */
[C---:B------:R-:W-:Y:S01]  /*12ef0*/  HMMA.16816.F32.BF16 R112, R152.reuse, R134, R112 ;  /* 0x000000869870723c */ /* 0x040fe20000041870 */
[----:B------:R-:W2:Y:S02]  /*12f00*/  LDSM.16.MT88.4 R132, [R211+0x8880] ;  /* 0x00888000d384783b */ /* 0x000ea40000004200 */
[C---:B------:R-:W-:Y:S02]  /*12f10*/  FMUL.FTZ R118, R2.reuse, R118 ;  /* 0x0000007602767220 */ /* 0x040fe40000410000 */
        /* <DEDUP_REMOVED lines=25> */
[----:B----4-:R-:W-:Y:S03]  /*130b0*/  F2FP.BF16.PACK_AB R153, R245, R244 ;  /* 0x000000f4f599723e */ /* 0x010fe600000010ff */
[----:B-----5:R-:W-:Y:S01]  /*130c0*/  F2FP.BF16.PACK_AB R154, R247, R246 ;  /* 0x000000f6f79a723e */ /* 0x020fe200000010ff */
[----:B------:R-:W-:Y:S01]  /*130d0*/  FADD.FTZ R238, R228, R238 ;  /* 0x000000eee4ee7221 */ /* 0x000fe20000010000 */
[----:B------:R-:W-:Y:S01]  /*130e0*/  F2FP.BF16.PACK_AB R155, R149, R248 ;  /* 0x000000f8959b723e */ /* 0x000fe200000010ff */
[----:B------:R-:W-:Y:S01]  /*130f0*/  FADD.FTZ R240, R239, R240 ;  /* 0x000000f0eff07221 */ /* 0x000fe20000010000 */
[----:B------:R-:W-:Y:S01]  /*13100*/  IADD3 R228, R236, -0x1, RZ ;  /* 0xffffffffece47810 */ /* 0x000fe20007ffe0ff */
[----:B------:R-:W-:Y:S02]  /*13110*/  FADD.FTZ R241, R241, R238 ;  /* 0x000000eef1f17221 */ /* 0x000fe40000010000 */
[----:B------:R-:W-:Y:S01]  /*13120*/  FADD.FTZ R242, R242, R240 ;  /* 0x000000f0f2f27221 */ /* 0x000fe20000010000 */
[----:B------:R-:W-:Y:S01]  /*13130*/  MOV R236, R228 ;  /* 0x000000e400ec7202 */ /* 0x000fe20000000f00 */
[C---:B--2---:R-:W-:Y:S01]  /*13140*/  HMMA.16816.F32.BF16 R144, R152.reuse, R132, R4 ;  /* 0x000000849890723c */ /* 0x044fe20000041804 */
[----:B------:R-:W1:Y:S02]  /*13150*/  LDSM.16.MT88.4 R4, [R211+0x9880] ;  /* 0x00988000d304783b */ /* 0x000e640000004200 */
[----:B------:R-:W-:Y:S02]  /*13160*/  FADD.FTZ R241, R244, R241 ;  /* 0x000000f1f4f17221 */ /* 0x000fe40000010000 */
        /* <DEDUP_REMOVED lines=42> */
.L_x_660:
[----:B------:R-:W-:-:S13]  /*13410*/  ISETP.GE.AND P0, PT, R228, RZ, PT ;  /* 0x000000ffe400720c */ /* 0x000fda0003f06270 */
[----:B------:R-:W-:Y:S05]  /*13420*/  @!P0 BRA `(.L_x_662) ;  /* 0x00001f6000008947 */ /* 0x000fea0003800000 */
[----:B------:R-:W-:Y:S01]  /*13430*/  UMOV UR6, 0x5 ;  /* 0x0000000500067882 */ /* 0x000fe20000000000 */
[----:B------:R-:W-:Y:S01]  /*13440*/  MOV R2, R148 ;  /* 0x0000009400027202 */ /* 0x000fe20000000f00 */
[----:B------:R-:W-:Y:S01]  /*13450*/  ULDC.64 UR4, c[0x0][0x208] ;  /* 0x0000820000047ab9 */ /* 0x000fe20000000a00 */
[----:B------:R-:W-:Y:S01]  /*13460*/  MOV R3, R0 ;  /* 0x0000000000037202 */ /* 0x000fe20000000f00 */
[----:B------:R-:W-:Y:S01]  /*13470*/  USHF.L.U64.HI UR5, UR4, UR6, UR5 ;  /* 0x0000000604057299 */ /* 0x000fe20008010205 */
[----:B------:R-:W-:Y:S01]  /*13480*/  MOV R220, R230 ;  /* 0x000000e600dc7202 */ /* 0x000fe20000000f00 */
[----:B------:R-:W-:Y:S02]  /*13490*/  USHF.L.U32 UR4, UR4, 0x5, URZ ;  /* 0x0000000504047899 */ /* 0x000fe4000800063f */
.L_x_663:
[----:B------:R-:W-:Y:S04]  /*134a0*/  DEPBAR.LE SB0, 0x0 ;  /* 0x000080000000791a */ /* 0x000fe80000000000 */
[----:B------:R-:W-:Y:S01]  /*134b0*/  BAR.SYNC.DEFER_BLOCKING 0x0 ;  /* 0x0000000000007b1d */ /* 0x000fe20000010000 */
[----:B------:R-:W-:Y:S01]  /*134c0*/  SHF.R.S32.HI R4, RZ, 0x1f, R228 ;  /* 0x0000001fff047819 */ /* 0x000fe200000114e4 */
[C---:B------:R-:W-:Y:S02]  /*134d0*/  IMAD R0, R228.reuse, UR5, RZ ;  /* 0x00000005e4007c24 */ /* 0x040fe4000f8e02ff */
[----:B------:R-:W-:Y:S04]  /*134e0*/  IMAD.WIDE.U32 R6, R228, UR4, R220 ;  /* 0x00000004e4067c25 */ /* 0x000fe8000f8e00dc */
[----:B------:R-:W-:Y:S01]  /*134f0*/  IMAD R0, R4, UR4, R0 ;  /* 0x0000000404007c24 */ /* 0x000fe2000f8e0200 */
[C---:B------:R-:W-:Y:S04]  /*13500*/  LEA R12, P0, R6.reuse, c[0x0][0x1f8], 0x1 ;  /* 0x00007e00060c7a11 */ /* 0x040fe800078008ff */
[----:B------:R-:W-:Y:S04]  /*13510*/  IADD3 R0, R7, R0, RZ ;  /* 0x0000000007007210 */ /* 0x000fe80007ffe0ff */
[----:B------:R-:W-:Y:S02]  /*13520*/  LEA.HI.X R13, R6, c[0x0][0x1fc], R0, 0x1, P0 ;  /* 0x00007f00060d7a11 */ /* 0x000fe400000f0c00 */
[C---:B------:R-:W-:Y:S02]  /*13530*/  ISETP.GT.AND P0, PT, R228.reuse, RZ, PT ;  /* 0x000000ffe400720c */ /* 0x040fe40003f04270 */
[----:B------:R-:W-:Y:S01]  /*13540*/  IADD3 R228, R228, -0x1, RZ ;  /* 0xffffffffe4e47810 */ /* 0x000fe20007ffe0ff */
[----:B------:R-:W-:Y:S08]  /*13550*/  LDSM.16.M88.4 R16, [R214+0x10080] ;  /* 0x01008000d610783b */ /* 0x000ff00000000200 */
        /* <DEDUP_REMOVED lines=11> */
[----:B------:R2:W-:Y:S08]  /*13610*/  LDGSTS.E.BYPASS.LTC128B.128 [R217+0x9080], [R12.64+0x80], !P6 ;  /* 0x090800800cd97fae */ /* 0x0005f0000f101d48 */
[----:B------:R2:W-:Y:S08]  /*13620*/  LDGSTS.E.BYPASS.LTC128B.128 [R217+0xa080], [R12.64+0x100], !P5 ;  /* 0x0a0801000cd97fae */ /* 0x0005f0000e901d48 */
[----:B------:R2:W-:Y:S08]  /*13630*/  LDGSTS.E.BYPASS.LTC128B.128 [R217+0xb080], [R12.64+0x180], !P4 ;  /* 0x0b0801800cd97fae */ /* 0x0005f0000e101d48 */
        /* <DEDUP_REMOVED lines=108> */
[----:B------:R2:W-:Y:S01]  /*13d00*/  MUFU.TANH R152, R5 ;  /* 0x0000000500987308 */ /* 0x0005e20000002400 */
[----:B------:R-:W-:Y:S03]  /*13d10*/  FMUL.FTZ R6, R6, c[0x0][0x320] ;  /* 0x0000c80006067a20 */ /* 0x000fe60000410000 */
[----:B------:R-:W-:Y:S01]  /*13d20*/  FMUL.FTZ R9, R9, c[0x0][0x320] ;  /* 0x0000c80009097a20 */ /* 0x000fe20000410000 */
[C---:B-1----:R-:W-:Y:S03]  /*13d30*/  HMMA.16816.F32.BF16 R12, R172.reuse, R148, R12 ;  /* 0x00000094ac0c723c */ /* 0x042fe6000004180c */
[----:B------:R-:W-:Y:S02]  /*13d40*/  FMUL.FTZ R8, R8, c[0x0][0x320] ;  /* 0x0000c80008087a20 */ /* 0x000fe40000410000 */
[----:B------:R1:W-:Y:S03]  /*13d50*/  MUFU.TANH R154, R9 ;  /* 0x00000009009a7308 */ /* 0x0003e60000002400 */
[----:B------:R-:W-:Y:S07]  /*13d60*/  HMMA.16816.F32.BF16 R16, R172, R150, R16 ;  /* 0x00000096ac10723c */ /* 0x000fee0000041810 */
[----:B------:R-:W3:Y:S01]  /*13d70*/  MUFU.TANH R6, R6 ;  /* 0x0000000600067308 */ /* 0x000ee20000002400 */
[----:B--2---:R-:W-:Y:S04]  /*13d80*/  FMUL.FTZ R5, R7, c[0x0][0x320] ;  /* 0x0000c80007057a20 */ /* 0x004fe80000410000 */
[----:B------:R-:W-:Y:S04]  /*13d90*/  FMUL.FTZ R7, R11, c[0x0][0x320] ;  /* 0x0000c8000b077a20 */ /* 0x000fe80000410000 */
[----:B------:R-:W-:Y:S01]  /*13da0*/  FMUL.FTZ R14, R14, c[0x0][0x320] ;  /* 0x0000c8000e0e7a20 */ /* 0x000fe20000410000 */
        /* <DEDUP_REMOVED lines=8> */
[----:B------:R-:W-:Y:S01]  /*13e30*/  FMUL.FTZ R16, R16, c[0x0][0x320] ;  /* 0x0000c80010107a20 */ /* 0x000fe20000410000 */
[----:B---3--:R-:W-:Y:S01]  /*13e40*/  FMNMX.FTZ R0, R6, R2, !PT ;  /* 0x0000000206007209 */ /* 0x008fe20007810000 */
[----:B------:R-:W-:Y:S05]  /*13e50*/  FMUL.FTZ R17, R17, c[0x0][0x320] ;  /* 0x0000c80011117a20 */ /* 0x000fea0000410000 */
[----:B------:R-:W3:Y:S01]  /*13e60*/  MUFU.TANH R9, R9 ;  /* 0x0000000900097308 */ /* 0x000ee20000002400 */
[----:B--2---:R-:W-:Y:S04]  /*13e70*/  FMNMX.FTZ R11, R153, R3, !PT ;  /* 0x00000003990b7209 */ /* 0x004fe80007810000 */
[----:B------:R-:W-:Y:S05]  /*13e80*/  FMNMX.FTZ R11, R152, R11, !PT ;  /* 0x0000000b980b7209 */ /* 0x000fea0007810000 */
[----:B------:R-:W2:Y:S01]  /*13e90*/  MUFU.TANH R7, R7 ;  /* 0x0000000700077308 */ /* 0x000ea20000002400 */
[----:B-1----:R-:W-:Y:S09]  /*13ea0*/  FMNMX.FTZ R0, R5, R0, !PT ;  /* 0x0000000005007209 */ /* 0x002ff20007810000 */
[----:B------:R-:W1:Y:S01]  /*13eb0*/  MUFU.TANH R8, R8 ;  /* 0x0000000800087308 */ /* 0x000e620000002400 */
[----:B---3--:R-:W-:Y:S09]  /*13ec0*/  FMNMX.FTZ R0, R9, R0, !PT ;  /* 0x0000000009007209 */ /* 0x008ff20007810000 */
[----:B------:R-:W3:Y:S01]  /*13ed0*/  MUFU.TANH R165, R14 ;  /* 0x0000000e00a57308 */ /* 0x000ee20000002400 */
[----:B--2---:R-:W-:Y:S09]  /*13ee0*/  FMNMX.FTZ R0, R7, R0, !PT ;  /* 0x0000000007007209 */ /* 0x004ff20007810000 */
[----:B------:R-:W2:Y:S01]  /*13ef0*/  MUFU.TANH R164, R15 ;  /* 0x0000000f00a47308 */ /* 0x000ea20000002400 */
[----:B-1----:R-:W-:Y:S04]  /*13f00*/  FMNMX.FTZ R11, R8, R11, !PT ;  /* 0x0000000b080b7209 */ /* 0x002fe80007810000 */
[----:B------:R-:W-:Y:S05]  /*13f10*/  FMNMX.FTZ R11, R154, R11, !PT ;  /* 0x0000000b9a0b7209 */ /* 0x000fea0007810000 */
        /* <DEDUP_REMOVED lines=11> */
[----:B-1----:R-:W-:Y:S05]  /*13fd0*/  FMNMX.FTZ R0, R149, R0, !PT ;  /* 0x0000000095007209 */ /* 0x002fea0007810000 */
[----:B------:R-:W1:Y:S01]  /*13fe0*/  SHFL.BFLY PT, R4, R0, 0x2, 0x1f ;  /* 0x0c401f0000047f89 */ /* 0x000e6200000e0000 */
[----:B---3--:R-:W-:Y:S04]  /*13ff0*/  FMNMX.FTZ R11, R162, R11, !PT ;  /* 0x0000000ba20b7209 */ /* 0x008fe80007810000 */
[----:B--2---:R-:W-:Y:S05]  /*14000*/  FMNMX.FTZ R11, R161, R11, !PT ;  /* 0x0000000ba10b7209 */ /* 0x004fea0007810000 */
[----:B------:R-:W2:Y:S01]  /*14010*/  SHFL.BFLY PT, R10, R11, 0x2, 0x1f ;  /* 0x0c401f000b0a7f89 */ /* 0x000ea200000e0000 */
[----:B-1----:R-:W-:Y:S07]  /*14020*/  FMNMX.FTZ R4, R0, R4, !PT ;  /* 0x0000000400047209 */ /* 0x002fee0007810000 */
[----:B------:R-:W1:Y:S01]  /*14030*/  SHFL.BFLY PT, R148, R4, 0x1, 0x1f ;  /* 0x0c201f0004947f89 */ /* 0x000e6200000e0000 */
[----:B--2---:R-:W-:Y:S07]  /*14040*/  FMNMX.FTZ R11, R11, R10, !PT ;  /* 0x0000000a0b0b7209 */ /* 0x004fee0007810000 */
[----:B------:R-:W2:Y:S01]  /*14050*/  SHFL.BFLY PT, R10, R11, 0x1, 0x1f ;  /* 0x0c201f000b0a7f89 */ /* 0x000ea200000e0000 */
[----:B-1----:R-:W-:Y:S02]  /*14060*/  FMNMX.FTZ R148, R4, R148, !PT ;  /* 0x0000009404947209 */ /* 0x002fe40007810000 */
[----:B------:R-:W-:Y:S03]  /*14070*/  @P0 SHF.R.S32.HI R4, RZ, 0x1f, R228 ;  /* 0x0000001fff040819 */ /* 0x000fe600000114e4 */
[----:B------:R-:W-:Y:S02]  /*14080*/  FMUL.FTZ R160, R148, c[0x0][0x2d0] ;  /* 0x0000b40094a07a20 */ /* 0x000fe40000410000 */
[----:B------:R-:W-:Y:S02]  /*14090*/  @P0 IMAD R4, R4, c[0x0][0x1e0], RZ ;  /* 0x0000780004040a24 */ /* 0x000fe400078e02ff */
[----:B------:R-:W-:Y:S02]  /*140a0*/  FADD.FTZ R2, -R148, R2 ;  /* 0x0000000294027221 */ /* 0x000fe40000010100 */
[----:B------:R-:W-:Y:S02]  /*140b0*/  @P0 IMAD R4, R228, c[0x0][0x1e4], R4 ;  /* 0x00007900e4040a24 */ /* 0x000fe400078e0204 */
[--C-:B------:R-:W-:Y:S02]  /*140c0*/  FFMA.FTZ R229, R6, c[0x0][0x2d0], -R160.reuse ;  /* 0x0000b40006e57a23 */ /* 0x100fe400000108a0 */
[--C-:B------:R-:W-:Y:S02]  /*140d0*/  FFMA.FTZ R227, R5, c[0x0][0x2d0], -R160.reuse ;  /* 0x0000b40005e37a23 */ /* 0x100fe400000108a0 */
[--C-:B------:R-:W-:Y:S02]  /*140e0*/  FFMA.FTZ R226, R9, c[0x0][0x2d0], -R160.reuse ;  /* 0x0000b40009e27a23 */ /* 0x100fe400000108a0 */
[----:B------:R-:W-:Y:S01]  /*140f0*/  FFMA.FTZ R151, R7, c[0x0][0x2d0], -R160 ;  /* 0x0000b40007977a23 */ /* 0x000fe200000108a0 */
[----:B--2---:R-:W-:Y:S01]  /*14100*/  FMNMX.FTZ R0, R11, R10, !PT ;  /* 0x0000000a0b007209 */ /* 0x004fe20007810000 */
[----:B------:R-:W-:Y:S01]  /*14110*/  @P0 IMAD.WIDE.U32 R10, R228, c[0x0][0x1e0], RZ ;  /* 0x00007800e40a0a25 */ /* 0x000fe200078e00ff */
[----:B------:R-:W-:Y:S03]  /*14120*/  MUFU.EX2 R229, R229 ;  /* 0x000000e500e57308 */ /* 0x000fe60000000800 */
[C---:B------:R-:W-:Y:S01]  /*14130*/  FMUL.FTZ R163, R0.reuse, c[0x0][0x2d0] ;  /* 0x0000b40000a37a20 */ /* 0x040fe20000410000 */
[----:B------:R-:W-:Y:S01]  /*14140*/  @P0 IADD3 R4, R11, R4, RZ ;  /* 0x000000040b040210 */ /* 0x000fe20007ffe0ff */
[----:B------:R-:W-:Y:S02]  /*14150*/  FADD.FTZ R3, -R0, R3 ;  /* 0x0000000300037221 */ /* 0x000fe40000010100 */
[--C-:B------:R-:W-:Y:S01]  /*14160*/  FFMA.FTZ R231, R8, c[0x0][0x2d0], -R163.reuse ;  /* 0x0000b40008e77a23 */ /* 0x100fe200000108a3 */
[----:B------:R-:W-:Y:S01]  /*14170*/  @P0 LEA R8, P1, R10, R218, 0x5 ;  /* 0x000000da0a080211 */ /* 0x000fe200078228ff */
[--C-:B------:R-:W-:Y:S01]  /*14180*/  FFMA.FTZ R233, R153, c[0x0][0x2d0], -R163.reuse ;  /* 0x0000b40099e97a23 */ /* 0x100fe200000108a3 */
[----:B------:R-:W-:Y:S01]  /*14190*/  MUFU.EX2 R227, R227 ;  /* 0x000000e300e37308 */ /* 0x000fe20000000800 */
[--C-:B------:R-:W-:Y:S01]  /*141a0*/  FFMA.FTZ R232, R152, c[0x0][0x2d0], -R163.reuse ;  /* 0x0000b40098e87a23 */ /* 0x100fe200000108a3 */
[----:B------:R-:W-:Y:S01]  /*141b0*/  @P0 LEA.HI.X R4, R10, R223, R4, 0x5, P1 ;  /* 0x000000df0a040211 */ /* 0x000fe200008f2c04 */
[--C-:B------:R-:W-:Y:S01]  /*141c0*/  FFMA.FTZ R230, R154, c[0x0][0x2d0], -R163.reuse ;  /* 0x0000b4009ae67a23 */ /* 0x100fe200000108a3 */
[----:B------:R-:W-:Y:S01]  /*141d0*/  @P0 LEA R10, P1, R8, c[0x0][0x1c8], 0x1 ;  /* 0x00007200080a0a11 */ /* 0x000fe200078208ff */
[----:B------:R-:W-:Y:S02]  /*141e0*/  FMUL.FTZ R3, R3, c[0x0][0x2d0] ;  /* 0x0000b40003037a20 */ /* 0x000fe40000410000 */
[----:B------:R-:W-:Y:S01]  /*141f0*/  FMUL.FTZ R2, R2, c[0x0][0x2d0] ;  /* 0x0000b40002027a20 */ /* 0x000fe20000410000 */
[----:B------:R-:W-:Y:S01]  /*14200*/  @P0 LEA.HI.X R11, R8, c[0x0][0x1cc], R4, 0x1, P1 ;  /* 0x00007300080b0a11 */ /* 0x000fe200008f0c04 */
[--C-:B------:R-:W-:Y:S01]  /*14210*/  FFMA.FTZ R234, R167, c[0x0][0x2d0], -R163.reuse ;  /* 0x0000b400a7ea7a23 */ /* 0x100fe200000108a3 */
[----:B------:R-:W-:Y:S01]  /*14220*/  MUFU.EX2 R233, R233 ;  /* 0x000000e900e97308 */ /* 0x000fe20000000800 */
[--C-:B------:R-:W-:Y:S02]  /*14230*/  FFMA.FTZ R235, R166, c[0x0][0x2d0], -R163.reuse ;  /* 0x0000b400a6eb7a23 */ /* 0x100fe400000108a3 */
[----:B------:R1:W-:Y:S01]  /*14240*/  @P0 LDGSTS.E.BYPASS.LTC128B.128 [R217+0xc080], [R10.64], !P3 ;  /* 0x0c0800000ad90fae */ /* 0x0003e2000d901d48 */
[--C-:B------:R-:W-:Y:S02]  /*14250*/  FFMA.FTZ R236, R165, c[0x0][0x2d0], -R160.reuse ;  /* 0x0000b400a5ec7a23 */ /* 0x100fe400000108a0 */
[--C-:B------:R-:W-:Y:S02]  /*14260*/  FFMA.FTZ R237, R164, c[0x0][0x2d0], -R160.reuse ;  /* 0x0000b400a4ed7a23 */ /* 0x100fe400000108a0 */
[--C-:B------:R-:W-:Y:S02]  /*14270*/  FFMA.FTZ R238, R162, c[0x0][0x2d0], -R163.reuse ;  /* 0x0000b400a2ee7a23 */ /* 0x100fe400000108a3 */
[----:B------:R-:W2:Y:S01]  /*14280*/  MUFU.EX2 R3, R3 ;  /* 0x0000000300037308 */ /* 0x000ea20000000800 */
[----:B------:R1:W-:Y:S01]  /*14290*/  @P0 LDGSTS.E.BYPASS.LTC128B.128 [R217+0xd080], [R10.64+0x80], !P6 ;  /* 0x0d0800800ad90fae */ /* 0x0003e2000f101d48 */
[----:B------:R-:W-:Y:S02]  /*142a0*/  FFMA.FTZ R163, R161, c[0x0][0x2d0], -R163 ;  /* 0x0000b400a1a37a23 */ /* 0x000fe400000108a3 */
[--C-:B------:R-:W-:Y:S02]  /*142b0*/  FFMA.FTZ R150, R150, c[0x0][0x2d0], -R160.reuse ;  /* 0x0000b40096967a23 */ /* 0x100fe400000108a0 */
[----:B------:R-:W-:Y:S03]  /*142c0*/  FFMA.FTZ R160, R149, c[0x0][0x2d0], -R160 ;  /* 0x0000b40095a07a23 */ /* 0x000fe600000108a0 */
[----:B------:R1:W-:Y:S01]  /*142d0*/  @P0 LDGSTS.E.BYPASS.LTC128B.128 [R217+0xe080], [R10.64+0x100], !P5 ;  /* 0x0e0801000ad90fae */ /* 0x0003e2000e901d48 */
[----:B------:R-:W3:Y:S07]  /*142e0*/  MUFU.EX2 R2, R2 ;  /* 0x0000000200027308 */ /* 0x000eee0000000800 */
[----:B------:R1:W-:Y:S03]  /*142f0*/  @P0 LDGSTS.E.BYPASS.LTC128B.128 [R217+0xf080], [R10.64+0x180], !P4 ;  /* 0x0f0801800ad90fae */ /* 0x0003e6000e101d48 */
[----:B------:R-:W4:Y:S01]  /*14300*/  MUFU.EX2 R232, R232 ;  /* 0x000000e800e87308 */ /* 0x000f220000000800 */
[C---:B--2---:R-:W-:Y:S04]  /*14310*/  FMUL.FTZ R4, R3.reuse, R144 ;  /* 0x0000009003047220 */ /* 0x044fe80000410000 */
[----:B------:R-:W2:Y:S01]  /*14320*/  LDSM.16.MT88.4 R12, [R211+0x8080] ;  /* 0x00808000d30c783b */ /* 0x000ea20000004200 */
[----:B------:R-:W-:Y:S01]  /*14330*/  FMUL.FTZ R5, R3, R145 ;  /* 0x0000009103057220 */ /* 0x000fe20000410000 */
[----:B------:R-:W-:Y:S01]  /*14340*/  F2FP.BF16.PACK_AB R145, R227, R229 ;  /* 0x000000e5e391723e */ /* 0x000fe200000010ff */
[C---:B------:R-:W-:Y:S02]  /*14350*/  FMUL.FTZ R8, R3.reuse, R140 ;  /* 0x0000008c03087220 */ /* 0x040fe40000410000 */
[----:B------:R-:W-:Y:S01]  /*14360*/  MUFU.EX2 R231, R231 ;  /* 0x000000e700e77308 */ /* 0x000fe20000000800 */
[C---:B------:R-:W-:Y:S02]  /*14370*/  FMUL.FTZ R9, R3.reuse, R141 ;  /* 0x0000008d03097220 */ /* 0x040fe40000410000 */
[----:B------:R-:W5:Y:S01]  /*14380*/  LDSM.16.MT88.4 R152, [R206+0x8080] ;  /* 0x00808000ce98783b */ /* 0x000f620000004200 */
[C---:B---3--:R-:W-:Y:S02]  /*14390*/  FMUL.FTZ R6, R2.reuse, R146 ;  /* 0x0000009202067220 */ /* 0x048fe40000410000 */
[----:B------:R-:W-:Y:S02]  /*143a0*/  FMUL.FTZ R7, R2, R147 ;  /* 0x0000009302077220 */ /* 0x000fe40000410000 */
[C---:B------:R-:W-:Y:S02]  /*143b0*/  FMUL.FTZ R16, R3.reuse, R132 ;  /* 0x0000008403107220 */ /* 0x040fe40000410000 */
[----:B------:R-:W3:Y:S01]  /*143c0*/  MUFU.EX2 R230, R230 ;  /* 0x000000e600e67308 */ /* 0x000ee20000000800 */
[----:B------:R-:W2:Y:S01]  /*143d0*/  LDSM.16.MT88.4 R156, [R205+0x8080] ;  /* 0x00808000cd9c783b */ /* 0x000ea20000004200 */
[C---:B------:R-:W-:Y:S01]  /*143e0*/  FMUL.FTZ R17, R3.reuse, R133 ;  /* 0x0000008503117220 */ /* 0x040fe20000410000 */
[----:B----4-:R-:W-:Y:S01]  /*143f0*/  F2FP.BF16.PACK_AB R144, R232, R233 ;  /* 0x000000e9e890723e */ /* 0x010fe200000010ff */
[C---:B-1----:R-:W-:Y:S02]  /*14400*/  FMUL.FTZ R10, R2.reuse, R142 ;  /* 0x0000008e020a7220 */ /* 0x042fe40000410000 */
[C---:B------:R-:W-:Y:S03]  /*14410*/  FMUL.FTZ R11, R2.reuse, R143 ;  /* 0x0000008f020b7220 */ /* 0x040fe60000410000 */
[----:B------:R-:W-:Y:S01]  /*14420*/  LDSM.16.MT88.4 R140, [R206+0x9080] ;  /* 0x00908000ce8c783b */ /* 0x000fe20000004200 */
[----:B------:R-:W-:Y:S01]  /*14430*/  MUFU.EX2 R226, R226 ;  /* 0x000000e200e27308 */ /* 0x000fe20000000800 */
[C---:B------:R-:W-:Y:S02]  /*14440*/  FMUL.FTZ R18, R2.reuse, R134 ;  /* 0x0000008602127220 */ /* 0x040fe40000410000 */
[C---:B------:R-:W-:Y:S02]  /*14450*/  FMUL.FTZ R19, R2.reuse, R135 ;  /* 0x0000008702137220 */ /* 0x040fe40000410000 */
[C---:B------:R-:W-:Y:S02]  /*14460*/  FMUL.FTZ R20, R3.reuse, R20 ;  /* 0x0000001403147220 */ /* 0x040fe40000410000 */
[----:B------:R-:W-:Y:S01]  /*14470*/  LDSM.16.MT88.4 R132, [R211+0x9080] ;  /* 0x00908000d384783b */ /* 0x000fe20000004200 */
[C---:B------:R-:W-:Y:S02]  /*14480*/  FMUL.FTZ R21, R3.reuse, R21 ;  /* 0x0000001503157220 */ /* 0x040fe40000410000 */
[----:B------:R-:W1:Y:S01]  /*14490*/  MUFU.EX2 R151, R151 ;  /* 0x0000009700977308 */ /* 0x000e620000000800 */
[C---:B------:R-:W-:Y:S02]  /*144a0*/  FMUL.FTZ R22, R2.reuse, R22 ;  /* 0x0000001602167220 */ /* 0x040fe40000410000 */
[----:B------:R-:W-:Y:S01]  /*144b0*/  FMUL.FTZ R23, R2, R23 ;  /* 0x0000001702177220 */ /* 0x000fe20000410000 */
[----:B---3--:R-:W-:Y:S01]  /*144c0*/  F2FP.BF16.PACK_AB R146, R230, R231 ;  /* 0x000000e7e692723e */ /* 0x008fe200000010ff */
[----:B------:R-:W-:Y:S01]  /*144d0*/  LDSM.16.MT88.4 R164, [R211+0x9880] ;  /* 0x00988000d3a4783b */ /* 0x000fe20000004200 */
[C---:B------:R-:W-:Y:S02]  /*144e0*/  FMUL.FTZ R24, R3.reuse, R24 ;  /* 0x0000001803187220 */ /* 0x040fe40000410000 */
[C---:B------:R-:W-:Y:S02]  /*144f0*/  FMUL.FTZ R25, R3.reuse, R25 ;  /* 0x0000001903197220 */ /* 0x040fe40000410000 */
[----:B------:R-:W-:Y:S01]  /*14500*/  MUFU.EX2 R239, R163 ;  /* 0x000000a300ef7308 */ /* 0x000fe20000000800 */
[C---:B------:R-:W-:Y:S02]  /*14510*/  FMUL.FTZ R26, R2.reuse, R26 ;  /* 0x0000001a021a7220 */ /* 0x040fe40000410000 */
[----:B------:R-:W-:Y:S01]  /*14520*/  LDSM.16.MT88.4 R168, [R206+0x9880] ;  /* 0x00988000cea8783b */ /* 0x000fe20000004200 */
[C---:B------:R-:W-:Y:S02]  /*14530*/  FMUL.FTZ R27, R2.reuse, R27 ;  /* 0x0000001b021b7220 */ /* 0x040fe40000410000 */
[C---:B------:R-:W-:Y:S02]  /*14540*/  FMUL.FTZ R28, R3.reuse, R28 ;  /* 0x0000001c031c7220 */ /* 0x040fe40000410000 */
[----:B------:R-:W-:Y:S02]  /*14550*/  FMUL.FTZ R29, R3, R29 ;  /* 0x0000001d031d7220 */ /* 0x000fe40000410000 */
[----:B------:R3:W-:Y:S01]  /*14560*/  MUFU.EX2 R149, R160 ;  /* 0x000000a000957308 */ /* 0x0007e20000000800 */
[----:B------:R-:W-:Y:S01]  /*14570*/  LDSM.16.MT88.4 R172, [R204+0x9880] ;  /* 0x00988000ccac783b */ /* 0x000fe20000004200 */
[C---:B------:R-:W-:Y:S01]  /*14580*/  FMUL.FTZ R30, R2.reuse, R30 ;  /* 0x0000001e021e7220 */ /* 0x040fe20000410000 */
[----:B-1----:R-:W-:Y:S01]  /*14590*/  F2FP.BF16.PACK_AB R147, R151, R226 ;  /* 0x000000e29793723e */ /* 0x002fe200000010ff */
[C---:B------:R-:W-:Y:S02]  /*145a0*/  FMUL.FTZ R31, R2.reuse, R31 ;  /* 0x0000001f021f7220 */ /* 0x040fe40000410000 */
[C---:B------:R-:W-:Y:S03]  /*145b0*/  FMUL.FTZ R32, R3.reuse, R32 ;  /* 0x0000002003207220 */ /* 0x040fe60000410000 */
[----:B------:R-:W-:Y:S01]  /*145c0*/  LDSM.16.MT88.4 R176, [R211+0xa880] ;  /* 0x00a88000d3b0783b */ /* 0x000fe20000004200 */
[C---:B------:R-:W-:Y:S01]  /*145d0*/  FMUL.FTZ R33, R3.reuse, R33 ;  /* 0x0000002103217220 */ /* 0x040fe20000410000 */
[C---:B--2---:R-:W-:Y:S01]  /*145e0*/  HMMA.16816.F32.BF16 R4, R144.reuse, R12, R4 ;  /* 0x0000000c9004723c */ /* 0x044fe20000041804 */
[----:B------:R-:W-:Y:S04]  /*145f0*/  MUFU.EX2 R234, R234 ;  /* 0x000000ea00ea7308 */ /* 0x000fe80000000800 */
[C---:B------:R-:W-:Y:S01]  /*14600*/  FMUL.FTZ R34, R2.reuse, R34 ;  /* 0x0000002202227220 */ /* 0x040fe20000410000 */
[----:B------:R-:W-:Y:S01]  /*14610*/  LDSM.16.MT88.4 R180, [R206+0xa880] ;  /* 0x00a88000ceb4783b */ /* 0x000fe20000004200 */
[C---:B------:R-:W-:Y:S01]  /*14620*/  FMUL.FTZ R12, R3.reuse, R136 ;  /* 0x00000088030c7220 */ /* 0x040fe20000410000 */
[C---:B------:R-:W-:Y:S03]  /*14630*/  HMMA.16816.F32.BF16 R8, R144.reuse, R14, R8 ;  /* 0x0000000e9008723c */ /* 0x040fe60000041808 */
[----:B------:R-:W1:Y:S01]  /*14640*/  MUFU.EX2 R235, R235 ;  /* 0x000000eb00eb7308 */ /* 0x000e620000000800 */
[C---:B------:R-:W-:Y:S02]  /*14650*/  FMUL.FTZ R13, R3.reuse, R137 ;  /* 0x00000089030d7220 */ /* 0x040fe40000410000 */
[----:B---3--:R-:W-:Y:S01]  /*14660*/  LDSM.16.MT88.4 R160, [R205+0x8880] ;  /* 0x00888000cda0783b */ /* 0x008fe20000004200 */
[C---:B------:R-:W-:Y:S02]  /*14670*/  FMUL.FTZ R14, R2.reuse, R138 ;  /* 0x0000008a020e7220 */ /* 0x040fe40000410000 */
[C---:B------:R-:W-:Y:S03]  /*14680*/  FMUL.FTZ R15, R2.reuse, R139 ;  /* 0x0000008b020f7220 */ /* 0x040fe60000410000 */
[C---:B------:R-:W-:Y:S01]  /*14690*/  FMUL.FTZ R35, R2.reuse, R35 ;  /* 0x0000002302237220 */ /* 0x040fe20000410000 */
[----:B------:R-:W-:Y:S01]  /*146a0*/  MUFU.EX2 R236, R236 ;  /* 0x000000ec00ec7308 */ /* 0x000fe20000000800 */
[----:B------:R-:W2:Y:S01]  /*146b0*/  LDSM.16.MT88.4 R136, [R204+0x8080] ;  /* 0x00808000cc88783b */ /* 0x000ea20000004200 */
[C---:B------:R-:W-:Y:S01]  /*146c0*/  FMUL.FTZ R36, R3.reuse, R36 ;  /* 0x0000002403247220 */ /* 0x040fe20000410000 */
[C---:B-----5:R-:W-:Y:S03]  /*146d0*/  HMMA.16816.F32.BF16 R12, R144.reuse, R152, R12 ;  /* 0x00000098900c723c */ /* 0x060fe6000004180c */
[C---:B------:R-:W-:Y:S02]  /*146e0*/  FMUL.FTZ R37, R3.reuse, R37 ;  /* 0x0000002503257220 */ /* 0x040fe40000410000 */
[C---:B------:R-:W-:Y:S01]  /*146f0*/  FMUL.FTZ R38, R2.reuse, R38 ;  /* 0x0000002602267220 */ /* 0x040fe20000410000 */
[----:B------:R-:W-:Y:S01]  /*14700*/  LDSM.16.MT88.4 R184, [R204+0xa880] ;  /* 0x00a88000ccb8783b */ /* 0x000fe20000004200 */
[C---:B------:R-:W-:Y:S01]  /*14710*/  FMUL.FTZ R39, R2.reuse, R39 ;  /* 0x0000002702277220 */ /* 0x040fe20000410000 */
[C---:B------:R-:W-:Y:S01]  /*14720*/  HMMA.16816.F32.BF16 R16, R144.reuse, R154, R16 ;  /* 0x0000009a9010723c */ /* 0x040fe20000041810 */
[----:B------:R-:W3:Y:S03]  /*14730*/  MUFU.EX2 R237, R237 ;  /* 0x000000ed00ed7308 */ /* 0x000ee60000000800 */
[----:B------:R-:W-:Y:S01]  /*14740*/  FMUL.FTZ R40, R3, R40 ;  /* 0x0000002803287220 */ /* 0x000fe20000410000 */
[----:B-1----:R-:W-:Y:S01]  /*14750*/  F2FP.BF16.PACK_AB R152, R235, R234 ;  /* 0x000000eaeb98723e */ /* 0x002fe200000010ff */
[----:B------:R-:W-:Y:S01]  /*14760*/  LDSM.16.MT88.4 R188, [R211+0xb880] ;  /* 0x00b88000d3bc783b */ /* 0x000fe20000004200 */
[C---:B------:R-:W-:Y:S01]  /*14770*/  FMUL.FTZ R41, R3.reuse, R41 ;  /* 0x0000002903297220 */ /* 0x040fe20000410000 */
[C---:B------:R-:W-:Y:S03]  /*14780*/  HMMA.16816.F32.BF16 R20, R144.reuse, R156, R20 ;  /* 0x0000009c9014723c */ /* 0x040fe60000041814 */
[----:B------:R-:W1:Y:S01]  /*14790*/  MUFU.EX2 R238, R238 ;  /* 0x000000ee00ee7308 */ /* 0x000e620000000800 */
[C---:B------:R-:W-:Y:S02]  /*147a0*/  FMUL.FTZ R42, R2.reuse, R42 ;  /* 0x0000002a022a7220 */ /* 0x040fe40000410000 */
[----:B------:R-:W-:Y:S01]  /*147b0*/  LDSM.16.MT88.4 R192, [R206+0xb880] ;  /* 0x00b88000cec0783b */ /* 0x000fe20000004200 */
[C---:B------:R-:W-:Y:S01]  /*147c0*/  FMUL.FTZ R43, R2.reuse, R43 ;  /* 0x0000002b022b7220 */ /* 0x040fe20000410000 */
[C---:B------:R-:W-:Y:S04]  /*147d0*/  HMMA.16816.F32.BF16 R24, R144.reuse, R158, R24 ;  /* 0x0000009e9018723c */ /* 0x040fe80000041818 */
[C---:B------:R-:W-:Y:S01]  /*147e0*/  FMUL.FTZ R44, R3.reuse, R44 ;  /* 0x0000002c032c7220 */ /* 0x040fe20000410000 */
[----:B------:R-:W4:Y:S01]  /*147f0*/  MUFU.EX2 R150, R150 ;  /* 0x0000009600967308 */ /* 0x000f220000000800 */
[----:B------:R-:W-:Y:S01]  /*14800*/  LDSM.16.MT88.4 R156, [R206+0x8880] ;  /* 0x00888000ce9c783b */ /* 0x000fe20000004200 */
[----:B------:R-:W-:Y:S02]  /*14810*/  FMUL.FTZ R45, R3, R45 ;  /* 0x0000002d032d7220 */ /* 0x000fe40000410000 */
[C---:B------:R-:W-:Y:S03]  /*14820*/  FMUL.FTZ R46, R2.reuse, R46 ;  /* 0x0000002e022e7220 */ /* 0x040fe60000410000 */
[C---:B------:R-:W-:Y:S01]  /*14830*/  FMUL.FTZ R47, R2.reuse, R47 ;  /* 0x0000002f022f7220 */ /* 0x040fe20000410000 */
[----:B---3--:R-:W-:Y:S01]  /*14840*/  F2FP.BF16.PACK_AB R153, R237, R236 ;  /* 0x000000eced99723e */ /* 0x008fe200000010ff */
[C---:B--2---:R-:W-:Y:S01]  /*14850*/  HMMA.16816.F32.BF16 R28, R144.reuse, R136, R28 ;  /* 0x00000088901c723c */ /* 0x044fe2000004181c */
[----:B------:R-:W0:Y:S02]  /*14860*/  LDGDEPBAR ;  /* 0x00000000000079af */ /* 0x000e240000000000 */
[C---:B------:R-:W-:Y:S02]  /*14870*/  FMUL.FTZ R48, R3.reuse, R48 ;  /* 0x0000003003307220 */ /* 0x040fe40000410000 */
[----:B------:R-:W-:Y:S01]  /*14880*/  FMUL.FTZ R49, R3, R49 ;  /* 0x0000003103317220 */ /* 0x000fe20000410000 */
[----:B-1----:R-:W-:Y:S01]  /*14890*/  F2FP.BF16.PACK_AB R154, R239, R238 ;  /* 0x000000eeef9a723e */ /* 0x002fe200000010ff */
[C---:B------:R-:W-:Y:S01]  /*148a0*/  FMUL.FTZ R50, R2.reuse, R50 ;  /* 0x0000003202327220 */ /* 0x040fe20000410000 */
[C---:B------:R-:W-:Y:S01]  /*148b0*/  HMMA.16816.F32.BF16 R32, R144.reuse, R138, R32 ;  /* 0x0000008a9020723c */ /* 0x040fe20000041820 */
[----:B------:R-:W1:Y:S03]  /*148c0*/  LDSM.16.MT88.4 R136, [R205+0x9080] ;  /* 0x00908000cd88783b */ /* 0x000e660000004200 */
[C---:B------:R-:W-:Y:S02]  /*148d0*/  FMUL.FTZ R51, R2.reuse, R51 ;  /* 0x0000003302337220 */ /* 0x040fe40000410000 */
[----:B------:R-:W-:Y:S01]  /*148e0*/  FMUL.FTZ R52, R3, R52 ;  /* 0x0000003403347220 */ /* 0x000fe20000410000 */
[----:B----4-:R-:W-:Y:S01]  /*148f0*/  F2FP.BF16.PACK_AB R155, R149, R150 ;  /* 0x00000096959b723e */ /* 0x010fe200000010ff */
        /* <DEDUP_REMOVED lines=140> */
[C---:B------:R-:W-:Y:S04]  /*151c0*/  HMMA.16816.F32.BF16 R24, R152.reuse, R162, R24 ;  /* 0x000000a29818723c */ /* 0x040fe80000041818 */
[----:B------:R-:W-:Y:S04]  /*151d0*/  FADD.FTZ R224, R149, R151 ;  /* 0x0000009795e07221 */ /* 0x000fe80000010000 */
[C---:B-1----:R-:W-:Y:S08]  /*151e0*/  HMMA.16816.F32.BF16 R28, R152.reuse, R4, R28 ;  /* 0x00000004981c723c */ /* 0x042ff0000004181c */
[C---:B------:R-:W-:Y:S08]  /*151f0*/  HMMA.16816.F32.BF16 R32, R152.reuse, R6, R32 ;  /* 0x000000069820723c */ /* 0x040ff00000041820 */
        /* <DEDUP_REMOVED lines=25> */
.L_x_662:
[----:B------:R-:W1:Y:S01]  /*15390*/  SHFL.BFLY PT, R2, R224, 0x2, 0x1f ;  /* 0x0c401f00e0027f89 */ /* 0x000e6200000e0000 */
[----:B------:R-:W-:-:S02]  /*153a0*/  MOV R4, RZ ;  /* 0x000000ff00047202 */ /* 0x000fc40000000f00 */
[----:B------:R-:W-:Y:S01]  /*153b0*/  MOV R10, 0xff800000 ;  /* 0xff800000000a7802 */ /* 0x000fe20000000f00 */
[----:B------:R-:W2:Y:S01]  /*153c0*/  SHFL.BFLY PT, R5, R225, 0x2, 0x1f ;  /* 0x0c401f00e1057f89 */ /* 0x000ea200000e0000 */
        /* <DEDUP_REMOVED lines=9> */
[----:B------:R-:W-:Y:S02]  /*15460*/  MOV R3, RZ ;  /* 0x000000ff00037202 */ /* 0x000fe40000000f00 */
[----:B------:R-:W-:-:S09]  /*15470*/  FSETP.NE.FTZ.AND P1, PT, R5, RZ, PT ;  /* 0x000000ff0500720b */ /* 0x000fd20003f35000 */
[----:B------:R-:W1:Y:S01]  /*15480*/  @P0 MUFU.RCP R3, R2 ;  /* 0x0000000200030308 */ /* 0x000e620000001000 */
[----:B------:R-:W-:-:S03]  /*15490*/  @P0 MOV R14, 0x3f317218 ;  /* 0x3f317218000e0802 */ /* 0x000fc60000000f00 */
[----:B------:R-:W-:-:S04]  /*154a0*/  @P1 MOV R12, 0x3f317218 ;  /* 0x3f317218000c1802 */ /* 0x000fc80000000f00 */
[----:B------:R-:W2:Y:S01]  /*154b0*/  @P0 MUFU.LG2 R2, R2 ;  /* 0x0000000200020308 */ /* 0x000ea20000000c00 */
[----:B------:R-:W-:-:S07]  /*154c0*/  @P1 FMUL.FTZ R12, R12, c[0x0][0x2d0] ;  /* 0x0000b4000c0c1a20 */ /* 0x000fce0000410000 */
[----:B------:R-:W3:Y:S01]  /*154d0*/  @P1 MUFU.LG2 R6, R5 ;  /* 0x0000000500061308 */ /* 0x000ee20000000c00 */
[C---:B-1----:R-:W-:Y:S02]  /*154e0*/  FMUL.FTZ R146, R3.reuse, R146 ;  /* 0x0000009203927220 */ /* 0x042fe40000410000 */
[C---:B------:R-:W-:Y:S02]  /*154f0*/  FMUL.FTZ R147, R3.reuse, R147 ;  /* 0x0000009303937220 */ /* 0x040fe40000410000 */
[C---:B------:R-:W-:Y:S02]  /*15500*/  FMUL.FTZ R142, R3.reuse, R142 ;  /* 0x0000008e038e7220 */ /* 0x040fe40000410000 */
[----:B------:R-:W-:Y:S01]  /*15510*/  FMUL.FTZ R143, R3, R143 ;  /* 0x0000008f038f7220 */ /* 0x000fe20000410000 */
[----:B------:R-:W1:Y:S01]  /*15520*/  @P1 MUFU.RCP R4, R5 ;  /* 0x0000000500041308 */ /* 0x000e620000001000 */
[----:B--2---:R-:W-:Y:S02]  /*15530*/  @P0 FMUL.FTZ R13, R2, 0.69314718246459960938 ;  /* 0x3f317218020d0820 */ /* 0x004fe40000410000 */
[----:B------:R-:W-:-:S02]  /*15540*/  @P0 FMUL.FTZ R2, R14, c[0x0][0x2d0] ;  /* 0x0000b4000e020a20 */ /* 0x000fc40000410000 */
[C---:B------:R-:W-:Y:S02]  /*15550*/  FMUL.FTZ R138, R3.reuse, R138 ;  /* 0x0000008a038a7220 */ /* 0x040fe40000410000 */
[C---:B------:R-:W-:Y:S02]  /*15560*/  FMUL.FTZ R139, R3.reuse, R139 ;  /* 0x0000008b038b7220 */ /* 0x040fe40000410000 */
[----:B---3--:R-:W-:Y:S02]  /*15570*/  @P1 FMUL.FTZ R6, R6, 0.69314718246459960938 ;  /* 0x3f31721806061820 */ /* 0x008fe40000410000 */
[C---:B------:R-:W-:Y:S02]  /*15580*/  FMUL.FTZ R134, R3.reuse, R134 ;  /* 0x0000008603867220 */ /* 0x040fe40000410000 */
[C---:B------:R-:W-:Y:S02]  /*15590*/  FMUL.FTZ R135, R3.reuse, R135 ;  /* 0x0000008703877220 */ /* 0x040fe40000410000 */
[----:B------:R-:W-:-:S02]  /*155a0*/  FMUL.FTZ R22, R3, R22 ;  /* 0x0000001603167220 */ /* 0x000fc40000410000 */
[C---:B-1----:R-:W-:Y:S02]  /*155b0*/  FMUL.FTZ R144, R4.reuse, R144 ;  /* 0x0000009004907220 */ /* 0x042fe40000410000 */
        /* <DEDUP_REMOVED lines=117> */
[----:B------:R-:W-:Y:S02]  /*15d10*/  FMUL.FTZ R3, R3, R131 ;  /* 0x0000008303037220 */ /* 0x000fe40000410000 */
[----:B------:R-:W-:-:S02]  /*15d20*/  @P1 FFMA.FTZ R10, R12, R0, R6 ;  /* 0x000000000c0a1223 */ /* 0x000fc40000010006 */
[----:B------:R-:W-:Y:S02]  /*15d30*/  @P0 FFMA.FTZ R11, R2, R148, R13 ;  /* 0x00000094020b0223 */ /* 0x000fe4000001000d */
.L_x_589:
        /* <DEDUP_REMOVED lines=61> */
[----:B------:R-:W-:Y:S01]  /*16110*/  IMAD.IADD R18, R15, 0x1, R16 ;  /* 0x000000010f127824 */ /* 0x000fe200078e0210 */
[----:B------:R-:W-:Y:S01]  /*16120*/  STS [R4+0x400], R142 ;  /* 0x0004008e04007388 */ /* 0x000fe20000000800 */
[----:B------:R-:W-:Y:S01]  /*16130*/  IMAD.IADD R19, R16, 0x1, R4 ;  /* 0x0000000110137824 */ /* 0x000fe200078e0204 */
[----:B------:R-:W-:Y:S02]  /*16140*/  F2FP.BF16.PACK_AB R50, R51, R50 ;  /* 0x000000323332723e */ /* 0x000fe400000010ff */
        /* <DEDUP_REMOVED lines=23> */
[----:B------:R-:W-:Y:S02]  /*162c0*/  F2FP.BF16.PACK_AB R84, R85, R84 ;  /* 0x000000545554723e */ /* 0x000fe400000010ff */
        /* <DEDUP_REMOVED lines=33> */
[----:B------:R-:W-:Y:S02]  /*164e0*/  ISETP.NE.U32.AND P0, PT, RZ, c[0x0][0x500], PT ;  /* 0x00014000ff007a0c */ /* 0x000fe40003f05070 */
[----:B------:R-:W-:Y:S01]  /*164f0*/  ISETP.NE.U32.AND P1, PT, RZ, c[0x0][0x508], PT ;  /* 0x00014200ff007a0c */ /* 0x000fe20003f25070 */
[----:B------:R-:W-:Y:S01]  /*16500*/  STS [R17+0x4480], R46 ;  /* 0x0044802e11007388 */ /* 0x000fe20000000800 */
[----:B------:R-:W-:-:S02]  /*16510*/  ISETP.NE.AND.EX P0, PT, RZ, c[0x0][0x504], PT, P0 ;  /* 0x00014100ff007a0c */ /* 0x000fc40003f05300 */
[----:B------:R-:W-:Y:S01]  /*16520*/  ISETP.NE.AND.EX P1, PT, RZ, c[0x0][0x50c], PT, P1 ;  /* 0x00014300ff007a0c */ /* 0x000fe20003f25310 */
        /* <DEDUP_REMOVED lines=38> */
[----:B------:R1:W-:Y:S04]  /*16790*/  STS [R19+0xc400], R122 ;  /* 0x00c4007a13007388 */ /* 0x0003e80000000800 */
[----:B------:R-:W-:Y:S04]  /*167a0*/  STS [R20+0xc080], R124 ;  /* 0x00c0807c14007388 */ /* 0x000fe80000000800 */
[----:B------:R-:W-:Y:S04]  /*167b0*/  STS [R20+0xc480], R126 ;  /* 0x00c4807e14007388 */ /* 0x000fe80000000800 */
[----:B------:R-:W-:Y:S04]  /*167c0*/  STS [R16+0xc000], R128 ;  /* 0x00c0008010007388 */ /* 0x000fe80000000800 */
[----:B------:R2:W-:Y:S01]  /*167d0*/  STS [R16+0xc400], R3 ;  /* 0x00c4000310007388 */ /* 0x0005e20000000800 */
[----:B-1----:R-:W-:-:S03]  /*167e0*/  IMAD.WIDE R18, R216, R5, c[0x0][0x500] ;  /* 0x00014000d8127625 */ /* 0x002fc600078e0205 */
[----:B------:R-:W-:Y:S06]  /*167f0*/  BAR.SYNC.DEFER_BLOCKING 0x1, 0x100 ;  /* 0x0044000000007b1d */ /* 0x000fec0000010000 */
[----:B--2---:R-:W2:Y:S01]  /*16800*/  @P0 LDG.E R3, [R18.64] ;  /* 0x0000000812030981 */ /* 0x004ea2000c1e1900 */
[----:B------:R-:W-:Y:S02]  /*16810*/  IMAD.MOV.U32 R4, RZ, RZ, c[0x0][0x388] ;  /* 0x0000e200ff047624 */ /* 0x000fe400078e00ff */
[----:B------:R-:W-:-:S05]  /*16820*/  @P1 IMAD.WIDE R16, R216, R5, c[0x0][0x508] ;  /* 0x00014200d8101625 */ /* 0x000fca00078e0205 */
[----:B------:R1:W5:Y:S02]  /*16830*/  @P1 LDG.E R4, [R16.64] ;  /* 0x0000000810041981 */ /* 0x000364000c1e1900 */
[----:B-1----:R-:W-:Y:S02]  /*16840*/  CS2R R16, SRZ ;  /* 0x0000000000107805 */ /* 0x002fe4000001ff00 */
[--C-:B--2---:R-:W-:Y:S01]  /*16850*/  @P0 SHF.R.S32.HI R17, RZ, 0x1f, R3.reuse ;  /* 0x0000001fff110819 */ /* 0x104fe20000011403 */
[----:B------:R-:W-:Y:S01]  /*16860*/  @P0 IMAD.MOV.U32 R16, RZ, RZ, R3 ;  /* 0x000000ffff100224 */ /* 0x000fe200078e0003 */
[----:B------:R-:W-:Y:S05]  /*16870*/  @P1 BRA `(.L_x_665) ;  /* 0x0000004000001947 */ /* 0x000fea0003800000 */
[----:B------:R-:W-:Y:S05]  /*16880*/  @!P0 BRA `(.L_x_665) ;  /* 0x0000003000008947 */ /* 0x000fea0003800000 */
[----:B-----5:R1:W2:Y:S04]  /*16890*/  LDG.E R4, [R18.64] ;  /* 0x0000000812047981 */ /* 0x0202a8000c1e1900 */
[----:B-1----:R-:W2:Y:S02]  /*168a0*/  LDG.E R18, [R18.64+0x4] ;  /* 0x0000040812127981 */ /* 0x002ea4000c1e1900 */
[----:B--2---:R-:W-:-:S02]  /*168b0*/  IADD3 R4, -R4, R18, RZ ;  /* 0x0000001204047210 */ /* 0x004fc40007ffe1ff */
.L_x_665:
[----:B------:R-:W-:Y:S01]  /*168c0*/  LOP3.LUT R9, R12, 0xffffffe0, RZ, 0xc0, !PT ;  /* 0xffffffe00c097812 */ /* 0x000fe200078ec0ff */
[----:B------:R-:W1:Y:S01]  /*168d0*/  S2R R75, SR_CTAID.X ;  /* 0x00000000004b7919 */ /* 0x000e620000002500 */
[----:B------:R-:W-:Y:S01]  /*168e0*/  SHF.R.S32.HI R5, RZ, 0x1f, R14 ;  /* 0x0000001fff057819 */ /* 0x000fe2000001140e */
[----:B------:R-:W-:Y:S01]  /*168f0*/  IMAD.MOV.U32 R12, RZ, RZ, c[0x0][0x4e8] ;  /* 0x00013a00ff0c7624 */ /* 0x000fe200078e00ff */
[----:B------:R-:W-:Y:S01]  /*16900*/  LEA.HI R3, R8, R8, RZ, 0x1 ;  /* 0x0000000808037211 */ /* 0x000fe200078f08ff */
[----:B------:R-:W-:Y:S01]  /*16910*/  IMAD.IADD R9, R2, 0x1, -R9 ;  /* 0x0000000102097824 */ /* 0x000fe200078e0a09 */
[----:B------:R-:W-:Y:S01]  /*16920*/  LEA.HI R5, R5, R14, RZ, 0x3 ;  /* 0x0000000e05057211 */ /* 0x000fe200078f18ff */
[----:B------:R-:W-:Y:S01]  /*16930*/  IMAD.MOV.U32 R19, RZ, RZ, R17 ;  /* 0x000000ffff137224 */ /* 0x000fe200078e0011 */
[----:B------:R-:W-:Y:S01]  /*16940*/  LOP3.LUT R3, R3, 0x1ffffffe, RZ, 0xc0, !PT ;  /* 0x1ffffffe03037812 */ /* 0x000fe200078ec0ff */
[----:B------:R-:W-:Y:S01]  /*16950*/  BSSY B0, `(.L_x_666) ;  /* 0x000008b000007945 */ /* 0x000fe20003800000 */
[----:B------:R-:W-:-:S02]  /*16960*/  SHF.R.S32.HI R7, RZ, 0x1f, R9 ;  /* 0x0000001fff077819 */ /* 0x000fc40000011409 */
[----:B------:R-:W-:Y:S02]  /*16970*/  LOP3.LUT R5, R5, 0xffffff8, RZ, 0xc0, !PT ;  /* 0x0ffffff805057812 */ /* 0x000fe400078ec0ff */
[----:B------:R-:W-:Y:S02]  /*16980*/  LEA.HI R7, R7, R9, RZ, 0x2 ;  /* 0x0000000907077211 */ /* 0x000fe400078f10ff */
[----:B------:R-:W-:Y:S01]  /*16990*/  IADD3 R5, -R5, R14, RZ ;  /* 0x0000000e05057210 */ /* 0x000fe20007ffe1ff */
[----:B------:R-:W-:Y:S01]  /*169a0*/  IMAD.WIDE.U32 R14, R16, c[0x0][0x3a0], RZ ;  /* 0x0000e800100e7a25 */ /* 0x000fe200078e00ff */
[----:B------:R-:W-:Y:S02]  /*169b0*/  SHF.R.S32.HI R7, RZ, 0x2, R7 ;  /* 0x00000002ff077819 */ /* 0x000fe40000011407 */
[----:B------:R-:W-:Y:S01]  /*169c0*/  LOP3.LUT P2, RZ, R9, 0x3, RZ, 0xc0, !PT ;  /* 0x0000000309ff7812 */ /* 0x000fe2000784c0ff */
[----:B------:R-:W-:Y:S01]  /*169d0*/  IMAD.IADD R9, R8, 0x1, -R3 ;  /* 0x0000000108097824 */ /* 0x000fe200078e0a03 */
[----:B------:R-:W-:Y:S01]  /*169e0*/  ISETP.NE.AND P1, PT, R12, 0x1, PT ;  /* 0x000000010c00780c */ /* 0x000fe20003f25270 */
[----:B------:R-:W-:Y:S01]  /*169f0*/  IMAD R5, R5, 0x10, R7 ;  /* 0x0000001005057824 */ /* 0x000fe200078e0207 */
[----:B------:R-:W-:Y:S01]  /*16a00*/  MOV R18, R16 ;  /* 0x0000001000127202 */ /* 0x000fe20000000f00 */
[----:B------:R-:W-:Y:S01]  /*16a10*/  IMAD R12, R0, c[0x0][0x490], RZ ;  /* 0x00012400000c7a24 */ /* 0x000fe200078e02ff */
[CC--:B------:R-:W-:Y:S01]  /*16a20*/  LEA.HI R3, R6.reuse, R2.reuse, RZ, 0x3 ;  /* 0x0000000206037211 */ /* 0x0c0fe200078f18ff */
[----:B------:R-:W-:Y:S01]  /*16a30*/  IMAD R9, R9, 0x8, R5 ;  /* 0x0000000809097824 */ /* 0x000fe200078e0205 */
[----:B------:R-:W-:Y:S01]  /*16a40*/  LEA.HI R6, R6, R2, RZ, 0x6 ;  /* 0x0000000206067211 */ /* 0x000fe200078f30ff */
[----:B------:R-:W-:Y:S01]  /*16a50*/  IMAD R7, R17, c[0x0][0x3a0], RZ ;  /* 0x0000e80011077a24 */ /* 0x000fe200078e02ff */
[----:B------:R-:W-:Y:S01]  /*16a60*/  LOP3.LUT R8, R3, 0xfffffff8, RZ, 0xc0, !PT ;  /* 0xfffffff803087812 */ /* 0x000fe200078ec0ff */
[----:B------:R-:W-:Y:S01]  /*16a70*/  IMAD.WIDE.U32 R18, R215, c[0x0][0x490], R18 ;  /* 0x00012400d7127a25 */ /* 0x000fe200078e0012 */
[----:B-1----:R-:W-:-:S02]  /*16a80*/  LEA R9, R75, R9, 0x7 ;  /* 0x000000094b097211 */ /* 0x002fc400078e38ff */
[----:B------:R-:W-:Y:S01]  /*16a90*/  SHF.R.S32.HI R3, RZ, 0x3, R3 ;  /* 0x00000003ff037819 */ /* 0x000fe20000011403 */
[----:B------:R-:W-:Y:S01]  /*16aa0*/  IMAD R12, R215, c[0x0][0x494], R12 ;  /* 0x00012500d70c7a24 */ /* 0x000fe200078e020c */
[----:B------:R-:W-:Y:S01]  /*16ab0*/  SHF.L.U32 R6, R6, 0x3, RZ ;  /* 0x0000000306067819 */ /* 0x000fe200000006ff */
[----:B------:R-:W-:Y:S02]  /*16ac0*/  IMAD R7, R16, c[0x0][0x3a4], R7 ;  /* 0x0000e90010077a24 */ /* 0x000fe400078e0207 */
[----:B------:R-:W-:Y:S02]  /*16ad0*/  IMAD.IADD R19, R19, 0x1, R12 ;  /* 0x0000000113137824 */ /* 0x000fe400078e020c */
[----:B------:R-:W-:Y:S01]  /*16ae0*/  @P1 IMAD.HI.U32 R12, R9, c[0x0][0x4ec], RZ ;  /* 0x00013b00090c1a27 */ /* 0x000fe200078e00ff */
[----:B------:R-:W-:Y:S02]  /*16af0*/  IADD3 R15, R15, R7, RZ ;  /* 0x000000070f0f7210 */ /* 0x000fe40007ffe0ff */
[----:B------:R-:W-:Y:S01]  /*16b00*/  SHF.R.S32.HI R7, RZ, 0x1f, R216 ;  /* 0x0000001fff077819 */ /* 0x000fe200000114d8 */
[----:B------:R-:W-:Y:S01]  /*16b10*/  IMAD.IADD R2, R2, 0x1, -R8 ;  /* 0x0000000102027824 */ /* 0x000fe200078e0a08 */
[----:B------:R-:W-:Y:S01]  /*16b20*/  SEL R216, R216, RZ, !P0 ;  /* 0x000000ffd8d87207 */ /* 0x000fe20004000000 */
[----:B------:R-:W-:Y:S01]  /*16b30*/  IMAD.MOV.U32 R8, RZ, RZ, R9 ;  /* 0x000000ffff087224 */ /* 0x000fe200078e0009 */
[----:B------:R-:W-:Y:S01]  /*16b40*/  @P1 SHF.R.U32.HI R8, RZ, c[0x0][0x4f0], R12 ;  /* 0x00013c00ff081a19 */ /* 0x000fe2000001160c */
[----:B------:R-:W-:Y:S01]  /*16b50*/  IMAD R16, R0, c[0x0][0x3e8], RZ ;  /* 0x0000fa0000107a24 */ /* 0x000fe200078e02ff */
[----:B------:R-:W-:Y:S01]  /*16b60*/  SEL R7, R7, RZ, !P0 ;  /* 0x000000ff07077207 */ /* 0x000fe20004000000 */
[----:B------:R-:W-:Y:S01]  /*16b70*/  IMAD.WIDE.U32 R14, R215, c[0x0][0x3e8], R14 ;  /* 0x0000fa00d70e7a25 */ /* 0x000fe200078e000e */
[----:B------:R-:W-:-:S03]  /*16b80*/  LEA R0, R2, R3, 0x5 ;  /* 0x0000000302007211 */ /* 0x000fc600078e28ff */
[----:B------:R-:W-:Y:S02]  /*16b90*/  IMAD.MOV R12, RZ, RZ, -R8 ;  /* 0x000000ffff0c7224 */ /* 0x000fe400078e0a08 */
[----:B------:R-:W-:Y:S02]  /*16ba0*/  IMAD R16, R215, c[0x0][0x3ec], R16 ;  /* 0x0000fb00d7107a24 */ /* 0x000fe400078e0210 */
[----:B------:R-:W-:-:S03]  /*16bb0*/  IMAD.WIDE.U32 R18, R216, c[0x0][0x498], R18 ;  /* 0x00012600d8127a25 */ /* 0x000fc600078e0012 */
[----:B------:R-:W-:Y:S01]  /*16bc0*/  IADD3 R15, R15, R16, RZ ;  /* 0x000000100f0f7210 */ /* 0x000fe20007ffe0ff */
[----:B------:R-:W-:Y:S01]  /*16bd0*/  IMAD R12, R12, c[0x0][0x4e8], R9 ;  /* 0x00013a000c0c7a24 */ /* 0x000fe200078e0209 */
[----:B------:R-:W-:Y:S01]  /*16be0*/  IADD3 R20, P0, R8, R18, RZ ;  /* 0x0000001208147210 */ /* 0x000fe20007f1e0ff */
[----:B------:R-:W-:Y:S01]  /*16bf0*/  IMAD R13, R7, c[0x0][0x498], RZ ;  /* 0x00012600070d7a24 */ /* 0x000fe200078e02ff */
[----:B------:R-:W-:Y:S01]  /*16c00*/  SHF.R.S32.HI R16, RZ, 0x1f, R8 ;  /* 0x0000001fff107819 */ /* 0x000fe20000011408 */
[----:B------:R-:W-:Y:S01]  /*16c10*/  IMAD R9, R75, 0x80, R0 ;  /* 0x000000804b097824 */ /* 0x000fe200078e0200 */
[----:B------:R-:W-:Y:S01]  /*16c20*/  SHF.R.S32.HI R18, RZ, 0x1f, R12 ;  /* 0x0000001fff127819 */ /* 0x000fe2000001140c */
[----:B------:R-:W-:Y:S02]  /*16c30*/  IMAD R13, R216, c[0x0][0x49c], R13 ;  /* 0x00012700d80d7a24 */ /* 0x000fe400078e020d */
[----:B------:R-:W-:Y:S02]  /*16c40*/  IMAD.SHL.U32 R0, R3, 0x40, RZ ;  /* 0x0000004003007824 */ /* 0x000fe400078e00ff */
[----:B------:R-:W-:Y:S01]  /*16c50*/  IMAD R18, R18, c[0x0][0x488], RZ ;  /* 0x0001220012127a24 */ /* 0x000fe200078e02ff */
[----:B------:R-:W-:Y:S01]  /*16c60*/  IADD3.X R21, R16, R19, R13, P0, !PT ;  /* 0x0000001310157210 */ /* 0x000fe200007fe40d */
[----:B------:R-:W-:Y:S01]  /*16c70*/  @P1 IMAD.HI.U32 R17, R9, c[0x0][0x4ec], RZ ;  /* 0x00013b0009111a27 */ /* 0x000fe200078e00ff */
[----:B------:R-:W-:-:S03]  /*16c80*/  LOP3.LUT R13, R0, 0x1c0, RZ, 0xc0, !PT ;  /* 0x000001c0000d7812 */ /* 0x000fc600078ec0ff */
[----:B------:R-:W-:-:S04]  /*16c90*/  IMAD.WIDE.U32 R20, R12, c[0x0][0x488], R20 ;  /* 0x000122000c147a25 */ /* 0x000fc800078e0014 */
[----:B------:R-:W-:Y:S01]  /*16ca0*/  IMAD R18, R12, c[0x0][0x48c], R18 ;  /* 0x000123000c127a24 */ /* 0x000fe200078e0212 */
[----:B------:R-:W-:Y:S01]  /*16cb0*/  LEA R12, P0, R20, c[0x0][0x450], 0x2 ;  /* 0x00011400140c7a11 */ /* 0x000fe200078010ff */
[----:B------:R-:W-:Y:S01]  /*16cc0*/  IMAD.SHL.U32 R0, R2, 0x8, RZ ;  /* 0x0000000802007824 */ /* 0x000fe200078e00ff */
[----:B------:R-:W-:Y:S01]  /*16cd0*/  SHF.R.U32.HI R2, RZ, 0x3, R13 ;  /* 0x00000003ff027819 */ /* 0x000fe2000001160d */
[----:B------:R-:W-:Y:S01]  /*16ce0*/  IMAD.MOV.U32 R8, RZ, RZ, R9 ;  /* 0x000000ffff087224 */ /* 0x000fe200078e0009 */
[----:B------:R-:W-:Y:S01]  /*16cf0*/  IADD3 R18, R21, R18, RZ ;  /* 0x0000001215127210 */ /* 0x000fe20007ffe0ff */
[----:B------:R-:W-:Y:S01]  /*16d00*/  SHFL.IDX PT, R22, R12, 0x1, 0x1c1f ;  /* 0x003c1f000c167f89 */ /* 0x000fe200000e0000 */
[----:B------:R-:W-:Y:S01]  /*16d10*/  @P1 SHF.R.U32.HI R8, RZ, c[0x0][0x4f0], R17 ;  /* 0x00013c00ff081a19 */ /* 0x000fe20000011611 */
[----:B------:R-:W-:Y:S01]  /*16d20*/  IMAD R7, R7, c[0x0][0x3f0], RZ ;  /* 0x0000fc0007077a24 */ /* 0x000fe200078e02ff */
[----:B------:R-:W-:Y:S01]  /*16d30*/  LEA.HI.X R18, R20, c[0x0][0x454], R18, 0x2, P0 ;  /* 0x0001150014127a11 */ /* 0x000fe200000f1412 */
[----:B------:R-:W-:Y:S01]  /*16d40*/  IMAD R5, R75, 0x80, R5 ;  /* 0x000000804b057824 */ /* 0x000fe200078e0205 */
[----:B------:R-:W-:Y:S01]  /*16d50*/  LOP3.LUT R13, R13, 0x38, R0, 0xf8, !PT ;  /* 0x000000380d0d7812 */ /* 0x000fe200078ef800 */
[----:B------:R-:W-:Y:S01]  /*16d60*/  SHFL.IDX PT, R20, R12, RZ, 0x1c1f ;  /* 0x001c1fff0c147589 */ /* 0x000fe200000e0000 */
[C---:B------:R-:W-:Y:S01]  /*16d70*/  IMAD R7, R216.reuse, c[0x0][0x3f4], R7 ;  /* 0x0000fd00d8077a24 */ /* 0x040fe200078e0207 */
[----:B------:R-:W-:Y:S01]  /*16d80*/  SHF.R.S32.HI R16, RZ, 0x1f, R8 ;  /* 0x0000001fff107819 */ /* 0x000fe20000011408 */
[----:B------:R-:W-:Y:S01]  /*16d90*/  IMAD.WIDE.U32 R14, R216, c[0x0][0x3f0], R14 ;  /* 0x0000fc00d80e7a25 */ /* 0x000fe200078e000e */
[----:B------:R-:W-:Y:S01]  /*16da0*/  LOP3.LUT R13, R13, R2, RZ, 0x3c, !PT ;  /* 0x000000020d0d7212 */ /* 0x000fe200078e3cff */
[----:B------:R-:W1:Y:S01]  /*16db0*/  SHFL.IDX PT, R21, R18, RZ, 0x1c1f ;  /* 0x001c1fff12157589 */ /* 0x000e6200000e0000 */
[----:B------:R-:W-:Y:S01]  /*16dc0*/  LEA R75, R75, R3, 0x7 ;  /* 0x000000034b4b7211 */ /* 0x000fe200078e38ff */
[----:B------:R-:W-:Y:S01]  /*16dd0*/  IMAD.MOV R2, RZ, RZ, -R8 ;  /* 0x000000ffff027224 */ /* 0x000fe200078e0a08 */
[----:B------:R-:W-:Y:S01]  /*16de0*/  IADD3 R15, R15, R7, RZ ;  /* 0x000000070f0f7210 */ /* 0x000fe20007ffe0ff */
[----:B------:R2:W3:Y:S01]  /*16df0*/  SHFL.IDX PT, R23, R18, 0x1, 0x1c1f ;  /* 0x003c1f0012177f89 */ /* 0x0004e200000e0000 */
[----:B------:R-:W-:Y:S01]  /*16e00*/  IMAD R16, R16, c[0x0][0x3e0], RZ ;  /* 0x0000f80010107a24 */ /* 0x000fe200078e02ff */
[----:B------:R-:W-:-:S03]  /*16e10*/  LOP3.LUT R6, R13, 0x7ffffe00, R6, 0xf8, !PT ;  /* 0x7ffffe000d067812 */ /* 0x000fc600078ef806 */
[----:B------:R-:W-:Y:S02]  /*16e20*/  IMAD R16, R8, c[0x0][0x3e4], R16 ;  /* 0x0000f90008107a24 */ /* 0x000fe400078e0210 */
[----:B--2---:R-:W-:Y:S02]  /*16e30*/  IMAD R18, R2, c[0x0][0x4e8], R9 ;  /* 0x00013a0002127a24 */ /* 0x004fe400078e0209 */
[----:B-----5:R-:W-:Y:S01]  /*16e40*/  IMAD R2, R4, c[0x0][0x4e8], RZ ;  /* 0x00013a0004027a24 */ /* 0x020fe200078e02ff */
[----:B------:R-:W-:Y:S01]  /*16e50*/  IADD3 R4, R5, 0x8, RZ ;  /* 0x0000000805047810 */ /* 0x000fe20007ffe0ff */
[----:B------:R-:W-:-:S03]  /*16e60*/  IMAD.WIDE.U32 R8, R8, c[0x0][0x3e0], R14 ;  /* 0x0000f80008087a25 */ /* 0x000fc600078e000e */
[-C--:B------:R-:W-:Y:S01]  /*16e70*/  ISETP.GE.OR P1, PT, R5, R2.reuse, P2 ;  /* 0x000000020500720c */ /* 0x080fe20001726670 */
[----:B------:R-:W-:Y:S01]  /*16e80*/  IMAD.IADD R9, R9, 0x1, R16 ;  /* 0x0000000109097824 */ /* 0x000fe200078e0210 */
[----:B------:R-:W-:Y:S02]  /*16e90*/  ISETP.GE.OR P0, PT, R4, R2, P2 ;  /* 0x000000020400720c */ /* 0x000fe40001706670 */
[----:B------:R-:W-:Y:S02]  /*16ea0*/  SHF.R.S32.HI R5, RZ, 0x1f, R18 ;  /* 0x0000001fff057819 */ /* 0x000fe40000011412 */
[----:B------:R-:W-:-:S03]  /*16eb0*/  SHF.L.U32 R16, R6, 0x1, RZ ;  /* 0x0000000106107819 */ /* 0x000fc600000006ff */
[----:B------:R-:W-:-:S04]  /*16ec0*/  IMAD R5, R5, c[0x0][0x3d8], RZ ;  /* 0x0000f60005057a24 */ /* 0x000fc800078e02ff */
[C---:B------:R-:W-:Y:S01]  /*16ed0*/  IMAD R17, R18.reuse, c[0x0][0x3dc], R5 ;  /* 0x0000f70012117a24 */ /* 0x040fe200078e0205 */
[----:B-1----:R1:W-:Y:S01]  /*16ee0*/  @!P1 ST.E [R20.64], R10 ;  /* 0x0000000a14009985 */ /* 0x0023e2000c101908 */
[----:B------:R-:W-:-:S03]  /*16ef0*/  IMAD.WIDE.U32 R18, R18, c[0x0][0x3d8], R8 ;  /* 0x0000f60012127a25 */ /* 0x000fc600078e0008 */
[----:B---3--:R1:W-:Y:S01]  /*16f00*/  @!P0 ST.E [R22.64], R11 ;  /* 0x0000000b16008985 */ /* 0x0083e2000c101908 */
[----:B------:R-:W-:Y:S01]  /*16f10*/  IMAD.IADD R17, R19, 0x1, R17 ;  /* 0x0000000113117824 */ /* 0x000fe200078e0211 */
[C---:B------:R-:W-:Y:S02]  /*16f20*/  LEA R74, P0, R18.reuse, c[0x0][0x380], 0x1 ;  /* 0x0000e000124a7a11 */ /* 0x040fe400078008ff */
        /* <DEDUP_REMOVED lines=26> */
[----:B-1----:R-:W1:Y:S01]  /*170d0*/  LDS.128 R16, [R16+0xc080] ;  /* 0x00c0800010107984 */ /* 0x002e620000000c00 */
[----:B------:R-:W-:-:S07]  /*170e0*/  ISETP.GE.AND P3, PT, R0, c[0x0][0x3c8], PT ;  /* 0x0000f20000007a0c */ /* 0x000fce0003f66270 */
[----:B------:R-:W-:Y:S02]  /*170f0*/  @!P2 SHF.R.S32.HI R71, RZ, 0x1f, R72 ;  /* 0x0000001fff47a819 */ /* 0x000fe40000011448 */
[----:B------:R-:W-:Y:S02]  /*17100*/  @!P1 SHF.R.S32.HI R69, RZ, 0x1f, R70 ;  /* 0x0000001fff459819 */ /* 0x000fe40000011446 */
[----:B------:R-:W-:Y:S02]  /*17110*/  @!P0 SHF.R.S32.HI R3, RZ, 0x1f, R68 ;  /* 0x0000001fff038819 */ /* 0x000fe40000011444 */
[----:B------:R-:W-:Y:S01]  /*17120*/  @!P2 LEA.HI R71, R71, R72, RZ, 0x3 ;  /* 0x000000484747a211 */ /* 0x000fe200078f18ff */
[----:B------:R-:W-:Y:S01]  /*17130*/  @!P3 IMAD.WIDE R78, R0, 0x2, R76 ;  /* 0x00000002004eb825 */ /* 0x000fe200078e024c */
[----:B------:R-:W-:Y:S02]  /*17140*/  @!P1 LEA.HI R69, R69, R70, RZ, 0x3 ;  /* 0x0000004645459211 */ /* 0x000fe400078f18ff */
[----:B------:R-:W-:-:S02]  /*17150*/  @!P0 LEA.HI R3, R3, R68, RZ, 0x3 ;  /* 0x0000004403038211 */ /* 0x000fc400078f18ff */
[----:B------:R-:W-:Y:S02]  /*17160*/  @!P2 LOP3.LUT R71, R71, 0xfffffff8, RZ, 0xc0, !PT ;  /* 0xfffffff84747a812 */ /* 0x000fe400078ec0ff */
[----:B------:R-:W-:Y:S02]  /*17170*/  @!P1 LOP3.LUT R69, R69, 0xfffffff8, RZ, 0xc0, !PT ;  /* 0xfffffff845459812 */ /* 0x000fe400078ec0ff */
[----:B------:R-:W-:Y:S01]  /*17180*/  @!P0 LOP3.LUT R3, R3, 0xfffffff8, RZ, 0xc0, !PT ;  /* 0xfffffff803038812 */ /* 0x000fe200078ec0ff */
[--C-:B------:R-:W-:Y:S01]  /*17190*/  @!P2 IMAD.WIDE R70, R71, 0x2, R76.reuse ;  /* 0x000000024746a825 */ /* 0x100fe200078e024c */
[----:B--2---:R2:W-:Y:S03]  /*171a0*/  @!P3 ST.E.128 [R78.64], R64 ;  /* 0x000000404e00b985 */ /* 0x0045e6000c101d08 */
[--C-:B------:R-:W-:Y:S01]  /*171b0*/  @!P1 IMAD.WIDE R68, R69, 0x2, R76.reuse ;  /* 0x0000000245449825 */ /* 0x100fe200078e024c */
[----:B---3--:R2:W-:Y:S03]  /*171c0*/  @!P2 ST.E.128 [R70.64], R48 ;  /* 0x000000304600a985 */ /* 0x0085e6000c101d08 */
[----:B------:R-:W-:Y:S01]  /*171d0*/  @!P0 IMAD.WIDE R76, R3, 0x2, R76 ;  /* 0x00000002034c8825 */ /* 0x000fe200078e024c */
[----:B----4-:R2:W-:Y:S04]  /*171e0*/  @!P1 ST.E.128 [R68.64], R32 ;  /* 0x0000002044009985 */ /* 0x0105e8000c101d08 */
[----:B-1----:R2:W-:Y:S02]  /*171f0*/  @!P0 ST.E.128 [R76.64], R16 ;  /* 0x000000104c008985 */ /* 0x0025e4000c101d08 */
.L_x_667:
[----:B--234-:R-:W-:Y:S05]  /*17200*/  BSYNC B0 ;  /* 0x0000000000007941 */ /* 0x01cfea0003800000 */
.L_x_666:
[----:B------:R-:W-:Y:S01]  /*17210*/  IADD3 R3, R75, 0x20, RZ ;  /* 0x000000204b037810 */ /* 0x000fe20007ffe0ff */
[----:B------:R2:W3:Y:S01]  /*17220*/  SHFL.IDX PT, R35, R73, 0x1, 0x181f ;  /* 0x00381f0049237f89 */ /* 0x0004e200000e0000 */
[----:B------:R-:W-:Y:S02]  /*17230*/  BSSY B0, `(.L_x_668) ;  /* 0x000001c000007945 */ /* 0x000fe40003800000 */
[----:B------:R-:W-:Y:S01]  /*17240*/  ISETP.GE.AND P0, PT, R3, R2, PT ;  /* 0x000000020300720c */ /* 0x000fe20003f06270 */
[----:B------:R2:W4:-:S12]  /*17250*/  SHFL.IDX PT, R34, R74, 0x1, 0x181f ;  /* 0x00381f004a227f89 */ /* 0x00051800000e0000 */
[----:B------:R-:W-:Y:S05]  /*17260*/  @P0 BRA `(.L_x_669) ;  /* 0x0000018000000947 */ /* 0x000fea0003800000 */
[C---:B------:R-:W-:Y:S02]  /*17270*/  IADD3 R32, R0.reuse, 0x40, RZ ;  /* 0x0000004000207810 */ /* 0x040fe40007ffe0ff */
[C---:B------:R-:W-:Y:S02]  /*17280*/  IADD3 R18, R0.reuse, 0x80, RZ ;  /* 0x0000008000127810 */ /* 0x040fe40007ffe0ff */
[----:B-1----:R-:W-:Y:S02]  /*17290*/  IADD3 R16, R0, 0xc0, RZ ;  /* 0x000000c000107810 */ /* 0x002fe40007ffe0ff */
        /* <DEDUP_REMOVED lines=21> */
.L_x_669:
[----:B------:R-:W-:Y:S05]  /*173f0*/  BSYNC B0 ;  /* 0x0000000000007941 */ /* 0x000fea0003800000 */
.L_x_668:
        /* <DEDUP_REMOVED lines=30> */
.L_x_671:
[----:B------:R-:W-:Y:S05]  /*175e0*/  BSYNC B0 ;  /* 0x0000000000007941 */ /* 0x000fea0003800000 */
.L_x_670:
        /* <DEDUP_REMOVED lines=17> */
[----:B------:R-:W-:Y:S02]  /*17700*/  @!P2 ST.E.128 [R12.64], R52 ;  /* 0x000000340c00a985 */ /* 0x000fe4000c101d08 */
[----:B------:R-:W-:-:S04]  /*17710*/  @!P1 IMAD.WIDE R8, R8, 0x2, R10 ;  /* 0x0000000208089825 */ /* 0x000fc800078e020a */
[----:B------:R-:W-:Y:S01]  /*17720*/  @!P0 IMAD.WIDE R2, R2, 0x2, R10 ;  /* 0x0000000202028825 */ /* 0x000fe200078e020a */
[----:B------:R-:W-:Y:S04]  /*17730*/  @!P1 ST.E.128 [R8.64], R36 ;  /* 0x0000002408009985 */ /* 0x000fe8000c101d08 */
[----:B------:R1:W-:Y:S02]  /*17740*/  @!P0 ST.E.128 [R2.64], R20 ;  /* 0x0000001402008985 */ /* 0x0003e4000c101d08 */
[----:B-1----:R-:W-:-:S04]  /*17750*/  IADD3 R2, R0, 0xc0, RZ ;  /* 0x000000c000027810 */ /* 0x002fc80007ffe0ff */
        /* <DEDUP_REMOVED lines=8> */
.L_x_664:
        /* <DEDUP_REMOVED lines=15> */
[----:B-----5:R1:W2:Y:S04]  /*178d0*/  LDG.E R3, [R4.64] ;  /* 0x0000000804037981 */ /* 0x0202a8000c1e1900 */
[----:B-1----:R-:W2:Y:S02]  /*178e0*/  LDG.E R4, [R4.64+0x4] ;  /* 0x0000040804047981 */ /* 0x002ea4000c1e1900 */
[----:B--2---:R-:W-:-:S02]  /*178f0*/  IADD3 R3, -R3, R4, RZ ;  /* 0x0000000403037210 */ /* 0x004fc40007ffe1ff */
.L_x_672:
        /* <DEDUP_REMOVED lines=19> */
[----:B------:R-:W-:-:S05]  /*17a30*/  IMAD R4, R215, c[0x0][0x494], R4 ;  /* 0x00012500d7047a24 */ /* 0x000fca00078e0204 */
[----:B------:R-:W-:Y:S01]  /*17a40*/  IADD3 R13, R4, R13, RZ ;  /* 0x0000000d040d7210 */ /* 0x000fe20007ffe0ff */
[----:B------:R-:W-:-:S04]  /*17a50*/  @P0 IMAD.HI.U32 R6, R8, c[0x0][0x4ec], RZ ;  /* 0x00013b0008060a27 */ /* 0x000fc800078e00ff */
[----:B------:R-:W-:Y:S01]  /*17a60*/  IMAD.WIDE.U32 R12, R216, c[0x0][0x498], R12 ;  /* 0x00012600d80c7a25 */ /* 0x000fe200078e000c */
[----:B------:R-:W-:-:S03]  /*17a70*/  @P0 SHF.R.U32.HI R7, RZ, c[0x0][0x4f0], R6 ;  /* 0x00013c00ff070a19 */ /* 0x000fc60000011606 */
[----:B------:R-:W-:Y:S01]  /*17a80*/  IMAD R6, R5, c[0x0][0x498], RZ ;  /* 0x0001260005067a24 */ /* 0x000fe200078e02ff */
[----:B------:R-:W-:Y:S01]  /*17a90*/  IADD3 R12, P0, R7, R12, RZ ;  /* 0x0000000c070c7210 */ /* 0x000fe20007f1e0ff */
[--C-:B------:R-:W-:Y:S02]  /*17aa0*/  IMAD.MOV R4, RZ, RZ, -R7.reuse ;  /* 0x000000ffff047224 */ /* 0x100fe400078e0a07 */
[----:B------:R-:W-:Y:S02]  /*17ab0*/  IMAD R6, R216, c[0x0][0x49c], R6 ;  /* 0x00012700d8067a24 */ /* 0x000fe400078e0206 */
[----:B------:R-:W-:Y:S01]  /*17ac0*/  IMAD R4, R4, c[0x0][0x4e8], R8 ;  /* 0x00013a0004047a24 */ /* 0x000fe200078e0208 */
[----:B------:R-:W-:-:S04]  /*17ad0*/  SHF.R.S32.HI R8, RZ, 0x1f, R7 ;  /* 0x0000001fff087819 */ /* 0x000fc80000011407 */
[----:B------:R-:W-:Y:S02]  /*17ae0*/  SHF.R.S32.HI R7, RZ, 0x1f, R4 ;  /* 0x0000001fff077819 */ /* 0x000fe40000011404 */
[----:B------:R-:W-:-:S03]  /*17af0*/  IADD3.X R13, R8, R13, R6, P0, !PT ;  /* 0x0000000d080d7210 */ /* 0x000fc600007fe406 */
[----:B------:R-:W-:Y:S02]  /*17b00*/  IMAD R7, R7, c[0x0][0x488], RZ ;  /* 0x0001220007077a24 */ /* 0x000fe400078e02ff */
[----:B------:R-:W-:-:S04]  /*17b10*/  IMAD.WIDE.U32 R12, R4, c[0x0][0x488], R12 ;  /* 0x00012200040c7a25 */ /* 0x000fc800078e000c */
[----:B------:R-:W-:Y:S01]  /*17b20*/  IMAD R4, R4, c[0x0][0x48c], R7 ;  /* 0x0001230004047a24 */ /* 0x000fe200078e0207 */
[----:B------:R-:W-:-:S04]  /*17b30*/  LEA R6, P0, R12, c[0x0][0x450], 0x2 ;  /* 0x000114000c067a11 */ /* 0x000fc800078010ff */
[----:B------:R-:W-:-:S04]  /*17b40*/  IADD3 R4, R13, R4, RZ ;  /* 0x000000040d047210 */ /* 0x000fc80007ffe0ff */
[----:B------:R-:W-:Y:S02]  /*17b50*/  LEA.HI.X R7, R12, c[0x0][0x454], R4, 0x2, P0 ;  /* 0x000115000c077a11 */ /* 0x000fe400000f1404 */
[----:B------:R-:W-:-:S05]  /*17b60*/  MOV R4, 0xff800000 ;  /* 0xff80000000047802 */ /* 0x000fca0000000f00 */
[----:B------:R1:W-:Y:S02]  /*17b70*/  STG.E [R6.64], R4 ;  /* 0x0000000406007986 */ /* 0x0003e4000c101908 */
.L_x_674:
[----:B------:R-:W-:Y:S05]  /*17b80*/  BSYNC B0 ;  /* 0x0000000000007941 */ /* 0x000fea0003800000 */
.L_x_673:
[----:B-1----:R-:W1:Y:S01]  /*17b90*/  S2R R7, SR_CTAID.X ;  /* 0x0000000000077919 */ /* 0x002e620000002500 */
[----:B------:R-:W-:Y:S01]  /*17ba0*/  SHF.R.S32.HI R8, RZ, 0x1f, R2 ;  /* 0x0000001fff087819 */ /* 0x000fe20000011402 */
[----:B------:R-:W-:Y:S01]  /*17bb0*/  IMAD R4, R11, c[0x0][0x3a0], RZ ;  /* 0x0000e8000b047a24 */ /* 0x000fe200078e02ff */
[----:B------:R-:W-:Y:S01]  /*17bc0*/  MOV R6, c[0x0][0x4e8] ;  /* 0x00013a0000067a02 */ /* 0x000fe20000000f00 */
[----:B------:R-:W-:Y:S01]  /*17bd0*/  IMAD R0, R0, c[0x0][0x3e8], RZ ;  /* 0x0000fa0000007a24 */ /* 0x000fe200078e02ff */
[-C--:B------:R-:W-:Y:S01]  /*17be0*/  LEA.HI R8, R8, R2.reuse, RZ, 0x3 ;  /* 0x0000000208087211 */ /* 0x080fe200078f18ff */
[----:B------:R-:W-:Y:S01]  /*17bf0*/  IMAD R4, R10, c[0x0][0x3a4], R4 ;  /* 0x0000e9000a047a24 */ /* 0x000fe200078e0204 */
[----:B------:R-:W-:Y:S01]  /*17c00*/  ISETP.NE.AND P0, PT, R6, 0x1, PT ;  /* 0x000000010600780c */ /* 0x000fe20003f05270 */
[----:B------:R-:W-:Y:S01]  /*17c10*/  IMAD.WIDE.U32 R10, R10, c[0x0][0x3a0], RZ ;  /* 0x0000e8000a0a7a25 */ /* 0x000fe200078e00ff */
[----:B------:R-:W-:Y:S01]  /*17c20*/  LOP3.LUT R9, R8, 0xfffffff8, RZ, 0xc0, !PT ;  /* 0xfffffff808097812 */ /* 0x000fe200078ec0ff */
[----:B------:R-:W-:Y:S01]  /*17c30*/  BSSY B0, `(.L_x_675) ;  /* 0x000003e000007945 */ /* 0x000fe20003800000 */
[----:B------:R-:W-:Y:S01]  /*17c40*/  SHF.R.S32.HI R8, RZ, 0x3, R8 ;  /* 0x00000003ff087819 */ /* 0x000fe20000011408 */
[----:B------:R-:W-:Y:S01]  /*17c50*/  IMAD.IADD R13, R11, 0x1, R4 ;  /* 0x000000010b0d7824 */ /* 0x000fe200078e0204 */
[----:B------:R-:W-:Y:S01]  /*17c60*/  IADD3 R11, -R9, R2, RZ ;  /* 0x00000002090b7210 */ /* 0x000fe20007ffe1ff */
[----:B------:R-:W-:-:S02]  /*17c70*/  IMAD.MOV.U32 R12, RZ, RZ, R10 ;  /* 0x000000ffff0c7224 */ /* 0x000fc400078e000a */
[----:B------:R-:W-:Y:S01]  /*17c80*/  IMAD R0, R215, c[0x0][0x3ec], R0 ;  /* 0x0000fb00d7007a24 */ /* 0x000fe200078e0200 */
[----:B------:R-:W-:Y:S01]  /*17c90*/  LEA R2, R11, R8, 0x5 ;  /* 0x000000080b027211 */ /* 0x000fe200078e28ff */
[----:B------:R-:W-:Y:S01]  /*17ca0*/  IMAD.WIDE.U32 R12, R215, c[0x0][0x3e8], R12 ;  /* 0x0000fa00d70c7a25 */ /* 0x000fe200078e000c */
[----:B------:R-:W-:-:S03]  /*17cb0*/  SHF.L.U32 R11, R11, 0x3, RZ ;  /* 0x000000030b0b7819 */ /* 0x000fc600000006ff */
[----:B------:R-:W-:Y:S01]  /*17cc0*/  IMAD R5, R5, c[0x0][0x3f0], RZ ;  /* 0x0000fc0005057a24 */ /* 0x000fe200078e02ff */
[----:B------:R-:W-:Y:S01]  /*17cd0*/  IADD3 R13, R0, R13, RZ ;  /* 0x0000000d000d7210 */ /* 0x000fe20007ffe0ff */
[C---:B-1----:R-:W-:Y:S01]  /*17ce0*/  IMAD R2, R7.reuse, 0x80, R2 ;  /* 0x0000008007027824 */ /* 0x042fe200078e0202 */
[----:B------:R-:W-:Y:S01]  /*17cf0*/  LEA R7, R7, R8, 0x7 ;  /* 0x0000000807077211 */ /* 0x000fe200078e38ff */
[----:B------:R-:W-:Y:S01]  /*17d00*/  IMAD R5, R216, c[0x0][0x3f4], R5 ;  /* 0x0000fd00d8057a24 */ /* 0x000fe200078e0205 */
[C---:B------:R-:W-:Y:S01]  /*17d10*/  IADD3 R10, R11.reuse, 0x40, RZ ;  /* 0x000000400b0a7810 */ /* 0x040fe20007ffe0ff */
[----:B------:R-:W-:Y:S01]  /*17d20*/  @P0 IMAD.HI.U32 R0, R2, c[0x0][0x4ec], RZ ;  /* 0x00013b0002000a27 */ /* 0x000fe200078e00ff */
[----:B------:R-:W-:Y:S02]  /*17d30*/  MOV R4, R2 ;  /* 0x0000000200047202 */ /* 0x000fe40000000f00 */
[----:B------:R-:W-:Y:S01]  /*17d40*/  IADD3 R9, R11, 0x80, RZ ;  /* 0x000000800b097810 */ /* 0x000fe20007ffe0ff */
[----:B------:R-:W-:Y:S01]  /*17d50*/  IMAD.WIDE.U32 R12, R216, c[0x0][0x3f0], R12 ;  /* 0x0000fc00d80c7a25 */ /* 0x000fe200078e000c */
[----:B------:R-:W-:-:S02]  /*17d60*/  @P0 SHF.R.U32.HI R4, RZ, c[0x0][0x4f0], R0 ;  /* 0x00013c00ff040a19 */ /* 0x000fc40000011600 */
[----:B------:R-:W-:Y:S02]  /*17d70*/  IADD3 R8, R11, 0xc0, RZ ;  /* 0x000000c00b087810 */ /* 0x000fe40007ffe0ff */
[--C-:B------:R-:W-:Y:S01]  /*17d80*/  SHF.R.S32.HI R6, RZ, 0x1f, R4.reuse ;  /* 0x0000001fff067819 */ /* 0x100fe20000011404 */
[----:B------:R-:W-:Y:S01]  /*17d90*/  IMAD.MOV R0, RZ, RZ, -R4 ;  /* 0x000000ffff007224 */ /* 0x000fe200078e0a04 */
[----:B------:R-:W-:-:S03]  /*17da0*/  IADD3 R13, R13, R5, RZ ;  /* 0x000000050d0d7210 */ /* 0x000fc60007ffe0ff */
[----:B------:R-:W-:Y:S02]  /*17db0*/  IMAD R6, R6, c[0x0][0x3e0], RZ ;  /* 0x0000f80006067a24 */ /* 0x000fe400078e02ff */
[----:B------:R-:W-:Y:S02]  /*17dc0*/  IMAD R0, R0, c[0x0][0x4e8], R2 ;  /* 0x00013a0000007a24 */ /* 0x000fe400078e0202 */
[----:B------:R-:W-:-:S03]  /*17dd0*/  IMAD.WIDE.U32 R12, R4, c[0x0][0x3e0], R12 ;  /* 0x0000f800040c7a25 */ /* 0x000fc600078e000c */
[----:B------:R-:W-:Y:S01]  /*17de0*/  SHF.R.S32.HI R2, RZ, 0x1f, R0 ;  /* 0x0000001fff027819 */ /* 0x000fe20000011400 */
[----:B------:R-:W-:-:S04]  /*17df0*/  IMAD R6, R4, c[0x0][0x3e4], R6 ;  /* 0x0000f90004067a24 */ /* 0x000fc800078e0206 */
[----:B------:R-:W-:Y:S01]  /*17e00*/  IMAD R2, R2, c[0x0][0x3d8], RZ ;  /* 0x0000f60002027a24 */ /* 0x000fe200078e02ff */
[----:B------:R-:W-:Y:S01]  /*17e10*/  IADD3 R13, R13, R6, RZ ;  /* 0x000000060d0d7210 */ /* 0x000fe20007ffe0ff */
[----:B-----5:R-:W-:Y:S02]  /*17e20*/  IMAD R6, R3, c[0x0][0x4e8], RZ ;  /* 0x00013a0003067a24 */ /* 0x020fe400078e02ff */
        /* <DEDUP_REMOVED lines=30> */
.L_x_676:
[----:B------:R-:W-:Y:S05]  /*18010*/  BSYNC B0 ;  /* 0x0000000000007941 */ /* 0x000fea0003800000 */
.L_x_675:
[----:B------:R-:W-:Y:S01]  /*18020*/  IADD3 R3, R7, 0x20, RZ ;  /* 0x0000002007037810 */ /* 0x000fe20007ffe0ff */
[----:B--2---:R2:W4:Y:S01]  /*18030*/  SHFL.IDX PT, R13, R0, 0x1, 0x181f ;  /* 0x00381f00000d7f89 */ /* 0x00452200000e0000 */
        /* <DEDUP_REMOVED lines=25> */
.L_x_678:
[----:B------:R-:W-:Y:S05]  /*181d0*/  BSYNC B0 ;  /* 0x0000000000007941 */ /* 0x000fea0003800000 */
.L_x_677:
[----:B------:R-:W-:Y:S01]  /*181e0*/  IADD3 R3, R7, 0x40, RZ ;  /* 0x0000004007037810 */ /* 0x000fe20007ffe0ff */
[----:B-1--4-:R1:W4:Y:S01]  /*181f0*/  SHFL.IDX PT, R13, R0, 0x2, 0x181f ;  /* 0x00581f00000d7f89 */ /* 0x01232200000e0000 */
        /* <DEDUP_REMOVED lines=25> */
.L_x_680:
[----:B------:R-:W-:Y:S05]  /*18390*/  BSYNC B0 ;  /* 0x0000000000007941 */ /* 0x000fea0003800000 */
.L_x_679:
        /* <DEDUP_REMOVED lines=15> */
[----:B------:R1:W-:Y:S02]  /*18490*/  @!P2 ST.E.128 [R6.64], RZ ;  /* 0x000000ff0600a985 */ /* 0x0003e4000c101d08 */
[----:B---3--:R-:W-:-:S04]  /*184a0*/  @!P1 IMAD.WIDE R4, R4, 0x2, R2 ;  /* 0x0000000204049825 */ /* 0x008fc800078e0202 */
        /* <DEDUP_REMOVED lines=11> */
.L_x_681:
        /* <DEDUP_REMOVED lines=10> */
.L_x_3066:


//--------------------- .text._ZN7cutlass13device_kernelIN5flash19enable_sm80_to_sm89INS1_16FlashAttnFwdSm80INS1_25CollectiveMainloopFwdSm80ILi8ELi1ELb0EN4cute5tupleIJNS5_1CILi128EEENS7_ILi96EEENS7_ILi256EEEEEELi256ENS_10bfloat16_tEfNS_4arch4Sm80ELb0ELb0ELb1ELb0ELb0ELb0ELb1ELb0EEENS1_21CollectiveEpilogueFwdINS6_IJS8_SA_S9_EEENS6_IJNS7_ILi1EEESI_SI_EEESC_SE_Li256ELb0ELb1ELb0ELb0EEENS1_19SingleTileSchedulerILb0ELb0ELb1ELi128EEEEEEEEEvNT_6ParamsE --------------------------
	.section	.text._ZN7cutlass13device_kernelIN5flash19enable_sm80_to_sm89INS1_16FlashAttnFwdSm80INS1_25CollectiveMainloopFwdSm80ILi8ELi1ELb0EN4cute5tupleIJNS5_1CILi128EEENS7_ILi96EEENS7_ILi256EEEEEELi256ENS_10bfloat16_tEfNS_4arch4Sm80ELb0ELb0ELb1ELb0ELb0ELb0ELb1ELb0EEENS1_21CollectiveEpilogueFwdINS6_IJS8_SA_S9_EEENS6_IJNS7_ILi1EEESI_SI_EEESC_SE_Li256ELb0ELb1ELb0ELb0EEENS1_19SingleTileSchedulerILb0ELb0ELb1ELi128EEEEEEEEEvNT_6ParamsE,"ax",@progbits
	.sectioninfo	@"SHI_REGISTERS=255"
	.align	128
.text._ZN7cutlass13device_kernelIN5flash19enable_sm80_to_sm89INS1_16FlashAttnFwdSm80INS1_25CollectiveMainloopFwdSm80ILi8ELi1ELb0EN4cute5tupleIJNS5_1CILi128EEENS7_ILi96EEENS7_ILi256EEEEEELi256ENS_10bfloat16_tEfNS_4arch4Sm80ELb0ELb0ELb1ELb0ELb0ELb0ELb1ELb0EEENS1_21CollectiveEpilogueFwdINS6_IJS8_SA_S9_EEENS6_IJNS7_ILi1EEESI_SI_EEESC_SE_Li256ELb0ELb1ELb0ELb0EEENS1_19SingleTileSchedulerILb0ELb0ELb1ELi128EEEEEEEEEvNT_6ParamsE:
        .type           _ZN7cutlass13device_kernelIN5flash19enable_sm80_to_sm89INS1_16FlashAttnFwdSm80INS1_25CollectiveMainloopFwdSm80ILi8ELi1ELb0EN4cute5tupleIJNS5_1CILi128EEENS7_ILi96EEENS7_ILi256EEEEEELi256ENS_10bfloat16_tEfNS_4arch4Sm80ELb0ELb0ELb1ELb0ELb0ELb0ELb1ELb0EEENS1_21CollectiveEpilogueFwdINS6_IJS8_SA_S9_EEENS6_IJNS7_ILi1EEESI_SI_EEESC_SE_Li256ELb0ELb1ELb0ELb0EEENS1_19SingleTileSchedulerILb0ELb0ELb1ELi128EEEEEEEEEvNT_6ParamsE,@function
        .size           _ZN7cutlass13device_kernelIN5flash19enable_sm80_to_sm89INS1_16FlashAttnFwdSm80INS1_25CollectiveMainloopFwdSm80ILi8ELi1ELb0EN4cute5tupleIJNS5_1CILi128EEENS7_ILi96EEENS7_ILi256EEEEEELi256ENS_10bfloat16_tEfNS_4arch4Sm80ELb0ELb0ELb1ELb0ELb0ELb0ELb1ELb0EEENS1_21CollectiveEpilogueFwdINS6_IJS8_SA_S9_EEENS6_IJNS7_ILi1EEESI_SI_EEESC_SE_Li256ELb0ELb1ELb0ELb0EEENS1_19SingleTileSchedulerILb0ELb0ELb1ELi128EEEEEEEEEvNT_6ParamsE,(.L_x_3067 - _ZN7cutlass13device_kernelIN5flash19enable_sm80_to_sm89INS1_16FlashAttnFwdSm80INS1_25CollectiveMainloopFwdSm80ILi8ELi1ELb0EN4cute5tupleIJNS5_1CILi128EEENS7_ILi96EEENS7_ILi256EEEEEELi256ENS_10bfloat16_tEfNS_4arch4Sm80ELb0ELb0ELb1ELb0ELb0ELb0ELb1ELb0EEENS1_21CollectiveEpilogueFwdINS6_IJS8_SA_S9_EEENS6_IJNS7_ILi1EEESI_SI_EEESC_SE_Li256ELb0ELb1ELb0ELb0EEENS1_19SingleTileSchedulerILb0ELb0ELb1ELi128EEEEEEEEEvNT_6ParamsE)
        .other          _ZN7cutlass13device_kernelIN5flash19enable_sm80_to_sm89INS1_16FlashAttnFwdSm80INS1_25CollectiveMainloopFwdSm80ILi8ELi1ELb0EN4cute5tupleIJNS5_1CILi128EEENS7_ILi96EEENS7_ILi256EEEEEELi256ENS_10bfloat16_tEfNS_4arch4Sm80ELb0ELb0ELb1ELb0ELb0ELb0ELb1ELb0EEENS1_21CollectiveEpilogueFwdINS6_IJS8_SA_S9_EEENS6_IJNS7_ILi1EEESI_SI_EEESC_SE_Li256ELb0ELb1ELb0ELb0EEENS1_19SingleTileSchedulerILb0ELb0ELb1ELi128EEEEEEEEEvNT_6ParamsE,@"STO_CUDA_ENTRY STV_DEFAULT"
_ZN7cutlass13device_kernelIN5flash19enable_sm80_to_sm89INS1_16FlashAttnFwdSm80INS1_25CollectiveMainloopFwdSm80ILi8ELi1ELb0EN4cute5tupleIJNS5_1CILi128EEENS7_ILi96EEENS7_ILi256EEEEEELi256ENS_10bfloat16_tEfNS_4arch4Sm80ELb0ELb0ELb1ELb0ELb0ELb0ELb1ELb0EEENS1_21CollectiveEpilogueFwdINS6_IJS8_SA_S9_EEENS6_IJNS7_ILi1EEESI_SI_EEESC_SE_Li256ELb0ELb1ELb0ELb0EEENS1_19SingleTileSchedulerILb0ELb0ELb1ELi128EEEEEEEEEvNT_6ParamsE:
        /* <DEDUP_REMOVED lines=15> */
[----:B------:R-:W-:Y:S01]  /*00f0*/  IMAD.MOV.U32 R126, RZ, RZ, c[0x0][0x1e0] ;  /* 0x00007800ff7e7624 */ /* 0x000fe200078e00ff */
[----:B------:R-:W-:Y:S01]  /*0100*/  ISETP.NE.AND P0, PT, R16, 0x1, PT ;  /* 0x000000011000780c */ /* 0x000fe20003f05270 */
[----:B------:R-:W-:Y:S01]  /*0110*/  IMAD R5, R24, c[0x0][0x1c0], RZ ;  /* 0x0000700018057a24 */ /* 0x000fe200078e02ff */
[----:B------:R-:W4:Y:S01]  /*0120*/  S2R R27, SR_CTAID.Y ;  /* 0x00000000001b7919 */ /* 0x000f220000002600 */
[----:B------:R-:W-:Y:S01]  /*0130*/  IMAD R16, R16, c[0x0][0x168], RZ ;  /* 0x00005a0010107a24 */ /* 0x000fe200078e02ff */
[----:B------:R-:W-:Y:S01]  /*0140*/  IADD3 R15, R132, 0x5f, RZ ;  /* 0x0000005f840f7810 */ /* 0x000fe20007ffe0ff */
[----:B------:R-:W-:Y:S01]  /*0150*/  IMAD.MOV.U32 R127, RZ, RZ, c[0x0][0x1e4] ;  /* 0x00007900ff7f7624 */ /* 0x000fe200078e00ff */
[----:B------:R-:W5:Y:S01]  /*0160*/  S2R R8, SR_CTAID.X ;  /* 0x0000000000087919 */ /* 0x000f620000002500 */
[----:B------:R-:W-:Y:S01]  /*0170*/  IMAD.MOV.U32 R37, RZ, RZ, 0x40 ;  /* 0x00000040ff257424 */ /* 0x000fe200078e00ff */
[----:B---3--:R-:W-:-:S04]  /*0180*/  SHF.R.S32.HI R23, RZ, 0x1f, R26 ;  /* 0x0000001fff177819 */ /* 0x008fc8000001141a */
[----:B-1----:R-:W-:Y:S01]  /*0190*/  LEA.HI R2, R23, R26, RZ, 0x3 ;  /* 0x0000001a17027211 */ /* 0x002fe200078f18ff */
[C---:B----4-:R-:W-:Y:S01]  /*01a0*/  IMAD.WIDE.U32 R6, R27.reuse, c[0x0][0x1b8], RZ ;  /* 0x00006e001b067a25 */ /* 0x050fe200078e00ff */
[----:B------:R-:W-:Y:S02]  /*01b0*/  SHF.R.S32.HI R28, RZ, 0x1f, R27 ;  /* 0x0000001fff1c7819 */ /* 0x000fe4000001141b */
[----:B------:R-:W-:Y:S02]  /*01c0*/  LOP3.LUT R0, R2, 0xfffffff8, RZ, 0xc0, !PT ;  /* 0xfffffff802007812 */ /* 0x000fe400078ec0ff */
[----:B------:R-:W-:Y:S01]  /*01d0*/  SHF.R.S32.HI R20, RZ, 0x3, R2 ;  /* 0x00000003ff147819 */ /* 0x000fe20000011402 */
[----:B------:R-:W-:Y:S02]  /*01e0*/  IMAD R2, R28, c[0x0][0x1b8], RZ ;  /* 0x00006e001c027a24 */ /* 0x000fe400078e02ff */
[----:B------:R-:W-:Y:S01]  /*01f0*/  IMAD.IADD R36, R26, 0x1, -R0 ;  /* 0x000000011a247824 */ /* 0x000fe200078e0a00 */
[----:B------:R-:W-:Y:S01]  /*0200*/  SHF.R.S32.HI R25, RZ, 0x1f, R20 ;  /* 0x0000001fff197819 */ /* 0x000fe20000011414 */
[----:B------:R-:W-:-:S02]  /*0210*/  IMAD R2, R27, c[0x0][0x1bc], R2 ;  /* 0x00006f001b027a24 */ /* 0x000fc400078e0202 */
[----:B------:R-:W-:Y:S02]  /*0220*/  IMAD R0, R36, 0x20, R20 ;  /* 0x0000002024007824 */ /* 0x000fe400078e0214 */
[----:B------:R-:W-:Y:S02]  /*0230*/  IMAD.IADD R3, R7, 0x1, R2 ;  /* 0x0000000107037824 */ /* 0x000fe400078e0202 */
[----:B-----5:R-:W-:Y:S02]  /*0240*/  IMAD R9, R8, 0x80, R0 ;  /* 0x0000008008097824 */ /* 0x020fe400078e0200 */
[----:B------:R-:W-:Y:S02]  /*0250*/  IMAD.MOV.U32 R2, RZ, RZ, R6 ;  /* 0x000000ffff027224 */ /* 0x000fe400078e0006 */
[----:B------:R-:W-:Y:S01]  /*0260*/  @P0 IMAD.HI.U32 R4, R9, c[0x0][0x2c8], RZ ;  /* 0x0000b20009040a27 */ /* 0x000fe200078e00ff */
[----:B------:R-:W-:Y:S03]  /*0270*/  STL [R1+0x48], R9 ;  /* 0x0000480901007387 */ /* 0x000fe60000100800 */
[----:B------:R-:W-:Y:S01]  /*0280*/  IMAD.MOV.U32 R0, RZ, RZ, R9 ;  /* 0x000000ffff007224 */ /* 0x000fe200078e0009 */
[----:B------:R-:W-:Y:S01]  /*0290*/  @P0 SHF.R.U32.HI R0, RZ, c[0x0][0x2cc], R4 ;  /* 0x0000b300ff000a19 */ /* 0x000fe20000011604 */
[----:B------:R-:W-:-:S02]  /*02a0*/  IMAD R4, R22, c[0x0][0x1c4], R5 ;  /* 0x0000710016047a24 */ /* 0x000fc400078e0205 */
[----:B------:R-:W-:Y:S01]  /*02b0*/  IMAD.WIDE.U32 R2, R22, c[0x0][0x1c0], R2 ;  /* 0x0000700016027a25 */ /* 0x000fe200078e0002 */
[----:B------:R-:W-:-:S03]  /*02c0*/  SHF.R.S32.HI R5, RZ, 0x1f, R0 ;  /* 0x0000001fff057819 */ /* 0x000fc60000011400 */
[----:B------:R-:W-:Y:S02]  /*02d0*/  IMAD.IADD R3, R3, 0x1, R4 ;  /* 0x0000000103037824 */ /* 0x000fe400078e0204 */
[----:B------:R-:W-:Y:S02]  /*02e0*/  IMAD.MOV R4, RZ, RZ, -R0 ;  /* 0x000000ffff047224 */ /* 0x000fe400078e0a00 */
[----:B------:R-:W-:Y:S02]  /*02f0*/  IMAD R5, R5, c[0x0][0x1b0], RZ ;  /* 0x00006c0005057a24 */ /* 0x000fe400078e02ff */
[----:B------:R-:W-:Y:S02]  /*0300*/  IMAD R4, R4, c[0x0][0x2c4], R9 ;  /* 0x0000b10004047a24 */ /* 0x000fe400078e0209 */
[----:B------:R-:W-:-:S04]  /*0310*/  IMAD.WIDE.U32 R2, R0, c[0x0][0x1b0], R2 ;  /* 0x00006c0000027a25 */ /* 0x000fc800078e0002 */
[----:B------:R-:W-:Y:S01]  /*0320*/  IMAD R0, R0, c[0x0][0x1b4], R5 ;  /* 0x00006d0000007a24 */ /* 0x000fe200078e0205 */
[----:B------:R-:W-:Y:S01]  /*0330*/  SHF.R.S32.HI R5, RZ, 0x1f, R4 ;  /* 0x0000001fff057819 */ /* 0x000fe20000011404 */
[----:B------:R-:W-:Y:S02]  /*0340*/  IMAD.SHL.U32 R6, R20, 0x40, RZ ;  /* 0x0000004014067824 */ /* 0x000fe400078e00ff */
[----:B------:R-:W-:Y:S02]  /*0350*/  IMAD.IADD R3, R3, 0x1, R0 ;  /* 0x0000000103037824 */ /* 0x000fe400078e0200 */
[----:B------:R-:W-:Y:S02]  /*0360*/  IMAD R0, R5, c[0x0][0x1a8], RZ ;  /* 0x00006a0005007a24 */ /* 0x000fe400078e02ff */
[----:B------:R-:W-:-:S04]  /*0370*/  IMAD.WIDE.U32 R2, R4, c[0x0][0x1a8], R2 ;  /* 0x00006a0004027a25 */ /* 0x000fc800078e0002 */
[----:B------:R-:W-:Y:S01]  /*0380*/  IMAD R5, R4, c[0x0][0x1ac], R0 ;  /* 0x00006b0004057a24 */ /* 0x000fe200078e0200 */
[----:B------:R-:W-:Y:S01]  /*0390*/  LEA R17, P0, R2, c[0x0][0x160], 0x1 ;  /* 0x0000580002117a11 */ /* 0x000fe200078008ff */
[----:B------:R-:W-:Y:S01]  /*03a0*/  IMAD.SHL.U32 R30, R36, 0x8, RZ ;  /* 0x00000008241e7824 */ /* 0x000fe200078e00ff */
[----:B------:R-:W-:Y:S01]  /*03b0*/  LOP3.LUT R0, R6, 0x1c0, RZ, 0xc0, !PT ;  /* 0x000001c006007812 */ /* 0x000fe200078ec0ff */
[----:B------:R-:W-:Y:S02]  /*03c0*/  IMAD.IADD R3, R3, 0x1, R5 ;  /* 0x0000000103037824 */ /* 0x000fe400078e0205 */
[----:B------:R-:W-:Y:S01]  /*03d0*/  IMAD R19, R8, 0x80, R20 ;  /* 0x0000008008137824 */ /* 0x000fe200078e0214 */
[----:B------:R-:W-:Y:S01]  /*03e0*/  LOP3.LUT R4, R0, 0x38, R30, 0xf8, !PT ;  /* 0x0000003800047812 */ /* 0x000fe200078ef81e */
[----:B------:R-:W-:Y:S01]  /*03f0*/  SHFL.IDX PT, R6, R17, 0x1, 0x181f ;  /* 0x00381f0011067f89 */ /* 0x000fe200000e0000 */
[----:B------:R-:W-:Y:S02]  /*0400*/  LEA.HI.X R18, R2, c[0x0][0x164], R3, 0x1, P0 ;  /* 0x0000590002127a11 */ /* 0x000fe400000f0c03 */
[----:B------:R-:W-:Y:S01]  /*0410*/  SHF.R.U32.HI R0, RZ, 0x3, R0 ;  /* 0x00000003ff007819 */ /* 0x000fe20000011600 */
[----:B------:R-:W1:Y:S01]  /*0420*/  SHFL.IDX PT, R2, R17, RZ, 0x181f ;  /* 0x00181fff11027589 */ /* 0x000e6200000e0000 */
[----:B------:R-:W-:-:S02]  /*0430*/  ISETP.GE.AND P0, PT, R19, R16, PT ;  /* 0x000000101300720c */ /* 0x000fc40003f06270 */
[----:B------:R-:W-:Y:S01]  /*0440*/  LOP3.LUT R0, R4, R0, RZ, 0x3c, !PT ;  /* 0x0000000004007212 */ /* 0x000fe200078e3cff */
[----:B------:R-:W3:Y:S01]  /*0450*/  SHFL.IDX PT, R3, R18, RZ, 0x181f ;  /* 0x00181fff12037589 */ /* 0x000ee200000e0000 */
[----:B------:R-:W-:Y:S02]  /*0460*/  LEA.HI R4, R23, R26, RZ, 0x6 ;  /* 0x0000001a17047211 */ /* 0x000fe400078f30ff */
[----:B------:R-:W-:Y:S01]  /*0470*/  IADD3 R5, R19, 0x20, RZ ;  /* 0x0000002013057810 */ /* 0x000fe20007ffe0ff */
[----:B------:R-:W4:Y:S01]  /*0480*/  SHFL.IDX PT, R7, R18, 0x1, 0x181f ;  /* 0x00381f0012077f89 */ /* 0x000f2200000e0000 */
[----:B------:R-:W-:Y:S01]  /*0490*/  IADD3 R33, R30, 0x40, RZ ;  /* 0x000000401e217810 */ /* 0x000fe20007ffe0ff */
[----:B------:R-:W-:Y:S01]  /*04a0*/  IMAD.SHL.U32 R4, R4, 0x8, RZ ;  /* 0x0000000804047824 */ /* 0x000fe200078e00ff */
[C---:B------:R-:W-:Y:S01]  /*04b0*/  IADD3 R32, R30.reuse, 0x80, RZ ;  /* 0x000000801e207810 */ /* 0x040fe20007ffe0ff */
[----:B------:R-:W-:Y:S01]  /*04c0*/  STL [R1+0x3c], R19 ;  /* 0x00003c1301007387 */ /* 0x000fe20000100800 */
[----:B------:R-:W-:-:S02]  /*04d0*/  IADD3 R29, R30, 0xc0, RZ ;  /* 0x000000c01e1d7810 */ /* 0x000fc40007ffe0ff */
[----:B------:R-:W-:Y:S02]  /*04e0*/  LOP3.LUT R128, R0, 0xfffffe00, R4, 0xf8, !PT ;  /* 0xfffffe0000807812 */ /* 0x000fe400078ef804 */
[----:B------:R-:W-:Y:S02]  /*04f0*/  ISETP.GE.AND P2, PT, R5, R16, PT ;  /* 0x000000100500720c */ /* 0x000fe40003f46270 */
[----:B------:R-:W-:Y:S01]  /*0500*/  @!P0 SHF.R.S32.HI R0, RZ, 0x1f, R33 ;  /* 0x0000001fff008819 */ /* 0x000fe20000011421 */
[----:B------:R-:W-:Y:S01]  /*0510*/  STL [R1+0x38], R128 ;  /* 0x0000388001007387 */ /* 0x000fe20000100800 */
[----:B------:R-:W-:Y:S02]  /*0520*/  @!P0 SHF.R.S32.HI R8, RZ, 0x1f, R32 ;  /* 0x0000001fff088819 */ /* 0x000fe40000011420 */
[----:B------:R-:W-:Y:S02]  /*0530*/  @!P0 SHF.R.S32.HI R5, RZ, 0x1f, R29 ;  /* 0x0000001fff058819 */ /* 0x000fe4000001141d */
[----:B------:R-:W-:-:S02]  /*0540*/  SHF.R.S32.HI R31, RZ, 0x1f, R30 ;  /* 0x0000001fff1f7819 */ /* 0x000fc4000001141e */
[----:B-1----:R-:W-:Y:S02]  /*0550*/  @!P0 LEA R4, P1, R30, R2, 0x1 ;  /* 0x000000021e048211 */ /* 0x002fe400078208ff */
[----:B------:R-:W-:Y:S01]  /*0560*/  @!P0 LEA.HI R10, R0, R33, RZ, 0x3 ;  /* 0x00000021000a8211 */ /* 0x000fe200078f18ff */
[----:B------:R-:W-:Y:S01]  /*0570*/  STL.64 [R1+0x18], R30 ;  /* 0x0000181e01007387 */ /* 0x000fe20000100a00 */
[----:B------:R-:W-:Y:S02]  /*0580*/  @!P0 LEA.HI R8, R8, R32, RZ, 0x3 ;  /* 0x0000002008088211 */ /* 0x000fe400078f18ff */
[C---:B------:R-:W-:Y:S01]  /*0590*/  ISETP.GE.AND P3, PT, R30.reuse, c[0x0][0x198], PT ;  /* 0x000066001e007a0c */ /* 0x040fe20003f66270 */
[----:B------:R-:W-:Y:S01]  /*05a0*/  STL [R1+0xc], R33 ;  /* 0x00000c2101007387 */ /* 0x000fe20000100800 */
[----:B------:R-:W-:Y:S02]  /*05b0*/  @!P0 LEA.HI R0, R5, R29, RZ, 0x3 ;  /* 0x0000001d05008211 */ /* 0x000fe400078f18ff */
[----:B---3--:R-:W-:Y:S01]  /*05c0*/  @!P0 LEA.HI.X R5, R30, R3, R31, 0x1, P1 ;  /* 0x000000031e058211 */ /* 0x008fe200008f0c1f */
[----:B------:R-:W-:Y:S01]  /*05d0*/  STL [R1+0x2c], R32 ;  /* 0x00002c2001007387 */ /* 0x000fe20000100800 */
[----:B------:R-:W-:-:S02]  /*05e0*/  @!P0 LOP3.LUT R8, R8, 0xfffffff8, RZ, 0xc0, !PT ;  /* 0xfffffff808088812 */ /* 0x000fc400078ec0ff */
[----:B------:R-:W-:Y:S01]  /*05f0*/  ISETP.GE.AND P1, PT, R33, c[0x0][0x198], PT ;  /* 0x0000660021007a0c */ /* 0x000fe20003f26270 */
[----:B------:R-:W-:Y:S01]  /*0600*/  STL [R1+0x28], R29 ;  /* 0x0000281d01007387 */ /* 0x000fe20000100800 */
[----:B------:R-:W-:Y:S01]  /*0610*/  ISETP.GE.AND P5, PT, R32, c[0x0][0x198], PT ;  /* 0x0000660020007a0c */ /* 0x000fe20003fa6270 */
[--C-:B------:R-:W-:Y:S01]  /*0620*/  @!P0 IMAD.WIDE R12, R8, 0x2, R2.reuse ;  /* 0x00000002080c8825 */ /* 0x100fe200078e0202 */
[----:B------:R-:W-:Y:S02]  /*0630*/  @!P0 LOP3.LUT R10, R10, 0xfffffff8, RZ, 0xc0, !PT ;  /* 0xfffffff80a0a8812 */ /* 0x000fe400078ec0ff */
[----:B------:R-:W-:Y:S01]  /*0640*/  @!P0 LOP3.LUT R9, R0, 0xfffffff8, RZ, 0xc0, !PT ;  /* 0xfffffff800098812 */ /* 0x000fe200078ec0ff */
[----:B------:R-:W-:Y:S01]  /*0650*/  @!P0 IMAD.SHL.U32 R0, R128, 0x2, RZ ;  /* 0x0000000280008824 */ /* 0x000fe200078e00ff */
[----:B------:R-:W-:Y:S01]  /*0660*/  ISETP.GE.AND P4, PT, R29, c[0x0][0x198], PT ;  /* 0x000066001d007a0c */ /* 0x000fe20003f86270 */
[----:B------:R-:W-:-:S03]  /*0670*/  @!P0 IMAD.WIDE R10, R10, 0x2, R2 ;  /* 0x000000020a0a8825 */ /* 0x000fc600078e0202 */
[----:B------:R1:W-:Y:S01]  /*0680*/  @!P0 LDGSTS.E.BYPASS.LTC128B.128 [R0+0x18100], [R4.64], !P3 ;  /* 0x1810000004008fae */ /* 0x0003e2000d901d48 */
[----:B------:R-:W-:-:S03]  /*0690*/  @!P0 IMAD.WIDE R8, R9, 0x2, R2 ;  /* 0x0000000209088825 */ /* 0x000fc600078e0202 */
[----:B------:R3:W-:Y:S01]  /*06a0*/  @!P0 LDGSTS.E.BYPASS.LTC128B.128 [R0+0x1c100], [R10.64], !P1 ;  /* 0x1c1000000a008fae */ /* 0x0007e2000c901d48 */
[----:B------:R-:W-:-:S03]  /*06b0*/  IMAD R2, R25, c[0x0][0x1e0], RZ ;  /* 0x0000780019027a24 */ /* 0x000fc600078e02ff */
[----:B------:R5:W-:Y:S04]  /*06c0*/  @!P0 LDGSTS.E.BYPASS.LTC128B.128 [R0+0x20100], [R12.64], !P5 ;  /* 0x201000000c008fae */ /* 0x000be8000e901d48 */
[----:B------:R4:W-:Y:S01]  /*06d0*/  @!P0 LDGSTS.E.BYPASS.LTC128B.128 [R0+0x24100], [R8.64], !P4 ;  /* 0x2410000008008fae */ /* 0x0009e2000e101d48 */
[C---:B-1----:R-:W-:Y:S01]  /*06e0*/  IMAD R4, R20.reuse, c[0x0][0x1e4], R2 ;  /* 0x0000790014047a24 */ /* 0x042fe200078e0202 */
[----:B------:R-:W-:Y:S01]  /*06f0*/  @!P2 SHF.R.S32.HI R5, RZ, 0x1f, R33 ;  /* 0x0000001fff05a819 */ /* 0x000fe20000011421 */
[----:B------:R-:W-:Y:S01]  /*0700*/  IMAD.WIDE.U32 R2, R20, c[0x0][0x1e0], R30 ;  /* 0x0000780014027a25 */ /* 0x000fe200078e001e */
[----:B---3--:R-:W-:-:S03]  /*0710*/  @!P2 SHF.R.S32.HI R11, RZ, 0x1f, R29 ;  /* 0x0000001fff0ba819 */ /* 0x008fc6000001141d */
[----:B------:R-:W-:Y:S02]  /*0720*/  IMAD.IADD R3, R3, 0x1, R4 ;  /* 0x0000000103037824 */ /* 0x000fe400078e0204 */
[----:B------:R-:W1:Y:S01]  /*0730*/  SHFL.IDX PT, R4, R17, 0x2, 0x181f ;  /* 0x00581f0011047f89 */ /* 0x000e6200000e0000 */
[----:B-----5:R-:W-:Y:S01]  /*0740*/  @!P2 LEA.HI R12, R5, R33, RZ, 0x3 ;  /* 0x00000021050ca211 */ /* 0x020fe200078f18ff */
[----:B------:R-:W-:Y:S01]  /*0750*/  IMAD.WIDE.U32 R2, R27, c[0x0][0x1e8], R2 ;  /* 0x00007a001b027a25 */ /* 0x000fe200078e0002 */
[----:B----4-:R-:W-:Y:S01]  /*0760*/  IADD3 R0, R19, 0x40, RZ ;  /* 0x0000004013007810 */ /* 0x010fe20007ffe0ff */
[----:B------:R-:W3:Y:S01]  /*0770*/  SHFL.IDX PT, R5, R18, 0x2, 0x181f ;  /* 0x00581f0012057f89 */ /* 0x000ee200000e0000 */
[----:B------:R-:W-:Y:S02]  /*0780*/  @!P2 LEA R8, P0, R30, R6, 0x1 ;  /* 0x000000061e08a211 */ /* 0x000fe400078008ff */
[----:B------:R-:W-:Y:S02]  /*0790*/  ISETP.GE.AND P1, PT, R0, R16, PT ;  /* 0x000000100000720c */ /* 0x000fe40003f26270 */
[----:B------:R-:W-:-:S02]  /*07a0*/  @!P2 SHF.R.S32.HI R0, RZ, 0x1f, R32 ;  /* 0x0000001fff00a819 */ /* 0x000fc40000011420 */
[----:B------:R-:W-:Y:S02]  /*07b0*/  @!P2 LEA.HI.X R9, R30, R7, R31, 0x1, P0 ;  /* 0x000000071e09a211 */ /* 0x000fe400000f0c1f */
[----:B------:R-:W-:Y:S02]  /*07c0*/  @!P2 LEA.HI R10, R0, R32, RZ, 0x3 ;  /* 0x00000020000aa211 */ /* 0x000fe400078f18ff */
[----:B------:R-:W-:Y:S02]  /*07d0*/  @!P2 LEA.HI R0, R11, R29, RZ, 0x3 ;  /* 0x0000001d0b00a211 */ /* 0x000fe400078f18ff */
[----:B------:R-:W-:Y:S02]  /*07e0*/  ISETP.GE.AND P0, PT, R33, c[0x0][0x198], PT ;  /* 0x0000660021007a0c */ /* 0x000fe40003f06270 */
[----:B------:R-:W-:Y:S02]  /*07f0*/  @!P2 LOP3.LUT R12, R12, 0xfffffff8, RZ, 0xc0, !PT ;  /* 0xfffffff80c0ca812 */ /* 0x000fe400078ec0ff */
[----:B------:R-:W-:-:S02]  /*0800*/  @!P2 LOP3.LUT R10, R10, 0xfffffff8, RZ, 0xc0, !PT ;  /* 0xfffffff80a0aa812 */ /* 0x000fc400078ec0ff */
[----:B------:R-:W-:Y:S01]  /*0810*/  @!P2 LOP3.LUT R14, R0, 0xfffffff8, RZ, 0xc0, !PT ;  /* 0xfffffff8000ea812 */ /* 0x000fe200078ec0ff */
[----:B------:R-:W-:Y:S02]  /*0820*/  @!P2 IMAD.SHL.U32 R0, R128, 0x2, RZ ;  /* 0x000000028000a824 */ /* 0x000fe400078e00ff */
[----:B------:R-:W-:-:S03]  /*0830*/  @!P2 IMAD.WIDE R12, R12, 0x2, R6 ;  /* 0x000000020c0ca825 */ /* 0x000fc600078e0206 */
[----:B------:R4:W-:Y:S01]  /*0840*/  @!P2 LDGSTS.E.BYPASS.LTC128B.128 [R0+0x19100], [R8.64], !P3 ;  /* 0x191000000800afae */ /* 0x0009e2000d901d48 */
[----:B------:R-:W-:-:S03]  /*0850*/  @!P2 IMAD.WIDE R10, R10, 0x2, R6 ;  /* 0x000000020a0aa825 */ /* 0x000fc600078e0206 */
[----:B------:R5:W-:Y:S01]  /*0860*/  @!P2 LDGSTS.E.BYPASS.LTC128B.128 [R0+0x1d100], [R12.64], !P0 ;  /* 0x1d1000000c00afae */ /* 0x000be2000c101d48 */
[----:B------:R-:W-:-:S03]  /*0870*/  @!P2 IMAD.WIDE R6, R14, 0x2, R6 ;  /* 0x000000020e06a825 */ /* 0x000fc600078e0206 */
[----:B------:R1:W-:Y:S01]  /*0880*/  @!P2 LDGSTS.E.BYPASS.LTC128B.128 [R0+0x21100], [R10.64], !P5 ;  /* 0x211000000a00afae */ /* 0x0003e2000e901d48 */
[----:B------:R-:W-:-:S03]  /*0890*/  IMAD.HI R14, R15, 0x2aaaaaab, RZ ;  /* 0x2aaaaaab0f0e7827 */ /* 0x000fc600078e02ff */
[----:B------:R5:W-:Y:S01]  /*08a0*/  @!P2 LDGSTS.E.BYPASS.LTC128B.128 [R0+0x25100], [R6.64], !P4 ;  /* 0x251000000600afae */ /* 0x000be2000e101d48 */
[----:B------:R-:W-:Y:S01]  /*08b0*/  IMAD R15, R28, c[0x0][0x1e8], RZ ;  /* 0x00007a001c0f7a24 */ /* 0x000fe200078e02ff */
[----:B------:R-:W-:-:S03]  /*08c0*/  ISETP.GE.AND P2, PT, R33, c[0x0][0x198], PT ;  /* 0x0000660021007a0c */ /* 0x000fc60003f46270 */
[----:B----4-:R-:W-:Y:S01]  /*08d0*/  IMAD R8, R27, c[0x0][0x1ec], R15 ;  /* 0x00007b001b087a24 */ /* 0x010fe200078e020f */
[----:B------:R-:W-:-:S03]  /*08e0*/  SHF.R.U32.HI R9, RZ, 0x1f, R14 ;  /* 0x0000001fff097819 */ /* 0x000fc6000001160e */
[----:B------:R-:W-:Y:S01]  /*08f0*/  IMAD.IADD R15, R3, 0x1, R8 ;  /* 0x00000001030f7824 */ /* 0x000fe200078e0208 */
[----:B------:R-:W-:Y:S02]  /*0900*/  @!P1 SHF.R.S32.HI R3, RZ, 0x1f, R33 ;  /* 0x0000001fff039819 */ /* 0x000fe40000011421 */
[----:B------:R-:W-:Y:S01]  /*0910*/  LEA.HI.SX32 R129, R14, R9, 0x1c ;  /* 0x000000090e817211 */ /* 0x000fe200078fe2ff */
[----:B------:R-:W-:Y:S01]  /*0920*/  IMAD.MOV.U32 R14, RZ, RZ, R2 ;  /* 0x000000ffff0e7224 */ /* 0x000fe200078e0002 */
[C---:B-1----:R-:W-:Y:S01]  /*0930*/  @!P1 LEA R10, P0, R30.reuse, R4, 0x1 ;  /* 0x000000041e0a9211 */ /* 0x042fe200078008ff */
[----:B------:R-:W1:Y:S01]  /*0940*/  SHFL.IDX PT, R2, R17, 0x3, 0x181f ;  /* 0x00781f0011027f89 */ /* 0x000e6200000e0000 */
[----:B------:R-:W-:Y:S02]  /*0950*/  @!P1 LEA.HI R8, R3, R33, RZ, 0x3 ;  /* 0x0000002103089211 */ /* 0x000fe400078f18ff */
[----:B-----5:R-:W-:Y:S01]  /*0960*/  IADD3 R0, R19, 0x60, RZ ;  /* 0x0000006013007810 */ /* 0x020fe20007ffe0ff */
[----:B------:R-:W-:Y:S01]  /*0970*/  STL [R1], R129 ;  /* 0x0000008101007387 */ /* 0x000fe20000100800 */
[----:B---3--:R-:W-:-:S02]  /*0980*/  @!P1 LEA.HI.X R11, R30, R5, R31, 0x1, P0 ;  /* 0x000000051e0b9211 */ /* 0x008fc400000f0c1f */
[----:B------:R-:W-:Y:S02]  /*0990*/  ISETP.GE.AND P0, PT, R0, R16, PT ;  /* 0x000000100000720c */ /* 0x000fe40003f06270 */
[----:B------:R-:W-:Y:S02]  /*09a0*/  @!P1 SHF.R.S32.HI R0, RZ, 0x1f, R32 ;  /* 0x0000001fff009819 */ /* 0x000fe40000011420 */
[----:B------:R-:W-:Y:S02]  /*09b0*/  @!P1 SHF.R.S32.HI R6, RZ, 0x1f, R29 ;  /* 0x0000001fff069819 */ /* 0x000fe4000001141d */
[----:B------:R-:W-:Y:S02]  /*09c0*/  @!P1 LEA.HI R3, R0, R32, RZ, 0x3 ;  /* 0x0000002000039211 */ /* 0x000fe400078f18ff */
[----:B------:R-:W-:Y:S02]  /*09d0*/  @!P1 LEA.HI R0, R6, R29, RZ, 0x3 ;  /* 0x0000001d06009211 */ /* 0x000fe400078f18ff */
[----:B------:R-:W-:-:S02]  /*09e0*/  @!P1 LOP3.LUT R8, R8, 0xfffffff8, RZ, 0xc0, !PT ;  /* 0xfffffff808089812 */ /* 0x000fc400078ec0ff */
[----:B------:R-:W-:Y:S02]  /*09f0*/  @!P1 LOP3.LUT R6, R3, 0xfffffff8, RZ, 0xc0, !PT ;  /* 0xfffffff803069812 */ /* 0x000fe400078ec0ff */
[----:B------:R-:W-:Y:S01]  /*0a00*/  @!P1 LOP3.LUT R12, R0, 0xfffffff8, RZ, 0xc0, !PT ;  /* 0xfffffff8000c9812 */ /* 0x000fe200078ec0ff */
[----:B------:R3:W4:Y:S01]  /*0a10*/  SHFL.IDX PT, R3, R18, 0x3, 0x181f ;  /* 0x00781f0012037f89 */ /* 0x00072200000e0000 */
[----:B------:R-:W-:Y:S02]  /*0a20*/  @!P1 IMAD.SHL.U32 R0, R128, 0x2, RZ ;  /* 0x0000000280009824 */ /* 0x000fe400078e00ff */
[----:B------:R-:W-:-:S03]  /*0a30*/  @!P1 IMAD.WIDE R8, R8, 0x2, R4 ;  /* 0x0000000208089825 */ /* 0x000fc600078e0204 */
[----:B------:R5:W-:Y:S01]  /*0a40*/  @!P1 LDGSTS.E.BYPASS.LTC128B.128 [R0+0x1a100], [R10.64], !P3 ;  /* 0x1a1000000a009fae */ /* 0x000be2000d901d48 */
[----:B------:R-:W-:-:S03]  /*0a50*/  @!P1 IMAD.WIDE R6, R6, 0x2, R4 ;  /* 0x0000000206069825 */ /* 0x000fc600078e0204 */
[----:B------:R1:W-:Y:S01]  /*0a60*/  @!P1 LDGSTS.E.BYPASS.LTC128B.128 [R0+0x1e100], [R8.64], !P2 ;  /* 0x1e10000008009fae */ /* 0x0003e2000d101d48 */
[----:B------:R-:W-:-:S03]  /*0a70*/  @!P1 IMAD.WIDE R4, R12, 0x2, R4 ;  /* 0x000000020c049825 */ /* 0x000fc600078e0204 */
[----:B------:R5:W-:Y:S01]  /*0a80*/  @!P1 LDGSTS.E.BYPASS.LTC128B.128 [R0+0x22100], [R6.64], !P5 ;  /* 0x2210000006009fae */ /* 0x000be2000e901d48 */
[----:B------:R-:W-:-:S03]  /*0a90*/  IMAD.MOV.U32 R12, RZ, RZ, 0x60 ;  /* 0x00000060ff0c7424 */ /* 0x000fc600078e00ff */
[----:B------:R5:W-:Y:S01]  /*0aa0*/  @!P1 LDGSTS.E.BYPASS.LTC128B.128 [R0+0x26100], [R4.64], !P4 ;  /* 0x2610000004009fae */ /* 0x000be2000e101d48 */
[C---:B------:R-:W-:Y:S02]  /*0ab0*/  IMAD R122, R129.reuse, -0x60, R12 ;  /* 0xffffffa0817a7824 */ /* 0x040fe400078e020c */
[----:B------:R-:W-:Y:S01]  /*0ac0*/  IMAD.WIDE.U32 R124, R12, c[0x0][0x1e0], RZ ;  /* 0x000078000c7c7a25 */ /* 0x000fe200078e00ff */
[--C-:B--2---:R-:W-:Y:S02]  /*0ad0*/  @P6 SHF.R.S32.HI R19, RZ, 0x1f, R21.reuse ;  /* 0x0000001fff136819 */ /* 0x104fe40000011415 */
[----:B------:R-:W-:Y:S01]  /*0ae0*/  IADD3 R16, R122, c[0x0][0x1d0], -R20 ;  /* 0x000074007a107a10 */ /* 0x000fe20007ffe814 */
[----:B------:R-:W-:Y:S02]  /*0af0*/  @!P6 IMAD.MOV.U32 R19, RZ, RZ, R24 ;  /* 0x000000ffff13e224 */ /* 0x000fe400078e0018 */
[----:B---3--:R-:W-:Y:S02]  /*0b00*/  @P6 IMAD.MOV.U32 R18, RZ, RZ, R21 ;  /* 0x000000ffff126224 */ /* 0x008fe400078e0015 */
[----:B------:R-:W-:Y:S01]  /*0b10*/  @!P6 IMAD.MOV.U32 R18, RZ, RZ, R22 ;  /* 0x000000ffff12e224 */ /* 0x000fe200078e0016 */
[----:B------:R-:W-:-:S02]  /*0b20*/  IADD3 R22, R129, -0x1, RZ ;  /* 0xffffffff81167810 */ /* 0x000fc40007ffe0ff */
[----:B------:R-:W-:Y:S01]  /*0b30*/  ISETP.GE.AND P6, PT, R16, 0x1, PT ;  /* 0x000000011000780c */ /* 0x000fe20003fc6270 */
[----:B------:R-:W-:Y:S01]  /*0b40*/  IMAD.WIDE.U32 R34, R18, c[0x0][0x1f0], R14 ;  /* 0x00007c0012227a25 */ /* 0x000fe200078e000e */
[----:B------:R-:W-:Y:S02]  /*0b50*/  SHF.R.S32.HI R24, RZ, 0x1f, R22 ;  /* 0x0000001fff187819 */ /* 0x000fe40000011416 */
[C---:B-1----:R-:W-:Y:S01]  /*0b60*/  @!P0 LEA R8, P1, R30.reuse, R2, 0x1 ;  /* 0x000000021e088211 */ /* 0x042fe200078208ff */
[----:B------:R-:W-:Y:S01]  /*0b70*/  IMAD.MOV.U32 R130, RZ, RZ, R34 ;  /* 0x000000ffff827224 */ /* 0x000fe200078e0022 */
[----:B------:R1:W-:Y:S02]  /*0b80*/  STL.64 [R1+0x30], R34 ;  /* 0x0000302201007387 */ /* 0x0003e40000100a00 */
[C---:B----4-:R-:W-:Y:S02]  /*0b90*/  @!P0 LEA.HI.X R9, R30.reuse, R3, R31, 0x1, P1 ;  /* 0x000000031e098211 */ /* 0x050fe400008f0c1f */
[----:B------:R-:W-:-:S02]  /*0ba0*/  ISETP.GE.AND P1, PT, R30, c[0x0][0x1d4], PT ;  /* 0x000075001e007a0c */ /* 0x000fc40003f26270 */
[----:B-----5:R-:W-:Y:S02]  /*0bb0*/  @!P0 SHF.R.S32.HI R4, RZ, 0x1f, R33 ;  /* 0x0000001fff048819 */ /* 0x020fe40000011421 */
        /* <DEDUP_REMOVED lines=8> */
[----:B------:R-:W-:-:S04]  /*0c40*/  @!P0 IMAD.WIDE R10, R5, 0x2, R2 ;  /* 0x00000002050a8825 */ /* 0x000fc800078e0202 */
[----:B------:R-:W-:-:S04]  /*0c50*/  @!P0 IMAD.WIDE R6, R0, 0x2, R2 ;  /* 0x0000000200068825 */ /* 0x000fc800078e0202 */
[----:B------:R-:W-:Y:S02]  /*0c60*/  IMAD R0, R19, c[0x0][0x1f0], RZ ;  /* 0x00007c0013007a24 */ /* 0x000fe400078e02ff */
[----:B------:R-:W-:-:S04]  /*0c70*/  @!P0 IMAD.WIDE R4, R4, 0x2, R2 ;  /* 0x0000000204048825 */ /* 0x000fc800078e0202 */
[----:B------:R-:W-:Y:S02]  /*0c80*/  IMAD R3, R18, c[0x0][0x1f4], R0 ;  /* 0x00007d0012037a24 */ /* 0x000fe400078e0200 */
[----:B------:R-:W-:Y:S02]  /*0c90*/  @!P0 IMAD.SHL.U32 R0, R128, 0x2, RZ ;  /* 0x0000000280008824 */ /* 0x000fe400078e00ff */
[----:B------:R-:W-:Y:S02]  /*0ca0*/  IMAD R2, R12, c[0x0][0x1e4], RZ ;  /* 0x000079000c027a24 */ /* 0x000fe400078e02ff */
[----:B------:R-:W-:Y:S01]  /*0cb0*/  IMAD.IADD R131, R35, 0x1, R3 ;  /* 0x0000000123837824 */ /* 0x000fe200078e0203 */
[----:B------:R2:W-:Y:S01]  /*0cc0*/  @!P0 LDGSTS.E.BYPASS.LTC128B.128 [R0+0x1b100], [R8.64], !P3 ;  /* 0x1b10000008008fae */ /* 0x0005e2000d901d48 */
[----:B------:R-:W-:Y:S01]  /*0cd0*/  IMAD.IADD R123, R125, 0x1, R2 ;  /* 0x000000017d7b7824 */ /* 0x000fe200078e0202 */
[----:B------:R-:W-:Y:S01]  /*0ce0*/  ISETP.GE.AND P3, PT, R32, c[0x0][0x1d4], PT ;  /* 0x0000750020007a0c */ /* 0x000fe20003f66270 */
[----:B------:R-:W-:Y:S01]  /*0cf0*/  IMAD.WIDE.U32 R12, R126, 0x40, RZ ;  /* 0x000000407e0c7825 */ /* 0x000fe200078e00ff */
[----:B------:R2:W-:Y:S01]  /*0d00*/  @!P0 LDGSTS.E.BYPASS.LTC128B.128 [R0+0x1f100], [R10.64], !P2 ;  /* 0x1f1000000a008fae */ /* 0x0005e2000d101d48 */
[----:B------:R-:W-:-:S02]  /*0d10*/  ISETP.GE.AND P2, PT, R29, c[0x0][0x1d4], PT ;  /* 0x000075001d007a0c */ /* 0x000fc40003f46270 */
[----:B------:R-:W-:Y:S01]  /*0d20*/  IMAD R2, R123, R22, RZ ;  /* 0x000000167b027224 */ /* 0x000fe200078e02ff */
[----:B------:R3:W-:Y:S01]  /*0d30*/  @!P0 LDGSTS.E.BYPASS.LTC128B.128 [R0+0x23100], [R4.64], !P5 ;  /* 0x2310000004008fae */ /* 0x0007e2000e901d48 */
[----:B------:R-:W-:-:S03]  /*0d40*/  ISETP.GE.AND P5, PT, R16, 0x21, PT ;  /* 0x000000211000780c */ /* 0x000fc60003fa6270 */
[----:B------:R4:W-:Y:S01]  /*0d50*/  @!P0 LDGSTS.E.BYPASS.LTC128B.128 [R0+0x27100], [R6.64], !P4 ;  /* 0x2710000006008fae */ /* 0x0009e2000e101d48 */
[----:B------:R-:W-:-:S03]  /*0d60*/  ISETP.GE.AND P4, PT, R33, c[0x0][0x1d4], PT ;  /* 0x0000750021007a0c */ /* 0x000fc60003f86270 */
[----:B------:R-:W0:Y:S04]  /*0d70*/  LDGDEPBAR ;  /* 0x00000000000079af */ /* 0x000e280000000000 */
[----:B------:R1:W-:Y:S01]  /*0d80*/  STL.64 [R1+0x20], R130 ;  /* 0x0000208201007387 */ /* 0x0003e20000100a00 */
[-C--:B---3--:R-:W-:Y:S02]  /*0d90*/  IMAD R4, R24, R124.reuse, R2 ;  /* 0x0000007c18047224 */ /* 0x088fe400078e0202 */
[----:B------:R-:W-:Y:S01]  /*0da0*/  IMAD.WIDE.U32 R2, R22, R124, R130 ;  /* 0x0000007c16027225 */ /* 0x000fe200078e0082 */
[----:B----4-:R-:W-:-:S03]  /*0db0*/  LEA.HI R7, R23, R26, RZ, 0x4 ;  /* 0x0000001a17077211 */ /* 0x010fc600078f20ff */
[----:B------:R-:W-:Y:S01]  /*0dc0*/  IMAD.IADD R6, R3, 0x1, R4 ;  /* 0x0000000103067824 */ /* 0x000fe200078e0204 */
[----:B------:R-:W-:Y:S01]  /*0dd0*/  BAR.SYNC.DEFER_BLOCKING 0x0 ;  /* 0x0000000000007b1d */ /* 0x000fe20000010000 */
[----:B------:R-:W-:Y:S01]  /*0de0*/  @P6 LEA R4, P0, R2, c[0x0][0x1c8], 0x1 ;  /* 0x0000720002046a11 */ /* 0x000fe200078008ff */
[----:B--2---:R-:W-:Y:S01]  /*0df0*/  @P6 IMAD.SHL.U32 R0, R128, 0x2, RZ ;  /* 0x0000000280006824 */ /* 0x004fe200078e00ff */
[----:B------:R-:W-:Y:S02]  /*0e00*/  LOP3.LUT R3, R7, 0xfffffff0, RZ, 0xc0, !PT ;  /* 0xfffffff007037812 */ /* 0x000fe400078ec0ff */
[----:B------:R-:W-:Y:S02]  /*0e10*/  @P6 LEA.HI.X R5, R2, c[0x0][0x1cc], R6, 0x1, P0 ;  /* 0x0000730002056a11 */ /* 0x000fe400000f0c06 */
[----:B------:R-:W-:Y:S02]  /*0e20*/  ISETP.GE.AND P0, PT, R16, 0x41, PT ;  /* 0x000000411000780c */ /* 0x000fe40003f06270 */
[----:B------:R-:W-:Y:S01]  /*0e30*/  LEA.HI R23, R23, R26, RZ, 0x5 ;  /* 0x0000001a17177211 */ /* 0x000fe200078f28ff */
[----:B------:R-:W-:Y:S01]  /*0e40*/  @!PT LDS RZ, [RZ] ;  /* 0x00000000fffff984 */ /* 0x000fe20000000800 */
[----:B------:R-:W-:Y:S01]  /*0e50*/  @!PT LDS RZ, [RZ] ;  /* 0x00000000fffff984 */ /* 0x000fe20000000800 */
[----:B------:R-:W-:Y:S01]  /*0e60*/  @!PT LDS RZ, [RZ] ;  /* 0x00000000fffff984 */ /* 0x000fe20000000800 */
[----:B------:R2:W-:Y:S04]  /*0e70*/  @P6 LDGSTS.E.BYPASS.LTC128B.128 [R0+0xc100], [R4.64], !P1 ;  /* 0x0c10000004006fae */ /* 0x0005e8000c901d48 */
[----:B------:R2:W-:Y:S04]  /*0e80*/  @P6 LDGSTS.E.BYPASS.LTC128B.128 [R0+0xf100], [R4.64+0x80], !P4 ;  /* 0x0f10008004006fae */ /* 0x0005e8000e101d48 */
[----:B------:R2:W-:Y:S04]  /*0e90*/  @P6 LDGSTS.E.BYPASS.LTC128B.128 [R0+0x12100], [R4.64+0x100], !P3 ;  /* 0x1210010004006fae */ /* 0x0005e8000d901d48 */
[----:B------:R2:W-:Y:S02]  /*0ea0*/  @P6 LDGSTS.E.BYPASS.LTC128B.128 [R0+0x15100], [R4.64+0x180], !P2 ;  /* 0x1510018004006fae */ /* 0x0005e4000d101d48 */
[----:B--2---:R-:W-:Y:S01]  /*0eb0*/  IMAD.IADD R0, R26, 0x1, -R3 ;  /* 0x000000011a007824 */ /* 0x004fe200078e0a03 */
[----:B------:R-:W-:-:S02]  /*0ec0*/  SHF.R.S32.HI R3, RZ, 0x4, R7 ;  /* 0x00000004ff037819 */ /* 0x000fc40000011407 */
[C---:B------:R-:W-:Y:S02]  /*0ed0*/  @P5 LEA R5, P6, R126.reuse, R2, 0x5 ;  /* 0x000000027e055211 */ /* 0x040fe400078c28ff */
[----:B------:R-:W-:Y:S02]  /*0ee0*/  SHF.R.S32.HI R11, RZ, 0x1f, R0 ;  /* 0x0000001fff0b7819 */ /* 0x000fe40000011400 */
[----:B------:R-:W-:Y:S02]  /*0ef0*/  LEA.HI R4, R7, R3, RZ, 0x1 ;  /* 0x0000000307047211 */ /* 0x000fe400078f08ff */
[----:B------:R-:W-:Y:S02]  /*0f00*/  LEA.HI R11, R11, R0, RZ, 0x3 ;  /* 0x000000000b0b7211 */ /* 0x000fe400078f18ff */
[----:B------:R-:W-:Y:S02]  /*0f10*/  @P5 LEA.HI.X R7, R126, R6, R127, 0x5, P6 ;  /* 0x000000067e075211 */ /* 0x000fe400030f2c7f */
[----:B------:R-:W-:Y:S01]  /*0f20*/  @P0 IADD3 R10, P6, R2, R12, RZ ;  /* 0x0000000c020a0210 */ /* 0x000fe20007fde0ff */
[----:B------:R-:W-:Y:S01]  /*0f30*/  IMAD.SHL.U32 R12, R127, 0x40, RZ ;  /* 0x000000407f0c7824 */ /* 0x000fe200078e00ff */
[----:B------:R-:W-:-:S02]  /*0f40*/  LOP3.LUT R2, R4, 0xfffffffe, RZ, 0xc0, !PT ;  /* 0xfffffffe04027812 */ /* 0x000fc400078ec0ff */
[----:B------:R-:W-:Y:S02]  /*0f50*/  LOP3.LUT R4, R11, 0xfffffff8, RZ, 0xc0, !PT ;  /* 0xfffffff80b047812 */ /* 0x000fe400078ec0ff */
[----:B------:R-:W-:Y:S01]  /*0f60*/  @P0 IADD3.X R12, R6, R13, R12, P6, !PT ;  /* 0x0000000d060c0210 */ /* 0x000fe200037fe40c */
[----:B------:R-:W-:Y:S02]  /*0f70*/  IMAD.IADD R9, R3, 0x1, -R2 ;  /* 0x0000000103097824 */ /* 0x000fe400078e0a02 */
[----:B------:R-:W-:Y:S01]  /*0f80*/  IMAD.IADD R21, R0, 0x1, -R4 ;  /* 0x0000000100157824 */ /* 0x000fe200078e0a04 */
[C---:B------:R-:W-:Y:S01]  /*0f90*/  @P5 LEA R4, P6, R5.reuse, c[0x0][0x1c8], 0x1 ;  /* 0x0000720005045a11 */ /* 0x040fe200078c08ff */
[----:B------:R-:W-:Y:S02]  /*0fa0*/  IMAD.SHL.U32 R0, R36, 0x40, RZ ;  /* 0x0000004024007824 */ /* 0x000fe400078e00ff */
[----:B------:R-:W-:Y:S01]  /*0fb0*/  IMAD.SHL.U32 R6, R20, 0x8, RZ ;  /* 0x0000000814067824 */ /* 0x000fe200078e00ff */
[----:B------:R-:W-:Y:S01]  /*0fc0*/  @P5 LEA.HI.X R5, R5, c[0x0][0x1cc], R7, 0x1, P6 ;  /* 0x0000730005055a11 */ /* 0x000fe200030f0c07 */
[----:B------:R-:W-:Y:S01]  /*0fd0*/  IMAD.SHL.U32 R2, R21, 0x40, RZ ;  /* 0x0000004015027824 */ /* 0x000fe200078e00ff */
[----:B------:R-:W-:Y:S01]  /*0fe0*/  LOP3.LUT R0, R0, 0x1c0, RZ, 0xc0, !PT ;  /* 0x000001c000007812 */ /* 0x000fe200078ec0ff */
[----:B------:R-:W-:-:S03]  /*0ff0*/  IMAD.SHL.U32 R3, R9, 0x8, RZ ;  /* 0x0000000809037824 */ /* 0x000fc600078e00ff */
[----:B------:R-:W-:Y:S02]  /*1000*/  LOP3.LUT R7, R0, 0x8, R6, 0xf8, !PT ;  /* 0x0000000800077812 */ /* 0x000fe400078ef806 */
[----:B------:R-:W-:Y:S02]  /*1010*/  LOP3.LUT R2, R2, 0x1c0, RZ, 0xc0, !PT ;  /* 0x000001c002027812 */ /* 0x000fe400078ec0ff */
[----:B------:R-:W-:Y:S02]  /*1020*/  SHF.R.U32.HI R6, RZ, 0x3, R0 ;  /* 0x00000003ff067819 */ /* 0x000fe40000011600 */
[----:B------:R-:W-:Y:S02]  /*1030*/  LOP3.LUT R3, R2, 0x8, R3, 0xf8, !PT ;  /* 0x0000000802037812 */ /* 0x000fe400078ef803 */
[----:B------:R-:W-:Y:S02]  /*1040*/  SHF.R.U32.HI R0, RZ, 0x3, R2 ;  /* 0x00000003ff007819 */ /* 0x000fe40000011602 */
[----:B------:R-:W-:Y:S01]  /*1050*/  LOP3.LUT R7, R7, R6, RZ, 0x3c, !PT ;  /* 0x0000000607077212 */ /* 0x000fe200078e3cff */
[----:B------:R-:W-:Y:S01]  /*1060*/  @P5 IMAD.SHL.U32 R6, R128, 0x2, RZ ;  /* 0x0000000280065824 */ /* 0x000fe200078e00ff */
[----:B------:R-:W-:-:S02]  /*1070*/  @P0 LEA R2, P6, R10, c[0x0][0x1c8], 0x1 ;  /* 0x000072000a020a11 */ /* 0x000fc400078c08ff */
[----:B------:R-:W-:Y:S01]  /*1080*/  LOP3.LUT R8, R3, R0, RZ, 0x3c, !PT ;  /* 0x0000000003087212 */ /* 0x000fe200078e3cff */
[----:B------:R-:W-:Y:S01]  /*1090*/  @P0 IMAD.SHL.U32 R0, R128, 0x2, RZ ;  /* 0x0000000280000824 */ /* 0x000fe200078e00ff */
[----:B------:R-:W-:Y:S01]  /*10a0*/  @P0 LEA.HI.X R3, R10, c[0x0][0x1cc], R12, 0x1, P6 ;  /* 0x000073000a030a11 */ /* 0x000fe200030f0c0c */
[----:B------:R2:W-:Y:S04]  /*10b0*/  @P5 LDGSTS.E.BYPASS.LTC128B.128 [R6+0xd100], [R4.64], !P1 ;  /* 0x0d10000004065fae */ /* 0x0005e8000c901d48 */
[----:B------:R2:W-:Y:S04]  /*10c0*/  @P5 LDGSTS.E.BYPASS.LTC128B.128 [R6+0x10100], [R4.64+0x80], !P4 ;  /* 0x1010008004065fae */ /* 0x0005e8000e101d48 */
[----:B------:R2:W-:Y:S04]  /*10d0*/  @P5 LDGSTS.E.BYPASS.LTC128B.128 [R6+0x13100], [R4.64+0x100], !P3 ;  /* 0x1310010004065fae */ /* 0x0005e8000d901d48 */
[----:B------:R2:W-:Y:S01]  /*10e0*/  @P5 LDGSTS.E.BYPASS.LTC128B.128 [R6+0x16100], [R4.64+0x180], !P2 ;  /* 0x1610018004065fae */ /* 0x0005e2000d101d48 */
[----:B------:R-:W-:-:S03]  /*10f0*/  LOP3.LUT P5, RZ, R21, 0x2, RZ, 0xc0, !PT ;  /* 0x0000000215ff7812 */ /* 0x000fc600078ac0ff */
[----:B------:R3:W-:Y:S04]  /*1100*/  @P0 LDGSTS.E.BYPASS.LTC128B.128 [R0+0xe100], [R2.64], !P1 ;  /* 0x0e10000002000fae */ /* 0x0007e8000c901d48 */
[----:B------:R3:W-:Y:S04]  /*1110*/  @P0 LDGSTS.E.BYPASS.LTC128B.128 [R0+0x11100], [R2.64+0x80], !P4 ;  /* 0x1110008002000fae */ /* 0x0007e8000e101d48 */
[----:B------:R3:W-:Y:S04]  /*1120*/  @P0 LDGSTS.E.BYPASS.LTC128B.128 [R0+0x14100], [R2.64+0x100], !P3 ;  /* 0x1410010002000fae */ /* 0x0007e8000d901d48 */
[----:B------:R3:W-:Y:S01]  /*1130*/  @P0 LDGSTS.E.BYPASS.LTC128B.128 [R0+0x17100], [R2.64+0x180], !P2 ;  /* 0x1710018002000fae */ /* 0x0007e2000d101d48 */
[----:B------:R-:W-:-:S03]  /*1140*/  LOP3.LUT P0, RZ, R36, 0x2, RZ, 0xc0, !PT ;  /* 0x0000000224ff7812 */ /* 0x000fc6000780c0ff */
[----:B------:R-:W0:Y:S01]  /*1150*/  LDGDEPBAR ;  /* 0x00000000000079af */ /* 0x000e220000000000 */
[----:B--2---:R-:W-:Y:S02]  /*1160*/  IMAD.SHL.U32 R5, R11, 0x40, RZ ;  /* 0x000000400b057824 */ /* 0x004fe400078e00ff */
[----:B------:R-:W-:-:S03]  /*1170*/  IMAD.MOV.U32 R4, RZ, RZ, 0x10 ;  /* 0x00000010ff047424 */ /* 0x000fc600078e00ff */
[----:B------:R-:W-:Y:S02]  /*1180*/  LOP3.LUT R5, R8, 0xfffffe00, R5, 0xf8, !PT ;  /* 0xfffffe0008057812 */ /* 0x000fe400078ef805 */
[----:B------:R-:W-:Y:S02]  /*1190*/  SEL R4, R4, 0xfffffff0, !P5 ;  /* 0xfffffff004047807 */ /* 0x000fe40006800000 */
[----:B------:R-:W-:Y:S01]  /*11a0*/  ISETP.GE.AND P5, PT, R132, 0x1, PT ;  /* 0x000000018400780c */ /* 0x000fe20003fa6270 */
[----:B---3--:R-:W-:Y:S01]  /*11b0*/  IMAD R0, R9, 0x200, R7 ;  /* 0x0000020009007824 */ /* 0x008fe200078e0207 */
[----:B------:R-:W-:Y:S01]  /*11c0*/  SHF.R.S32.HI R3, RZ, 0x5, R23 ;  /* 0x00000005ff037819 */ /* 0x000fe20000011417 */
[----:B------:R-:W-:Y:S01]  /*11d0*/  IMAD R2, R25, c[0x0][0x208], RZ ;  /* 0x0000820019027a24 */ /* 0x000fe200078e02ff */
[----:B------:R-:W-:-:S04]  /*11e0*/  DEPBAR.LE SB0, 0x1 ;  /* 0x000080400000791a */ /* 0x000fc80000000000 */
[----:B------:R-:W-:Y:S01]  /*11f0*/  IMAD.SHL.U32 R216, R0, 0x2, RZ ;  /* 0x0000000200d87824 */ /* 0x000fe200078e00ff */
[----:B------:R-:W-:-:S04]  /*1200*/  DEPBAR.LE SB0, 0x0 ;  /* 0x000080000000791a */ /* 0x000fc80000000000 */
[----:B------:R-:W-:Y:S01]  /*1210*/  IMAD R17, R20, c[0x0][0x20c], R2 ;  /* 0x0000830014117a24 */ /* 0x000fe200078e0202 */
[C---:B------:R-:W-:Y:S01]  /*1220*/  IADD3 R2, R216.reuse, 0xc100, RZ ;  /* 0x0000c100d8027810 */ /* 0x040fe20007ffe0ff */
[----:B------:R-:W-:Y:S01]  /*1230*/  IMAD R0, R3, 0x400, R5 ;  /* 0x0000040003007824 */ /* 0x000fe200078e0205 */
[----:B------:R-:W-:Y:S01]  /*1240*/  IADD3 R227, R216, 0xc120, RZ ;  /* 0x0000c120d8e37810 */ /* 0x000fe20007ffe0ff */
[----:B------:R-:W-:Y:S01]  /*1250*/  IMAD.WIDE.U32 R6, R20, c[0x0][0x208], R30 ;  /* 0x0000820014067a25 */ /* 0x000fe200078e001e */
[----:B------:R-:W-:Y:S01]  /*1260*/  @P0 IADD3 R227, R2, -0x20, RZ ;  /* 0xffffffe002e30810 */ /* 0x000fe20007ffe0ff */
[----:B------:R-:W-:Y:S01]  /*1270*/  BAR.SYNC.DEFER_BLOCKING 0x0 ;  /* 0x0000000000007b1d */ /* 0x000fe20000010000 */
[C---:B------:R-:W-:Y:S01]  /*1280*/  LEA R224, R0.reuse, 0x18100, 0x1 ;  /* 0x0001810000e07811 */ /* 0x040fe200078e08ff */
[----:B------:R-:W-:Y:S01]  /*1290*/  IMAD.SHL.U32 R8, R0, 0x2, RZ ;  /* 0x0000000200087824 */ /* 0x000fe200078e00ff */
[----:B------:R-:W-:Y:S01]  /*12a0*/  LOP3.LUT P0, RZ, R21, 0x4, RZ, 0xc0, !PT ;  /* 0x0000000415ff7812 */ /* 0x000fe2000780c0ff */
[----:B------:R-:W-:Y:S01]  /*12b0*/  IMAD.IADD R3, R7, 0x1, R17 ;  /* 0x0000000107037824 */ /* 0x000fe200078e0211 */
[C---:B------:R-:W-:Y:S01]  /*12c0*/  IADD3 R250, R227.reuse, 0x800, RZ ;  /* 0x00000800e3fa7810 */ /* 0x040fe20007ffe0ff */
[----:B------:R-:W-:Y:S01]  /*12d0*/  IMAD R0, R28, c[0x0][0x210], RZ ;  /* 0x000084001c007a24 */ /* 0x000fe200078e02ff */
[----:B------:R-:W-:Y:S01]  /*12e0*/  IADD3 R249, R227, 0x1000, RZ ;  /* 0x00001000e3f97810 */ /* 0x000fe20007ffe0ff */
[----:B------:R-:W-:Y:S01]  /*12f0*/  IMAD.MOV.U32 R2, RZ, RZ, R6 ;  /* 0x000000ffff027224 */ /* 0x000fe200078e0006 */
[----:B------:R-:W-:Y:S01]  /*1300*/  LOP3.LUT R6, R23, 0xffffffe0, RZ, 0xc0, !PT ;  /* 0xffffffe017067812 */ /* 0x000fe200078ec0ff */
[----:B------:R-:W-:Y:S01]  /*1310*/  IMAD R0, R27, c[0x0][0x214], R0 ;  /* 0x000085001b007a24 */ /* 0x000fe200078e0200 */
[----:B------:R-:W-:Y:S01]  /*1320*/  IADD3 R248, R227, 0x1800, RZ ;  /* 0x00001800e3f87810 */ /* 0x000fe20007ffe0ff */
[----:B------:R-:W-:Y:S01]  /*1330*/  IMAD.WIDE.U32 R2, R27, c[0x0][0x210], R2 ;  /* 0x000084001b027a25 */ /* 0x000fe200078e0002 */
[----:B------:R-:W-:-:S02]  /*1340*/  IADD3 R247, R227, 0x2000, RZ ;  /* 0x00002000e3f77810 */ /* 0x000fc40007ffe0ff */
[----:B------:R-:W-:Y:S01]  /*1350*/  IADD3 R246, R227, 0x2800, RZ ;  /* 0x00002800e3f67810 */ /* 0x000fe20007ffe0ff */
[----:B------:R-:W-:Y:S02]  /*1360*/  IMAD.IADD R3, R3, 0x1, R0 ;  /* 0x0000000103037824 */ /* 0x000fe400078e0200 */
[----:B------:R-:W-:Y:S02]  /*1370*/  IMAD R0, R19, c[0x0][0x218], RZ ;  /* 0x0000860013007a24 */ /* 0x000fe400078e02ff */
[----:B------:R-:W-:Y:S02]  /*1380*/  IMAD.IADD R121, R26, 0x1, -R6 ;  /* 0x000000011a797824 */ /* 0x000fe400078e0a06 */
[C---:B------:R-:W-:Y:S02]  /*1390*/  IMAD R6, R18.reuse, c[0x0][0x21c], R0 ;  /* 0x0000870012067a24 */ /* 0x040fe400078e0200 */
[----:B------:R-:W-:Y:S01]  /*13a0*/  IMAD.WIDE.U32 R30, R18, c[0x0][0x218], R2 ;  /* 0x00008600121e7a25 */ /* 0x000fe200078e0002 */
[----:B------:R-:W2:Y:S03]  /*13b0*/  LDSM.16.M88.4 R8, [R8+0x18100] ;  /* 0x018100000808783b */ /* 0x000ea60000000200 */
[----:B------:R-:W-:Y:S01]  /*13c0*/  IMAD.IADD R39, R31, 0x1, R6 ;  /* 0x000000011f277824 */ /* 0x000fe200078e0206 */
[----:B------:R1:W-:Y:S01]  /*13d0*/  STL.64 [R1+0x40], R30 ;  /* 0x0000401e01007387 */ /* 0x0003e20000100a00 */
[----:B------:R-:W-:-:S02]  /*13e0*/  IMAD R223, R4, 0x2, R224 ;  /* 0x0000000204df7824 */ /* 0x000fc400078e02e0 */
[----:B------:R-:W-:Y:S01]  /*13f0*/  IMAD.MOV.U32 R7, RZ, RZ, 0x20 ;  /* 0x00000020ff077424 */ /* 0x000fe200078e00ff */
[----:B------:R1:W-:Y:S04]  /*1400*/  STL [R1+0x14], R39 ;  /* 0x0000142701007387 */ /* 0x0003e80000100800 */
[----:B------:R1:W3:Y:S01]  /*1410*/  LDSM.16.M88.4 R32, [R216+0xc100] ;  /* 0x00c10000d820783b */ /* 0x0002e20000000200 */
[----:B------:R-:W-:-:S03]  /*1420*/  SEL R0, R7, 0xffffffe0, !P0 ;  /* 0xffffffe007007807 */ /* 0x000fc60004000000 */
[----:B------:R1:W4:Y:S04]  /*1430*/  LDSM.16.M88.4 R40, [R216+0xc900] ;  /* 0x00c90000d828783b */ /* 0x0003280000000200 */
[----:B------:R1:W1:Y:S04]  /*1440*/  LDSM.16.M88.4 R44, [R216+0xd100] ;  /* 0x00d10000d82c783b */ /* 0x0002680000000200 */
[----:B------:R1:W1:Y:S04]  /*1450*/  LDSM.16.M88.4 R52, [R216+0xd900] ;  /* 0x00d90000d834783b */ /* 0x0002680000000200 */
[----:B------:R1:W1:Y:S04]  /*1460*/  LDSM.16.M88.4 R60, [R216+0xe100] ;  /* 0x00e10000d83c783b */ /* 0x0002680000000200 */
[----:B------:R1:W1:Y:S04]  /*1470*/  LDSM.16.M88.4 R76, [R216+0xe900] ;  /* 0x00e90000d84c783b */ /* 0x0002680000000200 */
[----:B------:R1:W1:Y:S04]  /*1480*/  LDSM.16.M88.4 R12, [R223] ;  /* 0x00000000df0c783b */ /* 0x0002680000000200 */
[----:B------:R1:W1:Y:S04]  /*1490*/  LDSM.16.M88.4 R80, [R227] ;  /* 0x00000000e350783b */ /* 0x0002680000000200 */
[----:B------:R1:W1:Y:S04]  /*14a0*/  LDSM.16.M88.4 R84, [R227+0x800] ;  /* 0x00080000e354783b */ /* 0x0002680000000200 */
[----:B------:R1:W1:Y:S04]  /*14b0*/  LDSM.16.M88.4 R88, [R227+0x1000] ;  /* 0x00100000e358783b */ /* 0x0002680000000200 */
[----:B------:R1:W1:Y:S04]  /*14c0*/  LDSM.16.M88.4 R96, [R227+0x1800] ;  /* 0x00180000e360783b */ /* 0x0002680000000200 */
[----:B------:R1:W1:Y:S04]  /*14d0*/  LDSM.16.M88.4 R100, [R227+0x2000] ;  /* 0x00200000e364783b */ /* 0x0002680000000200 */
[----:B------:R1:W1:Y:S01]  /*14e0*/  LDSM.16.M88.4 R104, [R227+0x2800] ;  /* 0x00280000e368783b */ /* 0x0002620000000200 */
[----:B------:R-:W-:Y:S05]  /*14f0*/  @!P5 BRA `(.L_x_682) ;  /* 0x000004100000d947 */ /* 0x000fea0003800000 */
[----:B--234-:R-:W-:Y:S01]  /*1500*/  IMAD R2, R24, c[0x0][0x208], RZ ;  /* 0x0000820018027a24 */ /* 0x01cfe200078e02ff */
[----:B------:R-:W-:Y:S01]  /*1510*/  SEL R17, RZ, 0x1, P1 ;  /* 0x00000001ff117807 */ /* 0x000fe20000800000 */
[----:B------:R-:W-:Y:S01]  /*1520*/  IMAD.WIDE.U32 R6, R22, c[0x0][0x208], RZ ;  /* 0x0000820016067a25 */ /* 0x000fe200078e00ff */
[----:B------:R-:W-:-:S02]  /*1530*/  P2R R25, PR, RZ, 0x10 ;  /* 0x00000010ff197803 */ /* 0x000fc40000000000 */
[----:B------:R-:W-:Y:S01]  /*1540*/  ISETP.LT.OR P6, PT, R16, 0x1, P1 ;  /* 0x000000011000780c */ /* 0x000fe20000fc1670 */
[----:B------:R-:W-:Y:S02]  /*1550*/  IMAD R2, R22, c[0x0][0x20c], R2 ;  /* 0x0000830016027a24 */ /* 0x000fe400078e0202 */
[----:B------:R-:W-:Y:S02]  /*1560*/  IMAD.MOV.U32 R18, RZ, RZ, R38 ;  /* 0x000000ffff127224 */ /* 0x000fe400078e0026 */
[----:B------:R-:W-:Y:S02]  /*1570*/  IMAD.MOV.U32 R19, RZ, RZ, R39 ;  /* 0x000000ffff137224 */ /* 0x000fe400078e0027 */
[----:B------:R-:W-:Y:S02]  /*1580*/  IMAD.IADD R2, R7, 0x1, R2 ;  /* 0x0000000107027824 */ /* 0x000fe400078e0202 */
[----:B------:R-:W-:Y:S02]  /*1590*/  IMAD.MOV.U32 R18, RZ, RZ, R30 ;  /* 0x000000ffff127224 */ /* 0x000fe400078e001e */
[----:B------:R-:W-:-:S02]  /*15a0*/  IMAD R3, R2, 0x60, RZ ;  /* 0x0000006002037824 */ /* 0x000fc400078e02ff */
[----:B------:R-:W-:Y:S01]  /*15b0*/  IMAD.WIDE.U32 R6, R6, 0x60, R18 ;  /* 0x0000006006067825 */ /* 0x000fe200078e0012 */
[----:B------:R2:W-:Y:S03]  /*15c0*/  STL.64 [R1+0x10], R18 ;  /* 0x0000101201007387 */ /* 0x0005e60000100a00 */
[----:B------:R-:W-:Y:S01]  /*15d0*/  IMAD.IADD R3, R7, 0x1, R3 ;  /* 0x0000000107037824 */ /* 0x000fe200078e0203 */
[C---:B------:R-:W-:Y:S01]  /*15e0*/  LEA R2, P0, R6.reuse, c[0x0][0x1f8], 0x1 ;  /* 0x00007e0006027a11 */ /* 0x040fe200078008ff */
[C---:B------:R-:W-:Y:S01]  /*15f0*/  IMAD R24, R37.reuse, c[0x0][0x20c], RZ ;  /* 0x0000830025187a24 */ /* 0x040fe200078e02ff */
[----:B------:R-:W-:Y:S01]  /*1600*/  SEL R7, RZ, 0x2, P4 ;  /* 0x00000002ff077807 */ /* 0x000fe20002000000 */
[----:B------:R-:W-:Y:S01]  /*1610*/  IMAD.WIDE.U32 R26, R37, c[0x0][0x208], RZ ;  /* 0x00008200251a7a25 */ /* 0x000fe200078e00ff */
[----:B------:R-:W-:Y:S02]  /*1620*/  LEA.HI.X R3, R6, c[0x0][0x1fc], R3, 0x1, P0 ;  /* 0x00007f0006037a11 */ /* 0x000fe400000f0c03 */
[----:B------:R-:W-:Y:S01]  /*1630*/  SEL R6, RZ, 0x4, P3 ;  /* 0x00000004ff067807 */ /* 0x000fe20001800000 */
[----:B------:R-:W-:Y:S01]  /*1640*/  IMAD.IADD R24, R27, 0x1, R24 ;  /* 0x000000011b187824 */ /* 0x000fe200078e0218 */
[----:B------:R-:W-:-:S02]  /*1650*/  IADD3 R22, P5, P0, R26, 0x80, R2 ;  /* 0x000000801a167810 */ /* 0x000fc400078be002 */
[----:B------:R-:W-:Y:S01]  /*1660*/  IADD3 R7, R6, R7, R17 ;  /* 0x0000000706077210 */ /* 0x000fe20007ffe011 */
[----:B------:R-:W-:Y:S01]  /*1670*/  IMAD.SHL.U32 R17, R128, 0x2, RZ ;  /* 0x0000000280117824 */ /* 0x000fe200078e00ff */
[----:B------:R-:W-:Y:S02]  /*1680*/  SEL R6, RZ, 0x8, P2 ;  /* 0x00000008ff067807 */ /* 0x000fe40001000000 */
[--C-:B------:R-:W-:Y:S02]  /*1690*/  IADD3.X R23, R24, RZ, R3.reuse, P5, P0 ;  /* 0x000000ff18177210 */ /* 0x100fe40002fe0403 */
[----:B------:R-:W-:Y:S01]  /*16a0*/  IADD3 R20, P5, P0, R26, 0x100, R2 ;  /* 0x000001001a147810 */ /* 0x000fe200078be002 */
[----:B------:R-:W-:Y:S01]  /*16b0*/  IMAD.IADD R6, R7, 0x1, R6 ;  /* 0x0000000107067824 */ /* 0x000fe200078e0206 */
[----:B------:R-:W-:Y:S01]  /*16c0*/  @!PT LDS RZ, [RZ] ;  /* 0x00000000fffff984 */ /* 0x000fe20000000800 */
[----:B------:R-:W-:Y:S01]  /*16d0*/  @!PT LDS RZ, [RZ] ;  /* 0x00000000fffff984 */ /* 0x000fe20000000800 */
[----:B------:R-:W-:Y:S01]  /*16e0*/  @!PT LDS RZ, [RZ] ;  /* 0x00000000fffff984 */ /* 0x000fe20000000800 */
[----:B------:R3:W-:Y:S02]  /*16f0*/  LDGSTS.E.BYPASS.LTC128B.128 [R17+0x100], [R2.64], !P6 ;  /* 0x0010000002117fae */ /* 0x0007e4000f101d48 */
[----:B------:R-:W-:-:S02]  /*1700*/  IADD3.X R21, R24, RZ, R3, P5, P0 ;  /* 0x000000ff18157210 */ /* 0x000fc40002fe0403 */
[----:B------:R-:W-:Y:S02]  /*1710*/  LOP3.LUT P4, RZ, R6, 0x2, RZ, 0xc0, !PT ;  /* 0x0000000206ff7812 */ /* 0x000fe4000788c0ff */
[----:B--2---:R-:W-:Y:S02]  /*1720*/  IADD3 R18, P5, P0, R26, 0x180, R2 ;  /* 0x000001801a127810 */ /* 0x004fe400078be002 */
[----:B------:R-:W-:Y:S02]  /*1730*/  LOP3.LUT P6, RZ, R6, 0x8, RZ, 0xc0, !PT ;  /* 0x0000000806ff7812 */ /* 0x000fe400078cc0ff */
[----:B------:R-:W-:Y:S02]  /*1740*/  IADD3.X R19, R24, RZ, R3, P5, P0 ;  /* 0x000000ff18137210 */ /* 0x000fe40002fe0403 */
[----:B------:R-:W-:Y:S02]  /*1750*/  ISETP.LT.OR P0, PT, R16, 0x1, !P4 ;  /* 0x000000011000780c */ /* 0x000fe40006701670 */
[----:B------:R-:W-:-:S11]  /*1760*/  LOP3.LUT P5, RZ, R6, 0x4, RZ, 0xc0, !PT ;  /* 0x0000000406ff7812 */ /* 0x000fd600078ac0ff */
[----:B------:R3:W-:Y:S01]  /*1770*/  LDGSTS.E.BYPASS.LTC128B.128 [R17+0x3100], [R2.64+0x80], !P0 ;  /* 0x0310008002117fae */ /* 0x0007e2000c101d48 */
[----:B------:R-:W-:-:S13]  /*1780*/  ISETP.LT.OR P0, PT, R16, 0x1, !P5 ;  /* 0x000000011000780c */ /* 0x000fda0006f01670 */
[----:B------:R3:W-:Y:S01]  /*1790*/  LDGSTS.E.BYPASS.LTC128B.128 [R17+0x6100], [R2.64+0x100], !P0 ;  /* 0x0610010002117fae */ /* 0x0007e2000c101d48 */
[----:B------:R-:W-:-:S13]  /*17a0*/  ISETP.LT.OR P0, PT, R16, 0x1, !P6 ;  /* 0x000000011000780c */ /* 0x000fda0007701670 */
[----:B------:R3:W-:Y:S01]  /*17b0*/  LDGSTS.E.BYPASS.LTC128B.128 [R17+0x9100], [R2.64+0x180], !P0 ;  /* 0x0910018002117fae */ /* 0x0007e2000c101d48 */
[----:B------:R-:W-:-:S05]  /*17c0*/  IADD3 R6, P0, R2, R26, RZ ;  /* 0x0000001a02067210 */ /* 0x000fca0007f1e0ff */
[----:B------:R-:W-:Y:S01]  /*17d0*/  IMAD.X R7, R24, 0x1, R3, P0 ;  /* 0x0000000118077824 */ /* 0x000fe200000e0603 */
[----:B---3--:R-:W-:-:S05]  /*17e0*/  IADD3 R2, P0, R6, R26, RZ ;  /* 0x0000001a06027210 */ /* 0x008fca0007f1e0ff */
[----:B------:R-:W-:Y:S01]  /*17f0*/  IMAD.X R3, R7, 0x1, R24, P0 ;  /* 0x0000000107037824 */ /* 0x000fe200000e0618 */
[----:B------:R-:W-:-:S13]  /*1800*/  ISETP.LT.OR P0, PT, R16, 0x21, P1 ;  /* 0x000000211000780c */ /* 0x000fda0000f01670 */
[----:B------:R2:W-:Y:S01]  /*1810*/  LDGSTS.E.BYPASS.LTC128B.128 [R17+0x1100], [R6.64], !P0 ;  /* 0x0110000006117fae */ /* 0x0005e2000c101d48 */
[C---:B------:R-:W-:Y:S02]  /*1820*/  ISETP.LT.OR P0, PT, R16.reuse, 0x21, !P4 ;  /* 0x000000211000780c */ /* 0x040fe40006701670 */
[----:B------:R-:W-:-:S11]  /*1830*/  ISETP.LT.OR P4, PT, R16, 0x41, !P4 ;  /* 0x000000411000780c */ /* 0x000fd60006781670 */
[----:B------:R2:W-:Y:S01]  /*1840*/  LDGSTS.E.BYPASS.LTC128B.128 [R17+0x4100], [R22.64], !P0 ;  /* 0x0410000016117fae */ /* 0x0005e2000c101d48 */
[C---:B------:R-:W-:Y:S02]  /*1850*/  ISETP.LT.OR P0, PT, R16.reuse, 0x21, !P5 ;  /* 0x000000211000780c */ /* 0x040fe40006f01670 */
[----:B------:R-:W-:-:S11]  /*1860*/  ISETP.LT.OR P5, PT, R16, 0x41, !P5 ;  /* 0x000000411000780c */ /* 0x000fd60006fa1670 */
[----:B------:R2:W-:Y:S01]  /*1870*/  LDGSTS.E.BYPASS.LTC128B.128 [R17+0x7100], [R20.64], !P0 ;  /* 0x0710000014117fae */ /* 0x0005e2000c101d48 */
[----:B------:R-:W-:-:S13]  /*1880*/  ISETP.LT.OR P0, PT, R16, 0x21, !P6 ;  /* 0x000000211000780c */ /* 0x000fda0007701670 */
[----:B------:R2:W-:Y:S01]  /*1890*/  LDGSTS.E.BYPASS.LTC128B.128 [R17+0xa100], [R18.64], !P0 ;  /* 0x0a10000012117fae */ /* 0x0005e2000c101d48 */
[----:B------:R-:W-:-:S13]  /*18a0*/  ISETP.LT.OR P0, PT, R16, 0x41, P1 ;  /* 0x000000411000780c */ /* 0x000fda0000f01670 */
[----:B------:R2:W-:Y:S01]  /*18b0*/  LDGSTS.E.BYPASS.LTC128B.128 [R17+0x2100], [R2.64], !P0 ;  /* 0x0210000002117fae */ /* 0x0005e2000c101d48 */
[----:B------:R-:W-:-:S03]  /*18c0*/  ISETP.LT.OR P0, PT, R16, 0x41, !P6 ;  /* 0x000000411000780c */ /* 0x000fc60007701670 */
[----:B------:R2:W-:Y:S01]  /*18d0*/  LDGSTS.E.BYPASS.LTC128B.128 [R17+0x5100], [R2.64+0x80], !P4 ;  /* 0x0510008002117fae */ /* 0x0005e2000e101d48 */
[----:B------:R-:W-:-:S03]  /*18e0*/  ISETP.NE.AND P4, PT, R25, RZ, PT ;  /* 0x000000ff1900720c */ /* 0x000fc60003f85270 */
[----:B------:R2:W-:Y:S06]  /*18f0*/  LDGSTS.E.BYPASS.LTC128B.128 [R17+0x8100], [R2.64+0x100], !P5 ;  /* 0x0810010002117fae */ /* 0x0005ec000e901d48 */
[----:B------:R2:W-:Y:S04]  /*1900*/  LDGSTS.E.BYPASS.LTC128B.128 [R17+0xb100], [R2.64+0x180], !P0 ;  /* 0x0b10018002117fae */ /* 0x0005e8000c101d48 */
.L_x_682:
[C---:B-1234-:R-:W-:Y:S01]  /*1910*/  HMMA.16816.F32.BF16 R28, R8.reuse, R32, RZ ;  /* 0x00000020081c723c */ /* 0x05efe200000418ff */
[----:B------:R-:W-:Y:S01]  /*1920*/  LOP3.LUT P0, RZ, R36, 0x4, RZ, 0xc0, !PT ;  /* 0x0000000424ff7812 */ /* 0x000fe2000780c0ff */
[----:B------:R-:W-:Y:S01]  /*1930*/  LDSM.16.M88.4 R112, [R216+0x10900] ;  /* 0x01090000d870783b */ /* 0x000fe20000000200 */
[C---:B------:R-:W-:Y:S02]  /*1940*/  LEA R226, R0.reuse, R224, 0x1 ;  /* 0x000000e000e27211 */ /* 0x040fe400078e08ff */
[----:B------:R-:W-:Y:S01]  /*1950*/  SEL R2, R37, 0xffffffc0, !P0 ;  /* 0xffffffc025027807 */ /* 0x000fe20004000000 */
[----:B------:R-:W-:Y:S01]  /*1960*/  LDSM.16.M88.4 R116, [R227+0x3000] ;  /* 0x00300000e374783b */ /* 0x000fe20000000200 */
[----:B------:R-:W-:Y:S01]  /*1970*/  LEA R225, R0, R223, 0x1 ;  /* 0x000000df00e17211 */ /* 0x000fe200078e08ff */
[----:B------:R-:W-:Y:S01]  /*1980*/  HMMA.16816.F32.BF16 R24, R8, R34, RZ ;  /* 0x000000220818723c */ /* 0x000fe200000418ff */
[-C--:B------:R-:W-:Y:S01]  /*1990*/  IADD3 R222, R216, R2.reuse, RZ ;  /* 0x00000002d8de7210 */ /* 0x080fe20007ffe0ff */
[----:B------:R-:W0:Y:S01]  /*19a0*/  LDGDEPBAR ;  /* 0x00000000000079af */ /* 0x000e220000000000 */
[----:B------:R-:W-:-:S02]  /*19b0*/  IADD3 R221, R227, R2, RZ ;  /* 0x00000002e3dd7210 */ /* 0x000fc40007ffe0ff */
[----:B------:R-:W-:Y:S01]  /*19c0*/  ISETP.GE.AND P5, PT, R132, 0x61, PT ;  /* 0x000000618400780c */ /* 0x000fe20003fa6270 */
[----:B------:R-:W-:Y:S01]  /*19d0*/  LDSM.16.M88.4 R36, [R222+0xc100] ;  /* 0x00c10000de24783b */ /* 0x000fe20000000200 */
[C---:B------:R-:W-:Y:S01]  /*19e0*/  IADD3 R245, R227.reuse, 0x3000, RZ ;  /* 0x00003000e3f57810 */ /* 0x040fe20007ffe0ff */
[C---:B------:R-:W-:Y:S01]  /*19f0*/  HMMA.16816.F32.BF16 R32, R8.reuse, R44, RZ ;  /* 0x0000002c0820723c */ /* 0x040fe200000418ff */
[C---:B------:R-:W-:Y:S01]  /*1a00*/  IADD3 R244, R227.reuse, 0x3800, RZ ;  /* 0x00003800e3f47810 */ /* 0x040fe20007ffe0ff */
[----:B------:R-:W-:Y:S01]  /*1a10*/  LDSM.16.M88.4 R92, [R222+0xe100] ;  /* 0x00e10000de5c783b */ /* 0x000fe20000000200 */
[C---:B------:R-:W-:Y:S02]  /*1a20*/  IADD3 R243, R227.reuse, 0x4000, RZ ;  /* 0x00004000e3f37810 */ /* 0x040fe40007ffe0ff */
[C---:B------:R-:W-:Y:S01]  /*1a30*/  IADD3 R242, R227.reuse, 0x4800, RZ ;  /* 0x00004800e3f27810 */ /* 0x040fe20007ffe0ff */
[----:B------:R-:W-:Y:S01]  /*1a40*/  LDSM.16.M88.4 R108, [R221+0x800] ;  /* 0x00080000dd6c783b */ /* 0x000fe20000000200 */
[C---:B------:R-:W-:Y:S01]  /*1a50*/  IADD3 R241, R227.reuse, 0x5000, RZ ;  /* 0x00005000e3f17810 */ /* 0x040fe20007ffe0ff */
[----:B------:R-:W-:Y:S01]  /*1a60*/  HMMA.16816.F32.BF16 R20, R8, R40, RZ ;  /* 0x000000280814723c */ /* 0x000fe200000418ff */
[----:B------:R-:W-:-:S02]  /*1a70*/  IADD3 R240, R227, 0x5800, RZ ;  /* 0x00005800e3f07810 */ /* 0x000fc40007ffe0ff */
[C---:B------:R-:W-:Y:S02]  /*1a80*/  IADD3 R239, R227.reuse, 0x6000, RZ ;  /* 0x00006000e3ef7810 */ /* 0x040fe40007ffe0ff */
[C---:B------:R-:W-:Y:S02]  /*1a90*/  IADD3 R238, R227.reuse, 0x6800, RZ ;  /* 0x00006800e3ee7810 */ /* 0x040fe40007ffe0ff */
[C---:B------:R-:W-:Y:S01]  /*1aa0*/  IADD3 R237, R227.reuse, 0x7000, RZ ;  /* 0x00007000e3ed7810 */ /* 0x040fe20007ffe0ff */
[----:B------:R-:W-:Y:S01]  /*1ab0*/  HMMA.16816.F32.BF16 R16, R8, R42, RZ ;  /* 0x0000002a0810723c */ /* 0x000fe200000418ff */
[C---:B------:R-:W-:Y:S02]  /*1ac0*/  IADD3 R236, R227.reuse, 0x7800, RZ ;  /* 0x00007800e3ec7810 */ /* 0x040fe40007ffe0ff */
[C---:B------:R-:W-:Y:S02]  /*1ad0*/  IADD3 R235, R227.reuse, 0x8000, RZ ;  /* 0x00008000e3eb7810 */ /* 0x040fe40007ffe0ff */
[----:B------:R-:W-:-:S02]  /*1ae0*/  IADD3 R234, R227, 0x8800, RZ ;  /* 0x00008800e3ea7810 */ /* 0x000fc40007ffe0ff */
[C---:B------:R-:W-:Y:S01]  /*1af0*/  IADD3 R233, R227.reuse, 0x9000, RZ ;  /* 0x00009000e3e97810 */ /* 0x040fe20007ffe0ff */
[C---:B------:R-:W-:Y:S01]  /*1b00*/  HMMA.16816.F32.BF16 R40, R8.reuse, R46, RZ ;  /* 0x0000002e0828723c */ /* 0x040fe200000418ff */
[C---:B------:R-:W-:Y:S02]  /*1b10*/  IADD3 R232, R227.reuse, 0x9800, RZ ;  /* 0x00009800e3e87810 */ /* 0x040fe40007ffe0ff */
[C---:B------:R-:W-:Y:S02]  /*1b20*/  IADD3 R231, R227.reuse, 0xa000, RZ ;  /* 0x0000a000e3e77810 */ /* 0x040fe40007ffe0ff */
[C---:B------:R-:W-:Y:S02]  /*1b30*/  IADD3 R230, R227.reuse, 0xa800, RZ ;  /* 0x0000a800e3e67810 */ /* 0x040fe40007ffe0ff */
[C---:B------:R-:W-:Y:S01]  /*1b40*/  IADD3 R229, R227.reuse, 0xb000, RZ ;  /* 0x0000b000e3e57810 */ /* 0x040fe20007ffe0ff */
[----:B------:R-:W-:Y:S01]  /*1b50*/  HMMA.16816.F32.BF16 R48, R8, R52, RZ ;  /* 0x000000340830723c */ /* 0x000fe200000418ff */
[----:B------:R-:W-:-:S07]  /*1b60*/  IADD3 R228, R227, 0xb800, RZ ;  /* 0x0000b800e3e47810 */ /* 0x000fce0007ffe0ff */
[----:B------:R-:W-:Y:S01]  /*1b70*/  HMMA.16816.F32.BF16 R68, R12, R80, R28 ;  /* 0x000000500c44723c */ /* 0x000fe2000004181c */
[----:B------:R-:W-:Y:S07]  /*1b80*/  LDSM.16.M88.4 R28, [R222+0xd100] ;  /* 0x00d10000de1c783b */ /* 0x000fee0000000200 */
[C---:B------:R-:W-:Y:S08]  /*1b90*/  HMMA.16816.F32.BF16 R52, R8.reuse, R54, RZ ;  /* 0x000000360834723c */ /* 0x040ff000000418ff */
[C---:B------:R-:W-:Y:S08]  /*1ba0*/  HMMA.16816.F32.BF16 R56, R8.reuse, R60, RZ ;  /* 0x0000003c0838723c */ /* 0x040ff000000418ff */
[----:B------:R-:W-:Y:S08]  /*1bb0*/  HMMA.16816.F32.BF16 R64, R8, R76, RZ ;  /* 0x0000004c0840723c */ /* 0x000ff000000418ff */
[----:B------:R-:W-:Y:S08]  /*1bc0*/  HMMA.16816.F32.BF16 R80, R12, R82, R24 ;  /* 0x000000520c50723c */ /* 0x000ff00000041818 */
[C---:B------:R-:W-:Y:S08]  /*1bd0*/  HMMA.16816.F32.BF16 R60, R8.reuse, R62, RZ ;  /* 0x0000003e083c723c */ /* 0x040ff000000418ff */
[----:B------:R-:W-:Y:S01]  /*1be0*/  HMMA.16816.F32.BF16 R76, R8, R78, RZ ;  /* 0x0000004e084c723c */ /* 0x000fe200000418ff */
[----:B------:R-:W1:Y:S07]  /*1bf0*/  LDSM.16.M88.4 R8, [R226] ;  /* 0x00000000e208783b */ /* 0x000e6e0000000200 */
[C---:B------:R-:W-:Y:S01]  /*1c00*/  HMMA.16816.F32.BF16 R24, R12.reuse, R88, R32 ;  /* 0x000000580c18723c */ /* 0x040fe20000041820 */
[----:B------:R-:W2:Y:S07]  /*1c10*/  LDSM.16.M88.4 R32, [R222+0xc900] ;  /* 0x00c90000de20783b */ /* 0x000eae0000000200 */
[C---:B------:R-:W-:Y:S08]  /*1c20*/  HMMA.16816.F32.BF16 R72, R12.reuse, R84, R20 ;  /* 0x000000540c48723c */ /* 0x040ff00000041814 */
[C---:B------:R-:W-:Y:S01]  /*1c30*/  HMMA.16816.F32.BF16 R44, R12.reuse, R86, R16 ;  /* 0x000000560c2c723c */ /* 0x040fe20000041810 */
[----:B------:R-:W3:Y:S04]  /*1c40*/  LDSM.16.M88.4 R84, [R222+0xd900] ;  /* 0x00d90000de54783b */ /* 0x000ee80000000200 */
[----:B------:R-:W-:Y:S03]  /*1c50*/  LDSM.16.M88.4 R16, [R225] ;  /* 0x00000000e110783b */ /* 0x000fe60000000200 */
[C---:B------:R-:W-:Y:S01]  /*1c60*/  HMMA.16816.F32.BF16 R20, R12.reuse, R90, R40 ;  /* 0x0000005a0c14723c */ /* 0x040fe20000041828 */
[----:B------:R-:W4:Y:S07]  /*1c70*/  LDSM.16.M88.4 R88, [R222+0xe900] ;  /* 0x00e90000de58783b */ /* 0x000f2e0000000200 */
[C---:B------:R-:W-:Y:S08]  /*1c80*/  HMMA.16816.F32.BF16 R40, R12.reuse, R96, R48 ;  /* 0x000000600c28723c */ /* 0x040ff00000041830 */
[C---:B------:R-:W-:Y:S08]  /*1c90*/  HMMA.16816.F32.BF16 R48, R12.reuse, R98, R52 ;  /* 0x000000620c30723c */ /* 0x040ff00000041834 */
[C---:B------:R-:W-:Y:S08]  /*1ca0*/  HMMA.16816.F32.BF16 R52, R12.reuse, R100, R56 ;  /* 0x000000640c34723c */ /* 0x040ff00000041838 */
[C---:B------:R-:W-:Y:S01]  /*1cb0*/  HMMA.16816.F32.BF16 R56, R12.reuse, R102, R60 ;  /* 0x000000660c38723c */ /* 0x040fe2000004183c */
[----:B------:R-:W5:Y:S07]  /*1cc0*/  LDSM.16.M88.4 R100, [R221] ;  /* 0x00000000dd64783b */ /* 0x000f6e0000000200 */
[C---:B------:R-:W-:Y:S08]  /*1cd0*/  HMMA.16816.F32.BF16 R64, R12.reuse, R104, R64 ;  /* 0x000000680c40723c */ /* 0x040ff00000041840 */
[----:B------:R-:W-:Y:S01]  /*1ce0*/  HMMA.16816.F32.BF16 R60, R12, R106, R76 ;  /* 0x0000006a0c3c723c */ /* 0x000fe2000004184c */
[----:B------:R-:W-:Y:S07]  /*1cf0*/  LDSM.16.M88.4 R104, [R216+0x10100] ;  /* 0x01010000d868783b */ /* 0x000fee0000000200 */
[C---:B-1----:R-:W-:Y:S08]  /*1d00*/  HMMA.16816.F32.BF16 R68, R8.reuse, R36, R68 ;  /* 0x000000240844723c */ /* 0x042ff00000041844 */
[C---:B------:R-:W-:Y:S01]  /*1d10*/  HMMA.16816.F32.BF16 R80, R8.reuse, R38, R80 ;  /* 0x000000260850723c */ /* 0x040fe20000041850 */
[----:B------:R-:W1:Y:S07]  /*1d20*/  LDSM.16.M88.4 R36, [R221+0x1000] ;  /* 0x00100000dd24783b */ /* 0x000e6e0000000200 */
[C---:B--2---:R-:W-:Y:S08]  /*1d30*/  HMMA.16816.F32.BF16 R12, R8.reuse, R32, R72 ;  /* 0x00000020080c723c */ /* 0x044ff00000041848 */
[C---:B------:R-:W-:Y:S01]  /*1d40*/  HMMA.16816.F32.BF16 R72, R8.reuse, R34, R44 ;  /* 0x000000220848723c */ /* 0x040fe2000004182c */
[----:B------:R-:W2:Y:S04]  /*1d50*/  LDSM.16.M88.4 R32, [R221+0x1800] ;  /* 0x00180000dd20783b */ /* 0x000ea80000000200 */
[----:B------:R-:W1:Y:S03]  /*1d60*/  LDSM.16.M88.4 R44, [R221+0x2000] ;  /* 0x00200000dd2c783b */ /* 0x000e660000000200 */
[C---:B------:R-:W-:Y:S08]  /*1d70*/  HMMA.16816.F32.BF16 R96, R8.reuse, R28, R24 ;  /* 0x0000001c0860723c */ /* 0x040ff00000041818 */
[C---:B------:R-:W-:Y:S08]  /*1d80*/  HMMA.16816.F32.BF16 R28, R8.reuse, R30, R20 ;  /* 0x0000001e081c723c */ /* 0x040ff00000041814 */
[C---:B---3--:R-:W-:Y:S08]  /*1d90*/  HMMA.16816.F32.BF16 R20, R8.reuse, R86, R48 ;  /* 0x000000560814723c */ /* 0x048ff00000041830 */
[C---:B------:R-:W-:Y:S01]  /*1da0*/  HMMA.16816.F32.BF16 R48, R8.reuse, R94, R56 ;  /* 0x0000005e0830723c */ /* 0x040fe20000041838 */
[----:B------:R-:W3:Y:S07]  /*1db0*/  LDSM.16.M88.4 R56, [R221+0x2800] ;  /* 0x00280000dd38783b */ /* 0x000eee0000000200 */
[C---:B------:R-:W-:Y:S08]  /*1dc0*/  HMMA.16816.F32.BF16 R24, R8.reuse, R84, R40 ;  /* 0x000000540818723c */ /* 0x040ff00000041828 */
[C---:B------:R-:W-:Y:S08]  /*1dd0*/  HMMA.16816.F32.BF16 R40, R8.reuse, R92, R52 ;  /* 0x0000005c0828723c */ /* 0x040ff00000041834 */
[----:B----4-:R-:W-:Y:S08]  /*1de0*/  HMMA.16816.F32.BF16 R92, R8, R88, R64 ;  /* 0x00000058085c723c */ /* 0x010ff00000041840 */
[C---:B-----5:R-:W-:Y:S01]  /*1df0*/  HMMA.16816.F32.BF16 R64, R16.reuse, R100, R68 ;  /* 0x000000641040723c */ /* 0x060fe20000041844 */
[----:B------:R-:W-:Y:S07]  /*1e00*/  LDSM.16.M88.4 R68, [R216+0xf100] ;  /* 0x00f10000d844783b */ /* 0x000fee0000000200 */
[----:B------:R-:W-:Y:S01]  /*1e10*/  HMMA.16816.F32.BF16 R76, R16, R108, R12 ;  /* 0x0000006c104c723c */ /* 0x000fe2000004180c */
[----:B------:R-:W4:Y:S07]  /*1e20*/  LDSM.16.M88.4 R12, [R224+0x4000] ;  /* 0x00400000e00c783b */ /* 0x000f2e0000000200 */
[----:B------:R-:W-:Y:S01]  /*1e30*/  HMMA.16816.F32.BF16 R60, R8, R90, R60 ;  /* 0x0000005a083c723c */ /* 0x000fe2000004183c */
[----:B------:R-:W5:Y:S04]  /*1e40*/  LDSM.16.M88.4 R88, [R216+0xf900] ;  /* 0x00f90000d858783b */ /* 0x000f680000000200 */
[----:B------:R-:W-:Y:S03]  /*1e50*/  LDSM.16.M88.4 R8, [R223+0x4000] ;  /* 0x00400000df08783b */ /* 0x000fe60000000200 */
[C---:B------:R-:W-:Y:S01]  /*1e60*/  HMMA.16816.F32.BF16 R84, R16.reuse, R110, R72 ;  /* 0x0000006e1054723c */ /* 0x040fe20000041848 */
[----:B------:R-:W-:Y:S07]  /*1e70*/  LDSM.16.M88.4 R108, [R216+0x11100] ;  /* 0x01110000d86c783b */ /* 0x000fee0000000200 */
[C---:B-1----:R-:W-:Y:S08]  /*1e80*/  HMMA.16816.F32.BF16 R96, R16.reuse, R36, R96 ;  /* 0x000000241060723c */ /* 0x042ff00000041860 */
[C---:B------:R-:W-:Y:S08]  /*1e90*/  HMMA.16816.F32.BF16 R72, R16.reuse, R38, R28 ;  /* 0x000000261048723c */ /* 0x040ff0000004181c */
[C---:B--2---:R-:W-:Y:S08]  /*1ea0*/  HMMA.16816.F32.BF16 R52, R16.reuse, R32, R24 ;  /* 0x000000201034723c */ /* 0x044ff00000041818 */
[C---:B------:R-:W-:Y:S08]  /*1eb0*/  HMMA.16816.F32.BF16 R36, R16.reuse, R34, R20 ;  /* 0x000000221024723c */ /* 0x040ff00000041814 */
[C---:B------:R-:W-:Y:S08]  /*1ec0*/  HMMA.16816.F32.BF16 R80, R16.reuse, R102, R80 ;  /* 0x000000661050723c */ /* 0x040ff00000041850 */
[C---:B------:R-:W-:Y:S01]  /*1ed0*/  HMMA.16816.F32.BF16 R32, R16.reuse, R44, R40 ;  /* 0x0000002c1020723c */ /* 0x040fe20000041828 */
[----:B------:R-:W1:Y:S07]  /*1ee0*/  LDSM.16.M88.4 R40, [R216+0x11900] ;  /* 0x01190000d828783b */ /* 0x000e6e0000000200 */
[C---:B---3--:R-:W-:Y:S01]  /*1ef0*/  HMMA.16816.F32.BF16 R20, R16.reuse, R58, R60 ;  /* 0x0000003a1014723c */ /* 0x048fe2000004183c */
[----:B------:R-:W2:Y:S07]  /*1f00*/  LDSM.16.M88.4 R60, [R227+0x3800] ;  /* 0x00380000e33c783b */ /* 0x000eae0000000200 */
[C---:B------:R-:W-:Y:S08]  /*1f10*/  HMMA.16816.F32.BF16 R24, R16.reuse, R56, R92 ;  /* 0x000000381018723c */ /* 0x040ff0000004185c */
[----:B------:R-:W-:Y:S01]  /*1f20*/  HMMA.16816.F32.BF16 R28, R16, R46, R48 ;  /* 0x0000002e101c723c */ /* 0x000fe20000041830 */
[----:B------:R-:W-:Y:S07]  /*1f30*/  LDSM.16.M88.4 R44, [R227+0x5800] ;  /* 0x00580000e32c783b */ /* 0x000fee0000000200 */
[C---:B----4-:R-:W-:Y:S08]  /*1f40*/  HMMA.16816.F32.BF16 R16, R12.reuse, R68, R64 ;  /* 0x000000440c10723c */ /* 0x050ff00000041840 */
[C---:B------:R-:W-:Y:S01]  /*1f50*/  HMMA.16816.F32.BF16 R56, R12.reuse, R70, R80 ;  /* 0x000000460c38723c */ /* 0x040fe20000041850 */
[----:B------:R-:W3:Y:S04]  /*1f60*/  LDSM.16.M88.4 R68, [R227+0x4000] ;  /* 0x00400000e344783b */ /* 0x000ee80000000200 */
[----:B------:R-:W4:Y:S03]  /*1f70*/  LDSM.16.M88.4 R80, [R227+0x4800] ;  /* 0x00480000e350783b */ /* 0x000f260000000200 */
[C---:B-----5:R-:W-:Y:S08]  /*1f80*/  HMMA.16816.F32.BF16 R64, R12.reuse, R88, R76 ;  /* 0x000000580c40723c */ /* 0x060ff0000004184c */
[C---:B------:R-:W-:Y:S08]  /*1f90*/  HMMA.16816.F32.BF16 R88, R12.reuse, R90, R84 ;  /* 0x0000005a0c58723c */ /* 0x040ff00000041854 */
[C---:B------:R-:W-:Y:S08]  /*1fa0*/  HMMA.16816.F32.BF16 R100, R12.reuse, R104, R96 ;  /* 0x000000680c64723c */ /* 0x040ff00000041860 */
[C---:B------:R-:W-:Y:S08]  /*1fb0*/  HMMA.16816.F32.BF16 R96, R12.reuse, R106, R72 ;  /* 0x0000006a0c60723c */ /* 0x040ff00000041848 */
[C---:B------:R-:W-:Y:S01]  /*1fc0*/  HMMA.16816.F32.BF16 R72, R12.reuse, R112, R52 ;  /* 0x000000700c48723c */ /* 0x040fe20000041834 */
[----:B------:R-:W5:Y:S07]  /*1fd0*/  LDSM.16.M88.4 R52, [R227+0x5000] ;  /* 0x00500000e334783b */ /* 0x000f6e0000000200 */
[C---:B-1----:R-:W-:Y:S08]  /*1fe0*/  HMMA.16816.F32.BF16 R76, R12.reuse, R40, R24 ;  /* 0x000000280c4c723c */ /* 0x042ff00000041818 */
[C---:B------:R-:W-:Y:S01]  /*1ff0*/  HMMA.16816.F32.BF16 R104, R12.reuse, R114, R36 ;  /* 0x000000720c68723c */ /* 0x040fe20000041824 */
[----:B------:R-:W-:Y:S07]  /*2000*/  LDSM.16.M88.4 R36, [R222+0xf900] ;  /* 0x00f90000de24783b */ /* 0x000fee0000000200 */
[C---:B------:R-:W-:Y:S08]  /*2010*/  HMMA.16816.F32.BF16 R92, R12.reuse, R108, R32 ;  /* 0x0000006c0c5c723c */ /* 0x040ff00000041820 */
[C---:B------:R-:W-:Y:S08]  /*2020*/  HMMA.16816.F32.BF16 R84, R12.reuse, R110, R28 ;  /* 0x0000006e0c54723c */ /* 0x040ff0000004181c */
[----:B------:R-:W-:Y:S01]  /*2030*/  HMMA.16816.F32.BF16 R48, R12, R42, R20 ;  /* 0x0000002a0c30723c */ /* 0x000fe20000041814 */
[----:B------:R-:W-:Y:S04]  /*2040*/  LDSM.16.M88.4 R12, [R226+0x4000] ;  /* 0x00400000e20c783b */ /* 0x000fe80000000200 */
[----:B------:R-:W1:Y:S03]  /*2050*/  LDSM.16.M88.4 R40, [R222+0xf100] ;  /* 0x00f10000de28783b */ /* 0x000e660000000200 */
[C---:B------:R-:W-:Y:S01]  /*2060*/  HMMA.16816.F32.BF16 R28, R8.reuse, R118, R56 ;  /* 0x00000076081c723c */ /* 0x040fe20000041838 */
[----:B------:R-:W1:Y:S07]  /*2070*/  LDSM.16.M88.4 R56, [R222+0x10100] ;  /* 0x01010000de38783b */ /* 0x000e6e0000000200 */
[C---:B--2---:R-:W-:Y:S01]  /*2080*/  HMMA.16816.F32.BF16 R20, R8.reuse, R62, R88 ;  /* 0x0000003e0814723c */ /* 0x044fe20000041858 */
[----:B------:R-:W2:Y:S07]  /*2090*/  LDSM.16.M88.4 R88, [R222+0x10900] ;  /* 0x01090000de58783b */ /* 0x000eae0000000200 */
[C---:B------:R-:W-:Y:S08]  /*20a0*/  HMMA.16816.F32.BF16 R32, R8.reuse, R116, R16 ;  /* 0x000000740820723c */ /* 0x040ff00000041810 */
[C---:B------:R-:W-:Y:S01]  /*20b0*/  HMMA.16816.F32.BF16 R24, R8.reuse, R60, R64 ;  /* 0x0000003c0818723c */ /* 0x040fe20000041840 */
[----:B------:R-:W-:Y:S07]  /*20c0*/  LDSM.16.M88.4 R60, [R221+0x3000] ;  /* 0x00300000dd3c783b */ /* 0x000fee0000000200 */
[C---:B---3--:R-:W-:Y:S08]  /*20d0*/  HMMA.16816.F32.BF16 R16, R8.reuse, R68, R100 ;  /* 0x000000440810723c */ /* 0x048ff00000041864 */
[C---:B------:R-:W-:Y:S01]  /*20e0*/  HMMA.16816.F32.BF16 R64, R8.reuse, R70, R96 ;  /* 0x000000460840723c */ /* 0x040fe20000041860 */
[----:B------:R-:W3:Y:S07]  /*20f0*/  LDSM.16.M88.4 R68, [R222+0x11100] ;  /* 0x01110000de44783b */ /* 0x000eee0000000200 */
[C---:B------:R-:W-:Y:S01]  /*2100*/  HMMA.16816.F32.BF16 R112, R8.reuse, R44, R76 ;  /* 0x0000002c0870723c */ /* 0x040fe2000004184c */
[----:B------:R-:W1:Y:S07]  /*2110*/  LDSM.16.M88.4 R76, [R222+0x11900] ;  /* 0x01190000de4c783b */ /* 0x000e6e0000000200 */
[C---:B----4-:R-:W-:Y:S08]  /*2120*/  HMMA.16816.F32.BF16 R72, R8.reuse, R80, R72 ;  /* 0x000000500848723c */ /* 0x050ff00000041848 */
[C---:B------:R-:W-:Y:S08]  /*2130*/  HMMA.16816.F32.BF16 R108, R8.reuse, R82, R104 ;  /* 0x00000052086c723c */ /* 0x040ff00000041868 */
[C---:B-----5:R-:W-:Y:S08]  /*2140*/  HMMA.16816.F32.BF16 R116, R8.reuse, R52, R92 ;  /* 0x000000340874723c */ /* 0x060ff0000004185c */
[C---:B------:R-:W-:Y:S01]  /*2150*/  HMMA.16816.F32.BF16 R104, R8.reuse, R54, R84 ;  /* 0x000000360868723c */ /* 0x040fe20000041854 */
[----:B------:R-:W-:Y:S07]  /*2160*/  LDSM.16.M88.4 R52, [R221+0x4000] ;  /* 0x00400000dd34783b */ /* 0x000fee0000000200 */
[----:B------:R-:W-:Y:S01]  /*2170*/  HMMA.16816.F32.BF16 R100, R8, R46, R48 ;  /* 0x0000002e0864723c */ /* 0x000fe20000041830 */
[----:B------:R-:W4:Y:S04]  /*2180*/  LDSM.16.M88.4 R8, [R225+0x4000] ;  /* 0x00400000e108783b */ /* 0x000f280000000200 */
[----:B------:R-:W-:Y:S03]  /*2190*/  LDSM.16.M88.4 R48, [R221+0x4800] ;  /* 0x00480000dd30783b */ /* 0x000fe60000000200 */
[C---:B-1----:R-:W-:Y:S01]  /*21a0*/  HMMA.16816.F32.BF16 R96, R12.reuse, R40, R32 ;  /* 0x000000280c60723c */ /* 0x042fe20000041820 */
[----:B------:R-:W-:Y:S07]  /*21b0*/  LDSM.16.M88.4 R44, [R221+0x5000] ;  /* 0x00500000dd2c783b */ /* 0x000fee0000000200 */
[C---:B------:R-:W-:Y:S08]  /*21c0*/  HMMA.16816.F32.BF16 R92, R12.reuse, R42, R28 ;  /* 0x0000002a0c5c723c */ /* 0x040ff0000004181c */
[C---:B------:R-:W-:Y:S08]  /*21d0*/  HMMA.16816.F32.BF16 R84, R12.reuse, R36, R24 ;  /* 0x000000240c54723c */ /* 0x040ff00000041818 */
[C---:B------:R-:W-:Y:S08]  /*21e0*/  HMMA.16816.F32.BF16 R80, R12.reuse, R38, R20 ;  /* 0x000000260c50723c */ /* 0x040ff00000041814 */
[C---:B------:R-:W-:Y:S01]  /*21f0*/  HMMA.16816.F32.BF16 R40, R12.reuse, R56, R16 ;  /* 0x000000380c28723c */ /* 0x040fe20000041810 */
[----:B------:R-:W-:Y:S07]  /*2200*/  LDSM.16.M88.4 R16, [R224+0x8000] ;  /* 0x00800000e010783b */ /* 0x000fee0000000200 */
[C---:B------:R-:W-:Y:S01]  /*2210*/  HMMA.16816.F32.BF16 R36, R12.reuse, R58, R64 ;  /* 0x0000003a0c24723c */ /* 0x040fe20000041840 */
[----:B------:R-:W1:Y:S07]  /*2220*/  LDSM.16.M88.4 R56, [R221+0x3800] ;  /* 0x00380000dd38783b */ /* 0x000e6e0000000200 */
[C---:B--2---:R-:W-:Y:S08]  /*2230*/  HMMA.16816.F32.BF16 R32, R12.reuse, R88, R72 ;  /* 0x000000580c20723c */ /* 0x044ff00000041848 */
[C---:B------:R-:W-:Y:S01]  /*2240*/  HMMA.16816.F32.BF16 R28, R12.reuse, R90, R108 ;  /* 0x0000005a0c1c723c */ /* 0x040fe2000004186c */
[----:B------:R-:W2:Y:S04]  /*2250*/  LDSM.16.M88.4 R88, [R221+0x5800] ;  /* 0x00580000dd58783b */ /* 0x000ea80000000200 */
[----:B------:R-:W-:Y:S03]  /*2260*/  LDSM.16.M88.4 R108, [R216+0x12900] ;  /* 0x01290000d86c783b */ /* 0x000fe60000000200 */
[C---:B---3--:R-:W-:Y:S08]  /*2270*/  HMMA.16816.F32.BF16 R24, R12.reuse, R68, R116 ;  /* 0x000000440c18723c */ /* 0x048ff00000041874 */
[C---:B------:R-:W-:Y:S01]  /*2280*/  HMMA.16816.F32.BF16 R20, R12.reuse, R70, R104 ;  /* 0x000000460c14723c */ /* 0x040fe20000041868 */
[----:B------:R-:W3:Y:S07]  /*2290*/  LDSM.16.M88.4 R104, [R216+0x12100] ;  /* 0x01210000d868783b */ /* 0x000eee0000000200 */
[C---:B------:R-:W-:Y:S08]  /*22a0*/  HMMA.16816.F32.BF16 R64, R12.reuse, R76, R112 ;  /* 0x0000004c0c40723c */ /* 0x040ff00000041870 */
[----:B------:R-:W-:Y:S08]  /*22b0*/  HMMA.16816.F32.BF16 R12, R12, R78, R100 ;  /* 0x0000004e0c0c723c */ /* 0x000ff00000041864 */
[C---:B----4-:R-:W-:Y:S08]  /*22c0*/  HMMA.16816.F32.BF16 R92, R8.reuse, R62, R92 ;  /* 0x0000003e085c723c */ /* 0x050ff0000004185c */
[C---:B------:R-:W-:Y:S01]  /*22d0*/  HMMA.16816.F32.BF16 R76, R8.reuse, R52, R40 ;  /* 0x00000034084c723c */ /* 0x040fe20000041828 */
[----:B------:R-:W-:Y:S07]  /*22e0*/  LDSM.16.M88.4 R40, [R216+0x13900] ;  /* 0x01390000d828783b */ /* 0x000fee0000000200 */
[C---:B------:R-:W-:Y:S01]  /*22f0*/  HMMA.16816.F32.BF16 R72, R8.reuse, R54, R36 ;  /* 0x000000360848723c */ /* 0x040fe20000041824 */
[----:B------:R-:W4:Y:S04]  /*2300*/  LDSM.16.M88.4 R52, [R216+0x13100] ;  /* 0x01310000d834783b */ /* 0x000f280000000200 */
[----:B------:R-:W5:Y:S03]  /*2310*/  LDSM.16.M88.4 R36, [R216+0x14100] ;  /* 0x01410000d824783b */ /* 0x000f660000000200 */
[C---:B------:R-:W-:Y:S08]  /*2320*/  HMMA.16816.F32.BF16 R96, R8.reuse, R60, R96 ;  /* 0x0000003c0860723c */ /* 0x040ff00000041860 */
[C---:B-1----:R-:W-:Y:S08]  /*2330*/  HMMA.16816.F32.BF16 R84, R8.reuse, R56, R84 ;  /* 0x000000380854723c */ /* 0x042ff00000041854 */
[C---:B------:R-:W-:Y:S08]  /*2340*/  HMMA.16816.F32.BF16 R80, R8.reuse, R58, R80 ;  /* 0x0000003a0850723c */ /* 0x040ff00000041850 */
[C---:B------:R-:W-:Y:S01]  /*2350*/  HMMA.16816.F32.BF16 R68, R8.reuse, R48, R32 ;  /* 0x000000300844723c */ /* 0x040fe20000041820 */
[----:B------:R-:W1:Y:S07]  /*2360*/  LDSM.16.M88.4 R32, [R216+0x14900] ;  /* 0x01490000d820783b */ /* 0x000e6e0000000200 */
[C---:B------:R-:W-:Y:S08]  /*2370*/  HMMA.16816.F32.BF16 R60, R8.reuse, R50, R28 ;  /* 0x00000032083c723c */ /* 0x040ff0000004181c */
[C---:B------:R-:W-:Y:S01]  /*2380*/  HMMA.16816.F32.BF16 R56, R8.reuse, R44, R24 ;  /* 0x0000002c0838723c */ /* 0x040fe20000041818 */
[----:B------:R-:W-:Y:S07]  /*2390*/  LDSM.16.M88.4 R24, [R227+0x6000] ;  /* 0x00600000e318783b */ /* 0x000fee0000000200 */
[C---:B--2---:R-:W-:Y:S01]  /*23a0*/  HMMA.16816.F32.BF16 R28, R8.reuse, R90, R12 ;  /* 0x0000005a081c723c */ /* 0x044fe2000004180c */
[----:B------:R-:W2:Y:S07]  /*23b0*/  LDSM.16.M88.4 R12, [R223+0x8000] ;  /* 0x00800000df0c783b */ /* 0x000eae0000000200 */
[C---:B------:R-:W-:Y:S08]  /*23c0*/  HMMA.16816.F32.BF16 R48, R8.reuse, R46, R20 ;  /* 0x0000002e0830723c */ /* 0x040ff00000041814 */
[----:B------:R-:W-:Y:S08]  /*23d0*/  HMMA.16816.F32.BF16 R44, R8, R88, R64 ;  /* 0x00000058082c723c */ /* 0x000ff00000041840 */
[C---:B---3--:R-:W-:Y:S01]  /*23e0*/  HMMA.16816.F32.BF16 R8, R16.reuse, R106, R92 ;  /* 0x0000006a1008723c */ /* 0x048fe2000004185c */
[----:B------:R-:W3:Y:S07]  /*23f0*/  LDSM.16.M88.4 R92, [R227+0x7000] ;  /* 0x00700000e35c783b */ /* 0x000eee0000000200 */
[C---:B------:R-:W-:Y:S01]  /*2400*/  HMMA.16816.F32.BF16 R20, R16.reuse, R104, R96 ;  /* 0x000000681014723c */ /* 0x040fe20000041860 */
[----:B------:R-:W1:Y:S07]  /*2410*/  LDSM.16.M88.4 R96, [R227+0x6800] ;  /* 0x00680000e360783b */ /* 0x000e6e0000000200 */
[C---:B------:R-:W-:Y:S08]  /*2420*/  HMMA.16816.F32.BF16 R64, R16.reuse, R108, R84 ;  /* 0x0000006c1040723c */ /* 0x040ff00000041854 */
[C---:B----4-:R-:W-:Y:S08]  /*2430*/  HMMA.16816.F32.BF16 R100, R16.reuse, R52, R76 ;  /* 0x000000341064723c */ /* 0x050ff0000004184c */
[C---:B------:R-:W-:Y:S08]  /*2440*/  HMMA.16816.F32.BF16 R108, R16.reuse, R110, R80 ;  /* 0x0000006e106c723c */ /* 0x040ff00000041850 */
[C---:B------:R-:W-:Y:S08]  /*2450*/  HMMA.16816.F32.BF16 R104, R16.reuse, R54, R72 ;  /* 0x000000361068723c */ /* 0x040ff00000041848 */
[C---:B------:R-:W-:Y:S01]  /*2460*/  HMMA.16816.F32.BF16 R88, R16.reuse, R40, R68 ;  /* 0x000000281058723c */ /* 0x040fe20000041844 */
[----:B------:R-:W4:Y:S07]  /*2470*/  LDSM.16.M88.4 R68, [R227+0x7800] ;  /* 0x00780000e344783b */ /* 0x000f2e0000000200 */
[C---:B------:R-:W-:Y:S01]  /*2480*/  HMMA.16816.F32.BF16 R84, R16.reuse, R42, R60 ;  /* 0x0000002a1054723c */ /* 0x040fe2000004183c */
[----:B------:R-:W3:Y:S04]  /*2490*/  LDSM.16.M88.4 R60, [R227+0x8000] ;  /* 0x00800000e33c783b */ /* 0x000ee80000000200 */
[----:B------:R-:W-:Y:S03]  /*24a0*/  LDSM.16.M88.4 R40, [R222+0x12900] ;  /* 0x01290000de28783b */ /* 0x000fe60000000200 */
[C---:B-----5:R-:W-:Y:S08]  /*24b0*/  HMMA.16816.F32.BF16 R80, R16.reuse, R36, R56 ;  /* 0x000000241050723c */ /* 0x060ff00000041838 */
[C---:B------:R-:W-:Y:S01]  /*24c0*/  HMMA.16816.F32.BF16 R76, R16.reuse, R38, R48 ;  /* 0x00000026104c723c */ /* 0x040fe20000041830 */
[----:B------:R-:W5:Y:S04]  /*24d0*/  LDSM.16.M88.4 R48, [R227+0x8800] ;  /* 0x00880000e330783b */ /* 0x000f680000000200 */
[----:B------:R-:W-:Y:S03]  /*24e0*/  LDSM.16.M88.4 R36, [R222+0x13100] ;  /* 0x01310000de24783b */ /* 0x000fe60000000200 */
[C---:B-1----:R-:W-:Y:S01]  /*24f0*/  HMMA.16816.F32.BF16 R72, R16.reuse, R32, R44 ;  /* 0x000000201048723c */ /* 0x042fe2000004182c */
[----:B------:R-:W-:Y:S07]  /*2500*/  LDSM.16.M88.4 R44, [R222+0x12100] ;  /* 0x01210000de2c783b */ /* 0x000fee0000000200 */
[----:B------:R-:W-:Y:S08]  /*2510*/  HMMA.16816.F32.BF16 R56, R16, R34, R28 ;  /* 0x000000221038723c */ /* 0x000ff0000004181c */
[C---:B--2---:R-:W-:Y:S01]  /*2520*/  HMMA.16816.F32.BF16 R32, R12.reuse, R26, R8 ;  /* 0x0000001a0c20723c */ /* 0x044fe20000041808 */
[----:B------:R-:W1:Y:S07]  /*2530*/  LDSM.16.M88.4 R8, [R226+0x8000] ;  /* 0x00800000e208783b */ /* 0x000e6e0000000200 */
[C---:B------:R-:W-:Y:S08]  /*2540*/  HMMA.16816.F32.BF16 R52, R12.reuse, R24, R20 ;  /* 0x000000180c34723c */ /* 0x040ff00000041814 */
[C---:B---3--:R-:W-:Y:S01]  /*2550*/  HMMA.16816.F32.BF16 R20, R12.reuse, R92, R100 ;  /* 0x0000005c0c14723c */ /* 0x048fe20000041864 */
[----:B------:R-:W-:Y:S07]  /*2560*/  LDSM.16.M88.4 R100, [R222+0x13900] ;  /* 0x01390000de64783b */ /* 0x000fee0000000200 */
[C---:B------:R-:W-:Y:S08]  /*2570*/  HMMA.16816.F32.BF16 R24, R12.reuse, R98, R108 ;  /* 0x000000620c18723c */ /* 0x040ff0000004186c */
[C---:B------:R-:W-:Y:S08]  /*2580*/  HMMA.16816.F32.BF16 R16, R12.reuse, R94, R104 ;  /* 0x0000005e0c10723c */ /* 0x040ff00000041868 */
[C---:B------:R-:W-:Y:S01]  /*2590*/  HMMA.16816.F32.BF16 R28, R12.reuse, R96, R64 ;  /* 0x000000600c1c723c */ /* 0x040fe20000041840 */
[----:B------:R-:W2:Y:S07]  /*25a0*/  LDSM.16.M88.4 R96, [R222+0x14100] ;  /* 0x01410000de60783b */ /* 0x000eae0000000200 */
[C---:B----4-:R-:W-:Y:S08]  /*25b0*/  HMMA.16816.F32.BF16 R64, R12.reuse, R68, R88 ;  /* 0x000000440c40723c */ /* 0x050ff00000041858 */
[C---:B------:R-:W-:Y:S08]  /*25c0*/  HMMA.16816.F32.BF16 R92, R12.reuse, R60, R80 ;  /* 0x0000003c0c5c723c */ /* 0x040ff00000041850 */
[C---:B------:R-:W-:Y:S08]  /*25d0*/  HMMA.16816.F32.BF16 R60, R12.reuse, R62, R76 ;  /* 0x0000003e0c3c723c */ /* 0x040ff0000004184c */
[C---:B-----5:R-:W-:Y:S08]  /*25e0*/  HMMA.16816.F32.BF16 R88, R12.reuse, R48, R72 ;  /* 0x000000300c58723c */ /* 0x060ff00000041848 */
[----:B------:R-:W-:Y:S08]  /*25f0*/  HMMA.16816.F32.BF16 R68, R12, R70, R84 ;  /* 0x000000460c44723c */ /* 0x000ff00000041854 */
[C---:B-1----:R-:W-:Y:S08]  /*2600*/  HMMA.16816.F32.BF16 R76, R8.reuse, R44, R52 ;  /* 0x0000002c084c723c */ /* 0x042ff00000041834 */
[----:B------:R-:W-:Y:S01]  /*2610*/  HMMA.16816.F32.BF16 R72, R8, R46, R32 ;  /* 0x0000002e0848723c */ /* 0x000fe20000041820 */
[----:B------:R-:W-:Y:S07]  /*2620*/  LDSM.16.M88.4 R32, [R221+0x6800] ;  /* 0x00680000dd20783b */ /* 0x000fee0000000200 */
[----:B------:R-:W-:Y:S01]  /*2630*/  HMMA.16816.F32.BF16 R84, R12, R50, R56 ;  /* 0x000000320c54723c */ /* 0x000fe20000041838 */
[----:B------:R-:W1:Y:S07]  /*2640*/  LDSM.16.M88.4 R12, [R222+0x14900] ;  /* 0x01490000de0c783b */ /* 0x000e6e0000000200 */
[C---:B------:R-:W-:Y:S01]  /*2650*/  HMMA.16816.F32.BF16 R44, R8.reuse, R36, R20 ;  /* 0x00000024082c723c */ /* 0x040fe20000041814 */
[----:B------:R-:W-:Y:S07]  /*2660*/  LDSM.16.M88.4 R20, [R224+0xc000] ;  /* 0x00c00000e014783b */ /* 0x000fee0000000200 */
[C---:B------:R-:W-:Y:S01]  /*2670*/  HMMA.16816.F32.BF16 R48, R8.reuse, R42, R24 ;  /* 0x0000002a0830723c */ /* 0x040fe20000041818 */
[----:B------:R-:W-:Y:S07]  /*2680*/  LDSM.16.M88.4 R24, [R225+0x8000] ;  /* 0x00800000e118783b */ /* 0x000fee0000000200 */
[C---:B------:R-:W-:Y:S01]  /*2690*/  HMMA.16816.F32.BF16 R36, R8.reuse, R38, R16 ;  /* 0x000000260824723c */ /* 0x040fe20000041810 */
[----:B------:R-:W3:Y:S07]  /*26a0*/  LDSM.16.M88.4 R16, [R221+0x6000] ;  /* 0x00600000dd10783b */ /* 0x000eee0000000200 */
[C---:B------:R-:W-:Y:S01]  /*26b0*/  HMMA.16816.F32.BF16 R56, R8.reuse, R40, R28 ;  /* 0x000000280838723c */ /* 0x040fe2000004181c */
[----:B------:R-:W4:Y:S07]  /*26c0*/  LDSM.16.M88.4 R40, [R221+0x7000] ;  /* 0x00700000dd28783b */ /* 0x000f2e0000000200 */
[C---:B--2---:R-:W-:Y:S01]  /*26d0*/  HMMA.16816.F32.BF16 R104, R8.reuse, R98, R60 ;  /* 0x000000620868723c */ /* 0x044fe2000004183c */
[----:B------:R-:W2:Y:S07]  /*26e0*/  LDSM.16.M88.4 R60, [R216+0x15100] ;  /* 0x01510000d83c783b */ /* 0x000eae0000000200 */
[C---:B------:R-:W-:Y:S01]  /*26f0*/  HMMA.16816.F32.BF16 R52, R8.reuse, R100, R64 ;  /* 0x000000640834723c */ /* 0x040fe20000041840 */
[----:B------:R-:W-:Y:S07]  /*2700*/  LDSM.16.M88.4 R64, [R227+0x9000] ;  /* 0x00900000e340783b */ /* 0x000fee0000000200 */
[C---:B------:R-:W-:Y:S01]  /*2710*/  HMMA.16816.F32.BF16 R80, R8.reuse, R102, R68 ;  /* 0x000000660850723c */ /* 0x040fe20000041844 */
[----:B------:R-:W5:Y:S07]  /*2720*/  LDSM.16.M88.4 R68, [R221+0x7800] ;  /* 0x00780000dd44783b */ /* 0x000f6e0000000200 */
[C---:B------:R-:W-:Y:S08]  /*2730*/  HMMA.16816.F32.BF16 R100, R8.reuse, R96, R92 ;  /* 0x000000600864723c */ /* 0x040ff0000004185c */
[C---:B-1----:R-:W-:Y:S08]  /*2740*/  HMMA.16816.F32.BF16 R116, R8.reuse, R12, R88 ;  /* 0x0000000c0874723c */ /* 0x042ff00000041858 */
[----:B------:R-:W-:Y:S01]  /*2750*/  HMMA.16816.F32.BF16 R108, R8, R14, R84 ;  /* 0x0000000e086c723c */ /* 0x000fe20000041854 */
[----:B------:R-:W-:Y:S07]  /*2760*/  LDSM.16.M88.4 R12, [R226+0xc000] ;  /* 0x00c00000e20c783b */ /* 0x000fee0000000200 */
[C---:B---3--:R-:W-:Y:S01]  /*2770*/  HMMA.16816.F32.BF16 R8, R24.reuse, R16, R76 ;  /* 0x000000101808723c */ /* 0x048fe2000004184c */
[----:B------:R-:W-:Y:S07]  /*2780*/  LDSM.16.M88.4 R76, [R221+0x9000] ;  /* 0x00900000dd4c783b */ /* 0x000fee0000000200 */
[C---:B------:R-:W-:Y:S01]  /*2790*/  HMMA.16816.F32.BF16 R28, R24.reuse, R18, R72 ;  /* 0x00000012181c723c */ /* 0x040fe20000041848 */
[----:B------:R-:W1:Y:S07]  /*27a0*/  LDSM.16.M88.4 R16, [R223+0xc000] ;  /* 0x00c00000df10783b */ /* 0x000e6e0000000200 */
[C---:B----4-:R-:W-:Y:S01]  /*27b0*/  HMMA.16816.F32.BF16 R84, R24.reuse, R40, R44 ;  /* 0x000000281854723c */ /* 0x050fe2000004182c */
[----:B------:R-:W3:Y:S07]  /*27c0*/  LDSM.16.M88.4 R44, [R221+0x8000] ;  /* 0x00800000dd2c783b */ /* 0x000eee0000000200 */
[----:B------:R-:W-:Y:S01]  /*27d0*/  HMMA.16816.F32.BF16 R88, R24, R34, R48 ;  /* 0x000000221858723c */ /* 0x000fe20000041830 */
[----:B------:R-:W4:Y:S07]  /*27e0*/  LDSM.16.M88.4 R48, [R216+0x15900] ;  /* 0x01590000d830783b */ /* 0x000f2e0000000200 */
[----:B--2---:R-:W-:Y:S08]  /*27f0*/  HMMA.16816.F32.BF16 R8, R20, R60, R8 ;  /* 0x0000003c1408723c */ /* 0x004ff00000041808 */
[----:B------:R-:W-:Y:S01]  /*2800*/  HMMA.16816.F32.BF16 R72, R24, R32, R56 ;  /* 0x000000201848723c */ /* 0x000fe20000041838 */
[----:B------:R-:W2:Y:S07]  /*2810*/  LDSM.16.M88.4 R56, [R222+0x15100] ;  /* 0x01510000de38783b */ /* 0x000eae0000000200 */
[----:B------:R-:W-:Y:S01]  /*2820*/  HMMA.16816.F32.BF16 R32, R20, R62, R28 ;  /* 0x0000003e1420723c */ /* 0x000fe2000004181c */
[----:B------:R-:W-:Y:S07]  /*2830*/  LDSM.16.M88.4 R60, [R216+0x16100] ;  /* 0x01610000d83c783b */ /* 0x000fee0000000200 */
[C---:B-----5:R-:W-:Y:S01]  /*2840*/  HMMA.16816.F32.BF16 R92, R24.reuse, R68, R52 ;  /* 0x00000044185c723c */ /* 0x060fe20000041834 */
[----:B------:R-:W-:Y:S07]  /*2850*/  LDSM.16.M88.4 R52, [R221+0x8800] ;  /* 0x00880000dd34783b */ /* 0x000fee0000000200 */
[----:B------:R-:W-:Y:S01]  /*2860*/  HMMA.16816.F32.BF16 R112, R24, R70, R80 ;  /* 0x000000461870723c */ /* 0x000fe20000041850 */
[----:B------:R-:W5:Y:S04]  /*2870*/  LDSM.16.M88.4 R68, [R227+0x9800] ;  /* 0x00980000e344783b */ /* 0x000f680000000200 */
[----:B------:R-:W-:Y:S03]  /*2880*/  LDSM.16.M88.4 R80, [R216+0x16900] ;  /* 0x01690000d850783b */ /* 0x000fe60000000200 */
[----:B-1----:R-:W-:Y:S01]  /*2890*/  HMMA.16816.F32.BF16 R28, R16, R64, R8 ;  /* 0x00000040101c723c */ /* 0x002fe20000041808 */
[----:B------:R-:W1:Y:S07]  /*28a0*/  LDSM.16.M88.4 R8, [R225+0xc000] ;  /* 0x00c00000e108783b */ /* 0x000e6e0000000200 */
[C---:B---3--:R-:W-:Y:S08]  /*28b0*/  HMMA.16816.F32.BF16 R100, R24.reuse, R44, R100 ;  /* 0x0000002c1864723c */ /* 0x048ff00000041864 */
[----:B------:R-:W-:Y:S08]  /*28c0*/  HMMA.16816.F32.BF16 R104, R24, R46, R104 ;  /* 0x0000002e1868723c */ /* 0x000ff00000041868 */
[----:B----4-:R-:W-:Y:S01]  /*28d0*/  HMMA.16816.F32.BF16 R44, R20, R48, R72 ;  /* 0x00000030142c723c */ /* 0x010fe20000041848 */
[----:B------:R-:W3:Y:S07]  /*28e0*/  LDSM.16.M88.4 R72, [R222+0x15900] ;  /* 0x01590000de48783b */ /* 0x000eee0000000200 */
[----:B------:R-:W-:Y:S08]  /*28f0*/  HMMA.16816.F32.BF16 R96, R24, R42, R36 ;  /* 0x0000002a1860723c */ /* 0x000ff00000041824 */
[----:B------:R-:W-:Y:S08]  /*2900*/  HMMA.16816.F32.BF16 R40, R16, R66, R32 ;  /* 0x000000421028723c */ /* 0x000ff00000041820 */
[----:B--2---:R-:W-:Y:S08]  /*2910*/  HMMA.16816.F32.BF16 R36, R12, R56, R28 ;  /* 0x000000380c24723c */ /* 0x004ff0000004181c */
[----:B------:R-:W-:Y:S01]  /*2920*/  HMMA.16816.F32.BF16 R32, R20, R50, R88 ;  /* 0x000000321420723c */ /* 0x000fe20000041858 */
[----:B------:R-:W2:Y:S07]  /*2930*/  LDSM.16.M88.4 R48, [R227+0xa000] ;  /* 0x00a00000e330783b */ /* 0x000eae0000000200 */
[----:B-----5:R-:W-:Y:S08]  /*2940*/  HMMA.16816.F32.BF16 R28, R16, R68, R44 ;  /* 0x00000044101c723c */ /* 0x020ff0000004182c */
[C---:B------:R-:W-:Y:S08]  /*2950*/  HMMA.16816.F32.BF16 R116, R24.reuse, R52, R116 ;  /* 0x000000341874723c */ /* 0x040ff00000041874 */
[----:B------:R-:W-:Y:S01]  /*2960*/  HMMA.16816.F32.BF16 R108, R24, R54, R108 ;  /* 0x00000036186c723c */ /* 0x000fe2000004186c */
[----:B------:R-:W-:Y:S07]  /*2970*/  LDSM.16.M88.4 R52, [R222+0x16100] ;  /* 0x01610000de34783b */ /* 0x000fee0000000200 */
[----:B------:R-:W-:Y:S08]  /*2980*/  HMMA.16816.F32.BF16 R24, R12, R58, R40 ;  /* 0x0000003a0c18723c */ /* 0x000ff00000041828 */
[C---:B------:R-:W-:Y:S01]  /*2990*/  HMMA.16816.F32.BF16 R64, R20.reuse, R60, R84 ;  /* 0x0000003c1440723c */ /* 0x040fe20000041854 */
[----:B------:R-:W4:Y:S07]  /*29a0*/  LDSM.16.M88.4 R84, [R216+0x17100] ;  /* 0x01710000d854783b */ /* 0x000f2e0000000200 */
[----:B------:R-:W-:Y:S01]  /*29b0*/  HMMA.16816.F32.BF16 R56, R20, R62, R96 ;  /* 0x0000003e1438723c */ /* 0x000fe20000041860 */
[----:B------:R-:W5:Y:S07]  /*29c0*/  LDSM.16.M88.4 R60, [R221+0x9800] ;  /* 0x00980000dd3c783b */ /* 0x000f6e0000000200 */
[----:B-1----:R-:W-:Y:S08]  /*29d0*/  HMMA.16816.F32.BF16 R44, R8, R76, R36 ;  /* 0x0000004c082c723c */ /* 0x002ff00000041824 */
[----:B------:R-:W-:Y:S01]  /*29e0*/  HMMA.16816.F32.BF16 R40, R16, R70, R32 ;  /* 0x000000461028723c */ /* 0x000fe20000041820 */
[----:B------:R-:W-:Y:S07]  /*29f0*/  LDSM.16.M88.4 R68, [R221+0xa000] ;  /* 0x00a00000dd44783b */ /* 0x000fee0000000200 */
[----:B---3--:R-:W-:Y:S08]  /*2a00*/  HMMA.16816.F32.BF16 R36, R12, R72, R28 ;  /* 0x000000480c24723c */ /* 0x008ff0000004181c */
[----:B------:R-:W-:Y:S01]  /*2a10*/  HMMA.16816.F32.BF16 R24, R8, R78, R24 ;  /* 0x0000004e0818723c */ /* 0x000fe20000041818 */
[----:B------:R-:W-:Y:S01]  /*2a20*/  FMUL.FTZ R2, R44, c[0x0][0x320] ;  /* 0x0000c8002c027a20 */ /* 0x000fe20000410000 */
[----:B------:R-:W1:Y:S03]  /*2a30*/  LDSM.16.M88.4 R76, [R227+0xa800] ;  /* 0x00a80000e34c783b */ /* 0x000e660000000200 */
[----:B------:R3:W1:Y:S03]  /*2a40*/  MUFU.TANH R120, R2 ;  /* 0x0000000200787308 */ /* 0x0006660000002400 */
[C---:B------:R-:W-:Y:S08]  /*2a50*/  HMMA.16816.F32.BF16 R88, R20.reuse, R80, R92 ;  /* 0x000000501458723c */ /* 0x040ff0000004185c */
[----:B------:R-:W-:Y:S01]  /*2a60*/  HMMA.16816.F32.BF16 R92, R20, R82, R112 ;  /* 0x00000052145c723c */ /* 0x000fe20000041870 */
[----:B---3--:R-:W-:-:S07]  /*2a70*/  FMUL.FTZ R2, R45, c[0x0][0x320] ;  /* 0x0000c8002d027a20 */ /* 0x008fce0000410000 */
[----:B--2---:R-:W-:Y:S01]  /*2a80*/  HMMA.16816.F32.BF16 R32, R16, R48, R64 ;  /* 0x000000301020723c */ /* 0x004fe20000041840 */
[----:B------:R2:W3:Y:S07]  /*2a90*/  MUFU.TANH R115, R2 ;  /* 0x0000000200737308 */ /* 0x0004ee0000002400 */
[----:B------:R-:W-:Y:S01]  /*2aa0*/  HMMA.16816.F32.BF16 R28, R12, R74, R40 ;  /* 0x0000004a0c1c723c */ /* 0x000fe20000041828 */
[----:B------:R-:W-:Y:S07]  /*2ab0*/  LDSM.16.M88.4 R72, [R216+0x17900] ;  /* 0x01790000d848783b */ /* 0x000fee0000000200 */
[----:B------:R-:W-:Y:S01]  /*2ac0*/  HMMA.16816.F32.BF16 R40, R16, R50, R56 ;  /* 0x000000321028723c */ /* 0x000fe20000041838 */
[----:B--2---:R-:W-:Y:S01]  /*2ad0*/  FMUL.FTZ R2, R46, c[0x0][0x320] ;  /* 0x0000c8002e027a20 */ /* 0x004fe20000410000 */
[----:B------:R-:W2:Y:S03]  /*2ae0*/  LDSM.16.M88.4 R48, [R222+0x16900] ;  /* 0x01690000de30783b */ /* 0x000ea60000000200 */
[----:B------:R1:W1:Y:S01]  /*2af0*/  MUFU.TANH R114, R2 ;  /* 0x0000000200727308 */ /* 0x0002620000002400 */
[----:B------:R-:W2:Y:S02]  /*2b00*/  LDSM.16.M88.4 R56, [R227+0xb000] ;  /* 0x00b00000e338783b */ /* 0x000ea40000000200 */
[C---:B----4-:R-:W-:Y:S08]  /*2b10*/  HMMA.16816.F32.BF16 R64, R20.reuse, R86, R104 ;  /* 0x000000561440723c */ /* 0x050ff00000041868 */
[----:B------:R-:W-:Y:S01]  /*2b20*/  HMMA.16816.F32.BF16 R80, R20, R84, R100 ;  /* 0x000000541450723c */ /* 0x000fe20000041864 */
[----:B-1----:R-:W-:-:S07]  /*2b30*/  FMUL.FTZ R2, R47, c[0x0][0x320] ;  /* 0x0000c8002f027a20 */ /* 0x002fce0000410000 */
[----:B-----5:R-:W-:Y:S01]  /*2b40*/  HMMA.16816.F32.BF16 R44, R8, R60, R36 ;  /* 0x0000003c082c723c */ /* 0x020fe20000041824 */
[----:B------:R1:W4:Y:S07]  /*2b50*/  MUFU.TANH R113, R2 ;  /* 0x0000000200717308 */ /* 0x00032e0000002400 */
[----:B------:R-:W-:Y:S08]  /*2b60*/  HMMA.16816.F32.BF16 R36, R12, R52, R32 ;  /* 0x000000340c24723c */ /* 0x000ff00000041820 */
[----:B------:R-:W-:Y:S01]  /*2b70*/  HMMA.16816.F32.BF16 R32, R16, R76, R88 ;  /* 0x0000004c1020723c */ /* 0x000fe20000041858 */
[----:B-1----:R-:W-:-:S04]  /*2b80*/  FMUL.FTZ R2, R24, c[0x0][0x320] ;  /* 0x0000c80018027a20 */ /* 0x002fc80000410000 */
[----:B------:R1:W1:Y:S02]  /*2b90*/  MUFU.TANH R112, R2 ;  /* 0x0000000200707308 */ /* 0x0002640000002400 */
[----:B-1----:R-:W-:-:S06]  /*2ba0*/  FMUL.FTZ R2, R25, c[0x0][0x320] ;  /* 0x0000c80019027a20 */ /* 0x002fcc0000410000 */
[----:B------:R1:W1:Y:S02]  /*2bb0*/  MUFU.TANH R99, R2 ;  /* 0x0000000200637308 */ /* 0x0002640000002400 */
[----:B-1----:R-:W-:-:S06]  /*2bc0*/  FMUL.FTZ R2, R26, c[0x0][0x320] ;  /* 0x0000c8001a027a20 */ /* 0x002fcc0000410000 */
[----:B------:R1:W1:Y:S02]  /*2bd0*/  MUFU.TANH R98, R2 ;  /* 0x0000000200627308 */ /* 0x0002640000002400 */
[----:B-1----:R-:W-:Y:S02]  /*2be0*/  FMUL.FTZ R2, R27, c[0x0][0x320] ;  /* 0x0000c8001b027a20 */ /* 0x002fe40000410000 */
[----:B------:R-:W-:Y:S01]  /*2bf0*/  HMMA.16816.F32.BF16 R24, R8, R62, R28 ;  /* 0x0000003e0818723c */ /* 0x000fe2000004181c */
[----:B------:R-:W1:Y:S03]  /*2c00*/  LDSM.16.M88.4 R60, [R221+0xa800] ;  /* 0x00a80000dd3c783b */ /* 0x000e660000000200 */
[----:B------:R5:W1:Y:S04]  /*2c10*/  MUFU.TANH R97, R2 ;  /* 0x0000000200617308 */ /* 0x000a680000002400 */
[----:B------:R-:W-:Y:S01]  /*2c20*/  HMMA.16816.F32.BF16 R28, R12, R54, R40 ;  /* 0x000000360c1c723c */ /* 0x000fe20000041828 */
[----:B------:R-:W-:Y:S07]  /*2c30*/  LDSM.16.M88.4 R52, [R227+0xb800] ;  /* 0x00b80000e334783b */ /* 0x000fee0000000200 */
[----:B------:R-:W-:Y:S01]  /*2c40*/  HMMA.16816.F32.BF16 R40, R16, R78, R92 ;  /* 0x0000004e1028723c */ /* 0x000fe2000004185c */
[----:B-----5:R-:W-:-:S04]  /*2c50*/  FMUL.FTZ R2, R44, c[0x0][0x320] ;  /* 0x0000c8002c027a20 */ /* 0x020fc80000410000 */
[----:B------:R5:W1:Y:S02]  /*2c60*/  MUFU.TANH R96, R2 ;  /* 0x0000000200607308 */ /* 0x000a640000002400 */
[----:B-----5:R-:W-:-:S06]  /*2c70*/  FMUL.FTZ R2, R45, c[0x0][0x320] ;  /* 0x0000c8002d027a20 */ /* 0x020fcc0000410000 */
[----:B------:R5:W1:Y:S02]  /*2c80*/  MUFU.TANH R91, R2 ;  /* 0x00000002005b7308 */ /* 0x000a640000002400 */
[----:B-----5:R-:W-:-:S06]  /*2c90*/  FMUL.FTZ R2, R46, c[0x0][0x320] ;  /* 0x0000c8002e027a20 */ /* 0x020fcc0000410000 */
[----:B------:R5:W1:Y:S02]  /*2ca0*/  MUFU.TANH R90, R2 ;  /* 0x00000002005a7308 */ /* 0x000a640000002400 */
[----:B-----5:R-:W-:Y:S02]  /*2cb0*/  FMUL.FTZ R2, R47, c[0x0][0x320] ;  /* 0x0000c8002f027a20 */ /* 0x020fe40000410000 */
[----:B------:R-:W-:Y:S04]  /*2cc0*/  HMMA.16816.F32.BF16 R44, R8, R68, R36 ;  /* 0x00000044082c723c */ /* 0x000fe80000041824 */
[----:B------:R5:W1:Y:S04]  /*2cd0*/  MUFU.TANH R89, R2 ;  /* 0x0000000200597308 */ /* 0x000a680000002400 */
[----:B--2---:R-:W-:Y:S08]  /*2ce0*/  HMMA.16816.F32.BF16 R36, R12, R48, R32 ;  /* 0x000000300c24723c */ /* 0x004ff00000041820 */
[----:B------:R-:W-:Y:S01]  /*2cf0*/  HMMA.16816.F32.BF16 R32, R16, R56, R80 ;  /* 0x000000381020723c */ /* 0x000fe20000041850 */
[----:B-----5:R-:W-:-:S04]  /*2d00*/  FMUL.FTZ R2, R24, c[0x0][0x320] ;  /* 0x0000c80018027a20 */ /* 0x020fc80000410000 */
[----:B------:R2:W1:Y:S02]  /*2d10*/  MUFU.TANH R88, R2 ;  /* 0x0000000200587308 */ /* 0x0004640000002400 */
[----:B--2---:R-:W-:-:S06]  /*2d20*/  FMUL.FTZ R2, R25, c[0x0][0x320] ;  /* 0x0000c80019027a20 */ /* 0x004fcc0000410000 */
[----:B------:R2:W1:Y:S02]  /*2d30*/  MUFU.TANH R87, R2 ;  /* 0x0000000200577308 */ /* 0x0004640000002400 */
[----:B--2---:R-:W-:-:S06]  /*2d40*/  FMUL.FTZ R2, R26, c[0x0][0x320] ;  /* 0x0000c8001a027a20 */ /* 0x004fcc0000410000 */
[----:B------:R2:W1:Y:S02]  /*2d50*/  MUFU.TANH R86, R2 ;  /* 0x0000000200567308 */ /* 0x0004640000002400 */
[----:B--2---:R-:W-:Y:S02]  /*2d60*/  FMUL.FTZ R2, R27, c[0x0][0x320] ;  /* 0x0000c8001b027a20 */ /* 0x004fe40000410000 */
[----:B------:R-:W-:Y:S01]  /*2d70*/  HMMA.16816.F32.BF16 R24, R8, R70, R28 ;  /* 0x000000460818723c */ /* 0x000fe2000004181c */
[----:B------:R-:W2:Y:S03]  /*2d80*/  LDSM.16.M88.4 R68, [R222+0x17100] ;  /* 0x01710000de44783b */ /* 0x000ea60000000200 */
[----:B------:R5:W1:Y:S04]  /*2d90*/  MUFU.TANH R85, R2 ;  /* 0x0000000200557308 */ /* 0x000a680000002400 */
[----:B------:R-:W-:Y:S08]  /*2da0*/  HMMA.16816.F32.BF16 R28, R12, R50, R40 ;  /* 0x000000320c1c723c */ /* 0x000ff00000041828 */
[----:B------:R-:W-:Y:S01]  /*2db0*/  HMMA.16816.F32.BF16 R48, R16, R58, R64 ;  /* 0x0000003a1030723c */ /* 0x000fe20000041840 */
[----:B------:R-:W-:Y:S01]  /*2dc0*/  LDSM.16.M88.4 R56, [R222+0x17900] ;  /* 0x01790000de38783b */ /* 0x000fe20000000200 */
[----:B-----5:R-:W-:-:S03]  /*2dd0*/  FMUL.FTZ R2, R44, c[0x0][0x320] ;  /* 0x0000c8002c027a20 */ /* 0x020fc60000410000 */
[----:B------:R-:W5:Y:S01]  /*2de0*/  LDSM.16.M88.4 R64, [R221+0xb000] ;  /* 0x00b00000dd40783b */ /* 0x000f620000000200 */
[----:B------:R3:W2:Y:S10]  /*2df0*/  MUFU.TANH R84, R2 ;  /* 0x0000000200547308 */ /* 0x0006b40000002400 */
[----:B-1----:R-:W-:Y:S01]  /*2e00*/  HMMA.16816.F32.BF16 R40, R8, R62, R28 ;  /* 0x0000003e0828723c */ /* 0x002fe2000004181c */
[----:B---3--:R-:W-:-:S07]  /*2e10*/  FMUL.FTZ R2, R45, c[0x0][0x320] ;  /* 0x0000c8002d027a20 */ /* 0x008fce0000410000 */
[C---:B--2---:R-:W-:Y:S01]  /*2e20*/  HMMA.16816.F32.BF16 R32, R12.reuse, R68, R32 ;  /* 0x000000440c20723c */ /* 0x044fe20000041820 */
[----:B------:R1:W2:Y:S07]  /*2e30*/  MUFU.TANH R79, R2 ;  /* 0x00000002004f7308 */ /* 0x0002ae0000002400 */
[----:B------:R-:W-:Y:S08]  /*2e40*/  HMMA.16816.F32.BF16 R28, R12, R70, R48 ;  /* 0x000000460c1c723c */ /* 0x000ff00000041830 */
[----:B------:R-:W-:-:S02]  /*2e50*/  FMUL.FTZ R40, R40, c[0x0][0x320] ;  /* 0x0000c80028287a20 */ /* 0x000fc40000410000 */
[----:B-1----:R-:W-:Y:S02]  /*2e60*/  FMUL.FTZ R2, R46, c[0x0][0x320] ;  /* 0x0000c8002e027a20 */ /* 0x002fe40000410000 */
[----:B------:R-:W-:Y:S02]  /*2e70*/  FMUL.FTZ R41, R41, c[0x0][0x320] ;  /* 0x0000c80029297a20 */ /* 0x000fe40000410000 */
[----:B------:R1:W3:Y:S01]  /*2e80*/  MUFU.TANH R78, R2 ;  /* 0x00000002004e7308 */ /* 0x0002e20000002400 */
[----:B------:R-:W-:Y:S01]  /*2e90*/  FMUL.FTZ R43, R43, c[0x0][0x320] ;  /* 0x0000c8002b2b7a20 */ /* 0x000fe20000410000 */
[----:B-----5:R-:W-:Y:S06]  /*2ea0*/  HMMA.16816.F32.BF16 R32, R8, R64, R32 ;  /* 0x000000400820723c */ /* 0x020fec0000041820 */
[----:B------:R-:W2:Y:S01]  /*2eb0*/  MUFU.TANH R43, R43 ;  /* 0x0000002b002b7308 */ /* 0x000ea20000002400 */
[----:B-1----:R-:W-:-:S02]  /*2ec0*/  FMUL.FTZ R2, R47, c[0x0][0x320] ;  /* 0x0000c8002f027a20 */ /* 0x002fc40000410000 */
[----:B------:R-:W-:Y:S05]  /*2ed0*/  HMMA.16816.F32.BF16 R44, R8, R60, R36 ;  /* 0x0000003c082c723c */ /* 0x000fea0000041824 */
[----:B------:R1:W1:Y:S03]  /*2ee0*/  MUFU.TANH R77, R2 ;  /* 0x00000002004d7308 */ /* 0x0002660000002400 */
[----:B------:R-:W-:Y:S07]  /*2ef0*/  HMMA.16816.F32.BF16 R36, R20, R72, R116 ;  /* 0x000000481424723c */ /* 0x000fee0000041874 */
[----:B------:R-:W-:-:S02]  /*2f00*/  FMUL.FTZ R32, R32, c[0x0][0x320] ;  /* 0x0000c80020207a20 */ /* 0x000fc40000410000 */
[----:B------:R-:W-:Y:S01]  /*2f10*/  FMUL.FTZ R33, R33, c[0x0][0x320] ;  /* 0x0000c80021217a20 */ /* 0x000fe20000410000 */
[----:B------:R-:W-:Y:S01]  /*2f20*/  HMMA.16816.F32.BF16 R20, R20, R74, R108 ;  /* 0x0000004a1414723c */ /* 0x000fe2000004186c */
[----:B-1----:R-:W-:-:S04]  /*2f30*/  FMUL.FTZ R2, R24, c[0x0][0x320] ;  /* 0x0000c80018027a20 */ /* 0x002fc80000410000 */
[----:B------:R1:W1:Y:S01]  /*2f40*/  MUFU.TANH R76, R2 ;  /* 0x00000002004c7308 */ /* 0x0002620000002400 */
[----:B------:R-:W-:Y:S02]  /*2f50*/  FMUL.FTZ R46, R46, c[0x0][0x320] ;  /* 0x0000c8002e2e7a20 */ /* 0x000fe40000410000 */
[----:B------:R-:W-:Y:S02]  /*2f60*/  FMUL.FTZ R45, R45, c[0x0][0x320] ;  /* 0x0000c8002d2d7a20 */ /* 0x000fe40000410000 */
[----:B------:R-:W-:-:S03]  /*2f70*/  FMUL.FTZ R47, R47, c[0x0][0x320] ;  /* 0x0000c8002f2f7a20 */ /* 0x000fc60000410000 */
[----:B------:R-:W2:Y:S01]  /*2f80*/  MUFU.TANH R60, R45 ;  /* 0x0000002d003c7308 */ /* 0x000ea20000002400 */
[----:B-1----:R-:W-:-:S07]  /*2f90*/  FMUL.FTZ R2, R25, c[0x0][0x320] ;  /* 0x0000c80019027a20 */ /* 0x002fce0000410000 */
[----:B------:R-:W1:Y:S08]  /*2fa0*/  MUFU.TANH R45, R41 ;  /* 0x00000029002d7308 */ /* 0x000e700000002400 */
[----:B------:R5:W1:Y:S08]  /*2fb0*/  MUFU.TANH R73, R2 ;  /* 0x0000000200497308 */ /* 0x000a700000002400 */
[----:B------:R-:W1:Y:S01]  /*2fc0*/  MUFU.TANH R41, R32 ;  /* 0x0000002000297308 */ /* 0x000e620000002400 */
[----:B-----5:R-:W-:-:S07]  /*2fd0*/  FMUL.FTZ R2, R26, c[0x0][0x320] ;  /* 0x0000c8001a027a20 */ /* 0x020fce0000410000 */
[----:B------:R-:W1:Y:S08]  /*2fe0*/  MUFU.TANH R47, R47 ;  /* 0x0000002f002f7308 */ /* 0x000e700000002400 */
[----:B------:R5:W1:Y:S02]  /*2ff0*/  MUFU.TANH R72, R2 ;  /* 0x0000000200487308 */ /* 0x000a640000002400 */
[----:B-----5:R-:W-:-:S02]  /*3000*/  FMUL.FTZ R2, R27, c[0x0][0x320] ;  /* 0x0000c8001b027a20 */ /* 0x020fc40000410000 */
[----:B------:R-:W-:Y:S01]  /*3010*/  HMMA.16816.F32.BF16 R24, R16, R52, R36 ;  /* 0x000000341018723c */ /* 0x000fe20000041824 */
[----:B------:R-:W5:Y:S03]  /*3020*/  LDSM.16.M88.4 R36, [R221+0xb800] ;  /* 0x00b80000dd24783b */ /* 0x000f660000000200 */
[----:B------:R1:W1:Y:S01]  /*3030*/  MUFU.TANH R68, R2 ;  /* 0x0000000200447308 */ /* 0x0002620000002400 */
[----:B------:R-:W-:-:S04]  /*3040*/  DEPBAR.LE SB0, 0x0 ;  /* 0x000080000000791a */ /* 0x000fc80000000000 */
[----:B------:R-:W-:Y:S03]  /*3050*/  HMMA.16816.F32.BF16 R16, R16, R54, R20 ;  /* 0x000000361010723c */ /* 0x000fe60000041814 */
[----:B------:R-:W2:Y:S01]  /*3060*/  MUFU.TANH R52, R46 ;  /* 0x0000002e00347308 */ /* 0x000ea20000002400 */
[----:B-1----:R-:W-:-:S07]  /*3070*/  FMUL.FTZ R2, R44, c[0x0][0x320] ;  /* 0x0000c8002c027a20 */ /* 0x002fce0000410000 */
[----:B------:R-:W1:Y:S04]  /*3080*/  MUFU.TANH R46, R40 ;  /* 0x00000028002e7308 */ /* 0x000e680000002400 */
[C---:B------:R-:W-:Y:S04]  /*3090*/  HMMA.16816.F32.BF16 R20, R12.reuse, R56, R24 ;  /* 0x000000380c14723c */ /* 0x040fe80000041818 */
[----:B------:R1:W1:Y:S05]  /*30a0*/  MUFU.TANH R61, R2 ;  /* 0x00000002003d7308 */ /* 0x00026a0000002400 */
[----:B------:R-:W-:Y:S08]  /*30b0*/  HMMA.16816.F32.BF16 R12, R12, R58, R16 ;  /* 0x0000003a0c0c723c */ /* 0x000ff00000041810 */
[----:B------:R-:W-:Y:S01]  /*30c0*/  HMMA.16816.F32.BF16 R24, R8, R66, R28 ;  /* 0x000000420818723c */ /* 0x000fe2000004181c */
[----:B-1----:R-:W-:-:S02]  /*30d0*/  FMUL.FTZ R2, R42, c[0x0][0x320] ;  /* 0x0000c8002a027a20 */ /* 0x002fc40000410000 */
[----:B------:R-:W1:Y:S05]  /*30e0*/  MUFU.TANH R42, R33 ;  /* 0x00000021002a7308 */ /* 0x000e6a0000002400 */
[C---:B-----5:R-:W-:Y:S03]  /*30f0*/  HMMA.16816.F32.BF16 R16, R8.reuse, R36, R20 ;  /* 0x000000240810723c */ /* 0x060fe60000041814 */
[----:B------:R5:W1:Y:S05]  /*3100*/  MUFU.TANH R44, R2 ;  /* 0x00000002002c7308 */ /* 0x000a6a0000002400 */
[----:B------:R-:W-:Y:S08]  /*3110*/  HMMA.16816.F32.BF16 R8, R8, R38, R12 ;  /* 0x000000260808723c */ /* 0x000ff0000004180c */
[----:B------:R-:W-:-:S02]  /*3120*/  FMUL.FTZ R24, R24, c[0x0][0x320] ;  /* 0x0000c80018187a20 */ /* 0x000fc40000410000 */
[----:B------:R-:W-:Y:S02]  /*3130*/  FMUL.FTZ R25, R25, c[0x0][0x320] ;  /* 0x0000c80019197a20 */ /* 0x000fe40000410000 */
[----:B------:R-:W-:Y:S02]  /*3140*/  FMUL.FTZ R26, R26, c[0x0][0x320] ;  /* 0x0000c8001a1a7a20 */ /* 0x000fe40000410000 */
[----:B-----5:R-:W-:Y:S01]  /*3150*/  FMUL.FTZ R2, R34, c[0x0][0x320] ;  /* 0x0000c80022027a20 */ /* 0x020fe20000410000 */
[----:B------:R-:W1:Y:S01]  /*3160*/  MUFU.TANH R36, R25 ;  /* 0x0000001900247308 */ /* 0x000e620000002400 */
[----:B------:R-:W-:Y:S02]  /*3170*/  FMUL.FTZ R17, R17, c[0x0][0x320] ;  /* 0x0000c80011117a20 */ /* 0x000fe40000410000 */
[----:B------:R-:W-:Y:S02]  /*3180*/  FMUL.FTZ R18, R18, c[0x0][0x320] ;  /* 0x0000c80012127a20 */ /* 0x000fe40000410000 */
[----:B------:R-:W-:-:S02]  /*3190*/  FMUL.FTZ R19, R19, c[0x0][0x320] ;  /* 0x0000c80013137a20 */ /* 0x000fc40000410000 */
[----:B------:R-:W-:Y:S01]  /*31a0*/  FMUL.FTZ R27, R27, c[0x0][0x320] ;  /* 0x0000c8001b1b7a20 */ /* 0x000fe20000410000 */
[----:B------:R5:W1:Y:S01]  /*31b0*/  MUFU.TANH R40, R2 ;  /* 0x0000000200287308 */ /* 0x000a620000002400 */
[----:B------:R-:W-:Y:S02]  /*31c0*/  FMUL.FTZ R16, R16, c[0x0][0x320] ;  /* 0x0000c80010107a20 */ /* 0x000fe40000410000 */
[----:B------:R-:W-:Y:S02]  /*31d0*/  FMUL.FTZ R8, R8, c[0x0][0x320] ;  /* 0x0000c80008087a20 */ /* 0x000fe40000410000 */
[----:B------:R-:W-:Y:S02]  /*31e0*/  FMUL.FTZ R9, R9, c[0x0][0x320] ;  /* 0x0000c80009097a20 */ /* 0x000fe40000410000 */
[----:B------:R-:W-:Y:S01]  /*31f0*/  FMUL.FTZ R10, R10, c[0x0][0x320] ;  /* 0x0000c8000a0a7a20 */ /* 0x000fe20000410000 */
[----:B------:R1:W1:Y:S01]  /*3200*/  MUFU.TANH R30, R17 ;  /* 0x00000011001e7308 */ /* 0x0002620000002400 */
[----:B------:R-:W-:-:S02]  /*3210*/  FMUL.FTZ R11, R11, c[0x0][0x320] ;  /* 0x0000c8000b0b7a20 */ /* 0x000fc40000410000 */
[----:B-----5:R-:W-:-:S05]  /*3220*/  FMUL.FTZ R2, R35, c[0x0][0x320] ;  /* 0x0000c80023027a20 */ /* 0x020fca0000410000 */
[----:B------:R1:W1:Y:S08]  /*3230*/  MUFU.TANH R31, R26 ;  /* 0x0000001a001f7308 */ /* 0x0002700000002400 */
[----:B------:R1:W1:Y:S08]  /*3240*/  MUFU.TANH R34, R2 ;  /* 0x0000000200227308 */ /* 0x0002700000002400 */
[----:B------:R1:W1:Y:S08]  /*3250*/  MUFU.TANH R35, R24 ;  /* 0x0000001800237308 */ /* 0x0002700000002400 */
[----:B------:R1:W1:Y:S08]  /*3260*/  MUFU.TANH R23, R27 ;  /* 0x0000001b00177308 */ /* 0x0002700000002400 */
[----:B------:R1:W1:Y:S08]  /*3270*/  MUFU.TANH R29, R16 ;  /* 0x00000010001d7308 */ /* 0x0002700000002400 */
[----:B------:R-:W1:Y:S08]  /*3280*/  MUFU.TANH R18, R18 ;  /* 0x0000001200127308 */ /* 0x000e700000002400 */
[----:B------:R-:W1:Y:S08]  /*3290*/  MUFU.TANH R19, R19 ;  /* 0x0000001300137308 */ /* 0x000e700000002400 */
[----:B------:R1:W1:Y:S08]  /*32a0*/  MUFU.TANH R22, R8 ;  /* 0x0000000800167308 */ /* 0x0002700000002400 */
[----:B------:R1:W1:Y:S08]  /*32b0*/  MUFU.TANH R17, R9 ;  /* 0x0000000900117308 */ /* 0x0002700000002400 */
[----:B------:R1:W1:Y:S08]  /*32c0*/  MUFU.TANH R33, R10 ;  /* 0x0000000a00217308 */ /* 0x0002700000002400 */
[----:B------:R1:W1:Y:S01]  /*32d0*/  MUFU.TANH R32, R11 ;  /* 0x0000000b00207308 */ /* 0x0002620000002400 */
[----:B------:R-:W-:Y:S06]  /*32e0*/  BAR.SYNC.DEFER_BLOCKING 0x0 ;  /* 0x0000000000007b1d */ /* 0x000fec0000010000 */
[----:B------:R-:W-:Y:S05]  /*32f0*/  @!P5 BRA `(.L_x_683) ;  /* 0x000002400000d947 */ /* 0x000fea0003800000 */
[----:B--234-:R-:W-:Y:S01]  /*3300*/  IADD3 R6, R129, -0x2, RZ ;  /* 0xfffffffe81067810 */ /* 0x01cfe20007ffe0ff */
[----:B-1----:R-:W-:-:S02]  /*3310*/  IMAD.SHL.U32 R9, R126, 0x40, RZ ;  /* 0x000000407e097824 */ /* 0x002fc400078e00ff */
[----:B------:R-:W-:Y:S01]  /*3320*/  IMAD.SHL.U32 R16, R128, 0x2, RZ ;  /* 0x0000000280107824 */ /* 0x000fe200078e00ff */
[----:B------:R-:W-:Y:S01]  /*3330*/  SHF.R.S32.HI R3, RZ, 0x1f, R6 ;  /* 0x0000001fff037819 */ /* 0x000fe20000011406 */
[----:B------:R-:W-:Y:S02]  /*3340*/  IMAD R2, R123, R6, RZ ;  /* 0x000000067b027224 */ /* 0x000fe400078e02ff */
[----:B------:R-:W-:-:S04]  /*3350*/  IMAD.WIDE.U32 R6, R6, R124, R130 ;  /* 0x0000007c06067225 */ /* 0x000fc800078e0082 */
[----:B------:R-:W-:Y:S01]  /*3360*/  IMAD R3, R3, R124, R2 ;  /* 0x0000007c03037224 */ /* 0x000fe200078e0202 */
[----:B------:R-:W-:-:S03]  /*3370*/  LEA R2, P0, R6, c[0x0][0x1c8], 0x1 ;  /* 0x0000720006027a11 */ /* 0x000fc600078008ff */
[----:B------:R-:W-:Y:S01]  /*3380*/  IMAD.IADD R3, R7, 0x1, R3 ;  /* 0x0000000107037824 */ /* 0x000fe200078e0203 */
[----:B------:R-:W-:-:S04]  /*3390*/  SHF.L.U64.HI R7, R126, 0x6, R127 ;  /* 0x000000067e077819 */ /* 0x000fc8000001027f */
[----:B------:R-:W-:Y:S02]  /*33a0*/  LEA.HI.X R3, R6, c[0x0][0x1cc], R3, 0x1, P0 ;  /* 0x0000730006037a11 */ /* 0x000fe400000f0c03 */
[----:B------:R-:W-:-:S03]  /*33b0*/  IADD3 R14, P5, P0, R9, 0x80, R2 ;  /* 0x00000080090e7810 */ /* 0x000fc600078be002 */
[----:B------:R-:W-:Y:S01]  /*33c0*/  @!PT LDS RZ, [RZ] ;  /* 0x00000000fffff984 */ /* 0x000fe20000000800 */
[----:B------:R-:W-:Y:S01]  /*33d0*/  @!PT LDS RZ, [RZ] ;  /* 0x00000000fffff984 */ /* 0x000fe20000000800 */
[----:B------:R-:W-:Y:S01]  /*33e0*/  @!PT LDS RZ, [RZ] ;  /* 0x00000000fffff984 */ /* 0x000fe20000000800 */
[----:B------:R1:W-:Y:S01]  /*33f0*/  LDGSTS.E.BYPASS.LTC128B.128 [R16+0xc100], [R2.64], !P1 ;  /* 0x0c10000002107fae */ /* 0x0003e2000c901d48 */
[--C-:B------:R-:W-:Y:S02]  /*3400*/  IADD3.X R15, R7, RZ, R3.reuse, P5, P0 ;  /* 0x000000ff070f7210 */ /* 0x100fe40002fe0403 */
[--C-:B------:R-:W-:Y:S01]  /*3410*/  IADD3 R12, P5, P0, R9, 0x100, R2.reuse ;  /* 0x00000100090c7810 */ /* 0x100fe200078be002 */
[----:B------:R1:W-:Y:S03]  /*3420*/  LDGSTS.E.BYPASS.LTC128B.128 [R16+0xf100], [R2.64+0x80], !P4 ;  /* 0x0f10008002107fae */ /* 0x0003e6000e101d48 */
[----:B------:R-:W-:Y:S01]  /*3430*/  IADD3.X R13, R7, RZ, R3, P5, P0 ;  /* 0x000000ff070d7210 */ /* 0x000fe20002fe0403 */
[----:B------:R1:W-:Y:S01]  /*3440*/  LDGSTS.E.BYPASS.LTC128B.128 [R16+0x12100], [R2.64+0x100], !P3 ;  /* 0x1210010002107fae */ /* 0x0003e2000d901d48 */
[----:B------:R-:W-:-:S03]  /*3450*/  IADD3 R10, P5, P0, R9, 0x180, R2 ;  /* 0x00000180090a7810 */ /* 0x000fc600078be002 */
[----:B------:R1:W-:Y:S01]  /*3460*/  LDGSTS.E.BYPASS.LTC128B.128 [R16+0x15100], [R2.64+0x180], !P2 ;  /* 0x1510018002107fae */ /* 0x0003e2000d101d48 */
[----:B------:R-:W-:Y:S02]  /*3470*/  IADD3.X R11, R7, RZ, R3, P5, P0 ;  /* 0x000000ff070b7210 */ /* 0x000fe40002fe0403 */
[----:B------:R-:W-:-:S04]  /*3480*/  IADD3 R8, P5, R9, R2, RZ ;  /* 0x0000000209087210 */ /* 0x000fc80007fbe0ff */
[----:B------:R-:W-:Y:S01]  /*3490*/  IADD3 R6, P0, R8, R9, RZ ;  /* 0x0000000908067210 */ /* 0x000fe20007f1e0ff */
[----:B------:R-:W-:-:S04]  /*34a0*/  IMAD.X R9, R7, 0x1, R3, P5 ;  /* 0x0000000107097824 */ /* 0x000fc800028e0603 */
[----:B------:R-:W-:Y:S01]  /*34b0*/  IMAD.X R7, R9, 0x1, R7, P0 ;  /* 0x0000000109077824 */ /* 0x000fe200000e0607 */
[----:B------:R1:W-:Y:S04]  /*34c0*/  LDGSTS.E.BYPASS.LTC128B.128 [R16+0xd100], [R8.64], !P1 ;  /* 0x0d10000008107fae */ /* 0x0003e8000c901d48 */
[----:B------:R1:W-:Y:S04]  /*34d0*/  LDGSTS.E.BYPASS.LTC128B.128 [R16+0x10100], [R14.64], !P4 ;  /* 0x101000000e107fae */ /* 0x0003e8000e101d48 */
[----:B------:R1:W-:Y:S04]  /*34e0*/  LDGSTS.E.BYPASS.LTC128B.128 [R16+0x13100], [R12.64], !P3 ;  /* 0x131000000c107fae */ /* 0x0003e8000d901d48 */
[----:B------:R1:W-:Y:S04]  /*34f0*/  LDGSTS.E.BYPASS.LTC128B.128 [R16+0x16100], [R10.64], !P2 ;  /* 0x161000000a107fae */ /* 0x0003e8000d101d48 */
[----:B------:R1:W-:Y:S04]  /*3500*/  LDGSTS.E.BYPASS.LTC128B.128 [R16+0xe100], [R6.64], !P1 ;  /* 0x0e10000006107fae */ /* 0x0003e8000c901d48 */
[----:B------:R1:W-:Y:S04]  /*3510*/  LDGSTS.E.BYPASS.LTC128B.128 [R16+0x11100], [R6.64+0x80], !P4 ;  /* 0x1110008006107fae */ /* 0x0003e8000e101d48 */
[----:B------:R1:W-:Y:S04]  /*3520*/  LDGSTS.E.BYPASS.LTC128B.128 [R16+0x14100], [R6.64+0x100], !P3 ;  /* 0x1410010006107fae */ /* 0x0003e8000d901d48 */
[----:B------:R1:W-:Y:S02]  /*3530*/  LDGSTS.E.BYPASS.LTC128B.128 [R16+0x17100], [R6.64+0x180], !P2 ;  /* 0x1710018006107fae */ /* 0x0003e4000d101d48 */
.L_x_683:
[----:B-1234-:R-:W-:Y:S01]  /*3540*/  SHF.R.S32.HI R2, RZ, 0x1f, R121 ;  /* 0x0000001fff027819 */ /* 0x01efe20000011479 */
[----:B------:R-:W-:Y:S01]  /*3550*/  STL [R1+0x64], R225 ;  /* 0x000064e101007387 */ /* 0x000fe20000100800 */
[----:B------:R-:W-:-:S02]  /*3560*/  IMAD.SHL.U32 R217, R5, 0x2, RZ ;  /* 0x0000000205d97824 */ /* 0x000fc400078e00ff */
[----:B------:R-:W-:Y:S01]  /*3570*/  LEA.HI R3, R2, R121, RZ, 0x2 ;  /* 0x0000007902037211 */ /* 0x000fe200078f10ff */
[----:B------:R-:W-:Y:S01]  /*3580*/  STL [R1+0x60], R224 ;  /* 0x000060e001007387 */ /* 0x000fe20000100800 */
[----:B------:R-:W-:Y:S01]  /*3590*/  IMAD R220, R0, 0x2, R217 ;  /* 0x0000000200dc7824 */ /* 0x000fe200078e02d9 */
[----:B------:R-:W-:Y:S02]  /*35a0*/  LEA R218, R4, R217, 0x1 ;  /* 0x000000d904da7211 */ /* 0x000fe400078e08ff */
[----:B------:R-:W-:Y:S01]  /*35b0*/  STL [R1+0x5c], R223 ;  /* 0x00005cdf01007387 */ /* 0x000fe20000100800 */
[----:B------:R-:W-:Y:S02]  /*35c0*/  LOP3.LUT R2, R3, 0x7ffffffc, RZ, 0xc0, !PT ;  /* 0x7ffffffc03027812 */ /* 0x000fe400078ec0ff */
[----:B------:R-:W-:Y:S01]  /*35d0*/  IMAD R219, R0, 0x2, R218 ;  /* 0x0000000200db7824 */ /* 0x000fe200078e02da */
[----:B------:R-:W-:Y:S02]  /*35e0*/  STL [R1+0x58], R222 ;  /* 0x000058de01007387 */ /* 0x000fe40000100800 */
[----:B------:R-:W-:-:S02]  /*35f0*/  IMAD.IADD R2, R121, 0x1, -R2 ;  /* 0x0000000179027824 */ /* 0x000fc400078e0a02 */
[----:B------:R-:W-:Y:S04]  /*3600*/  STL [R1+0x54], R221 ;  /* 0x000054dd01007387 */ /* 0x000fe80000100800 */
[----:B------:R-:W-:Y:S04]  /*3610*/  STL [R1+0x50], R216 ;  /* 0x000050d801007387 */ /* 0x000fe80000100800 */
[----:B------:R1:W-:Y:S04]  /*3620*/  STL [R1+0x4c], R3 ;  /* 0x00004c0301007387 */ /* 0x0003e80000100800 */
[----:B------:R-:W-:Y:S04]  /*3630*/  LDSM.16.MT88.4 R80, [R218+0x3100] ;  /* 0x00310000da50783b */ /* 0x000fe80000004200 */
[----:B------:R-:W-:Y:S04]  /*3640*/  LDSM.16.MT88.4 R64, [R219+0x900] ;  /* 0x00090000db40783b */ /* 0x000fe80000004200 */
[----:B------:R-:W-:Y:S04]  /*3650*/  LDSM.16.MT88.4 R56, [R218+0x3900] ;  /* 0x00390000da38783b */ /* 0x000fe80000004200 */
[----:B------:R-:W-:Y:S04]  /*3660*/  LDSM.16.MT88.4 R92, [R219+0x3900] ;  /* 0x00390000db5c783b */ /* 0x000fe80000004200 */
[----:B------:R-:W0:Y:S01]  /*3670*/  LDGDEPBAR ;  /* 0x00000000000079af */ /* 0x000e220000000000 */
[----:B-1----:R-:W-:-:S05]  /*3680*/  IADD3 R3, R122, c[0x0][0x1d0], RZ ;  /* 0x000074007a037a10 */ /* 0x002fca0007ffe0ff */
[----:B------:R-:W-:-:S05]  /*3690*/  IMAD R2, R2, -0x2, R3 ;  /* 0xfffffffe02027824 */ /* 0x000fca00078e0203 */
[C---:B------:R-:W-:Y:S02]  /*36a0*/  ISETP.GT.AND P0, PT, R2.reuse, RZ, PT ;  /* 0x000000ff0200720c */ /* 0x040fe40003f04270 */
[----:B------:R-:W-:Y:S02]  /*36b0*/  ISETP.GT.AND P5, PT, R2, 0x1, PT ;  /* 0x000000010200780c */ /* 0x000fe40003fa4270 */
[----:B------:R-:W-:Y:S02]  /*36c0*/  FSEL R16, R114, -INF , P0 ;  /* 0xff80000072107808 */ /* 0x000fe40000000000 */
[----:B------:R-:W-:Y:S02]  /*36d0*/  FSEL R7, R120, -INF , P0 ;  /* 0xff80000078077808 */ /* 0x000fe40000000000 */
[----:B------:R-:W-:Y:S02]  /*36e0*/  ISETP.GT.AND P0, PT, R2, 0x8, PT ;  /* 0x000000080200780c */ /* 0x000fe40003f04270 */
[----:B------:R-:W-:-:S02]  /*36f0*/  FSEL R8, R115, -INF , P5 ;  /* 0xff80000073087808 */ /* 0x000fc40002800000 */
[----:B------:R-:W-:Y:S02]  /*3700*/  FSEL R20, R113, -INF , P5 ;  /* 0xff80000071147808 */ /* 0x000fe40002800000 */
[----:B------:R-:W-:Y:S02]  /*3710*/  ISETP.GT.AND P5, PT, R2, 0x9, PT ;  /* 0x000000090200780c */ /* 0x000fe40003fa4270 */
[----:B------:R-:W-:Y:S02]  /*3720*/  FSEL R9, R112, -INF , P0 ;  /* 0xff80000070097808 */ /* 0x000fe40000000000 */
[----:B------:R-:W-:Y:S02]  /*3730*/  FMNMX.FTZ R132, R7, R8, !PT ;  /* 0x0000000807847209 */ /* 0x000fe40007810000 */
[----:B------:R-:W-:Y:S02]  /*3740*/  FSEL R21, R98, -INF , P0 ;  /* 0xff80000062157808 */ /* 0x000fe40000000000 */
[----:B------:R-:W-:-:S02]  /*3750*/  ISETP.GT.AND P0, PT, R2, 0x10, PT ;  /* 0x000000100200780c */ /* 0x000fc40003f04270 */
[----:B------:R-:W-:Y:S02]  /*3760*/  FSEL R10, R99, -INF , P5 ;  /* 0xff800000630a7808 */ /* 0x000fe40002800000 */
[----:B------:R-:W-:Y:S02]  /*3770*/  FMNMX.FTZ R132, R9, R132, !PT ;  /* 0x0000008409847209 */ /* 0x000fe40007810000 */
[----:B------:R-:W-:Y:S02]  /*3780*/  FSEL R24, R97, -INF , P5 ;  /* 0xff80000061187808 */ /* 0x000fe40002800000 */
[----:B------:R-:W-:Y:S02]  /*3790*/  ISETP.GT.AND P5, PT, R2, 0x11, PT ;  /* 0x000000110200780c */ /* 0x000fe40003fa4270 */
[----:B------:R-:W-:Y:S02]  /*37a0*/  FSEL R11, R96, -INF , P0 ;  /* 0xff800000600b7808 */ /* 0x000fe40000000000 */
[----:B------:R-:W-:Y:S01]  /*37b0*/  FMNMX.FTZ R132, R10, R132, !PT ;  /* 0x000000840a847209 */ /* 0x000fe20007810000 */
[----:B------:R-:W-:Y:S01]  /*37c0*/  LDSM.16.MT88.4 R96, [R218+0x6100] ;  /* 0x00610000da60783b */ /* 0x000fe20000004200 */
[----:B------:R-:W-:-:S02]  /*37d0*/  FSEL R25, R90, -INF , P0 ;  /* 0xff8000005a197808 */ /* 0x000fc40000000000 */
[C---:B------:R-:W-:Y:S02]  /*37e0*/  ISETP.GT.AND P0, PT, R2.reuse, 0x18, PT ;  /* 0x000000180200780c */ /* 0x040fe40003f04270 */
[----:B------:R-:W-:Y:S02]  /*37f0*/  FSEL R13, R91, -INF , P5 ;  /* 0xff8000005b0d7808 */ /* 0x000fe40002800000 */
[----:B------:R-:W-:Y:S02]  /*3800*/  FMNMX.FTZ R132, R11, R132, !PT ;  /* 0x000000840b847209 */ /* 0x000fe40007810000 */
[----:B------:R-:W-:Y:S02]  /*3810*/  FSEL R26, R89, -INF , P5 ;  /* 0xff800000591a7808 */ /* 0x000fe40002800000 */
[----:B------:R-:W-:Y:S02]  /*3820*/  ISETP.GT.AND P5, PT, R2, 0x19, PT ;  /* 0x000000190200780c */ /* 0x000fe40003fa4270 */
[----:B------:R-:W-:-:S02]  /*3830*/  FSEL R14, R88, -INF , P0 ;  /* 0xff800000580e7808 */ /* 0x000fc40000000000 */
[----:B------:R-:W-:Y:S01]  /*3840*/  FMNMX.FTZ R132, R13, R132, !PT ;  /* 0x000000840d847209 */ /* 0x000fe20007810000 */
[----:B------:R-:W-:Y:S01]  /*3850*/  LDSM.16.MT88.4 R88, [R220+0x900] ;  /* 0x00090000dc58783b */ /* 0x000fe20000004200 */
[----:B------:R-:W-:Y:S02]  /*3860*/  FSEL R27, R86, -INF , P0 ;  /* 0xff800000561b7808 */ /* 0x000fe40000000000 */
[----:B------:R-:W-:Y:S02]  /*3870*/  ISETP.GT.AND P0, PT, R2, 0x20, PT ;  /* 0x000000200200780c */ /* 0x000fe40003f04270 */
[----:B------:R-:W-:Y:S02]  /*3880*/  FSEL R15, R87, -INF , P5 ;  /* 0xff800000570f7808 */ /* 0x000fe40002800000 */
[----:B------:R-:W-:Y:S02]  /*3890*/  FMNMX.FTZ R132, R14, R132, !PT ;  /* 0x000000840e847209 */ /* 0x000fe40007810000 */
[----:B------:R-:W-:-:S02]  /*38a0*/  FSEL R28, R85, -INF , P5 ;  /* 0xff800000551c7808 */ /* 0x000fc40002800000 */
[----:B------:R-:W-:Y:S02]  /*38b0*/  ISETP.GT.AND P5, PT, R2, 0x21, PT ;  /* 0x000000210200780c */ /* 0x000fe40003fa4270 */
[----:B------:R-:W-:Y:S02]  /*38c0*/  FSEL R120, R84, -INF , P0 ;  /* 0xff80000054787808 */ /* 0x000fe40000000000 */
[----:B------:R-:W-:Y:S01]  /*38d0*/  FMNMX.FTZ R132, R15, R132, !PT ;  /* 0x000000840f847209 */ /* 0x000fe20007810000 */
[----:B------:R-:W-:Y:S01]  /*38e0*/  LDSM.16.MT88.4 R84, [R220+0x3100] ;  /* 0x00310000dc54783b */ /* 0x000fe20000004200 */
[----:B------:R-:W-:Y:S02]  /*38f0*/  FSEL R123, R78, -INF , P0 ;  /* 0xff8000004e7b7808 */ /* 0x000fe40000000000 */
[----:B------:R-:W-:Y:S02]  /*3900*/  ISETP.GT.AND P0, PT, R2, 0x28, PT ;  /* 0x000000280200780c */ /* 0x000fe40003f04270 */
[----:B------:R-:W-:-:S02]  /*3910*/  FSEL R118, R79, -INF , P5 ;  /* 0xff8000004f767808 */ /* 0x000fc40002800000 */
[----:B------:R-:W-:Y:S02]  /*3920*/  FMNMX.FTZ R132, R120, R132, !PT ;  /* 0x0000008478847209 */ /* 0x000fe40007810000 */
[----:B------:R-:W-:Y:S02]  /*3930*/  FSEL R122, R77, -INF , P5 ;  /* 0xff8000004d7a7808 */ /* 0x000fe40002800000 */
[----:B------:R-:W-:Y:S02]  /*3940*/  ISETP.GT.AND P5, PT, R2, 0x29, PT ;  /* 0x000000290200780c */ /* 0x000fe40003fa4270 */
[----:B------:R-:W-:Y:S02]  /*3950*/  FSEL R117, R76, -INF , P0 ;  /* 0xff8000004c757808 */ /* 0x000fe40000000000 */
[----:B------:R-:W-:Y:S01]  /*3960*/  FMNMX.FTZ R132, R118, R132, !PT ;  /* 0x0000008476847209 */ /* 0x000fe20007810000 */
[----:B------:R-:W-:Y:S01]  /*3970*/  LDSM.16.MT88.4 R76, [R219+0x3100] ;  /* 0x00310000db4c783b */ /* 0x000fe20000004200 */
[----:B------:R-:W-:-:S02]  /*3980*/  FSEL R121, R72, -INF , P0 ;  /* 0xff80000048797808 */ /* 0x000fc40000000000 */
[----:B------:R-:W-:Y:S02]  /*3990*/  ISETP.GT.AND P0, PT, R2, 0x30, PT ;  /* 0x000000300200780c */ /* 0x000fe40003f04270 */
[----:B------:R-:W-:Y:S02]  /*39a0*/  FSEL R116, R73, -INF , P5 ;  /* 0xff80000049747808 */ /* 0x000fe40002800000 */
[----:B------:R-:W-:Y:S01]  /*39b0*/  FMNMX.FTZ R132, R117, R132, !PT ;  /* 0x0000008475847209 */ /* 0x000fe20007810000 */
[----:B------:R-:W-:Y:S01]  /*39c0*/  LDSM.16.MT88.4 R72, [R217+0x3100] ;  /* 0x00310000d948783b */ /* 0x000fe20000004200 */
        /* <DEDUP_REMOVED lines=19> */
[----:B------:R-:W-:Y:S01]  /*3b00*/  FMNMX.FTZ R132, R134, R132, !PT ;  /* 0x0000008486847209 */ /* 0x000fe20007810000 */
[----:B------:R-:W-:Y:S01]  /*3b10*/  LDSM.16.MT88.4 R44, [R217+0x900] ;  /* 0x00090000d92c783b */ /* 0x000fe20000004200 */
[----:B------:R-:W-:Y:S02]  /*3b20*/  FMNMX.FTZ R3, R24, R3, !PT ;  /* 0x0000000318037209 */ /* 0x000fe40007810000 */
[----:B------:R-:W-:Y:S02]  /*3b30*/  FSEL R200, R43, -INF , P5 ;  /* 0xff8000002bc87808 */ /* 0x000fe40002800000 */
[----:B------:R-:W-:-:S02]  /*3b40*/  ISETP.GT.AND P5, PT, R2, 0x41, PT ;  /* 0x000000410200780c */ /* 0x000fc40003fa4270 */
[----:B------:R-:W-:Y:S02]  /*3b50*/  FSEL R213, R41, -INF , P0 ;  /* 0xff80000029d57808 */ /* 0x000fe40000000000 */
[----:B------:R-:W-:Y:S02]  /*3b60*/  FMNMX.FTZ R132, R133, R132, !PT ;  /* 0x0000008485847209 */ /* 0x000fe40007810000 */
[----:B------:R-:W-:Y:S02]  /*3b70*/  FMNMX.FTZ R3, R25, R3, !PT ;  /* 0x0000000319037209 */ /* 0x000fe40007810000 */
[----:B------:R-:W-:Y:S02]  /*3b80*/  FSEL R108, R40, -INF , P0 ;  /* 0xff800000286c7808 */ /* 0x000fe40000000000 */
[----:B------:R-:W-:Y:S02]  /*3b90*/  ISETP.GT.AND P0, PT, R2, 0x48, PT ;  /* 0x000000480200780c */ /* 0x000fe40003f04270 */
[----:B------:R-:W-:-:S02]  /*3ba0*/  FSEL R210, R42, -INF , P5 ;  /* 0xff8000002ad27808 */ /* 0x000fc40002800000 */
[----:B------:R-:W-:Y:S02]  /*3bb0*/  FMNMX.FTZ R132, R213, R132, !PT ;  /* 0x00000084d5847209 */ /* 0x000fe40007810000 */
[----:B------:R-:W-:Y:S02]  /*3bc0*/  FMNMX.FTZ R3, R26, R3, !PT ;  /* 0x000000031a037209 */ /* 0x000fe40007810000 */
[----:B------:R-:W-:Y:S02]  /*3bd0*/  FSEL R34, R34, -INF , P5 ;  /* 0xff80000022227808 */ /* 0x000fe40002800000 */
[----:B------:R-:W-:Y:S02]  /*3be0*/  ISETP.GT.AND P5, PT, R2, 0x49, PT ;  /* 0x000000490200780c */ /* 0x000fe40003fa4270 */
[----:B------:R-:W-:Y:S02]  /*3bf0*/  FSEL R208, R35, -INF , P0 ;  /* 0xff80000023d07808 */ /* 0x000fe40000000000 */
[----:B------:R-:W-:-:S02]  /*3c00*/  FMNMX.FTZ R132, R210, R132, !PT ;  /* 0x00000084d2847209 */ /* 0x000fc40007810000 */
[----:B------:R-:W-:Y:S02]  /*3c10*/  FMNMX.FTZ R3, R27, R3, !PT ;  /* 0x000000031b037209 */ /* 0x000fe40007810000 */
[----:B------:R-:W-:Y:S02]  /*3c20*/  FSEL R48, R31, -INF , P0 ;  /* 0xff8000001f307808 */ /* 0x000fe40000000000 */
[----:B------:R-:W-:Y:S02]  /*3c30*/  ISETP.GT.AND P0, PT, R2, 0x50, PT ;  /* 0x000000500200780c */ /* 0x000fe40003f04270 */
[----:B------:R-:W-:Y:S02]  /*3c40*/  FSEL R209, R36, -INF , P5 ;  /* 0xff80000024d17808 */ /* 0x000fe40002800000 */
[----:B------:R-:W-:Y:S02]  /*3c50*/  FMNMX.FTZ R132, R208, R132, !PT ;  /* 0x00000084d0847209 */ /* 0x000fe40007810000 */
[----:B------:R-:W-:-:S02]  /*3c60*/  FMNMX.FTZ R3, R28, R3, !PT ;  /* 0x000000031c037209 */ /* 0x000fc40007810000 */
[----:B------:R-:W-:Y:S02]  /*3c70*/  ISETP.GT.AND P6, PT, R2, 0x51, PT ;  /* 0x000000510200780c */ /* 0x000fe40003fc4270 */
[----:B------:R-:W-:Y:S02]  /*3c80*/  FSEL R211, R29, -INF , P0 ;  /* 0xff8000001dd37808 */ /* 0x000fe40000000000 */
[----:B------:R-:W-:Y:S02]  /*3c90*/  FMNMX.FTZ R132, R209, R132, !PT ;  /* 0x00000084d1847209 */ /* 0x000fe40007810000 */
[----:B------:R-:W-:Y:S02]  /*3ca0*/  FMNMX.FTZ R3, R123, R3, !PT ;  /* 0x000000037b037209 */ /* 0x000fe40007810000 */
[----:B------:R-:W-:Y:S02]  /*3cb0*/  FSEL R223, R23, -INF , P5 ;  /* 0xff80000017df7808 */ /* 0x000fe40002800000 */
[----:B------:R-:W-:-:S02]  /*3cc0*/  FSEL R18, R18, -INF , P0 ;  /* 0xff80000012127808 */ /* 0x000fc40000000000 */
[----:B------:R-:W-:Y:S02]  /*3cd0*/  ISETP.GT.AND P5, PT, R2, 0x58, PT ;  /* 0x000000580200780c */ /* 0x000fe40003fa4270 */
[----:B------:R-:W-:Y:S02]  /*3ce0*/  FSEL R102, R30, -INF , P6 ;  /* 0xff8000001e667808 */ /* 0x000fe40003000000 */
[----:B------:R-:W-:Y:S02]  /*3cf0*/  FMNMX.FTZ R132, R211, R132, !PT ;  /* 0x00000084d3847209 */ /* 0x000fe40007810000 */
[----:B------:R-:W-:Y:S02]  /*3d00*/  ISETP.GT.AND P0, PT, R2, 0x59, PT ;  /* 0x000000590200780c */ /* 0x000fe40003f04270 */
[----:B------:R-:W-:Y:S02]  /*3d10*/  FMNMX.FTZ R2, R122, R3, !PT ;  /* 0x000000037a027209 */ /* 0x000fe40007810000 */
[----:B------:R-:W-:-:S02]  /*3d20*/  FSEL R215, R22, -INF , P5 ;  /* 0xff80000016d77808 */ /* 0x000fc40002800000 */
[----:B------:R-:W-:Y:S02]  /*3d30*/  FMNMX.FTZ R132, R102, R132, !PT ;  /* 0x0000008466847209 */ /* 0x000fe40007810000 */
[----:B------:R-:W-:Y:S02]  /*3d40*/  FMNMX.FTZ R2, R121, R2, !PT ;  /* 0x0000000279027209 */ /* 0x000fe40007810000 */
[----:B------:R-:W-:Y:S02]  /*3d50*/  FSEL R212, R17, -INF , P0 ;  /* 0xff80000011d47808 */ /* 0x000fe40000000000 */
[----:B------:R-:W-:Y:S02]  /*3d60*/  FMNMX.FTZ R132, R215, R132, !PT ;  /* 0x00000084d7847209 */ /* 0x000fe40007810000 */
[----:B------:R-:W-:Y:S02]  /*3d70*/  FMNMX.FTZ R2, R119, R2, !PT ;  /* 0x0000000277027209 */ /* 0x000fe40007810000 */
[----:B------:R-:W-:-:S02]  /*3d80*/  FMNMX.FTZ R132, R212, R132, !PT ;  /* 0x00000084d4847209 */ /* 0x000fc40007810000 */
[----:B------:R-:W-:Y:S02]  /*3d90*/  FMNMX.FTZ R2, R204, R2, !PT ;  /* 0x00000002cc027209 */ /* 0x000fe40007810000 */
[----:B------:R-:W-:Y:S01]  /*3da0*/  FSEL R206, R19, -INF , P6 ;  /* 0xff80000013ce7808 */ /* 0x000fe20003000000 */
[----:B------:R-:W1:Y:S01]  /*3db0*/  SHFL.BFLY PT, R3, R132, 0x2, 0x1f ;  /* 0x0c401f0084037f89 */ /* 0x000e6200000e0000 */
[----:B------:R-:W-:Y:S02]  /*3dc0*/  FMNMX.FTZ R2, R203, R2, !PT ;  /* 0x00000002cb027209 */ /* 0x000fe40007810000 */
[----:B------:R-:W-:Y:S02]  /*3dd0*/  FSEL R216, R33, -INF , P5 ;  /* 0xff80000021d87808 */ /* 0x000fe40002800000 */
[----:B------:R-:W-:Y:S02]  /*3de0*/  FMNMX.FTZ R2, R202, R2, !PT ;  /* 0x00000002ca027209 */ /* 0x000fe40007810000 */
[----:B------:R-:W-:-:S02]  /*3df0*/  FSEL R225, R32, -INF , P0 ;  /* 0xff80000020e17808 */ /* 0x000fc40000000000 */
[----:B------:R-:W-:Y:S02]  /*3e00*/  FMNMX.FTZ R2, R200, R2, !PT ;  /* 0x00000002c8027209 */ /* 0x000fe40007810000 */
[----:B------:R-:W-:Y:S02]  /*3e10*/  MOV R0, R48 ;  /* 0x0000003000007202 */ /* 0x000fe40000000f00 */
[----:B------:R-:W-:-:S04]  /*3e20*/  FMNMX.FTZ R2, R108, R2, !PT ;  /* 0x000000026c027209 */ /* 0x000fc80007810000 */
[----:B------:R-:W-:-:S04]  /*3e30*/  FMNMX.FTZ R2, R34, R2, !PT ;  /* 0x0000000222027209 */ /* 0x000fc80007810000 */
[----:B------:R-:W-:Y:S02]  /*3e40*/  FMNMX.FTZ R2, R48, R2, !PT ;  /* 0x0000000230027209 */ /* 0x000fe40007810000 */
[----:B-1----:R-:W-:Y:S02]  /*3e50*/  FMNMX.FTZ R132, R132, R3, !PT ;  /* 0x0000000384847209 */ /* 0x002fe40007810000 */
[----:B------:R-:W-:-:S03]  /*3e60*/  FMNMX.FTZ R3, R223, R2, !PT ;  /* 0x00000002df037209 */ /* 0x000fc60007810000 */
[----:B------:R-:W1:Y:S01]  /*3e70*/  SHFL.BFLY PT, R2, R132, 0x1, 0x1f ;  /* 0x0c201f0084027f89 */ /* 0x000e6200000e0000 */
[----:B------:R-:W-:-:S04]  /*3e80*/  FMNMX.FTZ R3, R18, R3, !PT ;  /* 0x0000000312037209 */ /* 0x000fc80007810000 */
[----:B------:R-:W-:-:S04]  /*3e90*/  FMNMX.FTZ R3, R206, R3, !PT ;  /* 0x00000003ce037209 */ /* 0x000fc80007810000 */
[----:B------:R-:W-:-:S04]  /*3ea0*/  FMNMX.FTZ R3, R216, R3, !PT ;  /* 0x00000003d8037209 */ /* 0x000fc80007810000 */
[----:B------:R-:W-:-:S05]  /*3eb0*/  FMNMX.FTZ R3, R225, R3, !PT ;  /* 0x00000003e1037209 */ /* 0x000fca0007810000 */
[----:B------:R-:W2:Y:S01]  /*3ec0*/  SHFL.BFLY PT, R6, R3, 0x2, 0x1f ;  /* 0x0c401f0003067f89 */ /* 0x000ea200000e0000 */
[----:B-1----:R-:W-:-:S04]  /*3ed0*/  FMNMX.FTZ R132, R132, R2, !PT ;  /* 0x0000000284847209 */ /* 0x002fc80007810000 */
[C---:B------:R-:W-:Y:S01]  /*3ee0*/  FSETP.NEU.FTZ.AND P0, PT, R132.reuse, -INF , PT ;  /* 0xff8000008400780b */ /* 0x040fe20003f1d000 */
[----:B------:R-:W-:-:S05]  /*3ef0*/  FMUL.FTZ R12, R132, c[0x0][0x2d0] ;  /* 0x0000b400840c7a20 */ /* 0x000fca0000410000 */
[----:B------:R-:W-:-:S05]  /*3f00*/  FSEL R12, R12, RZ, P0 ;  /* 0x000000ff0c0c7208 */ /* 0x000fca0000000000 */
[----:B------:R-:W-:Y:S01]  /*3f10*/  FFMA.FTZ R2, R7, c[0x0][0x2d0], -R12 ;  /* 0x0000b40007027a23 */ /* 0x000fe2000001080c */
[----:B--2---:R-:W-:-:S03]  /*3f20*/  FMNMX.FTZ R3, R3, R6, !PT ;  /* 0x0000000603037209 */ /* 0x004fc60007810000 */
[----:B------:R1:W2:Y:S02]  /*3f30*/  MUFU.EX2 R37, R2 ;  /* 0x0000000200257308 */ /* 0x0002a40000000800 */
[----:B------:R-:W3:Y:S01]  /*3f40*/  SHFL.BFLY PT, R6, R3, 0x1, 0x1f ;  /* 0x0c201f0003067f89 */ /* 0x000ee200000e0000 */
[----:B-1----:R-:W-:-:S05]  /*3f50*/  FFMA.FTZ R2, R8, c[0x0][0x2d0], -R12 ;  /* 0x0000b40008027a23 */ /* 0x002fca000001080c */
[----:B------:R1:W4:Y:S01]  /*3f60*/  MUFU.EX2 R222, R2 ;  /* 0x0000000200de7308 */ /* 0x0003220000000800 */
[----:B---3--:R-:W-:Y:S01]  /*3f70*/  FMNMX.FTZ R3, R3, R6, !PT ;  /* 0x0000000603037209 */ /* 0x008fe20007810000 */
[----:B------:R-:W-:Y:S02]  /*3f80*/  FFMA.FTZ R6, R14, c[0x0][0x2d0], -R12 ;  /* 0x0000b4000e067a23 */ /* 0x000fe4000001080c */
[----:B------:R-:W-:Y:S01]  /*3f90*/  IMAD.MOV.U32 R14, RZ, RZ, R34 ;  /* 0x000000ffff0e7224 */ /* 0x000fe200078e0022 */
[----:B------:R-:W-:-:S03]  /*3fa0*/  FSETP.NEU.FTZ.AND P0, PT, R3, -INF , PT ;  /* 0xff8000000300780b */ /* 0x000fc60003f1d000 */
[----:B------:R3:W-:Y:S01]  /*3fb0*/  MUFU.EX2 R221, R6 ;  /* 0x0000000600dd7308 */ /* 0x0007e20000000800 */
[----:B-1----:R-:W-:-:S07]  /*3fc0*/  FFMA.FTZ R2, R9, c[0x0][0x2d0], -R12 ;  /* 0x0000b40009027a23 */ /* 0x002fce000001080c */
[----:B------:R1:W-:Y:S01]  /*3fd0*/  MUFU.EX2 R104, R2 ;  /* 0x0000000200687308 */ /* 0x0003e20000000800 */
[--C-:B---3--:R-:W-:Y:S01]  /*3fe0*/  FFMA.FTZ R6, R15, c[0x0][0x2d0], -R12.reuse ;  /* 0x0000b4000f067a23 */ /* 0x108fe2000001080c */
[----:B--2---:R-:W-:Y:S02]  /*3ff0*/  MOV R15, R37 ;  /* 0x00000025000f7202 */ /* 0x004fe40000000f00 */
[----:B------:R-:W-:Y:S04]  /*4000*/  LDSM.16.MT88.4 R36, [R218+0x900] ;  /* 0x00090000da24783b */ /* 0x000fe80000004200 */
[----:B------:R-:W2:Y:S01]  /*4010*/  MUFU.EX2 R252, R6 ;  /* 0x0000000600fc7308 */ /* 0x000ea20000000800 */
[----:B----4-:R-:W-:Y:S01]  /*4020*/  F2FP.BF16.PACK_AB R8, R222, R15 ;  /* 0x0000000fde08723e */ /* 0x010fe200000010ff */
[----:B-1----:R-:W-:-:S06]  /*4030*/  FFMA.FTZ R2, R10, c[0x0][0x2d0], -R12 ;  /* 0x0000b4000a027a23 */ /* 0x002fcc000001080c */
[----:B------:R1:W3:Y:S01]  /*4040*/  MUFU.EX2 R251, R2 ;  /* 0x0000000200fb7308 */ /* 0x0002e20000000800 */
[----:B--2---:R-:W-:Y:S01]  /*4050*/  F2FP.BF16.PACK_AB R6, R252, R221 ;  /* 0x000000ddfc06723e */ /* 0x004fe200000010ff */
[----:B-1----:R-:W-:Y:S01]  /*4060*/  FFMA.FTZ R2, R11, c[0x0][0x2d0], -R12 ;  /* 0x0000b4000b027a23 */ /* 0x002fe2000001080c */
[----:B---3--:R-:W-:-:S05]  /*4070*/  F2FP.BF16.PACK_AB R10, R251, R104 ;  /* 0x00000068fb0a723e */ /* 0x008fca00000010ff */
[----:B------:R1:W-:Y:S02]  /*4080*/  MUFU.EX2 R107, R2 ;  /* 0x00000002006b7308 */ /* 0x0003e40000000800 */
[----:B-1----:R-:W-:Y:S02]  /*4090*/  FFMA.FTZ R2, R13, c[0x0][0x2d0], -R12 ;  /* 0x0000b4000d027a23 */ /* 0x002fe4000001080c */
[----:B------:R-:W-:-:S04]  /*40a0*/  IMAD.MOV.U32 R13, RZ, RZ, R18 ;  /* 0x000000ffff0d7224 */ /* 0x000fc800078e0012 */
[----:B------:R1:W-:Y:S02]  /*40b0*/  MUFU.EX2 R106, R2 ;  /* 0x00000002006a7308 */ /* 0x0003e40000000800 */
[----:B-1----:R-:W-:-:S05]  /*40c0*/  FMUL.FTZ R2, R3, c[0x0][0x2d0] ;  /* 0x0000b40003027a20 */ /* 0x002fca0000410000 */
[----:B------:R-:W-:-:S05]  /*40d0*/  FSEL R2, R2, RZ, P0 ;  /* 0x000000ff02027208 */ /* 0x000fca0000000000 */
[--C-:B------:R-:W-:Y:S02]  /*40e0*/  FFMA.FTZ R5, R16, c[0x0][0x2d0], -R2.reuse ;  /* 0x0000b40010057a23 */ /* 0x100fe40000010802 */
[----:B------:R-:W1:Y:S01]  /*40f0*/  LDSM.16.MT88.4 R16, [R217+0x100] ;  /* 0x00010000d910783b */ /* 0x000e620000004200 */
[--C-:B------:R-:W-:Y:S01]  /*4100*/  FFMA.FTZ R4, R21, c[0x0][0x2d0], -R2.reuse ;  /* 0x0000b40015047a23 */ /* 0x100fe20000010802 */
[----:B------:R2:W-:Y:S08]  /*4110*/  MUFU.EX2 R205, R5 ;  /* 0x0000000500cd7308 */ /* 0x0005f00000000800 */
[----:B------:R3:W-:Y:S01]  /*4120*/  MUFU.EX2 R101, R4 ;  /* 0x0000000400657308 */ /* 0x0007e20000000800 */
[----:B--2---:R-:W-:-:S02]  /*4130*/  FFMA.FTZ R5, R20, c[0x0][0x2d0], -R2 ;  /* 0x0000b40014057a23 */ /* 0x004fc40000010802 */
[----:B------:R-:W2:Y:S05]  /*4140*/  LDSM.16.MT88.4 R20, [R218+0x100] ;  /* 0x00010000da14783b */ /* 0x000eaa0000004200 */
[----:B------:R-:W4:Y:S01]  /*4150*/  MUFU.EX2 R105, R5 ;  /* 0x0000000500697308 */ /* 0x000f220000000800 */
[----:B---3--:R-:W-:-:S07]  /*4160*/  FFMA.FTZ R4, R24, c[0x0][0x2d0], -R2 ;  /* 0x0000b40018047a23 */ /* 0x008fce0000010802 */
[----:B------:R3:W1:Y:S01]  /*4170*/  MUFU.EX2 R224, R4 ;  /* 0x0000000400e07308 */ /* 0x0006620000000800 */
[----:B----4-:R-:W-:Y:S01]  /*4180*/  F2FP.BF16.PACK_AB R9, R105, R205 ;  /* 0x000000cd6909723e */ /* 0x010fe200000010ff */
[----:B---3--:R-:W-:Y:S01]  /*4190*/  FFMA.FTZ R4, R25, c[0x0][0x2d0], -R2 ;  /* 0x0000b40019047a23 */ /* 0x008fe20000010802 */
[----:B-1----:R-:W-:-:S05]  /*41a0*/  F2FP.BF16.PACK_AB R11, R224, R101 ;  /* 0x00000065e00b723e */ /* 0x002fca00000010ff */
[----:B------:R1:W-:Y:S02]  /*41b0*/  MUFU.EX2 R214, R4 ;  /* 0x0000000400d67308 */ /* 0x0003e40000000800 */
[C---:B------:R-:W-:Y:S08]  /*41c0*/  HMMA.16816.F32.BF16 R40, R8.reuse, R16, RZ ;  /* 0x000000100828723c */ /* 0x040ff000000418ff */
[----:B------:R-:W-:Y:S01]  /*41d0*/  HMMA.16816.F32.BF16 R32, R8, R18, RZ ;  /* 0x000000120820723c */ /* 0x000fe200000418ff */
[----:B-1----:R-:W-:-:S04]  /*41e0*/  FFMA.FTZ R4, R26, c[0x0][0x2d0], -R2 ;  /* 0x0000b4001a047a23 */ /* 0x002fc80000010802 */
[----:B------:R1:W3:Y:S03]  /*41f0*/  MUFU.EX2 R207, R4 ;  /* 0x0000000400cf7308 */ /* 0x0002e60000000800 */
[----:B--2---:R-:W-:Y:S01]  /*4200*/  HMMA.16816.F32.BF16 R16, R8, R22, RZ ;  /* 0x000000160810723c */ /* 0x004fe200000418ff */
[----:B-1----:R-:W-:Y:S01]  /*4210*/  FFMA.FTZ R4, R27, c[0x0][0x2d0], -R2 ;  /* 0x0000b4001b047a23 */ /* 0x002fe20000010802 */
[----:B---3--:R-:W-:-:S06]  /*4220*/  F2FP.BF16.PACK_AB R5, R207, R214 ;  /* 0x000000d6cf05723e */ /* 0x008fcc00000010ff */
[----:B------:R-:W-:Y:S01]  /*4230*/  HMMA.16816.F32.BF16 R24, R8, R20, RZ ;  /* 0x000000140818723c */ /* 0x000fe200000418ff */
[----:B------:R-:W1:Y:S01]  /*4240*/  LDSM.16.MT88.4 R20, [R219+0x100] ;  /* 0x00010000db14783b */ /* 0x000e620000004200 */
[----:B------:R2:W-:Y:S02]  /*4250*/  MUFU.EX2 R100, R4 ;  /* 0x0000000400647308 */ /* 0x0005e40000000800 */
[----:B--2---:R-:W-:Y:S02]  /*4260*/  FFMA.FTZ R4, R28, c[0x0][0x2d0], -R2 ;  /* 0x0000b4001c047a23 */ /* 0x004fe40000010802 */
[----:B------:R-:W2:Y:S04]  /*4270*/  LDSM.16.MT88.4 R28, [R220+0x100] ;  /* 0x00010000dc1c783b */ /* 0x000ea80000004200 */
[----:B------:R3:W4:Y:S02]  /*4280*/  MUFU.EX2 R103, R4 ;  /* 0x0000000400677308 */ /* 0x0007240000000800 */
[----:B---3--:R-:W-:-:S02]  /*4290*/  F2FP.BF16.PACK_AB R4, R106, R107 ;  /* 0x0000006b6a04723e */ /* 0x008fc400000010ff */
[----:B----4-:R-:W-:-:S07]  /*42a0*/  F2FP.BF16.PACK_AB R7, R103, R100 ;  /* 0x000000646707723e */ /* 0x010fce00000010ff */
[----:B------:R-:W-:Y:S08]  /*42b0*/  HMMA.16816.F32.BF16 R192, R4, R44, R40 ;  /* 0x0000002c04c0723c */ /* 0x000ff00000041828 */
[----:B-1----:R-:W-:Y:S08]  /*42c0*/  HMMA.16816.F32.BF16 R40, R8, R20, RZ ;  /* 0x000000140828723c */ /* 0x002ff000000418ff */
[C---:B------:R-:W-:Y:S08]  /*42d0*/  HMMA.16816.F32.BF16 R188, R4.reuse, R46, R32 ;  /* 0x0000002e04bc723c */ /* 0x040ff00000041820 */
[C---:B------:R-:W-:Y:S08]  /*42e0*/  HMMA.16816.F32.BF16 R180, R4.reuse, R38, R16 ;  /* 0x0000002604b4723c */ /* 0x040ff00000041810 */
[----:B------:R-:W-:Y:S08]  /*42f0*/  HMMA.16816.F32.BF16 R184, R4, R36, R24 ;  /* 0x0000002404b8723c */ /* 0x000ff00000041818 */
[C---:B--2---:R-:W-:Y:S08]  /*4300*/  HMMA.16816.F32.BF16 R52, R8.reuse, R28, RZ ;  /* 0x0000001c0834723c */ /* 0x044ff000000418ff */
[C---:B------:R-:W-:Y:S08]  /*4310*/  HMMA.16816.F32.BF16 R48, R8.reuse, R30, RZ ;  /* 0x0000001e0830723c */ /* 0x040ff000000418ff */
[C---:B------:R-:W-:Y:S08]  /*4320*/  HMMA.16816.F32.BF16 R16, R8.reuse, R84, RZ ;  /* 0x000000540810723c */ /* 0x040ff000000418ff */
[C---:B------:R-:W-:Y:S01]  /*4330*/  HMMA.16816.F32.BF16 R44, R8.reuse, R86, RZ ;  /* 0x00000056082c723c */ /* 0x040fe200000418ff */
[----:B------:R-:W-:Y:S07]  /*4340*/  LDSM.16.MT88.4 R84, [R220+0x6900] ;  /* 0x00690000dc54783b */ /* 0x000fee0000004200 */
[C---:B------:R-:W-:Y:S08]  /*4350*/  HMMA.16816.F32.BF16 R36, R8.reuse, R22, RZ ;  /* 0x000000160824723c */ /* 0x040ff000000418ff */
[C---:B------:R-:W-:Y:S08]  /*4360*/  HMMA.16816.F32.BF16 R32, R8.reuse, R72, RZ ;  /* 0x000000480820723c */ /* 0x040ff000000418ff */
[C---:B------:R-:W-:Y:S01]  /*4370*/  HMMA.16816.F32.BF16 R28, R8.reuse, R74, RZ ;  /* 0x0000004a081c723c */ /* 0x040fe200000418ff */
[----:B------:R-:W1:Y:S07]  /*4380*/  LDSM.16.MT88.4 R72, [R217+0x6100] ;  /* 0x00610000d948783b */ /* 0x000e6e0000004200 */
[----:B------:R-:W-:Y:S08]  /*4390*/  HMMA.16816.F32.BF16 R20, R8, R82, RZ ;  /* 0x000000520814723c */ /* 0x000ff000000418ff */
[C---:B------:R-:W-:Y:S01]  /*43a0*/  HMMA.16816.F32.BF16 R128, R4.reuse, R64, R40 ;  /* 0x000000400480723c */ /* 0x040fe20000041828 */
[----:B------:R-:W2:Y:S07]  /*43b0*/  LDSM.16.MT88.4 R40, [R220+0x6100] ;  /* 0x00610000dc28783b */ /* 0x000eae0000004200 */
[C---:B------:R-:W-:Y:S08]  /*43c0*/  HMMA.16816.F32.BF16 R156, R4.reuse, R68, R16 ;  /* 0x00000044049c723c */ /* 0x040ff00000041810 */
[----:B------:R-:W-:Y:S01]  /*43d0*/  HMMA.16816.F32.BF16 R196, R4, R70, R44 ;  /* 0x0000004604c4723c */ /* 0x000fe2000004182c */
[----:B------:R-:W3:Y:S04]  /*43e0*/  LDSM.16.MT88.4 R68, [R218+0x6900] ;  /* 0x00690000da44783b */ /* 0x000ee80000004200 */
[----:B------:R-:W-:Y:S03]  /*43f0*/  LDSM.16.MT88.4 R44, [R219+0x6100] ;  /* 0x00610000db2c783b */ /* 0x000fe60000004200 */
[----:B------:R-:W-:Y:S01]  /*4400*/  HMMA.16816.F32.BF16 R24, R8, R80, RZ ;  /* 0x000000500818723c */ /* 0x000fe200000418ff */
[----:B------:R-:W-:Y:S07]  /*4410*/  LDSM.16.MT88.4 R80, [R219+0x6900] ;  /* 0x00690000db50783b */ /* 0x000fee0000004200 */
[C---:B------:R-:W-:Y:S01]  /*4420*/  HMMA.16816.F32.BF16 R136, R4.reuse, R90, R48 ;  /* 0x0000005a0488723c */ /* 0x040fe20000041830 */
[----:B------:R-:W-:Y:S07]  /*4430*/  LDSM.16.MT88.4 R48, [R217+0x9100] ;  /* 0x00910000d930783b */ /* 0x000fee0000004200 */
[C---:B------:R-:W-:Y:S01]  /*4440*/  HMMA.16816.F32.BF16 R176, R4.reuse, R66, R36 ;  /* 0x0000004204b0723c */ /* 0x040fe20000041824 */
[----:B------:R-:W4:Y:S07]  /*4450*/  LDSM.16.MT88.4 R36, [R217+0x6900] ;  /* 0x00690000d924783b */ /* 0x000f2e0000004200 */
[----:B------:R-:W-:Y:S08]  /*4460*/  HMMA.16816.F32.BF16 R172, R4, R60, R32 ;  /* 0x0000003c04ac723c */ /* 0x000ff00000041820 */
[----:B------:R-:W-:Y:S08]  /*4470*/  HMMA.16816.F32.BF16 R32, R8, R76, RZ ;  /* 0x0000004c0820723c */ /* 0x000ff000000418ff */
[----:B------:R-:W-:Y:S08]  /*4480*/  HMMA.16816.F32.BF16 R168, R4, R62, R28 ;  /* 0x0000003e04a8723c */ /* 0x000ff0000004181c */
[----:B------:R-:W-:Y:S01]  /*4490*/  HMMA.16816.F32.BF16 R28, R8, R78, RZ ;  /* 0x0000004e081c723c */ /* 0x000fe200000418ff */
[----:B------:R-:W-:Y:S07]  /*44a0*/  LDSM.16.MT88.4 R76, [R219+0x9100] ;  /* 0x00910000db4c783b */ /* 0x000fee0000004200 */
[----:B------:R-:W-:Y:S08]  /*44b0*/  HMMA.16816.F32.BF16 R152, R4, R58, R20 ;  /* 0x0000003a0498723c */ /* 0x000ff00000041814 */
[C---:B------:R-:W-:Y:S07]  /*44c0*/  HMMA.16816.F32.BF16 R16, R8.reuse, R96, RZ ;  /* 0x000000600810723c */ /* 0x040fee00000418ff */
[----:B------:R-:W-:Y:S01]  /*44d0*/  IMAD.MOV.U32 R97, RZ, RZ, R108 ;  /* 0x000000ffff617224 */ /* 0x000fe200078e006c */
[----:B-1----:R-:W-:Y:S08]  /*44e0*/  HMMA.16816.F32.BF16 R20, R8, R74, RZ ;  /* 0x0000004a0814723c */ /* 0x002ff000000418ff */
[C---:B------:R-:W-:Y:S01]  /*44f0*/  HMMA.16816.F32.BF16 R140, R4.reuse, R88, R52 ;  /* 0x00000058048c723c */ /* 0x040fe20000041834 */
[----:B------:R-:W1:Y:S04]  /*4500*/  LDSM.16.MT88.4 R52, [R218+0x9100] ;  /* 0x00910000da34783b */ /* 0x000e680000004200 */
[----:B------:R-:W1:Y:S03]  /*4510*/  LDSM.16.MT88.4 R88, [R217+0x9900] ;  /* 0x00990000d958783b */ /* 0x000e660000004200 */
[----:B------:R-:W-:Y:S08]  /*4520*/  HMMA.16816.F32.BF16 R148, R4, R56, R24 ;  /* 0x000000380494723c */ /* 0x000ff00000041818 */
[C---:B------:R-:W-:Y:S01]  /*4530*/  HMMA.16816.F32.BF16 R24, R8.reuse, R72, RZ ;  /* 0x000000480818723c */ /* 0x040fe200000418ff */
[----:B------:R-:W1:Y:S07]  /*4540*/  LDSM.16.MT88.4 R72, [R220+0x9100] ;  /* 0x00910000dc48783b */ /* 0x000e6e0000004200 */
[----:B------:R-:W-:Y:S08]  /*4550*/  HMMA.16816.F32.BF16 R64, R8, R98, RZ ;  /* 0x000000620840723c */ /* 0x000ff000000418ff */
[----:B------:R-:W-:Y:S08]  /*4560*/  HMMA.16816.F32.BF16 R164, R4, R92, R32 ;  /* 0x0000005c04a4723c */ /* 0x000ff00000041820 */
[----:B--2---:R-:W-:Y:S08]  /*4570*/  HMMA.16816.F32.BF16 R32, R8, R40, RZ ;  /* 0x000000280820723c */ /* 0x004ff000000418ff */
[C---:B------:R-:W-:Y:S08]  /*4580*/  HMMA.16816.F32.BF16 R160, R4.reuse, R94, R28 ;  /* 0x0000005e04a0723c */ /* 0x040ff0000004181c */
[----:B---3--:R-:W-:Y:S07]  /*4590*/  HMMA.16816.F32.BF16 R112, R4, R68, R16 ;  /* 0x000000440470723c */ /* 0x008fee0000041810 */
[----:B------:R-:W-:Y:S01]  /*45a0*/  IMAD.MOV.U32 R68, RZ, RZ, R107 ;  /* 0x000000ffff447224 */ /* 0x000fe200078e006b */
[----:B------:R-:W-:Y:S01]  /*45b0*/  HMMA.16816.F32.BF16 R28, R8, R42, RZ ;  /* 0x0000002a081c723c */ /* 0x000fe200000418ff */
[----:B------:R-:W-:-:S07]  /*45c0*/  MOV R69, R106 ;  /* 0x0000006a00457202 */ /* 0x000fce0000000f00 */
[----:B----4-:R-:W-:Y:S08]  /*45d0*/  HMMA.16816.F32.BF16 R124, R4, R38, R20 ;  /* 0x00000026047c723c */ /* 0x010ff00000041814 */
[C---:B------:R-:W-:Y:S08]  /*45e0*/  HMMA.16816.F32.BF16 R16, R8.reuse, R48, RZ ;  /* 0x000000300810723c */ /* 0x040ff000000418ff */
[----:B------:R-:W-:Y:S08]  /*45f0*/  HMMA.16816.F32.BF16 R20, R8, R46, RZ ;  /* 0x0000002e0814723c */ /* 0x000ff000000418ff */
[C---:B------:R-:W-:Y:S07]  /*4600*/  HMMA.16816.F32.BF16 R108, R4.reuse, R70, R64 ;  /* 0x00000046046c723c */ /* 0x040fee0000041840 */
[----:B------:R-:W-:Y:S01]  /*4610*/  IMAD.MOV.U32 R71, RZ, RZ, R105 ;  /* 0x000000ffff477224 */ /* 0x000fe200078e0069 */
[----:B------:R-:W-:Y:S01]  /*4620*/  HMMA.16816.F32.BF16 R144, R4, R36, R24 ;  /* 0x000000240490723c */ /* 0x000fe20000041818 */
[----:B------:R-:W-:-:S07]  /*4630*/  IMAD.MOV.U32 R70, RZ, RZ, R104 ;  /* 0x000000ffff467224 */ /* 0x000fce00078e0068 */
[----:B------:R-:W-:Y:S07]  /*4640*/  HMMA.16816.F32.BF16 R104, R4, R84, R32 ;  /* 0x000000540468723c */ /* 0x000fee0000041820 */
[----:B------:R-:W-:Y:S01]  /*4650*/  MOV R32, R103 ;  /* 0x0000006700207202 */ /* 0x000fe20000000f00 */
[----:B------:R-:W-:Y:S01]  /*4660*/  IMAD.MOV.U32 R33, RZ, RZ, R102 ;  /* 0x000000ffff217224 */ /* 0x000fe200078e0066 */
[----:B------:R-:W-:Y:S01]  /*4670*/  MOV R35, R100 ;  /* 0x0000006400237202 */ /* 0x000fe20000000f00 */
[----:B------:R-:W-:Y:S01]  /*4680*/  IMAD.MOV.U32 R34, RZ, RZ, R101 ;  /* 0x000000ffff227224 */ /* 0x000fe200078e0065 */
[----:B------:R-:W-:Y:S08]  /*4690*/  HMMA.16816.F32.BF16 R24, R8, R44, RZ ;  /* 0x0000002c0818723c */ /* 0x000ff000000418ff */
[----:B------:R-:W-:Y:S07]  /*46a0*/  HMMA.16816.F32.BF16 R100, R4, R86, R28 ;  /* 0x000000560464723c */ /* 0x000fee000004181c */
[----:B------:R-:W-:Y:S01]  /*46b0*/  IMAD.MOV.U32 R31, RZ, RZ, R0 ;  /* 0x000000ffff1f7224 */ /* 0x000fe200078e0000 */
[----:B------:R-:W-:Y:S01]  /*46c0*/  HMMA.16816.F32.BF16 R60, R8, R50, RZ ;  /* 0x00000032083c723c */ /* 0x000fe200000418ff */
[----:B------:R-:W-:Y:S01]  /*46d0*/  FFMA.FTZ R0, R120, c[0x0][0x2d0], -R12 ;  /* 0x0000b40078007a23 */ /* 0x000fe2000001080c */
[----:B------:R-:W-:Y:S01]  /*46e0*/  MOV R29, R68 ;  /* 0x00000044001d7202 */ /* 0x000fe20000000f00 */
[----:B------:R-:W-:-:S05]  /*46f0*/  IMAD.MOV.U32 R30, RZ, RZ, R97 ;  /* 0x000000ffff1e7224 */ /* 0x000fca00078e0061 */
[----:B-1----:R-:W-:Y:S01]  /*4700*/  HMMA.16816.F32.BF16 R56, R8, R52, RZ ;  /* 0x000000340838723c */ /* 0x002fe200000418ff */
[----:B------:R-:W-:Y:S01]  /*4710*/  MOV R120, R30 ;  /* 0x0000001e00787202 */ /* 0x000fe20000000f00 */
[----:B------:R-:W-:-:S06]  /*4720*/  IMAD.MOV.U32 R30, RZ, RZ, R222 ;  /* 0x000000ffff1e7224 */ /* 0x000fcc00078e00de */
[----:B------:R-:W-:Y:S01]  /*4730*/  HMMA.16816.F32.BF16 R84, R4, R88, R16 ;  /* 0x000000580454723c */ /* 0x000fe20000041810 */
[----:B------:R-:W1:Y:S07]  /*4740*/  LDSM.16.MT88.4 R16, [R220+0x9900] ;  /* 0x00990000dc10783b */ /* 0x000e6e0000004200 */
[C---:B------:R-:W-:Y:S08]  /*4750*/  HMMA.16816.F32.BF16 R52, R8.reuse, R54, RZ ;  /* 0x000000360834723c */ /* 0x040ff000000418ff */
[C---:B------:R-:W-:Y:S08]  /*4760*/  HMMA.16816.F32.BF16 R48, R8.reuse, R72, RZ ;  /* 0x000000480830723c */ /* 0x040ff000000418ff */
[C---:B------:R-:W-:Y:S08]  /*4770*/  HMMA.16816.F32.BF16 R44, R8.reuse, R74, RZ ;  /* 0x0000004a082c723c */ /* 0x040ff000000418ff */
[C---:B------:R-:W-:Y:S08]  /*4780*/  HMMA.16816.F32.BF16 R40, R8.reuse, R76, RZ ;  /* 0x0000004c0828723c */ /* 0x040ff000000418ff */
[----:B------:R-:W-:Y:S01]  /*4790*/  HMMA.16816.F32.BF16 R36, R8, R78, RZ ;  /* 0x0000004e0824723c */ /* 0x000fe200000418ff */
[----:B------:R-:W2:Y:S07]  /*47a0*/  LDSM.16.MT88.4 R8, [R219+0x9900] ;  /* 0x00990000db08783b */ /* 0x000eae0000004200 */
[C---:B------:R-:W-:Y:S01]  /*47b0*/  HMMA.16816.F32.BF16 R92, R4.reuse, R82, R20 ;  /* 0x00000052045c723c */ /* 0x040fe20000041814 */
[----:B------:R-:W3:Y:S07]  /*47c0*/  LDSM.16.MT88.4 R20, [R218+0x9900] ;  /* 0x00990000da14783b */ /* 0x000eee0000004200 */
[C---:B------:R-:W-:Y:S01]  /*47d0*/  HMMA.16816.F32.BF16 R96, R4.reuse, R80, R24 ;  /* 0x000000500460723c */ /* 0x040fe20000041818 */
[----:B------:R-:W-:Y:S07]  /*47e0*/  LDSM.16.MT88.4 R24, [R219+0x1100] ;  /* 0x00110000db18783b */ /* 0x000fee0000004200 */
[C---:B-1----:R-:W-:Y:S08]  /*47f0*/  HMMA.16816.F32.BF16 R72, R4.reuse, R16, R48 ;  /* 0x000000100448723c */ /* 0x042ff00000041830 */
[C---:B------:R-:W-:Y:S08]  /*4800*/  HMMA.16816.F32.BF16 R88, R4.reuse, R90, R60 ;  /* 0x0000005a0458723c */ /* 0x040ff0000004183c */
[C---:B------:R-:W-:Y:S01]  /*4810*/  HMMA.16816.F32.BF16 R64, R4.reuse, R18, R44 ;  /* 0x000000120440723c */ /* 0x040fe2000004182c */
[----:B------:R-:W-:Y:S07]  /*4820*/  LDSM.16.MT88.4 R16, [R218+0x1100] ;  /* 0x00110000da10783b */ /* 0x000fee0000004200 */
[C---:B--2---:R-:W-:Y:S08]  /*4830*/  HMMA.16816.F32.BF16 R48, R4.reuse, R8, R40 ;  /* 0x000000080430723c */ /* 0x044ff00000041828 */
[C---:B---3--:R-:W-:Y:S08]  /*4840*/  HMMA.16816.F32.BF16 R80, R4.reuse, R20, R56 ;  /* 0x000000140450723c */ /* 0x048ff00000041838 */
[C---:B------:R-:W-:Y:S01]  /*4850*/  HMMA.16816.F32.BF16 R76, R4.reuse, R22, R52 ;  /* 0x00000016044c723c */ /* 0x040fe20000041834 */
[----:B------:R-:W1:Y:S07]  /*4860*/  LDSM.16.MT88.4 R20, [R217+0x1100] ;  /* 0x00110000d914783b */ /* 0x000e6e0000004200 */
[----:B------:R-:W-:Y:S01]  /*4870*/  HMMA.16816.F32.BF16 R36, R4, R10, R36 ;  /* 0x0000000a0424723c */ /* 0x000fe20000041824 */
[----:B------:R2:W-:Y:S01]  /*4880*/  MUFU.EX2 R5, R0 ;  /* 0x0000000000057308 */ /* 0x0005e20000000800 */
[----:B------:R-:W3:Y:S05]  /*4890*/  LDSM.16.MT88.4 R8, [R220+0x1100] ;  /* 0x00110000dc08783b */ /* 0x000eea0000004200 */
[----:B------:R-:W-:Y:S01]  /*48a0*/  FFMA.FTZ R4, R121, c[0x0][0x2d0], -R2 ;  /* 0x0000b40079047a23 */ /* 0x000fe20000010802 */
[----:B------:R-:W-:-:S03]  /*48b0*/  MOV R121, R70 ;  /* 0x0000004600797202 */ /* 0x000fc60000000f00 */
[----:B------:R-:W-:Y:S01]  /*48c0*/  MUFU.EX2 R222, R4 ;  /* 0x0000000400de7308 */ /* 0x000fe20000000800 */
[----:B--2---:R-:W-:-:S07]  /*48d0*/  FFMA.FTZ R0, R118, c[0x0][0x2d0], -R12 ;  /* 0x0000b40076007a23 */ /* 0x004fce000001080c */
[----:B------:R2:W-:Y:S02]  /*48e0*/  MUFU.EX2 R118, R0 ;  /* 0x0000000000767308 */ /* 0x0005e40000000800 */
[----:B--2---:R-:W-:Y:S02]  /*48f0*/  FFMA.FTZ R0, R117, c[0x0][0x2d0], -R12 ;  /* 0x0000b40075007a23 */ /* 0x004fe4000001080c */
[----:B------:R-:W-:-:S04]  /*4900*/  IMAD.MOV.U32 R117, RZ, RZ, R252 ;  /* 0x000000ffff757224 */ /* 0x000fc800078e00fc */
[----:B------:R2:W-:Y:S02]  /*4910*/  MUFU.EX2 R252, R0 ;  /* 0x0000000000fc7308 */ /* 0x0005e40000000800 */
[----:B--2---:R-:W-:Y:S02]  /*4920*/  FFMA.FTZ R0, R116, c[0x0][0x2d0], -R12 ;  /* 0x0000b40074007a23 */ /* 0x004fe4000001080c */
[----:B------:R-:W-:Y:S01]  /*4930*/  IMAD.MOV.U32 R116, RZ, RZ, R32 ;  /* 0x000000ffff747224 */ /* 0x000fe200078e0020 */
[----:B------:R-:W-:Y:S01]  /*4940*/  MOV R32, R33 ;  /* 0x0000002100207202 */ /* 0x000fe20000000f00 */
[----:B------:R-:W-:Y:S02]  /*4950*/  IMAD.MOV.U32 R33, RZ, RZ, R34 ;  /* 0x000000ffff217224 */ /* 0x000fe400078e0022 */
[----:B------:R-:W-:Y:S01]  /*4960*/  IMAD.MOV.U32 R34, RZ, RZ, R35 ;  /* 0x000000ffff227224 */ /* 0x000fe200078e0023 */
[----:B------:R-:W-:Y:S02]  /*4970*/  MOV R35, R213 ;  /* 0x000000d500237202 */ /* 0x000fe40000000f00 */
[----:B------:R2:W4:Y:S02]  /*4980*/  MUFU.EX2 R213, R0 ;  /* 0x0000000000d57308 */ /* 0x0005240000000800 */
[----:B--2---:R-:W-:Y:S01]  /*4990*/  FFMA.FTZ R0, R123, c[0x0][0x2d0], -R2 ;  /* 0x0000b4007b007a23 */ /* 0x004fe20000010802 */
[----:B----4-:R-:W-:Y:S01]  /*49a0*/  F2FP.BF16.PACK_AB R6, R213, R252 ;  /* 0x000000fcd506723e */ /* 0x010fe200000010ff */
[----:B------:R-:W-:-:S04]  /*49b0*/  IMAD.MOV.U32 R123, RZ, RZ, R14 ;  /* 0x000000ffff7b7224 */ /* 0x000fc800078e000e */
[----:B------:R2:W-:Y:S02]  /*49c0*/  MUFU.EX2 R14, R0 ;  /* 0x00000000000e7308 */ /* 0x0005e40000000800 */
[----:B--2---:R-:W-:Y:S02]  /*49d0*/  FFMA.FTZ R0, R122, c[0x0][0x2d0], -R2 ;  /* 0x0000b4007a007a23 */ /* 0x004fe40000010802 */
[----:B------:R-:W-:-:S04]  /*49e0*/  IMAD.MOV.U32 R122, RZ, RZ, R31 ;  /* 0x000000ffff7a7224 */ /* 0x000fc800078e001f */
[----:B------:R2:W4:Y:S01]  /*49f0*/  MUFU.EX2 R40, R0 ;  /* 0x0000000000287308 */ /* 0x0005220000000800 */
[----:B------:R-:W-:Y:S02]  /*4a00*/  IMAD.MOV.U32 R31, RZ, RZ, R71 ;  /* 0x000000ffff1f7224 */ /* 0x000fe400078e0047 */
[----:B--2---:R-:W-:Y:S02]  /*4a10*/  FFMA.FTZ R0, R119, c[0x0][0x2d0], -R2 ;  /* 0x0000b40077007a23 */ /* 0x004fe40000010802 */
[----:B------:R-:W-:Y:S01]  /*4a20*/  IMAD.MOV.U32 R119, RZ, RZ, R5 ;  /* 0x000000ffff777224 */ /* 0x000fe200078e0005 */
[----:B----4-:R-:W-:Y:S02]  /*4a30*/  F2FP.BF16.PACK_AB R5, R40, R14 ;  /* 0x0000000e2805723e */ /* 0x010fe400000010ff */
[----:B------:R-:W2:Y:S02]  /*4a40*/  MUFU.EX2 R28, R0 ;  /* 0x00000000001c7308 */ /* 0x000ea40000000800 */
[----:B------:R-:W-:-:S02]  /*4a50*/  F2FP.BF16.PACK_AB R4, R118, R119 ;  /* 0x000000777604723e */ /* 0x000fc400000010ff */
[----:B--2---:R-:W-:Y:S01]  /*4a60*/  F2FP.BF16.PACK_AB R7, R28, R222 ;  /* 0x000000de1c07723e */ /* 0x004fe200000010ff */
[----:B------:R-:W-:-:S06]  /*4a70*/  IMAD.MOV.U32 R0, RZ, RZ, R69 ;  /* 0x000000ffff007224 */ /* 0x000fcc00078e0045 */
[C---:B-1----:R-:W-:Y:S07]  /*4a80*/  HMMA.16816.F32.BF16 R68, R4.reuse, R20, R192 ;  /* 0x000000140444723c */ /* 0x042fee00000418c0 */
[----:B------:R-:W-:Y:S01]  /*4a90*/  MOV R194, R40 ;  /* 0x0000002800c27202 */ /* 0x000fe20000000f00 */
[----:B------:R-:W-:Y:S01]  /*4aa0*/  HMMA.16816.F32.BF16 R56, R4, R16, R184 ;  /* 0x000000100438723c */ /* 0x000fe200000418b8 */
[----:B------:R-:W-:Y:S01]  /*4ab0*/  IMAD.MOV.U32 R193, RZ, RZ, R32 ;  /* 0x000000ffffc17224 */ /* 0x000fe200078e0020 */
[----:B------:R-:W-:Y:S01]  /*4ac0*/  MOV R195, R34 ;  /* 0x0000002200c37202 */ /* 0x000fe20000000f00 */
[----:B------:R-:W-:-:S05]  /*4ad0*/  IMAD.MOV.U32 R192, RZ, RZ, R33 ;  /* 0x000000ffffc07224 */ /* 0x000fca00078e0021 */
[C---:B------:R-:W-:Y:S01]  /*4ae0*/  HMMA.16816.F32.BF16 R52, R4.reuse, R18, R180 ;  /* 0x000000120434723c */ /* 0x040fe200000418b4 */
[----:B------:R-:W1:Y:S07]  /*4af0*/  LDSM.16.MT88.4 R16, [R217+0x4100] ;  /* 0x00410000d910783b */ /* 0x000e6e0000004200 */
[C---:B---3--:R-:W-:Y:S08]  /*4b00*/  HMMA.16816.F32.BF16 R44, R4.reuse, R8, R140 ;  /* 0x00000008042c723c */ /* 0x048ff0000004188c */
[C---:B------:R-:W-:Y:S01]  /*4b10*/  HMMA.16816.F32.BF16 R40, R4.reuse, R10, R136 ;  /* 0x0000000a0428723c */ /* 0x040fe20000041888 */
[----:B------:R-:W2:Y:S07]  /*4b20*/  LDSM.16.MT88.4 R8, [R218+0x4100] ;  /* 0x00410000da08783b */ /* 0x000eae0000004200 */
[----:B------:R-:W-:Y:S01]  /*4b30*/  HMMA.16816.F32.BF16 R60, R4, R22, R188 ;  /* 0x00000016043c723c */ /* 0x000fe200000418bc */
[----:B------:R-:W3:Y:S06]  /*4b40*/  LDSM.16.MT88.4 R20, [R220+0x4100] ;  /* 0x00410000dc14783b */ /* 0x000eec0000004200 */
[----:B------:R-:W-:-:S02]  /*4b50*/  IMAD.MOV.U32 R191, RZ, RZ, R35 ;  /* 0x000000ffffbf7224 */ /* 0x000fc400078e0023 */
[C---:B------:R-:W-:Y:S08]  /*4b60*/  HMMA.16816.F32.BF16 R32, R4.reuse, R24, R128 ;  /* 0x000000180420723c */ /* 0x040ff00000041880 */
[C---:B-1----:R-:W-:Y:S07]  /*4b70*/  HMMA.16816.F32.BF16 R136, R4.reuse, R16, R172 ;  /* 0x000000100488723c */ /* 0x042fee00000418ac */
[----:B------:R-:W-:Y:S01]  /*4b80*/  IMAD.MOV.U32 R174, RZ, RZ, R28 ;  /* 0x000000ffffae7224 */ /* 0x000fe200078e001c */
[----:B------:R-:W-:Y:S01]  /*4b90*/  HMMA.16816.F32.BF16 R140, R4, R18, R168 ;  /* 0x00000012048c723c */ /* 0x000fe200000418a8 */
[----:B------:R-:W1:Y:S01]  /*4ba0*/  LDSM.16.MT88.4 R16, [R219+0x4100] ;  /* 0x00410000db10783b */ /* 0x000e620000004200 */
[----:B------:R-:W-:-:S06]  /*4bb0*/  MOV R175, R29 ;  /* 0x0000001d00af7202 */ /* 0x000fcc0000000f00 */
[C---:B--2---:R-:W-:Y:S08]  /*4bc0*/  HMMA.16816.F32.BF16 R148, R4.reuse, R8, R148 ;  /* 0x000000080494723c */ /* 0x044ff00000041894 */
[C---:B------:R-:W-:Y:S01]  /*4bd0*/  HMMA.16816.F32.BF16 R152, R4.reuse, R10, R152 ;  /* 0x0000000a0498723c */ /* 0x040fe20000041898 */
[----:B------:R-:W2:Y:S07]  /*4be0*/  LDSM.16.MT88.4 R8, [R217+0x7100] ;  /* 0x00710000d908783b */ /* 0x000eae0000004200 */
[C---:B---3--:R-:W-:Y:S07]  /*4bf0*/  HMMA.16816.F32.BF16 R156, R4.reuse, R20, R156 ;  /* 0x00000014049c723c */ /* 0x048fee000004189c */
[----:B------:R-:W-:Y:S01]  /*4c00*/  IMAD.MOV.U32 R20, RZ, RZ, R30 ;  /* 0x000000ffff147224 */ /* 0x000fe200078e001e */
[C---:B------:R-:W-:Y:S01]  /*4c10*/  HMMA.16816.F32.BF16 R128, R4.reuse, R26, R176 ;  /* 0x0000001a0480723c */ /* 0x040fe200000418b0 */
[----:B------:R-:W-:Y:S01]  /*4c20*/  IMAD.MOV.U32 R21, RZ, RZ, R31 ;  /* 0x000000ffff157224 */ /* 0x000fe200078e001f */
[----:B------:R-:W-:Y:S04]  /*4c30*/  LDSM.16.MT88.4 R24, [R217+0xa100] ;  /* 0x00a10000d918783b */ /* 0x000fe80000004200 */
[----:B------:R-:W3:Y:S02]  /*4c40*/  LDSM.16.MT88.4 R28, [R218+0x7100] ;  /* 0x00710000da1c783b */ /* 0x000ee40000004200 */
[C---:B------:R-:W-:Y:S07]  /*4c50*/  HMMA.16816.F32.BF16 R196, R4.reuse, R22, R196 ;  /* 0x0000001604c4723c */ /* 0x040fee00000418c4 */
[----:B------:R-:W-:Y:S01]  /*4c60*/  MOV R23, R191 ;  /* 0x000000bf00177202 */ /* 0x000fe20000000f00 */
[C---:B-1----:R-:W-:Y:S08]  /*4c70*/  HMMA.16816.F32.BF16 R184, R4.reuse, R16, R164 ;  /* 0x0000001004b8723c */ /* 0x042ff000000418a4 */
[C---:B------:R-:W-:Y:S01]  /*4c80*/  HMMA.16816.F32.BF16 R180, R4.reuse, R18, R160 ;  /* 0x0000001204b4723c */ /* 0x040fe200000418a0 */
[----:B------:R-:W1:Y:S07]  /*4c90*/  LDSM.16.MT88.4 R16, [R220+0x7100] ;  /* 0x00710000dc10783b */ /* 0x000e6e0000004200 */
[C---:B--2---:R-:W-:Y:S07]  /*4ca0*/  HMMA.16816.F32.BF16 R176, R4.reuse, R8, R144 ;  /* 0x0000000804b0723c */ /* 0x044fee0000041890 */
[----:B------:R-:W-:Y:S01]  /*4cb0*/  IMAD.MOV.U32 R144, RZ, RZ, R193 ;  /* 0x000000ffff907224 */ /* 0x000fe200078e00c1 */
[C---:B------:R-:W-:Y:S01]  /*4cc0*/  HMMA.16816.F32.BF16 R168, R4.reuse, R10, R124 ;  /* 0x0000000a04a8723c */ /* 0x040fe2000004187c */
[----:B------:R-:W2:Y:S01]  /*4cd0*/  LDSM.16.MT88.4 R8, [R219+0x7100] ;  /* 0x00710000db08783b */ /* 0x000ea20000004200 */
[----:B------:R-:W-:Y:S01]  /*4ce0*/  IMAD.MOV.U32 R147, RZ, RZ, R121 ;  /* 0x000000ffff937224 */ /* 0x000fe200078e0079 */
[----:B------:R-:W-:Y:S01]  /*4cf0*/  MOV R193, R122 ;  /* 0x0000007a00c17202 */ /* 0x000fe20000000f00 */
[----:B------:R-:W-:Y:S01]  /*4d00*/  IMAD.MOV.U32 R145, RZ, RZ, R194 ;  /* 0x000000ffff917224 */ /* 0x000fe200078e00c2 */
[----:B------:R-:W-:Y:S01]  /*4d10*/  MOV R146, R0 ;  /* 0x0000000000927202 */ /* 0x000fe20000000f00 */
[----:B------:R-:W-:Y:S01]  /*4d20*/  FFMA.FTZ R0, R201, c[0x0][0x2d0], -R12 ;  /* 0x0000b400c9007a23 */ /* 0x000fe2000001080c */
[----:B------:R-:W-:Y:S01]  /*4d30*/  MOV R201, R252 ;  /* 0x000000fc00c97202 */ /* 0x000fe20000000f00 */
[----:B---3--:R-:W-:Y:S01]  /*4d40*/  HMMA.16816.F32.BF16 R188, R4, R30, R108 ;  /* 0x0000001e04bc723c */ /* 0x008fe2000004186c */
[----:B------:R-:W-:-:S06]  /*4d50*/  IMAD.MOV.U32 R194, RZ, RZ, R119 ;  /* 0x000000ffffc27224 */ /* 0x000fcc00078e0077 */
[----:B------:R-:W-:Y:S01]  /*4d60*/  IMAD.MOV.U32 R31, RZ, RZ, R174 ;  /* 0x000000ffff1f7224 */ /* 0x000fe200078e00ae */
[----:B------:R-:W-:Y:S01]  /*4d70*/  HMMA.16816.F32.BF16 R164, R4, R28, R112 ;  /* 0x0000001c04a4723c */ /* 0x000fe20000041870 */
[----:B------:R-:W-:-:S06]  /*4d80*/  IMAD.MOV.U32 R30, RZ, RZ, R175 ;  /* 0x000000ffff1e7224 */ /* 0x000fcc00078e00af */
[----:B------:R-:W-:Y:S01]  /*4d90*/  MOV R29, R192 ;  /* 0x000000c0001d7202 */ /* 0x000fe20000000f00 */
[----:B------:R-:W-:Y:S01]  /*4da0*/  IMAD.MOV.U32 R28, RZ, RZ, R21 ;  /* 0x000000ffff1c7224 */ /* 0x000fe200078e0015 */
[----:B-1----:R-:W-:Y:S01]  /*4db0*/  HMMA.16816.F32.BF16 R172, R4, R16, R104 ;  /* 0x0000001004ac723c */ /* 0x002fe20000041868 */
[----:B------:R-:W-:-:S07]  /*4dc0*/  IMAD.MOV.U32 R192, RZ, RZ, R123 ;  /* 0x000000ffffc07224 */ /* 0x000fce00078e007b */
[C---:B------:R-:W-:Y:S01]  /*4dd0*/  HMMA.16816.F32.BF16 R160, R4.reuse, R18, R100 ;  /* 0x0000001204a0723c */ /* 0x040fe20000041864 */
[----:B------:R-:W1:Y:S06]  /*4de0*/  LDSM.16.MT88.4 R16, [R220+0xa100] ;  /* 0x00a10000dc10783b */ /* 0x000e6c0000004200 */
[----:B------:R-:W-:Y:S01]  /*4df0*/  MOV R103, R23 ;  /* 0x0000001700677202 */ /* 0x000fe20000000f00 */
[----:B--2---:R-:W-:Y:S01]  /*4e00*/  HMMA.16816.F32.BF16 R124, R4, R8, R96 ;  /* 0x00000008047c723c */ /* 0x004fe20000041860 */
[----:B------:R-:W-:Y:S01]  /*4e10*/  IMAD.MOV.U32 R102, RZ, RZ, R20 ;  /* 0x000000ffff667224 */ /* 0x000fe200078e0014 */
[----:B------:R-:W-:Y:S01]  /*4e20*/  MOV R101, R117 ;  /* 0x0000007500657202 */ /* 0x000fe20000000f00 */
[----:B------:R-:W2:Y:S01]  /*4e30*/  LDSM.16.MT88.4 R20, [R218+0xa100] ;  /* 0x00a10000da14783b */ /* 0x000ea20000004200 */
[----:B------:R-:W-:-:S03]  /*4e40*/  IMAD.MOV.U32 R100, RZ, RZ, R116 ;  /* 0x000000ffff647224 */ /* 0x000fc600078e0074 */
[----:B------:R-:W-:Y:S01]  /*4e50*/  IMAD.MOV.U32 R98, RZ, RZ, R120 ;  /* 0x000000ffff627224 */ /* 0x000fe200078e0078 */
[----:B------:R-:W-:Y:S01]  /*4e60*/  MOV R99, R214 ;  /* 0x000000d600637202 */ /* 0x000fe20000000f00 */
[----:B------:R-:W-:Y:S01]  /*4e70*/  HMMA.16816.F32.BF16 R120, R4, R10, R92 ;  /* 0x0000000a0478723c */ /* 0x000fe2000004185c */
[----:B------:R-:W3:Y:S01]  /*4e80*/  LDSM.16.MT88.4 R8, [R219+0xa100] ;  /* 0x00a10000db08783b */ /* 0x000ee20000004200 */
[----:B------:R4:W-:Y:S01]  /*4e90*/  MUFU.EX2 R214, R0 ;  /* 0x0000000000d67308 */ /* 0x0009e20000000800 */
[----:B------:R-:W-:Y:S02]  /*4ea0*/  IMAD.MOV.U32 R97, RZ, RZ, R118 ;  /* 0x000000ffff617224 */ /* 0x000fe400078e0076 */
[----:B------:R-:W-:-:S03]  /*4eb0*/  IMAD.MOV.U32 R96, RZ, RZ, R144 ;  /* 0x000000ffff607224 */ /* 0x000fc600078e0090 */
[C---:B------:R-:W-:Y:S08]  /*4ec0*/  HMMA.16816.F32.BF16 R116, R4.reuse, R26, R88 ;  /* 0x0000001a0474723c */ /* 0x040ff00000041858 */
[----:B------:R-:W-:Y:S01]  /*4ed0*/  HMMA.16816.F32.BF16 R112, R4, R24, R84 ;  /* 0x000000180470723c */ /* 0x000fe20000041854 */
[----:B------:R-:W-:Y:S01]  /*4ee0*/  LDSM.16.MT88.4 R24, [R219+0x1900] ;  /* 0x00190000db18783b */ /* 0x000fe20000004200 */
[----:B----4-:R-:W-:-:S02]  /*4ef0*/  FFMA.FTZ R0, R135, c[0x0][0x2d0], -R12 ;  /* 0x0000b40087007a23 */ /* 0x010fc4000001080c */
[----:B------:R-:W-:Y:S02]  /*4f00*/  IMAD.MOV.U32 R135, RZ, RZ, R97 ;  /* 0x000000ffff877224 */ /* 0x000fe400078e0061 */
[----:B------:R4:W-:Y:S01]  /*4f10*/  MUFU.EX2 R252, R0 ;  /* 0x0000000000fc7308 */ /* 0x0009e20000000800 */
[----:B------:R-:W-:Y:S01]  /*4f20*/  IMAD.MOV.U32 R97, RZ, RZ, R145 ;  /* 0x000000ffff617224 */ /* 0x000fe200078e0091 */
[C---:B-1----:R-:W-:Y:S07]  /*4f30*/  HMMA.16816.F32.BF16 R92, R4.reuse, R16, R72 ;  /* 0x00000010045c723c */ /* 0x042fee0000041848 */
[----:B------:R-:W-:Y:S01]  /*4f40*/  IMAD.MOV.U32 R73, RZ, RZ, R213 ;  /* 0x000000ffff497224 */ /* 0x000fe200078e00d5 */
[C---:B------:R-:W-:Y:S01]  /*4f50*/  HMMA.16816.F32.BF16 R88, R4.reuse, R18, R64 ;  /* 0x000000120458723c */ /* 0x040fe20000041840 */
[----:B------:R-:W1:Y:S01]  /*4f60*/  LDSM.16.MT88.4 R16, [R218+0x1900] ;  /* 0x00190000da10783b */ /* 0x000e620000004200 */
[----:B------:R-:W-:Y:S01]  /*4f70*/  IMAD.MOV.U32 R74, RZ, RZ, R30 ;  /* 0x000000ffff4a7224 */ /* 0x000fe200078e001e */
[----:B------:R-:W-:Y:S01]  /*4f80*/  MOV R30, R212 ;  /* 0x000000d4001e7202 */ /* 0x000fe20000000f00 */
[----:B------:R-:W-:Y:S01]  /*4f90*/  IMAD.MOV.U32 R75, RZ, RZ, R103 ;  /* 0x000000ffff4b7224 */ /* 0x000fe200078e0067 */
[----:B------:R-:W-:Y:S01]  /*4fa0*/  MOV R72, R31 ;  /* 0x0000001f00487202 */ /* 0x000fe20000000f00 */
[----:B----4-:R-:W-:Y:S01]  /*4fb0*/  FFMA.FTZ R0, R134, c[0x0][0x2d0], -R12 ;  /* 0x0000b40086007a23 */ /* 0x010fe2000001080c */
[----:B------:R-:W-:Y:S01]  /*4fc0*/  MOV R67, R29 ;  /* 0x0000001d00437202 */ /* 0x000fe20000000f00 */
[----:B------:R-:W-:Y:S01]  /*4fd0*/  IMAD.MOV.U32 R134, RZ, RZ, R251 ;  /* 0x000000ffff867224 */ /* 0x000fe200078e00fb */
[----:B--2---:R-:W-:Y:S01]  /*4fe0*/  HMMA.16816.F32.BF16 R108, R4, R20, R80 ;  /* 0x00000014046c723c */ /* 0x004fe20000041850 */
[----:B------:R2:W-:Y:S01]  /*4ff0*/  MUFU.EX2 R251, R0 ;  /* 0x0000000000fb7308 */ /* 0x0005e20000000800 */
[----:B------:R-:W-:Y:S01]  /*5000*/  IMAD.MOV.U32 R31, RZ, RZ, R207 ;  /* 0x000000ffff1f7224 */ /* 0x000fe200078e00cf */
[----:B------:R-:W-:-:S05]  /*5010*/  MOV R29, R205 ;  /* 0x000000cd001d7202 */ /* 0x000fca0000000f00 */
[C---:B---3--:R-:W-:Y:S08]  /*5020*/  HMMA.16816.F32.BF16 R84, R4.reuse, R8, R48 ;  /* 0x000000080454723c */ /* 0x048ff00000041830 */
[----:B------:R-:W-:Y:S01]  /*5030*/  HMMA.16816.F32.BF16 R80, R4, R10, R36 ;  /* 0x0000000a0450723c */ /* 0x000fe20000041824 */
[----:B--2---:R-:W-:Y:S01]  /*5040*/  FFMA.FTZ R0, R133, c[0x0][0x2d0], -R12 ;  /* 0x0000b40085007a23 */ /* 0x004fe2000001080c */
[----:B------:R-:W2:Y:S01]  /*5050*/  LDSM.16.MT88.4 R8, [R220+0x1900] ;  /* 0x00190000dc08783b */ /* 0x000ea20000004200 */
[----:B------:R-:W-:-:S02]  /*5060*/  IMAD.MOV.U32 R133, RZ, RZ, R211 ;  /* 0x000000ffff857224 */ /* 0x000fc400078e00d3 */
[----:B------:R-:W3:Y:S02]  /*5070*/  MUFU.EX2 R48, R0 ;  /* 0x0000000000307308 */ /* 0x000ee40000000800 */
[----:B------:R-:W-:Y:S01]  /*5080*/  MOV R38, R99 ;  /* 0x0000006300267202 */ /* 0x000fe20000000f00 */
[----:B------:R-:W-:Y:S01]  /*5090*/  HMMA.16816.F32.BF16 R104, R4, R22, R76 ;  /* 0x000000160468723c */ /* 0x000fe2000004184c */
[----:B------:R-:W-:Y:S01]  /*50a0*/  IMAD.MOV.U32 R99, RZ, RZ, R215 ;  /* 0x000000ffff637224 */ /* 0x000fe200078e00d7 */
[----:B------:R-:W4:Y:S01]  /*50b0*/  LDSM.16.MT88.4 R20, [R217+0x1900] ;  /* 0x00190000d914783b */ /* 0x000f220000004200 */
[----:B------:R-:W-:Y:S01]  /*50c0*/  IMAD.MOV.U32 R39, RZ, RZ, R98 ;  /* 0x000000ffff277224 */ /* 0x000fe200078e0062 */
[----:B------:R-:W-:Y:S01]  /*50d0*/  MOV R98, R146 ;  /* 0x0000009200627202 */ /* 0x000fe20000000f00 */
[----:B------:R-:W-:Y:S02]  /*50e0*/  IMAD.MOV.U32 R37, RZ, RZ, R100 ;  /* 0x000000ffff257224 */ /* 0x000fe400078e0064 */
[----:B------:R-:W-:-:S02]  /*50f0*/  FFMA.FTZ R4, R202, c[0x0][0x2d0], -R2 ;  /* 0x0000b400ca047a23 */ /* 0x000fc40000010802 */
[----:B------:R-:W-:Y:S02]  /*5100*/  IMAD.MOV.U32 R202, RZ, RZ, R28 ;  /* 0x000000ffffca7224 */ /* 0x000fe400078e001c */
[----:B------:R1:W-:Y:S01]  /*5110*/  MUFU.EX2 R212, R4 ;  /* 0x0000000400d47308 */ /* 0x0003e20000000800 */
[----:B------:R-:W-:Y:S01]  /*5120*/  IMAD.MOV.U32 R36, RZ, RZ, R101 ;  /* 0x000000ffff247224 */ /* 0x000fe200078e0065 */
[----:B---3--:R-:W-:Y:S01]  /*5130*/  F2FP.BF16.PACK_AB R6, R48, R251 ;  /* 0x000000fb3006723e */ /* 0x008fe200000010ff */
[----:B------:R-:W-:Y:S02]  /*5140*/  FFMA.FTZ R0, R204, c[0x0][0x2d0], -R2 ;  /* 0x0000b400cc007a23 */ /* 0x000fe40000010802 */
[----:B------:R-:W-:-:S03]  /*5150*/  IMAD.MOV.U32 R28, RZ, RZ, R206 ;  /* 0x000000ffff1c7224 */ /* 0x000fc600078e00ce */
[----:B------:R3:W-:Y:S01]  /*5160*/  MUFU.EX2 R211, R0 ;  /* 0x0000000000d37308 */ /* 0x0007e20000000800 */
[----:B-1----:R-:W-:Y:S01]  /*5170*/  F2FP.BF16.PACK_AB R4, R252, R214 ;  /* 0x000000d6fc04723e */ /* 0x002fe200000010ff */
[----:B---3--:R-:W-:Y:S01]  /*5180*/  FFMA.FTZ R0, R203, c[0x0][0x2d0], -R2 ;  /* 0x0000b400cb007a23 */ /* 0x008fe20000010802 */
[----:B------:R-:W-:-:S05]  /*5190*/  MOV R203, R102 ;  /* 0x0000006600cb7202 */ /* 0x000fca0000000f00 */
[----:B------:R1:W3:Y:S02]  /*51a0*/  MUFU.EX2 R213, R0 ;  /* 0x0000000000d57308 */ /* 0x0002e40000000800 */
[----:B-1----:R-:W-:Y:S01]  /*51b0*/  FFMA.FTZ R0, R200, c[0x0][0x2d0], -R2 ;  /* 0x0000b400c8007a23 */ /* 0x002fe20000010802 */
[----:B---3--:R-:W-:Y:S01]  /*51c0*/  F2FP.BF16.PACK_AB R5, R213, R211 ;  /* 0x000000d3d505723e */ /* 0x008fe200000010ff */
[----:B------:R-:W-:-:S04]  /*51d0*/  IMAD.MOV.U32 R200, RZ, RZ, R147 ;  /* 0x000000ffffc87224 */ /* 0x000fc800078e0093 */
[----:B------:R-:W1:Y:S02]  /*51e0*/  MUFU.EX2 R215, R0 ;  /* 0x0000000000d77308 */ /* 0x000e640000000800 */
[----:B-1----:R-:W-:Y:S01]  /*51f0*/  F2FP.BF16.PACK_AB R7, R215, R212 ;  /* 0x000000d4d707723e */ /* 0x002fe200000010ff */
[----:B------:R-:W-:-:S04]  /*5200*/  IMAD.MOV.U32 R0, RZ, RZ, R75 ;  /* 0x000000ffff007224 */ /* 0x000fc800078e004b */
[----:B------:R-:W-:Y:S02]  /*5210*/  FFMA.FTZ R0, R0, c[0x0][0x2d0], -R12 ;  /* 0x0000b40000007a23 */ /* 0x000fe4000001080c */
[C---:B------:R-:W-:Y:S07]  /*5220*/  HMMA.16816.F32.BF16 R76, R4.reuse, R18, R52 ;  /* 0x00000012044c723c */ /* 0x040fee0000041834 */
[----:B------:R-:W-:Y:S01]  /*5230*/  IMAD.MOV.U32 R54, RZ, RZ, R72 ;  /* 0x000000ffff367224 */ /* 0x000fe200078e0048 */
[----:B------:R-:W-:Y:S01]  /*5240*/  MOV R53, R73 ;  /* 0x0000004900357202 */ /* 0x000fe20000000f00 */
[----:B------:R-:W-:Y:S01]  /*5250*/  IMAD.MOV.U32 R52, RZ, RZ, R74 ;  /* 0x000000ffff347224 */ /* 0x000fe200078e004a */
[----:B------:R-:W-:Y:S01]  /*5260*/  HMMA.16816.F32.BF16 R144, R4, R16, R56 ;  /* 0x000000100490723c */ /* 0x000fe20000041838 */
[----:B------:R-:W1:Y:S01]  /*5270*/  LDSM.16.MT88.4 R16, [R217+0x4900] ;  /* 0x00490000d910783b */ /* 0x000e620000004200 */
[----:B------:R-:W-:-:S06]  /*5280*/  IMAD.MOV.U32 R55, RZ, RZ, R48 ;  /* 0x000000ffff377224 */ /* 0x000fcc00078e0030 */
[C---:B--2---:R-:W-:Y:S07]  /*5290*/  HMMA.16816.F32.BF16 R72, R4.reuse, R8, R44 ;  /* 0x000000080448723c */ /* 0x044fee000004182c */
[----:B------:R-:W-:Y:S01]  /*52a0*/  MOV R44, R67 ;  /* 0x00000043002c7202 */ /* 0x000fe20000000f00 */
[----:B----4-:R-:W-:Y:S01]  /*52b0*/  HMMA.16816.F32.BF16 R204, R4, R20, R68 ;  /* 0x0000001404cc723c */ /* 0x010fe20000041844 */
[----:B------:R-:W-:Y:S01]  /*52c0*/  IMAD.MOV.U32 R45, RZ, RZ, R96 ;  /* 0x000000ffff2d7224 */ /* 0x000fe200078e0060 */
[----:B------:R-:W-:Y:S01]  /*52d0*/  MOV R47, R98 ;  /* 0x00000062002f7202 */ /* 0x000fe20000000f00 */
[----:B------:R-:W-:-:S05]  /*52e0*/  IMAD.MOV.U32 R46, RZ, RZ, R97 ;  /* 0x000000ffff2e7224 */ /* 0x000fca00078e0061 */
[C---:B------:R-:W-:Y:S01]  /*52f0*/  HMMA.16816.F32.BF16 R64, R4.reuse, R10, R40 ;  /* 0x0000000a0440723c */ /* 0x040fe20000041828 */
[----:B------:R-:W2:Y:S07]  /*5300*/  LDSM.16.MT88.4 R8, [R218+0x4900] ;  /* 0x00490000da08783b */ /* 0x000eae0000004200 */
[C---:B------:R-:W-:Y:S01]  /*5310*/  HMMA.16816.F32.BF16 R100, R4.reuse, R22, R60 ;  /* 0x000000160464723c */ /* 0x040fe2000004183c */
[----:B------:R-:W3:Y:S07]  /*5320*/  LDSM.16.MT88.4 R20, [R220+0x4900] ;  /* 0x00490000dc14783b */ /* 0x000eee0000004200 */
[C---:B------:R-:W-:Y:S07]  /*5330*/  HMMA.16816.F32.BF16 R40, R4.reuse, R24, R32 ;  /* 0x000000180428723c */ /* 0x040fee0000041820 */
[----:B------:R-:W-:Y:S01]  /*5340*/  IMAD.MOV.U32 R25, RZ, RZ, R99 ;  /* 0x000000ffff197224 */ /* 0x000fe200078e0063 */
[----:B-1----:R-:W-:Y:S01]  /*5350*/  HMMA.16816.F32.BF16 R68, R4, R16, R136 ;  /* 0x000000100444723c */ /* 0x002fe20000041888 */
[----:B------:R-:W-:Y:S01]  /*5360*/  IMAD.MOV.U32 R32, RZ, RZ, R30 ;  /* 0x000000ffff207224 */ /* 0x000fe200078e001e */
[----:B------:R-:W-:Y:S01]  /*5370*/  MOV R33, R31 ;  /* 0x0000001f00217202 */ /* 0x000fe20000000f00 */
[----:B------:R-:W-:-:S02]  /*5380*/  IMAD.MOV.U32 R34, RZ, RZ, R28 ;  /* 0x000000ffff227224 */ /* 0x000fc400078e001c */
[----:B------:R-:W-:Y:S02]  /*5390*/  IMAD.MOV.U32 R35, RZ, RZ, R29 ;  /* 0x000000ffff237224 */ /* 0x000fe400078e001d */
[----:B------:R-:W-:Y:S01]  /*53a0*/  LDSM.16.MT88.4 R28, [R218+0x7900] ;  /* 0x00790000da1c783b */ /* 0x000fe20000004200 */
[C---:B------:R-:W-:Y:S01]  /*53b0*/  HMMA.16816.F32.BF16 R60, R4.reuse, R18, R140 ;  /* 0x00000012043c723c */ /* 0x040fe2000004188c */
[----:B------:R-:W-:Y:S02]  /*53c0*/  IMAD.MOV.U32 R139, RZ, RZ, R35 ;  /* 0x000000ffff8b7224 */ /* 0x000fe400078e0023 */
[----:B------:R-:W1:Y:S01]  /*53d0*/  LDSM.16.MT88.4 R16, [R219+0x4900] ;  /* 0x00490000db10783b */ /* 0x000e620000004200 */
[----:B------:R-:W-:Y:S01]  /*53e0*/  IMAD.MOV.U32 R35, RZ, RZ, R47 ;  /* 0x000000ffff237224 */ /* 0x000fe200078e002f */
[----:B------:R-:W-:Y:S01]  /*53f0*/  MOV R47, R55 ;  /* 0x00000037002f7202 */ /* 0x000fe20000000f00 */
[----:B------:R-:W-:Y:S02]  /*5400*/  IMAD.MOV.U32 R55, RZ, RZ, R133 ;  /* 0x000000ffff377224 */ /* 0x000fe400078e0085 */
[----:B------:R-:W-:Y:S01]  /*5410*/  HMMA.16816.F32.BF16 R96, R4, R26, R128 ;  /* 0x0000001a0460723c */ /* 0x000fe20000041880 */
[----:B------:R-:W-:Y:S01]  /*5420*/  IMAD.MOV.U32 R133, RZ, RZ, R134 ;  /* 0x000000ffff857224 */ /* 0x000fe200078e0086 */
[----:B------:R-:W-:Y:S01]  /*5430*/  MOV R134, R201 ;  /* 0x000000c900867202 */ /* 0x000fe20000000f00 */
[----:B------:R-:W-:-:S02]  /*5440*/  IMAD.MOV.U32 R201, RZ, RZ, R192 ;  /* 0x000000ffffc97224 */ /* 0x000fc400078e00c0 */
[----:B------:R-:W-:-:S03]  /*5450*/  IMAD.MOV.U32 R136, RZ, RZ, R47 ;  /* 0x000000ffff887224 */ /* 0x000fc600078e002f */
[C---:B--2---:R-:W-:Y:S08]  /*5460*/  HMMA.16816.F32.BF16 R56, R4.reuse, R8, R148 ;  /* 0x000000080438723c */ /* 0x044ff00000041894 */
        /* <DEDUP_REMOVED lines=9> */
[C---:B--2---:R-:W-:Y:S07]  /*5500*/  HMMA.16816.F32.BF16 R152, R4.reuse, R8, R176 ;  /* 0x000000080498723c */ /* 0x044fee00000418b0 */
[----:B------:R-:W-:Y:S01]  /*5510*/  IMAD.MOV.U32 R179, RZ, RZ, R33 ;  /* 0x000000ffffb37224 */ /* 0x000fe200078e0021 */
[----:B------:R-:W-:Y:S01]  /*5520*/  HMMA.16816.F32.BF16 R156, R4, R10, R168 ;  /* 0x0000000a049c723c */ /* 0x000fe200000418a8 */
[----:B------:R-:W2:Y:S01]  /*5530*/  LDSM.16.MT88.4 R8, [R219+0x7900] ;  /* 0x00790000db08783b */ /* 0x000ea20000004200 */
[----:B------:R-:W-:Y:S01]  /*5540*/  MOV R33, R45 ;  /* 0x0000002d00217202 */ /* 0x000fe20000000f00 */
[----:B------:R-:W-:-:S02]  /*5550*/  IMAD.MOV.U32 R45, RZ, RZ, R53 ;  /* 0x000000ffff2d7224 */ /* 0x000fc400078e0035 */
[----:B------:R-:W-:Y:S02]  /*5560*/  IMAD.MOV.U32 R53, RZ, RZ, R202 ;  /* 0x000000ffff357224 */ /* 0x000fe400078e00ca */
[----:B------:R-:W-:Y:S01]  /*5570*/  IMAD.MOV.U32 R169, RZ, RZ, R32 ;  /* 0x000000ffffa97224 */ /* 0x000fe200078e0020 */
[----:B------:R-:W-:Y:S01]  /*5580*/  MOV R168, R34 ;  /* 0x0000002200a87202 */ /* 0x000fe20000000f00 */
        /* <DEDUP_REMOVED lines=11> */
[C---:B-1----:R-:W-:Y:S01]  /*5640*/  HMMA.16816.F32.BF16 R180, R4.reuse, R16, R172 ;  /* 0x0000001004b4723c */ /* 0x042fe200000418ac */
[----:B------:R-:W-:Y:S01]  /*5650*/  IMAD.MOV.U32 R36, RZ, RZ, R193 ;  /* 0x000000ffff247224 */ /* 0x000fe200078e00c1 */
[----:B------:R-:W-:Y:S01]  /*5660*/  LDSM.16.MT88.4 R24, [R217+0xa900] ;  /* 0x00a90000d918783b */ /* 0x000fe20000004200 */
[----:B------:R-:W-:Y:S01]  /*5670*/  IMAD.MOV.U32 R38, RZ, RZ, R195 ;  /* 0x000000ffff267224 */ /* 0x000fe200078e00c3 */
[----:B------:R-:W-:Y:S01]  /*5680*/  MOV R177, R53 ;  /* 0x0000003500b17202 */ /* 0x000fe20000000f00 */
[----:B------:R-:W-:Y:S01]  /*5690*/  IMAD.MOV.U32 R176, RZ, RZ, R54 ;  /* 0x000000ffffb07224 */ /* 0x000fe200078e0036 */
[----:B------:R-:W-:Y:S01]  /*56a0*/  MOV R137, R46 ;  /* 0x0000002e00897202 */ /* 0x000fe20000000f00 */
[----:B------:R-:W-:Y:S01]  /*56b0*/  IMAD.MOV.U32 R171, RZ, RZ, R55 ;  /* 0x000000ffffab7224 */ /* 0x000fe200078e0037 */
[----:B------:R-:W-:Y:S01]  /*56c0*/  HMMA.16816.F32.BF16 R184, R4, R18, R160 ;  /* 0x0000001204b8723c */ /* 0x000fe200000418a0 */
[----:B------:R-:W1:Y:S01]  /*56d0*/  LDSM.16.MT88.4 R16, [R220+0xa900] ;  /* 0x00a90000dc10783b */ /* 0x000e620000004200 */
[----:B------:R-:W-:Y:S01]  /*56e0*/  IMAD.MOV.U32 R178, RZ, RZ, R52 ;  /* 0x000000ffffb27224 */ /* 0x000fe200078e0034 */
[----:B------:R-:W-:Y:S01]  /*56f0*/  MOV R29, R200 ;  /* 0x000000c8001d7202 */ /* 0x000fe20000000f00 */
[----:B------:R-:W-:-:S02]  /*5700*/  IMAD.MOV.U32 R138, RZ, RZ, R45 ;  /* 0x000000ffff8a7224 */ /* 0x000fc400078e002d */
[----:B------:R-:W-:Y:S01]  /*5710*/  IMAD.MOV.U32 R28, RZ, RZ, R202 ;  /* 0x000000ffff1c7224 */ /* 0x000fe200078e00ca */
[----:B------:R-:W-:Y:S01]  /*5720*/  MOV R162, R32 ;  /* 0x0000002000a27202 */ /* 0x000fe20000000f00 */
[C---:B------:R-:W-:Y:S01]  /*5730*/  HMMA.16816.F32.BF16 R192, R4.reuse, R30, R188 ;  /* 0x0000001e04c0723c */ /* 0x040fe200000418bc */
[----:B------:R-:W-:Y:S02]  /*5740*/  IMAD.MOV.U32 R161, RZ, RZ, R33 ;  /* 0x000000ffffa17224 */ /* 0x000fe400078e0021 */
[----:B------:R-:W-:Y:S02]  /*5750*/  IMAD.MOV.U32 R160, RZ, RZ, R34 ;  /* 0x000000ffffa07224 */ /* 0x000fe400078e0022 */
[----:B------:R-:W-:Y:S01]  /*5760*/  IMAD.MOV.U32 R163, RZ, RZ, R139 ;  /* 0x000000ffffa37224 */ /* 0x000fe200078e008b */
[----:B------:R-:W-:Y:S01]  /*5770*/  MOV R139, R35 ;  /* 0x00000023008b7202 */ /* 0x000fe20000000f00 */
[----:B------:R-:W-:Y:S01]  /*5780*/  IMAD.MOV.U32 R30, RZ, RZ, R44 ;  /* 0x000000ffff1e7224 */ /* 0x000fe200078e002c */
[----:B--2---:R-:W-:Y:S01]  /*5790*/  HMMA.16816.F32.BF16 R172, R4, R10, R120 ;  /* 0x0000000a04ac723c */ /* 0x004fe20000041878 */
[----:B------:R-:W-:-:S06]  /*57a0*/  IMAD.MOV.U32 R31, RZ, RZ, R203 ;  /* 0x000000ffff1f7224 */ /* 0x000fcc00078e00cb */
[----:B------:R-:W-:Y:S01]  /*57b0*/  IMAD.MOV.U32 R123, RZ, RZ, R39 ;  /* 0x000000ffff7b7224 */ /* 0x000fe200078e0027 */
[----:B------:R-:W-:Y:S01]  /*57c0*/  HMMA.16816.F32.BF16 R188, R4, R8, R124 ;  /* 0x0000000804bc723c */ /* 0x000fe2000004187c */
[----:B------:R-:W2:Y:S02]  /*57d0*/  LDSM.16.MT88.4 R8, [R219+0xa900] ;  /* 0x00a90000db08783b */ /* 0x000ea40000004200 */
[----:B------:R-:W-:-:S04]  /*57e0*/  IMAD.MOV.U32 R120, RZ, RZ, R123 ;  /* 0x000000ffff787224 */ /* 0x000fc800078e007b */
        /* <DEDUP_REMOVED lines=12> */
[----:B------:R3:W-:Y:S01]  /*58b0*/  MUFU.EX2 R15, R0 ;  /* 0x00000000000f7308 */ /* 0x0007e20000000800 */
[----:B------:R-:W-:Y:S01]  /*58c0*/  MOV R124, R127 ;  /* 0x0000007f007c7202 */ /* 0x000fe20000000f00 */
[----:B------:R-:W-:Y:S01]  /*58d0*/  IMAD.MOV.U32 R127, RZ, RZ, R161 ;  /* 0x000000ffff7f7224 */ /* 0x000fe200078e00a1 */
[----:B-1----:R-:W-:Y:S01]  /*58e0*/  HMMA.16816.F32.BF16 R52, R4, R16, R92 ;  /* 0x000000100434723c */ /* 0x002fe2000004185c */
[----:B------:R-:W-:-:S02]  /*58f0*/  IMAD.MOV.U32 R161, RZ, RZ, R168 ;  /* 0x000000ffffa17224 */ /* 0x000fc400078e00a8 */
[----:B------:R-:W-:Y:S02]  /*5900*/  IMAD.MOV.U32 R168, RZ, RZ, R135 ;  /* 0x000000ffffa87224 */ /* 0x000fe400078e0087 */
[----:B------:R-:W-:Y:S02]  /*5910*/  IMAD.MOV.U32 R163, RZ, RZ, R170 ;  /* 0x000000ffffa37224 */ /* 0x000fe400078e00aa */
[----:B------:R-:W-:Y:S01]  /*5920*/  IMAD.MOV.U32 R170, RZ, RZ, R225 ;  /* 0x000000ffffaa7224 */ /* 0x000fe200078e00e1 */
[----:B------:R-:W-:Y:S01]  /*5930*/  HMMA.16816.F32.BF16 R44, R4, R18, R88 ;  /* 0x00000012042c723c */ /* 0x000fe20000041858 */
[----:B------:R-:W1:Y:S01]  /*5940*/  LDSM.16.MT88.4 R16, [R218+0x2100] ;  /* 0x00210000da10783b */ /* 0x000e620000004200 */
[----:B---3--:R-:W-:-:S06]  /*5950*/  FFMA.FTZ R0, R210, c[0x0][0x2d0], -R12 ;  /* 0x0000b400d2007a23 */ /* 0x008fcc000001080c */
[C---:B------:R-:W-:Y:S01]  /*5960*/  HMMA.16816.F32.BF16 R112, R4.reuse, R24, R112 ;  /* 0x000000180470723c */ /* 0x040fe20000041870 */
[----:B------:R3:W-:Y:S07]  /*5970*/  MUFU.EX2 R135, R0 ;  /* 0x0000000000877308 */ /* 0x0007ee0000000800 */
[C---:B--2---:R-:W-:Y:S08]  /*5980*/  HMMA.16816.F32.BF16 R36, R4.reuse, R8, R84 ;  /* 0x000000080424723c */ /* 0x044ff00000041854 */
[C---:B------:R-:W-:Y:S01]  /*5990*/  HMMA.16816.F32.BF16 R32, R4.reuse, R10, R80 ;  /* 0x0000000a0420723c */ /* 0x040fe20000041850 */
[----:B---3--:R-:W-:Y:S01]  /*59a0*/  FFMA.FTZ R0, R208, c[0x0][0x2d0], -R12 ;  /* 0x0000b400d0007a23 */ /* 0x008fe2000001080c */
[----:B------:R-:W2:Y:S03]  /*59b0*/  LDSM.16.MT88.4 R8, [R220+0x2100] ;  /* 0x00210000dc08783b */ /* 0x000ea60000004200 */
[----:B------:R3:W-:Y:S03]  /*59c0*/  MUFU.EX2 R208, R0 ;  /* 0x0000000000d07308 */ /* 0x0007e60000000800 */
[----:B------:R-:W-:Y:S01]  /*59d0*/  HMMA.16816.F32.BF16 R200, R4, R26, R116 ;  /* 0x0000001a04c8723c */ /* 0x000fe20000041874 */
[----:B------:R-:W-:-:S07]  /*59e0*/  MOV R93, R134 ;  /* 0x00000086005d7202 */ /* 0x000fce0000000f00 */
[C---:B------:R-:W-:Y:S08]  /*59f0*/  HMMA.16816.F32.BF16 R108, R4.reuse, R20, R108 ;  /* 0x00000014046c723c */ /* 0x040ff0000004186c */
[----:B------:R-:W-:Y:S01]  /*5a00*/  HMMA.16816.F32.BF16 R104, R4, R22, R104 ;  /* 0x000000160468723c */ /* 0x000fe20000041868 */
[----:B---3--:R-:W-:Y:S01]  /*5a10*/  FFMA.FTZ R0, R209, c[0x0][0x2d0], -R12 ;  /* 0x0000b400d1007a23 */ /* 0x008fe2000001080c */
[----:B------:R-:W3:Y:S03]  /*5a20*/  LDSM.16.MT88.4 R20, [R217+0x2100] ;  /* 0x00210000d914783b */ /* 0x000ee60000004200 */
[----:B------:R4:W1:Y:S01]  /*5a30*/  MUFU.EX2 R210, R0 ;  /* 0x0000000000d27308 */ /* 0x0008620000000800 */
[----:B------:R-:W-:Y:S01]  /*5a40*/  IMAD.MOV.U32 R94, RZ, RZ, R222 ;  /* 0x000000ffff5e7224 */ /* 0x000fe200078e00de */
[----:B------:R1:W5:Y:S01]  /*5a50*/  LDL.LU R225, [R1+0x64] ;  /* 0x0000640001e17983 */ /* 0x0003620000300800 */
[----:B----4-:R-:W-:-:S02]  /*5a60*/  FFMA.FTZ R0, R120, c[0x0][0x2d0], -R2 ;  /* 0x0000b40078007a23 */ /* 0x010fc40000010802 */
[----:B------:R-:W-:Y:S01]  /*5a70*/  IMAD.MOV.U32 R120, RZ, RZ, R121 ;  /* 0x000000ffff787224 */ /* 0x000fe200078e0079 */
[----:B------:R-:W-:Y:S01]  /*5a80*/  MOV R121, R122 ;  /* 0x0000007a00797202 */ /* 0x000fe20000000f00 */
        /* <DEDUP_REMOVED lines=22> */
[----:B------:R-:W-:Y:S02]  /*5bf0*/  MOV R160, R162 ;  /* 0x000000a200a07202 */ /* 0x000fe40000000f00 */
[----:B------:R-:W-:Y:S02]  /*5c00*/  MOV R138, R14 ;  /* 0x0000000e008a7202 */ /* 0x000fe40000000f00 */
[----:B------:R-:W-:Y:S01]  /*5c10*/  MOV R162, R168 ;  /* 0x000000a800a27202 */ /* 0x000fe20000000f00 */
[----:B------:R4:W-:Y:S01]  /*5c20*/  MUFU.EX2 R14, R0 ;  /* 0x00000000000e7308 */ /* 0x0009e20000000800 */
[----:B------:R-:W-:-:S02]  /*5c30*/  MOV R168, R170 ;  /* 0x000000aa00a87202 */ /* 0x000fc40000000f00 */
[----:B------:R-:W-:Y:S02]  /*5c40*/  MOV R170, R176 ;  /* 0x000000b000aa7202 */ /* 0x000fe40000000f00 */
[----:B------:R-:W-:Y:S02]  /*5c50*/  MOV R176, R178 ;  /* 0x000000b200b07202 */ /* 0x000fe40000000f00 */
[----:B------:R-:W-:Y:S02]  /*5c60*/  MOV R178, R137 ;  /* 0x0000008900b27202 */ /* 0x000fe40000000f00 */
[----:B------:R-:W-:Y:S01]  /*5c70*/  MOV R137, R133 ;  /* 0x0000008500897202 */ /* 0x000fe20000000f00 */
[--C-:B------:R-:W-:Y:S02]  /*5c80*/  FFMA.FTZ R4, R25, c[0x0][0x2d0], -R2.reuse ;  /* 0x0000b40019047a23 */ /* 0x100fe40000010802 */
[----:B----4-:R-:W-:Y:S02]  /*5c90*/  FFMA.FTZ R0, R120, c[0x0][0x2d0], -R2 ;  /* 0x0000b40078007a23 */ /* 0x010fe40000010802 */
[----:B------:R4:W-:Y:S01]  /*5ca0*/  MUFU.EX2 R134, R4 ;  /* 0x0000000400867308 */ /* 0x0009e20000000800 */
[----:B-1----:R-:W-:Y:S01]  /*5cb0*/  F2FP.BF16.PACK_AB R6, R210, R208 ;  /* 0x000000d0d206723e */ /* 0x002fe200000010ff */
[----:B------:R-:W1:Y:S01]  /*5cc0*/  LDSM.16.MT88.4 R24, [R219+0x2100] ;  /* 0x00210000db18783b */ /* 0x000e620000004200 */
[----:B------:R-:W-:-:S02]  /*5cd0*/  MOV R120, R122 ;  /* 0x0000007a00787202 */ /* 0x000fc40000000f00 */
[----:B------:R-:W-:Y:S01]  /*5ce0*/  MOV R122, R124 ;  /* 0x0000007c007a7202 */ /* 0x000fe20000000f00 */
[----:B------:R-:W-:Y:S02]  /*5cf0*/  IMAD.MOV.U32 R124, RZ, RZ, R161 ;  /* 0x000000ffff7c7224 */ /* 0x000fe400078e00a1 */
[----:B------:R2:W2:Y:S01]  /*5d00*/  MUFU.EX2 R133, R0 ;  /* 0x0000000000857308 */ /* 0x0004a20000000800 */
[----:B------:R-:W-:Y:S02]  /*5d10*/  IMAD.MOV.U32 R161, RZ, RZ, R163 ;  /* 0x000000ffffa17224 */ /* 0x000fe400078e00a3 */
[----:B------:R-:W-:Y:S02]  /*5d20*/  IMAD.MOV.U32 R163, RZ, RZ, R169 ;  /* 0x000000ffffa37224 */ /* 0x000fe400078e00a9 */
[----:B------:R-:W-:Y:S02]  /*5d30*/  IMAD.MOV.U32 R169, RZ, RZ, R171 ;  /* 0x000000ffffa97224 */ /* 0x000fe400078e00ab */
[----:B------:R-:W-:Y:S01]  /*5d40*/  IMAD.MOV.U32 R171, RZ, RZ, R177 ;  /* 0x000000ffffab7224 */ /* 0x000fe200078e00b1 */
[----:B----4-:R-:W-:Y:S01]  /*5d50*/  F2FP.BF16.PACK_AB R4, R135, R15 ;  /* 0x0000000f8704723e */ /* 0x010fe200000010ff */
[----:B------:R-:W-:-:S02]  /*5d60*/  IMAD.MOV.U32 R177, RZ, RZ, R136 ;  /* 0x000000ffffb17224 */ /* 0x000fc400078e0088 */
[----:B------:R-:W-:Y:S02]  /*5d70*/  IMAD.MOV.U32 R136, RZ, RZ, R138 ;  /* 0x000000ffff887224 */ /* 0x000fe400078e008a */
[----:B------:R-:W-:Y:S02]  /*5d80*/  IMAD.MOV.U32 R138, RZ, RZ, R224 ;  /* 0x000000ffff8a7224 */ /* 0x000fe400078e00e0 */
[----:B--2---:R-:W-:Y:S01]  /*5d90*/  FFMA.FTZ R0, R223, c[0x0][0x2d0], -R2 ;  /* 0x0000b400df007a23 */ /* 0x004fe20000010802 */
[----:B------:R-:W-:Y:S01]  /*5da0*/  F2FP.BF16.PACK_AB R5, R133, R14 ;  /* 0x0000000e8505723e */ /* 0x000fe200000010ff */
[----:B------:R-:W-:Y:S01]  /*5db0*/  IMAD.MOV.U32 R86, RZ, RZ, R136 ;  /* 0x000000ffff567224 */ /* 0x000fe200078e0088 */
[----:B------:R-:W-:Y:S01]  /*5dc0*/  MOV R85, R120 ;  /* 0x0000007800557202 */ /* 0x000fe20000000f00 */
[----:B------:R-:W2:Y:S01]  /*5dd0*/  MUFU.EX2 R209, R0 ;  /* 0x0000000000d17308 */ /* 0x000ea20000000800 */
        /* <DEDUP_REMOVED lines=10> */
[----:B------:R4:W5:Y:S01]  /*5e80*/  LDL.LU R224, [R1+0x60] ;  /* 0x0000600001e07983 */ /* 0x0009620000300800 */
[----:B--2---:R-:W-:Y:S01]  /*5e90*/  F2FP.BF16.PACK_AB R7, R209, R134 ;  /* 0x00000086d107723e */ /* 0x004fe200000010ff */
[----:B------:R-:W-:Y:S01]  /*5ea0*/  IMAD.MOV.U32 R92, RZ, RZ, R138 ;  /* 0x000000ffff5c7224 */ /* 0x000fe200078e008a */
[----:B------:R-:W-:-:S02]  /*5eb0*/  MOV R0, R139 ;  /* 0x0000008b00007202 */ /* 0x000fc40000000f00 */
[----:B------:R-:W-:Y:S01]  /*5ec0*/  MOV R120, R168 ;  /* 0x000000a800787202 */ /* 0x000fe20000000f00 */
[----:B------:R-:W-:Y:S01]  /*5ed0*/  IMAD.MOV.U32 R89, RZ, RZ, R161 ;  /* 0x000000ffff597224 */ /* 0x000fe200078e00a1 */
[----:B------:R-:W-:Y:S01]  /*5ee0*/  MOV R123, R160 ;  /* 0x000000a0007b7202 */ /* 0x000fe20000000f00 */
[C---:B------:R-:W-:Y:S01]  /*5ef0*/  HMMA.16816.F32.BF16 R144, R4.reuse, R16, R144 ;  /* 0x000000100490723c */ /* 0x040fe20000041890 */
[----:B------:R-:W-:Y:S01]  /*5f00*/  MOV R122, R162 ;  /* 0x000000a2007a7202 */ /* 0x000fe20000000f00 */
[----:B------:R-:W-:Y:S01]  /*5f10*/  IMAD.MOV.U32 R121, RZ, RZ, R163 ;  /* 0x000000ffff797224 */ /* 0x000fe200078e00a3 */
[----:B------:R4:W5:Y:S04]  /*5f20*/  LDL.LU R223, [R1+0x5c] ;  /* 0x00005c0001df7983 */ /* 0x0009680000300800 */
[----:B------:R4:W5:Y:S01]  /*5f30*/  LDL.LU R222, [R1+0x58] ;  /* 0x0000580001de7983 */ /* 0x0009620000300800 */
[C---:B------:R-:W-:Y:S03]  /*5f40*/  HMMA.16816.F32.BF16 R76, R4.reuse, R18, R76 ;  /* 0x00000012044c723c */ /* 0x040fe6000004184c */
[----:B------:R-:W2:Y:S05]  /*5f50*/  LDSM.16.MT88.4 R16, [R217+0x5100] ;  /* 0x00510000d910783b */ /* 0x000eaa0000004200 */
[C---:B------:R-:W-:Y:S08]  /*5f60*/  HMMA.16816.F32.BF16 R72, R4.reuse, R8, R72 ;  /* 0x000000080448723c */ /* 0x040ff00000041848 */
[C---:B------:R-:W-:Y:S01]  /*5f70*/  HMMA.16816.F32.BF16 R64, R4.reuse, R10, R64 ;  /* 0x0000000a0440723c */ /* 0x040fe20000041840 */
[----:B------:R-:W4:Y:S07]  /*5f80*/  LDSM.16.MT88.4 R8, [R218+0x5100] ;  /* 0x00510000da08783b */ /* 0x000f2e0000004200 */
[C---:B---3--:R-:W-:Y:S07]  /*5f90*/  HMMA.16816.F32.BF16 R136, R4.reuse, R20, R204 ;  /* 0x000000140488723c */ /* 0x048fee00000418cc */
[----:B------:R-:W-:Y:S01]  /*5fa0*/  IMAD.MOV.U32 R207, RZ, RZ, R179 ;  /* 0x000000ffffcf7224 */ /* 0x000fe200078e00b3 */
[----:B------:R-:W-:Y:S01]  /*5fb0*/  HMMA.16816.F32.BF16 R80, R4, R22, R100 ;  /* 0x000000160450723c */ /* 0x000fe20000041864 */
[----:B------:R-:W3:Y:S01]  /*5fc0*/  LDSM.16.MT88.4 R20, [R220+0x5100] ;  /* 0x00510000dc14783b */ /* 0x000ee20000004200 */
[----:B------:R-:W-:Y:S01]  /*5fd0*/  IMAD.MOV.U32 R204, RZ, RZ, R94 ;  /* 0x000000ffffcc7224 */ /* 0x000fe200078e005e */
[----:B------:R-:W-:Y:S01]  /*5fe0*/  MOV R205, R95 ;  /* 0x0000005f00cd7202 */ /* 0x000fe20000000f00 */
[----:B------:R-:W-:-:S04]  /*5ff0*/  IMAD.MOV.U32 R206, RZ, RZ, R116 ;  /* 0x000000ffffce7224 */ /* 0x000fc800078e0074 */
[C---:B-1----:R-:W-:Y:S08]  /*6000*/  HMMA.16816.F32.BF16 R160, R4.reuse, R24, R40 ;  /* 0x0000001804a0723c */ /* 0x042ff00000041828 */
[C---:B--2---:R-:W-:Y:S08]  /*6010*/  HMMA.16816.F32.BF16 R168, R4.reuse, R16, R68 ;  /* 0x0000001004a8723c */ /* 0x044ff00000041844 */
[C---:B------:R-:W-:Y:S01]  /*6020*/  HMMA.16816.F32.BF16 R68, R4.reuse, R18, R60 ;  /* 0x000000120444723c */ /* 0x040fe2000004183c */
[----:B------:R-:W1:Y:S07]  /*6030*/  LDSM.16.MT88.4 R16, [R219+0x5100] ;  /* 0x00510000db10783b */ /* 0x000e6e0000004200 */
[C---:B----4-:R-:W-:Y:S07]  /*6040*/  HMMA.16816.F32.BF16 R176, R4.reuse, R8, R56 ;  /* 0x0000000804b0723c */ /* 0x050fee0000041838 */
[----:B------:R-:W-:Y:S01]  /*6050*/  IMAD.MOV.U32 R58, RZ, RZ, R0 ;  /* 0x000000ffff3a7224 */ /* 0x000fe200078e0000 */
[----:B------:R-:W-:Y:S01]  /*6060*/  HMMA.16816.F32.BF16 R48, R4, R10, R48 ;  /* 0x0000000a0430723c */ /* 0x000fe20000041830 */
[----:B------:R-:W2:Y:S01]  /*6070*/  LDSM.16.MT88.4 R8, [R217+0x8100] ;  /* 0x00810000d908783b */ /* 0x000ea20000004200 */
[----:B------:R-:W-:Y:S01]  /*6080*/  MOV R57, R84 ;  /* 0x0000005400397202 */ /* 0x000fe20000000f00 */
[----:B------:R-:W-:Y:S01]  /*6090*/  IMAD.MOV.U32 R56, RZ, RZ, R85 ;  /* 0x000000ffff387224 */ /* 0x000fe200078e0055 */
[----:B------:R-:W-:Y:S01]  /*60a0*/  MOV R59, R207 ;  /* 0x000000cf003b7202 */ /* 0x000fe20000000f00 */
[----:B------:R-:W-:Y:S01]  /*60b0*/  IMAD.MOV.U32 R0, RZ, RZ, R87 ;  /* 0x000000ffff007224 */ /* 0x000fe200078e0057 */
[----:B------:R-:W-:-:S02]  /*60c0*/  MOV R207, R88 ;  /* 0x0000005800cf7202 */ /* 0x000fc40000000f00 */
[----:B---3--:R-:W-:Y:S01]  /*60d0*/  HMMA.16816.F32.BF16 R40, R4, R20, R128 ;  /* 0x000000140428723c */ /* 0x008fe20000041880 */
[----:B------:R-:W-:-:S06]  /*60e0*/  MOV R88, R30 ;  /* 0x0000001e00587202 */ /* 0x000fcc0000000f00 */
[----:B------:R-:W-:Y:S01]  /*60f0*/  MOV R131, R86 ;  /* 0x0000005600837202 */ /* 0x000fe20000000f00 */
[----:B------:R-:W-:Y:S01]  /*6100*/  IMAD.MOV.U32 R130, RZ, RZ, R89 ;  /* 0x000000ffff827224 */ /* 0x000fe200078e0059 */
[----:B------:R-:W-:Y:S01]  /*6110*/  MOV R129, R90 ;  /* 0x0000005a00817202 */ /* 0x000fe20000000f00 */
[----:B------:R-:W-:Y:S01]  /*6120*/  IMAD.MOV.U32 R128, RZ, RZ, R91 ;  /* 0x000000ffff807224 */ /* 0x000fe200078e005b */
[----:B------:R-:W-:Y:S01]  /*6130*/  MOV R90, R28 ;  /* 0x0000001c005a7202 */ /* 0x000fe20000000f00 */
[----:B------:R-:W-:Y:S01]  /*6140*/  IMAD.MOV.U32 R89, RZ, RZ, R31 ;  /* 0x000000ffff597224 */ /* 0x000fe200078e001f */
[C---:B------:R-:W-:Y:S01]  /*6150*/  HMMA.16816.F32.BF16 R96, R4.reuse, R26, R96 ;  /* 0x0000001a0460723c */ /* 0x040fe20000041860 */
[----:B------:R-:W-:Y:S01]  /*6160*/  IMAD.MOV.U32 R91, RZ, RZ, R29 ;  /* 0x000000ffff5b7224 */ /* 0x000fe200078e001d */
[----:B------:R-:W-:Y:S04]  /*6170*/  LDSM.16.MT88.4 R24, [R217+0xb100] ;  /* 0x00b10000d918783b */ /* 0x000fe80000004200 */
[----:B------:R-:W3:Y:S02]  /*6180*/  LDSM.16.MT88.4 R28, [R218+0x8100] ;  /* 0x00810000da1c783b */ /* 0x000ee40000004200 */
[C---:B-1----:R-:W-:Y:S07]  /*6190*/  HMMA.16816.F32.BF16 R84, R4.reuse, R16, R140 ;  /* 0x000000100454723c */ /* 0x042fee000004188c */
[----:B------:R-:W-:Y:S01]  /*61a0*/  IMAD.MOV.U32 R141, RZ, RZ, R92 ;  /* 0x000000ffff8d7224 */ /* 0x000fe200078e005c */
[----:B------:R-:W-:Y:S01]  /*61b0*/  MOV R140, R93 ;  /* 0x0000005d008c7202 */ /* 0x000fe20000000f00 */
[----:B------:R-:W-:Y:S01]  /*61c0*/  HMMA.16816.F32.BF16 R60, R4, R22, R196 ;  /* 0x00000016043c723c */ /* 0x000fe200000418c4 */
[----:B------:R-:W-:Y:S01]  /*61d0*/  MOV R142, R0 ;  /* 0x00000000008e7202 */ /* 0x000fe20000000f00 */
[----:B------:R-:W-:Y:S01]  /*61e0*/  IMAD.MOV.U32 R0, RZ, RZ, R120 ;  /* 0x000000ffff007224 */ /* 0x000fe200078e0078 */
[----:B------:R-:W-:Y:S01]  /*61f0*/  MOV R143, R121 ;  /* 0x00000079008f7202 */ /* 0x000fe20000000f00 */
[----:B------:R-:W-:Y:S02]  /*6200*/  LDSM.16.MT88.4 R20, [R218+0xb100] ;  /* 0x00b10000da14783b */ /* 0x000fe40000004200 */
[----:B------:R-:W-:-:S02]  /*6210*/  FFMA.FTZ R0, R0, c[0x0][0x2d0], -R12 ;  /* 0x0000b40000007a23 */ /* 0x000fc4000001080c */
[C---:B------:R-:W-:Y:S01]  /*6220*/  HMMA.16816.F32.BF16 R92, R4.reuse, R18, R148 ;  /* 0x00000012045c723c */ /* 0x040fe20000041894 */
[----:B------:R-:W1:Y:S06]  /*6230*/  LDSM.16.MT88.4 R16, [R220+0x8100] ;  /* 0x00810000dc10783b */ /* 0x000e6c0000004200 */
[----:B------:R-:W-:Y:S01]  /*6240*/  MOV R151, R117 ;  /* 0x0000007500977202 */ /* 0x000fe20000000f00 */
[----:B------:R-:W-:Y:S01]  /*6250*/  IMAD.MOV.U32 R150, RZ, RZ, R118 ;  /* 0x000000ffff967224 */ /* 0x000fe200078e0076 */
[----:B------:R-:W-:Y:S01]  /*6260*/  MOV R149, R119 ;  /* 0x0000007700957202 */ /* 0x000fe20000000f00 */
[----:B--2---:R-:W-:Y:S01]  /*6270*/  HMMA.16816.F32.BF16 R100, R4, R8, R152 ;  /* 0x000000080464723c */ /* 0x004fe20000041898 */
[----:B------:R-:W-:-:S06]  /*6280*/  IMAD.MOV.U32 R148, RZ, RZ, R122 ;  /* 0x000000ffff947224 */ /* 0x000fcc00078e007a */
[----:B------:R-:W-:Y:S01]  /*6290*/  MOV R152, R123 ;  /* 0x0000007b00987202 */ /* 0x000fe20000000f00 */
[----:B------:R-:W-:Y:S01]  /*62a0*/  HMMA.16816.F32.BF16 R116, R4, R10, R156 ;  /* 0x0000000a0474723c */ /* 0x000fe2000004189c */
[----:B------:R-:W2:Y:S01]  /*62b0*/  LDSM.16.MT88.4 R8, [R219+0x8100] ;  /* 0x00810000db08783b */ /* 0x000ea20000004200 */
[----:B------:R-:W-:Y:S01]  /*62c0*/  IMAD.MOV.U32 R153, RZ, RZ, R124 ;  /* 0x000000ffff997224 */ /* 0x000fe200078e007c */
[----:B------:R-:W-:Y:S01]  /*62d0*/  MOV R154, R125 ;  /* 0x0000007d009a7202 */ /* 0x000fe20000000f00 */
[----:B------:R-:W-:-:S03]  /*62e0*/  IMAD.MOV.U32 R155, RZ, RZ, R126 ;  /* 0x000000ffff9b7224 */ /* 0x000fc600078e007e */
[----:B------:R-:W-:Y:S01]  /*62f0*/  MOV R159, R127 ;  /* 0x0000007f009f7202 */ /* 0x000fe20000000f00 */
[C---:B---3--:R-:W-:Y:S04]  /*6300*/  HMMA.16816.F32.BF16 R120, R4.reuse, R28, R164 ;  /* 0x0000001c0478723c */ /* 0x048fe800000418a4 */
[----:B------:R-:W-:Y:S01]  /*6310*/  IMAD.MOV.U32 R158, RZ, RZ, R159 ;  /* 0x000000ffff9e7224 */ /* 0x000fe200078e009f */
[----:B------:R-:W-:Y:S01]  /*6320*/  MOV R159, R152 ;  /* 0x00000098009f7202 */ /* 0x000fe20000000f00 */
[----:B------:R-:W-:Y:S01]  /*6330*/  IMAD.MOV.U32 R152, RZ, RZ, R153 ;  /* 0x000000ffff987224 */ /* 0x000fe200078e0099 */
[----:B------:R-:W-:Y:S01]  /*6340*/  MOV R153, R154 ;  /* 0x0000009a00997202 */ /* 0x000fe20000000f00 */
[C---:B------:R-:W-:Y:S01]  /*6350*/  HMMA.16816.F32.BF16 R28, R4.reuse, R30, R192 ;  /* 0x0000001e041c723c */ /* 0x040fe200000418c0 */
        /* <DEDUP_REMOVED lines=8> */
[----:B------:R-:W-:Y:S01]  /*63e0*/  MOV R141, R142 ;  /* 0x0000008e008d7202 */ /* 0x000fe20000000f00 */
[----:B------:R-:W-:Y:S01]  /*63f0*/  IMAD.MOV.U32 R142, RZ, RZ, R128 ;  /* 0x000000ffff8e7224 */ /* 0x000fe200078e0080 */
[----:B------:R-:W-:Y:S01]  /*6400*/  MOV R128, R129 ;  /* 0x0000008100807202 */ /* 0x000fe20000000f00 */
[----:B------:R-:W-:Y:S01]  /*6410*/  IMAD.MOV.U32 R129, RZ, RZ, R130 ;  /* 0x000000ffff817224 */ /* 0x000fe200078e0082 */
[----:B------:R-:W-:Y:S01]  /*6420*/  MOV R130, R131 ;  /* 0x0000008300827202 */ /* 0x000fe20000000f00 */
[----:B------:R-:W-:Y:S01]  /*6430*/  IMAD.MOV.U32 R131, RZ, RZ, R56 ;  /* 0x000000ffff837224 */ /* 0x000fe200078e0038 */
[----:B------:R-:W-:Y:S01]  /*6440*/  MOV R56, R57 ;  /* 0x0000003900387202 */ /* 0x000fe20000000f00 */
[----:B------:R-:W-:Y:S01]  /*6450*/  HMMA.16816.F32.BF16 R184, R4, R18, R184 ;  /* 0x0000001204b8723c */ /* 0x000fe200000418b8 */
[----:B------:R-:W1:Y:S01]  /*6460*/  LDSM.16.MT88.4 R16, [R220+0xb100] ;  /* 0x00b10000dc10783b */ /* 0x000e620000004200 */
[----:B------:R-:W-:Y:S01]  /*6470*/  IMAD.MOV.U32 R57, RZ, RZ, R58 ;  /* 0x000000ffff397224 */ /* 0x000fe200078e003a */
[----:B------:R-:W-:Y:S01]  /*6480*/  MOV R58, R59 ;  /* 0x0000003b003a7202 */ /* 0x000fe20000000f00 */
[----:B------:R-:W-:-:S02]  /*6490*/  IMAD.MOV.U32 R59, RZ, RZ, R221 ;  /* 0x000000ffff3b7224 */ /* 0x000fc400078e00dd */
[----:B------:R3:W5:Y:S02]  /*64a0*/  LDL.LU R221, [R1+0x54] ;  /* 0x0000540001dd7983 */ /* 0x0007640000300800 */
[C---:B------:R-:W-:Y:S08]  /*64b0*/  HMMA.16816.F32.BF16 R196, R4.reuse, R24, R112 ;  /* 0x0000001804c4723c */ /* 0x040ff00000041870 */
[C---:B--2---:R-:W-:Y:S08]  /*64c0*/  HMMA.16816.F32.BF16 R188, R4.reuse, R8, R188 ;  /* 0x0000000804bc723c */ /* 0x044ff000000418bc */
[C---:B------:R-:W-:Y:S01]  /*64d0*/  HMMA.16816.F32.BF16 R192, R4.reuse, R10, R172 ;  /* 0x0000000a04c0723c */ /* 0x040fe200000418ac */
[----:B------:R-:W2:Y:S07]  /*64e0*/  LDSM.16.MT88.4 R8, [R219+0xb100] ;  /* 0x00b10000db08783b */ /* 0x000eae0000004200 */
[C---:B------:R-:W-:Y:S08]  /*64f0*/  HMMA.16816.F32.BF16 R200, R4.reuse, R26, R200 ;  /* 0x0000001a04c8723c */ /* 0x040ff000000418c8 */
[C---:B------:R-:W-:Y:S08]  /*6500*/  HMMA.16816.F32.BF16 R108, R4.reuse, R20, R108 ;  /* 0x00000014046c723c */ /* 0x040ff0000004186c */
[C---:B-1----:R-:W-:Y:S01]  /*6510*/  HMMA.16816.F32.BF16 R44, R4.reuse, R18, R44 ;  /* 0x00000012042c723c */ /* 0x042fe2000004182c */
[----:B------:R-:W-:Y:S01]  /*6520*/  MOV R115, R128 ;  /* 0x0000008000737202 */ /* 0x000fe20000000f00 */
[----:B------:R-:W-:Y:S06]  /*6530*/  LDSM.16.MT88.4 R172, [R217+0x5900] ;  /* 0x00590000d9ac783b */ /* 0x000fec0000004200 */
[C---:B------:R-:W-:Y:S08]  /*6540*/  HMMA.16816.F32.BF16 R20, R4.reuse, R22, R104 ;  /* 0x000000160414723c */ /* 0x040ff00000041868 */
[C---:B------:R-:W-:Y:S08]  /*6550*/  HMMA.16816.F32.BF16 R24, R4.reuse, R16, R52 ;  /* 0x000000100418723c */ /* 0x040ff00000041834 */
[C---:B--2---:R-:W-:Y:S01]  /*6560*/  HMMA.16816.F32.BF16 R36, R4.reuse, R8, R36 ;  /* 0x000000080424723c */ /* 0x044fe20000041824 */
[----:B------:R1:W-:Y:S07]  /*6570*/  MUFU.EX2 R9, R0 ;  /* 0x0000000000097308 */ /* 0x0003ee0000000800 */
[----:B------:R-:W-:Y:S01]  /*6580*/  HMMA.16816.F32.BF16 R32, R4, R10, R32 ;  /* 0x0000000a0420723c */ /* 0x000fe20000041820 */
[----:B-1----:R-:W-:Y:S01]  /*6590*/  FFMA.FTZ R0, R158, c[0x0][0x2d0], -R12 ;  /* 0x0000b4009e007a23 */ /* 0x002fe2000001080c */
[----:B------:R-:W-:Y:S01]  /*65a0*/  MOV R158, R159 ;  /* 0x0000009f009e7202 */ /* 0x000fe20000000f00 */
[----:B------:R-:W-:-:S02]  /*65b0*/  IMAD.MOV.U32 R159, RZ, RZ, R152 ;  /* 0x000000ffff9f7224 */ /* 0x000fc400078e0098 */
[----:B------:R1:W2:Y:S01]  /*65c0*/  MUFU.EX2 R10, R0 ;  /* 0x00000000000a7308 */ /* 0x0002a20000000800 */
[----:B------:R-:W-:Y:S01]  /*65d0*/  MOV R152, R153 ;  /* 0x0000009900987202 */ /* 0x000fe20000000f00 */
[----:B------:R-:W-:Y:S01]  /*65e0*/  IMAD.MOV.U32 R153, RZ, RZ, R154 ;  /* 0x000000ffff997224 */ /* 0x000fe200078e009a */
[----:B------:R-:W-:Y:S01]  /*65f0*/  MOV R154, R155 ;  /* 0x0000009b009a7202 */ /* 0x000fe20000000f00 */
[----:B------:R-:W-:Y:S02]  /*6600*/  IMAD.MOV.U32 R155, RZ, RZ, R148 ;  /* 0x000000ffff9b7224 */ /* 0x000fe400078e0094 */
[----:B-1----:R-:W-:Y:S02]  /*6610*/  FFMA.FTZ R0, R158, c[0x0][0x2d0], -R12 ;  /* 0x0000b4009e007a23 */ /* 0x002fe4000001080c */
[----:B------:R-:W-:Y:S01]  /*6620*/  IMAD.MOV.U32 R158, RZ, RZ, R159 ;  /* 0x000000ffff9e7224 */ /* 0x000fe200078e009f */
[----:B------:R-:W-:Y:S02]  /*6630*/  MOV R159, R13 ;  /* 0x0000000d009f7202 */ /* 0x000fe40000000f00 */
[----:B------:R1:W-:Y:S01]  /*6640*/  MUFU.EX2 R13, R0 ;  /* 0x00000000000d7308 */ /* 0x0003e20000000800 */
[----:B------:R-:W-:Y:S01]  /*6650*/  MOV R148, R149 ;  /* 0x0000009500947202 */ /* 0x000fe20000000f00 */
[----:B------:R-:W-:Y:S01]  /*6660*/  IMAD.MOV.U32 R149, RZ, RZ, R150 ;  /* 0x000000ffff957224 */ /* 0x000fe200078e0096 */
[----:B------:R-:W-:Y:S01]  /*6670*/  MOV R150, R151 ;  /* 0x0000009700967202 */ /* 0x000fe20000000f00 */
[----:B------:R-:W-:Y:S01]  /*6680*/  IMAD.MOV.U32 R151, RZ, RZ, R140 ;  /* 0x000000ffff977224 */ /* 0x000fe200078e008c */
[----:B------:R-:W-:Y:S01]  /*6690*/  MOV R140, R141 ;  /* 0x0000008d008c7202 */ /* 0x000fe20000000f00 */
[----:B-1----:R-:W-:-:S04]  /*66a0*/  FFMA.FTZ R0, R158, c[0x0][0x2d0], -R12 ;  /* 0x0000b4009e007a23 */ /* 0x002fc8000001080c */
[----:B------:R1:W4:Y:S01]  /*66b0*/  MUFU.EX2 R11, R0 ;  /* 0x00000000000b7308 */ /* 0x0003220000000800 */
[----:B------:R-:W-:Y:S01]  /*66c0*/  IMAD.MOV.U32 R141, RZ, RZ, R142 ;  /* 0x000000ffff8d7224 */ /* 0x000fe200078e008e */
[----:B------:R-:W-:Y:S01]  /*66d0*/  MOV R142, R216 ;  /* 0x000000d8008e7202 */ /* 0x000fe20000000f00 */
[----:B------:R-:W-:Y:S01]  /*66e0*/  IMAD.MOV.U32 R54, RZ, RZ, R129 ;  /* 0x000000ffff367224 */ /* 0x000fe200078e0081 */
[----:B------:R-:W-:Y:S01]  /*66f0*/  MOV R55, R130 ;  /* 0x0000008200377202 */ /* 0x000fe20000000f00 */
[----:B------:R-:W-:Y:S01]  /*6700*/  IMAD.MOV.U32 R104, RZ, RZ, R131 ;  /* 0x000000ffff687224 */ /* 0x000fe200078e0083 */
[----:B--2---:R-:W-:Y:S01]  /*6710*/  F2FP.BF16.PACK_AB R128, R10, R9 ;  /* 0x000000090a80723e */ /* 0x004fe200000010ff */
[----:B------:R-:W-:Y:S01]  /*6720*/  IMAD.MOV.U32 R166, RZ, RZ, R153 ;  /* 0x000000ffffa67224 */ /* 0x000fe200078e0099 */
[----:B------:R-:W-:Y:S01]  /*6730*/  MOV R164, R154 ;  /* 0x0000009a00a47202 */ /* 0x000fe20000000f00 */
[----:B-1----:R-:W-:Y:S02]  /*6740*/  FFMA.FTZ R0, R159, c[0x0][0x2d0], -R2 ;  /* 0x0000b4009f007a23 */ /* 0x002fe40000010802 */
[----:B------:R-:W-:Y:S01]  /*6750*/  IMAD.MOV.U32 R183, RZ, RZ, R155 ;  /* 0x000000ffffb77224 */ /* 0x000fe200078e009b */
[----:B------:R-:W1:Y:S01]  /*6760*/  LDSM.16.MT88.4 R156, [R220+0x2900] ;  /* 0x00290000dc9c783b */ /* 0x000e620000004200 */
[----:B------:R2:W-:Y:S01]  /*6770*/  MUFU.EX2 R5, R0 ;  /* 0x0000000000057308 */ /* 0x0005e20000000800 */
[----:B------:R-:W-:Y:S01]  /*6780*/  MOV R105, R56 ;  /* 0x0000003800697202 */ /* 0x000fe20000000f00 */
[----:B------:R-:W-:Y:S01]  /*6790*/  IMAD.MOV.U32 R106, RZ, RZ, R57 ;  /* 0x000000ffff6a7224 */ /* 0x000fe200078e0039 */
[----:B------:R-:W-:Y:S01]  /*67a0*/  MOV R107, R58 ;  /* 0x0000003a006b7202 */ /* 0x000fe20000000f00 */
[----:B------:R-:W-:Y:S01]  /*67b0*/  IMAD.MOV.U32 R112, RZ, RZ, R59 ;  /* 0x000000ffff707224 */ /* 0x000fe200078e003b */
[----:B----4-:R-:W-:Y:S01]  /*67c0*/  F2FP.BF16.PACK_AB R130, R11, R13 ;  /* 0x0000000d0b82723e */ /* 0x010fe200000010ff */
[----:B------:R-:W-:Y:S01]  /*67d0*/  IMAD.MOV.U32 R153, RZ, RZ, R151 ;  /* 0x000000ffff997224 */ /* 0x000fe200078e0097 */
[----:B------:R-:W-:Y:S01]  /*67e0*/  MOV R154, R140 ;  /* 0x0000008c009a7202 */ /* 0x000fe20000000f00 */
[----:B------:R-:W-:Y:S01]  /*67f0*/  IMAD.MOV.U32 R155, RZ, RZ, R141 ;  /* 0x000000ffff9b7224 */ /* 0x000fe200078e008d */
[----:B------:R-:W-:Y:S01]  /*6800*/  LDSM.16.MT88.4 R56, [R220+0x5900] ;  /* 0x00590000dc38783b */ /* 0x000fe20000004200 */
[----:B------:R-:W-:Y:S01]  /*6810*/  MOV R165, R148 ;  /* 0x0000009400a57202 */ /* 0x000fe20000000f00 */
[----:B------:R-:W-:-:S02]  /*6820*/  IMAD.MOV.U32 R167, RZ, RZ, R149 ;  /* 0x000000ffffa77224 */ /* 0x000fc400078e0095 */
[----:B------:R3:W5:Y:S01]  /*6830*/  LDL.LU R216, [R1+0x50] ;  /* 0x0000500001d87983 */ /* 0x0007620000300800 */
[----:B--2---:R-:W-:-:S04]  /*6840*/  FFMA.FTZ R0, R152, c[0x0][0x2d0], -R2 ;  /* 0x0000b40098007a23 */ /* 0x004fc80000010802 */
[----:B------:R2:W4:Y:S02]  /*6850*/  MUFU.EX2 R7, R0 ;  /* 0x0000000000077308 */ /* 0x0005240000000800 */
[--C-:B--2---:R-:W-:Y:S02]  /*6860*/  FFMA.FTZ R0, R142, c[0x0][0x2d0], -R2.reuse ;  /* 0x0000b4008e007a23 */ /* 0x104fe40000010802 */
[----:B------:R-:W-:-:S04]  /*6870*/  FFMA.FTZ R2, R143, c[0x0][0x2d0], -R2 ;  /* 0x0000b4008f027a23 */ /* 0x000fc80000010802 */
[----:B------:R2:W-:Y:S01]  /*6880*/  MUFU.EX2 R6, R0 ;  /* 0x0000000000067308 */ /* 0x0005e20000000800 */
[----:B----4-:R-:W-:Y:S01]  /*6890*/  F2FP.BF16.PACK_AB R129, R7, R5 ;  /* 0x000000050781723e */ /* 0x010fe200000010ff */
[----:B------:R-:W-:Y:S01]  /*68a0*/  IMAD.MOV.U32 R114, RZ, RZ, R153 ;  /* 0x000000ffff727224 */ /* 0x000fe200078e0099 */
[----:B------:R-:W-:Y:S01]  /*68b0*/  MOV R152, R150 ;  /* 0x0000009600987202 */ /* 0x000fe20000000f00 */
[----:B------:R-:W-:Y:S01]  /*68c0*/  IMAD.MOV.U32 R53, RZ, RZ, R155 ;  /* 0x000000ffff357224 */ /* 0x000fe200078e009b */
[----:B------:R-:W-:Y:S01]  /*68d0*/  MOV R113, R154 ;  /* 0x0000009a00717202 */ /* 0x000fe20000000f00 */
[----:B------:R-:W-:Y:S02]  /*68e0*/  LDSM.16.MT88.4 R140, [R217+0x2900] ;  /* 0x00290000d98c783b */ /* 0x000fe40000004200 */
[----:B------:R-:W4:Y:S01]  /*68f0*/  MUFU.EX2 R8, R2 ;  /* 0x0000000200087308 */ /* 0x000f220000000800 */
[----:B------:R-:W-:Y:S01]  /*6900*/  MOV R12, R152 ;  /* 0x00000098000c7202 */ /* 0x000fe20000000f00 */
[----:B------:R-:W-:Y:S01]  /*6910*/  IMAD.MOV.U32 R18, RZ, RZ, R106 ;  /* 0x000000ffff127224 */ /* 0x000fe200078e006a */
[----:B------:R-:W-:Y:S01]  /*6920*/  MOV R19, R107 ;  /* 0x0000006b00137202 */ /* 0x000fe20000000f00 */
[----:B------:R-:W-:Y:S01]  /*6930*/  IMAD.MOV.U32 R16, RZ, RZ, R112 ;  /* 0x000000ffff107224 */ /* 0x000fe200078e0070 */
[----:B------:R-:W-:Y:S01]  /*6940*/  MOV R17, R105 ;  /* 0x0000006900117202 */ /* 0x000fe20000000f00 */
[----:B------:R-:W-:Y:S01]  /*6950*/  LDSM.16.MT88.4 R148, [R218+0x2900] ;  /* 0x00290000da94783b */ /* 0x000fe20000004200 */
[----:B--2---:R-:W-:-:S03]  /*6960*/  FADD.FTZ R0, R164, R183 ;  /* 0x000000b7a4007221 */ /* 0x004fc60000010000 */
[----:B------:R-:W2:Y:S01]  /*6970*/  LDSM.16.MT88.4 R180, [R218+0x5900] ;  /* 0x00590000dab4783b */ /* 0x000ea20000004200 */
[----:B----4-:R-:W-:-:S07]  /*6980*/  F2FP.BF16.PACK_AB R131, R8, R6 ;  /* 0x000000060883723e */ /* 0x010fce00000010ff */
[----:B-1----:R-:W-:Y:S01]  /*6990*/  HMMA.16816.F32.BF16 R152, R128, R156, R72 ;  /* 0x0000009c8098723c */ /* 0x002fe20000041848 */
[----:B------:R-:W1:Y:S01]  /*69a0*/  LDSM.16.MT88.4 R72, [R217+0x8900] ;  /* 0x00890000d948783b */ /* 0x000e620000004200 */
[----:B------:R-:W-:Y:S02]  /*69b0*/  FADD.FTZ R2, R166, R165 ;  /* 0x000000a5a6027221 */ /* 0x000fe40000010000 */
[----:B------:R-:W-:-:S04]  /*69c0*/  FADD.FTZ R4, R167, R0 ;  /* 0x00000000a7047221 */ /* 0x000fc80000010000 */
[C---:B------:R-:W-:Y:S01]  /*69d0*/  HMMA.16816.F32.BF16 R168, R128.reuse, R172, R168 ;  /* 0x000000ac80a8723c */ /* 0x040fe200000418a8 */
[----:B------:R-:W-:Y:S01]  /*69e0*/  FADD.FTZ R0, R115, R2 ;  /* 0x0000000273007221 */ /* 0x000fe20000010000 */
[----:B------:R-:W4:Y:S06]  /*69f0*/  LDSM.16.MT88.4 R164, [R219+0x2900] ;  /* 0x00290000dba4783b */ /* 0x000f2c0000004200 */
[C---:B------:R-:W-:Y:S08]  /*6a00*/  HMMA.16816.F32.BF16 R172, R128.reuse, R174, R68 ;  /* 0x000000ae80ac723c */ /* 0x040ff00000041844 */
[C---:B--2---:R-:W-:Y:S08]  /*6a10*/  HMMA.16816.F32.BF16 R176, R128.reuse, R180, R176 ;  /* 0x000000b480b0723c */ /* 0x044ff000000418b0 */
[C---:B------:R-:W-:Y:S08]  /*6a20*/  HMMA.16816.F32.BF16 R180, R128.reuse, R182, R48 ;  /* 0x000000b680b4723c */ /* 0x040ff00000041830 */
[----:B-1----:R-:W-:Y:S01]  /*6a30*/  HMMA.16816.F32.BF16 R68, R128, R72, R100 ;  /* 0x000000488044723c */ /* 0x002fe20000041864 */
[----:B------:R-:W-:Y:S01]  /*6a40*/  MOV R51, R53 ;  /* 0x0000003500337202 */ /* 0x000fe20000000f00 */
[----:B------:R-:W-:Y:S01]  /*6a50*/  IMAD.MOV.U32 R50, RZ, RZ, R54 ;  /* 0x000000ffff327224 */ /* 0x000fe200078e0036 */
[----:B------:R-:W-:-:S04]  /*6a60*/  MOV R49, R55 ;  /* 0x0000003700317202 */ /* 0x000fc80000000f00 */
[----:B------:R-:W-:Y:S01]  /*6a70*/  MOV R102, R113 ;  /* 0x0000007100667202 */ /* 0x000fe20000000f00 */
[----:B------:R-:W-:Y:S01]  /*6a80*/  IMAD.MOV.U32 R103, RZ, RZ, R114 ;  /* 0x000000ffff677224 */ /* 0x000fe200078e0072 */
[----:B------:R-:W-:Y:S01]  /*6a90*/  HMMA.16816.F32.BF16 R52, R128, R56, R40 ;  /* 0x000000388034723c */ /* 0x000fe20000041828 */
[----:B------:R-:W-:Y:S01]  /*6aa0*/  IMAD.MOV.U32 R48, RZ, RZ, R104 ;  /* 0x000000ffff307224 */ /* 0x000fe200078e0068 */
[----:B------:R-:W-:Y:S01]  /*6ab0*/  LDSM.16.MT88.4 R112, [R218+0xb900] ;  /* 0x00b90000da70783b */ /* 0x000fe20000004200 */
[----:B------:R-:W-:Y:S02]  /*6ac0*/  FADD.FTZ R2, R102, R4 ;  /* 0x0000000466027221 */ /* 0x000fe40000010000 */
[----:B------:R-:W-:Y:S01]  /*6ad0*/  FADD.FTZ R0, R103, R0 ;  /* 0x0000000067007221 */ /* 0x000fe20000010000 */
[----:B------:R-:W-:Y:S01]  /*6ae0*/  LDSM.16.MT88.4 R104, [R217+0xb900] ;  /* 0x00b90000d968783b */ /* 0x000fe20000004200 */
[----:B------:R-:W-:Y:S01]  /*6af0*/  MOV R40, R88 ;  /* 0x0000005800287202 */ /* 0x000fe20000000f00 */
[----:B------:R-:W-:-:S04]  /*6b00*/  IMAD.MOV.U32 R41, RZ, RZ, R89 ;  /* 0x000000ffff297224 */ /* 0x000fc800078e0059 */
[----:B------:R-:W-:Y:S02]  /*6b10*/  FADD.FTZ R2, R40, R2 ;  /* 0x0000000228027221 */ /* 0x000fe40000010000 */
[----:B------:R-:W-:Y:S02]  /*6b20*/  FADD.FTZ R0, R41, R0 ;  /* 0x0000000029007221 */ /* 0x000fe40000010000 */
[----:B------:R-:W-:Y:S02]  /*6b30*/  FADD.FTZ R2, R18, R2 ;  /* 0x0000000212027221 */ /* 0x000fe40000010000 */
[----:B------:R-:W-:Y:S01]  /*6b40*/  FADD.FTZ R0, R19, R0 ;  /* 0x0000000013007221 */ /* 0x000fe20000010000 */
[----:B------:R-:W-:Y:S01]  /*6b50*/  MOV R43, R90 ;  /* 0x0000005a002b7202 */ /* 0x000fe20000000f00 */
[----:B------:R-:W-:Y:S02]  /*6b60*/  IMAD.MOV.U32 R42, RZ, RZ, R91 ;  /* 0x000000ffff2a7224 */ /* 0x000fe400078e005b */
[----:B------:R-:W-:Y:S01]  /*6b70*/  FADD.FTZ R2, R16, R2 ;  /* 0x0000000210027221 */ /* 0x000fe20000010000 */
[----:B------:R-:W-:Y:S01]  /*6b80*/  HMMA.16816.F32.BF16 R136, R128, R140, R136 ;  /* 0x0000008c8088723c */ /* 0x000fe20000041888 */
[----:B------:R-:W-:Y:S01]  /*6b90*/  FADD.FTZ R0, R17, R0 ;  /* 0x0000000011007221 */ /* 0x000fe20000010000 */
[----:B------:R-:W-:Y:S01]  /*6ba0*/  LDSM.16.MT88.4 R88, [R220+0x8900] ;  /* 0x00890000dc58783b */ /* 0x000fe20000004200 */
[----:B------:R-:W-:-:S02]  /*6bb0*/  FADD.FTZ R2, R42, R2 ;  /* 0x000000022a027221 */ /* 0x000fc40000010000 */
[----:B------:R-:W-:Y:S01]  /*6bc0*/  FADD.FTZ R0, R43, R0 ;  /* 0x000000002b007221 */ /* 0x000fe20000010000 */
[----:B------:R-:W-:Y:S01]  /*6bd0*/  LDSM.16.MT88.4 R16, [R219+0xb900] ;  /* 0x00b90000db10783b */ /* 0x000fe20000004200 */
[----:B------:R-:W-:Y:S01]  /*6be0*/  FADD.FTZ R2, R48, R2 ;  /* 0x0000000230027221 */ /* 0x000fe20000010000 */
[----:B------:R-:W-:Y:S01]  /*6bf0*/  HMMA.16816.F32.BF16 R140, R128, R142, R80 ;  /* 0x0000008e808c723c */ /* 0x000fe20000041850 */
[----:B------:R-:W-:Y:S01]  /*6c00*/  FADD.FTZ R0, R49, R0 ;  /* 0x0000000031007221 */ /* 0x000fe20000010000 */
[----:B------:R-:W1:Y:S01]  /*6c10*/  LDSM.16.MT88.4 R80, [R218+0x8900] ;  /* 0x00890000da50783b */ /* 0x000e620000004200 */
[----:B------:R-:W-:Y:S02]  /*6c20*/  FADD.FTZ R2, R50, R2 ;  /* 0x0000000232027221 */ /* 0x000fe40000010000 */
[----:B------:R-:W-:Y:S02]  /*6c30*/  FADD.FTZ R0, R51, R0 ;  /* 0x0000000033007221 */ /* 0x000fe40000010000 */
[----:B------:R-:W-:-:S02]  /*6c40*/  FADD.FTZ R2, R12, R2 ;  /* 0x000000020c027221 */ /* 0x000fc40000010000 */
[----:B------:R-:W-:Y:S02]  /*6c50*/  FADD.FTZ R0, R204, R0 ;  /* 0x00000000cc007221 */ /* 0x000fe40000010000 */
[----:B------:R-:W-:Y:S02]  /*6c60*/  FADD.FTZ R2, R205, R2 ;  /* 0x00000002cd027221 */ /* 0x000fe40000010000 */
[----:B------:R-:W-:Y:S02]  /*6c70*/  FADD.FTZ R0, R206, R0 ;  /* 0x00000000ce007221 */ /* 0x000fe40000010000 */
        /* <DEDUP_REMOVED lines=11> */
[----:B------:R-:W-:Y:S01]  /*6d30*/  FADD.FTZ R0, R133, R0 ;  /* 0x0000000085007221 */ /* 0x000fe20000010000 */
[----:B------:R-:W-:Y:S01]  /*6d40*/  HMMA.16816.F32.BF16 R144, R128, R148, R144 ;  /* 0x000000948090723c */ /* 0x000fe20000041890 */
[----:B------:R-:W-:Y:S02]  /*6d50*/  FADD.FTZ R4, R208, R2 ;  /* 0x00000002d0047221 */ /* 0x000fe40000010000 */
[----:B------:R-:W-:-:S05]  /*6d60*/  FADD.FTZ R2, R134, R0 ;  /* 0x0000000086027221 */ /* 0x000fca0000010000 */
[----:B------:R-:W-:Y:S01]  /*6d70*/  HMMA.16816.F32.BF16 R156, R128, R158, R64 ;  /* 0x0000009e809c723c */ /* 0x000fe20000041840 */
[----:B------:R-:W2:Y:S01]  /*6d80*/  LDSM.16.MT88.4 R64, [R219+0x5900] ;  /* 0x00590000db40783b */ /* 0x000ea20000004200 */
[----:B------:R-:W-:-:S06]  /*6d90*/  FADD.FTZ R0, R210, R4 ;  /* 0x00000004d2007221 */ /* 0x000fcc0000010000 */
[----:B------:R-:W-:Y:S01]  /*6da0*/  HMMA.16816.F32.BF16 R148, R128, R150, R76 ;  /* 0x000000968094723c */ /* 0x000fe2000004184c */
[----:B------:R-:W-:-:S07]  /*6db0*/  FADD.FTZ R2, R209, R2 ;  /* 0x00000002d1027221 */ /* 0x000fce0000010000 */
[----:B----4-:R-:W-:Y:S01]  /*6dc0*/  HMMA.16816.F32.BF16 R160, R128, R164, R160 ;  /* 0x000000a480a0723c */ /* 0x010fe200000418a0 */
[----:B------:R-:W-:-:S07]  /*6dd0*/  FADD.FTZ R0, R9, R0 ;  /* 0x0000000009007221 */ /* 0x000fce0000010000 */
[C---:B------:R-:W-:Y:S01]  /*6de0*/  HMMA.16816.F32.BF16 R164, R128.reuse, R166, R96 ;  /* 0x000000a680a4723c */ /* 0x040fe20000041860 */
[----:B------:R-:W4:Y:S07]  /*6df0*/  LDSM.16.MT88.4 R96, [R219+0x8900] ;  /* 0x00890000db60783b */ /* 0x000f2e0000004200 */
[----:B-1----:R-:W-:Y:S01]  /*6e00*/  HMMA.16816.F32.BF16 R76, R128, R80, R120 ;  /* 0x00000050804c723c */ /* 0x002fe20000041878 */
        /* <DEDUP_REMOVED lines=8> */
[----:B------:R-:W-:-:S04]  /*6e90*/  MOV R207, c[0x0][0x1d0] ;  /* 0x0000740000cf7a02 */ /* 0x000fc80000000f00 */
[----:B------:R3:W-:Y:S04]  /*6ea0*/  STL [R1+0x8], R0 ;  /* 0x0000080001007387 */ /* 0x0007e80000100800 */
[----:B------:R3:W-:Y:S01]  /*6eb0*/  STL [R1+0x4], R4 ;  /* 0x0000040401007387 */ /* 0x0007e20000100800 */
[----:B------:R-:W-:Y:S01]  /*6ec0*/  ISETP.GE.AND P6, PT, R207, 0x61, PT ;  /* 0x00000061cf00780c */ /* 0x000fe20003fc6270 */
[C---:B------:R-:W-:Y:S08]  /*6ed0*/  HMMA.16816.F32.BF16 R56, R128.reuse, R58, R60 ;  /* 0x0000003a8038723c */ /* 0x040ff0000004183c */
[C---:B--2---:R-:W-:Y:S08]  /*6ee0*/  HMMA.16816.F32.BF16 R60, R128.reuse, R64, R84 ;  /* 0x00000040803c723c */ /* 0x044ff00000041854 */
[C---:B------:R-:W-:Y:S08]  /*6ef0*/  HMMA.16816.F32.BF16 R64, R128.reuse, R66, R92 ;  /* 0x000000428040723c */ /* 0x040ff0000004185c */
[C---:B------:R-:W-:Y:S08]  /*6f00*/  HMMA.16816.F32.BF16 R72, R128.reuse, R74, R116 ;  /* 0x0000004a8048723c */ /* 0x040ff00000041874 */
[C---:B------:R-:W-:Y:S08]  /*6f10*/  HMMA.16816.F32.BF16 R84, R128.reuse, R88, R124 ;  /* 0x000000588054723c */ /* 0x040ff0000004187c */
[C---:B----4-:R-:W-:Y:S08]  /*6f20*/  HMMA.16816.F32.BF16 R92, R128.reuse, R96, R188 ;  /* 0x00000060805c723c */ /* 0x050ff000000418bc */
[C---:B------:R-:W-:Y:S08]  /*6f30*/  HMMA.16816.F32.BF16 R100, R128.reuse, R104, R196 ;  /* 0x000000688064723c */ /* 0x040ff000000418c4 */
[C---:B------:R-:W-:Y:S08]  /*6f40*/  HMMA.16816.F32.BF16 R108, R128.reuse, R112, R108 ;  /* 0x00000070806c723c */ /* 0x040ff0000004186c */
[C---:B-1----:R-:W-:Y:S08]  /*6f50*/  HMMA.16816.F32.BF16 R116, R128.reuse, R120, R24 ;  /* 0x000000788074723c */ /* 0x042ff00000041818 */
[C---:B------:R-:W-:Y:S08]  /*6f60*/  HMMA.16816.F32.BF16 R80, R128.reuse, R82, R28 ;  /* 0x000000528050723c */ /* 0x040ff0000004181c */
        /* <DEDUP_REMOVED lines=8> */
[----:B---3--:R-:W2:Y:S01]  /*6ff0*/  LDL.LU R207, [R1] ;  /* 0x0000000001cf7983 */ /* 0x008ea20000300800 */
[----:B------:R-:W-:Y:S01]  /*7000*/  UMOV UR6, 0x6 ;  /* 0x0000000600067882 */ /* 0x000fe20000000000 */
[----:B------:R-:W-:Y:S01]  /*7010*/  IMAD.MOV.U32 R134, RZ, RZ, R3 ;  /* 0x000000ffff867224 */ /* 0x000fe200078e0003 */
[----:B------:R-:W-:Y:S01]  /*7020*/  ULDC.64 UR4, c[0x0][0x208] ;  /* 0x0000820000047ab9 */ /* 0x000fe20000000a00 */
[----:B------:R-:W-:Y:S01]  /*7030*/  MOV R133, R132 ;  /* 0x0000008400857202 */ /* 0x000fe20000000f00 */
[----:B------:R-:W-:-:S02]  /*7040*/  USHF.L.U64.HI UR5, UR4, UR6, UR5 ;  /* 0x0000000604057299 */ /* 0x000fc40008010205 */
[----:B------:R-:W-:Y:S01]  /*7050*/  USHF.L.U32 UR4, UR4, 0x6, URZ ;  /* 0x0000000604047899 */ /* 0x000fe2000800063f */
[----:B--2---:R-:W-:-:S08]  /*7060*/  IADD3 R252, R207, -0x2, RZ ;  /* 0xfffffffecffc7810 */ /* 0x004fd00007ffe0ff */
[----:B------:R-:W2:Y:S04]  /*7070*/  LDL.LU.64 R204, [R1+0x10] ;  /* 0x0000100001cc7983 */ /* 0x000ea80000300a00 */
[----:B------:R-:W3:Y:S04]  /*7080*/  LDL.LU.64 R206, [R1+0x40] ;  /* 0x0000400001ce7983 */ /* 0x000ee80000300a00 */
[----:B------:R-:W4:Y:S01]  /*7090*/  LDL R12, [R1+0x38] ;  /* 0x00003800010c7983 */ /* 0x000f220000100800 */
[----:B--2---:R-:W-:-:S02]  /*70a0*/  MOV R3, R205 ;  /* 0x000000cd00037202 */ /* 0x004fc40000000f00 */
[----:B---3--:R-:W-:Y:S02]  /*70b0*/  MOV R2, R206 ;  /* 0x000000ce00027202 */ /* 0x008fe40000000f00 */
[----:B----4-:R-:W-:-:S03]  /*70c0*/  SHF.L.U32 R251, R12, 0x1, RZ ;  /* 0x000000010cfb7819 */ /* 0x010fc600000006ff */
[----:B------:R1:W-:Y:S04]  /*70d0*/  STL.64 [R1+0x10], R2 ;  /* 0x0000100201007387 */ /* 0x0003e80000100a00 */
.L_x_685:
[----:B------:R-:W2:Y:S01]  /*70e0*/  LDL.64 R12, [R1+0x10] ;  /* 0x00001000010c7983 */ /* 0x000ea20000100a00 */
[----:B-1----:R-:W-:Y:S01]  /*70f0*/  SHF.R.S32.HI R0, RZ, 0x1f, R252 ;  /* 0x0000001fff007819 */ /* 0x002fe200000114fc */
[----:B------:R-:W-:Y:S04]  /*7100*/  DEPBAR.LE SB0, 0x0 ;  /* 0x000080000000791a */ /* 0x000fe80000000000 */
[----:B------:R-:W-:Y:S01]  /*7110*/  BAR.SYNC.DEFER_BLOCKING 0x0 ;  /* 0x0000000000007b1d */ /* 0x000fe20000010000 */
[----:B------:R-:W-:Y:S02]  /*7120*/  IMAD R0, R0, c[0x0][0x208], RZ ;  /* 0x0000820000007a24 */ /* 0x000fe400078e02ff */
[C---:B-1----:R-:W-:Y:S04]  /*7130*/  IMAD.WIDE.U32 R2, R252.reuse, c[0x0][0x208], RZ ;  /* 0x00008200fc027a25 */ /* 0x042fe800078e00ff */
[----:B------:R-:W-:Y:S05]  /*7140*/  IMAD R0, R252, c[0x0][0x20c], R0 ;  /* 0x00008300fc007a24 */ /* 0x000fea00078e0200 */
[----:B------:R-:W-:Y:S05]  /*7150*/  IADD3 R0, R3, R0, RZ ;  /* 0x0000000003007210 */ /* 0x000fea0007ffe0ff */
[----:B------:R-:W-:Y:S01]  /*7160*/  IMAD R0, R0, 0x60, RZ ;  /* 0x0000006000007824 */ /* 0x000fe200078e02ff */
[----:B-----5:R-:W-:Y:S08]  /*7170*/  LDSM.16.M88.4 R48, [R224] ;  /* 0x00000000e030783b */ /* 0x020ff00000000200 */
[----:B------:R-:W1:Y:S08]  /*7180*/  LDSM.16.M88.4 R8, [R216+0xc100] ;  /* 0x00c10000d808783b */ /* 0x000e700000000200 */
[----:B------:R-:W3:Y:S08]  /*7190*/  LDSM.16.M88.4 R16, [R216+0xc900] ;  /* 0x00c90000d810783b */ /* 0x000ef00000000200 */
[----:B------:R-:W4:Y:S08]  /*71a0*/  LDSM.16.M88.4 R24, [R216+0xd100] ;  /* 0x00d10000d818783b */ /* 0x000f300000000200 */
[----:B------:R-:W2:Y:S08]  /*71b0*/  LDSM.16.M88.4 R32, [R216+0xd900] ;  /* 0x00d90000d820783b */ /* 0x000eb00000000200 */
[----:B------:R-:W2:Y:S01]  /*71c0*/  LDSM.16.M88.4 R40, [R216+0xe100] ;  /* 0x00e10000d828783b */ /* 0x000ea20000000200 */
[C---:B-1----:R-:W-:Y:S07]  /*71d0*/  HMMA.16816.F32.BF16 R4, R48.reuse, R8, RZ ;  /* 0x000000083004723c */ /* 0x042fee00000418ff */
[----:B------:R-:W1:Y:S01]  /*71e0*/  LDSM.16.M88.4 R184, [R216+0xe900] ;  /* 0x00e90000d8b8783b */ /* 0x000e620000000200 */
[C---:B------:R-:W-:Y:S07]  /*71f0*/  HMMA.16816.F32.BF16 R8, R48.reuse, R10, RZ ;  /* 0x0000000a3008723c */ /* 0x040fee00000418ff */
[----:B------:R-:W-:Y:S08]  /*7200*/  LDSM.16.M88.4 R188, [R223] ;  /* 0x00000000dfbc783b */ /* 0x000ff00000000200 */
[----:B------:R-:W1:Y:S08]  /*7210*/  LDSM.16.M88.4 R192, [R227] ;  /* 0x00000000e3c0783b */ /* 0x000e700000000200 */
[----:B------:R-:W1:Y:S08]  /*7220*/  LDSM.16.M88.4 R196, [R250] ;  /* 0x00000000fac4783b */ /* 0x000e700000000200 */
[----:B------:R-:W1:Y:S08]  /*7230*/  LDSM.16.M88.4 R200, [R249] ;  /* 0x00000000f9c8783b */ /* 0x000e700000000200 */
[----:B------:R-:W1:Y:S08]  /*7240*/  LDSM.16.M88.4 R204, [R248] ;  /* 0x00000000f8cc783b */ /* 0x000e700000000200 */
[----:B------:R-:W1:Y:S08]  /*7250*/  LDSM.16.M88.4 R208, [R247] ;  /* 0x00000000f7d0783b */ /* 0x000e700000000200 */
[----:B------:R-:W1:Y:S01]  /*7260*/  LDSM.16.M88.4 R212, [R246] ;  /* 0x00000000f6d4783b */ /* 0x000e620000000200 */
[----:B--2---:R-:W-:Y:S02]  /*7270*/  IMAD.WIDE.U32 R2, R2, 0x60, R12 ;  /* 0x0000006002027825 */ /* 0x004fe400078e000c */
[C---:B---3--:R-:W-:Y:S03]  /*7280*/  HMMA.16816.F32.BF16 R12, R48.reuse, R16, RZ ;  /* 0x00000010300c723c */ /* 0x048fe600000418ff */
[----:B------:R-:W-:Y:S02]  /*7290*/  IADD3 R28, R3, R0, RZ ;  /* 0x00000000031c7210 */ /* 0x000fe40007ffe0ff */
[C---:B------:R-:W-:Y:S02]  /*72a0*/  SHF.L.U32 R0, R2.reuse, 0x1, RZ ;  /* 0x0000000102007819 */ /* 0x040fe400000006ff */
[----:B------:R-:W-:Y:S01]  /*72b0*/  SHF.L.U64.HI R28, R2, 0x1, R28 ;  /* 0x00000001021c7819 */ /* 0x000fe2000001021c */
[C---:B------:R-:W-:Y:S01]  /*72c0*/  HMMA.16816.F32.BF16 R16, R48.reuse, R18, RZ ;  /* 0x000000123010723c */ /* 0x040fe200000418ff */
[C---:B------:R-:W-:Y:S03]  /*72d0*/  IADD3 R2, P6, R0.reuse, c[0x0][0x1f8], RZ ;  /* 0x00007e0000027a10 */ /* 0x040fe60007fde0ff */
[----:B------:R-:W-:Y:S02]  /*72e0*/  IADD3 R30, P5, R0, 0x80, RZ ;  /* 0x00000080001e7810 */ /* 0x000fe40007fbe0ff */
[----:B------:R-:W-:Y:S02]  /*72f0*/  IADD3.X R3, R28, c[0x0][0x1fc], RZ, P6, !PT ;  /* 0x00007f001c037a10 */ /* 0x000fe400037fe4ff */
[----:B------:R-:W-:Y:S03]  /*7300*/  IADD3 R30, P0, R30, c[0x0][0x1f8], RZ ;  /* 0x00007e001e1e7a10 */ /* 0x000fe60007f1e0ff */
[----:B------:R-:W-:Y:S01]  /*7310*/  @!PT LDS RZ, [RZ] ;  /* 0x00000000fffff984 */ /* 0x000fe20000000800 */
[----:B------:R-:W-:Y:S01]  /*7320*/  @!PT LDS RZ, [RZ] ;  /* 0x00000000fffff984 */ /* 0x000fe20000000800 */
[----:B------:R-:W-:Y:S01]  /*7330*/  @!PT LDS RZ, [RZ] ;  /* 0x00000000fffff984 */ /* 0x000fe20000000800 */
[----:B------:R2:W-:Y:S01]  /*7340*/  LDGSTS.E.BYPASS.LTC128B.128 [R251+0x100], [R2.64], !P1 ;  /* 0x0010000002fb7fae */ /* 0x0005e2000c901d48 */
[----:B------:R-:W-:Y:S02]  /*7350*/  IADD3 R36, P6, R0, 0x100, RZ ;  /* 0x0000010000247810 */ /* 0x000fe40007fde0ff */
[--C-:B------:R-:W-:Y:S02]  /*7360*/  IADD3.X R31, RZ, c[0x0][0x1fc], R28.reuse, P0, P5 ;  /* 0x00007f00ff1f7a10 */ /* 0x100fe400007ea41c */
[----:B------:R-:W-:Y:S02]  /*7370*/  P2R R20, PR, RZ, 0x40 ;  /* 0x00000040ff147803 */ /* 0x000fe40000000000 */
[----:B------:R-:W-:Y:S01]  /*7380*/  IADD3 R36, P0, R36, c[0x0][0x1f8], RZ ;  /* 0x00007e0024247a10 */ /* 0x000fe20007f1e0ff */
[----:B------:R3:W-:Y:S01]  /*7390*/  LDGSTS.E.BYPASS.LTC128B.128 [R251+0x3100], [R30.64], !P4 ;  /* 0x031000001efb7fae */ /* 0x0007e2000e101d48 */
[----:B------:R-:W-:Y:S02]  /*73a0*/  ISETP.NE.AND P5, PT, R20, RZ, PT ;  /* 0x000000ff1400720c */ /* 0x000fe40003fa5270 */
[C---:B----4-:R-:W-:Y:S01]  /*73b0*/  HMMA.16816.F32.BF16 R20, R48.reuse, R24, RZ ;  /* 0x000000183014723c */ /* 0x050fe200000418ff */
[----:B------:R-:W-:Y:S02]  /*73c0*/  IADD3 R0, P6, R0, 0x180, RZ ;  /* 0x0000018000007810 */ /* 0x000fe40007fde0ff */
[--C-:B------:R-:W-:Y:S02]  /*73d0*/  IADD3.X R37, RZ, c[0x0][0x1fc], R28.reuse, P0, P5 ;  /* 0x00007f00ff257a10 */ /* 0x100fe400007ea41c */
[----:B------:R-:W-:Y:S03]  /*73e0*/  IADD3 R38, P5, R0, c[0x0][0x1f8], RZ ;  /* 0x00007e0000267a10 */ /* 0x000fe60007fbe0ff */
[C---:B------:R-:W-:Y:S01]  /*73f0*/  HMMA.16816.F32.BF16 R24, R48.reuse, R26, RZ ;  /* 0x0000001a3018723c */ /* 0x040fe200000418ff */
[----:B------:R4:W-:Y:S03]  /*7400*/  LDGSTS.E.BYPASS.LTC128B.128 [R251+0x6100], [R36.64], !P3 ;  /* 0x0610000024fb7fae */ /* 0x0009e6000d901d48 */
[----:B------:R-:W-:Y:S02]  /*7410*/  IADD3.X R39, RZ, c[0x0][0x1fc], R28, P5, P6 ;  /* 0x00007f00ff277a10 */ /* 0x000fe40002fec41c */
[----:B--2---:R-:W-:Y:S03]  /*7420*/  IADD3 R2, P0, R2, UR4, RZ ;  /* 0x0000000402027c10 */ /* 0x004fe6000ff1e0ff */
[----:B------:R2:W-:Y:S03]  /*7430*/  LDGSTS.E.BYPASS.LTC128B.128 [R251+0x9100], [R38.64], !P2 ;  /* 0x0910000026fb7fae */ /* 0x0005e6000d101d48 */
[----:B------:R-:W-:Y:S01]  /*7440*/  IADD3.X R3, R3, UR5, RZ, P0, !PT ;  /* 0x0000000503037c10 */ /* 0x000fe200087fe4ff */
[C---:B---3--:R-:W-:Y:S04]  /*7450*/  HMMA.16816.F32.BF16 R28, R48.reuse, R32, RZ ;  /* 0x00000020301c723c */ /* 0x048fe800000418ff */
[----:B------:R3:W-:Y:S04]  /*7460*/  LDGSTS.E.BYPASS.LTC128B.128 [R251+0x1100], [R2.64], !P1 ;  /* 0x0110000002fb7fae */ /* 0x0007e8000c901d48 */
[C---:B------:R-:W-:Y:S04]  /*7470*/  HMMA.16816.F32.BF16 R32, R48.reuse, R34, RZ ;  /* 0x000000223020723c */ /* 0x040fe800000418ff */
[----:B------:R3:W-:Y:S01]  /*7480*/  LDGSTS.E.BYPASS.LTC128B.128 [R251+0x4100], [R2.64+0x80], !P4 ;  /* 0x0410008002fb7fae */ /* 0x0007e2000e101d48 */
[----:B----4-:R-:W-:Y:S04]  /*7490*/  IADD3 R36, P0, R2, UR4, RZ ;  /* 0x0000000402247c10 */ /* 0x010fe8000ff1e0ff */
[----:B------:R-:W-:Y:S03]  /*74a0*/  IADD3.X R37, R3, UR5, RZ, P0, !PT ;  /* 0x0000000503257c10 */ /* 0x000fe600087fe4ff */
[----:B------:R3:W-:Y:S01]  /*74b0*/  LDGSTS.E.BYPASS.LTC128B.128 [R251+0x7100], [R2.64+0x100], !P3 ;  /* 0x0710010002fb7fae */ /* 0x0007e2000d901d48 */
[C---:B------:R-:W-:Y:S02]  /*74c0*/  ISETP.GT.AND P0, PT, R252.reuse, RZ, PT ;  /* 0x000000fffc00720c */ /* 0x040fe40003f04270 */
[----:B------:R-:W-:Y:S05]  /*74d0*/  IADD3 R252, R252, -0x1, RZ ;  /* 0xfffffffffcfc7810 */ /* 0x000fea0007ffe0ff */
[----:B------:R3:W-:Y:S08]  /*74e0*/  LDGSTS.E.BYPASS.LTC128B.128 [R251+0xa100], [R2.64+0x180], !P2 ;  /* 0x0a10018002fb7fae */ /* 0x0007f0000d101d48 */
[----:B------:R2:W-:Y:S08]  /*74f0*/  LDGSTS.E.BYPASS.LTC128B.128 [R251+0x2100], [R36.64], !P1 ;  /* 0x0210000024fb7fae */ /* 0x0005f0000c901d48 */
[----:B------:R2:W-:Y:S08]  /*7500*/  LDGSTS.E.BYPASS.LTC128B.128 [R251+0x5100], [R36.64+0x80], !P4 ;  /* 0x0510008024fb7fae */ /* 0x0005f0000e101d48 */
[----:B------:R2:W-:Y:S08]  /*7510*/  LDGSTS.E.BYPASS.LTC128B.128 [R251+0x8100], [R36.64+0x100], !P3 ;  /* 0x0810010024fb7fae */ /* 0x0005f0000d901d48 */
[----:B------:R2:W-:Y:S08]  /*7520*/  LDGSTS.E.BYPASS.LTC128B.128 [R251+0xb100], [R36.64+0x180], !P2 ;  /* 0x0b10018024fb7fae */ /* 0x0005f0000d101d48 */
[----:B------:R-:W0:Y:S01]  /*7530*/  LDGDEPBAR ;  /* 0x00000000000079af */ /* 0x000e220000000000 */
[C---:B--2---:R-:W-:Y:S08]  /*7540*/  HMMA.16816.F32.BF16 R36, R48.reuse, R40, RZ ;  /* 0x000000283024723c */ /* 0x044ff000000418ff */
[C---:B------:R-:W-:Y:S08]  /*7550*/  HMMA.16816.F32.BF16 R40, R48.reuse, R42, RZ ;  /* 0x0000002a3028723c */ /* 0x040ff000000418ff */
[C---:B-1----:R-:W-:Y:S08]  /*7560*/  HMMA.16816.F32.BF16 R44, R48.reuse, R184, RZ ;  /* 0x000000b8302c723c */ /* 0x042ff000000418ff */
[----:B------:R-:W-:Y:S01]  /*7570*/  HMMA.16816.F32.BF16 R48, R48, R186, RZ ;  /* 0x000000ba3030723c */ /* 0x000fe200000418ff */
[----:B------:R-:W-:Y:S07]  /*7580*/  LDSM.16.M88.4 R184, [R226] ;  /* 0x00000000e2b8783b */ /* 0x000fee0000000200 */
[C---:B------:R-:W-:Y:S08]  /*7590*/  HMMA.16816.F32.BF16 R4, R188.reuse, R192, R4 ;  /* 0x000000c0bc04723c */ /* 0x040ff00000041804 */
[C---:B------:R-:W-:Y:S01]  /*75a0*/  HMMA.16816.F32.BF16 R8, R188.reuse, R194, R8 ;  /* 0x000000c2bc08723c */ /* 0x040fe20000041808 */
[----:B------:R-:W1:Y:S07]  /*75b0*/  LDSM.16.M88.4 R192, [R222+0xc100] ;  /* 0x00c10000dec0783b */ /* 0x000e6e0000000200 */
[C---:B------:R-:W-:Y:S08]  /*75c0*/  HMMA.16816.F32.BF16 R12, R188.reuse, R196, R12 ;  /* 0x000000c4bc0c723c */ /* 0x040ff0000004180c */
[C---:B------:R-:W-:Y:S01]  /*75d0*/  HMMA.16816.F32.BF16 R16, R188.reuse, R198, R16 ;  /* 0x000000c6bc10723c */ /* 0x040fe20000041810 */
[----:B------:R-:W2:Y:S07]  /*75e0*/  LDSM.16.M88.4 R196, [R222+0xc900] ;  /* 0x00c90000dec4783b */ /* 0x000eae0000000200 */
[C---:B------:R-:W-:Y:S08]  /*75f0*/  HMMA.16816.F32.BF16 R20, R188.reuse, R200, R20 ;  /* 0x000000c8bc14723c */ /* 0x040ff00000041814 */
[C---:B------:R-:W-:Y:S01]  /*7600*/  HMMA.16816.F32.BF16 R24, R188.reuse, R202, R24 ;  /* 0x000000cabc18723c */ /* 0x040fe20000041818 */
[----:B------:R-:W4:Y:S07]  /*7610*/  LDSM.16.M88.4 R200, [R222+0xd100] ;  /* 0x00d10000dec8783b */ /* 0x000f2e0000000200 */
        /* <DEDUP_REMOVED lines=8> */
[----:B------:R-:W3:Y:S07]  /*76a0*/  LDSM.16.M88.4 R188, [R222+0xe100] ;  /* 0x00e10000debc783b */ /* 0x000eee0000000200 */
[C---:B-1----:R-:W-:Y:S08]  /*76b0*/  HMMA.16816.F32.BF16 R4, R184.reuse, R192, R4 ;  /* 0x000000c0b804723c */ /* 0x042ff00000041804 */
[C---:B------:R-:W-:Y:S01]  /*76c0*/  HMMA.16816.F32.BF16 R8, R184.reuse, R194, R8 ;  /* 0x000000c2b808723c */ /* 0x040fe20000041808 */
[----:B------:R-:W-:Y:S07]  /*76d0*/  LDSM.16.M88.4 R192, [R221] ;  /* 0x00000000ddc0783b */ /* 0x000fee0000000200 */
[C---:B--2---:R-:W-:Y:S08]  /*76e0*/  HMMA.16816.F32.BF16 R12, R184.reuse, R196, R12 ;  /* 0x000000c4b80c723c */ /* 0x044ff0000004180c */
[C---:B------:R-:W-:Y:S01]  /*76f0*/  HMMA.16816.F32.BF16 R16, R184.reuse, R198, R16 ;  /* 0x000000c6b810723c */ /* 0x040fe20000041810 */
[----:B------:R-:W-:Y:S07]  /*7700*/  LDSM.16.M88.4 R196, [R221+0x800] ;  /* 0x00080000ddc4783b */ /* 0x000fee0000000200 */
[C---:B----4-:R-:W-:Y:S08]  /*7710*/  HMMA.16816.F32.BF16 R20, R184.reuse, R200, R20 ;  /* 0x000000c8b814723c */ /* 0x050ff00000041814 */
[C---:B------:R-:W-:Y:S01]  /*7720*/  HMMA.16816.F32.BF16 R24, R184.reuse, R202, R24 ;  /* 0x000000cab818723c */ /* 0x040fe20000041818 */
[----:B------:R-:W-:Y:S07]  /*7730*/  LDSM.16.M88.4 R200, [R221+0x1000] ;  /* 0x00100000ddc8783b */ /* 0x000fee0000000200 */
[C---:B------:R-:W-:Y:S08]  /*7740*/  HMMA.16816.F32.BF16 R28, R184.reuse, R204, R28 ;  /* 0x000000ccb81c723c */ /* 0x040ff0000004181c */
[C---:B------:R-:W-:Y:S01]  /*7750*/  HMMA.16816.F32.BF16 R32, R184.reuse, R206, R32 ;  /* 0x000000ceb820723c */ /* 0x040fe20000041820 */
[----:B------:R-:W-:Y:S07]  /*7760*/  LDSM.16.M88.4 R204, [R221+0x1800] ;  /* 0x00180000ddcc783b */ /* 0x000fee0000000200 */
[C---:B---3--:R-:W-:Y:S08]  /*7770*/  HMMA.16816.F32.BF16 R36, R184.reuse, R188, R36 ;  /* 0x000000bcb824723c */ /* 0x048ff00000041824 */
[C---:B------:R-:W-:Y:S01]  /*7780*/  HMMA.16816.F32.BF16 R40, R184.reuse, R190, R40 ;  /* 0x000000beb828723c */ /* 0x040fe20000041828 */
[----:B------:R-:W1:Y:S07]  /*7790*/  LDSM.16.M88.4 R188, [R225] ;  /* 0x00000000e1bc783b */ /* 0x000e6e0000000200 */
[C---:B------:R-:W-:Y:S08]  /*77a0*/  HMMA.16816.F32.BF16 R44, R184.reuse, R208, R44 ;  /* 0x000000d0b82c723c */ /* 0x040ff0000004182c */
[----:B------:R-:W-:Y:S01]  /*77b0*/  HMMA.16816.F32.BF16 R48, R184, R210, R48 ;  /* 0x000000d2b830723c */ /* 0x000fe20000041830 */
[----:B------:R-:W2:Y:S08]  /*77c0*/  LDSM.16.M88.4 R184, [R221+0x2000] ;  /* 0x00200000ddb8783b */ /* 0x000eb00000000200 */
[----:B------:R-:W3:Y:S01]  /*77d0*/  LDSM.16.M88.4 R208, [R221+0x2800] ;  /* 0x00280000ddd0783b */ /* 0x000ee20000000200 */
[C---:B-1----:R-:W-:Y:S08]  /*77e0*/  HMMA.16816.F32.BF16 R4, R188.reuse, R192, R4 ;  /* 0x000000c0bc04723c */ /* 0x042ff00000041804 */
[C---:B------:R-:W-:Y:S01]  /*77f0*/  HMMA.16816.F32.BF16 R8, R188.reuse, R194, R8 ;  /* 0x000000c2bc08723c */ /* 0x040fe20000041808 */
[----:B------:R-:W-:Y:S07]  /*7800*/  LDSM.16.M88.4 R192, [R216+0xf100] ;  /* 0x00f10000d8c0783b */ /* 0x000fee0000000200 */
[C---:B------:R-:W-:Y:S08]  /*7810*/  HMMA.16816.F32.BF16 R12, R188.reuse, R196, R12 ;  /* 0x000000c4bc0c723c */ /* 0x040ff0000004180c */
        /* <DEDUP_REMOVED lines=8> */
[C---:B--2---:R-:W-:Y:S08]  /*78a0*/  HMMA.16816.F32.BF16 R36, R188.reuse, R184, R36 ;  /* 0x000000b8bc24723c */ /* 0x044ff00000041824 */
[C---:B------:R-:W-:Y:S01]  /*78b0*/  HMMA.16816.F32.BF16 R40, R188.reuse, R186, R40 ;  /* 0x000000babc28723c */ /* 0x040fe20000041828 */
[----:B------:R-:W1:Y:S07]  /*78c0*/  LDSM.16.M88.4 R184, [R224+0x4000] ;  /* 0x00400000e0b8783b */ /* 0x000e6e0000000200 */
[C---:B---3--:R-:W-:Y:S08]  /*78d0*/  HMMA.16816.F32.BF16 R44, R188.reuse, R208, R44 ;  /* 0x000000d0bc2c723c */ /* 0x048ff0000004182c */
[----:B------:R-:W-:Y:S01]  /*78e0*/  HMMA.16816.F32.BF16 R48, R188, R210, R48 ;  /* 0x000000d2bc30723c */ /* 0x000fe20000041830 */
[----:B------:R-:W2:Y:S08]  /*78f0*/  LDSM.16.M88.4 R188, [R216+0x11100] ;  /* 0x01110000d8bc783b */ /* 0x000eb00000000200 */
[----:B------:R-:W3:Y:S01]  /*7900*/  LDSM.16.M88.4 R208, [R216+0x11900] ;  /* 0x01190000d8d0783b */ /* 0x000ee20000000200 */
[C---:B-1----:R-:W-:Y:S08]  /*7910*/  HMMA.16816.F32.BF16 R4, R184.reuse, R192, R4 ;  /* 0x000000c0b804723c */ /* 0x042ff00000041804 */
[C---:B------:R-:W-:Y:S01]  /*7920*/  HMMA.16816.F32.BF16 R8, R184.reuse, R194, R8 ;  /* 0x000000c2b808723c */ /* 0x040fe20000041808 */
[----:B------:R-:W-:Y:S07]  /*7930*/  LDSM.16.M88.4 R192, [R245] ;  /* 0x00000000f5c0783b */ /* 0x000fee0000000200 */
[C---:B------:R-:W-:Y:S08]  /*7940*/  HMMA.16816.F32.BF16 R12, R184.reuse, R196, R12 ;  /* 0x000000c4b80c723c */ /* 0x040ff0000004180c */
        /* <DEDUP_REMOVED lines=8> */
[C---:B--2---:R-:W-:Y:S08]  /*79d0*/  HMMA.16816.F32.BF16 R36, R184.reuse, R188, R36 ;  /* 0x000000bcb824723c */ /* 0x044ff00000041824 */
[C---:B------:R-:W-:Y:S01]  /*79e0*/  HMMA.16816.F32.BF16 R40, R184.reuse, R190, R40 ;  /* 0x000000beb828723c */ /* 0x040fe20000041828 */
[----:B------:R-:W1:Y:S07]  /*79f0*/  LDSM.16.M88.4 R188, [R223+0x4000] ;  /* 0x00400000dfbc783b */ /* 0x000e6e0000000200 */
[C---:B---3--:R-:W-:Y:S08]  /*7a00*/  HMMA.16816.F32.BF16 R44, R184.reuse, R208, R44 ;  /* 0x000000d0b82c723c */ /* 0x048ff0000004182c */
[----:B------:R-:W-:Y:S01]  /*7a10*/  HMMA.16816.F32.BF16 R48, R184, R210, R48 ;  /* 0x000000d2b830723c */ /* 0x000fe20000041830 */
[----:B------:R-:W2:Y:S08]  /*7a20*/  LDSM.16.M88.4 R184, [R241] ;  /* 0x00000000f1b8783b */ /* 0x000eb00000000200 */
[----:B------:R-:W3:Y:S01]  /*7a30*/  LDSM.16.M88.4 R208, [R240] ;  /* 0x00000000f0d0783b */ /* 0x000ee20000000200 */
        /* <DEDUP_REMOVED lines=151> */
[----:B------:R-:W-:Y:S01]  /*83b0*/  LDSM.16.M88.4 R208, [R222+0x16100] ;  /* 0x01610000ded0783b */ /* 0x000fe20000000200 */
[C---:B-1----:R-:W-:Y:S08]  /*83c0*/  HMMA.16816.F32.BF16 R4, R188.reuse, R192, R4 ;  /* 0x000000c0bc04723c */ /* 0x042ff00000041804 */
[C---:B------:R-:W-:Y:S01]  /*83d0*/  HMMA.16816.F32.BF16 R8, R188.reuse, R194, R8 ;  /* 0x000000c2bc08723c */ /* 0x040fe20000041808 */
[----:B------:R-:W1:Y:S07]  /*83e0*/  LDSM.16.M88.4 R192, [R228] ;  /* 0x00000000e4c0783b */ /* 0x000e6e0000000200 */
[C---:B------:R-:W-:Y:S08]  /*83f0*/  HMMA.16816.F32.BF16 R12, R188.reuse, R196, R12 ;  /* 0x000000c4bc0c723c */ /* 0x040ff0000004180c */
[C---:B------:R-:W-:Y:S01]  /*8400*/  HMMA.16816.F32.BF16 R16, R188.reuse, R198, R16 ;  /* 0x000000c6bc10723c */ /* 0x040fe20000041810 */
[----:B------:R-:W-:Y:S07]  /*8410*/  LDSM.16.M88.4 R196, [R226+0xc000] ;  /* 0x00c00000e2c4783b */ /* 0x000fee0000000200 */
[C---:B------:R-:W-:Y:S08]  /*8420*/  HMMA.16816.F32.BF16 R20, R188.reuse, R200, R20 ;  /* 0x000000c8bc14723c */ /* 0x040ff00000041814 */
[C---:B------:R-:W-:Y:S01]  /*8430*/  HMMA.16816.F32.BF16 R24, R188.reuse, R202, R24 ;  /* 0x000000cabc18723c */ /* 0x040fe20000041818 */
[----:B------:R-:W3:Y:S07]  /*8440*/  LDSM.16.M88.4 R200, [R222+0x15100] ;  /* 0x01510000dec8783b */ /* 0x000eee0000000200 */
[C---:B------:R-:W-:Y:S08]  /*8450*/  HMMA.16816.F32.BF16 R28, R188.reuse, R204, R28 ;  /* 0x000000ccbc1c723c */ /* 0x040ff0000004181c */
[C---:B------:R-:W-:Y:S01]  /*8460*/  HMMA.16816.F32.BF16 R32, R188.reuse, R206, R32 ;  /* 0x000000cebc20723c */ /* 0x040fe20000041820 */
[----:B------:R-:W4:Y:S07]  /*8470*/  LDSM.16.M88.4 R204, [R222+0x15900] ;  /* 0x01590000decc783b */ /* 0x000f2e0000000200 */
[C---:B--2---:R-:W-:Y:S08]  /*8480*/  HMMA.16816.F32.BF16 R36, R188.reuse, R184, R36 ;  /* 0x000000b8bc24723c */ /* 0x044ff00000041824 */
[C---:B------:R-:W-:Y:S01]  /*8490*/  HMMA.16816.F32.BF16 R40, R188.reuse, R186, R40 ;  /* 0x000000babc28723c */ /* 0x040fe20000041828 */
[----:B------:R-:W2:Y:S07]  /*84a0*/  LDSM.16.M88.4 R184, [R222+0x16900] ;  /* 0x01690000deb8783b */ /* 0x000eae0000000200 */
[C---:B-1----:R-:W-:Y:S08]  /*84b0*/  HMMA.16816.F32.BF16 R44, R188.reuse, R192, R44 ;  /* 0x000000c0bc2c723c */ /* 0x042ff0000004182c */
[----:B------:R-:W-:Y:S01]  /*84c0*/  HMMA.16816.F32.BF16 R48, R188, R194, R48 ;  /* 0x000000c2bc30723c */ /* 0x000fe20000041830 */
[----:B------:R-:W1:Y:S07]  /*84d0*/  LDSM.16.M88.4 R188, [R222+0x17100] ;  /* 0x01710000debc783b */ /* 0x000e6e0000000200 */
[C---:B---3--:R-:W-:Y:S01]  /*84e0*/  HMMA.16816.F32.BF16 R4, R196.reuse, R200, R4 ;  /* 0x000000c8c404723c */ /* 0x048fe20000041804 */
[----:B------:R-:W3:Y:S07]  /*84f0*/  LDSM.16.M88.4 R192, [R222+0x17900] ;  /* 0x01790000dec0783b */ /* 0x000eee0000000200 */
[C---:B------:R-:W-:Y:S01]  /*8500*/  HMMA.16816.F32.BF16 R8, R196.reuse, R202, R8 ;  /* 0x000000cac408723c */ /* 0x040fe20000041808 */
[----:B------:R-:W-:Y:S07]  /*8510*/  LDSM.16.M88.4 R200, [R225+0xc000] ;  /* 0x00c00000e1c8783b */ /* 0x000fee0000000200 */
[C---:B----4-:R-:W-:Y:S08]  /*8520*/  HMMA.16816.F32.BF16 R12, R196.reuse, R204, R12 ;  /* 0x000000ccc40c723c */ /* 0x050ff0000004180c */
[C---:B------:R-:W-:Y:S01]  /*8530*/  HMMA.16816.F32.BF16 R16, R196.reuse, R206, R16 ;  /* 0x000000cec410723c */ /* 0x040fe20000041810 */
[----:B------:R-:W4:Y:S07]  /*8540*/  LDSM.16.M88.4 R204, [R221+0x9000] ;  /* 0x00900000ddcc783b */ /* 0x000f2e0000000200 */
[C---:B------:R-:W-:Y:S08]  /*8550*/  HMMA.16816.F32.BF16 R20, R196.reuse, R208, R20 ;  /* 0x000000d0c414723c */ /* 0x040ff00000041814 */
[C---:B------:R-:W-:Y:S08]  /*8560*/  HMMA.16816.F32.BF16 R24, R196.reuse, R210, R24 ;  /* 0x000000d2c418723c */ /* 0x040ff00000041818 */
[C---:B--2---:R-:W-:Y:S08]  /*8570*/  HMMA.16816.F32.BF16 R28, R196.reuse, R184, R28 ;  /* 0x000000b8c41c723c */ /* 0x044ff0000004181c */
[C---:B------:R-:W-:Y:S01]  /*8580*/  HMMA.16816.F32.BF16 R32, R196.reuse, R186, R32 ;  /* 0x000000bac420723c */ /* 0x040fe20000041820 */
[----:B------:R-:W2:Y:S07]  /*8590*/  LDSM.16.M88.4 R184, [R221+0x9800] ;  /* 0x00980000ddb8783b */ /* 0x000eae0000000200 */
[C---:B-1----:R-:W-:Y:S08]  /*85a0*/  HMMA.16816.F32.BF16 R36, R196.reuse, R188, R36 ;  /* 0x000000bcc424723c */ /* 0x042ff00000041824 */
[C---:B------:R-:W-:Y:S08]  /*85b0*/  HMMA.16816.F32.BF16 R40, R196.reuse, R190, R40 ;  /* 0x000000bec428723c */ /* 0x040ff00000041828 */
[C---:B---3--:R-:W-:Y:S08]  /*85c0*/  HMMA.16816.F32.BF16 R44, R196.reuse, R192, R44 ;  /* 0x000000c0c42c723c */ /* 0x048ff0000004182c */
[----:B------:R-:W-:Y:S08]  /*85d0*/  HMMA.16816.F32.BF16 R48, R196, R194, R48 ;  /* 0x000000c2c430723c */ /* 0x000ff00000041830 */
[C---:B----4-:R-:W-:Y:S08]  /*85e0*/  HMMA.16816.F32.BF16 R4, R200.reuse, R204, R4 ;  /* 0x000000ccc804723c */ /* 0x050ff00000041804 */
[C---:B------:R-:W-:Y:S08]  /*85f0*/  HMMA.16816.F32.BF16 R8, R200.reuse, R206, R8 ;  /* 0x000000cec808723c */ /* 0x040ff00000041808 */
[C---:B--2---:R-:W-:Y:S08]  /*8600*/  HMMA.16816.F32.BF16 R12, R200.reuse, R184, R12 ;  /* 0x000000b8c80c723c */ /* 0x044ff0000004180c */
        /* <DEDUP_REMOVED lines=23> */
[----:B------:R-:W2:Y:S01]  /*8780*/  MUFU.TANH R189, R8 ;  /* 0x0000000800bd7308 */ /* 0x000ea20000002400 */
[----:B---3--:R-:W-:Y:S09]  /*8790*/  FMNMX.FTZ R2, R193, R134, !PT ;  /* 0x00000086c1027209 */ /* 0x008ff20007810000 */
[----:B------:R-:W3:Y:S01]  /*87a0*/  MUFU.TANH R185, R9 ;  /* 0x0000000900b97308 */ /* 0x000ee20000002400 */
[----:B-1----:R-:W1:Y:S01]  /*87b0*/  LDSM.16.M88.4 R4, [R221+0xa000] ;  /* 0x00a00000dd04783b */ /* 0x002e620000000200 */
[----:B----4-:R-:W-:Y:S08]  /*87c0*/  FMNMX.FTZ R2, R194, R2, !PT ;  /* 0x00000002c2027209 */ /* 0x010ff00007810000 */
[----:B------:R-:W4:Y:S01]  /*87d0*/  MUFU.TANH R191, R10 ;  /* 0x0000000a00bf7308 */ /* 0x000f220000002400 */
[----:B--2---:R-:W-:Y:S09]  /*87e0*/  FMNMX.FTZ R0, R189, R0, !PT ;  /* 0x00000000bd007209 */ /* 0x004ff20007810000 */
[----:B------:R2:W1:Y:S01]  /*87f0*/  MUFU.TANH R192, R11 ;  /* 0x0000000b00c07308 */ /* 0x0004620000002400 */
[----:B---3--:R-:W-:Y:S09]  /*8800*/  FMNMX.FTZ R0, R185, R0, !PT ;  /* 0x00000000b9007209 */ /* 0x008ff20007810000 */
[----:B------:R-:W3:Y:S01]  /*8810*/  MUFU.TANH R187, R12 ;  /* 0x0000000c00bb7308 */ /* 0x000ee20000002400 */
[----:B----4-:R-:W-:Y:S09]  /*8820*/  FMNMX.FTZ R2, R191, R2, !PT ;  /* 0x00000002bf027209 */ /* 0x010ff20007810000 */
[----:B------:R-:W4:Y:S01]  /*8830*/  MUFU.TANH R195, R13 ;  /* 0x0000000d00c37308 */ /* 0x000f220000002400 */
[C---:B-1----:R-:W-:Y:S01]  /*8840*/  HMMA.16816.F32.BF16 R20, R200.reuse, R4, R20 ;  /* 0x00000004c814723c */ /* 0x042fe20000041814 */
[----:B--2---:R-:W1:Y:S02]  /*8850*/  LDSM.16.M88.4 R8, [R221+0xa800] ;  /* 0x00a80000dd08783b */ /* 0x004e640000000200 */
[----:B------:R-:W-:Y:S06]  /*8860*/  FMNMX.FTZ R2, R192, R2, !PT ;  /* 0x00000002c0027209 */ /* 0x000fec0007810000 */
[----:B------:R-:W2:Y:S01]  /*8870*/  MUFU.TANH R198, R16 ;  /* 0x0000001000c67308 */ /* 0x000ea20000002400 */
[C---:B------:R-:W-:Y:S01]  /*8880*/  HMMA.16816.F32.BF16 R24, R200.reuse, R6, R24 ;  /* 0x00000006c818723c */ /* 0x040fe20000041818 */
[----:B------:R-:W1:Y:S02]  /*8890*/  LDSM.16.M88.4 R4, [R221+0xb000] ;  /* 0x00b00000dd04783b */ /* 0x000e640000000200 */
[----:B---3--:R-:W-:Y:S06]  /*88a0*/  FMNMX.FTZ R0, R187, R0, !PT ;  /* 0x00000000bb007209 */ /* 0x008fec0007810000 */
[----:B------:R-:W-:Y:S03]  /*88b0*/  MUFU.TANH R197, R15 ;  /* 0x0000000f00c57308 */ /* 0x000fe60000002400 */
[----:B----4-:R-:W-:Y:S02]  /*88c0*/  FMNMX.FTZ R0, R195, R0, !PT ;  /* 0x00000000c3007209 */ /* 0x010fe40007810000 */
[----:B------:R-:W-:Y:S02]  /*88d0*/  FMUL.FTZ R20, R20, c[0x0][0x320] ;  /* 0x0000c80014147a20 */ /* 0x000fe40000410000 */
[----:B------:R-:W-:Y:S03]  /*88e0*/  FMUL.FTZ R21, R21, c[0x0][0x320] ;  /* 0x0000c80015157a20 */ /* 0x000fe60000410000 */
[----:B------:R-:W3:Y:S01]  /*88f0*/  MUFU.TANH R196, R14 ;  /* 0x0000000e00c47308 */ /* 0x000ee20000002400 */
[----:B------:R-:W-:Y:S02]  /*8900*/  FMUL.FTZ R22, R22, c[0x0][0x320] ;  /* 0x0000c80016167a20 */ /* 0x000fe40000410000 */
[----:B------:R-:W-:Y:S01]  /*8910*/  FMUL.FTZ R23, R23, c[0x0][0x320] ;  /* 0x0000c80017177a20 */ /* 0x000fe20000410000 */
[----:B--2---:R-:W-:Y:S01]  /*8920*/  FMNMX.FTZ R0, R198, R0, !PT ;  /* 0x00000000c6007209 */ /* 0x004fe20007810000 */
[----:B------:R-:W-:Y:S02]  /*8930*/  FMUL.FTZ R24, R24, c[0x0][0x320] ;  /* 0x0000c80018187a20 */ /* 0x000fe40000410000 */
[----:B------:R-:W-:Y:S02]  /*8940*/  FMUL.FTZ R25, R25, c[0x0][0x320] ;  /* 0x0000c80019197a20 */ /* 0x000fe40000410000 */
[----:B------:R-:W-:Y:S01]  /*8950*/  FMUL.FTZ R26, R26, c[0x0][0x320] ;  /* 0x0000c8001a1a7a20 */ /* 0x000fe20000410000 */
[----:B------:R-:W-:Y:S01]  /*8960*/  MUFU.TANH R206, R20 ;  /* 0x0000001400ce7308 */ /* 0x000fe20000002400 */
[----:B------:R-:W-:Y:S01]  /*8970*/  FMUL.FTZ R27, R27, c[0x0][0x320] ;  /* 0x0000c8001b1b7a20 */ /* 0x000fe20000410000 */
[C---:B-1----:R-:W-:Y:S08]  /*8980*/  HMMA.16816.F32.BF16 R28, R200.reuse, R8, R28 ;  /* 0x00000008c81c723c */ /* 0x042ff0000004181c */
[----:B------:R-:W-:Y:S01]  /*8990*/  MUFU.TANH R207, R21 ;  /* 0x0000001500cf7308 */ /* 0x000fe20000002400 */
[C---:B------:R-:W-:Y:S01]  /*89a0*/  HMMA.16816.F32.BF16 R32, R200.reuse, R10, R32 ;  /* 0x0000000ac820723c */ /* 0x040fe20000041820 */
[----:B------:R-:W1:Y:S01]  /*89b0*/  LDSM.16.M88.4 R8, [R221+0xb800] ;  /* 0x00b80000dd08783b */ /* 0x000e620000000200 */
[----:B------:R-:W-:Y:S04]  /*89c0*/  DEPBAR.LE SB0, 0x0 ;  /* 0x000080000000791a */ /* 0x000fe80000000000 */
[----:B---3--:R-:W-:Y:S02]  /*89d0*/  FMNMX.FTZ R2, R196, R2, !PT ;  /* 0x00000002c4027209 */ /* 0x008fe40007810000 */
[C---:B------:R-:W-:Y:S01]  /*89e0*/  HMMA.16816.F32.BF16 R36, R200.reuse, R4, R36 ;  /* 0x00000004c824723c */ /* 0x040fe20000041824 */
[----:B------:R-:W-:Y:S04]  /*89f0*/  BAR.SYNC.DEFER_BLOCKING 0x0 ;  /* 0x0000000000007b1d */ /* 0x000fe80000010000 */
[----:B------:R-:W-:Y:S03]  /*8a00*/  FMNMX.FTZ R2, R197, R2, !PT ;  /* 0x00000002c5027209 */ /* 0x000fe60007810000 */
[C---:B------:R-:W-:Y:S04]  /*8a10*/  HMMA.16816.F32.BF16 R40, R200.reuse, R6, R40 ;  /* 0x00000006c828723c */ /* 0x040fe80000041828 */
[----:B------:R-:W-:Y:S02]  /*8a20*/  FMUL.FTZ R28, R28, c[0x0][0x320] ;  /* 0x0000c8001c1c7a20 */ /* 0x000fe40000410000 */
[----:B------:R-:W-:Y:S02]  /*8a30*/  FMUL.FTZ R29, R29, c[0x0][0x320] ;  /* 0x0000c8001d1d7a20 */ /* 0x000fe40000410000 */
[----:B------:R-:W-:Y:S04]  /*8a40*/  FMUL.FTZ R30, R30, c[0x0][0x320] ;  /* 0x0000c8001e1e7a20 */ /* 0x000fe80000410000 */
[----:B------:R-:W-:Y:S02]  /*8a50*/  FMUL.FTZ R31, R31, c[0x0][0x320] ;  /* 0x0000c8001f1f7a20 */ /* 0x000fe40000410000 */
[----:B------:R-:W-:Y:S04]  /*8a60*/  @P0 IMAD.WIDE.U32 R6, R252, c[0x0][0x1e0], RZ ;  /* 0x00007800fc060a25 */ /* 0x000fe800078e00ff */
[----:B------:R-:W-:Y:S01]  /*8a70*/  FMUL.FTZ R36, R36, c[0x0][0x320] ;  /* 0x0000c80024247a20 */ /* 0x000fe20000410000 */
[----:B------:R-:W2:Y:S01]  /*8a80*/  MUFU.TANH R12, R28 ;  /* 0x0000001c000c7308 */ /* 0x000ea20000002400 */
[----:B------:R-:W-:Y:S02]  /*8a90*/  FMUL.FTZ R37, R37, c[0x0][0x320] ;  /* 0x0000c80025257a20 */ /* 0x000fe40000410000 */
[----:B------:R-:W-:Y:S02]  /*8aa0*/  FMUL.FTZ R38, R38, c[0x0][0x320] ;  /* 0x0000c80026267a20 */ /* 0x000fe40000410000 */
[----:B------:R-:W-:Y:S01]  /*8ab0*/  FMUL.FTZ R39, R39, c[0x0][0x320] ;  /* 0x0000c80027277a20 */ /* 0x000fe20000410000 */
[C---:B-1----:R-:W-:Y:S01]  /*8ac0*/  HMMA.16816.F32.BF16 R44, R200.reuse, R8, R44 ;  /* 0x00000008c82c723c */ /* 0x042fe2000004182c */
[----:B------:R-:W3:Y:S02]  /*8ad0*/  LDL.64 R8, [R1+0x30] ;  /* 0x0000300001087983 */ /* 0x000ee40000100a00 */
[----:B------:R-:W-:Y:S01]  /*8ae0*/  FMUL.FTZ R41, R41, c[0x0][0x320] ;  /* 0x0000c80029297a20 */ /* 0x000fe20000410000 */
[----:B------:R-:W-:Y:S01]  /*8af0*/  MUFU.TANH R13, R29 ;  /* 0x0000001d000d7308 */ /* 0x000fe20000002400 */
[----:B------:R-:W-:Y:S02]  /*8b00*/  FMUL.FTZ R35, R35, c[0x0][0x320] ;  /* 0x0000c80023237a20 */ /* 0x000fe40000410000 */
[----:B------:R-:W-:Y:S01]  /*8b10*/  FMUL.FTZ R32, R32, c[0x0][0x320] ;  /* 0x0000c80020207a20 */ /* 0x000fe20000410000 */
[----:B------:R-:W-:Y:S01]  /*8b20*/  HMMA.16816.F32.BF16 R48, R200, R10, R48 ;  /* 0x0000000ac830723c */ /* 0x000fe20000041830 */
[----:B------:R-:W4:Y:S03]  /*8b30*/  LDL.64 R10, [R1+0x20] ;  /* 0x00002000010a7983 */ /* 0x000f260000100a00 */
[----:B------:R-:W-:Y:S02]  /*8b40*/  FMUL.FTZ R34, R34, c[0x0][0x320] ;  /* 0x0000c80022227a20 */ /* 0x000fe40000410000 */
[----:B------:R-:W1:Y:S01]  /*8b50*/  MUFU.TANH R199, R17 ;  /* 0x0000001100c77308 */ /* 0x000e620000002400 */
[----:B------:R-:W-:Y:S02]  /*8b60*/  FMUL.FTZ R33, R33, c[0x0][0x320] ;  /* 0x0000c80021217a20 */ /* 0x000fe40000410000 */
[----:B------:R-:W-:Y:S03]  /*8b70*/  FMUL.FTZ R40, R40, c[0x0][0x320] ;  /* 0x0000c80028287a20 */ /* 0x000fe60000410000 */
[----:B--2---:R-:W-:Y:S01]  /*8b80*/  MOV R201, R12 ;  /* 0x0000000c00c97202 */ /* 0x004fe20000000f00 */
        /* <DEDUP_REMOVED lines=8> */
[----:B------:R-:W2:Y:S01]  /*8c10*/  MUFU.TANH R205, R19 ;  /* 0x0000001300cd7308 */ /* 0x000ea20000002400 */
[----:B------:R-:W-:Y:S02]  /*8c20*/  FMUL.FTZ R49, R49, c[0x0][0x320] ;  /* 0x0000c80031317a20 */ /* 0x000fe40000410000 */
[----:B------:R-:W-:Y:S01]  /*8c30*/  FMUL.FTZ R50, R50, c[0x0][0x320] ;  /* 0x0000c80032327a20 */ /* 0x000fe20000410000 */
[----:B-1----:R-:W-:Y:S04]  /*8c40*/  FMNMX.FTZ R0, R199, R0, !PT ;  /* 0x00000000c7007209 */ /* 0x002fe80007810000 */
[----:B------:R-:W-:Y:S02]  /*8c50*/  FMNMX.FTZ R0, R206, R0, !PT ;  /* 0x00000000ce007209 */ /* 0x000fe40007810000 */
[----:B------:R-:W1:Y:S02]  /*8c60*/  MUFU.TANH R208, R22 ;  /* 0x0000001600d07308 */ /* 0x000e640000002400 */
[----:B------:R-:W-:Y:S02]  /*8c70*/  FMNMX.FTZ R0, R207, R0, !PT ;  /* 0x00000000cf007209 */ /* 0x000fe40007810000 */
[----:B--2---:R-:W-:Y:S06]  /*8c80*/  FMNMX.FTZ R2, R204, R2, !PT ;  /* 0x00000002cc027209 */ /* 0x004fec0007810000 */
[----:B------:R-:W2:Y:S01]  /*8c90*/  MUFU.TANH R214, R24 ;  /* 0x0000001800d67308 */ /* 0x000ea20000002400 */
[----:B------:R-:W-:Y:S09]  /*8ca0*/  FMNMX.FTZ R2, R205, R2, !PT ;  /* 0x00000002cd027209 */ /* 0x000ff20007810000 */
[----:B------:R-:W-:Y:S01]  /*8cb0*/  MUFU.TANH R18, R35 ;  /* 0x0000002300127308 */ /* 0x000fe20000002400 */
[----:B-1----:R-:W-:Y:S09]  /*8cc0*/  FMNMX.FTZ R2, R208, R2, !PT ;  /* 0x00000002d0027209 */ /* 0x002ff20007810000 */
[----:B------:R-:W1:Y:S01]  /*8cd0*/  MUFU.TANH R3, R34 ;  /* 0x0000002200037308 */ /* 0x000e620000002400 */
[----:B--2---:R-:W-:Y:S02]  /*8ce0*/  FMNMX.FTZ R0, R214, R0, !PT ;  /* 0x00000000d6007209 */ /* 0x004fe40007810000 */
[----:B------:R-:W-:Y:S07]  /*8cf0*/  MOV R24, c[0x0][0x1e4] ;  /* 0x0000790000187a02 */ /* 0x000fee0000000f00 */
[----:B------:R-:W2:Y:S10]  /*8d00*/  MUFU.TANH R213, R23 ;  /* 0x0000001700d57308 */ /* 0x000eb40000002400 */
[----:B------:R-:W2:Y:S01]  /*8d10*/  MUFU.TANH R14, R26 ;  /* 0x0000001a000e7308 */ /* 0x000ea20000002400 */
[----:B-1----:R-:W-:Y:S09]  /*8d20*/  MOV R35, R3 ;  /* 0x0000000300237202 */ /* 0x002ff20000000f00 */
[----:B------:R-:W1:Y:S01]  /*8d30*/  MUFU.TANH R215, R25 ;  /* 0x0000001900d77308 */ /* 0x000e620000002400 */
[----:B--2---:R-:W-:Y:S02]  /*8d40*/  FMNMX.FTZ R2, R213, R2, !PT ;  /* 0x00000002d5027209 */ /* 0x004fe40007810000 */
[----:B------:R-:W-:Y:S07]  /*8d50*/  MOV R23, c[0x0][0x1e0] ;  /* 0x0000780000177a02 */ /* 0x000fee0000000f00 */
[----:B------:R-:W2:Y:S01]  /*8d60*/  MUFU.TANH R209, R27 ;  /* 0x0000001b00d17308 */ /* 0x000ea20000002400 */
[----:B------:R-:W-:Y:S04]  /*8d70*/  MOV R202, R14 ;  /* 0x0000000e00ca7202 */ /* 0x000fe80000000f00 */
[----:B------:R-:W-:Y:S05]  /*8d80*/  FMNMX.FTZ R2, R202, R2, !PT ;  /* 0x00000002ca027209 */ /* 0x000fea0007810000 */
[----:B------:R-:W2:Y:S01]  /*8d90*/  MUFU.TANH R212, R30 ;  /* 0x0000001e00d47308 */ /* 0x000ea20000002400 */
[----:B-1----:R-:W-:Y:S04]  /*8da0*/  FMNMX.FTZ R0, R215, R0, !PT ;  /* 0x00000000d7007209 */ /* 0x002fe80007810000 */
[----:B------:R-:W-:Y:S05]  /*8db0*/  FMNMX.FTZ R0, R201, R0, !PT ;  /* 0x00000000c9007209 */ /* 0x000fea0007810000 */
[----:B------:R-:W1:Y:S01]  /*8dc0*/  MUFU.TANH R135, R31 ;  /* 0x0000001f00877308 */ /* 0x000e620000002400 */
[----:B------:R-:W-:Y:S02]  /*8dd0*/  FMNMX.FTZ R0, R13, R0, !PT ;  /* 0x000000000d007209 */ /* 0x000fe40007810000 */
[----:B--2---:R-:W-:Y:S07]  /*8de0*/  FMNMX.FTZ R2, R209, R2, !PT ;  /* 0x00000002d1027209 */ /* 0x004fee0007810000 */
[----:B------:R-:W2:Y:S01]  /*8df0*/  MUFU.TANH R17, R32 ;  /* 0x0000002000117308 */ /* 0x000ea20000002400 */
[----:B------:R-:W-:Y:S09]  /*8e00*/  FMNMX.FTZ R2, R212, R2, !PT ;  /* 0x00000002d4027209 */ /* 0x000ff20007810000 */
[----:B------:R-:W2:Y:S01]  /*8e10*/  MUFU.TANH R184, R33 ;  /* 0x0000002100b87308 */ /* 0x000ea20000002400 */
[----:B-1----:R-:W-:Y:S04]  /*8e20*/  MOV R34, R135 ;  /* 0x0000008700227202 */ /* 0x002fe80000000f00 */
[----:B------:R-:W-:Y:S05]  /*8e30*/  FMNMX.FTZ R2, R34, R2, !PT ;  /* 0x0000000222027209 */ /* 0x000fea0007810000 */
[----:B------:R-:W1:Y:S01]  /*8e40*/  MUFU.TANH R16, R36 ;  /* 0x0000002400107308 */ /* 0x000e620000002400 */
[----:B------:R-:W-:Y:S02]  /*8e50*/  FMNMX.FTZ R2, R35, R2, !PT ;  /* 0x0000000223027209 */ /* 0x000fe40007810000 */
[----:B--2---:R-:W-:Y:S07]  /*8e60*/  FMNMX.FTZ R0, R17, R0, !PT ;  /* 0x0000000011007209 */ /* 0x004fee0007810000 */
[----:B------:R-:W-:Y:S01]  /*8e70*/  MUFU.TANH R211, R37 ;  /* 0x0000002500d37308 */ /* 0x000fe20000002400 */
[----:B------:R-:W-:Y:S04]  /*8e80*/  MOV R200, R184 ;  /* 0x000000b800c87202 */ /* 0x000fe80000000f00 */
[----:B------:R-:W-:Y:S05]  /*8e90*/  FMNMX.FTZ R0, R200, R0, !PT ;  /* 0x00000000c8007209 */ /* 0x000fea0007810000 */
[----:B------:R-:W2:Y:S01]  /*8ea0*/  MUFU.TANH R3, R48 ;  /* 0x0000003000037308 */ /* 0x000ea20000002400 */
[----:B-1----:R-:W-:Y:S09]  /*8eb0*/  FMNMX.FTZ R0, R16, R0, !PT ;  /* 0x0000000010007209 */ /* 0x002ff20007810000 */
[----:B------:R2:W-:Y:S10]  /*8ec0*/  MUFU.TANH R48, R49 ;  /* 0x0000003100307308 */ /* 0x0005f40000002400 */
[----:B------:R-:W1:Y:S10]  /*8ed0*/  MUFU.TANH R19, R40 ;  /* 0x0000002800137308 */ /* 0x000e740000002400 */
[----:B------:R-:W1:Y:S01]  /*8ee0*/  MUFU.TANH R186, R41 ;  /* 0x0000002900ba7308 */ /* 0x000e620000002400 */
[----:B--2---:R-:W-:Y:S02]  /*8ef0*/  MOV R49, R3 ;  /* 0x0000000300317202 */ /* 0x004fe40000000f00 */
[----:B------:R-:W-:Y:S02]  /*8f00*/  FMNMX.FTZ R3, R18, R2, !PT ;  /* 0x0000000212037209 */ /* 0x000fe40007810000 */
[----:B------:R-:W-:Y:S01]  /*8f10*/  FMNMX.FTZ R2, R211, R0, !PT ;  /* 0x00000000d3027209 */ /* 0x000fe20007810000 */
[----:B------:R-:W-:Y:S04]  /*8f20*/  FMUL.FTZ R0, R51, c[0x0][0x320] ;  /* 0x0000c80033007a20 */ /* 0x000fe80000410000 */
[----:B------:R-:W2:Y:S01]  /*8f30*/  MUFU.TANH R41, R44 ;  /* 0x0000002c00297308 */ /* 0x000ea20000002400 */
[----:B-1----:R-:W-:Y:S09]  /*8f40*/  FMNMX.FTZ R2, R19, R2, !PT ;  /* 0x0000000213027209 */ /* 0x002ff20007810000 */
[----:B------:R1:W-:Y:S01]  /*8f50*/  MUFU.TANH R184, R0 ;  /* 0x0000000000b87308 */ /* 0x0003e20000002400 */
[----:B------:R-:W-:Y:S09]  /*8f60*/  MOV R203, R186 ;  /* 0x000000ba00cb7202 */ /* 0x000ff20000000f00 */
[----:B------:R-:W2:Y:S10]  /*8f70*/  MUFU.TANH R132, R38 ;  /* 0x0000002600847308 */ /* 0x000eb40000002400 */
[----:B------:R2:W-:Y:S01]  /*8f80*/  MUFU.TANH R210, R42 ;  /* 0x0000002a00d27308 */ /* 0x0005e20000002400 */
[----:B-1----:R-:W-:Y:S04]  /*8f90*/  FMNMX.FTZ R0, R203, R2, !PT ;  /* 0x00000002cb007209 */ /* 0x002fe80007810000 */
[----:B--2---:R-:W-:Y:S05]  /*8fa0*/  FMNMX.FTZ R0, R41, R0, !PT ;  /* 0x0000000029007209 */ /* 0x004fea0007810000 */
[----:B------:R-:W1:Y:S10]  /*8fb0*/  MUFU.TANH R14, R45 ;  /* 0x0000002d000e7308 */ /* 0x000e740000002400 */
[----:B------:R-:W2:Y:S01]  /*8fc0*/  MUFU.TANH R20, R39 ;  /* 0x0000002700147308 */ /* 0x000ea20000002400 */
[----:B------:R-:W-:Y:S04]  /*8fd0*/  MOV R42, R132 ;  /* 0x00000084002a7202 */ /* 0x000fe80000000f00 */
[----:B------:R-:W-:Y:S05]  /*8fe0*/  FMNMX.FTZ R3, R42, R3, !PT ;  /* 0x000000032a037209 */ /* 0x000fea0007810000 */
[----:B------:R-:W3:Y:S01]  /*8ff0*/  MUFU.TANH R40, R43 ;  /* 0x0000002b00287308 */ /* 0x000ee20000002400 */
[----:B-1----:R-:W-:Y:S04]  /*9000*/  FMNMX.FTZ R0, R14, R0, !PT ;  /* 0x000000000e007209 */ /* 0x002fe80007810000 */
[----:B------:R-:W-:Y:S05]  /*9010*/  FMNMX.FTZ R132, R49, R0, !PT ;  /* 0x0000000031847209 */ /* 0x000fea0007810000 */
[----:B------:R-:W1:Y:S01]  /*9020*/  MUFU.TANH R15, R46 ;  /* 0x0000002e000f7308 */ /* 0x000e620000002400 */
[----:B------:R-:W-:Y:S02]  /*9030*/  FMNMX.FTZ R132, R48, R132, !PT ;  /* 0x0000008430847209 */ /* 0x000fe40007810000 */
[----:B--2---:R-:W-:Y:S04]  /*9040*/  FMNMX.FTZ R3, R20, R3, !PT ;  /* 0x0000000314037209 */ /* 0x004fe80007810000 */
[----:B------:R-:W-:Y:S02]  /*9050*/  FMNMX.FTZ R2, R210, R3, !PT ;  /* 0x00000003d2027209 */ /* 0x000fe40007810000 */
[----:B------:R-:W2:Y:S01]  /*9060*/  SHFL.BFLY PT, R3, R132, 0x2, 0x1f ;  /* 0x0c401f0084037f89 */ /* 0x000ea200000e0000 */
[----:B------:R-:W2:Y:S01]  /*9070*/  MUFU.TANH R21, R47 ;  /* 0x0000002f00157308 */ /* 0x000ea20000002400 */
[----:B---3--:R-:W-:Y:S02]  /*9080*/  FMNMX.FTZ R2, R40, R2, !PT ;  /* 0x0000000228027209 */ /* 0x008fe40007810000 */
[----:B----4-:R-:W-:Y:S07]  /*9090*/  @P0 MOV R5, R11 ;  /* 0x0000000b00050202 */ /* 0x010fee0000000f00 */
[----:B------:R-:W3:Y:S01]  /*90a0*/  MUFU.TANH R135, R50 ;  /* 0x0000003200877308 */ /* 0x000ee20000002400 */
[----:B-1----:R-:W-:Y:S02]  /*90b0*/  FMNMX.FTZ R2, R15, R2, !PT ;  /* 0x000000020f027209 */ /* 0x002fe40007810000 */
[----:B--2---:R-:W-:Y:S02]  /*90c0*/  FMNMX.FTZ R132, R132, R3, !PT ;  /* 0x0000000384847209 */ /* 0x004fe40007810000 */
[----:B------:R-:W-:Y:S03]  /*90d0*/  FMNMX.FTZ R0, R21, R2, !PT ;  /* 0x0000000215007209 */ /* 0x000fe60007810000 */
[----:B------:R-:W1:Y:S01]  /*90e0*/  SHFL.BFLY PT, R4, R132, 0x1, 0x1f ;  /* 0x0c201f0084047f89 */ /* 0x000e6200000e0000 */
[----:B---3--:R-:W-:Y:S04]  /*90f0*/  FMNMX.FTZ R0, R135, R0, !PT ;  /* 0x0000000087007209 */ /* 0x008fe80007810000 */
[----:B------:R-:W-:Y:S05]  /*9100*/  FMNMX.FTZ R0, R184, R0, !PT ;  /* 0x00000000b8007209 */ /* 0x000fea0007810000 */
[----:B------:R-:W2:Y:S01]  /*9110*/  SHFL.BFLY PT, R2, R0, 0x2, 0x1f ;  /* 0x0c401f0000027f89 */ /* 0x000ea200000e0000 */
[----:B-1----:R-:W-:Y:S02]  /*9120*/  FMNMX.FTZ R132, R132, R4, !PT ;  /* 0x0000000484847209 */ /* 0x002fe40007810000 */
[----:B------:R-:W-:Y:S03]  /*9130*/  @P0 SHF.R.S32.HI R4, RZ, 0x1f, R252 ;  /* 0x0000001fff040819 */ /* 0x000fe600000114fc */
[----:B------:R-:W-:Y:S02]  /*9140*/  FMUL.FTZ R186, R132, c[0x0][0x2d0] ;  /* 0x0000b40084ba7a20 */ /* 0x000fe40000410000 */
[----:B------:R-:W-:Y:S02]  /*9150*/  @P0 IMAD R4, R4, c[0x0][0x1e0], RZ ;  /* 0x0000780004040a24 */ /* 0x000fe400078e02ff */
[----:B------:R-:W-:Y:S01]  /*9160*/  FFMA.FTZ R11, R189, c[0x0][0x2d0], -R186 ;  /* 0x0000b400bd0b7a23 */ /* 0x000fe200000108ba */
[----:B------:R-:W-:Y:S01]  /*9170*/  MOV R189, R15 ;  /* 0x0000000f00bd7202 */ /* 0x000fe20000000f00 */
[----:B------:R-:W-:Y:S02]  /*9180*/  @P0 IMAD R4, R252, c[0x0][0x1e4], R4 ;  /* 0x00007900fc040a24 */ /* 0x000fe400078e0204 */
[----:B------:R-:W-:Y:S01]  /*9190*/  MUFU.EX2 R50, R11 ;  /* 0x0000000b00327308 */ /* 0x000fe20000000800 */
[----:B------:R-:W-:Y:S01]  /*91a0*/  FFMA.FTZ R12, R185, c[0x0][0x2d0], -R186 ;  /* 0x0000b400b90c7a23 */ /* 0x000fe200000108ba */
[----:B--2---:R-:W-:Y:S01]  /*91b0*/  FMNMX.FTZ R0, R0, R2, !PT ;  /* 0x0000000200007209 */ /* 0x004fe20007810000 */
[----:B------:R-:W-:Y:S01]  /*91c0*/  FADD.FTZ R2, -R132, R133 ;  /* 0x0000008584027221 */ /* 0x000fe20000010100 */
[----:B------:R-:W-:Y:S02]  /*91d0*/  @P0 IADD3 R7, R7, R4, RZ ;  /* 0x0000000407070210 */ /* 0x000fe40007ffe0ff */
[----:B------:R-:W-:Y:S01]  /*91e0*/  @P0 MOV R4, R8 ;  /* 0x0000000800040202 */ /* 0x000fe20000000f00 */
[----:B------:R-:W1:Y:S03]  /*91f0*/  SHFL.BFLY PT, R3, R0, 0x1, 0x1f ;  /* 0x0c201f0000037f89 */ /* 0x000e6600000e0000 */
[----:B------:R2:W-:Y:S01]  /*9200*/  MUFU.EX2 R43, R12 ;  /* 0x0000000c002b7308 */ /* 0x0005e20000000800 */
[----:B------:R-:W-:Y:S04]  /*9210*/  @P0 IMAD.WIDE.U32 R4, R6, 0x60, R4 ;  /* 0x0000006006040825 */ /* 0x000fe800078e0004 */
[----:B------:R-:W-:Y:S01]  /*9220*/  @P0 IMAD R6, R7, 0x60, RZ ;  /* 0x0000006007060824 */ /* 0x000fe200078e02ff */
[----:B------:R-:W-:Y:S04]  /*9230*/  @P0 SHF.L.U32 R7, R4, 0x1, RZ ;  /* 0x0000000104070819 */ /* 0x000fe800000006ff */
[----:B------:R-:W-:Y:S01]  /*9240*/  @P0 IADD3 R6, R5, R6, RZ ;  /* 0x0000000605060210 */ /* 0x000fe20007ffe0ff */
[----:B------:R-:W-:Y:S01]  /*9250*/  FFMA.FTZ R5, R188, c[0x0][0x2d0], -R186 ;  /* 0x0000b400bc057a23 */ /* 0x000fe200000108ba */
[C---:B------:R-:W-:Y:S02]  /*9260*/  @P0 IADD3 R8, P6, R7.reuse, 0x80, RZ ;  /* 0x0000008007080810 */ /* 0x040fe40007fde0ff */
[----:B------:R-:W-:Y:S01]  /*9270*/  @P0 SHF.L.U64.HI R6, R4, 0x1, R6 ;  /* 0x0000000104060819 */ /* 0x000fe20000010206 */
[----:B------:R3:W-:Y:S01]  /*9280*/  MUFU.EX2 R22, R5 ;  /* 0x0000000500167308 */ /* 0x0007e20000000800 */
[----:B------:R-:W-:Y:S04]  /*9290*/  @P0 IADD3 R8, P5, R8, c[0x0][0x1c8], RZ ;  /* 0x0000720008080a10 */ /* 0x000fe80007fbe0ff */
[----:B------:R-:W-:Y:S02]  /*92a0*/  @P0 IADD3.X R9, RZ, c[0x0][0x1cc], R6, P5, P6 ;  /* 0x00007300ff090a10 */ /* 0x000fe40002fec406 */
[C---:B------:R-:W-:Y:S02]  /*92b0*/  @P0 IADD3 R4, P5, R7.reuse, c[0x0][0x1c8], RZ ;  /* 0x0000720007040a10 */ /* 0x040fe40007fbe0ff */
[----:B------:R-:W-:Y:S02]  /*92c0*/  @P0 IADD3 R10, P6, R7, 0x100, RZ ;  /* 0x00000100070a0810 */ /* 0x000fe40007fde0ff */
[----:B--2---:R-:W-:Y:S02]  /*92d0*/  @P0 SHF.L.U64.HI R12, R23, 0x6, R24 ;  /* 0x00000006170c0819 */ /* 0x004fe40000010218 */
[----:B-1----:R-:W-:Y:S01]  /*92e0*/  FMNMX.FTZ R3, R0, R3, !PT ;  /* 0x0000000300037209 */ /* 0x002fe20007810000 */
[----:B------:R-:W-:Y:S04]  /*92f0*/  FMUL.FTZ R0, R2, c[0x0][0x2d0] ;  /* 0x0000b40002007a20 */ /* 0x000fe80000410000 */
[----:B------:R1:W2:Y:S01]  /*9300*/  MUFU.EX2 R2, R0 ;  /* 0x0000000000027308 */ /* 0x0002a20000000800 */
[----:B------:R-:W-:Y:S04]  /*9310*/  FMUL.FTZ R133, R3, c[0x0][0x2d0] ;  /* 0x0000b40003857a20 */ /* 0x000fe80000410000 */
[--C-:B------:R-:W-:Y:S02]  /*9320*/  FFMA.FTZ R135, R135, c[0x0][0x2d0], -R133.reuse ;  /* 0x0000b40087877a23 */ /* 0x100fe40000010885 */
[----:B---3--:R-:W-:Y:S04]  /*9330*/  FFMA.FTZ R5, R190, c[0x0][0x2d0], -R186 ;  /* 0x0000b400be057a23 */ /* 0x008fe800000108ba */
[----:B------:R3:W4:Y:S10]  /*9340*/  MUFU.EX2 R51, R5 ;  /* 0x0000000500337308 */ /* 0x0007340000000800 */
[----:B------:R-:W-:Y:S01]  /*9350*/  MUFU.EX2 R135, R135 ;  /* 0x0000008700877308 */ /* 0x000fe20000000800 */
[----:B-1----:R-:W-:Y:S01]  /*9360*/  FADD.FTZ R0, -R3, R134 ;  /* 0x0000008603007221 */ /* 0x002fe20000010100 */
[----:B------:R-:W-:Y:S01]  /*9370*/  MOV R134, R13 ;  /* 0x0000000d00867202 */ /* 0x000fe20000000f00 */
[--C-:B------:R-:W-:Y:S01]  /*9380*/  FFMA.FTZ R13, R193, c[0x0][0x2d0], -R133.reuse ;  /* 0x0000b400c10d7a23 */ /* 0x100fe20000010885 */
[----:B------:R-:W-:Y:S01]  /*9390*/  MOV R193, R14 ;  /* 0x0000000e00c17202 */ /* 0x000fe20000000f00 */
[----:B------:R-:W-:Y:S02]  /*93a0*/  FMUL.FTZ R0, R0, c[0x0][0x2d0] ;  /* 0x0000b40000007a20 */ /* 0x000fe40000410000 */
[C---:B--2---:R-:W-:Y:S03]  /*93b0*/  FMUL.FTZ R24, R2.reuse, R156 ;  /* 0x0000009c02187220 */ /* 0x044fe60000410000 */
[----:B------:R-:W-:Y:S01]  /*93c0*/  MUFU.EX2 R185, R13 ;  /* 0x0000000d00b97308 */ /* 0x000fe20000000800 */
[C---:B------:R-:W-:Y:S01]  /*93d0*/  FMUL.FTZ R25, R2.reuse, R157 ;  /* 0x0000009d02197220 */ /* 0x040fe20000410000 */
[----:B------:R-:W-:Y:S01]  /*93e0*/  MOV R156, R50 ;  /* 0x00000032009c7202 */ /* 0x000fe20000000f00 */
[----:B------:R-:W-:Y:S01]  /*93f0*/  FMUL.FTZ R32, R2, R164 ;  /* 0x000000a402207220 */ /* 0x000fe20000410000 */
[----:B---3--:R-:W-:Y:S01]  /*9400*/  @P0 IADD3.X R5, R6, c[0x0][0x1cc], RZ, P5, !PT ;  /* 0x0000730006050a10 */ /* 0x008fe20002ffe4ff */
[----:B------:R-:W-:Y:S01]  /*9410*/  FMUL.FTZ R52, R2, R52 ;  /* 0x0000003402347220 */ /* 0x000fe20000410000 */
[----:B------:R-:W-:Y:S01]  /*9420*/  @P0 IADD3 R10, P5, R10, c[0x0][0x1c8], RZ ;  /* 0x000072000a0a0a10 */ /* 0x000fe20007fbe0ff */
[C---:B------:R-:W-:Y:S01]  /*9430*/  FMUL.FTZ R53, R2.reuse, R53 ;  /* 0x0000003502357220 */ /* 0x040fe20000410000 */
[----:B----4-:R-:W-:Y:S01]  /*9440*/  MOV R157, R51 ;  /* 0x00000033009d7202 */ /* 0x010fe20000000f00 */
[----:B------:R1:W-:Y:S01]  /*9450*/  @P0 LDGSTS.E.BYPASS.LTC128B.128 [R251+0xc100], [R4.64], !P1 ;  /* 0x0c10000004fb0fae */ /* 0x0003e2000c901d48 */
[--C-:B------:R-:W-:Y:S01]  /*9460*/  @P0 IADD3.X R11, RZ, c[0x0][0x1cc], R6.reuse, P5, P6 ;  /* 0x00007300ff0b0a10 */ /* 0x100fe20002fec406 */
[----:B------:R-:W2:Y:S01]  /*9470*/  MUFU.EX2 R0, R0 ;  /* 0x0000000000007308 */ /* 0x000ea20000000800 */
[----:B------:R-:W-:Y:S01]  /*9480*/  @P0 IADD3 R7, P6, R7, 0x180, RZ ;  /* 0x0000018007070810 */ /* 0x000fe20007fde0ff */
[C---:B------:R-:W-:Y:S02]  /*9490*/  FMUL.FTZ R56, R2.reuse, R56 ;  /* 0x0000003802387220 */ /* 0x040fe40000410000 */
[C---:B------:R-:W-:Y:S02]  /*94a0*/  FMUL.FTZ R57, R2.reuse, R57 ;  /* 0x0000003902397220 */ /* 0x040fe40000410000 */
[----:B------:R3:W-:Y:S01]  /*94b0*/  @P0 LDGSTS.E.BYPASS.LTC128B.128 [R251+0xf100], [R8.64], !P4 ;  /* 0x0f10000008fb0fae */ /* 0x0007e2000e101d48 */
[C---:B------:R-:W-:Y:S02]  /*94c0*/  FMUL.FTZ R60, R2.reuse, R60 ;  /* 0x0000003c023c7220 */ /* 0x040fe40000410000 */
[C---:B------:R-:W-:Y:S02]  /*94d0*/  FMUL.FTZ R61, R2.reuse, R61 ;  /* 0x0000003d023d7220 */ /* 0x040fe40000410000 */
[C---:B------:R-:W-:Y:S02]  /*94e0*/  FMUL.FTZ R64, R2.reuse, R64 ;  /* 0x0000004002407220 */ /* 0x040fe40000410000 */
[C---:B------:R-:W-:Y:S01]  /*94f0*/  FMUL.FTZ R65, R2.reuse, R65 ;  /* 0x0000004102417220 */ /* 0x040fe20000410000 */
[----:B------:R4:W-:Y:S01]  /*9500*/  @P0 LDGSTS.E.BYPASS.LTC128B.128 [R251+0x12100], [R10.64], !P3 ;  /* 0x121000000afb0fae */ /* 0x0009e2000d901d48 */
[C---:B------:R-:W-:Y:S02]  /*9510*/  FMUL.FTZ R68, R2.reuse, R68 ;  /* 0x0000004402447220 */ /* 0x040fe40000410000 */
[C---:B------:R-:W-:Y:S02]  /*9520*/  FMUL.FTZ R69, R2.reuse, R69 ;  /* 0x0000004502457220 */ /* 0x040fe40000410000 */
[C---:B------:R-:W-:Y:S02]  /*9530*/  FMUL.FTZ R72, R2.reuse, R72 ;  /* 0x0000004802487220 */ /* 0x040fe40000410000 */
[C---:B------:R-:W-:Y:S02]  /*9540*/  FMUL.FTZ R73, R2.reuse, R73 ;  /* 0x0000004902497220 */ /* 0x040fe40000410000 */
[----:B------:R-:W-:Y:S02]  /*9550*/  FMUL.FTZ R76, R2, R76 ;  /* 0x0000004c024c7220 */ /* 0x000fe40000410000 */
[C---:B--2---:R-:W-:Y:S02]  /*9560*/  FMUL.FTZ R26, R0.reuse, R158 ;  /* 0x0000009e001a7220 */ /* 0x044fe40000410000 */
[C---:B------:R-:W-:Y:S02]  /*9570*/  FMUL.FTZ R27, R0.reuse, R159 ;  /* 0x0000009f001b7220 */ /* 0x040fe40000410000 */
[C---:B------:R-:W-:Y:S02]  /*9580*/  FMUL.FTZ R54, R0.reuse, R54 ;  /* 0x0000003600367220 */ /* 0x040fe40000410000 */
[C---:B------:R-:W-:Y:S01]  /*9590*/  FMUL.FTZ R55, R0.reuse, R55 ;  /* 0x0000003700377220 */ /* 0x040fe20000410000 */
[----:B---3--:R-:W-:Y:S01]  /*95a0*/  @P0 IADD3 R8, P5, R7, c[0x0][0x1c8], RZ ;  /* 0x0000720007080a10 */ /* 0x008fe20007fbe0ff */
[C---:B------:R-:W-:Y:S01]  /*95b0*/  FMUL.FTZ R58, R0.reuse, R58 ;  /* 0x0000003a003a7220 */ /* 0x040fe20000410000 */
[----:B------:R-:W-:Y:S01]  /*95c0*/  @P0 SHF.L.U32 R7, R23, 0x6, RZ ;  /* 0x0000000617070819 */ /* 0x000fe200000006ff */
[C---:B------:R-:W-:Y:S01]  /*95d0*/  FMUL.FTZ R59, R0.reuse, R59 ;  /* 0x0000003b003b7220 */ /* 0x040fe20000410000 */
[----:B------:R-:W-:Y:S01]  /*95e0*/  @P0 IADD3.X R9, RZ, c[0x0][0x1cc], R6, P5, P6 ;  /* 0x00007300ff090a10 */ /* 0x000fe20002fec406 */
[----:B------:R-:W-:Y:S01]  /*95f0*/  FMUL.FTZ R62, R0, R62 ;  /* 0x0000003e003e7220 */ /* 0x000fe20000410000 */
[----:B-1----:R-:W-:Y:S01]  /*9600*/  @P0 IADD3 R4, P6, R4, R7, RZ ;  /* 0x0000000704040210 */ /* 0x002fe20007fde0ff */
[C---:B------:R-:W-:Y:S02]  /*9610*/  FMUL.FTZ R63, R0.reuse, R63 ;  /* 0x0000003f003f7220 */ /* 0x040fe40000410000 */
[----:B------:R1:W-:Y:S01]  /*9620*/  @P0 LDGSTS.E.BYPASS.LTC128B.128 [R251+0x15100], [R8.64], !P2 ;  /* 0x1510000008fb0fae */ /* 0x0003e2000d101d48 */
[----:B------:R-:W-:Y:S01]  /*9630*/  @P0 IADD3.X R5, R5, R12, RZ, P6, !PT ;  /* 0x0000000c05050210 */ /* 0x000fe200037fe4ff */
[C---:B----4-:R-:W-:Y:S01]  /*9640*/  FMUL.FTZ R10, R0.reuse, R142 ;  /* 0x0000008e000a7220 */ /* 0x050fe20000410000 */
[----:B------:R-:W-:Y:S01]  /*9650*/  @P0 IADD3 R6, P5, R7, R4, RZ ;  /* 0x0000000407060210 */ /* 0x000fe20007fbe0ff */
[C---:B------:R-:W-:Y:S02]  /*9660*/  FMUL.FTZ R11, R0.reuse, R143 ;  /* 0x0000008f000b7220 */ /* 0x040fe40000410000 */
[----:B------:R-:W-:Y:S01]  /*9670*/  FMUL.FTZ R66, R0, R66 ;  /* 0x0000004200427220 */ /* 0x000fe20000410000 */
[----:B------:R-:W-:Y:S01]  /*9680*/  @P0 IADD3.X R7, R12, R5, RZ, P5, !PT ;  /* 0x000000050c070210 */ /* 0x000fe20002ffe4ff */
[----:B------:R2:W-:Y:S01]  /*9690*/  @P0 LDGSTS.E.BYPASS.LTC128B.128 [R251+0xd100], [R4.64], !P1 ;  /* 0x0d10000004fb0fae */ /* 0x0005e2000c901d48 */
[C---:B------:R-:W-:Y:S02]  /*96a0*/  FMUL.FTZ R67, R0.reuse, R67 ;  /* 0x0000004300437220 */ /* 0x040fe40000410000 */
[C---:B------:R-:W-:Y:S02]  /*96b0*/  FMUL.FTZ R70, R0.reuse, R70 ;  /* 0x0000004600467220 */ /* 0x040fe40000410000 */
[C---:B------:R-:W-:Y:S02]  /*96c0*/  FMUL.FTZ R71, R0.reuse, R71 ;  /* 0x0000004700477220 */ /* 0x040fe40000410000 */
[C---:B------:R-:W-:Y:S01]  /*96d0*/  FMUL.FTZ R74, R0.reuse, R74 ;  /* 0x0000004a004a7220 */ /* 0x040fe20000410000 */
[----:B------:R2:W-:Y:S01]  /*96e0*/  @P0 LDGSTS.E.BYPASS.LTC128B.128 [R251+0x10100], [R4.64+0x80], !P4 ;  /* 0x1010008004fb0fae */ /* 0x0005e2000e101d48 */
[----:B------:R-:W-:Y:S02]  /*96f0*/  FMUL.FTZ R75, R0, R75 ;  /* 0x0000004b004b7220 */ /* 0x000fe40000410000 */
[----:B------:R-:W-:Y:S02]  /*9700*/  FMUL.FTZ R77, R2, R77 ;  /* 0x0000004d024d7220 */ /* 0x000fe40000410000 */
[C---:B------:R-:W-:Y:S02]  /*9710*/  FMUL.FTZ R78, R0.reuse, R78 ;  /* 0x0000004e004e7220 */ /* 0x040fe40000410000 */
[----:B------:R-:W-:Y:S01]  /*9720*/  FMUL.FTZ R79, R0, R79 ;  /* 0x0000004f004f7220 */ /* 0x000fe20000410000 */
[----:B------:R2:W-:Y:S01]  /*9730*/  @P0 LDGSTS.E.BYPASS.LTC128B.128 [R251+0x13100], [R4.64+0x100], !P3 ;  /* 0x1310010004fb0fae */ /* 0x0005e2000d901d48 */
[----:B------:R-:W-:Y:S02]  /*9740*/  FMUL.FTZ R80, R2, R80 ;  /* 0x0000005002507220 */ /* 0x000fe40000410000 */
[--C-:B-1----:R-:W-:Y:S01]  /*9750*/  FFMA.FTZ R8, R194, c[0x0][0x2d0], -R133.reuse ;  /* 0x0000b400c2087a23 */ /* 0x102fe20000010885 */
[----:B------:R-:W-:Y:S01]  /*9760*/  MOV R194, R22 ;  /* 0x0000001600c27202 */ /* 0x000fe20000000f00 */
[C---:B------:R-:W-:Y:S02]  /*9770*/  FMUL.FTZ R9, R2.reuse, R141 ;  /* 0x0000008d02097220 */ /* 0x040fe40000410000 */
[----:B------:R1:W3:Y:S01]  /*9780*/  MUFU.EX2 R190, R8 ;  /* 0x0000000800be7308 */ /* 0x0002e20000000800 */
[----:B------:R2:W-:Y:S01]  /*9790*/  @P0 LDGSTS.E.BYPASS.LTC128B.128 [R251+0x16100], [R4.64+0x180], !P2 ;  /* 0x1610018004fb0fae */ /* 0x0005e2000d101d48 */
[----:B------:R-:W-:Y:S01]  /*97a0*/  MOV R159, R194 ;  /* 0x000000c2009f7202 */ /* 0x000fe20000000f00 */
[----:B------:R-:W-:Y:S02]  /*97b0*/  FMUL.FTZ R81, R2, R81 ;  /* 0x0000005102517220 */ /* 0x000fe40000410000 */
[C---:B------:R-:W-:Y:S02]  /*97c0*/  FMUL.FTZ R82, R0.reuse, R82 ;  /* 0x0000005200527220 */ /* 0x040fe40000410000 */
[----:B------:R-:W-:Y:S02]  /*97d0*/  FMUL.FTZ R83, R0, R83 ;  /* 0x0000005300537220 */ /* 0x000fe40000410000 */
[----:B------:R4:W-:Y:S01]  /*97e0*/  @P0 LDGSTS.E.BYPASS.LTC128B.128 [R251+0xe100], [R6.64], !P1 ;  /* 0x0e10000006fb0fae */ /* 0x0009e2000c901d48 */
[C---:B------:R-:W-:Y:S02]  /*97f0*/  FMUL.FTZ R84, R2.reuse, R84 ;  /* 0x0000005402547220 */ /* 0x040fe40000410000 */
[----:B------:R-:W-:Y:S02]  /*9800*/  FMUL.FTZ R85, R2, R85 ;  /* 0x0000005502557220 */ /* 0x000fe40000410000 */
[C---:B------:R-:W-:Y:S02]  /*9810*/  FMUL.FTZ R86, R0.reuse, R86 ;  /* 0x0000005600567220 */ /* 0x040fe40000410000 */
[----:B------:R-:W-:Y:S01]  /*9820*/  FMUL.FTZ R87, R0, R87 ;  /* 0x0000005700577220 */ /* 0x000fe20000410000 */
[----:B------:R4:W-:Y:S01]  /*9830*/  @P0 LDGSTS.E.BYPASS.LTC128B.128 [R251+0x11100], [R6.64+0x80], !P4 ;  /* 0x1110008006fb0fae */ /* 0x0009e2000e101d48 */
[C---:B------:R-:W-:Y:S02]  /*9840*/  FMUL.FTZ R88, R2.reuse, R88 ;  /* 0x0000005802587220 */ /* 0x040fe40000410000 */
[----:B------:R-:W-:Y:S02]  /*9850*/  FMUL.FTZ R89, R2, R89 ;  /* 0x0000005902597220 */ /* 0x000fe40000410000 */
[----:B------:R-:W-:Y:S02]  /*9860*/  FMUL.FTZ R90, R0, R90 ;  /* 0x0000005a005a7220 */ /* 0x000fe40000410000 */
[----:B-1----:R-:W-:Y:S01]  /*9870*/  FMUL.FTZ R8, R2, R140 ;  /* 0x0000008c02087220 */ /* 0x002fe20000410000 */
[----:B------:R4:W-:Y:S01]  /*9880*/  @P0 LDGSTS.E.BYPASS.LTC128B.128 [R251+0x14100], [R6.64+0x100], !P3 ;  /* 0x1410010006fb0fae */ /* 0x0009e2000d901d48 */
[----:B---3--:R-:W-:Y:S01]  /*9890*/  MOV R158, R190 ;  /* 0x000000be009e7202 */ /* 0x008fe20000000f00 */
[----:B------:R-:W-:Y:S02]  /*98a0*/  FMUL.FTZ R91, R0, R91 ;  /* 0x0000005b005b7220 */ /* 0x000fe40000410000 */
[--C-:B--2---:R-:W-:Y:S01]  /*98b0*/  FFMA.FTZ R4, R191, c[0x0][0x2d0], -R133.reuse ;  /* 0x0000b400bf047a23 */ /* 0x104fe20000010885 */
[----:B------:R-:W-:Y:S01]  /*98c0*/  MOV R191, R21 ;  /* 0x0000001500bf7202 */ /* 0x000fe20000000f00 */
[----:B------:R-:W-:Y:S01]  /*98d0*/  FMUL.FTZ R5, R2, R137 ;  /* 0x0000008902057220 */ /* 0x000fe20000410000 */
[----:B------:R-:W-:Y:S01]  /*98e0*/  F2FP.BF16.PACK_AB R137, R190, R185 ;  /* 0x000000b9be89723e */ /* 0x000fe200000010ff */
[----:B------:R1:W-:Y:S01]  /*98f0*/  MUFU.EX2 R33, R4 ;  /* 0x0000000400217308 */ /* 0x0003e20000000800 */
[----:B------:R4:W-:Y:S01]  /*9900*/  @P0 LDGSTS.E.BYPASS.LTC128B.128 [R251+0x17100], [R6.64+0x180], !P2 ;  /* 0x1710018006fb0fae */ /* 0x0009e2000d101d48 */
[----:B------:R-:W-:Y:S01]  /*9910*/  MOV R190, R41 ;  /* 0x0000002900be7202 */ /* 0x000fe20000000f00 */
[C---:B------:R-:W-:Y:S01]  /*9920*/  FMUL.FTZ R41, R2.reuse, R173 ;  /* 0x000000ad02297220 */ /* 0x040fe20000410000 */
[----:B------:R-:W-:Y:S01]  /*9930*/  MOV R173, R159 ;  /* 0x0000009f00ad7202 */ /* 0x000fe20000000f00 */
[C---:B------:R-:W-:Y:S02]  /*9940*/  FMUL.FTZ R92, R2.reuse, R92 ;  /* 0x0000005c025c7220 */ /* 0x040fe40000410000 */
[----:B------:R-:W-:Y:S02]  /*9950*/  FMUL.FTZ R93, R2, R93 ;  /* 0x0000005d025d7220 */ /* 0x000fe40000410000 */
[----:B------:R-:W2:Y:S01]  /*9960*/  LDSM.16.MT88.4 R12, [R217+0x100] ;  /* 0x00010000d90c783b */ /* 0x000ea20000004200 */
[C---:B------:R-:W-:Y:S02]  /*9970*/  FMUL.FTZ R94, R0.reuse, R94 ;  /* 0x0000005e005e7220 */ /* 0x040fe40000410000 */
[----:B------:R-:W-:Y:S02]  /*9980*/  FMUL.FTZ R95, R0, R95 ;  /* 0x0000005f005f7220 */ /* 0x000fe40000410000 */
[C---:B------:R-:W-:Y:S02]  /*9990*/  FMUL.FTZ R96, R2.reuse, R96 ;  /* 0x0000006002607220 */ /* 0x040fe40000410000 */
[----:B------:R-:W-:Y:S01]  /*99a0*/  FMUL.FTZ R97, R2, R97 ;  /* 0x0000006102617220 */ /* 0x000fe20000410000 */
[----:B------:R-:W-:Y:S01]  /*99b0*/  LDSM.16.MT88.4 R28, [R220+0x100] ;  /* 0x00010000dc1c783b */ /* 0x000fe20000004200 */
[C---:B------:R-:W-:Y:S02]  /*99c0*/  FMUL.FTZ R98, R0.reuse, R98 ;  /* 0x0000006200627220 */ /* 0x040fe40000410000 */
[----:B------:R-:W-:Y:S02]  /*99d0*/  FMUL.FTZ R99, R0, R99 ;  /* 0x0000006300637220 */ /* 0x000fe40000410000 */
[----:B------:R-:W-:Y:S02]  /*99e0*/  FMUL.FTZ R100, R2, R100 ;  /* 0x0000006402647220 */ /* 0x000fe40000410000 */
[--C-:B-1----:R-:W-:Y:S01]  /*99f0*/  FFMA.FTZ R4, R192, c[0x0][0x2d0], -R133.reuse ;  /* 0x0000b400c0047a23 */ /* 0x102fe20000010885 */
[----:B------:R-:W-:Y:S01]  /*9a00*/  MOV R192, R20 ;  /* 0x0000001400c07202 */ /* 0x000fe20000000f00 */
[----:B------:R-:W-:Y:S01]  /*9a10*/  LDSM.16.MT88.4 R36, [R219+0x100] ;  /* 0x00010000db24783b */ /* 0x000fe20000004200 */
[----:B------:R-:W-:Y:S01]  /*9a20*/  FMUL.FTZ R101, R2, R101 ;  /* 0x0000006502657220 */ /* 0x000fe20000410000 */
[----:B------:R-:W1:Y:S01]  /*9a30*/  MUFU.EX2 R188, R4 ;  /* 0x0000000400bc7308 */ /* 0x000e620000000800 */
[C---:B----4-:R-:W-:Y:S01]  /*9a40*/  FMUL.FTZ R6, R0.reuse, R138 ;  /* 0x0000008a00067220 */ /* 0x050fe20000410000 */
[----:B------:R-:W-:Y:S01]  /*9a50*/  F2FP.BF16.PACK_AB R138, R43, R50 ;  /* 0x000000322b8a723e */ /* 0x000fe200000010ff */
[C---:B------:R-:W-:Y:S02]  /*9a60*/  FMUL.FTZ R7, R0.reuse, R139 ;  /* 0x0000008b00077220 */ /* 0x040fe40000410000 */
[C---:B------:R-:W-:Y:S01]  /*9a70*/  FMUL.FTZ R50, R0.reuse, R182 ;  /* 0x000000b600327220 */ /* 0x040fe20000410000 */
[----:B------:R-:W3:Y:S01]  /*9a80*/  LDSM.16.MT88.4 R20, [R218+0x100] ;  /* 0x00010000da14783b */ /* 0x000ee20000004200 */
[C---:B------:R-:W-:Y:S02]  /*9a90*/  FMUL.FTZ R102, R0.reuse, R102 ;  /* 0x0000006600667220 */ /* 0x040fe40000410000 */
[----:B------:R-:W-:Y:S02]  /*9aa0*/  FMUL.FTZ R103, R0, R103 ;  /* 0x0000006700677220 */ /* 0x000fe40000410000 */
[C---:B------:R-:W-:Y:S02]  /*9ab0*/  FMUL.FTZ R104, R2.reuse, R104 ;  /* 0x0000006802687220 */ /* 0x040fe40000410000 */
[----:B------:R-:W-:Y:S01]  /*9ac0*/  FMUL.FTZ R105, R2, R105 ;  /* 0x0000006902697220 */ /* 0x000fe20000410000 */
[----:B------:R-:W4:Y:S01]  /*9ad0*/  LDSM.16.MT88.4 R44, [R217+0x3100] ;  /* 0x00310000d92c783b */ /* 0x000f220000004200 */
[C---:B------:R-:W-:Y:S02]  /*9ae0*/  FMUL.FTZ R106, R0.reuse, R106 ;  /* 0x0000006a006a7220 */ /* 0x040fe40000410000 */
[----:B------:R-:W-:Y:S02]  /*9af0*/  FMUL.FTZ R107, R0, R107 ;  /* 0x0000006b006b7220 */ /* 0x000fe40000410000 */
[C---:B------:R-:W-:Y:S02]  /*9b00*/  FMUL.FTZ R108, R2.reuse, R108 ;  /* 0x0000006c026c7220 */ /* 0x040fe40000410000 */
[----:B------:R-:W-:Y:S01]  /*9b10*/  FMUL.FTZ R109, R2, R109 ;  /* 0x0000006d026d7220 */ /* 0x000fe20000410000 */
[----:B------:R-:W4:Y:S01]  /*9b20*/  LDSM.16.MT88.4 R140, [R218+0x3100] ;  /* 0x00310000da8c783b */ /* 0x000f220000004200 */
[----:B------:R-:W-:Y:S01]  /*9b30*/  FMUL.FTZ R110, R0, R110 ;  /* 0x0000006e006e7220 */ /* 0x000fe20000410000 */
[----:B-1----:R-:W-:Y:S01]  /*9b40*/  F2FP.BF16.PACK_AB R139, R188, R33 ;  /* 0x00000021bc8b723e */ /* 0x002fe200000010ff */
[----:B------:R-:W-:Y:S01]  /*9b50*/  FMUL.FTZ R4, R2, R136 ;  /* 0x0000008802047220 */ /* 0x000fe20000410000 */
[----:B------:R-:W-:Y:S01]  /*9b60*/  F2FP.BF16.PACK_AB R136, R51, R194 ;  /* 0x000000c23388723e */ /* 0x000fe200000010ff */
[----:B------:R-:W-:Y:S01]  /*9b70*/  FMUL.FTZ R51, R0, R183 ;  /* 0x000000b700337220 */ /* 0x000fe20000410000 */
[----:B------:R-:W-:Y:S01]  /*9b80*/  MOV R194, R49 ;  /* 0x0000003100c27202 */ /* 0x000fe20000000f00 */
[----:B------:R-:W-:Y:S01]  /*9b90*/  FMUL.FTZ R49, R2, R181 ;  /* 0x000000b502317220 */ /* 0x000fe20000410000 */
[----:B------:R-:W0:Y:S01]  /*9ba0*/  LDGDEPBAR ;  /* 0x00000000000079af */ /* 0x000e220000000000 */
[----:B------:R-:W-:Y:S02]  /*9bb0*/  FMUL.FTZ R111, R0, R111 ;  /* 0x0000006f006f7220 */ /* 0x000fe40000410000 */
[C---:B--2---:R-:W-:Y:S05]  /*9bc0*/  HMMA.16816.F32.BF16 R4, R136.reuse, R12, R4 ;  /* 0x0000000c8804723c */ /* 0x044fea0000041804 */
[C---:B------:R-:W-:Y:S02]  /*9bd0*/  FMUL.FTZ R112, R2.reuse, R112 ;  /* 0x0000007002707220 */ /* 0x040fe40000410000 */
[C---:B------:R-:W-:Y:S01]  /*9be0*/  FMUL.FTZ R12, R2.reuse, R144 ;  /* 0x00000090020c7220 */ /* 0x040fe20000410000 */
[C---:B------:R-:W-:Y:S04]  /*9bf0*/  HMMA.16816.F32.BF16 R8, R136.reuse, R14, R8 ;  /* 0x0000000e8808723c */ /* 0x040fe80000041808 */
[----:B------:R-:W-:Y:S01]  /*9c00*/  FMUL.FTZ R13, R2, R145 ;  /* 0x00000091020d7220 */ /* 0x000fe20000410000 */
[----:B------:R-:W-:Y:S01]  /*9c10*/  MOV R144, R19 ;  /* 0x0000001300907202 */ /* 0x000fe20000000f00 */
[C---:B------:R-:W-:Y:S01]  /*9c20*/  FMUL.FTZ R19, R0.reuse, R151 ;  /* 0x0000009700137220 */ /* 0x040fe20000410000 */
[----:B------:R-:W-:Y:S01]  /*9c30*/  MOV R145, R18 ;  /* 0x0000001200917202 */ /* 0x000fe20000000f00 */
[C---:B------:R-:W-:Y:S01]  /*9c40*/  FMUL.FTZ R14, R0.reuse, R146 ;  /* 0x00000092000e7220 */ /* 0x040fe20000410000 */
[----:B------:R-:W-:Y:S03]  /*9c50*/  MOV R146, R17 ;  /* 0x0000001100927202 */ /* 0x000fe60000000f00 */
[----:B------:R-:W-:Y:S01]  /*9c60*/  FMUL.FTZ R15, R0, R147 ;  /* 0x00000093000f7220 */ /* 0x000fe20000410000 */
[----:B------:R-:W-:Y:S01]  /*9c70*/  MOV R147, R16 ;  /* 0x0000001000937202 */ /* 0x000fe20000000f00 */
[C---:B------:R-:W-:Y:S02]  /*9c80*/  FMUL.FTZ R16, R2.reuse, R148 ;  /* 0x0000009402107220 */ /* 0x040fe40000410000 */
[----:B------:R-:W-:Y:S01]  /*9c90*/  FMUL.FTZ R17, R2, R149 ;  /* 0x0000009502117220 */ /* 0x000fe20000410000 */
[----:B------:R-:W-:Y:S01]  /*9ca0*/  MOV R164, R147 ;  /* 0x0000009300a47202 */ /* 0x000fe20000000f00 */
[----:B------:R-:W-:Y:S01]  /*9cb0*/  FMUL.FTZ R18, R0, R150 ;  /* 0x0000009600127220 */ /* 0x000fe20000410000 */
[C---:B---3--:R-:W-:Y:S01]  /*9cc0*/  HMMA.16816.F32.BF16 R12, R136.reuse, R20, R12 ;  /* 0x00000014880c723c */ /* 0x048fe2000004180c */
[----:B------:R-:W-:Y:S02]  /*9cd0*/  LDSM.16.MT88.4 R148, [R219+0x3100] ;  /* 0x00310000db94783b */ /* 0x000fe40000004200 */
[----:B------:R-:W-:Y:S01]  /*9ce0*/  MOV R181, R164 ;  /* 0x000000a400b57202 */ /* 0x000fe20000000f00 */
[----:B------:R-:W-:Y:S02]  /*9cf0*/  FMUL.FTZ R113, R2, R113 ;  /* 0x0000007102717220 */ /* 0x000fe40000410000 */
[----:B------:R-:W-:Y:S02]  /*9d00*/  FMUL.FTZ R114, R0, R114 ;  /* 0x0000007200727220 */ /* 0x000fe40000410000 */
[C---:B------:R-:W-:Y:S04]  /*9d10*/  HMMA.16816.F32.BF16 R16, R136.reuse, R22, R16 ;  /* 0x000000168810723c */ /* 0x040fe80000041810 */
[C---:B------:R-:W-:Y:S01]  /*9d20*/  FMUL.FTZ R20, R2.reuse, R152 ;  /* 0x0000009802147220 */ /* 0x040fe20000410000 */
[----:B------:R-:W-:Y:S01]  /*9d30*/  MOV R152, R40 ;  /* 0x0000002800987202 */ /* 0x000fe20000000f00 */
[----:B------:R-:W-:Y:S01]  /*9d40*/  FMUL.FTZ R21, R2, R153 ;  /* 0x0000009902157220 */ /* 0x000fe20000410000 */
[----:B------:R-:W-:Y:S01]  /*9d50*/  MOV R153, R33 ;  /* 0x0000002100997202 */ /* 0x000fe20000000f00 */
[C---:B------:R-:W-:Y:S01]  /*9d60*/  FMUL.FTZ R22, R0.reuse, R154 ;  /* 0x0000009a00167220 */ /* 0x040fe20000410000 */
[----:B------:R-:W-:Y:S03]  /*9d70*/  MOV R154, R43 ;  /* 0x0000002b009a7202 */ /* 0x000fe60000000f00 */
[----:B------:R-:W-:Y:S01]  /*9d80*/  FMUL.FTZ R23, R0, R155 ;  /* 0x0000009b00177220 */ /* 0x000fe20000410000 */
[----:B------:R-:W-:Y:S01]  /*9d90*/  MOV R155, R48 ;  /* 0x00000030009b7202 */ /* 0x000fe20000000f00 */
[----:B------:R-:W-:Y:S01]  /*9da0*/  FMUL.FTZ R33, R2, R165 ;  /* 0x000000a502217220 */ /* 0x000fe20000410000 */
[----:B------:R-:W-:Y:S01]  /*9db0*/  MOV R165, R34 ;  /* 0x0000002200a57202 */ /* 0x000fe20000000f00 */
[C---:B------:R-:W-:Y:S01]  /*9dc0*/  FMUL.FTZ R34, R0.reuse, R166 ;  /* 0x000000a600227220 */ /* 0x040fe20000410000 */
[----:B------:R-:W-:Y:S01]  /*9dd0*/  MOV R166, R35 ;  /* 0x0000002300a67202 */ /* 0x000fe20000000f00 */
[----:B------:R-:W-:Y:S01]  /*9de0*/  FMUL.FTZ R35, R0, R167 ;  /* 0x000000a700237220 */ /* 0x000fe20000410000 */
[C---:B------:R-:W-:Y:S03]  /*9df0*/  HMMA.16816.F32.BF16 R20, R136.reuse, R28, R20 ;  /* 0x0000001c8814723c */ /* 0x040fe60000041814 */
[----:B------:R-:W-:Y:S01]  /*9e00*/  MOV R183, R166 ;  /* 0x000000a600b77202 */ /* 0x000fe20000000f00 */
[----:B------:R-:W-:Y:S01]  /*9e10*/  FMUL.FTZ R40, R2, R172 ;  /* 0x000000ac02287220 */ /* 0x000fe20000410000 */
[----:B------:R-:W-:Y:S01]  /*9e20*/  MOV R172, R157 ;  /* 0x0000009d00ac7202 */ /* 0x000fe20000000f00 */
[----:B------:R-:W-:Y:S01]  /*9e30*/  FMUL.FTZ R43, R0, R175 ;  /* 0x000000af002b7220 */ /* 0x000fe20000410000 */
[----:B------:R-:W-:Y:S01]  /*9e40*/  MOV R167, R156 ;  /* 0x0000009c00a77202 */ /* 0x000fe20000000f00 */
        /* <DEDUP_REMOVED lines=13> */
[----:B------:R-:W-:Y:S01]  /*9f20*/  FMUL.FTZ R115, R0, R115 ;  /* 0x0000007300737220 */ /* 0x000fe20000410000 */
[C---:B------:R-:W-:Y:S01]  /*9f30*/  HMMA.16816.F32.BF16 R28, R136.reuse, R36, R28 ;  /* 0x00000024881c723c */ /* 0x040fe2000004181c */
[----:B------:R-:W1:Y:S02]  /*9f40*/  LDSM.16.MT88.4 R144, [R220+0x3100] ;  /* 0x00310000dc90783b */ /* 0x000e640000004200 */
[----:B------:R-:W-:Y:S01]  /*9f50*/  MOV R175, R160 ;  /* 0x000000a000af7202 */ /* 0x000fe20000000f00 */
[C---:B------:R-:W-:Y:S01]  /*9f60*/  FMUL.FTZ R116, R2.reuse, R116 ;  /* 0x0000007402747220 */ /* 0x040fe20000410000 */
[----:B------:R-:W-:Y:S01]  /*9f70*/  MOV R160, R154 ;  /* 0x0000009a00a07202 */ /* 0x000fe20000000f00 */
[C---:B------:R-:W-:Y:S01]  /*9f80*/  FMUL.FTZ R117, R2.reuse, R117 ;  /* 0x0000007502757220 */ /* 0x040fe20000410000 */
[----:B------:R-:W-:Y:S01]  /*9f90*/  MOV R174, R158 ;  /* 0x0000009e00ae7202 */ /* 0x000fe20000000f00 */
[C---:B------:R-:W-:Y:S01]  /*9fa0*/  HMMA.16816.F32.BF16 R32, R136.reuse, R38, R32 ;  /* 0x000000268820723c */ /* 0x040fe20000041820 */
[----:B------:R-:W-:Y:S03]  /*9fb0*/  LDSM.16.MT88.4 R156, [R218+0x3900] ;  /* 0x00390000da9c783b */ /* 0x000fe60000004200 */
[C---:B------:R-:W-:Y:S01]  /*9fc0*/  FMUL.FTZ R36, R2.reuse, R168 ;  /* 0x000000a802247220 */ /* 0x040fe20000410000 */
[----:B------:R-:W-:Y:S01]  /*9fd0*/  MOV R180, R211 ;  /* 0x000000d300b47202 */ /* 0x000fe20000000f00 */
[----:B------:R-:W-:Y:S01]  /*9fe0*/  FMUL.FTZ R37, R2, R169 ;  /* 0x000000a902257220 */ /* 0x000fe20000410000 */
[----:B------:R-:W-:Y:S01]  /*9ff0*/  MOV R182, R162 ;  /* 0x000000a200b67202 */ /* 0x000fe20000000f00 */
[C---:B------:R-:W-:Y:S04]  /*a000*/  FMUL.FTZ R38, R0.reuse, R170 ;  /* 0x000000aa00267220 */ /* 0x040fe80000410000 */
[C---:B------:R-:W-:Y:S02]  /*a010*/  FMUL.FTZ R39, R0.reuse, R171 ;  /* 0x000000ab00277220 */ /* 0x040fe40000410000 */
[C---:B------:R-:W-:Y:S02]  /*a020*/  FMUL.FTZ R118, R0.reuse, R118 ;  /* 0x0000007600767220 */ /* 0x040fe40000410000 */
[----:B------:R-:W-:Y:S02]  /*a030*/  FMUL.FTZ R119, R0, R119 ;  /* 0x0000007700777220 */ /* 0x000fe40000410000 */
[C---:B------:R-:W-:Y:S01]  /*a040*/  FMUL.FTZ R120, R2.reuse, R120 ;  /* 0x0000007802787220 */ /* 0x040fe20000410000 */
[C---:B----4-:R-:W-:Y:S03]  /*a050*/  HMMA.16816.F32.BF16 R36, R136.reuse, R44, R36 ;  /* 0x0000002c8824723c */ /* 0x050fe60000041824 */
[----:B------:R-:W-:Y:S02]  /*a060*/  FMUL.FTZ R121, R2, R121 ;  /* 0x0000007902797220 */ /* 0x000fe40000410000 */
[----:B------:R-:W-:Y:S02]  /*a070*/  FMUL.FTZ R122, R0, R122 ;  /* 0x0000007a007a7220 */ /* 0x000fe40000410000 */
[C---:B------:R-:W-:Y:S01]  /*a080*/  FMUL.FTZ R44, R2.reuse, R176 ;  /* 0x000000b0022c7220 */ /* 0x040fe20000410000 */
[C---:B------:R-:W-:Y:S04]  /*a090*/  HMMA.16816.F32.BF16 R40, R136.reuse, R46, R40 ;  /* 0x0000002e8828723c */ /* 0x040fe80000041828 */
[--C-:B------:R-:W-:Y:S01]  /*a0a0*/  FFMA.FTZ R134, R187, c[0x0][0x2d0], -R186.reuse ;  /* 0x0000b400bb867a23 */ /* 0x100fe200000108ba */
[----:B------:R-:W-:Y:S01]  /*a0b0*/  MOV R187, R212 ;  /* 0x000000d400bb7202 */ /* 0x000fe20000000f00 */
[----:B------:R-:W-:Y:S01]  /*a0c0*/  FMUL.FTZ R45, R2, R177 ;  /* 0x000000b1022d7220 */ /* 0x000fe20000410000 */
[----:B------:R-:W-:Y:S01]  /*a0d0*/  MOV R176, R152 ;  /* 0x0000009800b07202 */ /* 0x000fe20000000f00 */
[C---:B------:R-:W-:Y:S01]  /*a0e0*/  FMUL.FTZ R46, R0.reuse, R178 ;  /* 0x000000b2002e7220 */ /* 0x040fe20000410000 */
[----:B------:R-:W-:Y:S01]  /*a0f0*/  MOV R177, R191 ;  /* 0x000000bf00b17202 */ /* 0x000fe20000000f00 */
[----:B------:R2:W-:Y:S02]  /*a100*/  MUFU.EX2 R178, R134 ;  /* 0x0000008600b27308 */ /* 0x0005e40000000800 */
[C---:B------:R-:W-:Y:S01]  /*a110*/  FMUL.FTZ R47, R0.reuse, R179 ;  /* 0x000000b3002f7220 */ /* 0x040fe20000410000 */
[----:B------:R-:W-:Y:S01]  /*a120*/  MOV R179, R161 ;  /* 0x000000a100b37202 */ /* 0x000fe20000000f00 */
[----:B------:R-:W-:Y:S01]  /*a130*/  FMUL.FTZ R123, R0, R123 ;  /* 0x0000007b007b7220 */ /* 0x000fe20000410000 */
[----:B------:R-:W-:Y:S01]  /*a140*/  MOV R161, R153 ;  /* 0x0000009900a17202 */ /* 0x000fe20000000f00 */
[C---:B------:R-:W-:Y:S01]  /*a150*/  FMUL.FTZ R124, R2.reuse, R124 ;  /* 0x0000007c027c7220 */ /* 0x040fe20000410000 */
[----:B------:R-:W-:Y:S01]  /*a160*/  MOV R191, R210 ;  /* 0x000000d200bf7202 */ /* 0x000fe20000000f00 */
[----:B------:R-:W-:Y:S01]  /*a170*/  FMUL.FTZ R125, R2, R125 ;  /* 0x0000007d027d7220 */ /* 0x000fe20000410000 */
[C---:B------:R-:W-:Y:S03]  /*a180*/  HMMA.16816.F32.BF16 R44, R136.reuse, R140, R44 ;  /* 0x0000008c882c723c */ /* 0x040fe6000004182c */
[C---:B------:R-:W-:Y:S02]  /*a190*/  FMUL.FTZ R126, R0.reuse, R126 ;  /* 0x0000007e007e7220 */ /* 0x040fe40000410000 */
[----:B------:R-:W-:Y:S02]  /*a1a0*/  FMUL.FTZ R127, R0, R127 ;  /* 0x0000007f007f7220 */ /* 0x000fe40000410000 */
[C---:B------:R-:W-:Y:S01]  /*a1b0*/  FMUL.FTZ R128, R2.reuse, R128 ;  /* 0x0000008002807220 */ /* 0x040fe20000410000 */
[C---:B------:R-:W-:Y:S01]  /*a1c0*/  HMMA.16816.F32.BF16 R48, R136.reuse, R142, R48 ;  /* 0x0000008e8830723c */ /* 0x040fe20000041830 */
[----:B------:R-:W3:Y:S03]  /*a1d0*/  LDSM.16.MT88.4 R140, [R217+0x6100] ;  /* 0x00610000d98c783b */ /* 0x000ee60000004200 */
[----:B------:R-:W-:Y:S02]  /*a1e0*/  FMUL.FTZ R129, R2, R129 ;  /* 0x0000008102817220 */ /* 0x000fe40000410000 */
[C---:B------:R-:W-:Y:S02]  /*a1f0*/  FMUL.FTZ R130, R0.reuse, R130 ;  /* 0x0000008200827220 */ /* 0x040fe40000410000 */
[C---:B-1----:R-:W-:Y:S04]  /*a200*/  HMMA.16816.F32.BF16 R52, R136.reuse, R144, R52 ;  /* 0x000000908834723c */ /* 0x042fe80000041834 */
[--C-:B--2---:R-:W-:Y:S01]  /*a210*/  FFMA.FTZ R134, R195, c[0x0][0x2d0], -R186.reuse ;  /* 0x0000b400c3867a23 */ /* 0x104fe200000108ba */
[----:B------:R-:W-:Y:S01]  /*a220*/  MOV R195, R163 ;  /* 0x000000a300c37202 */ /* 0x000fe20000000f00 */
[----:B------:R-:W-:Y:S02]  /*a230*/  FMUL.FTZ R131, R0, R131 ;  /* 0x0000008300837220 */ /* 0x000fe40000410000 */
[C---:B------:R-:W-:Y:S01]  /*a240*/  HMMA.16816.F32.BF16 R56, R136.reuse, R146, R56 ;  /* 0x000000928838723c */ /* 0x040fe20000041838 */
[----:B------:R1:W2:Y:S01]  /*a250*/  MUFU.EX2 R168, R134 ;  /* 0x0000008600a87308 */ /* 0x0002a20000000800 */
[----:B------:R-:W4:Y:S06]  /*a260*/  LDSM.16.MT88.4 R144, [R218+0x6100] ;  /* 0x00610000da90783b */ /* 0x000f2c0000004200 */
[C---:B------:R-:W-:Y:S08]  /*a270*/  HMMA.16816.F32.BF16 R60, R136.reuse, R148, R60 ;  /* 0x00000094883c723c */ /* 0x040ff0000004183c */
[C---:B------:R-:W-:Y:S01]  /*a280*/  HMMA.16816.F32.BF16 R64, R136.reuse, R150, R64 ;  /* 0x000000968840723c */ /* 0x040fe20000041840 */
[----:B------:R-:W2:Y:S07]  /*a290*/  LDSM.16.MT88.4 R148, [R220+0x6100] ;  /* 0x00610000dc94783b */ /* 0x000eae0000004200 */
[C---:B---3--:R-:W-:Y:S04]  /*a2a0*/  HMMA.16816.F32.BF16 R68, R136.reuse, R140, R68 ;  /* 0x0000008c8844723c */ /* 0x048fe80000041844 */
[--C-:B-1----:R-:W-:Y:S01]  /*a2b0*/  FFMA.FTZ R134, R196, c[0x0][0x2d0], -R133.reuse ;  /* 0x0000b400c4867a23 */ /* 0x102fe20000010885 */
[----:B------:R-:W-:Y:S02]  /*a2c0*/  MOV R196, R166 ;  /* 0x000000a600c47202 */ /* 0x000fe40000000f00 */
[----:B------:R-:W-:Y:S01]  /*a2d0*/  MOV R166, R155 ;  /* 0x0000009b00a67202 */ /* 0x000fe20000000f00 */
[----:B------:R1:W-:Y:S01]  /*a2e0*/  MUFU.EX2 R212, R134 ;  /* 0x0000008600d47308 */ /* 0x0003e20000000800 */
[C---:B------:R-:W-:Y:S01]  /*a2f0*/  HMMA.16816.F32.BF16 R72, R136.reuse, R142, R72 ;  /* 0x0000008e8848723c */ /* 0x040fe20000041848 */
[----:B------:R-:W3:Y:S07]  /*a300*/  LDSM.16.MT88.4 R140, [R219+0x6100] ;  /* 0x00610000db8c783b */ /* 0x000eee0000004200 */
[C---:B----4-:R-:W-:Y:S01]  /*a310*/  HMMA.16816.F32.BF16 R76, R136.reuse, R144, R76 ;  /* 0x00000090884c723c */ /* 0x050fe2000004184c */
[----:B------:R-:W-:Y:S07]  /*a320*/  LDSM.16.MT88.4 R152, [R220+0x900] ;  /* 0x00090000dc98783b */ /* 0x000fee0000004200 */
[C---:B------:R-:W-:Y:S01]  /*a330*/  HMMA.16816.F32.BF16 R80, R136.reuse, R146, R80 ;  /* 0x000000928850723c */ /* 0x040fe20000041850 */
[----:B------:R-:W4:Y:S03]  /*a340*/  LDSM.16.MT88.4 R144, [R217+0x9100] ;  /* 0x00910000d990783b */ /* 0x000f260000004200 */
[--C-:B-1----:R-:W-:Y:S01]  /*a350*/  FFMA.FTZ R134, R197, c[0x0][0x2d0], -R133.reuse ;  /* 0x0000b400c5867a23 */ /* 0x102fe20000010885 */
[----:B------:R-:W-:Y:S03]  /*a360*/  MOV R197, R209 ;  /* 0x000000d100c57202 */ /* 0x000fe60000000f00 */
[C---:B--2---:R-:W-:Y:S01]  /*a370*/  HMMA.16816.F32.BF16 R84, R136.reuse, R148, R84 ;  /* 0x000000948854723c */ /* 0x044fe20000041854 */
[----:B------:R1:W2:Y:S07]  /*a380*/  MUFU.EX2 R211, R134 ;  /* 0x0000008600d37308 */ /* 0x0002ae0000000800 */
[C---:B------:R-:W-:Y:S01]  /*a390*/  HMMA.16816.F32.BF16 R88, R136.reuse, R150, R88 ;  /* 0x000000968858723c */ /* 0x040fe20000041858 */
[----:B------:R-:W2:Y:S07]  /*a3a0*/  LDSM.16.MT88.4 R148, [R218+0x9100] ;  /* 0x00910000da94783b */ /* 0x000eae0000004200 */
[C---:B---3--:R-:W-:Y:S08]  /*a3b0*/  HMMA.16816.F32.BF16 R92, R136.reuse, R140, R92 ;  /* 0x0000008c885c723c */ /* 0x048ff0000004185c */
[C---:B------:R-:W-:Y:S01]  /*a3c0*/  HMMA.16816.F32.BF16 R96, R136.reuse, R142, R96 ;  /* 0x0000008e8860723c */ /* 0x040fe20000041860 */
[----:B------:R-:W3:Y:S03]  /*a3d0*/  LDSM.16.MT88.4 R140, [R220+0x9100] ;  /* 0x00910000dc8c783b */ /* 0x000ee60000004200 */
[--C-:B-1----:R-:W-:Y:S04]  /*a3e0*/  FFMA.FTZ R134, R198, c[0x0][0x2d0], -R186.reuse ;  /* 0x0000b400c6867a23 */ /* 0x102fe800000108ba */
[----:B------:R1:W-:Y:S01]  /*a3f0*/  MUFU.EX2 R169, R134 ;  /* 0x0000008600a97308 */ /* 0x0003e20000000800 */
[C---:B----4-:R-:W-:Y:S08]  /*a400*/  HMMA.16816.F32.BF16 R100, R136.reuse, R144, R100 ;  /* 0x000000908864723c */ /* 0x050ff00000041864 */
[C---:B------:R-:W-:Y:S01]  /*a410*/  HMMA.16816.F32.BF16 R104, R136.reuse, R146, R104 ;  /* 0x000000928868723c */ /* 0x040fe20000041868 */
[----:B------:R-:W4:Y:S07]  /*a420*/  LDSM.16.MT88.4 R144, [R219+0x9100] ;  /* 0x00910000db90783b */ /* 0x000f2e0000004200 */
[C---:B--2---:R-:W-:Y:S04]  /*a430*/  HMMA.16816.F32.BF16 R108, R136.reuse, R148, R108 ;  /* 0x00000094886c723c */ /* 0x044fe8000004186c */
[--C-:B-1----:R-:W-:Y:S04]  /*a440*/  FFMA.FTZ R134, R199, c[0x0][0x2d0], -R186.reuse ;  /* 0x0000b400c7867a23 */ /* 0x102fe800000108ba */
[C---:B------:R-:W-:Y:S01]  /*a450*/  HMMA.16816.F32.BF16 R112, R136.reuse, R150, R112 ;  /* 0x000000968870723c */ /* 0x040fe20000041870 */
[----:B------:R-:W1:Y:S01]  /*a460*/  LDSM.16.MT88.4 R148, [R217+0x900] ;  /* 0x00090000d994783b */ /* 0x000e620000004200 */
[----:B------:R2:W1:Y:S06]  /*a470*/  MUFU.EX2 R170, R134 ;  /* 0x0000008600aa7308 */ /* 0x00046c0000000800 */
[C---:B---3--:R-:W-:Y:S08]  /*a480*/  HMMA.16816.F32.BF16 R116, R136.reuse, R140, R116 ;  /* 0x0000008c8874723c */ /* 0x048ff00000041874 */
[C---:B------:R-:W-:Y:S01]  /*a490*/  HMMA.16816.F32.BF16 R120, R136.reuse, R142, R120 ;  /* 0x0000008e8878723c */ /* 0x040fe20000041878 */
[----:B------:R-:W3:Y:S07]  /*a4a0*/  LDSM.16.MT88.4 R140, [R218+0x900] ;  /* 0x00090000da8c783b */ /* 0x000eee0000004200 */
[C---:B----4-:R-:W-:Y:S04]  /*a4b0*/  HMMA.16816.F32.BF16 R124, R136.reuse, R144, R124 ;  /* 0x00000090887c723c */ /* 0x050fe8000004187c */
[--C-:B--2---:R-:W-:Y:S04]  /*a4c0*/  FFMA.FTZ R134, R204, c[0x0][0x2d0], -R133.reuse ;  /* 0x0000b400cc867a23 */ /* 0x104fe80000010885 */
[----:B------:R2:W-:Y:S01]  /*a4d0*/  MUFU.EX2 R210, R134 ;  /* 0x0000008600d27308 */ /* 0x0005e20000000800 */
[----:B------:R-:W-:Y:S01]  /*a4e0*/  HMMA.16816.F32.BF16 R128, R136, R146, R128 ;  /* 0x000000928880723c */ /* 0x000fe20000041880 */
[----:B------:R-:W4:Y:S06]  /*a4f0*/  LDSM.16.MT88.4 R144, [R219+0x900] ;  /* 0x00090000db90783b */ /* 0x000f2c0000004200 */
[----:B------:R-:W-:Y:S02]  /*a500*/  F2FP.BF16.PACK_AB R136, R168, R178 ;  /* 0x000000b2a888723e */ /* 0x000fe400000010ff */
[----:B------:R-:W-:Y:S03]  /*a510*/  F2FP.BF16.PACK_AB R137, R211, R212 ;  /* 0x000000d4d389723e */ /* 0x000fe600000010ff */
[----:B-1----:R-:W-:Y:S01]  /*a520*/  F2FP.BF16.PACK_AB R138, R170, R169 ;  /* 0x000000a9aa8a723e */ /* 0x002fe200000010ff */
[--C-:B--2---:R-:W-:Y:S04]  /*a530*/  FFMA.FTZ R134, R205, c[0x0][0x2d0], -R133.reuse ;  /* 0x0000b400cd867a23 */ /* 0x104fe80000010885 */
[----:B------:R-:W1:Y:S02]  /*a540*/  MUFU.EX2 R209, R134 ;  /* 0x0000008600d17308 */ /* 0x000e640000000800 */
[----:B-1----:R-:W-:Y:S01]  /*a550*/  F2FP.BF16.PACK_AB R139, R209, R210 ;  /* 0x000000d2d18b723e */ /* 0x002fe200000010ff */
[--C-:B------:R-:W-:Y:S07]  /*a560*/  FFMA.FTZ R134, R206, c[0x0][0x2d0], -R186.reuse ;  /* 0x0000b400ce867a23 */ /* 0x100fee00000108ba */
[----:B------:R1:W-:Y:S01]  /*a570*/  MUFU.EX2 R171, R134 ;  /* 0x0000008600ab7308 */ /* 0x0003e20000000800 */
[C---:B------:R-:W-:Y:S08]  /*a580*/  HMMA.16816.F32.BF16 R4, R136.reuse, R148, R4 ;  /* 0x000000948804723c */ /* 0x040ff00000041804 */
[C---:B------:R-:W-:Y:S01]  /*a590*/  HMMA.16816.F32.BF16 R8, R136.reuse, R150, R8 ;  /* 0x000000968808723c */ /* 0x040fe20000041808 */
[----:B------:R-:W2:Y:S07]  /*a5a0*/  LDSM.16.MT88.4 R148, [R217+0x3900] ;  /* 0x00390000d994783b */ /* 0x000eae0000004200 */
[C---:B---3--:R-:W-:Y:S04]  /*a5b0*/  HMMA.16816.F32.BF16 R12, R136.reuse, R140, R12 ;  /* 0x0000008c880c723c */ /* 0x048fe8000004180c */
[--C-:B-1----:R-:W-:Y:S04]  /*a5c0*/  FFMA.FTZ R134, R207, c[0x0][0x2d0], -R186.reuse ;  /* 0x0000b400cf867a23 */ /* 0x102fe800000108ba */
[C---:B------:R-:W-:Y:S01]  /*a5d0*/  HMMA.16816.F32.BF16 R16, R136.reuse, R142, R16 ;  /* 0x0000008e8810723c */ /* 0x040fe20000041810 */
[----:B------:R-:W1:Y:S01]  /*a5e0*/  LDSM.16.MT88.4 R140, [R220+0x3900] ;  /* 0x00390000dc8c783b */ /* 0x000e620000004200 */
[----:B------:R3:W-:Y:S06]  /*a5f0*/  MUFU.EX2 R162, R134 ;  /* 0x0000008600a27308 */ /* 0x0007ec0000000800 */
[C---:B------:R-:W-:Y:S08]  /*a600*/  HMMA.16816.F32.BF16 R20, R136.reuse, R152, R20 ;  /* 0x000000988814723c */ /* 0x040ff00000041814 */
[C---:B------:R-:W-:Y:S01]  /*a610*/  HMMA.16816.F32.BF16 R24, R136.reuse, R154, R24 ;  /* 0x0000009a8818723c */ /* 0x040fe20000041818 */
[----:B------:R-:W1:Y:S07]  /*a620*/  LDSM.16.MT88.4 R152, [R219+0x3900] ;  /* 0x00390000db98783b */ /* 0x000e6e0000004200 */
[C---:B----4-:R-:W-:Y:S04]  /*a630*/  HMMA.16816.F32.BF16 R28, R136.reuse, R144, R28 ;  /* 0x00000090881c723c */ /* 0x050fe8000004181c */
[--C-:B---3--:R-:W-:Y:S04]  /*a640*/  FFMA.FTZ R134, R208, c[0x0][0x2d0], -R133.reuse ;  /* 0x0000b400d0867a23 */ /* 0x108fe80000010885 */
[C---:B------:R-:W-:Y:S01]  /*a650*/  HMMA.16816.F32.BF16 R32, R136.reuse, R146, R32 ;  /* 0x000000928820723c */ /* 0x040fe20000041820 */
[----:B------:R-:W3:Y:S01]  /*a660*/  LDSM.16.MT88.4 R144, [R217+0x6900] ;  /* 0x00690000d990783b */ /* 0x000ee20000004200 */
[----:B------:R4:W-:Y:S06]  /*a670*/  MUFU.EX2 R206, R134 ;  /* 0x0000008600ce7308 */ /* 0x0009ec0000000800 */
[C---:B--2---:R-:W-:Y:S08]  /*a680*/  HMMA.16816.F32.BF16 R36, R136.reuse, R148, R36 ;  /* 0x000000948824723c */ /* 0x044ff00000041824 */
[C---:B------:R-:W-:Y:S01]  /*a690*/  HMMA.16816.F32.BF16 R40, R136.reuse, R150, R40 ;  /* 0x000000968828723c */ /* 0x040fe20000041828 */
[----:B------:R-:W2:Y:S07]  /*a6a0*/  LDSM.16.MT88.4 R148, [R218+0x6900] ;  /* 0x00690000da94783b */ /* 0x000eae0000004200 */
[C---:B------:R-:W-:Y:S04]  /*a6b0*/  HMMA.16816.F32.BF16 R44, R136.reuse, R156, R44 ;  /* 0x0000009c882c723c */ /* 0x040fe8000004182c */
[--C-:B----4-:R-:W-:Y:S04]  /*a6c0*/  FFMA.FTZ R134, R213, c[0x0][0x2d0], -R133.reuse ;  /* 0x0000b400d5867a23 */ /* 0x110fe80000010885 */
[C---:B------:R-:W-:Y:S01]  /*a6d0*/  HMMA.16816.F32.BF16 R48, R136.reuse, R158, R48 ;  /* 0x0000009e8830723c */ /* 0x040fe20000041830 */
[----:B------:R-:W4:Y:S01]  /*a6e0*/  LDSM.16.MT88.4 R156, [R220+0x6900] ;  /* 0x00690000dc9c783b */ /* 0x000f220000004200 */
[----:B------:R2:W-:Y:S06]  /*a6f0*/  MUFU.EX2 R205, R134 ;  /* 0x0000008600cd7308 */ /* 0x0005ec0000000800 */
[C---:B-1----:R-:W-:Y:S08]  /*a700*/  HMMA.16816.F32.BF16 R52, R136.reuse, R140, R52 ;  /* 0x0000008c8834723c */ /* 0x042ff00000041834 */
[C---:B------:R-:W-:Y:S01]  /*a710*/  HMMA.16816.F32.BF16 R56, R136.reuse, R142, R56 ;  /* 0x0000008e8838723c */ /* 0x040fe20000041838 */
[----:B------:R-:W1:Y:S07]  /*a720*/  LDSM.16.MT88.4 R140, [R219+0x6900] ;  /* 0x00690000db8c783b */ /* 0x000e6e0000004200 */
[C---:B------:R-:W-:Y:S04]  /*a730*/  HMMA.16816.F32.BF16 R60, R136.reuse, R152, R60 ;  /* 0x00000098883c723c */ /* 0x040fe8000004183c */
[--C-:B--2---:R-:W-:Y:S04]  /*a740*/  FFMA.FTZ R134, R214, c[0x0][0x2d0], -R186.reuse ;  /* 0x0000b400d6867a23 */ /* 0x104fe800000108ba */
[C---:B------:R-:W-:Y:S01]  /*a750*/  HMMA.16816.F32.BF16 R64, R136.reuse, R154, R64 ;  /* 0x0000009a8840723c */ /* 0x040fe20000041840 */
[----:B------:R-:W-:Y:S01]  /*a760*/  LDSM.16.MT88.4 R152, [R220+0x9900] ;  /* 0x00990000dc98783b */ /* 0x000fe20000004200 */
[----:B------:R2:W-:Y:S06]  /*a770*/  MUFU.EX2 R163, R134 ;  /* 0x0000008600a37308 */ /* 0x0005ec0000000800 */
[C---:B---3--:R-:W-:Y:S08]  /*a780*/  HMMA.16816.F32.BF16 R68, R136.reuse, R144, R68 ;  /* 0x000000908844723c */ /* 0x048ff00000041844 */
[C---:B------:R-:W-:Y:S01]  /*a790*/  HMMA.16816.F32.BF16 R72, R136.reuse, R146, R72 ;  /* 0x000000928848723c */ /* 0x040fe20000041848 */
[----:B------:R-:W3:Y:S07]  /*a7a0*/  LDSM.16.MT88.4 R144, [R217+0x9900] ;  /* 0x00990000d990783b */ /* 0x000eee0000004200 */
[C---:B------:R-:W-:Y:S04]  /*a7b0*/  HMMA.16816.F32.BF16 R76, R136.reuse, R148, R76 ;  /* 0x00000094884c723c */ /* 0x040fe8000004184c */
[--C-:B--2---:R-:W-:Y:S04]  /*a7c0*/  FFMA.FTZ R134, R215, c[0x0][0x2d0], -R186.reuse ;  /* 0x0000b400d7867a23 */ /* 0x104fe800000108ba */
[C---:B------:R-:W-:Y:S01]  /*a7d0*/  HMMA.16816.F32.BF16 R80, R136.reuse, R150, R80 ;  /* 0x000000968850723c */ /* 0x040fe20000041850 */
[----:B------:R-:W2:Y:S01]  /*a7e0*/  LDSM.16.MT88.4 R148, [R218+0x9900] ;  /* 0x00990000da94783b */ /* 0x000ea20000004200 */
[----:B------:R3:W2:Y:S06]  /*a7f0*/  MUFU.EX2 R164, R134 ;  /* 0x0000008600a47308 */ /* 0x0006ac0000000800 */
[C---:B----4-:R-:W-:Y:S08]  /*a800*/  HMMA.16816.F32.BF16 R84, R136.reuse, R156, R84 ;  /* 0x0000009c8854723c */ /* 0x050ff00000041854 */
[C---:B------:R-:W-:Y:S01]  /*a810*/  HMMA.16816.F32.BF16 R88, R136.reuse, R158, R88 ;  /* 0x0000009e8858723c */ /* 0x040fe20000041858 */
[----:B------:R-:W-:Y:S07]  /*a820*/  LDSM.16.MT88.4 R156, [R218+0x1100] ;  /* 0x00110000da9c783b */ /* 0x000fee0000004200 */
[C---:B-1----:R-:W-:Y:S04]  /*a830*/  HMMA.16816.F32.BF16 R92, R136.reuse, R140, R92 ;  /* 0x0000008c885c723c */ /* 0x042fe8000004185c */
[--C-:B---3--:R-:W-:Y:S04]  /*a840*/  FFMA.FTZ R134, R202, c[0x0][0x2d0], -R133.reuse ;  /* 0x0000b400ca867a23 */ /* 0x108fe80000010885 */
[C---:B------:R-:W-:Y:S01]  /*a850*/  HMMA.16816.F32.BF16 R96, R136.reuse, R142, R96 ;  /* 0x0000008e8860723c */ /* 0x040fe20000041860 */
[----:B------:R-:W1:Y:S01]  /*a860*/  LDSM.16.MT88.4 R140, [R219+0x9900] ;  /* 0x00990000db8c783b */ /* 0x000e620000004200 */
[----:B------:R3:W-:Y:S06]  /*a870*/  MUFU.EX2 R202, R134 ;  /* 0x0000008600ca7308 */ /* 0x0007ec0000000800 */
[C---:B------:R-:W-:Y:S08]  /*a880*/  HMMA.16816.F32.BF16 R100, R136.reuse, R144, R100 ;  /* 0x000000908864723c */ /* 0x040ff00000041864 */
[C---:B------:R-:W-:Y:S01]  /*a890*/  HMMA.16816.F32.BF16 R104, R136.reuse, R146, R104 ;  /* 0x000000928868723c */ /* 0x040fe20000041868 */
[----:B------:R-:W4:Y:S07]  /*a8a0*/  LDSM.16.MT88.4 R144, [R217+0x1100] ;  /* 0x00110000d990783b */ /* 0x000f2e0000004200 */
[C---:B--2---:R-:W-:Y:S04]  /*a8b0*/  HMMA.16816.F32.BF16 R108, R136.reuse, R148, R108 ;  /* 0x00000094886c723c */ /* 0x044fe8000004186c */
[--C-:B---3--:R-:W-:Y:S01]  /*a8c0*/  FFMA.FTZ R134, R197, c[0x0][0x2d0], -R133.reuse ;  /* 0x0000b400c5867a23 */ /* 0x108fe20000010885 */
[----:B------:R-:W-:Y:S02]  /*a8d0*/  MOV R197, R196 ;  /* 0x000000c400c57202 */ /* 0x000fe40000000f00 */
[----:B------:R-:W-:Y:S01]  /*a8e0*/  MOV R196, R201 ;  /* 0x000000c900c47202 */ /* 0x000fe20000000f00 */
[C---:B------:R-:W-:Y:S01]  /*a8f0*/  HMMA.16816.F32.BF16 R112, R136.reuse, R150, R112 ;  /* 0x000000968870723c */ /* 0x040fe20000041870 */
[----:B------:R-:W2:Y:S01]  /*a900*/  LDSM.16.MT88.4 R148, [R220+0x1100] ;  /* 0x00110000dc94783b */ /* 0x000ea20000004200 */
[----:B------:R3:W2:Y:S06]  /*a910*/  MUFU.EX2 R201, R134 ;  /* 0x0000008600c97308 */ /* 0x0006ac0000000800 */
[C---:B------:R-:W-:Y:S08]  /*a920*/  HMMA.16816.F32.BF16 R116, R136.reuse, R152, R116 ;  /* 0x000000988874723c */ /* 0x040ff00000041874 */
[C---:B------:R-:W-:Y:S01]  /*a930*/  HMMA.16816.F32.BF16 R120, R136.reuse, R154, R120 ;  /* 0x0000009a8878723c */ /* 0x040fe20000041878 */
[----:B------:R-:W-:Y:S07]  /*a940*/  LDSM.16.MT88.4 R152, [R218+0x4100] ;  /* 0x00410000da98783b */ /* 0x000fee0000004200 */
[C---:B-1----:R-:W-:Y:S04]  /*a950*/  HMMA.16816.F32.BF16 R124, R136.reuse, R140, R124 ;  /* 0x0000008c887c723c */ /* 0x042fe8000004187c */
[--C-:B---3--:R-:W-:Y:S01]  /*a960*/  FFMA.FTZ R134, R196, c[0x0][0x2d0], -R186.reuse ;  /* 0x0000b400c4867a23 */ /* 0x108fe200000108ba */
[----:B------:R-:W-:Y:S03]  /*a970*/  MOV R196, R165 ;  /* 0x000000a500c47202 */ /* 0x000fe60000000f00 */
[----:B------:R-:W-:Y:S01]  /*a980*/  HMMA.16816.F32.BF16 R128, R136, R142, R128 ;  /* 0x0000008e8880723c */ /* 0x000fe20000041880 */
[----:B------:R-:W1:Y:S01]  /*a990*/  LDSM.16.MT88.4 R140, [R219+0x1100] ;  /* 0x00110000db8c783b */ /* 0x000e620000004200 */
[----:B------:R3:W-:Y:S05]  /*a9a0*/  MUFU.EX2 R165, R134 ;  /* 0x0000008600a57308 */ /* 0x0007ea0000000800 */
[----:B------:R-:W-:Y:S02]  /*a9b0*/  F2FP.BF16.PACK_AB R138, R164, R163 ;  /* 0x000000a3a48a723e */ /* 0x000fe400000010ff */
[----:B------:R-:W-:Y:S03]  /*a9c0*/  F2FP.BF16.PACK_AB R136, R162, R171 ;  /* 0x000000aba288723e */ /* 0x000fe600000010ff */
[----:B------:R-:W-:Y:S02]  /*a9d0*/  F2FP.BF16.PACK_AB R137, R205, R206 ;  /* 0x000000cecd89723e */ /* 0x000fe400000010ff */
[----:B--2---:R-:W-:Y:S07]  /*a9e0*/  F2FP.BF16.PACK_AB R139, R201, R202 ;  /* 0x000000cac98b723e */ /* 0x004fee00000010ff */
[C---:B----4-:R-:W-:Y:S03]  /*a9f0*/  HMMA.16816.F32.BF16 R4, R136.reuse, R144, R4 ;  /* 0x000000908804723c */ /* 0x050fe60000041804 */
[--C-:B---3--:R-:W-:Y:S05]  /*aa00*/  FFMA.FTZ R134, R197, c[0x0][0x2d0], -R186.reuse ;  /* 0x0000b400c5867a23 */ /* 0x108fea00000108ba */
[C---:B------:R-:W-:Y:S01]  /*aa10*/  HMMA.16816.F32.BF16 R8, R136.reuse, R146, R8 ;  /* 0x000000928808723c */ /* 0x040fe20000041808 */
[----:B------:R-:W2:Y:S01]  /*aa20*/  LDSM.16.MT88.4 R144, [R217+0x4100] ;  /* 0x00410000d990783b */ /* 0x000ea20000004200 */
[----:B------:R3:W4:Y:S06]  /*aa30*/  MUFU.EX2 R215, R134 ;  /* 0x0000008600d77308 */ /* 0x00072c0000000800 */
[C---:B------:R-:W-:Y:S08]  /*aa40*/  HMMA.16816.F32.BF16 R12, R136.reuse, R156, R12 ;  /* 0x0000009c880c723c */ /* 0x040ff0000004180c */
[C---:B------:R-:W-:Y:S01]  /*aa50*/  HMMA.16816.F32.BF16 R16, R136.reuse, R158, R16 ;  /* 0x0000009e8810723c */ /* 0x040fe20000041810 */
[----:B------:R-:W4:Y:S07]  /*aa60*/  LDSM.16.MT88.4 R156, [R220+0x4100] ;  /* 0x00410000dc9c783b */ /* 0x000f2e0000004200 */
[C---:B------:R-:W-:Y:S04]  /*aa70*/  HMMA.16816.F32.BF16 R20, R136.reuse, R148, R20 ;  /* 0x000000948814723c */ /* 0x040fe80000041814 */
[--C-:B---3--:R-:W-:Y:S01]  /*aa80*/  FFMA.FTZ R134, R187, c[0x0][0x2d0], -R133.reuse ;  /* 0x0000b400bb867a23 */ /* 0x108fe20000010885 */
[----:B------:R-:W-:Y:S03]  /*aa90*/  MOV R187, R200 ;  /* 0x000000c800bb7202 */ /* 0x000fe60000000f00 */
[C---:B------:R-:W-:Y:S01]  /*aaa0*/  HMMA.16816.F32.BF16 R24, R136.reuse, R150, R24 ;  /* 0x000000968818723c */ /* 0x040fe20000041818 */
[----:B------:R-:W3:Y:S01]  /*aab0*/  LDSM.16.MT88.4 R148, [R219+0x4100] ;  /* 0x00410000db94783b */ /* 0x000ee20000004200 */
[----:B------:R4:W-:Y:S06]  /*aac0*/  MUFU.EX2 R200, R134 ;  /* 0x0000008600c87308 */ /* 0x0009ec0000000800 */
[C---:B-1----:R-:W-:Y:S08]  /*aad0*/  HMMA.16816.F32.BF16 R28, R136.reuse, R140, R28 ;  /* 0x0000008c881c723c */ /* 0x042ff0000004181c */
[C---:B------:R-:W-:Y:S01]  /*aae0*/  HMMA.16816.F32.BF16 R32, R136.reuse, R142, R32 ;  /* 0x0000008e8820723c */ /* 0x040fe20000041820 */
[----:B------:R-:W1:Y:S07]  /*aaf0*/  LDSM.16.MT88.4 R140, [R217+0x7100] ;  /* 0x00710000d98c783b */ /* 0x000e6e0000004200 */
[C---:B--2---:R-:W-:Y:S04]  /*ab00*/  HMMA.16816.F32.BF16 R36, R136.reuse, R144, R36 ;  /* 0x000000908824723c */ /* 0x044fe80000041824 */
[--C-:B----4-:R-:W-:Y:S04]  /*ab10*/  FFMA.FTZ R134, R196, c[0x0][0x2d0], -R133.reuse ;  /* 0x0000b400c4867a23 */ /* 0x110fe80000010885 */
[C---:B------:R-:W-:Y:S01]  /*ab20*/  HMMA.16816.F32.BF16 R40, R136.reuse, R146, R40 ;  /* 0x000000928828723c */ /* 0x040fe20000041828 */
[----:B------:R-:W2:Y:S01]  /*ab30*/  LDSM.16.MT88.4 R144, [R218+0x7100] ;  /* 0x00710000da90783b */ /* 0x000ea20000004200 */
[----:B------:R4:W1:Y:S06]  /*ab40*/  MUFU.EX2 R199, R134 ;  /* 0x0000008600c77308 */ /* 0x00086c0000000800 */
[C---:B------:R-:W-:Y:S08]  /*ab50*/  HMMA.16816.F32.BF16 R44, R136.reuse, R152, R44 ;  /* 0x00000098882c723c */ /* 0x040ff0000004182c */
[C---:B------:R-:W-:Y:S01]  /*ab60*/  HMMA.16816.F32.BF16 R48, R136.reuse, R154, R48 ;  /* 0x0000009a8830723c */ /* 0x040fe20000041830 */
[----:B------:R-:W2:Y:S07]  /*ab70*/  LDSM.16.MT88.4 R152, [R220+0x7100] ;  /* 0x00710000dc98783b */ /* 0x000eae0000004200 */
[C---:B------:R-:W-:Y:S04]  /*ab80*/  HMMA.16816.F32.BF16 R52, R136.reuse, R156, R52 ;  /* 0x0000009c8834723c */ /* 0x040fe80000041834 */
[--C-:B----4-:R-:W-:Y:S04]  /*ab90*/  FFMA.FTZ R134, R195, c[0x0][0x2d0], -R186.reuse ;  /* 0x0000b400c3867a23 */ /* 0x110fe800000108ba */
[C---:B------:R-:W-:Y:S01]  /*aba0*/  HMMA.16816.F32.BF16 R56, R136.reuse, R158, R56 ;  /* 0x0000009e8838723c */ /* 0x040fe20000041838 */
[----:B------:R-:W4:Y:S01]  /*abb0*/  LDSM.16.MT88.4 R156, [R219+0x7100] ;  /* 0x00710000db9c783b */ /* 0x000f220000004200 */
[----:B------:R2:W-:Y:S06]  /*abc0*/  MUFU.EX2 R214, R134 ;  /* 0x0000008600d67308 */ /* 0x0005ec0000000800 */
[C---:B---3--:R-:W-:Y:S08]  /*abd0*/  HMMA.16816.F32.BF16 R60, R136.reuse, R148, R60 ;  /* 0x00000094883c723c */ /* 0x048ff0000004183c */
[C---:B------:R-:W-:Y:S01]  /*abe0*/  HMMA.16816.F32.BF16 R64, R136.reuse, R150, R64 ;  /* 0x000000968840723c */ /* 0x040fe20000041840 */
[----:B------:R-:W-:Y:S07]  /*abf0*/  LDSM.16.MT88.4 R148, [R220+0xa100] ;  /* 0x00a10000dc94783b */ /* 0x000fee0000004200 */
[C---:B-1----:R-:W-:Y:S04]  /*ac00*/  HMMA.16816.F32.BF16 R68, R136.reuse, R140, R68 ;  /* 0x0000008c8844723c */ /* 0x042fe80000041844 */
[--C-:B--2---:R-:W-:Y:S04]  /*ac10*/  FFMA.FTZ R134, R187, c[0x0][0x2d0], -R186.reuse ;  /* 0x0000b400bb867a23 */ /* 0x104fe800000108ba */
[C---:B------:R-:W-:Y:S01]  /*ac20*/  HMMA.16816.F32.BF16 R72, R136.reuse, R142, R72 ;  /* 0x0000008e8848723c */ /* 0x040fe20000041848 */
[----:B------:R-:W1:Y:S01]  /*ac30*/  LDSM.16.MT88.4 R140, [R217+0xa100] ;  /* 0x00a10000d98c783b */ /* 0x000e620000004200 */
[----:B------:R2:W3:Y:S06]  /*ac40*/  MUFU.EX2 R213, R134 ;  /* 0x0000008600d57308 */ /* 0x0004ec0000000800 */
[C---:B------:R-:W-:Y:S08]  /*ac50*/  HMMA.16816.F32.BF16 R76, R136.reuse, R144, R76 ;  /* 0x00000090884c723c */ /* 0x040ff0000004184c */
[C---:B------:R-:W-:Y:S01]  /*ac60*/  HMMA.16816.F32.BF16 R80, R136.reuse, R146, R80 ;  /* 0x000000928850723c */ /* 0x040fe20000041850 */
[----:B------:R-:W3:Y:S07]  /*ac70*/  LDSM.16.MT88.4 R144, [R218+0xa100] ;  /* 0x00a10000da90783b */ /* 0x000eee0000004200 */
[C---:B------:R-:W-:Y:S04]  /*ac80*/  HMMA.16816.F32.BF16 R84, R136.reuse, R152, R84 ;  /* 0x000000988854723c */ /* 0x040fe80000041854 */
[--C-:B--2---:R-:W-:Y:S04]  /*ac90*/  FFMA.FTZ R134, R183, c[0x0][0x2d0], -R133.reuse ;  /* 0x0000b400b7867a23 */ /* 0x104fe80000010885 */
[C---:B------:R-:W-:Y:S01]  /*aca0*/  HMMA.16816.F32.BF16 R88, R136.reuse, R154, R88 ;  /* 0x0000009a8858723c */ /* 0x040fe20000041858 */
[----:B------:R-:W2:Y:S01]  /*acb0*/  LDSM.16.MT88.4 R152, [R219+0xa100] ;  /* 0x00a10000db98783b */ /* 0x000ea20000004200 */
[----:B------:R3:W-:Y:S06]  /*acc0*/  MUFU.EX2 R198, R134 ;  /* 0x0000008600c67308 */ /* 0x0007ec0000000800 */
[C---:B----4-:R-:W-:Y:S08]  /*acd0*/  HMMA.16816.F32.BF16 R92, R136.reuse, R156, R92 ;  /* 0x0000009c885c723c */ /* 0x050ff0000004185c */
[C---:B------:R-:W-:Y:S01]  /*ace0*/  HMMA.16816.F32.BF16 R96, R136.reuse, R158, R96 ;  /* 0x0000009e8860723c */ /* 0x040fe20000041860 */
[----:B------:R-:W-:Y:S07]  /*acf0*/  LDSM.16.MT88.4 R156, [R218+0x1900] ;  /* 0x00190000da9c783b */ /* 0x000fee0000004200 */
[C---:B-1----:R-:W-:Y:S04]  /*ad00*/  HMMA.16816.F32.BF16 R100, R136.reuse, R140, R100 ;  /* 0x0000008c8864723c */ /* 0x042fe80000041864 */
[--C-:B---3--:R-:W-:Y:S04]  /*ad10*/  FFMA.FTZ R134, R182, c[0x0][0x2d0], -R133.reuse ;  /* 0x0000b400b6867a23 */ /* 0x108fe80000010885 */
[C---:B------:R-:W-:Y:S01]  /*ad20*/  HMMA.16816.F32.BF16 R104, R136.reuse, R142, R104 ;  /* 0x0000008e8868723c */ /* 0x040fe20000041868 */
[----:B------:R-:W1:Y:S01]  /*ad30*/  LDSM.16.MT88.4 R140, [R217+0x1900] ;  /* 0x00190000d98c783b */ /* 0x000e620000004200 */
[----:B------:R3:W4:Y:S06]  /*ad40*/  MUFU.EX2 R197, R134 ;  /* 0x0000008600c57308 */ /* 0x00072c0000000800 */
[C---:B------:R-:W-:Y:S08]  /*ad50*/  HMMA.16816.F32.BF16 R108, R136.reuse, R144, R108 ;  /* 0x00000090886c723c */ /* 0x040ff0000004186c */
[C---:B------:R-:W-:Y:S01]  /*ad60*/  HMMA.16816.F32.BF16 R112, R136.reuse, R146, R112 ;  /* 0x000000928870723c */ /* 0x040fe20000041870 */
[----:B------:R-:W1:Y:S07]  /*ad70*/  LDSM.16.MT88.4 R144, [R220+0x1900] ;  /* 0x00190000dc90783b */ /* 0x000e6e0000004200 */
[C---:B------:R-:W-:Y:S04]  /*ad80*/  HMMA.16816.F32.BF16 R116, R136.reuse, R148, R116 ;  /* 0x000000948874723c */ /* 0x040fe80000041874 */
[--C-:B---3--:R-:W-:Y:S04]  /*ad90*/  FFMA.FTZ R134, R181, c[0x0][0x2d0], -R186.reuse ;  /* 0x0000b400b5867a23 */ /* 0x108fe800000108ba */
[C---:B------:R-:W-:Y:S01]  /*ada0*/  HMMA.16816.F32.BF16 R120, R136.reuse, R150, R120 ;  /* 0x000000968878723c */ /* 0x040fe20000041878 */
[----:B------:R-:W3:Y:S01]  /*adb0*/  LDSM.16.MT88.4 R148, [R219+0x1900] ;  /* 0x00190000db94783b */ /* 0x000ee20000004200 */
[----:B------:R1:W-:Y:S06]  /*adc0*/  MUFU.EX2 R208, R134 ;  /* 0x0000008600d07308 */ /* 0x0003ec0000000800 */
[C---:B--2---:R-:W-:Y:S08]  /*add0*/  HMMA.16816.F32.BF16 R124, R136.reuse, R152, R124 ;  /* 0x00000098887c723c */ /* 0x044ff0000004187c */
[----:B------:R-:W-:Y:S01]  /*ade0*/  HMMA.16816.F32.BF16 R128, R136, R154, R128 ;  /* 0x0000009a8880723c */ /* 0x000fe20000041880 */
[----:B------:R-:W2:Y:S06]  /*adf0*/  LDSM.16.MT88.4 R152, [R217+0x4900] ;  /* 0x00490000d998783b */ /* 0x000eac0000004200 */
[----:B------:R-:W-:Y:S02]  /*ae00*/  F2FP.BF16.PACK_AB R136, R215, R165 ;  /* 0x000000a5d788723e */ /* 0x000fe400000010ff */
[----:B------:R-:W-:Y:S03]  /*ae10*/  F2FP.BF16.PACK_AB R137, R199, R200 ;  /* 0x000000c8c789723e */ /* 0x000fe600000010ff */
[----:B------:R-:W-:Y:S01]  /*ae20*/  F2FP.BF16.PACK_AB R138, R213, R214 ;  /* 0x000000d6d58a723e */ /* 0x000fe200000010ff */
[--C-:B-1----:R-:W-:Y:S01]  /*ae30*/  FFMA.FTZ R134, R180, c[0x0][0x2d0], -R186.reuse ;  /* 0x0000b400b4867a23 */ /* 0x102fe200000108ba */
[----:B----4-:R-:W-:Y:S02]  /*ae40*/  F2FP.BF16.PACK_AB R139, R197, R198 ;  /* 0x000000c6c58b723e */ /* 0x010fe400000010ff */
[----:B------:R-:W-:Y:S01]  /*ae50*/  MOV R180, R172 ;  /* 0x000000ac00b47202 */ /* 0x000fe20000000f00 */
[----:B------:R1:W4:Y:S01]  /*ae60*/  MUFU.EX2 R207, R134 ;  /* 0x0000008600cf7308 */ /* 0x0003220000000800 */
[----:B------:R-:W4:Y:S03]  /*ae70*/  LDL.LU R172, [R1+0x4] ;  /* 0x0000040001ac7983 */ /* 0x000f260000300800 */
[C---:B------:R-:W-:Y:S01]  /*ae80*/  HMMA.16816.F32.BF16 R4, R136.reuse, R140, R4 ;  /* 0x0000008c8804723c */ /* 0x040fe20000041804 */
[----:B------:R-:W4:Y:S07]  /*ae90*/  LDL.LU R181, [R1+0x8] ;  /* 0x0000080001b57983 */ /* 0x000f2e0000300800 */
[C---:B------:R-:W-:Y:S01]  /*aea0*/  HMMA.16816.F32.BF16 R8, R136.reuse, R142, R8 ;  /* 0x0000008e8808723c */ /* 0x040fe20000041808 */
[----:B------:R-:W2:Y:S07]  /*aeb0*/  LDSM.16.MT88.4 R140, [R218+0x4900] ;  /* 0x00490000da8c783b */ /* 0x000eae0000004200 */
[C---:B------:R-:W-:Y:S04]  /*aec0*/  HMMA.16816.F32.BF16 R12, R136.reuse, R156, R12 ;  /* 0x0000009c880c723c */ /* 0x040fe8000004180c */
[--C-:B-1----:R-:W-:Y:S01]  /*aed0*/  FFMA.FTZ R134, R177, c[0x0][0x2d0], -R133.reuse ;  /* 0x0000b400b1867a23 */ /* 0x102fe20000010885 */
[----:B------:R-:W-:Y:S02]  /*aee0*/  MOV R177, R176 ;  /* 0x000000b000b17202 */ /* 0x000fe40000000f00 */
[----:B------:R-:W-:Y:S01]  /*aef0*/  MOV R176, R193 ;  /* 0x000000c100b07202 */ /* 0x000fe20000000f00 */
[C---:B------:R-:W-:Y:S01]  /*af00*/  HMMA.16816.F32.BF16 R16, R136.reuse, R158, R16 ;  /* 0x0000009e8810723c */ /* 0x040fe20000041810 */
[----:B------:R-:W1:Y:S01]  /*af10*/  LDSM.16.MT88.4 R156, [R220+0x4900] ;  /* 0x00490000dc9c783b */ /* 0x000e620000004200 */
[----:B------:R2:W-:Y:S06]  /*af20*/  MUFU.EX2 R193, R134 ;  /* 0x0000008600c17308 */ /* 0x0005ec0000000800 */
[C---:B------:R-:W-:Y:S08]  /*af30*/  HMMA.16816.F32.BF16 R20, R136.reuse, R144, R20 ;  /* 0x000000908814723c */ /* 0x040ff00000041814 */
[C---:B------:R-:W-:Y:S01]  /*af40*/  HMMA.16816.F32.BF16 R24, R136.reuse, R146, R24 ;  /* 0x000000928818723c */ /* 0x040fe20000041818 */
[----:B------:R-:W1:Y:S07]  /*af50*/  LDSM.16.MT88.4 R144, [R219+0x4900] ;  /* 0x00490000db90783b */ /* 0x000e6e0000004200 */
[C---:B---3--:R-:W-:Y:S04]  /*af60*/  HMMA.16816.F32.BF16 R28, R136.reuse, R148, R28 ;  /* 0x00000094881c723c */ /* 0x048fe8000004181c */
[--C-:B--2---:R-:W-:Y:S04]  /*af70*/  FFMA.FTZ R134, R192, c[0x0][0x2d0], -R133.reuse ;  /* 0x0000b400c0867a23 */ /* 0x104fe80000010885 */
[C---:B------:R-:W-:Y:S01]  /*af80*/  HMMA.16816.F32.BF16 R32, R136.reuse, R150, R32 ;  /* 0x000000968820723c */ /* 0x040fe20000041820 */
[----:B------:R-:W2:Y:S01]  /*af90*/  LDSM.16.MT88.4 R148, [R217+0x7900] ;  /* 0x00790000d994783b */ /* 0x000ea20000004200 */
[----:B------:R3:W1:Y:S06]  /*afa0*/  MUFU.EX2 R192, R134 ;  /* 0x0000008600c07308 */ /* 0x00066c0000000800 */
[C---:B------:R-:W-:Y:S08]  /*afb0*/  HMMA.16816.F32.BF16 R36, R136.reuse, R152, R36 ;  /* 0x000000988824723c */ /* 0x040ff00000041824 */
[C---:B------:R-:W-:Y:S01]  /*afc0*/  HMMA.16816.F32.BF16 R40, R136.reuse, R154, R40 ;  /* 0x0000009a8828723c */ /* 0x040fe20000041828 */
[----:B------:R-:W2:Y:S07]  /*afd0*/  LDSM.16.MT88.4 R152, [R218+0x7900] ;  /* 0x00790000da98783b */ /* 0x000eae0000004200 */
        /* <DEDUP_REMOVED lines=8> */
[----:B------:R-:W-:Y:S07]  /*b060*/  LDSM.16.MT88.4 R156, [R220+0x2100] ;  /* 0x00210000dc9c783b */ /* 0x000fee0000004200 */
[C---:B------:R-:W-:Y:S04]  /*b070*/  HMMA.16816.F32.BF16 R60, R136.reuse, R144, R60 ;  /* 0x00000090883c723c */ /* 0x040fe8000004183c */
[--C-:B--2---:R-:W-:Y:S04]  /*b080*/  FFMA.FTZ R134, R203, c[0x0][0x2d0], -R186.reuse ;  /* 0x0000b400cb867a23 */ /* 0x104fe800000108ba */
[C---:B------:R-:W-:Y:S01]  /*b090*/  HMMA.16816.F32.BF16 R64, R136.reuse, R146, R64 ;  /* 0x000000928840723c */ /* 0x040fe20000041840 */
[----:B------:R-:W1:Y:S01]  /*b0a0*/  LDSM.16.MT88.4 R144, [R219+0x7900] ;  /* 0x00790000db90783b */ /* 0x000e620000004200 */
[----:B------:R2:W1:Y:S06]  /*b0b0*/  MUFU.EX2 R203, R134 ;  /* 0x0000008600cb7308 */ /* 0x00046c0000000800 */
[C---:B------:R-:W-:Y:S08]  /*b0c0*/  HMMA.16816.F32.BF16 R68, R136.reuse, R148, R68 ;  /* 0x000000948844723c */ /* 0x040ff00000041844 */
[C---:B------:R-:W-:Y:S01]  /*b0d0*/  HMMA.16816.F32.BF16 R72, R136.reuse, R150, R72 ;  /* 0x000000968848723c */ /* 0x040fe20000041848 */
[----:B------:R-:W1:Y:S07]  /*b0e0*/  LDSM.16.MT88.4 R148, [R217+0xa900] ;  /* 0x00a90000d994783b */ /* 0x000e6e0000004200 */
[C---:B------:R-:W-:Y:S04]  /*b0f0*/  HMMA.16816.F32.BF16 R76, R136.reuse, R152, R76 ;  /* 0x00000098884c723c */ /* 0x040fe8000004184c */
[--C-:B--2---:R-:W-:Y:S04]  /*b100*/  FFMA.FTZ R134, R191, c[0x0][0x2d0], -R133.reuse ;  /* 0x0000b400bf867a23 */ /* 0x104fe80000010885 */
[C---:B------:R-:W-:Y:S01]  /*b110*/  HMMA.16816.F32.BF16 R80, R136.reuse, R154, R80 ;  /* 0x0000009a8850723c */ /* 0x040fe20000041850 */
[----:B------:R-:W2:Y:S01]  /*b120*/  LDSM.16.MT88.4 R152, [R218+0xa900] ;  /* 0x00a90000da98783b */ /* 0x000ea20000004200 */
[----:B------:R1:W-:Y:S06]  /*b130*/  MUFU.EX2 R191, R134 ;  /* 0x0000008600bf7308 */ /* 0x0003ec0000000800 */
[C---:B---3--:R-:W-:Y:S08]  /*b140*/  HMMA.16816.F32.BF16 R84, R136.reuse, R140, R84 ;  /* 0x0000008c8854723c */ /* 0x048ff00000041854 */
[C---:B------:R-:W-:Y:S01]  /*b150*/  HMMA.16816.F32.BF16 R88, R136.reuse, R142, R88 ;  /* 0x0000008e8858723c */ /* 0x040fe20000041858 */
[----:B------:R-:W3:Y:S07]  /*b160*/  LDSM.16.MT88.4 R140, [R220+0xa900] ;  /* 0x00a90000dc8c783b */ /* 0x000eee0000004200 */
[C---:B-1----:R-:W-:Y:S04]  /*b170*/  HMMA.16816.F32.BF16 R92, R136.reuse, R144, R92 ;  /* 0x00000090885c723c */ /* 0x042fe8000004185c */
[--C-:B------:R-:W-:Y:S01]  /*b180*/  FFMA.FTZ R134, R177, c[0x0][0x2d0], -R133.reuse ;  /* 0x0000b400b1867a23 */ /* 0x100fe20000010885 */
[----:B------:R-:W-:Y:S03]  /*b190*/  MOV R177, R190 ;  /* 0x000000be00b17202 */ /* 0x000fe60000000f00 */
[C---:B------:R-:W-:Y:S01]  /*b1a0*/  HMMA.16816.F32.BF16 R96, R136.reuse, R146, R96 ;  /* 0x000000928860723c */ /* 0x040fe20000041860 */
[----:B------:R-:W1:Y:S01]  /*b1b0*/  LDSM.16.MT88.4 R144, [R219+0xa900] ;  /* 0x00a90000db90783b */ /* 0x000e620000004200 */
[----:B------:R3:W1:Y:S06]  /*b1c0*/  MUFU.EX2 R190, R134 ;  /* 0x0000008600be7308 */ /* 0x00066c0000000800 */
[C---:B------:R-:W-:Y:S08]  /*b1d0*/  HMMA.16816.F32.BF16 R100, R136.reuse, R148, R100 ;  /* 0x000000948864723c */ /* 0x040ff00000041864 */
[C---:B------:R-:W-:Y:S01]  /*b1e0*/  HMMA.16816.F32.BF16 R104, R136.reuse, R150, R104 ;  /* 0x000000968868723c */ /* 0x040fe20000041868 */
[----:B------:R-:W4:Y:S07]  /*b1f0*/  LDSM.16.MT88.4 R148, [R217+0x2100] ;  /* 0x00210000d994783b */ /* 0x000f2e0000004200 */
[C---:B--2---:R-:W-:Y:S04]  /*b200*/  HMMA.16816.F32.BF16 R108, R136.reuse, R152, R108 ;  /* 0x00000098886c723c */ /* 0x044fe8000004186c */
[--C-:B---3--:R-:W-:Y:S01]  /*b210*/  FFMA.FTZ R134, R177, c[0x0][0x2d0], -R186.reuse ;  /* 0x0000b400b1867a23 */ /* 0x108fe200000108ba */
[----:B------:R-:W-:Y:S03]  /*b220*/  MOV R177, R174 ;  /* 0x000000ae00b17202 */ /* 0x000fe60000000f00 */
[C---:B------:R-:W-:Y:S01]  /*b230*/  HMMA.16816.F32.BF16 R112, R136.reuse, R154, R112 ;  /* 0x0000009a8870723c */ /* 0x040fe20000041870 */
[----:B------:R-:W2:Y:S01]  /*b240*/  LDSM.16.MT88.4 R152, [R218+0x2100] ;  /* 0x00210000da98783b */ /* 0x000ea20000004200 */
[----:B------:R3:W-:Y:S06]  /*b250*/  MUFU.EX2 R196, R134 ;  /* 0x0000008600c47308 */ /* 0x0007ec0000000800 */
[C---:B------:R-:W-:Y:S08]  /*b260*/  HMMA.16816.F32.BF16 R116, R136.reuse, R140, R116 ;  /* 0x0000008c8874723c */ /* 0x040ff00000041874 */
[C---:B------:R-:W-:Y:S01]  /*b270*/  HMMA.16816.F32.BF16 R120, R136.reuse, R142, R120 ;  /* 0x0000008e8878723c */ /* 0x040fe20000041878 */
[----:B------:R-:W2:Y:S07]  /*b280*/  LDSM.16.MT88.4 R140, [R219+0x2100] ;  /* 0x00210000db8c783b */ /* 0x000eae0000004200 */
[C---:B-1----:R-:W-:Y:S04]  /*b290*/  HMMA.16816.F32.BF16 R124, R136.reuse, R144, R124 ;  /* 0x00000090887c723c */ /* 0x042fe8000004187c */
[----:B---3--:R-:W-:Y:S01]  /*b2a0*/  FFMA.FTZ R134, R176, c[0x0][0x2d0], -R186 ;  /* 0x0000b400b0867a23 */ /* 0x008fe200000108ba */
[----:B------:R-:W-:Y:S03]  /*b2b0*/  MOV R176, R167 ;  /* 0x000000a700b07202 */ /* 0x000fe60000000f00 */
[----:B------:R-:W-:Y:S01]  /*b2c0*/  HMMA.16816.F32.BF16 R128, R136, R146, R128 ;  /* 0x000000928880723c */ /* 0x000fe20000041880 */
[----:B------:R-:W1:Y:S01]  /*b2d0*/  LDSM.16.MT88.4 R144, [R217+0x5100] ;  /* 0x00510000d990783b */ /* 0x000e620000004200 */
[----:B------:R3:W1:Y:S05]  /*b2e0*/  MUFU.EX2 R195, R134 ;  /* 0x0000008600c37308 */ /* 0x00066a0000000800 */
[----:B----4-:R-:W-:Y:S02]  /*b2f0*/  F2FP.BF16.PACK_AB R136, R207, R208 ;  /* 0x000000d0cf88723e */ /* 0x010fe400000010ff */
[----:B------:R-:W-:Y:S03]  /*b300*/  F2FP.BF16.PACK_AB R137, R192, R193 ;  /* 0x000000c1c089723e */ /* 0x000fe600000010ff */
[----:B------:R-:W-:Y:S02]  /*b310*/  F2FP.BF16.PACK_AB R138, R203, R204 ;  /* 0x000000cccb8a723e */ /* 0x000fe400000010ff */
[----:B------:R-:W-:Y:S07]  /*b320*/  F2FP.BF16.PACK_AB R139, R190, R191 ;  /* 0x000000bfbe8b723e */ /* 0x000fee00000010ff */
[C---:B------:R-:W-:Y:S03]  /*b330*/  HMMA.16816.F32.BF16 R4, R136.reuse, R148, R4 ;  /* 0x000000948804723c */ /* 0x040fe60000041804 */
[----:B---3--:R-:W-:Y:S05]  /*b340*/  FFMA.FTZ R134, R189, c[0x0][0x2d0], -R133 ;  /* 0x0000b400bd867a23 */ /* 0x008fea0000010885 */
[C---:B------:R-:W-:Y:S01]  /*b350*/  HMMA.16816.F32.BF16 R8, R136.reuse, R150, R8 ;  /* 0x000000968808723c */ /* 0x040fe20000041808 */
[----:B------:R-:W3:Y:S01]  /*b360*/  LDSM.16.MT88.4 R148, [R218+0x5100] ;  /* 0x00510000da94783b */ /* 0x000ee20000004200 */
[----:B------:R4:W-:Y:S06]  /*b370*/  MUFU.EX2 R189, R134 ;  /* 0x0000008600bd7308 */ /* 0x0009ec0000000800 */
[C---:B--2---:R-:W-:Y:S08]  /*b380*/  HMMA.16816.F32.BF16 R12, R136.reuse, R152, R12 ;  /* 0x00000098880c723c */ /* 0x044ff0000004180c */
[C---:B------:R-:W-:Y:S01]  /*b390*/  HMMA.16816.F32.BF16 R16, R136.reuse, R154, R16 ;  /* 0x0000009a8810723c */ /* 0x040fe20000041810 */
[----:B------:R-:W2:Y:S03]  /*b3a0*/  LDSM.16.MT88.4 R152, [R220+0x5100] ;  /* 0x00510000dc98783b */ /* 0x000ea60000004200 */
[----:B------:R-:W-:Y:S04]  /*b3b0*/  FFMA.FTZ R2, R2, R172, R173 ;  /* 0x000000ac02027223 */ /* 0x000fe800000100ad */
[C---:B------:R-:W-:Y:S04]  /*b3c0*/  HMMA.16816.F32.BF16 R20, R136.reuse, R156, R20 ;  /* 0x0000009c8814723c */ /* 0x040fe80000041814 */
[----:B----4-:R-:W-:Y:S02]  /*b3d0*/  FFMA.FTZ R134, R175, c[0x0][0x2d0], -R133 ;  /* 0x0000b400af867a23 */ /* 0x010fe40000010885 */
[----:B------:R-:W-:Y:S01]  /*b3e0*/  LDSM.16.MT88.4 R172, [R217+0x5900] ;  /* 0x00590000d9ac783b */ /* 0x000fe20000004200 */
[----:B------:R-:W-:Y:S01]  /*b3f0*/  FFMA.FTZ R0, R0, R181, R185 ;  /* 0x000000b500007223 */ /* 0x000fe200000100b9 */
[C---:B------:R-:W-:Y:S01]  /*b400*/  HMMA.16816.F32.BF16 R24, R136.reuse, R158, R24 ;  /* 0x0000009e8818723c */ /* 0x040fe20000041818 */
[----:B------:R4:W2:Y:S03]  /*b410*/  MUFU.EX2 R188, R134 ;  /* 0x0000008600bc7308 */ /* 0x0008a60000000800 */
[----:B------:R-:W-:Y:S02]  /*b420*/  FADD.FTZ R2, R180, R2 ;  /* 0x00000002b4027221 */ /* 0x000fe40000010000 */
[----:B------:R-:W3:Y:S01]  /*b430*/  LDSM.16.MT88.4 R156, [R219+0x5100] ;  /* 0x00510000db9c783b */ /* 0x000ee20000004200 */
[----:B------:R-:W-:Y:S01]  /*b440*/  FFMA.FTZ R133, R184, c[0x0][0x2d0], -R133 ;  /* 0x0000b400b8857a23 */ /* 0x000fe20000010885 */
[C---:B------:R-:W-:Y:S04]  /*b450*/  HMMA.16816.F32.BF16 R28, R136.reuse, R140, R28 ;  /* 0x0000008c881c723c */ /* 0x040fe8000004181c */
[----:B-1----:R-:W-:Y:S01]  /*b460*/  F2FP.BF16.PACK_AB R184, R195, R196 ;  /* 0x000000c4c3b8723e */ /* 0x002fe200000010ff */
[----:B------:R-:W1:Y:S01]  /*b470*/  MUFU.EX2 R133, R133 ;  /* 0x0000008500857308 */ /* 0x000e620000000800 */
[----:B------:R-:W-:Y:S02]  /*b480*/  LDSM.16.MT88.4 R180, [R218+0x5900] ;  /* 0x00590000dab4783b */ /* 0x000fe40000004200 */
[C---:B------:R-:W-:Y:S06]  /*b490*/  HMMA.16816.F32.BF16 R32, R136.reuse, R142, R32 ;  /* 0x0000008e8820723c */ /* 0x040fec0000041820 */
[----:B------:R-:W3:Y:S02]  /*b4a0*/  LDSM.16.MT88.4 R140, [R217+0x8100] ;  /* 0x00810000d98c783b */ /* 0x000ee40000004200 */
[C---:B------:R-:W-:Y:S04]  /*b4b0*/  HMMA.16816.F32.BF16 R36, R136.reuse, R144, R36 ;  /* 0x000000908824723c */ /* 0x040fe80000041824 */
[--C-:B----4-:R-:W-:Y:S01]  /*b4c0*/  FFMA.FTZ R134, R194, c[0x0][0x2d0], -R186.reuse ;  /* 0x0000b400c2867a23 */ /* 0x110fe200000108ba */
[----:B--2---:R-:W-:Y:S03]  /*b4d0*/  F2FP.BF16.PACK_AB R185, R188, R189 ;  /* 0x000000bdbcb9723e */ /* 0x004fe600000010ff */
[C---:B------:R-:W-:Y:S01]  /*b4e0*/  HMMA.16816.F32.BF16 R40, R136.reuse, R146, R40 ;  /* 0x000000928828723c */ /* 0x040fe20000041828 */
[----:B------:R-:W2:Y:S01]  /*b4f0*/  LDSM.16.MT88.4 R144, [R218+0x8100] ;  /* 0x00810000da90783b */ /* 0x000ea20000004200 */
[----:B------:R4:W-:Y:S02]  /*b500*/  MUFU.EX2 R194, R134 ;  /* 0x0000008600c27308 */ /* 0x0009e40000000800 */
[----:B-1----:R-:W-:Y:S04]  /*b510*/  F2FP.BF16.PACK_AB R187, R133, R135 ;  /* 0x0000008785bb723e */ /* 0x002fe800000010ff */
[C---:B---3--:R-:W-:Y:S08]  /*b520*/  HMMA.16816.F32.BF16 R44, R136.reuse, R148, R44 ;  /* 0x00000094882c723c */ /* 0x048ff0000004182c */
[C---:B------:R-:W-:Y:S01]  /*b530*/  HMMA.16816.F32.BF16 R48, R136.reuse, R150, R48 ;  /* 0x000000968830723c */ /* 0x040fe20000041830 */
[----:B------:R-:W1:Y:S07]  /*b540*/  LDSM.16.MT88.4 R148, [R220+0x8100] ;  /* 0x00810000dc94783b */ /* 0x000e6e0000004200 */
[C---:B------:R-:W-:Y:S04]  /*b550*/  HMMA.16816.F32.BF16 R52, R136.reuse, R152, R52 ;  /* 0x000000988834723c */ /* 0x040fe80000041834 */
[----:B----4-:R-:W-:Y:S04]  /*b560*/  FFMA.FTZ R134, R166, c[0x0][0x2d0], -R186 ;  /* 0x0000b400a6867a23 */ /* 0x010fe800000108ba */
[C---:B------:R-:W-:Y:S01]  /*b570*/  HMMA.16816.F32.BF16 R56, R136.reuse, R154, R56 ;  /* 0x0000009a8838723c */ /* 0x040fe20000041838 */
[----:B------:R-:W3:Y:S01]  /*b580*/  LDSM.16.MT88.4 R152, [R219+0x8100] ;  /* 0x00810000db98783b */ /* 0x000ee20000004200 */
[----:B------:R-:W4:Y:S06]  /*b590*/  MUFU.EX2 R134, R134 ;  /* 0x0000008600867308 */ /* 0x000f2c0000000800 */
[C---:B------:R-:W-:Y:S08]  /*b5a0*/  HMMA.16816.F32.BF16 R60, R136.reuse, R156, R60 ;  /* 0x0000009c883c723c */ /* 0x040ff0000004183c */
[C---:B------:R-:W-:Y:S01]  /*b5b0*/  HMMA.16816.F32.BF16 R64, R136.reuse, R158, R64 ;  /* 0x0000009e8840723c */ /* 0x040fe20000041840 */
[----:B------:R-:W3:Y:S07]  /*b5c0*/  LDSM.16.MT88.4 R156, [R217+0xb100] ;  /* 0x00b10000d99c783b */ /* 0x000eee0000004200 */
[C---:B------:R-:W-:Y:S04]  /*b5d0*/  HMMA.16816.F32.BF16 R68, R136.reuse, R140, R68 ;  /* 0x0000008c8844723c */ /* 0x040fe80000041844 */
[----:B----4-:R-:W-:Y:S04]  /*b5e0*/  F2FP.BF16.PACK_AB R186, R134, R194 ;  /* 0x000000c286ba723e */ /* 0x010fe800000010ff */
[C---:B------:R-:W-:Y:S01]  /*b5f0*/  HMMA.16816.F32.BF16 R72, R136.reuse, R142, R72 ;  /* 0x0000008e8848723c */ /* 0x040fe20000041848 */
[----:B------:R-:W4:Y:S07]  /*b600*/  LDSM.16.MT88.4 R140, [R218+0xb100] ;  /* 0x00b10000da8c783b */ /* 0x000f2e0000004200 */
[C---:B--2---:R-:W-:Y:S08]  /*b610*/  HMMA.16816.F32.BF16 R76, R136.reuse, R144, R76 ;  /* 0x00000090884c723c */ /* 0x044ff0000004184c */
[C---:B------:R-:W-:Y:S01]  /*b620*/  HMMA.16816.F32.BF16 R80, R136.reuse, R146, R80 ;  /* 0x000000928850723c */ /* 0x040fe20000041850 */
[----:B------:R-:W2:Y:S07]  /*b630*/  LDSM.16.MT88.4 R144, [R220+0xb100] ;  /* 0x00b10000dc90783b */ /* 0x000eae0000004200 */
[C---:B-1----:R-:W-:Y:S08]  /*b640*/  HMMA.16816.F32.BF16 R84, R136.reuse, R148, R84 ;  /* 0x000000948854723c */ /* 0x042ff00000041854 */
[C---:B------:R-:W-:Y:S01]  /*b650*/  HMMA.16816.F32.BF16 R88, R136.reuse, R150, R88 ;  /* 0x000000968858723c */ /* 0x040fe20000041858 */
[----:B------:R-:W1:Y:S07]  /*b660*/  LDSM.16.MT88.4 R148, [R219+0xb100] ;  /* 0x00b10000db94783b */ /* 0x000e6e0000004200 */
[C---:B---3--:R-:W-:Y:S08]  /*b670*/  HMMA.16816.F32.BF16 R92, R136.reuse, R152, R92 ;  /* 0x00000098885c723c */ /* 0x048ff0000004185c */
[C---:B------:R-:W-:Y:S01]  /*b680*/  HMMA.16816.F32.BF16 R96, R136.reuse, R154, R96 ;  /* 0x0000009a8860723c */ /* 0x040fe20000041860 */
[----:B------:R-:W-:Y:S07]  /*b690*/  LDSM.16.MT88.4 R152, [R218+0x2900] ;  /* 0x00290000da98783b */ /* 0x000fee0000004200 */
[C---:B------:R-:W-:Y:S08]  /*b6a0*/  HMMA.16816.F32.BF16 R100, R136.reuse, R156, R100 ;  /* 0x0000009c8864723c */ /* 0x040ff00000041864 */
[C---:B------:R-:W-:Y:S01]  /*b6b0*/  HMMA.16816.F32.BF16 R104, R136.reuse, R158, R104 ;  /* 0x0000009e8868723c */ /* 0x040fe20000041868 */
[----:B------:R-:W-:Y:S07]  /*b6c0*/  LDSM.16.MT88.4 R156, [R220+0x2900] ;  /* 0x00290000dc9c783b */ /* 0x000fee0000004200 */
[C---:B----4-:R-:W-:Y:S08]  /*b6d0*/  HMMA.16816.F32.BF16 R108, R136.reuse, R140, R108 ;  /* 0x0000008c886c723c */ /* 0x050ff0000004186c */
[C---:B------:R-:W-:Y:S01]  /*b6e0*/  HMMA.16816.F32.BF16 R112, R136.reuse, R142, R112 ;  /* 0x0000008e8870723c */ /* 0x040fe20000041870 */
[----:B------:R-:W3:Y:S07]  /*b6f0*/  LDSM.16.MT88.4 R140, [R217+0x2900] ;  /* 0x00290000d98c783b */ /* 0x000eee0000004200 */
[C---:B--2---:R-:W-:Y:S07]  /*b700*/  HMMA.16816.F32.BF16 R116, R136.reuse, R144, R116 ;  /* 0x000000908874723c */ /* 0x044fee0000041874 */
[----:B------:R-:W-:Y:S01]  /*b710*/  MOV R144, R165 ;  /* 0x000000a500907202 */ /* 0x000fe20000000f00 */
[C---:B------:R-:W-:Y:S04]  /*b720*/  HMMA.16816.F32.BF16 R120, R136.reuse, R146, R120 ;  /* 0x000000928878723c */ /* 0x040fe80000041878 */
[----:B------:R-:W-:Y:S02]  /*b730*/  MOV R145, R164 ;  /* 0x000000a400917202 */ /* 0x000fe40000000f00 */
[----:B------:R-:W2:Y:S02]  /*b740*/  LDSM.16.MT88.4 R164, [R219+0x2900] ;  /* 0x00290000dba4783b */ /* 0x000ea40000004200 */
[C---:B-1----:R-:W-:Y:S08]  /*b750*/  HMMA.16816.F32.BF16 R124, R136.reuse, R148, R124 ;  /* 0x00000094887c723c */ /* 0x042ff0000004187c */
[----:B------:R-:W-:Y:S08]  /*b760*/  HMMA.16816.F32.BF16 R128, R136, R150, R128 ;  /* 0x000000968880723c */ /* 0x000ff00000041880 */
[C---:B---3--:R-:W-:Y:S01]  /*b770*/  HMMA.16816.F32.BF16 R136, R184.reuse, R140, R4 ;  /* 0x0000008cb888723c */ /* 0x048fe20000041804 */
[----:B------:R-:W1:Y:S07]  /*b780*/  LDSM.16.MT88.4 R4, [R220+0x5900] ;  /* 0x00590000dc04783b */ /* 0x000e6e0000004200 */
[C---:B------:R-:W-:Y:S07]  /*b790*/  HMMA.16816.F32.BF16 R140, R184.reuse, R142, R8 ;  /* 0x0000008eb88c723c */ /* 0x040fee0000041808 */
[----:B------:R-:W-:Y:S02]  /*b7a0*/  MOV R8, R144 ;  /* 0x0000009000087202 */ /* 0x000fe40000000f00 */
[----:B------:R-:W-:Y:S02]  /*b7b0*/  MOV R9, R145 ;  /* 0x0000009100097202 */ /* 0x000fe40000000f00 */
[C---:B------:R-:W-:Y:S01]  /*b7c0*/  HMMA.16816.F32.BF16 R144, R184.reuse, R152, R12 ;  /* 0x00000098b890723c */ /* 0x040fe2000004180c */
[----:B------:R-:W-:Y:S02]  /*b7d0*/  LDSM.16.MT88.4 R12, [R217+0x8900] ;  /* 0x00890000d90c783b */ /* 0x000fe40000004200 */
[----:B------:R-:W-:Y:S02]  /*b7e0*/  MOV R10, R163 ;  /* 0x000000a3000a7202 */ /* 0x000fe40000000f00 */
[----:B------:R-:W-:Y:S03]  /*b7f0*/  MOV R11, R162 ;  /* 0x000000a2000b7202 */ /* 0x000fe60000000f00 */
[C---:B------:R-:W-:Y:S01]  /*b800*/  HMMA.16816.F32.BF16 R148, R184.reuse, R154, R16 ;  /* 0x0000009ab894723c */ /* 0x040fe20000041810 */
[----:B------:R-:W-:Y:S07]  /*b810*/  LDSM.16.MT88.4 R16, [R218+0x8900] ;  /* 0x00890000da10783b */ /* 0x000fee0000004200 */
[C---:B------:R-:W-:Y:S07]  /*b820*/  HMMA.16816.F32.BF16 R152, R184.reuse, R156, R20 ;  /* 0x0000009cb898723c */ /* 0x040fee0000041814 */
[----:B------:R-:W-:Y:S01]  /*b830*/  MOV R22, R161 ;  /* 0x000000a100167202 */ /* 0x000fe20000000f00 */
[C---:B------:R-:W-:Y:S01]  /*b840*/  HMMA.16816.F32.BF16 R156, R184.reuse, R158, R24 ;  /* 0x0000009eb89c723c */ /* 0x040fe20000041818 */
[----:B------:R-:W-:Y:S03]  /*b850*/  LDSM.16.MT88.4 R24, [R219+0x8900] ;  /* 0x00890000db18783b */ /* 0x000fe60000004200 */
[----:B------:R-:W-:Y:S04]  /*b860*/  MOV R23, R160 ;  /* 0x000000a000177202 */ /* 0x000fe80000000f00 */
[C---:B--2---:R-:W-:Y:S07]  /*b870*/  HMMA.16816.F32.BF16 R160, R184.reuse, R164, R28 ;  /* 0x000000a4b8a0723c */ /* 0x044fee000004181c */
        /* <DEDUP_REMOVED lines=9> */
[----:B------:R-:W-:Y:S02]  /*b910*/  MOV R28, R11 ;  /* 0x0000000b001c7202 */ /* 0x000fe40000000f00 */
[----:B------:R-:W2:Y:S02]  /*b920*/  LDSM.16.MT88.4 R8, [R219+0x5900] ;  /* 0x00590000db08783b */ /* 0x000ea40000004200 */
[----:B------:R-:W-:Y:S01]  /*b930*/  MOV R36, R22 ;  /* 0x0000001600247202 */ /* 0x000fe20000000f00 */
[C---:B------:R-:W-:Y:S04]  /*b940*/  HMMA.16816.F32.BF16 R172, R184.reuse, R174, R40 ;  /* 0x000000aeb8ac723c */ /* 0x040fe80000041828 */
[----:B------:R-:W-:Y:S02]  /*b950*/  MOV R38, R179 ;  /* 0x000000b300267202 */ /* 0x000fe40000000f00 */
[----:B------:R-:W-:Y:S02]  /*b960*/  MOV R39, R178 ;  /* 0x000000b200277202 */ /* 0x000fe40000000f00 */
[----:B------:R-:W-:Y:S04]  /*b970*/  MOV R42, R177 ;  /* 0x000000b1002a7202 */ /* 0x000fe80000000f00 */
[----:B------:R-:W-:Y:S01]  /*b980*/  MOV R43, R176 ;  /* 0x000000b0002b7202 */ /* 0x000fe20000000f00 */
[----:B------:R-:W-:Y:S01]  /*b990*/  FADD.FTZ R0, R42, R0 ;  /* 0x000000002a007221 */ /* 0x000fe20000010000 */
[C---:B------:R-:W-:Y:S03]  /*b9a0*/  HMMA.16816.F32.BF16 R176, R184.reuse, R180, R44 ;  /* 0x000000b4b8b0723c */ /* 0x040fe6000004182c */
[----:B------:R-:W-:Y:S01]  /*b9b0*/  MOV R37, R23 ;  /* 0x0000001700257202 */ /* 0x000fe20000000f00 */
[----:B------:R-:W-:Y:S01]  /*b9c0*/  FADD.FTZ R2, R43, R2 ;  /* 0x000000022b027221 */ /* 0x000fe20000010000 */
[----:B------:R-:W3:Y:S01]  /*b9d0*/  LDSM.16.MT88.4 R20, [R220+0x8900] ;  /* 0x00890000dc14783b */ /* 0x000ee20000004200 */
[----:B------:R-:W-:Y:S02]  /*b9e0*/  FADD.FTZ R0, R36, R0 ;  /* 0x0000000024007221 */ /* 0x000fe40000010000 */
[C---:B------:R-:W-:Y:S04]  /*b9f0*/  HMMA.16816.F32.BF16 R180, R184.reuse, R182, R48 ;  /* 0x000000b6b8b4723c */ /* 0x040fe80000041830 */
        /* <DEDUP_REMOVED lines=51> */
[C---:B------:R-:W-:Y:S04]  /*bd30*/  HMMA.16816.F32.BF16 R112, R184.reuse, R10, R112 ;  /* 0x0000000ab870723c */ /* 0x040fe80000041870 */
[----:B------:R-:W-:Y:S04]  /*bd40*/  FADD.FTZ R2, R203, R2 ;  /* 0x00000002cb027221 */ /* 0x000fe80000010000 */
[C---:B----4-:R-:W-:Y:S08]  /*bd50*/  HMMA.16816.F32.BF16 R116, R184.reuse, R12, R116 ;  /* 0x0000000cb874723c */ /* 0x050ff00000041874 */
[C---:B------:R-:W-:Y:S08]  /*bd60*/  HMMA.16816.F32.BF16 R120, R184.reuse, R14, R120 ;  /* 0x0000000eb878723c */ /* 0x040ff00000041878 */
[C---:B-1----:R-:W-:Y:S07]  /*bd70*/  HMMA.16816.F32.BF16 R124, R184.reuse, R4, R124 ;  /* 0x00000004b87c723c */ /* 0x042fee000004187c */
[----:B------:R-:W-:Y:S01]  /*bd80*/  FADD.FTZ R4, R190, R0 ;  /* 0x00000000be047221 */ /* 0x000fe20000010000 */
[----:B------:R-:W-:Y:S04]  /*bd90*/  HMMA.16816.F32.BF16 R128, R184, R6, R128 ;  /* 0x00000006b880723c */ /* 0x000fe80000041880 */
[----:B------:R-:W-:Y:S02]  /*bda0*/  FADD.FTZ R0, R196, R2 ;  /* 0x00000002c4007221 */ /* 0x000fe40000010000 */
[----:B------:R-:W-:Y:S02]  /*bdb0*/  FADD.FTZ R4, R189, R4 ;  /* 0x00000004bd047221 */ /* 0x000fe40000010000 */
[----:B------:R-:W-:Y:S04]  /*bdc0*/  FADD.FTZ R0, R195, R0 ;  /* 0x00000000c3007221 */ /* 0x000fe80000010000 */
[----:B------:R-:W-:Y:S02]  /*bdd0*/  FADD.FTZ R4, R188, R4 ;  /* 0x00000004bc047221 */ /* 0x000fe40000010000 */
[----:B------:R-:W-:Y:S02]  /*bde0*/  FADD.FTZ R2, R194, R0 ;  /* 0x00000000c2027221 */ /* 0x000fe40000010000 */
[----:B------:R-:W-:Y:S02]  /*bdf0*/  FADD.FTZ R0, R135, R4 ;  /* 0x0000000487007221 */ /* 0x000fe40000010000 */
[----:B------:R-:W-:Y:S01]  /*be00*/  FADD.FTZ R2, R134, R2 ;  /* 0x0000000286027221 */ /* 0x000fe20000010000 */
[----:B------:R-:W-:Y:S01]  /*be10*/  MOV R134, R3 ;  /* 0x0000000300867202 */ /* 0x000fe20000000f00 */
[----:B------:R-:W-:Y:S01]  /*be20*/  FADD.FTZ R0, R133, R0 ;  /* 0x0000000085007221 */ /* 0x000fe20000010000 */
[----:B------:R-:W-:Y:S02]  /*be30*/  MOV R133, R132 ;  /* 0x0000008400857202 */ /* 0x000fe40000000f00 */
[----:B------:R1:W-:Y:S04]  /*be40*/  STL [R1+0x4], R2 ;  /* 0x0000040201007387 */ /* 0x0003e80000100800 */
[----:B------:R1:W-:Y:S01]  /*be50*/  STL [R1+0x8], R0 ;  /* 0x0000080001007387 */ /* 0x0003e20000100800 */
[----:B------:R-:W-:-:S05]  /*be60*/  @P0 BRA `(.L_x_685) ;  /* 0xffffb27000000947 */ /* 0x000fca000383ffff */
.L_x_684:
[----:B-1-3--:R-:W2:Y:S04]  /*be70*/  LDL.LU R0, [R1+0x4] ;  /* 0x0000040001007983 */ /* 0x00aea80000300800 */
        /* <DEDUP_REMOVED lines=134> */
[C---:B------:R-:W-:Y:S01]  /*c6e0*/  FMUL.FTZ R16, R4.reuse, R75 ;  /* 0x0000004b04107220 */ /* 0x040fe20000410000 */
[----:B------:R-:W-:Y:S01]  /*c6f0*/  UIMAD UR5, UR7, UR5, UR6 ;  /* 0x00000005070572a4 */ /* 0x000fe2000f8e0206 */
        /* <DEDUP_REMOVED lines=116> */
[----:B------:R-:W-:Y:S01]  /*ce40*/  STS [R0+0x80], R13 ;  /* 0x0000800d00007388 */ /* 0x000fe20000000800 */
[----:B------:R-:W-:-:S03]  /*ce50*/  IADD3 R9, R0, 0x80, RZ ;  /* 0x0000008000097810 */ /* 0x000fc60007ffe0ff */
[----:B------:R1:W-:Y:S01]  /*ce60*/  STS [R0+0x480], R12 ;  /* 0x0004800c00007388 */ /* 0x0003e20000000800 */
[----:B------:R-:W-:Y:S01]  /*ce70*/  IMAD R6, R7, c[0x0][0x3d8], RZ ;  /* 0x0000f60007067a24 */ /* 0x000fe200078e02ff */
[----:B------:R-:W-:Y:S02]  /*ce80*/  IADD3 R2, R0, 0x70, RZ ;  /* 0x0000007000027810 */ /* 0x000fe40007ffe0ff */
[----:B------:R-:W-:Y:S01]  /*ce90*/  @P0 IADD3 R2, R9, 0x10, RZ ;  /* 0x0000001009020810 */ /* 0x000fe20007ffe0ff */
[----:B------:R-:W-:Y:S01]  /*cea0*/  IMAD R16, R134, c[0x0][0x3dc], R6 ;  /* 0x0000f70086107a24 */ /* 0x000fe200078e0206 */
[----:B------:R-:W-:Y:S02]  /*ceb0*/  MOV R7, 0x20 ;  /* 0x0000002000077802 */ /* 0x000fe40000000f00 */
[----:B------:R-:W-:Y:S02]  /*cec0*/  SHF.R.S32.HI R6, RZ, 0x1f, R3 ;  /* 0x0000001fff067819 */ /* 0x000fe40000011403 */
[----:B------:R-:W-:-:S04]  /*ced0*/  IADD3 R8, P0, R3, R14, RZ ;  /* 0x0000000e03087210 */ /* 0x000fc80007f1e0ff */
[----:B------:R-:W-:Y:S01]  /*cee0*/  IADD3.X R9, R6, R15, R78, P0, !PT ;  /* 0x0000000f06097210 */ /* 0x000fe200007fe44e */
[----:B-1----:R-:W-:Y:S01]  /*cef0*/  IMAD.WIDE.U32 R12, R134, c[0x0][0x3d8], R4 ;  /* 0x0000f600860c7a25 */ /* 0x002fe200078e0004 */
[----:B------:R-:W-:Y:S01]  /*cf00*/  IADD3 R4, -R3, RZ, RZ ;  /* 0x000000ff03047210 */ /* 0x000fe20007ffe1ff */
[----:B------:R1:W5:Y:S04]  /*cf10*/  LDL R78, [R1+0xc] ;  /* 0x00000c00014e7983 */ /* 0x0003680000100800 */
[----:B------:R-:W-:Y:S01]  /*cf20*/  IMAD R4, R4, c[0x0][0x4e8], R10 ;  /* 0x00013a0004047a24 */ /* 0x000fe200078e020a */
[----:B------:R-:W-:Y:S02]  /*cf30*/  SEL R5, R7, 0xffffffe0, !P1 ;  /* 0xffffffe007057807 */ /* 0x000fe40004800000 */
[----:B------:R-:W-:-:S02]  /*cf40*/  MOV R6, 0x40 ;  /* 0x0000004000067802 */ /* 0x000fc40000000f00 */
[----:B------:R-:W-:Y:S02]  /*cf50*/  SHF.R.S32.HI R7, RZ, 0x1f, R4 ;  /* 0x0000001fff077819 */ /* 0x000fe40000011404 */
[----:B------:R-:W-:Y:S02]  /*cf60*/  SEL R6, R6, 0xffffffc0, !P2 ;  /* 0xffffffc006067807 */ /* 0x000fe40005000000 */
[----:B------:R-:W-:Y:S01]  /*cf70*/  F2FP.BF16.PACK_AB R17, R185, R17 ;  /* 0x00000011b911723e */ /* 0x000fe200000010ff */
[----:B------:R-:W-:Y:S01]  /*cf80*/  IMAD R7, R7, c[0x0][0x488], RZ ;  /* 0x0001220007077a24 */ /* 0x000fe200078e02ff */
[----:B------:R-:W-:Y:S02]  /*cf90*/  F2FP.BF16.PACK_AB R18, R143, R18 ;  /* 0x000000128f12723e */ /* 0x000fe400000010ff */
[----:B------:R-:W-:Y:S02]  /*cfa0*/  F2FP.BF16.PACK_AB R19, R184, R19 ;  /* 0x00000013b813723e */ /* 0x000fe400000010ff */
[----:B------:R-:W-:-:S02]  /*cfb0*/  F2FP.BF16.PACK_AB R22, R147, R22 ;  /* 0x000000169316723e */ /* 0x000fc400000010ff */
[----:B------:R-:W-:Y:S01]  /*cfc0*/  IADD3 R3, R0, R5, RZ ;  /* 0x0000000500037210 */ /* 0x000fe20007ffe0ff */
[C---:B------:R-:W-:Y:S01]  /*cfd0*/  IMAD R10, R4.reuse, c[0x0][0x48c], R7 ;  /* 0x00012300040a7a24 */ /* 0x040fe200078e0207 */
[----:B------:R-:W-:Y:S02]  /*cfe0*/  F2FP.BF16.PACK_AB R21, R149, R21 ;  /* 0x000000159515723e */ /* 0x000fe400000010ff */
[----:B------:R-:W-:Y:S02]  /*cff0*/  F2FP.BF16.PACK_AB R20, R151, R20 ;  /* 0x000000149714723e */ /* 0x000fe400000010ff */
[----:B------:R-:W-:Y:S01]  /*d000*/  IADD3 R14, R5, R2, RZ ;  /* 0x00000002050e7210 */ /* 0x000fe20007ffe0ff */
[----:B------:R-:W-:Y:S01]  /*d010*/  IMAD.WIDE.U32 R8, R4, c[0x0][0x488], R8 ;  /* 0x0001220004087a25 */ /* 0x000fe200078e0008 */
[----:B------:R-:W-:Y:S02]  /*d020*/  F2FP.BF16.PACK_AB R23, R153, R23 ;  /* 0x000000179917723e */ /* 0x000fe400000010ff */
[----:B------:R-:W-:-:S02]  /*d030*/  F2FP.BF16.PACK_AB R24, R155, R24 ;  /* 0x000000189b18723e */ /* 0x000fc400000010ff */
        /* <DEDUP_REMOVED lines=175> */
.L_x_687:
[----:B-1----:R-:W-:Y:S05]  /*db30*/  BSYNC B0 ;  /* 0x0000000000007941 */ /* 0x002fea0003800000 */
.L_x_686:
        /* <DEDUP_REMOVED lines=27> */
.L_x_689:
[----:B------:R-:W-:Y:S05]  /*dcf0*/  BSYNC B0 ;  /* 0x0000000000007941 */ /* 0x000fea0003800000 */
.L_x_688:
        /* <DEDUP_REMOVED lines=27> */
.L_x_691:
[----:B------:R-:W-:Y:S05]  /*deb0*/  BSYNC B0 ;  /* 0x0000000000007941 */ /* 0x000fea0003800000 */
.L_x_690:
        /* <DEDUP_REMOVED lines=28> */
.L_x_692:
        /* <DEDUP_REMOVED lines=16> */
.L_x_3067:


//--------------------- .text._ZN7cutlass13device_kernelIN5flash19enable_sm80_to_sm89INS1_16FlashAttnFwdSm80INS1_25CollectiveMainloopFwdSm80ILi8ELi1ELb0EN4cute5tupleIJNS5_1CILi128EEENS7_ILi96EEENS7_ILi256EEEEEELi256ENS_10bfloat16_tEfNS_4arch4Sm80ELb0ELb0ELb1ELb1ELb0ELb0ELb1ELb0EEENS1_21CollectiveEpilogueFwdINS6_IJS8_SA_S9_EEENS6_IJNS7_ILi1EEESI_SI_EEESC_SE_Li256ELb1ELb1ELb0ELb0EEENS1_19SingleTileSchedulerILb1ELb0ELb1ELi128EEEEEEEEEvNT_6ParamsE --------------------------
	.section	.text._ZN7cutlass13device_kernelIN5flash19enable_sm80_to_sm89INS1_16FlashAttnFwdSm80INS1_25CollectiveMainloopFwdSm80ILi8ELi1ELb0EN4cute5tupleIJNS5_1CILi128EEENS7_ILi96EEENS7_ILi256EEEEEELi256ENS_10bfloat16_tEfNS_4arch4Sm80ELb0ELb0ELb1ELb1ELb0ELb0ELb1ELb0EEENS1_21CollectiveEpilogueFwdINS6_IJS8_SA_S9_EEENS6_IJNS7_ILi1EEESI_SI_EEESC_SE_Li256ELb1ELb1ELb0ELb0EEENS1_19SingleTileSchedulerILb1ELb0ELb1ELi128EEEEEEEEEvNT_6ParamsE,"ax",@progbits
	.sectioninfo	@"SHI_REGISTERS=255"
	.align	128
.text._ZN7cutlass13device_kernelIN5flash19enable_sm80_to_sm89INS1_16FlashAttnFwdSm80INS1_25CollectiveMainloopFwdSm80ILi8ELi1ELb0EN4cute5tupleIJNS5_1CILi128EEENS7_ILi96EEENS7_ILi256EEEEEELi256ENS_10bfloat16_tEfNS_4arch4Sm80ELb0ELb0ELb1ELb1ELb0ELb0ELb1ELb0EEENS1_21CollectiveEpilogueFwdINS6_IJS8_SA_S9_EEENS6_IJNS7_ILi1EEESI_SI_EEESC_SE_Li256ELb1ELb1ELb0ELb0EEENS1_19SingleTileSchedulerILb1ELb0ELb1ELi128EEEEEEEEEvNT_6ParamsE:
        .type           _ZN7cutlass13device_kernelIN5flash19enable_sm80_to_sm89INS1_16FlashAttnFwdSm80INS1_25CollectiveMainloopFwdSm80ILi8ELi1ELb0EN4cute5tupleIJNS5_1CILi128EEENS7_ILi96EEENS7_ILi256EEEEEELi256ENS_10bfloat16_tEfNS_4arch4Sm80ELb0ELb0ELb1ELb1ELb0ELb0ELb1ELb0EEENS1_21CollectiveEpilogueFwdINS6_IJS8_SA_S9_EEENS6_IJNS7_ILi1EEESI_SI_EEESC_SE_Li256ELb1ELb1ELb0ELb0EEENS1_19SingleTileSchedulerILb1ELb0ELb1ELi128EEEEEEEEEvNT_6ParamsE,@function
        .size           _ZN7cutlass13device_kernelIN5flash19enable_sm80_to_sm89INS1_16FlashAttnFwdSm80INS1_25CollectiveMainloopFwdSm80ILi8ELi1ELb0EN4cute5tupleIJNS5_1CILi128EEENS7_ILi96EEENS7_ILi256EEEEEELi256ENS_10bfloat16_tEfNS_4arch4Sm80ELb0ELb0ELb1ELb1ELb0ELb0ELb1ELb0EEENS1_21CollectiveEpilogueFwdINS6_IJS8_SA_S9_EEENS6_IJNS7_ILi1EEESI_SI_EEESC_SE_Li256ELb1ELb1ELb0ELb0EEENS1_19SingleTileSchedulerILb1ELb0ELb1ELi128EEEEEEEEEvNT_6ParamsE,(.L_x_3068 - _ZN7cutlass13device_kernelIN5flash19enable_sm80_to_sm89INS1_16FlashAttnFwdSm80INS1_25CollectiveMainloopFwdSm80ILi8ELi1ELb0EN4cute5tupleIJNS5_1CILi128EEENS7_ILi96EEENS7_ILi256EEEEEELi256ENS_10bfloat16_tEfNS_4arch4Sm80ELb0ELb0ELb1ELb1ELb0ELb0ELb1ELb0EEENS1_21CollectiveEpilogueFwdINS6_IJS8_SA_S9_EEENS6_IJNS7_ILi1EEESI_SI_EEESC_SE_Li256ELb1ELb1ELb0ELb0EEENS1_19SingleTileSchedulerILb1ELb0ELb1ELi128EEEEEEEEEvNT_6ParamsE)
        .other          _ZN7cutlass13device_kernelIN5flash19enable_sm80_to_sm89INS1_16FlashAttnFwdSm80INS1_25CollectiveMainloopFwdSm80ILi8ELi1ELb0EN4cute5tupleIJNS5_1CILi128EEENS7_ILi96EEENS7_ILi256EEEEEELi256ENS_10bfloat16_tEfNS_4arch4Sm80ELb0ELb0ELb1ELb1ELb0ELb0ELb1ELb0EEENS1_21CollectiveEpilogueFwdINS6_IJS8_SA_S9_EEENS6_IJNS7_ILi1EEESI_SI_EEESC_SE_Li256ELb1ELb1ELb0ELb0EEENS1_19SingleTileSchedulerILb1ELb0ELb1ELi128EEEEEEEEEvNT_6ParamsE,@"STO_CUDA_ENTRY STV_DEFAULT"
_ZN7cutlass13device_kernelIN5flash19enable_sm80_to_sm89INS1_16FlashAttnFwdSm80INS1_25CollectiveMainloopFwdSm80ILi8ELi1ELb0EN4cute5tupleIJNS5_1CILi128EEENS7_ILi96EEENS7_ILi256EEEEEELi256ENS_10bfloat16_tEfNS_4arch4Sm80ELb0ELb0ELb1ELb1ELb0ELb0ELb1ELb0EEENS1_21CollectiveEpilogueFwdINS6_IJS8_SA_S9_EEENS6_IJNS7_ILi1EEESI_SI_EEESC_SE_Li256ELb1ELb1ELb0ELb0EEENS1_19SingleTileSchedulerILb1ELb0ELb1ELi128EEEEEEEEEvNT_6ParamsE:
        /* <DEDUP_REMOVED lines=17> */
.L_x_694:
        /* <DEDUP_REMOVED lines=8> */
.L_x_696:
[----:B------:R-:W-:-:S05]  /*0190*/  MOV R0, c[0x0][0x54c] ;  /* 0x0001530000007a02 */ /* 0x000fca0000000f00 */
.L_x_695:
[----:B-----5:R-:W-:Y:S01]  /*01a0*/  IMAD R0, R0, c[0x0][0x548], RZ ;  /* 0x0001520000007a24 */ /* 0x020fe200078e02ff */
[----:B-1----:R-:W-:-:S04]  /*01b0*/  SHF.L.U32 R2, R48, 0x7, RZ ;  /* 0x0000000730027819 */ /* 0x002fc800000006ff */
[----:B------:R-:W-:-:S04]  /*01c0*/  ISETP.GE.AND P0, PT, R2, R0, PT ;  /* 0x000000000200720c */ /* 0x000fc80003f06270 */
[----:B------:R-:W-:-:S05]  /*01d0*/  SEL R0, R5, 0xffffffff, !P0 ;  /* 0xffffffff05007807 */ /* 0x000fca0004000000 */
[----:B------:R1:W-:Y:S01]  /*01e0*/  STL [R1+0x8], R0 ;  /* 0x0000080001007387 */ /* 0x0003e20000100800 */
[----:B------:R-:W-:Y:S05]  /*01f0*/  BRA `(.L_x_697) ;  /* 0x0000013000007947 */ /* 0x000fea0003800000 */
.L_x_693:
[----:B---3--:R-:W-:-:S04]  /*0200*/  ISETP.NE.U32.AND P0, PT, RZ, c[0x0][0x568], PT ;  /* 0x00015a00ff007a0c */ /* 0x008fc80003f05070 */
[----:B------:R-:W-:-:S13]  /*0210*/  ISETP.NE.AND.EX P0, PT, RZ, c[0x0][0x56c], PT, P0 ;  /* 0x00015b00ff007a0c */ /* 0x000fda0003f05300 */
[----:B------:R-:W-:Y:S05]  /*0220*/  @!P0 BRA `(.L_x_698) ;  /* 0x0000002000008947 */ /* 0x000fea0003800000 */
[----:B------:R1:W5:Y:S01]  /*0230*/  LDG.E R0, [R2.64] ;  /* 0x0000000402007981 */ /* 0x000362000c1e1900 */
[----:B------:R-:W-:Y:S05]  /*0240*/  BRA `(.L_x_699) ;  /* 0x0000009000007947 */ /* 0x000fea0003800000 */
.L_x_698:
        /* <DEDUP_REMOVED lines=8> */
.L_x_700:
[----:B------:R-:W-:-:S05]  /*02d0*/  MOV R0, c[0x0][0x54c] ;  /* 0x0001530000007a02 */ /* 0x000fca0000000f00 */
.L_x_699:
[----:B-----5:R-:W-:Y:S01]  /*02e0*/  IMAD R0, R0, c[0x0][0x548], RZ ;  /* 0x0001520000007a24 */ /* 0x020fe200078e02ff */
[----:B-1----:R-:W-:-:S04]  /*02f0*/  SHF.L.U32 R2, R48, 0x7, RZ ;  /* 0x0000000730027819 */ /* 0x002fc800000006ff */
[----:B------:R-:W-:-:S04]  /*0300*/  ISETP.GE.AND P0, PT, R2, R0, PT ;  /* 0x000000000200720c */ /* 0x000fc80003f06270 */
[----:B------:R-:W-:-:S05]  /*0310*/  SEL R0, R5, 0xffffffff, !P0 ;  /* 0xffffffff05007807 */ /* 0x000fca0004000000 */
[----:B------:R1:W-:Y:S04]  /*0320*/  STL [R1+0x8], R0 ;  /* 0x0000080001007387 */ /* 0x0003e80000100800 */
.L_x_697:
        /* <DEDUP_REMOVED lines=28> */
.L_x_701:
[----:B------:R-:W-:-:S04]  /*04f0*/  ISETP.NE.U32.AND P0, PT, RZ, c[0x0][0x368], PT ;  /* 0x0000da00ff007a0c */ /* 0x000fc80003f05070 */
[----:B------:R-:W-:-:S13]  /*0500*/  ISETP.NE.AND.EX P0, PT, RZ, c[0x0][0x36c], PT, P0 ;  /* 0x0000db00ff007a0c */ /* 0x000fda0003f05300 */
[----:B------:R-:W-:Y:S05]  /*0510*/  @!P0 BRA `(.L_x_702) ;  /* 0x0000003000008947 */ /* 0x000fea0003800000 */
[----:B--2---:R-:W-:-:S05]  /*0520*/  IMAD.WIDE R2, R49, R27, c[0x0][0x368] ;  /* 0x0000da0031027625 */ /* 0x004fca00078e021b */
[----:B------:R1:W5:Y:S01]  /*0530*/  LDG.E R0, [R2.64] ;  /* 0x0000000402007981 */ /* 0x000362000c1e1900 */
[----:B------:R-:W-:Y:S05]  /*0540*/  BRA `(.L_x_703) ;  /* 0x0000004000007947 */ /* 0x000fea0003800000 */
.L_x_702:
[----:B------:R-:W-:Y:S05]  /*0550*/  @!P4 BRA `(.L_x_703) ;  /* 0x000000300000c947 */ /* 0x000fea0003800000 */
[----:B------:R1:W3:Y:S04]  /*0560*/  LDG.E R0, [R2.64] ;  /* 0x0000000402007981 */ /* 0x0002e8000c1e1900 */
[----:B-12---:R-:W3:Y:S02]  /*0570*/  LDG.E R2, [R2.64+0x4] ;  /* 0x0000040402027981 */ /* 0x006ee4000c1e1900 */
[----:B---3--:R-:W-:-:S05]  /*0580*/  IADD3 R0, -R0, R2, RZ ;  /* 0x0000000200007210 */ /* 0x008fca0007ffe1ff */
.L_x_703:
[--C-:B-----5:R-:W-:Y:S01]  /*0590*/  IMAD.IADD R157, R0, 0x1, -R11.reuse ;  /* 0x00000001009d7824 */ /* 0x120fe200078e0a0b */
[----:B------:R-:W-:Y:S01]  /*05a0*/  PLOP3.LUT P2, PT, PT, PT, PT, 0x80, 0x0 ;  /* 0x000000000000781c */ /* 0x000fe20003f4f070 */
[----:B------:R-:W-:Y:S01]  /*05b0*/  IMAD.IADD R12, R12, 0x1, R11 ;  /* 0x000000010c0c7824 */ /* 0x000fe200078e020b */
[----:B------:R-:W-:Y:S01]  /*05c0*/  CS2R R130, SRZ ;  /* 0x0000000000827805 */ /* 0x000fe2000001ff00 */
[----:B------:R-:W-:Y:S01]  /*05d0*/  CS2R R14, SRZ ;  /* 0x00000000000e7805 */ /* 0x000fe2000001ff00 */
[C---:B------:R-:W-:Y:S01]  /*05e0*/  IADD3 R0, R157.reuse, 0x5f, RZ ;  /* 0x0000005f9d007810 */ /* 0x040fe20007ffe0ff */
[----:B------:R-:W-:Y:S01]  /*05f0*/  IMAD.MOV.U32 R126, RZ, RZ, RZ ;  /* 0x000000ffff7e7224 */ /* 0x000fe200078e00ff */
[----:B------:R-:W-:Y:S01]  /*0600*/  ISETP.GE.AND P0, PT, R157, 0x1, PT ;  /* 0x000000019d00780c */ /* 0x000fe20003f06270 */
[----:B--2---:R-:W-:Y:S01]  /*0610*/  CS2R R8, SRZ ;  /* 0x0000000000087805 */ /* 0x004fe2000001ff00 */
[----:B------:R-:W-:Y:S01]  /*0620*/  MOV R128, RZ ;  /* 0x000000ff00807202 */ /* 0x000fe20000000f00 */
[----:B------:R-:W-:Y:S01]  /*0630*/  IMAD.HI R0, R0, 0x2aaaaaab, RZ ;  /* 0x2aaaaaab00007827 */ /* 0x000fe200078e02ff */
[----:B------:R-:W-:Y:S01]  /*0640*/  MOV R11, RZ ;  /* 0x000000ff000b7202 */ /* 0x000fe20000000f00 */
[----:B------:R-:W-:Y:S01]  /*0650*/  CS2R R120, SRZ ;  /* 0x0000000000787805 */ /* 0x000fe2000001ff00 */
[----:B------:R-:W-:Y:S01]  /*0660*/  CS2R R118, SRZ ;  /* 0x0000000000767805 */ /* 0x000fe2000001ff00 */
[----:B------:R-:W-:Y:S01]  /*0670*/  IMAD.MOV.U32 R124, RZ, RZ, RZ ;  /* 0x000000ffff7c7224 */ /* 0x000fe200078e00ff */
[----:B-1----:R-:W-:Y:S01]  /*0680*/  SHF.R.U32.HI R2, RZ, 0x1f, R0 ;  /* 0x0000001fff027819 */ /* 0x002fe20000011600 */
[----:B------:R-:W-:Y:S01]  /*0690*/  IMAD.MOV.U32 R122, RZ, RZ, RZ ;  /* 0x000000ffff7a7224 */ /* 0x000fe200078e00ff */
[----:B------:R-:W-:Y:S01]  /*06a0*/  CS2R R16, SRZ ;  /* 0x0000000000107805 */ /* 0x000fe2000001ff00 */
[----:B------:R-:W-:Y:S01]  /*06b0*/  MOV R116, RZ ;  /* 0x000000ff00747202 */ /* 0x000fe20000000f00 */
[----:B------:R-:W-:Y:S01]  /*06c0*/  IMAD.MOV.U32 R114, RZ, RZ, RZ ;  /* 0x000000ffff727224 */ /* 0x000fe200078e00ff */
[----:B------:R-:W-:Y:S01]  /*06d0*/  LEA.HI.SX32 R165, R0, R2, 0x1c ;  /* 0x0000000200a57211 */ /* 0x000fe200078fe2ff */
[----:B------:R-:W-:Y:S01]  /*06e0*/  CS2R R18, SRZ ;  /* 0x0000000000127805 */ /* 0x000fe2000001ff00 */
[----:B------:R-:W-:Y:S01]  /*06f0*/  MOV R112, RZ ;  /* 0x000000ff00707202 */ /* 0x000fe20000000f00 */
[----:B------:R-:W-:Y:S01]  /*0700*/  IMAD.MOV.U32 R110, RZ, RZ, RZ ;  /* 0x000000ffff6e7224 */ /* 0x000fe200078e00ff */
[----:B------:R-:W-:Y:S01]  /*0710*/  CS2R R20, SRZ ;  /* 0x0000000000147805 */ /* 0x000fe2000001ff00 */
[----:B------:R1:W-:Y:S01]  /*0720*/  STL [R1+0x28], R165 ;  /* 0x000028a501007387 */ /* 0x0003e20000100800 */
[----:B------:R-:W-:Y:S01]  /*0730*/  MOV R108, RZ ;  /* 0x000000ff006c7202 */ /* 0x000fe20000000f00 */
[----:B------:R-:W-:Y:S01]  /*0740*/  IMAD.MOV.U32 R106, RZ, RZ, RZ ;  /* 0x000000ffff6a7224 */ /* 0x000fe200078e00ff */
[----:B------:R-:W-:Y:S01]  /*0750*/  CS2R R22, SRZ ;  /* 0x0000000000167805 */ /* 0x000fe2000001ff00 */
[----:B------:R-:W-:Y:S01]  /*0760*/  MOV R104, RZ ;  /* 0x000000ff00687202 */ /* 0x000fe20000000f00 */
[----:B------:R-:W-:Y:S01]  /*0770*/  IMAD.MOV.U32 R102, RZ, RZ, RZ ;  /* 0x000000ffff667224 */ /* 0x000fe200078e00ff */
[----:B------:R-:W-:Y:S01]  /*0780*/  CS2R R24, SRZ ;  /* 0x0000000000187805 */ /* 0x000fe2000001ff00 */
[----:B------:R-:W-:Y:S01]  /*0790*/  MOV R100, RZ ;  /* 0x000000ff00647202 */ /* 0x000fe20000000f00 */
[----:B------:R-:W-:Y:S01]  /*07a0*/  IMAD.MOV.U32 R98, RZ, RZ, RZ ;  /* 0x000000ffff627224 */ /* 0x000fe200078e00ff */
[----:B------:R-:W-:Y:S01]  /*07b0*/  MOV R26, RZ ;  /* 0x000000ff001a7202 */ /* 0x000fe20000000f00 */
        /* <DEDUP_REMOVED lines=52> */
[----:B------:R-:W-:Y:S01]  /*0b00*/  IMAD.MOV.U32 R144, RZ, RZ, RZ ;  /* 0x000000ffff907224 */ /* 0x000fe200078e00ff */
        /* <DEDUP_REMOVED lines=14> */
[----:B------:R-:W-:Y:S01]  /*0bf0*/  SHF.R.S32.HI R15, RZ, 0x1f, R49 ;  /* 0x0000001fff0f7819 */ /* 0x000fe20000011431 */
[----:B------:R-:W-:Y:S01]  /*0c00*/  IMAD R0, R0, c[0x0][0x178], RZ ;  /* 0x00005e0000007a24 */ /* 0x000fe200078e02ff */
[-C--:B------:R-:W-:Y:S01]  /*0c10*/  LEA.HI R4, R35, R161.reuse, RZ, 0x3 ;  /* 0x000000a123047211 */ /* 0x080fe200078f18ff */
[----:B------:R-:W-:Y:S01]  /*0c20*/  IMAD R29, R13, c[0x0][0x2c4], RZ ;  /* 0x0000b1000d1d7a24 */ /* 0x000fe200078e02ff */
[----:B------:R-:W-:Y:S01]  /*0c30*/  LEA.HI R14, R35, R161, RZ, 0x4 ;  /* 0x000000a1230e7211 */ /* 0x000fe200078f20ff */
[----:B------:R-:W-:Y:S01]  /*0c40*/  IMAD R0, R10, c[0x0][0x17c], R0 ;  /* 0x00005f000a007a24 */ /* 0x000fe200078e0200 */
[----:B------:R-:W-:Y:S01]  /*0c50*/  ISETP.NE.AND P0, PT, R5, 0x1, PT ;  /* 0x000000010500780c */ /* 0x000fe20003f05270 */
[----:B------:R-:W-:Y:S01]  /*0c60*/  BSSY B0, `(.L_x_705) ;  /* 0x00000b5000007945 */ /* 0x000fe20003800000 */
[----:B------:R-:W-:-:S02]  /*0c70*/  SHF.R.S32.HI R6, RZ, 0x4, R14 ;  /* 0x00000004ff067819 */ /* 0x000fc4000001140e */
[----:B------:R-:W-:Y:S02]  /*0c80*/  SHF.R.S32.HI R24, RZ, 0x3, R4 ;  /* 0x00000003ff187819 */ /* 0x000fe40000011404 */
[----:B------:R-:W-:-:S03]  /*0c90*/  SHF.R.S32.HI R11, RZ, 0x1f, R12 ;  /* 0x0000001fff0b7819 */ /* 0x000fc6000001140c */
[----:B------:R-:W-:Y:S02]  /*0ca0*/  IMAD R31, R48, 0x80, R24 ;  /* 0x00000080301f7824 */ /* 0x000fe400078e0218 */
[----:B-1----:R-:W-:-:S03]  /*0cb0*/  IMAD.WIDE.U32 R2, R10, c[0x0][0x178], RZ ;  /* 0x00005e000a027a25 */ /* 0x002fc600078e00ff */
[----:B------:R-:W-:Y:S02]  /*0cc0*/  IADD3 R8, R31, 0x20, RZ ;  /* 0x000000201f087810 */ /* 0x000fe40007ffe0ff */
[----:B---3--:R-:W-:Y:S01]  /*0cd0*/  SHF.R.S32.HI R37, RZ, 0x1f, R36 ;  /* 0x0000001fff257819 */ /* 0x008fe20000011424 */
[----:B------:R-:W-:Y:S01]  /*0ce0*/  IMAD.IADD R3, R3, 0x1, R0 ;  /* 0x0000000103037824 */ /* 0x000fe200078e0200 */
[----:B------:R-:W-:-:S03]  /*0cf0*/  LOP3.LUT R0, R4, 0xfffffff8, RZ, 0xc0, !PT ;  /* 0xfffffff804007812 */ /* 0x000fc600078ec0ff */
[----:B------:R-:W-:Y:S02]  /*0d00*/  IMAD R4, R37, c[0x0][0x1b8], RZ ;  /* 0x00006e0025047a24 */ /* 0x000fe400078e02ff */
[----:B------:R-:W-:Y:S01]  /*0d10*/  IMAD.IADD R27, R161, 0x1, -R0 ;  /* 0x00000001a11b7824 */ /* 0x000fe200078e0a00 */
[----:B------:R-:W-:Y:S01]  /*0d20*/  LEA.HI R0, R14, R6, RZ, 0x1 ;  /* 0x000000060e007211 */ /* 0x000fe200078f08ff */
[----:B------:R-:W-:Y:S02]  /*0d30*/  IMAD R4, R36, c[0x0][0x1bc], R4 ;  /* 0x00006f0024047a24 */ /* 0x000fe400078e0204 */
[----:B------:R-:W-:Y:S01]  /*0d40*/  IMAD R5, R27, 0x20, R24 ;  /* 0x000000201b057824 */ /* 0x000fe200078e0218 */
[----:B------:R-:W-:Y:S01]  /*0d50*/  LOP3.LUT R0, R0, 0xfffffffe, RZ, 0xc0, !PT ;  /* 0xfffffffe00007812 */ /* 0x000fe200078ec0ff */
[----:B------:R-:W-:-:S04]  /*0d60*/  IMAD.WIDE.U32 R2, R36, c[0x0][0x1b8], R2 ;  /* 0x00006e0024027a25 */ /* 0x000fc800078e0002 */
[----:B------:R-:W-:Y:S02]  /*0d70*/  IMAD R5, R48, 0x80, R5 ;  /* 0x0000008030057824 */ /* 0x000fe400078e0205 */
[----:B------:R-:W-:Y:S01]  /*0d80*/  IMAD.IADD R32, R6, 0x1, -R0 ;  /* 0x0000000106207824 */ /* 0x000fe200078e0a00 */
[----:B------:R-:W-:Y:S01]  /*0d90*/  SEL R6, R15, RZ, !P3 ;  /* 0x000000ff0f067207 */ /* 0x000fe20005800000 */
[----:B------:R-:W-:-:S04]  /*0da0*/  @P0 IMAD.HI.U32 R7, R5, c[0x0][0x2c8], RZ ;  /* 0x0000b20005070a27 */ /* 0x000fc800078e00ff */
[----:B------:R-:W-:Y:S01]  /*0db0*/  IMAD.IADD R3, R3, 0x1, R4 ;  /* 0x0000000103037824 */ /* 0x000fe200078e0204 */
[----:B------:R-:W-:Y:S01]  /*0dc0*/  SEL R4, R49, RZ, !P3 ;  /* 0x000000ff31047207 */ /* 0x000fe20005800000 */
[----:B------:R-:W-:Y:S01]  /*0dd0*/  IMAD.MOV.U32 R0, RZ, RZ, R5 ;  /* 0x000000ffff007224 */ /* 0x000fe200078e0005 */
[----:B------:R-:W-:Y:S01]  /*0de0*/  @P0 SHF.R.U32.HI R0, RZ, c[0x0][0x2cc], R7 ;  /* 0x0000b300ff000a19 */ /* 0x000fe20000011607 */
[----:B------:R-:W-:Y:S01]  /*0df0*/  IMAD R6, R6, c[0x0][0x1c0], RZ ;  /* 0x0000700006067a24 */ /* 0x000fe200078e02ff */
[----:B------:R-:W-:Y:S01]  /*0e00*/  ISETP.GE.AND P0, PT, R8, R29, PT ;  /* 0x0000001d0800720c */ /* 0x000fe20003f06270 */
[C---:B------:R-:W-:Y:S01]  /*0e10*/  IMAD.WIDE.U32 R2, R4.reuse, c[0x0][0x1c0], R2 ;  /* 0x0000700004027a25 */ /* 0x040fe200078e0002 */
[----:B------:R-:W-:Y:S02]  /*0e20*/  SHF.R.S32.HI R7, RZ, 0x1f, R0 ;  /* 0x0000001fff077819 */ /* 0x000fe40000011400 */
[----:B------:R-:W-:Y:S01]  /*0e30*/  P2R R30, PR, RZ, 0x1 ;  /* 0x00000001ff1e7803 */ /* 0x000fe20000000000 */
[----:B------:R-:W-:-:S02]  /*0e40*/  IMAD R6, R4, c[0x0][0x1c4], R6 ;  /* 0x0000710004067a24 */ /* 0x000fc400078e0206 */
[----:B------:R-:W-:Y:S02]  /*0e50*/  IMAD.MOV R4, RZ, RZ, -R0 ;  /* 0x000000ffff047224 */ /* 0x000fe400078e0a00 */
[----:B------:R-:W-:Y:S02]  /*0e60*/  IMAD.SHL.U32 R8, R24, 0x40, RZ ;  /* 0x0000004018087824 */ /* 0x000fe400078e00ff */
[----:B------:R-:W-:Y:S02]  /*0e70*/  IMAD.IADD R3, R3, 0x1, R6 ;  /* 0x0000000103037824 */ /* 0x000fe400078e0206 */
[----:B------:R-:W-:Y:S01]  /*0e80*/  IMAD R5, R4, c[0x0][0x2c4], R5 ;  /* 0x0000b10004057a24 */ /* 0x000fe200078e0205 */
[----:B------:R-:W-:Y:S01]  /*0e90*/  LOP3.LUT R4, R8, 0x1c0, RZ, 0xc0, !PT ;  /* 0x000001c008047812 */ /* 0x000fe200078ec0ff */
[----:B------:R-:W-:Y:S02]  /*0ea0*/  IMAD R6, R7, c[0x0][0x1b0], RZ ;  /* 0x00006c0007067a24 */ /* 0x000fe400078e02ff */
[----:B------:R-:W-:Y:S01]  /*0eb0*/  IMAD.SHL.U32 R8, R27, 0x8, RZ ;  /* 0x000000081b087824 */ /* 0x000fe200078e00ff */
[----:B------:R-:W-:Y:S01]  /*0ec0*/  SHF.R.U32.HI R9, RZ, 0x3, R4 ;  /* 0x00000003ff097819 */ /* 0x000fe20000011604 */
[----:B------:R-:W-:-:S02]  /*0ed0*/  IMAD R6, R0, c[0x0][0x1b4], R6 ;  /* 0x00006d0000067a24 */ /* 0x000fc400078e0206 */
[----:B------:R-:W-:Y:S01]  /*0ee0*/  IMAD.WIDE.U32 R2, R0, c[0x0][0x1b0], R2 ;  /* 0x00006c0000027a25 */ /* 0x000fe200078e0002 */
[----:B------:R-:W-:Y:S02]  /*0ef0*/  IADD3 R0, P0, R12, R24, RZ ;  /* 0x000000180c007210 */ /* 0x000fe40007f1e0ff */
[----:B------:R-:W-:Y:S01]  /*0f00*/  LOP3.LUT R10, R4, 0x38, R8, 0xf8, !PT ;  /* 0x00000038040a7812 */ /* 0x000fe200078ef808 */
[----:B------:R-:W-:Y:S01]  /*0f10*/  IMAD.IADD R3, R3, 0x1, R6 ;  /* 0x0000000103037824 */ /* 0x000fe200078e0206 */
[----:B------:R-:W-:Y:S02]  /*0f20*/  SHF.R.S32.HI R4, RZ, 0x1f, R5 ;  /* 0x0000001fff047819 */ /* 0x000fe40000011405 */
[----:B------:R-:W-:Y:S01]  /*0f30*/  IADD3 R7, R8, 0x80, RZ ;  /* 0x0000008008077810 */ /* 0x000fe20007ffe0ff */
[----:B------:R-:W-:Y:S01]  /*0f40*/  IMAD.WIDE.U32 R2, R5, c[0x0][0x1a8], R2 ;  /* 0x00006a0005027a25 */ /* 0x000fe200078e0002 */
[----:B------:R-:W-:Y:S02]  /*0f50*/  LEA.HI.X.SX32 R6, R24, R11, 0x1, P0 ;  /* 0x0000000b18067211 */ /* 0x000fe400000f0eff */
[----:B------:R-:W-:Y:S01]  /*0f60*/  ISETP.GE.AND P6, PT, R7, c[0x0][0x1d4], PT ;  /* 0x0000750007007a0c */ /* 0x000fe20003fc6270 */
[----:B------:R-:W-:Y:S01]  /*0f70*/  IMAD R4, R4, c[0x0][0x1a8], RZ ;  /* 0x00006a0004047a24 */ /* 0x000fe200078e02ff */
[----:B------:R-:W-:Y:S01]  /*0f80*/  LOP3.LUT R10, R10, R9, RZ, 0x3c, !PT ;  /* 0x000000090a0a7212 */ /* 0x000fe200078e3cff */
[C---:B------:R-:W-:Y:S01]  /*0f90*/  IMAD R7, R6.reuse, c[0x0][0x1e0], RZ ;  /* 0x0000780006077a24 */ /* 0x040fe200078e02ff */
[----:B------:R-:W-:Y:S01]  /*0fa0*/  SHF.R.S32.HI R9, RZ, 0x1f, R8 ;  /* 0x0000001fff097819 */ /* 0x000fe20000011408 */
[----:B------:R-:W-:Y:S01]  /*0fb0*/  IMAD R6, R6, c[0x0][0x208], RZ ;  /* 0x0000820006067a24 */ /* 0x000fe200078e02ff */
[----:B------:R-:W-:Y:S01]  /*0fc0*/  LEA R28, P1, R2, c[0x0][0x160], 0x1 ;  /* 0x00005800021c7a11 */ /* 0x000fe200078208ff */
[----:B------:R-:W-:Y:S01]  /*0fd0*/  IMAD R4, R5, c[0x0][0x1ac], R4 ;  /* 0x00006b0005047a24 */ /* 0x000fe200078e0204 */
[----:B------:R-:W-:Y:S01]  /*0fe0*/  ISETP.GE.AND P0, PT, R31, R29, PT ;  /* 0x0000001d1f00720c */ /* 0x000fe20003f06270 */
[----:B------:R-:W-:-:S02]  /*0ff0*/  IMAD R23, R0, c[0x0][0x1e4], R7 ;  /* 0x0000790000177a24 */ /* 0x000fc400078e0207 */
[C---:B------:R-:W-:Y:S02]  /*1000*/  IMAD R26, R0.reuse, c[0x0][0x20c], R6 ;  /* 0x00008300001a7a24 */ /* 0x040fe400078e0206 */
[----:B------:R-:W-:-:S04]  /*1010*/  IMAD.WIDE.U32 R6, R0, c[0x0][0x1e0], R8 ;  /* 0x0000780000067a25 */ /* 0x000fc800078e0008 */
[----:B------:R-:W-:-:S04]  /*1020*/  IMAD.WIDE.U32 R12, R0, c[0x0][0x208], R8 ;  /* 0x00008200000c7a25 */ /* 0x000fc800078e0008 */
[----:B------:R-:W-:Y:S01]  /*1030*/  IMAD.IADD R0, R3, 0x1, R4 ;  /* 0x0000000103007824 */ /* 0x000fe200078e0204 */
[----:B------:R-:W-:Y:S01]  /*1040*/  LOP3.LUT R3, R14, 0xfffffff0, RZ, 0xc0, !PT ;  /* 0xfffffff00e037812 */ /* 0x000fe200078ec0ff */
[----:B------:R-:W-:Y:S01]  /*1050*/  IMAD.SHL.U32 R14, R27, 0x8, RZ ;  /* 0x000000081b0e7824 */ /* 0x000fe200078e00ff */
[----:B------:R-:W-:Y:S01]  /*1060*/  LEA.HI R4, R35, R161, RZ, 0x6 ;  /* 0x000000a123047211 */ /* 0x000fe200078f30ff */
[----:B------:R-:W-:Y:S01]  /*1070*/  IMAD.IADD R7, R7, 0x1, R23 ;  /* 0x0000000107077824 */ /* 0x000fe200078e0217 */
[----:B------:R-:W-:Y:S01]  /*1080*/  LEA.HI.X R25, R2, c[0x0][0x164], R0, 0x1, P1 ;  /* 0x0000590002197a11 */ /* 0x000fe200008f0c00 */
[----:B------:R-:W-:Y:S01]  /*1090*/  IMAD.IADD R0, R161, 0x1, -R3 ;  /* 0x00000001a1007824 */ /* 0x000fe200078e0a03 */
[----:B------:R-:W1:Y:S01]  /*10a0*/  SHFL.IDX PT, R2, R28, RZ, 0x181f ;  /* 0x00181fff1c027589 */ /* 0x000e6200000e0000 */
[----:B------:R-:W-:Y:S01]  /*10b0*/  IMAD.SHL.U32 R4, R4, 0x8, RZ ;  /* 0x0000000804047824 */ /* 0x000fe200078e00ff */
[----:B------:R-:W-:Y:S01]  /*10c0*/  IADD3 R33, R14, 0xc0, RZ ;  /* 0x000000c00e217810 */ /* 0x000fe20007ffe0ff */
[----:B------:R-:W-:Y:S01]  /*10d0*/  IMAD.WIDE.U32 R6, R36, c[0x0][0x1e8], R6 ;  /* 0x00007a0024067a25 */ /* 0x000fe200078e0006 */
[----:B------:R-:W3:Y:S01]  /*10e0*/  SHFL.IDX PT, R3, R25, RZ, 0x181f ;  /* 0x00181fff19037589 */ /* 0x000ee200000e0000 */
[----:B------:R-:W-:-:S02]  /*10f0*/  IADD3 R34, R14, 0x80, RZ ;  /* 0x000000800e227810 */ /* 0x000fc40007ffe0ff */
[----:B------:R-:W-:Y:S02]  /*1100*/  LOP3.LUT R251, R10, 0xfffffe00, R4, 0xf8, !PT ;  /* 0xfffffe000afb7812 */ /* 0x000fe400078ef804 */
[----:B------:R-:W-:Y:S02]  /*1110*/  SHF.R.S32.HI R4, RZ, 0x1f, R0 ;  /* 0x0000001fff047819 */ /* 0x000fe40000011400 */
[----:B------:R-:W-:Y:S02]  /*1120*/  @!P0 SHF.R.S32.HI R10, RZ, 0x1f, R34 ;  /* 0x0000001fff0a8819 */ /* 0x000fe40000011422 */
[----:B------:R-:W-:Y:S02]  /*1130*/  LEA.HI R22, R4, R0, RZ, 0x3 ;  /* 0x0000000004167211 */ /* 0x000fe400078f18ff */
[----:B------:R-:W-:Y:S02]  /*1140*/  @!P0 SHF.R.S32.HI R4, RZ, 0x1f, R33 ;  /* 0x0000001fff048819 */ /* 0x000fe40000011421 */
[----:B------:R-:W-:-:S02]  /*1150*/  LOP3.LUT R11, R22, 0xfffffff8, RZ, 0xc0, !PT ;  /* 0xfffffff8160b7812 */ /* 0x000fc400078ec0ff */
[----:B------:R-:W-:Y:S02]  /*1160*/  @!P0 LEA.HI R18, R4, R33, RZ, 0x3 ;  /* 0x0000002104128211 */ /* 0x000fe400078f18ff */
[----:B------:R-:W-:Y:S01]  /*1170*/  @!P0 LEA.HI R17, R10, R34, RZ, 0x3 ;  /* 0x000000220a118211 */ /* 0x000fe200078f18ff */
[----:B------:R-:W-:Y:S01]  /*1180*/  IMAD.IADD R19, R0, 0x1, -R11 ;  /* 0x0000000100137824 */ /* 0x000fe200078e0a0b */
[----:B------:R-:W-:Y:S01]  /*1190*/  ISETP.GE.AND P5, PT, R34, c[0x0][0x198], PT ;  /* 0x0000660022007a0c */ /* 0x000fe20003fa6270 */
[----:B------:R-:W-:Y:S01]  /*11a0*/  @!P0 IMAD.SHL.U32 R0, R251, 0x2, RZ ;  /* 0x00000002fb008824 */ /* 0x000fe200078e00ff */
[C---:B-1----:R-:W-:Y:S02]  /*11b0*/  @!P0 LEA R10, P1, R14.reuse, R2, 0x1 ;  /* 0x000000020e0a8211 */ /* 0x042fe400078208ff */
[----:B------:R-:W-:Y:S02]  /*11c0*/  ISETP.GE.AND P3, PT, R33, c[0x0][0x198], PT ;  /* 0x0000660021007a0c */ /* 0x000fe40003f66270 */
[----:B---3--:R-:W-:-:S02]  /*11d0*/  @!P0 LEA.HI.X R11, R14, R3, R9, 0x1, P1 ;  /* 0x000000030e0b8211 */ /* 0x008fc400008f0c09 */
[----:B------:R-:W-:Y:S02]  /*11e0*/  @!P0 LOP3.LUT R18, R18, 0xfffffff8, RZ, 0xc0, !PT ;  /* 0xfffffff812128812 */ /* 0x000fe400078ec0ff */
[--C-:B--2---:R-:W-:Y:S01]  /*11f0*/  @P2 SHF.R.S32.HI R5, RZ, 0x1f, R16.reuse ;  /* 0x0000001fff052819 */ /* 0x104fe20000011410 */
[----:B------:R-:W-:Y:S01]  /*1200*/  @!P2 IMAD.MOV.U32 R5, RZ, RZ, R15 ;  /* 0x000000ffff05a224 */ /* 0x000fe200078e000f */
[----:B------:R-:W-:Y:S01]  /*1210*/  IADD3 R15, R8, 0x40, RZ ;  /* 0x00000040080f7810 */ /* 0x000fe20007ffe0ff */
[----:B------:R-:W-:Y:S02]  /*1220*/  @P2 IMAD.MOV.U32 R4, RZ, RZ, R16 ;  /* 0x000000ffff042224 */ /* 0x000fe400078e0010 */
[----:B------:R-:W-:Y:S01]  /*1230*/  @!P2 IMAD.MOV.U32 R4, RZ, RZ, R49 ;  /* 0x000000ffff04a224 */ /* 0x000fe200078e0031 */
[----:B------:R-:W-:Y:S02]  /*1240*/  @!P0 SHF.R.S32.HI R16, RZ, 0x1f, R15 ;  /* 0x0000001fff108819 */ /* 0x000fe4000001140f */
[----:B------:R-:W-:-:S02]  /*1250*/  ISETP.GE.AND P2, PT, R14, c[0x0][0x198], PT ;  /* 0x000066000e007a0c */ /* 0x000fc40003f46270 */
[----:B------:R-:W-:Y:S02]  /*1260*/  @!P0 LEA.HI R16, R16, R15, RZ, 0x3 ;  /* 0x0000000f10108211 */ /* 0x000fe400078f18ff */
[----:B------:R-:W-:Y:S02]  /*1270*/  ISETP.GE.AND P1, PT, R15, c[0x0][0x198], PT ;  /* 0x000066000f007a0c */ /* 0x000fe40003f26270 */
[----:B------:R-:W-:Y:S01]  /*1280*/  SEL R21, R4, RZ, !P4 ;  /* 0x000000ff04157207 */ /* 0x000fe20006000000 */
[----:B------:R-:W-:Y:S01]  /*1290*/  IMAD.MOV.U32 R4, RZ, RZ, R12 ;  /* 0x000000ffff047224 */ /* 0x000fe200078e000c */
[----:B------:R-:W-:Y:S02]  /*12a0*/  @!P0 LOP3.LUT R16, R16, 0xfffffff8, RZ, 0xc0, !PT ;  /* 0xfffffff810108812 */ /* 0x000fe400078ec0ff */
[----:B------:R-:W-:Y:S02]  /*12b0*/  @!P0 LOP3.LUT R12, R17, 0xfffffff8, RZ, 0xc0, !PT ;  /* 0xfffffff8110c8812 */ /* 0x000fe400078ec0ff */
[----:B------:R-:W-:Y:S01]  /*12c0*/  SEL R20, R5, RZ, !P4 ;  /* 0x000000ff05147207 */ /* 0x000fe20006000000 */
[----:B------:R-:W-:Y:S01]  /*12d0*/  IMAD.IADD R5, R13, 0x1, R26 ;  /* 0x000000010d057824 */ /* 0x000fe200078e021a */
[----:B------:R-:W-:Y:S01]  /*12e0*/  @!PT LDS RZ, [RZ] ;  /* 0x00000000fffff984 */ /* 0x000fe20000000800 */
[----:B------:R1:W-:Y:S01]  /*12f0*/  @!P0 LDGSTS.E.BYPASS.LTC128B.128 [R0+0x18100], [R10.64], !P2 ;  /* 0x181000000a008fae */ /* 0x0003e2000d101d44 */
[----:B------:R-:W-:-:S04]  /*1300*/  @!P0 IMAD.WIDE R16, R16, 0x2, R2 ;  /* 0x0000000210108825 */ /* 0x000fc800078e0202 */
[--C-:B------:R-:W-:Y:S01]  /*1310*/  @!P0 IMAD.WIDE R12, R12, 0x2, R2.reuse ;  /* 0x000000020c0c8825 */ /* 0x100fe200078e0202 */
[----:B------:R2:W-:Y:S03]  /*1320*/  @!P0 LDGSTS.E.BYPASS.LTC128B.128 [R0+0x1c100], [R16.64], !P1 ;  /* 0x1c10000010008fae */ /* 0x0005e6000c901d44 */
[----:B------:R-:W-:Y:S01]  /*1330*/  @!P0 IMAD.WIDE R2, R18, 0x2, R2 ;  /* 0x0000000212028825 */ /* 0x000fe200078e0202 */
[----:B------:R3:W-:Y:S01]  /*1340*/  @!P0 LDGSTS.E.BYPASS.LTC128B.128 [R0+0x20100], [R12.64], !P5 ;  /* 0x201000000c008fae */ /* 0x0007e2000e901d44 */
[----:B------:R-:W-:-:S03]  /*1350*/  ISETP.GE.AND P5, PT, R15, c[0x0][0x1d4], PT ;  /* 0x000075000f007a0c */ /* 0x000fc60003fa6270 */
[----:B------:R2:W-:Y:S01]  /*1360*/  @!P0 LDGSTS.E.BYPASS.LTC128B.128 [R0+0x24100], [R2.64], !P3 ;  /* 0x2410000002008fae */ /* 0x0005e2000d901d44 */
[----:B------:R-:W-:Y:S02]  /*1370*/  LOP3.LUT P0, RZ, R19, 0x2, RZ, 0xc0, !PT ;  /* 0x0000000213ff7812 */ /* 0x000fe4000780c0ff */
[----:B------:R-:W-:-:S04]  /*1380*/  ISETP.GE.AND P3, PT, R8, c[0x0][0x1d4], PT ;  /* 0x0000750008007a0c */ /* 0x000fc80003f66270 */
[----:B------:R-:W-:Y:S01]  /*1390*/  SEL R26, RZ, 0x1, P3 ;  /* 0x00000001ff1a7807 */ /* 0x000fe20001800000 */
[C---:B-1----:R-:W-:Y:S02]  /*13a0*/  IMAD R11, R37.reuse, c[0x0][0x210], RZ ;  /* 0x00008400250b7a24 */ /* 0x042fe400078e02ff */
[----:B------:R-:W-:Y:S02]  /*13b0*/  IMAD.SHL.U32 R10, R32, 0x8, RZ ;  /* 0x00000008200a7824 */ /* 0x000fe400078e00ff */
[----:B------:R-:W-:Y:S02]  /*13c0*/  IMAD R11, R36, c[0x0][0x214], R11 ;  /* 0x00008500240b7a24 */ /* 0x000fe400078e020b */
[----:B---3--:R-:W-:Y:S02]  /*13d0*/  IMAD.MOV.U32 R13, RZ, RZ, 0x10 ;  /* 0x00000010ff0d7424 */ /* 0x008fe400078e00ff */
[----:B------:R-:W-:Y:S02]  /*13e0*/  IMAD R12, R37, c[0x0][0x1e8], RZ ;  /* 0x00007a00250c7a24 */ /* 0x000fe400078e02ff */
[----:B--2---:R-:W-:-:S02]  /*13f0*/  IMAD.SHL.U32 R0, R19, 0x40, RZ ;  /* 0x0000004013007824 */ /* 0x004fc400078e00ff */
[----:B------:R-:W-:Y:S01]  /*1400*/  IMAD.WIDE.U32 R2, R36, c[0x0][0x210], R4 ;  /* 0x0000840024027a25 */ /* 0x000fe200078e0004 */
[----:B------:R-:W-:Y:S02]  /*1410*/  SEL R4, R13, 0xfffffff0, !P0 ;  /* 0xfffffff00d047807 */ /* 0x000fe40004000000 */
[----:B------:R-:W-:Y:S01]  /*1420*/  LOP3.LUT R0, R0, 0x1c0, RZ, 0xc0, !PT ;  /* 0x000001c000007812 */ /* 0x000fe200078ec0ff */
[----:B------:R-:W-:Y:S01]  /*1430*/  IMAD.IADD R11, R3, 0x1, R11 ;  /* 0x00000001030b7824 */ /* 0x000fe200078e020b */
[----:B------:R-:W-:Y:S01]  /*1440*/  LOP3.LUT P0, RZ, R19, 0x4, RZ, 0xc0, !PT ;  /* 0x0000000413ff7812 */ /* 0x000fe2000780c0ff */
[----:B------:R-:W-:Y:S01]  /*1450*/  IMAD.MOV.U32 R3, RZ, RZ, 0x20 ;  /* 0x00000020ff037424 */ /* 0x000fe200078e00ff */
[----:B------:R-:W-:Y:S01]  /*1460*/  LOP3.LUT R5, R0, 0x8, R10, 0xf8, !PT ;  /* 0x0000000800057812 */ /* 0x000fe200078ef80a */
[----:B------:R-:W-:Y:S01]  /*1470*/  IMAD R12, R36, c[0x0][0x1ec], R12 ;  /* 0x00007b00240c7a24 */ /* 0x000fe200078e020c */
[----:B------:R-:W-:Y:S01]  /*1480*/  SHF.R.U32.HI R0, RZ, 0x3, R0 ;  /* 0x00000003ff007819 */ /* 0x000fe20000011600 */
[----:B------:R-:W-:Y:S01]  /*1490*/  IMAD.MOV.U32 R10, RZ, RZ, R2 ;  /* 0x000000ffff0a7224 */ /* 0x000fe200078e0002 */
[----:B------:R-:W-:Y:S01]  /*14a0*/  SEL R2, R3, 0xffffffe0, !P0 ;  /* 0xffffffe003027807 */ /* 0x000fe20004000000 */
[----:B------:R-:W-:Y:S01]  /*14b0*/  IMAD.IADD R13, R7, 0x1, R12 ;  /* 0x00000001070d7824 */ /* 0x000fe200078e020c */
[----:B------:R-:W-:Y:S01]  /*14c0*/  LOP3.LUT R17, R5, R0, RZ, 0x3c, !PT ;  /* 0x0000000005117212 */ /* 0x000fe200078e3cff */
[----:B------:R-:W-:Y:S01]  /*14d0*/  IMAD.MOV.U32 R12, RZ, RZ, R6 ;  /* 0x000000ffff0c7224 */ /* 0x000fe200078e0006 */
[----:B------:R-:W-:Y:S01]  /*14e0*/  ISETP.NE.AND P0, PT, R30, RZ, PT ;  /* 0x000000ff1e00720c */ /* 0x000fe20003f05270 */
[C---:B------:R-:W-:Y:S01]  /*14f0*/  IMAD R3, R20.reuse, c[0x0][0x1f0], RZ ;  /* 0x00007c0014037a24 */ /* 0x040fe200078e02ff */
[----:B------:R1:W2:Y:S01]  /*1500*/  SHFL.IDX PT, R6, R28, 0x1, 0x181f ;  /* 0x00381f001c067f89 */ /* 0x0002a200000e0000 */
[----:B------:R-:W-:-:S02]  /*1510*/  IMAD R0, R20, c[0x0][0x218], RZ ;  /* 0x0000860014007a24 */ /* 0x000fc400078e02ff */
[C---:B------:R-:W-:Y:S01]  /*1520*/  IMAD R16, R21.reuse, c[0x0][0x1f4], R3 ;  /* 0x00007d0015107a24 */ /* 0x040fe200078e0203 */
[----:B------:R1:W3:Y:S01]  /*1530*/  SHFL.IDX PT, R7, R25, 0x1, 0x181f ;  /* 0x00381f0019077f89 */ /* 0x0002e200000e0000 */
[----:B------:R-:W-:-:S04]  /*1540*/  IMAD.WIDE.U32 R42, R21, c[0x0][0x1f0], R12 ;  /* 0x00007c00152a7a25 */ /* 0x000fc800078e000c */
[C---:B------:R-:W-:Y:S01]  /*1550*/  IMAD R3, R21.reuse, c[0x0][0x21c], R0 ;  /* 0x0000870015037a24 */ /* 0x040fe200078e0200 */
[----:B------:R1:W-:Y:S01]  /*1560*/  STL.64 [R1+0x20], R42 ;  /* 0x0000202a01007387 */ /* 0x0003e20000100a00 */
[----:B------:R-:W-:Y:S01]  /*1570*/  IMAD.WIDE.U32 R38, R21, c[0x0][0x218], R10 ;  /* 0x0000860015267a25 */ /* 0x000fe200078e000a */
[----:B------:R-:W-:-:S03]  /*1580*/  IADD3 R0, R8, 0xc0, RZ ;  /* 0x000000c008007810 */ /* 0x000fc60007ffe0ff */
[----:B------:R-:W-:Y:S01]  /*1590*/  IMAD.IADD R45, R43, 0x1, R16 ;  /* 0x000000012b2d7824 */ /* 0x000fe200078e0210 */
[----:B------:R1:W-:Y:S01]  /*15a0*/  STL.64 [R1+0x30], R38 ;  /* 0x0000302601007387 */ /* 0x0003e20000100a00 */
[----:B------:R-:W-:Y:S01]  /*15b0*/  IMAD.IADD R41, R39, 0x1, R3 ;  /* 0x0000000127297824 */ /* 0x000fe200078e0203 */
[----:B------:R-:W-:Y:S01]  /*15c0*/  ISETP.GE.AND P4, PT, R0, c[0x0][0x1d4], PT ;  /* 0x0000750000007a0c */ /* 0x000fe20003f86270 */
[----:B------:R-:W-:Y:S01]  /*15d0*/  IMAD.SHL.U32 R5, R22, 0x40, RZ ;  /* 0x0000004016057824 */ /* 0x000fe200078e00ff */
[----:B------:R1:W-:Y:S04]  /*15e0*/  STL [R1+0x1c], R45 ;  /* 0x00001c2d01007387 */ /* 0x0003e80000100800 */
[----:B------:R1:W-:Y:S01]  /*15f0*/  STL [R1+0x14], R41 ;  /* 0x0000142901007387 */ /* 0x0003e20000100800 */
[----:B------:R-:W-:Y:S01]  /*1600*/  LOP3.LUT R5, R17, 0xfffffe00, R5, 0xf8, !PT ;  /* 0xfffffe0011057812 */ /* 0x000fe200078ef805 */
[----:B------:R-:W-:Y:S05]  /*1610*/  @P0 BRA `(.L_x_706) ;  /* 0x0000019000000947 */ /* 0x000fea0003800000 */
[C---:B--2---:R-:W-:Y:S02]  /*1620*/  IADD3 R3, R14.reuse, 0x80, RZ ;  /* 0x000000800e037810 */ /* 0x044fe40007ffe0ff */
[----:B------:R-:W-:-:S02]  /*1630*/  IADD3 R13, R14, 0xc0, RZ ;  /* 0x000000c00e0d7810 */ /* 0x000fc40007ffe0ff */
[----:B------:R-:W-:Y:S02]  /*1640*/  SHF.R.S32.HI R0, RZ, 0x1f, R15 ;  /* 0x0000001fff007819 */ /* 0x000fe4000001140f */
[----:B------:R-:W-:Y:S02]  /*1650*/  SHF.R.S32.HI R16, RZ, 0x1f, R3 ;  /* 0x0000001fff107819 */ /* 0x000fe40000011403 */
[----:B------:R-:W-:Y:S02]  /*1660*/  LEA R10, P0, R14, R6, 0x1 ;  /* 0x000000060e0a7211 */ /* 0x000fe400078008ff */
[----:B------:R-:W-:Y:S02]  /*1670*/  SHF.R.S32.HI R17, RZ, 0x1f, R13 ;  /* 0x0000001fff117819 */ /* 0x000fe4000001140d */
[----:B------:R-:W-:Y:S02]  /*1680*/  LEA.HI R12, R0, R15, RZ, 0x3 ;  /* 0x0000000f000c7211 */ /* 0x000fe400078f18ff */
[----:B------:R-:W-:-:S02]  /*1690*/  P2R R19, PR, RZ, 0x8 ;  /* 0x00000008ff137803 */ /* 0x000fc40000000000 */
[----:B------:R-:W-:Y:S02]  /*16a0*/  LEA.HI R3, R16, R3, RZ, 0x3 ;  /* 0x0000000310037211 */ /* 0x000fe400078f18ff */
[----:B---3--:R-:W-:Y:S02]  /*16b0*/  LEA.HI.X R11, R14, R7, R9, 0x1, P0 ;  /* 0x000000070e0b7211 */ /* 0x008fe400000f0c09 */
[----:B------:R-:W-:Y:S02]  /*16c0*/  LEA.HI R0, R17, R13, RZ, 0x3 ;  /* 0x0000000d11007211 */ /* 0x000fe400078f18ff */
[----:B------:R-:W-:Y:S02]  /*16d0*/  ISETP.GE.AND P3, PT, R34, c[0x0][0x198], PT ;  /* 0x0000660022007a0c */ /* 0x000fe40003f66270 */
[----:B------:R-:W-:Y:S02]  /*16e0*/  ISETP.GE.AND P0, PT, R33, c[0x0][0x198], PT ;  /* 0x0000660021007a0c */ /* 0x000fe40003f06270 */
[----:B------:R-:W-:-:S02]  /*16f0*/  LOP3.LUT R12, R12, 0xfffffff8, RZ, 0xc0, !PT ;  /* 0xfffffff80c0c7812 */ /* 0x000fc400078ec0ff */
[----:B------:R-:W-:Y:S02]  /*1700*/  LOP3.LUT R3, R3, 0xfffffff8, RZ, 0xc0, !PT ;  /* 0xfffffff803037812 */ /* 0x000fe400078ec0ff */
[----:B------:R-:W-:Y:S01]  /*1710*/  LOP3.LUT R18, R0, 0xfffffff8, RZ, 0xc0, !PT ;  /* 0xfffffff800127812 */ /* 0x000fe200078ec0ff */
[----:B------:R-:W-:Y:S02]  /*1720*/  IMAD.SHL.U32 R0, R251, 0x2, RZ ;  /* 0x00000002fb007824 */ /* 0x000fe400078e00ff */
[----:B------:R-:W-:-:S03]  /*1730*/  IMAD.WIDE R16, R12, 0x2, R6 ;  /* 0x000000020c107825 */ /* 0x000fc600078e0206 */
[----:B------:R2:W-:Y:S01]  /*1740*/  LDGSTS.E.BYPASS.LTC128B.128 [R0+0x19100], [R10.64], !P2 ;  /* 0x191000000a007fae */ /* 0x0005e2000d101d44 */
[----:B------:R-:W-:-:S03]  /*1750*/  IMAD.WIDE R12, R3, 0x2, R6 ;  /* 0x00000002030c7825 */ /* 0x000fc600078e0206 */
[----:B------:R2:W-:Y:S01]  /*1760*/  LDGSTS.E.BYPASS.LTC128B.128 [R0+0x1d100], [R16.64], !P1 ;  /* 0x1d10000010007fae */ /* 0x0005e2000c901d44 */
[----:B------:R-:W-:-:S03]  /*1770*/  IMAD.WIDE R6, R18, 0x2, R6 ;  /* 0x0000000212067825 */ /* 0x000fc600078e0206 */
[----:B------:R2:W-:Y:S01]  /*1780*/  LDGSTS.E.BYPASS.LTC128B.128 [R0+0x21100], [R12.64], !P3 ;  /* 0x211000000c007fae */ /* 0x0005e2000d901d44 */
[----:B------:R-:W-:-:S03]  /*1790*/  ISETP.NE.AND P3, PT, R19, RZ, PT ;  /* 0x000000ff1300720c */ /* 0x000fc60003f65270 */
[----:B------:R2:W-:Y:S05]  /*17a0*/  LDGSTS.E.BYPASS.LTC128B.128 [R0+0x25100], [R6.64], !P0 ;  /* 0x2510000006007fae */ /* 0x0005ea000c101d44 */
.L_x_706:
[----:B--2---:R-:W-:Y:S05]  /*17b0*/  BSYNC B0 ;  /* 0x0000000000007941 */ /* 0x004fea0003800000 */
.L_x_705:
[----:B------:R-:W-:Y:S01]  /*17c0*/  IADD3 R0, R31, 0x40, RZ ;  /* 0x000000401f007810 */ /* 0x000fe20007ffe0ff */
[----:B---3--:R2:W3:Y:S01]  /*17d0*/  SHFL.IDX PT, R7, R25, 0x2, 0x181f ;  /* 0x00581f0019077f89 */ /* 0x0084e200000e0000 */
[----:B------:R-:W-:Y:S02]  /*17e0*/  BSSY B0, `(.L_x_707) ;  /* 0x000001e000007945 */ /* 0x000fe40003800000 */
[----:B------:R-:W-:Y:S01]  /*17f0*/  ISETP.GE.AND P0, PT, R0, R29, PT ;  /* 0x0000001d0000720c */ /* 0x000fe20003f06270 */
[----:B------:R2:W4:-:S12]  /*1800*/  SHFL.IDX PT, R6, R28, 0x2, 0x181f ;  /* 0x00581f001c067f89 */ /* 0x00051800000e0000 */
[----:B------:R-:W-:Y:S05]  /*1810*/  @P0 BRA `(.L_x_708) ;  /* 0x000001a000000947 */ /* 0x000fea0003800000 */
[C---:B------:R-:W-:Y:S02]  /*1820*/  IADD3 R3, R14.reuse, 0x80, RZ ;  /* 0x000000800e037810 */ /* 0x040fe40007ffe0ff */
[C---:B------:R-:W-:Y:S02]  /*1830*/  IADD3 R13, R14.reuse, 0xc0, RZ ;  /* 0x000000c00e0d7810 */ /* 0x040fe40007ffe0ff */
[----:B------:R-:W-:Y:S02]  /*1840*/  SHF.R.S32.HI R0, RZ, 0x1f, R15 ;  /* 0x0000001fff007819 */ /* 0x000fe4000001140f */
[----:B------:R-:W-:Y:S02]  /*1850*/  SHF.R.S32.HI R16, RZ, 0x1f, R3 ;  /* 0x0000001fff107819 */ /* 0x000fe40000011403 */
[----:B----4-:R-:W-:Y:S02]  /*1860*/  LEA R10, P0, R14, R6, 0x1 ;  /* 0x000000060e0a7211 */ /* 0x010fe400078008ff */
[----:B------:R-:W-:-:S02]  /*1870*/  SHF.R.S32.HI R17, RZ, 0x1f, R13 ;  /* 0x0000001fff117819 */ /* 0x000fc4000001140d */
[----:B------:R-:W-:Y:S02]  /*1880*/  LEA.HI R12, R0, R15, RZ, 0x3 ;  /* 0x0000000f000c7211 */ /* 0x000fe400078f18ff */
[----:B------:R-:W-:Y:S02]  /*1890*/  P2R R19, PR, RZ, 0x8 ;  /* 0x00000008ff137803 */ /* 0x000fe40000000000 */
[----:B------:R-:W-:Y:S02]  /*18a0*/  LEA.HI R3, R16, R3, RZ, 0x3 ;  /* 0x0000000310037211 */ /* 0x000fe400078f18ff */
[----:B---3--:R-:W-:Y:S02]  /*18b0*/  LEA.HI.X R11, R14, R7, R9, 0x1, P0 ;  /* 0x000000070e0b7211 */ /* 0x008fe400000f0c09 */
[----:B------:R-:W-:Y:S02]  /*18c0*/  LEA.HI R0, R17, R13, RZ, 0x3 ;  /* 0x0000000d11007211 */ /* 0x000fe400078f18ff */
[----:B------:R-:W-:-:S02]  /*18d0*/  ISETP.GE.AND P3, PT, R34, c[0x0][0x198], PT ;  /* 0x0000660022007a0c */ /* 0x000fc40003f66270 */
[----:B------:R-:W-:Y:S02]  /*18e0*/  ISETP.GE.AND P0, PT, R33, c[0x0][0x198], PT ;  /* 0x0000660021007a0c */ /* 0x000fe40003f06270 */
[----:B------:R-:W-:Y:S02]  /*18f0*/  LOP3.LUT R12, R12, 0xfffffff8, RZ, 0xc0, !PT ;  /* 0xfffffff80c0c7812 */ /* 0x000fe400078ec0ff */
[----:B------:R-:W-:Y:S02]  /*1900*/  LOP3.LUT R3, R3, 0xfffffff8, RZ, 0xc0, !PT ;  /* 0xfffffff803037812 */ /* 0x000fe400078ec0ff */
[----:B------:R-:W-:Y:S01]  /*1910*/  LOP3.LUT R18, R0, 0xfffffff8, RZ, 0xc0, !PT ;  /* 0xfffffff800127812 */ /* 0x000fe200078ec0ff */
[----:B------:R-:W-:Y:S02]  /*1920*/  IMAD.SHL.U32 R0, R251, 0x2, RZ ;  /* 0x00000002fb007824 */ /* 0x000fe400078e00ff */
[----:B------:R-:W-:-:S03]  /*1930*/  IMAD.WIDE R16, R12, 0x2, R6 ;  /* 0x000000020c107825 */ /* 0x000fc600078e0206 */
[----:B------:R-:W-:Y:S01]  /*1940*/  @!PT LDS RZ, [RZ] ;  /* 0x00000000fffff984 */ /* 0x000fe20000000800 */
[----:B------:R3:W-:Y:S01]  /*1950*/  LDGSTS.E.BYPASS.LTC128B.128 [R0+0x1a100], [R10.64], !P2 ;  /* 0x1a1000000a007fae */ /* 0x0007e2000d101d44 */
[----:B------:R-:W-:-:S03]  /*1960*/  IMAD.WIDE R12, R3, 0x2, R6 ;  /* 0x00000002030c7825 */ /* 0x000fc600078e0206 */
[----:B------:R3:W-:Y:S01]  /*1970*/  LDGSTS.E.BYPASS.LTC128B.128 [R0+0x1e100], [R16.64], !P1 ;  /* 0x1e10000010007fae */ /* 0x0007e2000c901d44 */
[----:B------:R-:W-:-:S03]  /*1980*/  IMAD.WIDE R6, R18, 0x2, R6 ;  /* 0x0000000212067825 */ /* 0x000fc600078e0206 */
[----:B------:R3:W-:Y:S01]  /*1990*/  LDGSTS.E.BYPASS.LTC128B.128 [R0+0x22100], [R12.64], !P3 ;  /* 0x221000000c007fae */ /* 0x0007e2000d901d44 */
[----:B------:R-:W-:-:S03]  /*19a0*/  ISETP.NE.AND P3, PT, R19, RZ, PT ;  /* 0x000000ff1300720c */ /* 0x000fc60003f65270 */
[----:B------:R3:W-:Y:S05]  /*19b0*/  LDGSTS.E.BYPASS.LTC128B.128 [R0+0x26100], [R6.64], !P0 ;  /* 0x2610000006007fae */ /* 0x0007ea000c101d44 */
.L_x_708:
[----:B------:R-:W-:Y:S05]  /*19c0*/  BSYNC B0 ;  /* 0x0000000000007941 */ /* 0x000fea0003800000 */
.L_x_707:
[----:B---3--:R-:W-:Y:S01]  /*19d0*/  IADD3 R0, R31, 0x60, RZ ;  /* 0x000000601f007810 */ /* 0x008fe20007ffe0ff */
[----:B------:R3:W1:Y:S01]  /*19e0*/  SHFL.IDX PT, R7, R25, 0x3, 0x181f ;  /* 0x00781f0019077f89 */ /* 0x00066200000e0000 */
[----:B------:R-:W-:Y:S01]  /*19f0*/  MOV R156, 0x60 ;  /* 0x00000060009c7802 */ /* 0x000fe20000000f00 */
[----:B------:R-:W-:Y:S01]  /*1a00*/  BSSY B0, `(.L_x_709) ;  /* 0x000001f000007945 */ /* 0x000fe20003800000 */
[----:B------:R-:W-:Y:S01]  /*1a10*/  ISETP.GE.AND P0, PT, R0, R29, PT ;  /* 0x0000001d0000720c */ /* 0x000fe20003f06270 */
[----:B----4-:R3:W4:Y:S02]  /*1a20*/  SHFL.IDX PT, R6, R28, 0x3, 0x181f ;  /* 0x00781f001c067f89 */ /* 0x01072400000e0000 */
[C---:B------:R-:W-:Y:S02]  /*1a30*/  IMAD R3, R156.reuse, c[0x0][0x1e4], RZ ;  /* 0x000079009c037a24 */ /* 0x040fe400078e02ff */
[----:B------:R-:W-:-:S05]  /*1a40*/  IMAD.WIDE.U32 R162, R156, c[0x0][0x1e0], RZ ;  /* 0x000078009ca27a25 */ /* 0x000fca00078e00ff */
[----:B------:R-:W-:-:S03]  /*1a50*/  IADD3 R159, R163, R3, RZ ;  /* 0x00000003a39f7210 */ /* 0x000fc60007ffe0ff */
[----:B------:R-:W-:Y:S05]  /*1a60*/  @P0 BRA `(.L_x_710) ;  /* 0x0000018000000947 */ /* 0x000fea0003800000 */
[C---:B----4-:R-:W-:Y:S01]  /*1a70*/  LEA R8, P0, R14.reuse, R6, 0x1 ;  /* 0x000000060e087211 */ /* 0x050fe200078008ff */
[----:B------:R-:W-:Y:S01]  /*1a80*/  IMAD.SHL.U32 R12, R251, 0x2, RZ ;  /* 0x00000002fb0c7824 */ /* 0x000fe200078e00ff */
[C---:B------:R-:W-:Y:S02]  /*1a90*/  IADD3 R3, R14.reuse, 0xc0, RZ ;  /* 0x000000c00e037810 */ /* 0x040fe40007ffe0ff */
[----:B-1----:R-:W-:Y:S02]  /*1aa0*/  LEA.HI.X R9, R14, R7, R9, 0x1, P0 ;  /* 0x000000070e097211 */ /* 0x002fe400000f0c09 */
[----:B------:R-:W-:Y:S02]  /*1ab0*/  SHF.R.S32.HI R0, RZ, 0x1f, R15 ;  /* 0x0000001fff007819 */ /* 0x000fe4000001140f */
[----:B------:R-:W-:Y:S01]  /*1ac0*/  SHF.R.S32.HI R10, RZ, 0x1f, R3 ;  /* 0x0000001fff0a7819 */ /* 0x000fe20000011403 */
[----:B------:R-:W-:Y:S01]  /*1ad0*/  @!PT LDS RZ, [RZ] ;  /* 0x00000000fffff984 */ /* 0x000fe20000000800 */
[----:B------:R1:W-:Y:S01]  /*1ae0*/  LDGSTS.E.BYPASS.LTC128B.128 [R12+0x1b100], [R8.64], !P2 ;  /* 0x1b100000080c7fae */ /* 0x0003e2000d101d44 */
[----:B------:R-:W-:-:S02]  /*1af0*/  LEA.HI R0, R0, R15, RZ, 0x3 ;  /* 0x0000000f00007211 */ /* 0x000fc400078f18ff */
[----:B------:R-:W-:Y:S02]  /*1b00*/  LEA.HI R3, R10, R3, RZ, 0x3 ;  /* 0x000000030a037211 */ /* 0x000fe400078f18ff */
[----:B------:R-:W-:Y:S02]  /*1b10*/  ISETP.GE.AND P2, PT, R34, c[0x0][0x198], PT ;  /* 0x0000660022007a0c */ /* 0x000fe40003f46270 */
[----:B------:R-:W-:Y:S02]  /*1b20*/  ISETP.GE.AND P0, PT, R33, c[0x0][0x198], PT ;  /* 0x0000660021007a0c */ /* 0x000fe40003f06270 */
[----:B------:R-:W-:Y:S02]  /*1b30*/  LOP3.LUT R0, R0, 0xfffffff8, RZ, 0xc0, !PT ;  /* 0xfffffff800007812 */ /* 0x000fe400078ec0ff */
[----:B------:R-:W-:-:S03]  /*1b40*/  LOP3.LUT R3, R3, 0xfffffff8, RZ, 0xc0, !PT ;  /* 0xfffffff803037812 */ /* 0x000fc600078ec0ff */
[----:B------:R-:W-:-:S05]  /*1b50*/  IMAD.WIDE R10, R0, 0x2, R6 ;  /* 0x00000002000a7825 */ /* 0x000fca00078e0206 */
[----:B------:R4:W-:Y:S01]  /*1b60*/  LDGSTS.E.BYPASS.LTC128B.128 [R12+0x1f100], [R10.64], !P1 ;  /* 0x1f1000000a0c7fae */ /* 0x0009e2000c901d44 */
[----:B-1----:R-:W-:-:S04]  /*1b70*/  IADD3 R8, R14, 0x80, RZ ;  /* 0x000000800e087810 */ /* 0x002fc80007ffe0ff */
[----:B------:R-:W-:-:S04]  /*1b80*/  SHF.R.S32.HI R9, RZ, 0x1f, R8 ;  /* 0x0000001fff097819 */ /* 0x000fc80000011408 */
[----:B------:R-:W-:-:S04]  /*1b90*/  LEA.HI R8, R9, R8, RZ, 0x3 ;  /* 0x0000000809087211 */ /* 0x000fc800078f18ff */
[----:B------:R-:W-:-:S05]  /*1ba0*/  LOP3.LUT R8, R8, 0xfffffff8, RZ, 0xc0, !PT ;  /* 0xfffffff808087812 */ /* 0x000fca00078ec0ff */
[----:B------:R-:W-:-:S04]  /*1bb0*/  IMAD.WIDE R8, R8, 0x2, R6 ;  /* 0x0000000208087825 */ /* 0x000fc800078e0206 */
[----:B------:R-:W-:Y:S01]  /*1bc0*/  IMAD.WIDE R6, R3, 0x2, R6 ;  /* 0x0000000203067825 */ /* 0x000fe200078e0206 */
[----:B------:R4:W-:Y:S04]  /*1bd0*/  LDGSTS.E.BYPASS.LTC128B.128 [R12+0x23100], [R8.64], !P2 ;  /* 0x23100000080c7fae */ /* 0x0009e8000d101d44 */
[----:B------:R4:W-:Y:S02]  /*1be0*/  LDGSTS.E.BYPASS.LTC128B.128 [R12+0x27100], [R6.64], !P0 ;  /* 0x27100000060c7fae */ /* 0x0009e4000c101d44 */
.L_x_710:
[----:B------:R-:W-:Y:S05]  /*1bf0*/  BSYNC B0 ;  /* 0x0000000000007941 */ /* 0x000fea0003800000 */
.L_x_709:
[C---:B------:R-:W-:Y:S01]  /*1c00*/  IMAD R156, R165.reuse, -0x60, R156 ;  /* 0xffffffa0a59c7824 */ /* 0x040fe200078e029c */
[----:B------:R-:W0:Y:S01]  /*1c10*/  LDGDEPBAR ;  /* 0x00000000000079af */ /* 0x000e220000000000 */
[----:B----4-:R-:W-:Y:S01]  /*1c20*/  IADD3 R12, R165, -0x1, RZ ;  /* 0xffffffffa50c7810 */ /* 0x010fe20007ffe0ff */
[----:B------:R-:W-:Y:S01]  /*1c30*/  IMAD.MOV.U32 R166, RZ, RZ, R44 ;  /* 0x000000ffffa67224 */ /* 0x000fe200078e002c */
[----:B------:R-:W-:Y:S01]  /*1c40*/  MOV R164, c[0x0][0x1e4] ;  /* 0x0000790000a47a02 */ /* 0x000fe20000000f00 */
[----:B------:R-:W-:Y:S01]  /*1c50*/  IMAD.MOV.U32 R167, RZ, RZ, R45 ;  /* 0x000000ffffa77224 */ /* 0x000fe200078e002d */
[----:B------:R-:W-:Y:S01]  /*1c60*/  IADD3 R14, R156, R157, -R24 ;  /* 0x0000009d9c0e7210 */ /* 0x000fe20007ffe818 */
[----:B------:R-:W-:Y:S01]  /*1c70*/  IMAD R0, R159, R12, RZ ;  /* 0x0000000c9f007224 */ /* 0x000fe200078e02ff */
[----:B------:R-:W-:Y:S01]  /*1c80*/  SHF.R.S32.HI R10, RZ, 0x1f, R12 ;  /* 0x0000001fff0a7819 */ /* 0x000fe2000001140c */
[----:B------:R-:W-:Y:S01]  /*1c90*/  IMAD.MOV.U32 R166, RZ, RZ, R42 ;  /* 0x000000ffffa67224 */ /* 0x000fe200078e002a */
[C---:B------:R-:W-:Y:S01]  /*1ca0*/  ISETP.GE.AND P2, PT, R14.reuse, 0x1, PT ;  /* 0x000000010e00780c */ /* 0x040fe20003f46270 */
[----:B------:R-:W-:Y:S01]  /*1cb0*/  IMAD.SHL.U32 R251, R251, 0x2, RZ ;  /* 0x00000002fbfb7824 */ /* 0x000fe200078e00ff */
[----:B------:R-:W-:Y:S01]  /*1cc0*/  ISETP.GE.AND P1, PT, R14, 0x21, PT ;  /* 0x000000210e00780c */ /* 0x000fe20003f26270 */
[-C--:B------:R-:W-:Y:S01]  /*1cd0*/  IMAD.WIDE.U32 R8, R12, R162.reuse, R166 ;  /* 0x000000a20c087225 */ /* 0x080fe200078e00a6 */
[----:B------:R-:W-:Y:S01]  /*1ce0*/  SEL R3, RZ, 0x4, P6 ;  /* 0x00000004ff037807 */ /* 0x000fe20003000000 */
[----:B------:R-:W-:Y:S01]  /*1cf0*/  STL.64 [R1+0x18], R166 ;  /* 0x000018a601007387 */ /* 0x000fe20000100a00 */
[----:B------:R-:W-:Y:S01]  /*1d00*/  LEA.HI R158, R35, R161, RZ, 0x5 ;  /* 0x000000a1239e7211 */ /* 0x000fe200078f28ff */
[----:B------:R-:W-:-:S02]  /*1d10*/  IMAD R0, R10, R162, R0 ;  /* 0x000000a20a007224 */ /* 0x000fc400078e0200 */
[----:B------:R-:W-:Y:S02]  /*1d20*/  IMAD.MOV.U32 R160, RZ, RZ, c[0x0][0x1e0] ;  /* 0x00007800ffa07624 */ /* 0x000fe400078e00ff */
[----:B------:R-:W-:Y:S01]  /*1d30*/  IMAD.IADD R0, R9, 0x1, R0 ;  /* 0x0000000109007824 */ /* 0x000fe200078e0200 */
[----:B------:R-:W-:Y:S01]  /*1d40*/  BAR.SYNC.DEFER_BLOCKING 0x0 ;  /* 0x0000000000007b1d */ /* 0x000fe20000010000 */
[----:B------:R-:W-:Y:S01]  /*1d50*/  @P2 LEA R6, P0, R8, c[0x0][0x1c8], 0x1 ;  /* 0x0000720008062a11 */ /* 0x000fe200078008ff */
[----:B------:R-:W-:-:S03]  /*1d60*/  IMAD.WIDE.U32 R16, R160, 0x40, RZ ;  /* 0x00000040a0107825 */ /* 0x000fc600078e00ff */
[----:B-1----:R-:W-:Y:S01]  /*1d70*/  @P2 LEA.HI.X R7, R8, c[0x0][0x1cc], R0, 0x1, P0 ;  /* 0x0000730008072a11 */ /* 0x002fe200000f0c00 */
[----:B------:R-:W-:Y:S01]  /*1d80*/  IMAD.SHL.U32 R15, R24, 0x8, RZ ;  /* 0x00000008180f7824 */ /* 0x000fe200078e00ff */
[----:B------:R-:W-:Y:S01]  /*1d90*/  ISETP.GE.AND P0, PT, R14, 0x41, PT ;  /* 0x000000410e00780c */ /* 0x000fe20003f06270 */
[----:B------:R-:W-:Y:S02]  /*1da0*/  IMAD.MOV.U32 R18, RZ, RZ, R40 ;  /* 0x000000ffff127224 */ /* 0x000fe400078e0028 */
[----:B------:R-:W-:Y:S02]  /*1db0*/  IMAD.MOV.U32 R19, RZ, RZ, R41 ;  /* 0x000000ffff137224 */ /* 0x000fe400078e0029 */
[----:B------:R-:W-:-:S05]  /*1dc0*/  IMAD.MOV.U32 R18, RZ, RZ, R38 ;  /* 0x000000ffff127224 */ /* 0x000fca00078e0026 */
[----:B------:R-:W-:Y:S04]  /*1dd0*/  STL.64 [R1+0x10], R18 ;  /* 0x0000101201007387 */ /* 0x000fe80000100a00 */
[----:B------:R-:W-:Y:S01]  /*1de0*/  @!PT LDS RZ, [RZ] ;  /* 0x00000000fffff984 */ /* 0x000fe20000000800 */
[----:B------:R-:W-:Y:S01]  /*1df0*/  @!PT LDS RZ, [RZ] ;  /* 0x00000000fffff984 */ /* 0x000fe20000000800 */
[----:B------:R-:W-:Y:S01]  /*1e00*/  @!PT LDS RZ, [RZ] ;  /* 0x00000000fffff984 */ /* 0x000fe20000000800 */
[----:B------:R1:W-:Y:S04]  /*1e10*/  @P2 LDGSTS.E.BYPASS.LTC128B.128 [R251+0xc100], [R6.64], !P3 ;  /* 0x0c10000006fb2fae */ /* 0x0003e8000d901d44 */
[----:B------:R1:W-:Y:S04]  /*1e20*/  @P2 LDGSTS.E.BYPASS.LTC128B.128 [R251+0xf100], [R6.64+0x80], !P5 ;  /* 0x0f10008006fb2fae */ /* 0x0003e8000e901d44 */
[----:B------:R1:W-:Y:S04]  /*1e30*/  @P2 LDGSTS.E.BYPASS.LTC128B.128 [R251+0x12100], [R6.64+0x100], !P6 ;  /* 0x1210010006fb2fae */ /* 0x0003e8000f101d44 */
[----:B------:R1:W-:Y:S02]  /*1e40*/  @P2 LDGSTS.E.BYPASS.LTC128B.128 [R251+0x15100], [R6.64+0x180], !P4 ;  /* 0x1510018006fb2fae */ /* 0x0003e4000e101d44 */
[----:B-1----:R-:W-:-:S02]  /*1e50*/  @P1 LEA R7, P2, R160, R8, 0x5 ;  /* 0x00000008a0071211 */ /* 0x002fc400078428ff */
[----:B------:R-:W-:Y:S02]  /*1e60*/  SEL R6, RZ, 0x2, P5 ;  /* 0x00000002ff067807 */ /* 0x000fe40002800000 */
[----:B------:R-:W-:Y:S02]  /*1e70*/  @P1 LEA.HI.X R11, R160, R0, R164, 0x5, P2 ;  /* 0x00000000a00b1211 */ /* 0x000fe400010f2ca4 */
[----:B------:R-:W-:Y:S01]  /*1e80*/  @P0 IADD3 R9, P2, R8, R16, RZ ;  /* 0x0000001008090210 */ /* 0x000fe20007f5e0ff */
[----:B------:R-:W-:Y:S01]  /*1e90*/  IMAD.SHL.U32 R16, R164, 0x40, RZ ;  /* 0x00000040a4107824 */ /* 0x000fe200078e00ff */
[----:B------:R-:W-:Y:S01]  /*1ea0*/  IADD3 R26, R3, R6, R26 ;  /* 0x00000006031a7210 */ /* 0x000fe20007ffe01a */
[----:B------:R-:W-:-:S03]  /*1eb0*/  IMAD R8, R10, c[0x0][0x208], RZ ;  /* 0x000082000a087a24 */ /* 0x000fc600078e02ff */
[----:B------:R-:W-:Y:S01]  /*1ec0*/  @P0 IADD3.X R16, R0, R17, R16, P2, !PT ;  /* 0x0000001100100210 */ /* 0x000fe200017fe410 */
[C---:B------:R-:W-:Y:S01]  /*1ed0*/  IMAD R3, R12.reuse, c[0x0][0x20c], R8 ;  /* 0x000083000c037a24 */ /* 0x040fe200078e0208 */
[----:B------:R-:W-:Y:S01]  /*1ee0*/  @P1 LEA R10, P2, R7, c[0x0][0x1c8], 0x1 ;  /* 0x00007200070a1a11 */ /* 0x000fe200078408ff */
[----:B------:R-:W-:Y:S02]  /*1ef0*/  IMAD.SHL.U32 R0, R27, 0x40, RZ ;  /* 0x000000401b007824 */ /* 0x000fe400078e00ff */
[----:B------:R-:W-:Y:S01]  /*1f00*/  IMAD.WIDE.U32 R12, R12, c[0x0][0x208], RZ ;  /* 0x000082000c0c7a25 */ /* 0x000fe200078e00ff */
[----:B------:R-:W-:Y:S02]  /*1f10*/  @P1 LEA.HI.X R11, R7, c[0x0][0x1cc], R11, 0x1, P2 ;  /* 0x00007300070b1a11 */ /* 0x000fe400010f0c0b */
[----:B------:R-:W-:Y:S01]  /*1f20*/  @P0 LEA R8, P2, R9, c[0x0][0x1c8], 0x1 ;  /* 0x0000720009080a11 */ /* 0x000fe200078408ff */
[----:B------:R-:W-:Y:S01]  /*1f30*/  IMAD.IADD R3, R13, 0x1, R3 ;  /* 0x000000010d037824 */ /* 0x000fe200078e0203 */
[----:B------:R-:W-:Y:S01]  /*1f40*/  LOP3.LUT R0, R0, 0x1c0, RZ, 0xc0, !PT ;  /* 0x000001c000007812 */ /* 0x000fe200078ec0ff */
[----:B------:R1:W-:Y:S01]  /*1f50*/  @P1 LDGSTS.E.BYPASS.LTC128B.128 [R251+0xd100], [R10.64], !P3 ;  /* 0x0d1000000afb1fae */ /* 0x0003e2000d901d44 */
[----:B------:R-:W-:Y:S01]  /*1f60*/  @P0 LEA.HI.X R9, R9, c[0x0][0x1cc], R16, 0x1, P2 ;  /* 0x0000730009090a11 */ /* 0x000fe200010f0c10 */
[----:B------:R-:W-:Y:S01]  /*1f70*/  IMAD.WIDE.U32 R12, R12, 0x60, R18 ;  /* 0x000000600c0c7825 */ /* 0x000fe200078e0012 */
[----:B------:R-:W-:Y:S01]  /*1f80*/  LOP3.LUT R15, R0, 0x8, R15, 0xf8, !PT ;  /* 0x00000008000f7812 */ /* 0x000fe200078ef80f */
[----:B------:R1:W-:Y:S01]  /*1f90*/  @P1 LDGSTS.E.BYPASS.LTC128B.128 [R251+0x10100], [R10.64+0x80], !P5 ;  /* 0x101000800afb1fae */ /* 0x0003e2000e901d44 */
[----:B------:R-:W-:Y:S01]  /*1fa0*/  SHF.R.U32.HI R6, RZ, 0x3, R0 ;  /* 0x00000003ff067819 */ /* 0x000fe20000011600 */
[----:B------:R-:W-:Y:S01]  /*1fb0*/  IMAD R0, R3, 0x60, RZ ;  /* 0x0000006003007824 */ /* 0x000fe200078e02ff */
[----:B------:R-:W-:Y:S01]  /*1fc0*/  SEL R7, RZ, 0x8, P4 ;  /* 0x00000008ff077807 */ /* 0x000fe20002000000 */
[----:B------:R1:W-:Y:S01]  /*1fd0*/  @P1 LDGSTS.E.BYPASS.LTC128B.128 [R251+0x13100], [R10.64+0x100], !P6 ;  /* 0x131001000afb1fae */ /* 0x0003e2000f101d44 */
[----:B------:R-:W-:Y:S01]  /*1fe0*/  LOP3.LUT R15, R15, R6, RZ, 0x3c, !PT ;  /* 0x000000060f0f7212 */ /* 0x000fe200078e3cff */
[----:B------:R-:W-:Y:S01]  /*1ff0*/  IMAD.IADD R3, R13, 0x1, R0 ;  /* 0x000000010d037824 */ /* 0x000fe200078e0200 */
[----:B------:R-:W-:Y:S01]  /*2000*/  LEA R6, P2, R12, c[0x0][0x1f8], 0x1 ;  /* 0x00007e000c067a11 */ /* 0x000fe200078408ff */
[----:B------:R1:W-:Y:S01]  /*2010*/  @P1 LDGSTS.E.BYPASS.LTC128B.128 [R251+0x16100], [R10.64+0x180], !P4 ;  /* 0x161001800afb1fae */ /* 0x0003e2000e101d44 */
[----:B------:R-:W-:Y:S01]  /*2020*/  IADD3 R26, R26, R7, RZ ;  /* 0x000000071a1a7210 */ /* 0x000fe20007ffe0ff */
[----:B------:R-:W-:Y:S01]  /*2030*/  IMAD R0, R32, 0x200, R15 ;  /* 0x0000020020007824 */ /* 0x000fe200078e020f */
[----:B------:R-:W-:Y:S01]  /*2040*/  LEA.HI.X R7, R12, c[0x0][0x1fc], R3, 0x1, P2 ;  /* 0x00007f000c077a11 */ /* 0x000fe200010f0c03 */
[----:B------:R1:W-:Y:S01]  /*2050*/  @P0 LDGSTS.E.BYPASS.LTC128B.128 [R251+0xe100], [R8.64], !P3 ;  /* 0x0e10000008fb0fae */ /* 0x0003e2000d901d44 */
[----:B------:R-:W-:Y:S01]  /*2060*/  IMAD.MOV.U32 R3, RZ, RZ, c[0x0][0x208] ;  /* 0x00008200ff037624 */ /* 0x000fe200078e00ff */
[----:B------:R-:W-:Y:S01]  /*2070*/  LOP3.LUT P2, RZ, R27, 0x2, RZ, 0xc0, !PT ;  /* 0x000000021bff7812 */ /* 0x000fe2000784c0ff */
[----:B------:R-:W-:Y:S01]  /*2080*/  IMAD.MOV.U32 R12, RZ, RZ, 0x6 ;  /* 0x00000006ff0c7424 */ /* 0x000fe200078e00ff */
[----:B------:R1:W-:Y:S01]  /*2090*/  @P0 LDGSTS.E.BYPASS.LTC128B.128 [R251+0x11100], [R8.64+0x80], !P5 ;  /* 0x1110008008fb0fae */ /* 0x0003e2000e901d44 */
[C---:B------:R-:W-:Y:S01]  /*20a0*/  IMAD.SHL.U32 R37, R3.reuse, 0x40, RZ ;  /* 0x0000004003257824 */ /* 0x040fe200078e00ff */
[----:B------:R-:W-:Y:S01]  /*20b0*/  P2R R15, PR, RZ, 0x20 ;  /* 0x00000020ff0f7803 */ /* 0x000fe20000000000 */
[----:B------:R-:W-:Y:S01]  /*20c0*/  IMAD.SHL.U32 R216, R0, 0x2, RZ ;  /* 0x0000000200d87824 */ /* 0x000fe200078e00ff */
[----:B------:R1:W-:Y:S01]  /*20d0*/  @P0 LDGSTS.E.BYPASS.LTC128B.128 [R251+0x14100], [R8.64+0x100], !P6 ;  /* 0x1410010008fb0fae */ /* 0x0003e2000f101d44 */
[----:B------:R-:W-:-:S02]  /*20e0*/  SHF.L.U64.HI R36, R3, R12, c[0x0][0x20c] ;  /* 0x0000830003247619 */ /* 0x000fc4000001020c */
[----:B------:R-:W-:Y:S01]  /*20f0*/  SHF.L.U32 R0, R158, 0x5, RZ ;  /* 0x000000059e007819 */ /* 0x000fe200000006ff */
[----:B------:R1:W-:Y:S01]  /*2100*/  @P0 LDGSTS.E.BYPASS.LTC128B.128 [R251+0x17100], [R8.64+0x180], !P4 ;  /* 0x1710018008fb0fae */ /* 0x0003e2000e101d44 */
[C-C-:B------:R-:W-:Y:S02]  /*2110*/  IADD3 R24, P1, P0, R37.reuse, 0x80, R6.reuse ;  /* 0x0000008025187810 */ /* 0x140fe4000783e006 */
[----:B------:R-:W-:Y:S01]  /*2120*/  LOP3.LUT R0, R0, 0x7ffffc00, RZ, 0xc0, !PT ;  /* 0x7ffffc0000007812 */ /* 0x000fe200078ec0ff */
[----:B------:R-:W0:Y:S01]  /*2130*/  LDGDEPBAR ;  /* 0x00000000000079af */ /* 0x000e220000000000 */
[----:B--23--:R-:W-:Y:S02]  /*2140*/  IADD3.X R25, R36, RZ, R7, P1, P0 ;  /* 0x000000ff24197210 */ /* 0x00cfe40000fe0407 */
[----:B------:R-:W-:Y:S01]  /*2150*/  IADD3 R22, P1, P0, R37, 0x100, R6 ;  /* 0x0000010025167810 */ /* 0x000fe2000783e006 */
[----:B------:R-:W-:Y:S01]  /*2160*/  IMAD.IADD R0, R5, 0x1, R0 ;  /* 0x0000000105007824 */ /* 0x000fe200078e0200 */
[----:B------:R-:W-:-:S02]  /*2170*/  LOP3.LUT P5, RZ, R26, 0x2, RZ, 0xc0, !PT ;  /* 0x000000021aff7812 */ /* 0x000fc400078ac0ff */
[----:B------:R-:W-:Y:S01]  /*2180*/  IADD3.X R23, R36, RZ, R7, P1, P0 ;  /* 0x000000ff24177210 */ /* 0x000fe20000fe0407 */
[----:B------:R-:W-:Y:S01]  /*2190*/  IMAD.SHL.U32 R223, R0, 0x2, RZ ;  /* 0x0000000200df7824 */ /* 0x000fe200078e00ff */
[----:B------:R-:W-:Y:S01]  /*21a0*/  IADD3 R20, P1, P0, R37, 0x180, R6 ;  /* 0x0000018025147810 */ /* 0x000fe2000783e006 */
[----:B------:R-:W-:Y:S01]  /*21b0*/  IMAD.MOV.U32 R0, RZ, RZ, 0x40 ;  /* 0x00000040ff007424 */ /* 0x000fe200078e00ff */
[----:B------:R-:W-:Y:S01]  /*21c0*/  IADD3 R3, R216, 0xc100, RZ ;  /* 0x0000c100d8037810 */ /* 0x000fe20007ffe0ff */
[----:B------:R-:W-:Y:S01]  /*21d0*/  IMAD R224, R4, 0x2, R223 ;  /* 0x0000000204e07824 */ /* 0x000fe200078e02df */
[----:B------:R-:W-:Y:S01]  /*21e0*/  IADD3.X R21, R36, RZ, R7, P1, P0 ;  /* 0x000000ff24157210 */ /* 0x000fe20000fe0407 */
[----:B------:R-:W-:Y:S01]  /*21f0*/  IMAD R226, R2, 0x2, R223 ;  /* 0x0000000202e27824 */ /* 0x000fe200078e02df */
[----:B------:R-:W-:Y:S01]  /*2200*/  ISETP.LT.OR P1, PT, R14, 0x1, P3 ;  /* 0x000000010e00780c */ /* 0x000fe20001f21670 */
[----:B------:R-:W-:Y:S01]  /*2210*/  IMAD R225, R2, 0x2, R224 ;  /* 0x0000000202e17824 */ /* 0x000fe200078e02e0 */
[----:B------:R-:W-:-:S02]  /*2220*/  ISETP.LT.OR P0, PT, R14, 0x1, !P5 ;  /* 0x000000010e00780c */ /* 0x000fc40006f01670 */
[----:B------:R-:W-:Y:S02]  /*2230*/  IADD3 R227, R216, 0xc120, RZ ;  /* 0x0000c120d8e37810 */ /* 0x000fe40007ffe0ff */
[----:B------:R-:W-:Y:S02]  /*2240*/  @P2 IADD3 R227, R3, -0x20, RZ ;  /* 0xffffffe003e32810 */ /* 0x000fe40007ffe0ff */
[----:B------:R-:W-:Y:S01]  /*2250*/  IADD3 R12, P2, R37, R6, RZ ;  /* 0x00000006250c7210 */ /* 0x000fe20007f5e0ff */
[----:B------:R-:W-:-:S04]  /*2260*/  DEPBAR.LE SB0, 0x1 ;  /* 0x000080400000791a */ /* 0x000fc80000000000 */
[----:B------:R-:W-:-:S04]  /*2270*/  DEPBAR.LE SB0, 0x0 ;  /* 0x000080000000791a */ /* 0x000fc80000000000 */
[----:B------:R-:W-:Y:S01]  /*2280*/  BAR.SYNC.DEFER_BLOCKING 0x0 ;  /* 0x0000000000007b1d */ /* 0x000fe20000010000 */
[----:B------:R-:W-:Y:S01]  /*2290*/  IMAD.X R13, R36, 0x1, R7, P2 ;  /* 0x00000001240d7824 */ /* 0x000fe200010e0607 */
[----:B------:R-:W-:Y:S02]  /*22a0*/  LOP3.LUT P2, RZ, R26, 0x8, RZ, 0xc0, !PT ;  /* 0x000000081aff7812 */ /* 0x000fe4000784c0ff */
[C---:B------:R-:W-:Y:S02]  /*22b0*/  IADD3 R250, R227.reuse, 0x800, RZ ;  /* 0x00000800e3fa7810 */ /* 0x040fe40007ffe0ff */
[C---:B------:R-:W-:Y:S02]  /*22c0*/  IADD3 R249, R227.reuse, 0x1000, RZ ;  /* 0x00001000e3f97810 */ /* 0x040fe40007ffe0ff */
[C---:B------:R-:W-:Y:S02]  /*22d0*/  IADD3 R248, R227.reuse, 0x1800, RZ ;  /* 0x00001800e3f87810 */ /* 0x040fe40007ffe0ff */
[----:B------:R-:W-:-:S02]  /*22e0*/  IADD3 R247, R227, 0x2000, RZ ;  /* 0x00002000e3f77810 */ /* 0x000fc40007ffe0ff */
[C---:B------:R-:W-:Y:S02]  /*22f0*/  IADD3 R246, R227.reuse, 0x2800, RZ ;  /* 0x00002800e3f67810 */ /* 0x040fe40007ffe0ff */
[C---:B------:R-:W-:Y:S02]  /*2300*/  IADD3 R245, R227.reuse, 0x3000, RZ ;  /* 0x00003000e3f57810 */ /* 0x040fe40007ffe0ff */
[C---:B------:R-:W-:Y:S02]  /*2310*/  IADD3 R244, R227.reuse, 0x3800, RZ ;  /* 0x00003800e3f47810 */ /* 0x040fe40007ffe0ff */
[C---:B------:R-:W-:Y:S02]  /*2320*/  IADD3 R243, R227.reuse, 0x4000, RZ ;  /* 0x00004000e3f37810 */ /* 0x040fe40007ffe0ff */
[C---:B------:R-:W-:Y:S02]  /*2330*/  IADD3 R242, R227.reuse, 0x4800, RZ ;  /* 0x00004800e3f27810 */ /* 0x040fe40007ffe0ff */
[C---:B------:R-:W-:Y:S01]  /*2340*/  IADD3 R241, R227.reuse, 0x5000, RZ ;  /* 0x00005000e3f17810 */ /* 0x040fe20007ffe0ff */
[----:B-1----:R-:W-:Y:S01]  /*2350*/  LDSM.16.M88.4 R8, [R223+0x18100] ;  /* 0x01810000df08783b */ /* 0x002fe20000000200 */
[----:B------:R-:W-:-:S02]  /*2360*/  IADD3 R240, R227, 0x5800, RZ ;  /* 0x00005800e3f07810 */ /* 0x000fc40007ffe0ff */
[C---:B------:R-:W-:Y:S01]  /*2370*/  IADD3 R239, R227.reuse, 0x6000, RZ ;  /* 0x00006000e3ef7810 */ /* 0x040fe20007ffe0ff */
[----:B------:R-:W-:Y:S01]  /*2380*/  LDSM.16.M88.4 R16, [R224+0x18100] ;  /* 0x01810000e010783b */ /* 0x000fe20000000200 */
[C---:B------:R-:W-:Y:S02]  /*2390*/  IADD3 R238, R227.reuse, 0x6800, RZ ;  /* 0x00006800e3ee7810 */ /* 0x040fe40007ffe0ff */
[C---:B------:R-:W-:Y:S01]  /*23a0*/  IADD3 R237, R227.reuse, 0x7000, RZ ;  /* 0x00007000e3ed7810 */ /* 0x040fe20007ffe0ff */
[----:B------:R-:W1:Y:S01]  /*23b0*/  LDSM.16.M88.4 R32, [R216+0xc100] ;  /* 0x00c10000d820783b */ /* 0x000e620000000200 */
[C---:B------:R-:W-:Y:S02]  /*23c0*/  IADD3 R236, R227.reuse, 0x7800, RZ ;  /* 0x00007800e3ec7810 */ /* 0x040fe40007ffe0ff */
[C---:B------:R-:W-:Y:S01]  /*23d0*/  IADD3 R235, R227.reuse, 0x8000, RZ ;  /* 0x00008000e3eb7810 */ /* 0x040fe20007ffe0ff */
[----:B------:R-:W2:Y:S01]  /*23e0*/  LDSM.16.M88.4 R28, [R216+0xc900] ;  /* 0x00c90000d81c783b */ /* 0x000ea20000000200 */
[----:B------:R-:W-:-:S02]  /*23f0*/  IADD3 R234, R227, 0x8800, RZ ;  /* 0x00008800e3ea7810 */ /* 0x000fc40007ffe0ff */
[C---:B------:R-:W-:Y:S01]  /*2400*/  IADD3 R233, R227.reuse, 0x9000, RZ ;  /* 0x00009000e3e97810 */ /* 0x040fe20007ffe0ff */
[----:B------:R-:W-:Y:S01]  /*2410*/  LDSM.16.M88.4 R48, [R216+0xd100] ;  /* 0x00d10000d830783b */ /* 0x000fe20000000200 */
[C---:B------:R-:W-:Y:S02]  /*2420*/  IADD3 R232, R227.reuse, 0x9800, RZ ;  /* 0x00009800e3e87810 */ /* 0x040fe40007ffe0ff */
[C---:B------:R-:W-:Y:S01]  /*2430*/  IADD3 R231, R227.reuse, 0xa000, RZ ;  /* 0x0000a000e3e77810 */ /* 0x040fe20007ffe0ff */
[----:B------:R-:W-:Y:S01]  /*2440*/  LDSM.16.M88.4 R52, [R216+0xd900] ;  /* 0x00d90000d834783b */ /* 0x000fe20000000200 */
[C---:B------:R-:W-:Y:S02]  /*2450*/  IADD3 R230, R227.reuse, 0xa800, RZ ;  /* 0x0000a800e3e67810 */ /* 0x040fe40007ffe0ff */
[C---:B------:R-:W-:Y:S01]  /*2460*/  IADD3 R229, R227.reuse, 0xb000, RZ ;  /* 0x0000b000e3e57810 */ /* 0x040fe20007ffe0ff */
[----:B------:R-:W-:Y:S01]  /*2470*/  LDSM.16.M88.4 R56, [R216+0xe100] ;  /* 0x00e10000d838783b */ /* 0x000fe20000000200 */
[----:B------:R-:W-:-:S03]  /*2480*/  IADD3 R228, R227, 0xb800, RZ ;  /* 0x0000b800e3e47810 */ /* 0x000fc60007ffe0ff */
[----:B------:R-:W-:Y:S04]  /*2490*/  LDSM.16.M88.4 R72, [R216+0xe900] ;  /* 0x00e90000d848783b */ /* 0x000fe80000000200 */
[----:B------:R-:W3:Y:S04]  /*24a0*/  LDSM.16.M88.4 R68, [R227] ;  /* 0x00000000e344783b */ /* 0x000ee80000000200 */
[----:B------:R-:W-:Y:S04]  /*24b0*/  LDSM.16.M88.4 R64, [R227+0x800] ;  /* 0x00080000e340783b */ /* 0x000fe80000000200 */
[----:B------:R-:W-:Y:S04]  /*24c0*/  LDSM.16.M88.4 R80, [R227+0x1000] ;  /* 0x00100000e350783b */ /* 0x000fe80000000200 */
[----:B------:R-:W-:Y:S04]  /*24d0*/  LDSM.16.M88.4 R92, [R227+0x1800] ;  /* 0x00180000e35c783b */ /* 0x000fe80000000200 */
[----:B------:R-:W-:Y:S01]  /*24e0*/  LDSM.16.M88.4 R104, [R227+0x2000] ;  /* 0x00200000e368783b */ /* 0x000fe20000000200 */
[C---:B-1----:R-:W-:Y:S03]  /*24f0*/  HMMA.16816.F32.BF16 R44, R8.reuse, R32, RZ ;  /* 0x00000020082c723c */ /* 0x042fe600000418ff */
[----:B------:R-:W1:Y:S04]  /*2500*/  LDSM.16.M88.4 R112, [R227+0x2800] ;  /* 0x00280000e370783b */ /* 0x000e680000000200 */
[----:B------:R-:W-:Y:S01]  /*2510*/  @!PT LDS RZ, [RZ] ;  /* 0x00000000fffff984 */ /* 0x000fe20000000800 */
[----:B------:R-:W-:Y:S01]  /*2520*/  @!PT LDS RZ, [RZ] ;  /* 0x00000000fffff984 */ /* 0x000fe20000000800 */
[----:B------:R-:W-:Y:S01]  /*2530*/  @!PT LDS RZ, [RZ] ;  /* 0x00000000fffff984 */ /* 0x000fe20000000800 */
[----:B------:R4:W-:Y:S01]  /*2540*/  LDGSTS.E.BYPASS.LTC128B.128 [R251+0x100], [R6.64], !P1 ;  /* 0x0010000006fb7fae */ /* 0x0009e2000c901d44 */
[----:B------:R-:W-:Y:S01]  /*2550*/  LOP3.LUT P1, RZ, R26, 0x4, RZ, 0xc0, !PT ;  /* 0x000000041aff7812 */ /* 0x000fe2000782c0ff */
[----:B------:R-:W-:Y:S02]  /*2560*/  HMMA.16816.F32.BF16 R40, R8, R34, RZ ;  /* 0x000000220828723c */ /* 0x000fe400000418ff */
[----:B------:R4:W-:Y:S01]  /*2570*/  LDGSTS.E.BYPASS.LTC128B.128 [R251+0x3100], [R6.64+0x80], !P0 ;  /* 0x0310008006fb7fae */ /* 0x0009e2000c101d44 */
[----:B------:R-:W-:-:S05]  /*2580*/  ISETP.LT.OR P0, PT, R14, 0x1, !P1 ;  /* 0x000000010e00780c */ /* 0x000fca0004f01670 */
[----:B--2---:R-:W-:Y:S08]  /*2590*/  HMMA.16816.F32.BF16 R32, R8, R30, RZ ;  /* 0x0000001e0820723c */ /* 0x004ff000000418ff */
[----:B------:R4:W-:Y:S01]  /*25a0*/  LDGSTS.E.BYPASS.LTC128B.128 [R251+0x6100], [R6.64+0x100], !P0 ;  /* 0x0610010006fb7fae */ /* 0x0009e2000c101d44 */
[C---:B------:R-:W-:Y:S01]  /*25b0*/  ISETP.LT.OR P0, PT, R14.reuse, 0x1, !P2 ;  /* 0x000000010e00780c */ /* 0x040fe20005701670 */
[C---:B---3--:R-:W-:Y:S08]  /*25c0*/  HMMA.16816.F32.BF16 R100, R16.reuse, R68, R44 ;  /* 0x000000441064723c */ /* 0x048ff0000004182c */
[----:B------:R-:W-:Y:S04]  /*25d0*/  HMMA.16816.F32.BF16 R84, R16, R70, R40 ;  /* 0x000000461054723c */ /* 0x000fe80000041828 */
[----:B------:R4:W-:Y:S01]  /*25e0*/  LDGSTS.E.BYPASS.LTC128B.128 [R251+0x9100], [R6.64+0x180], !P0 ;  /* 0x0910018006fb7fae */ /* 0x0009e2000c101d44 */
[----:B------:R-:W-:-:S03]  /*25f0*/  ISETP.LT.OR P0, PT, R14, 0x21, P3 ;  /* 0x000000210e00780c */ /* 0x000fc60001f01670 */
[C---:B------:R-:W-:Y:S08]  /*2600*/  HMMA.16816.F32.BF16 R60, R8.reuse, R56, RZ ;  /* 0x00000038083c723c */ /* 0x040ff000000418ff */
[----:B------:R-:W-:Y:S02]  /*2610*/  HMMA.16816.F32.BF16 R88, R8, R58, RZ ;  /* 0x0000003a0858723c */ /* 0x000fe400000418ff */
[----:B------:R2:W-:Y:S01]  /*2620*/  LDGSTS.E.BYPASS.LTC128B.128 [R251+0x1100], [R12.64], !P0 ;  /* 0x011000000cfb7fae */ /* 0x0005e2000c101d44 */
[----:B------:R-:W-:-:S02]  /*2630*/  ISETP.LT.OR P0, PT, R14, 0x21, !P5 ;  /* 0x000000210e00780c */ /* 0x000fc40006f01670 */
[----:B------:R-:W-:-:S03]  /*2640*/  ISETP.LT.OR P5, PT, R14, 0x41, !P5 ;  /* 0x000000410e00780c */ /* 0x000fc60006fa1670 */
[----:B------:R-:W-:Y:S08]  /*2650*/  HMMA.16816.F32.BF16 R96, R8, R72, RZ ;  /* 0x000000480860723c */ /* 0x000ff000000418ff */
[----:B------:R3:W-:Y:S01]  /*2660*/  LDGSTS.E.BYPASS.LTC128B.128 [R251+0x4100], [R24.64], !P0 ;  /* 0x0410000018fb7fae */ /* 0x0007e2000c101d44 */
[----:B------:R-:W-:-:S04]  /*2670*/  LOP3.LUT P0, RZ, R27, 0x4, RZ, 0xc0, !PT ;  /* 0x000000041bff7812 */ /* 0x000fc8000780c0ff */
[----:B------:R-:W-:Y:S02]  /*2680*/  SEL R0, R0, 0xffffffc0, !P0 ;  /* 0xffffffc000007807 */ /* 0x000fe40004000000 */
[C---:B------:R-:W-:Y:S02]  /*2690*/  ISETP.LT.OR P0, PT, R14.reuse, 0x21, !P1 ;  /* 0x000000210e00780c */ /* 0x040fe40004f01670 */
[----:B------:R-:W-:Y:S01]  /*26a0*/  ISETP.LT.OR P1, PT, R14, 0x41, !P1 ;  /* 0x000000410e00780c */ /* 0x000fe20004f21670 */
[----:B------:R-:W-:Y:S02]  /*26b0*/  IMAD.IADD R222, R216, 0x1, R0 ;  /* 0x00000001d8de7824 */ /* 0x000fe400078e0200 */
[----:B------:R-:W-:-:S04]  /*26c0*/  IMAD.IADD R221, R0, 0x1, R227 ;  /* 0x0000000100dd7824 */ /* 0x000fc800078e02e3 */
[----:B-1----:R-:W-:Y:S04]  /*26d0*/  HMMA.16816.F32.BF16 R96, R16, R112, R96 ;  /* 0x000000701060723c */ /* 0x002fe80000041860 */
[----:B------:R1:W-:Y:S01]  /*26e0*/  LDGSTS.E.BYPASS.LTC128B.128 [R251+0x7100], [R22.64], !P0 ;  /* 0x0710000016fb7fae */ /* 0x0003e2000c101d44 */
[----:B----4-:R-:W-:-:S04]  /*26f0*/  IADD3 R6, P0, R12, R37, RZ ;  /* 0x000000250c067210 */ /* 0x010fc80007f1e0ff */
[----:B------:R-:W-:Y:S02]  /*2700*/  IADD3.X R7, R13, R36, RZ, P0, !PT ;  /* 0x000000240d077210 */ /* 0x000fe400007fe4ff */
[C---:B------:R-:W-:Y:S01]  /*2710*/  ISETP.LT.OR P0, PT, R14.reuse, 0x21, !P2 ;  /* 0x000000210e00780c */ /* 0x040fe20005701670 */
[C---:B------:R-:W-:Y:S08]  /*2720*/  HMMA.16816.F32.BF16 R36, R8.reuse, R28, RZ ;  /* 0x0000001c0824723c */ /* 0x040ff000000418ff */
[----:B------:R-:W-:Y:S04]  /*2730*/  HMMA.16816.F32.BF16 R28, R8, R48, RZ ;  /* 0x00000030081c723c */ /* 0x000fe800000418ff */
[----:B------:R1:W-:Y:S01]  /*2740*/  LDGSTS.E.BYPASS.LTC128B.128 [R251+0xa100], [R20.64], !P0 ;  /* 0x0a10000014fb7fae */ /* 0x0003e2000c101d44 */
[----:B------:R-:W-:-:S03]  /*2750*/  ISETP.LT.OR P0, PT, R14, 0x41, P3 ;  /* 0x000000410e00780c */ /* 0x000fc60001f01670 */
[----:B---3--:R-:W-:Y:S08]  /*2760*/  HMMA.16816.F32.BF16 R24, R8, R50, RZ ;  /* 0x000000320818723c */ /* 0x008ff000000418ff */
[----:B------:R-:W-:Y:S02]  /*2770*/  HMMA.16816.F32.BF16 R76, R16, R64, R36 ;  /* 0x00000040104c723c */ /* 0x000fe40000041824 */
[----:B------:R3:W-:Y:S01]  /*2780*/  LDGSTS.E.BYPASS.LTC128B.128 [R251+0x2100], [R6.64], !P0 ;  /* 0x0210000006fb7fae */ /* 0x0007e2000c101d44 */
[----:B------:R-:W-:-:S02]  /*2790*/  ISETP.LT.OR P0, PT, R14, 0x41, !P2 ;  /* 0x000000410e00780c */ /* 0x000fc40005701670 */
[----:B------:R-:W-:Y:S01]  /*27a0*/  ISETP.GE.AND P2, PT, R157, 0x61, PT ;  /* 0x000000619d00780c */ /* 0x000fe20003f46270 */
[----:B------:R3:W-:Y:S01]  /*27b0*/  LDGSTS.E.BYPASS.LTC128B.128 [R251+0x5100], [R6.64+0x80], !P5 ;  /* 0x0510008006fb7fae */ /* 0x0007e2000e901d44 */
[----:B------:R-:W-:Y:S01]  /*27c0*/  ISETP.NE.AND P5, PT, R15, RZ, PT ;  /* 0x000000ff0f00720c */ /* 0x000fe20003fa5270 */
[----:B------:R-:W-:Y:S02]  /*27d0*/  HMMA.16816.F32.BF16 R68, R16, R80, R28 ;  /* 0x000000501044723c */ /* 0x000fe4000004181c */
[----:B------:R3:W-:Y:S06]  /*27e0*/  LDGSTS.E.BYPASS.LTC128B.128 [R251+0x8100], [R6.64+0x100], !P1 ;  /* 0x0810010006fb7fae */ /* 0x0007ec000c901d44 */
[C---:B-1----:R-:W-:Y:S01]  /*27f0*/  HMMA.16816.F32.BF16 R20, R8.reuse, R52, RZ ;  /* 0x000000340814723c */ /* 0x042fe200000418ff */
[----:B------:R3:W-:Y:S04]  /*2800*/  LDGSTS.E.BYPASS.LTC128B.128 [R251+0xb100], [R6.64+0x180], !P0 ;  /* 0x0b10018006fb7fae */ /* 0x0007e8000c101d44 */
[----:B--2---:R-:W-:Y:S03]  /*2810*/  LDSM.16.M88.4 R12, [R226+0x18100] ;  /* 0x01810000e20c783b */ /* 0x004fe60000000200 */
[C---:B------:R-:W-:Y:S01]  /*2820*/  HMMA.16816.F32.BF16 R52, R8.reuse, R54, RZ ;  /* 0x000000360834723c */ /* 0x040fe200000418ff */
[----:B------:R-:W1:Y:S04]  /*2830*/  LDSM.16.M88.4 R44, [R222+0xc900] ;  /* 0x00c90000de2c783b */ /* 0x000e680000000200 */
[----:B------:R-:W2:Y:S03]  /*2840*/  LDSM.16.M88.4 R48, [R222+0xc100] ;  /* 0x00c10000de30783b */ /* 0x000ea60000000200 */
[----:B------:R-:W-:Y:S01]  /*2850*/  HMMA.16816.F32.BF16 R8, R8, R74, RZ ;  /* 0x0000004a0808723c */ /* 0x000fe200000418ff */
[----:B------:R-:W4:Y:S04]  /*2860*/  LDSM.16.M88.4 R40, [R222+0xd100] ;  /* 0x00d10000de28783b */ /* 0x000f280000000200 */
[----:B------:R-:W5:Y:S03]  /*2870*/  LDSM.16.M88.4 R36, [R222+0xd900] ;  /* 0x00d90000de24783b */ /* 0x000f660000000200 */
[C---:B------:R-:W-:Y:S01]  /*2880*/  HMMA.16816.F32.BF16 R72, R16.reuse, R66, R32 ;  /* 0x000000421048723c */ /* 0x040fe20000041820 */
[----:B------:R-:W1:Y:S04]  /*2890*/  LDSM.16.M88.4 R32, [R222+0xe100] ;  /* 0x00e10000de20783b */ /* 0x000e680000000200 */
[----:B------:R-:W1:Y:S03]  /*28a0*/  LDSM.16.M88.4 R108, [R222+0xe900] ;  /* 0x00e90000de6c783b */ /* 0x000e660000000200 */
[C---:B------:R-:W-:Y:S01]  /*28b0*/  HMMA.16816.F32.BF16 R56, R16.reuse, R92, R20 ;  /* 0x0000005c1038723c */ /* 0x040fe20000041814 */
[----:B------:R-:W-:Y:S04]  /*28c0*/  LDSM.16.M88.4 R120, [R221+0x1000] ;  /* 0x00100000dd78783b */ /* 0x000fe80000000200 */
[----:B------:R-:W-:Y:S03]  /*28d0*/  LDSM.16.M88.4 R116, [R216+0xf900] ;  /* 0x00f90000d874783b */ /* 0x000fe60000000200 */
        /* <DEDUP_REMOVED lines=10> */
[----:B------:R-:W-:Y:S04]  /*2980*/  LDSM.16.M88.4 R104, [R221] ;  /* 0x00000000dd68783b */ /* 0x000fe80000000200 */
[----:B------:R-:W-:Y:S03]  /*2990*/  LDSM.16.M88.4 R136, [R227+0x9800] ;  /* 0x00980000e388783b */ /* 0x000fe60000000200 */
[----:B------:R-:W-:Y:S01]  /*29a0*/  HMMA.16816.F32.BF16 R88, R16, R114, R8 ;  /* 0x000000721058723c */ /* 0x000fe20000041808 */
[----:B------:R-:W-:Y:S04]  /*29b0*/  LDSM.16.M88.4 R8, [R225+0x18100] ;  /* 0x01810000e108783b */ /* 0x000fe80000000200 */
[----:B------:R-:W3:Y:S03]  /*29c0*/  LDSM.16.M88.4 R112, [R221+0x800] ;  /* 0x00080000dd70783b */ /* 0x000ee60000000200 */
[C---:B-1----:R-:W-:Y:S01]  /*29d0*/  HMMA.16816.F32.BF16 R16, R12.reuse, R46, R72 ;  /* 0x0000002e0c10723c */ /* 0x042fe20000041848 */
[----:B------:R-:W-:Y:S04]  /*29e0*/  LDSM.16.M88.4 R144, [R221+0x9000] ;  /* 0x00900000dd90783b */ /* 0x000fe80000000200 */
[----:B------:R-:W0:Y:S03]  /*29f0*/  LDGDEPBAR ;  /* 0x00000000000079af */ /* 0x000e260000000000 */
[C---:B--2---:R-:W-:Y:S01]  /*2a00*/  HMMA.16816.F32.BF16 R92, R12.reuse, R48, R100 ;  /* 0x000000300c5c723c */ /* 0x044fe20000041864 */
[----:B------:R-:W1:Y:S07]  /*2a10*/  LDSM.16.M88.4 R100, [R221+0x1800] ;  /* 0x00180000dd64783b */ /* 0x000e6e0000000200 */
[C---:B----4-:R-:W-:Y:S08]  /*2a20*/  HMMA.16816.F32.BF16 R72, R12.reuse, R40, R68 ;  /* 0x000000280c48723c */ /* 0x050ff00000041844 */
[C---:B-----5:R-:W-:Y:S01]  /*2a30*/  HMMA.16816.F32.BF16 R68, R12.reuse, R36, R56 ;  /* 0x000000240c44723c */ /* 0x060fe20000041838 */
[----:B------:R-:W2:Y:S07]  /*2a40*/  LDSM.16.M88.4 R56, [R221+0x2000] ;  /* 0x00200000dd38783b */ /* 0x000eae0000000200 */
[C---:B------:R-:W-:Y:S08]  /*2a50*/  HMMA.16816.F32.BF16 R80, R12.reuse, R44, R76 ;  /* 0x0000002c0c50723c */ /* 0x040ff0000004184c */
[C---:B------:R-:W-:Y:S01]  /*2a60*/  HMMA.16816.F32.BF16 R76, R12.reuse, R42, R64 ;  /* 0x0000002a0c4c723c */ /* 0x040fe20000041840 */
[----:B------:R-:W-:Y:S07]  /*2a70*/  LDSM.16.M88.4 R40, [R216+0xf100] ;  /* 0x00f10000d828783b */ /* 0x000fee0000000200 */
[C---:B------:R-:W-:Y:S08]  /*2a80*/  HMMA.16816.F32.BF16 R84, R12.reuse, R50, R84 ;  /* 0x000000320c54723c */ /* 0x040ff00000041854 */
[C---:B------:R-:W-:Y:S08]  /*2a90*/  HMMA.16816.F32.BF16 R64, R12.reuse, R38, R28 ;  /* 0x000000260c40723c */ /* 0x040ff0000004181c */
[C---:B------:R-:W-:Y:S08]  /*2aa0*/  HMMA.16816.F32.BF16 R60, R12.reuse, R32, R24 ;  /* 0x000000200c3c723c */ /* 0x040ff00000041818 */
[C---:B------:R-:W-:Y:S01]  /*2ab0*/  HMMA.16816.F32.BF16 R48, R12.reuse, R34, R20 ;  /* 0x000000220c30723c */ /* 0x040fe20000041814 */
[----:B------:R-:W4:Y:S07]  /*2ac0*/  LDSM.16.M88.4 R20, [R223+0x1c100] ;  /* 0x01c10000df14783b */ /* 0x000f2e0000000200 */
[C---:B------:R-:W-:Y:S01]  /*2ad0*/  HMMA.16816.F32.BF16 R44, R12.reuse, R108, R96 ;  /* 0x0000006c0c2c723c */ /* 0x040fe20000041860 */
[----:B------:R-:W-:Y:S07]  /*2ae0*/  LDSM.16.M88.4 R96, [R216+0x10900] ;  /* 0x01090000d860783b */ /* 0x000fee0000000200 */
[----:B------:R-:W-:Y:S08]  /*2af0*/  HMMA.16816.F32.BF16 R36, R12, R110, R88 ;  /* 0x0000006e0c24723c */ /* 0x000ff00000041858 */
[C---:B---3--:R-:W-:Y:S08]  /*2b00*/  HMMA.16816.F32.BF16 R16, R8.reuse, R114, R16 ;  /* 0x000000720810723c */ /* 0x048ff00000041810 */
[C---:B------:R-:W-:Y:S08]  /*2b10*/  HMMA.16816.F32.BF16 R24, R8.reuse, R112, R80 ;  /* 0x000000700818723c */ /* 0x040ff00000041850 */
[C---:B------:R-:W-:Y:S08]  /*2b20*/  HMMA.16816.F32.BF16 R32, R8.reuse, R104, R92 ;  /* 0x000000680820723c */ /* 0x040ff0000004185c */
[C---:B------:R-:W-:Y:S08]  /*2b30*/  HMMA.16816.F32.BF16 R28, R8.reuse, R106, R84 ;  /* 0x0000006a081c723c */ /* 0x040ff00000041854 */
[C---:B------:R-:W-:Y:S08]  /*2b40*/  HMMA.16816.F32.BF16 R12, R8.reuse, R120, R72 ;  /* 0x00000078080c723c */ /* 0x040ff00000041848 */
[C---:B------:R-:W-:Y:S01]  /*2b50*/  HMMA.16816.F32.BF16 R76, R8.reuse, R122, R76 ;  /* 0x0000007a084c723c */ /* 0x040fe2000004184c */
[----:B------:R-:W3:Y:S07]  /*2b60*/  LDSM.16.M88.4 R120, [R216+0x11100] ;  /* 0x01110000d878783b */ /* 0x000eee0000000200 */
[C---:B-1----:R-:W-:Y:S08]  /*2b70*/  HMMA.16816.F32.BF16 R88, R8.reuse, R100, R68 ;  /* 0x000000640858723c */ /* 0x042ff00000041844 */
[C---:B------:R-:W-:Y:S01]  /*2b80*/  HMMA.16816.F32.BF16 R80, R8.reuse, R102, R64 ;  /* 0x000000660850723c */ /* 0x040fe20000041840 */
[----:B------:R-:W1:Y:S07]  /*2b90*/  LDSM.16.M88.4 R64, [R216+0x11900] ;  /* 0x01190000d840783b */ /* 0x000e6e0000000200 */
[C---:B--2---:R-:W-:Y:S01]  /*2ba0*/  HMMA.16816.F32.BF16 R112, R8.reuse, R56, R60 ;  /* 0x000000380870723c */ /* 0x044fe2000004183c */
[----:B------:R-:W-:Y:S07]  /*2bb0*/  LDSM.16.M88.4 R60, [R227+0x3000] ;  /* 0x00300000e33c783b */ /* 0x000fee0000000200 */
[C---:B------:R-:W-:Y:S01]  /*2bc0*/  HMMA.16816.F32.BF16 R104, R8.reuse, R58, R48 ;  /* 0x0000003a0868723c */ /* 0x040fe20000041830 */
[----:B------:R-:W-:Y:S04]  /*2bd0*/  LDSM.16.M88.4 R56, [R227+0x3800] ;  /* 0x00380000e338783b */ /* 0x000fe80000000200 */
[----:B------:R-:W-:Y:S03]  /*2be0*/  LDSM.16.M88.4 R48, [R227+0x4800] ;  /* 0x00480000e330783b */ /* 0x000fe60000000200 */
[C---:B------:R-:W-:Y:S01]  /*2bf0*/  HMMA.16816.F32.BF16 R108, R8.reuse, R52, R44 ;  /* 0x00000034086c723c */ /* 0x040fe2000004182c */
[----:B------:R-:W-:Y:S07]  /*2c00*/  LDSM.16.M88.4 R44, [R227+0x5000] ;  /* 0x00500000e32c783b */ /* 0x000fee0000000200 */
[----:B------:R-:W-:Y:S01]  /*2c10*/  HMMA.16816.F32.BF16 R100, R8, R54, R36 ;  /* 0x000000360864723c */ /* 0x000fe20000041824 */
[----:B------:R-:W2:Y:S04]  /*2c20*/  LDSM.16.M88.4 R8, [R224+0x1c100] ;  /* 0x01c10000e008783b */ /* 0x000ea80000000200 */
[----:B------:R-:W5:Y:S03]  /*2c30*/  LDSM.16.M88.4 R52, [R227+0x4000] ;  /* 0x00400000e334783b */ /* 0x000f660000000200 */
[C---:B----4-:R-:W-:Y:S01]  /*2c40*/  HMMA.16816.F32.BF16 R68, R20.reuse, R118, R16 ;  /* 0x000000761444723c */ /* 0x050fe20000041810 */
[----:B------:R-:W-:Y:S07]  /*2c50*/  LDSM.16.M88.4 R16, [R226+0x1c100] ;  /* 0x01c10000e210783b */ /* 0x000fee0000000200 */
[C---:B------:R-:W-:Y:S01]  /*2c60*/  HMMA.16816.F32.BF16 R72, R20.reuse, R116, R24 ;  /* 0x000000741448723c */ /* 0x040fe20000041818 */
[----:B------:R-:W-:Y:S07]  /*2c70*/  LDSM.16.M88.4 R116, [R222+0xf100] ;  /* 0x00f10000de74783b */ /* 0x000fee0000000200 */
[C---:B------:R-:W-:Y:S08]  /*2c80*/  HMMA.16816.F32.BF16 R84, R20.reuse, R42, R28 ;  /* 0x0000002a1454723c */ /* 0x040ff0000004181c */
[C---:B------:R-:W-:Y:S08]  /*2c90*/  HMMA.16816.F32.BF16 R92, R20.reuse, R40, R32 ;  /* 0x00000028145c723c */ /* 0x040ff00000041820 */
[C---:B------:R-:W-:Y:S08]  /*2ca0*/  HMMA.16816.F32.BF16 R36, R20.reuse, R126, R76 ;  /* 0x0000007e1424723c */ /* 0x040ff0000004184c */
[C---:B------:R-:W-:Y:S08]  /*2cb0*/  HMMA.16816.F32.BF16 R40, R20.reuse, R124, R12 ;  /* 0x0000007c1428723c */ /* 0x040ff0000004180c */
[C---:B---3--:R-:W-:Y:S01]  /*2cc0*/  HMMA.16816.F32.BF16 R24, R20.reuse, R120, R112 ;  /* 0x000000781418723c */ /* 0x048fe20000041870 */
[----:B------:R-:W3:Y:S07]  /*2cd0*/  LDSM.16.M88.4 R112, [R227+0x5800] ;  /* 0x00580000e370783b */ /* 0x000eee0000000200 */
[C---:B-1----:R-:W-:Y:S08]  /*2ce0*/  HMMA.16816.F32.BF16 R76, R20.reuse, R64, R108 ;  /* 0x00000040144c723c */ /* 0x042ff0000004186c */
[C---:B------:R-:W-:Y:S08]  /*2cf0*/  HMMA.16816.F32.BF16 R32, R20.reuse, R96, R88 ;  /* 0x000000601420723c */ /* 0x040ff00000041858 */
[C---:B------:R-:W-:Y:S08]  /*2d00*/  HMMA.16816.F32.BF16 R28, R20.reuse, R98, R80 ;  /* 0x00000062141c723c */ /* 0x040ff00000041850 */
[----:B------:R-:W-:Y:S08]  /*2d10*/  HMMA.16816.F32.BF16 R12, R20, R122, R104 ;  /* 0x0000007a140c723c */ /* 0x000ff00000041868 */
[----:B--2---:R-:W-:Y:S01]  /*2d20*/  HMMA.16816.F32.BF16 R108, R8, R58, R68 ;  /* 0x0000003a086c723c */ /* 0x004fe20000041844 */
[----:B------:R-:W1:Y:S07]  /*2d30*/  LDSM.16.M88.4 R68, [R222+0xf900] ;  /* 0x00f90000de44783b */ /* 0x000e6e0000000200 */
[----:B------:R-:W-:Y:S01]  /*2d40*/  HMMA.16816.F32.BF16 R20, R20, R66, R100 ;  /* 0x000000421414723c */ /* 0x000fe20000041864 */
[----:B------:R-:W2:Y:S07]  /*2d50*/  LDSM.16.M88.4 R64, [R222+0x10100] ;  /* 0x01010000de40783b */ /* 0x000eae0000000200 */
[C---:B------:R-:W-:Y:S08]  /*2d60*/  HMMA.16816.F32.BF16 R104, R8.reuse, R56, R72 ;  /* 0x000000380868723c */ /* 0x040ff00000041848 */
[C---:B------:R-:W-:Y:S08]  /*2d70*/  HMMA.16816.F32.BF16 R96, R8.reuse, R62, R84 ;  /* 0x0000003e0860723c */ /* 0x040ff00000041854 */
[C---:B------:R-:W-:Y:S01]  /*2d80*/  HMMA.16816.F32.BF16 R88, R8.reuse, R48, R32 ;  /* 0x000000300858723c */ /* 0x040fe20000041820 */
[----:B------:R-:W-:Y:S07]  /*2d90*/  LDSM.16.M88.4 R32, [R221+0x3800] ;  /* 0x00380000dd20783b */ /* 0x000fee0000000200 */
[C---:B------:R-:W-:Y:S01]  /*2da0*/  HMMA.16816.F32.BF16 R84, R8.reuse, R50, R28 ;  /* 0x000000320854723c */ /* 0x040fe2000004181c */
[----:B------:R-:W4:Y:S07]  /*2db0*/  LDSM.16.M88.4 R48, [R222+0x11100] ;  /* 0x01110000de30783b */ /* 0x000f2e0000000200 */
[C---:B------:R-:W-:Y:S01]  /*2dc0*/  HMMA.16816.F32.BF16 R56, R8.reuse, R46, R12 ;  /* 0x0000002e0838723c */ /* 0x040fe2000004180c */
[----:B------:R-:W1:Y:S07]  /*2dd0*/  LDSM.16.M88.4 R12, [R225+0x1c100] ;  /* 0x01c10000e10c783b */ /* 0x000e6e0000000200 */
[C---:B------:R-:W-:Y:S01]  /*2de0*/  HMMA.16816.F32.BF16 R80, R8.reuse, R60, R92 ;  /* 0x0000003c0850723c */ /* 0x040fe2000004185c */
[----:B------:R-:W2:Y:S07]  /*2df0*/  LDSM.16.M88.4 R60, [R222+0x10900] ;  /* 0x01090000de3c783b */ /* 0x000eae0000000200 */
[C---:B------:R-:W-:Y:S01]  /*2e00*/  HMMA.16816.F32.BF16 R72, R8.reuse, R44, R24 ;  /* 0x0000002c0848723c */ /* 0x040fe20000041818 */
[----:B------:R-:W2:Y:S07]  /*2e10*/  LDSM.16.M88.4 R44, [R222+0x11900] ;  /* 0x01190000de2c783b */ /* 0x000eae0000000200 */
[C---:B-----5:R-:W-:Y:S01]  /*2e20*/  HMMA.16816.F32.BF16 R92, R8.reuse, R54, R36 ;  /* 0x00000036085c723c */ /* 0x060fe20000041824 */
[----:B------:R-:W5:Y:S07]  /*2e30*/  LDSM.16.M88.4 R36, [R221+0x3000] ;  /* 0x00300000dd24783b */ /* 0x000f6e0000000200 */
[C---:B------:R-:W-:Y:S08]  /*2e40*/  HMMA.16816.F32.BF16 R100, R8.reuse, R52, R40 ;  /* 0x000000340864723c */ /* 0x040ff00000041828 */
[----:B---3--:R-:W-:Y:S08]  /*2e50*/  HMMA.16816.F32.BF16 R40, R8, R114, R20 ;  /* 0x000000720828723c */ /* 0x008ff00000041814 */
[----:B-1----:R-:W-:Y:S01]  /*2e60*/  HMMA.16816.F32.BF16 R20, R16, R68, R104 ;  /* 0x000000441014723c */ /* 0x002fe20000041868 */
[----:B------:R-:W1:Y:S07]  /*2e70*/  LDSM.16.M88.4 R104, [R221+0x4800] ;  /* 0x00480000dd68783b */ /* 0x000e6e0000000200 */
[----:B------:R-:W-:Y:S01]  /*2e80*/  HMMA.16816.F32.BF16 R52, R8, R112, R76 ;  /* 0x000000700834723c */ /* 0x000fe2000004184c */
[----:B------:R-:W3:Y:S07]  /*2e90*/  LDSM.16.M88.4 R76, [R221+0x4000] ;  /* 0x00400000dd4c783b */ /* 0x000eee0000000200 */
[C---:B------:R-:W-:Y:S08]  /*2ea0*/  HMMA.16816.F32.BF16 R24, R16.reuse, R118, R96 ;  /* 0x000000761018723c */ /* 0x040ff00000041860 */
[C---:B------:R-:W-:Y:S08]  /*2eb0*/  HMMA.16816.F32.BF16 R8, R16.reuse, R70, R108 ;  /* 0x000000461008723c */ /* 0x040ff0000004186c */
[C---:B------:R-:W-:Y:S08]  /*2ec0*/  HMMA.16816.F32.BF16 R28, R16.reuse, R116, R80 ;  /* 0x00000074101c723c */ /* 0x040ff00000041850 */
[C---:B--2---:R-:W-:Y:S08]  /*2ed0*/  HMMA.16816.F32.BF16 R68, R16.reuse, R64, R100 ;  /* 0x000000401044723c */ /* 0x044ff00000041864 */
[C---:B------:R-:W-:Y:S08]  /*2ee0*/  HMMA.16816.F32.BF16 R64, R16.reuse, R66, R92 ;  /* 0x000000421040723c */ /* 0x040ff0000004185c */
[----:B----4-:R-:W-:Y:S08]  /*2ef0*/  HMMA.16816.F32.BF16 R112, R16, R48, R72 ;  /* 0x000000301070723c */ /* 0x010ff00000041848 */
[----:B------:R-:W-:Y:S01]  /*2f00*/  HMMA.16816.F32.BF16 R80, R12, R32, R20 ;  /* 0x000000200c50723c */ /* 0x000fe20000041814 */
[----:B------:R-:W2:Y:S07]  /*2f10*/  LDSM.16.M88.4 R20, [R221+0x5000] ;  /* 0x00500000dd14783b */ /* 0x000eae0000000200 */
[C---:B------:R-:W-:Y:S08]  /*2f20*/  HMMA.16816.F32.BF16 R92, R16.reuse, R60, R88 ;  /* 0x0000003c105c723c */ /* 0x040ff00000041858 */
[C---:B------:R-:W-:Y:S01]  /*2f30*/  HMMA.16816.F32.BF16 R84, R16.reuse, R62, R84 ;  /* 0x0000003e1054723c */ /* 0x040fe20000041854 */
[----:B------:R-:W-:Y:S07]  /*2f40*/  LDSM.16.M88.4 R60, [R216+0x12900] ;  /* 0x01290000d83c783b */ /* 0x000fee0000000200 */
[C---:B------:R-:W-:Y:S01]  /*2f50*/  HMMA.16816.F32.BF16 R72, R16.reuse, R50, R56 ;  /* 0x000000321048723c */ /* 0x040fe20000041838 */
[----:B------:R-:W-:Y:S07]  /*2f60*/  LDSM.16.M88.4 R56, [R216+0x13100] ;  /* 0x01310000d838783b */ /* 0x000fee0000000200 */
[C---:B------:R-:W-:Y:S01]  /*2f70*/  HMMA.16816.F32.BF16 R108, R16.reuse, R44, R52 ;  /* 0x0000002c106c723c */ /* 0x040fe20000041834 */
[----:B------:R-:W-:Y:S07]  /*2f80*/  LDSM.16.M88.4 R52, [R216+0x13900] ;  /* 0x01390000d834783b */ /* 0x000fee0000000200 */
[----:B------:R-:W-:Y:S01]  /*2f90*/  HMMA.16816.F32.BF16 R100, R16, R46, R40 ;  /* 0x0000002e1064723c */ /* 0x000fe20000041828 */
[----:B------:R-:W4:Y:S07]  /*2fa0*/  LDSM.16.M88.4 R16, [R221+0x5800] ;  /* 0x00580000dd10783b */ /* 0x000f2e0000000200 */
[C---:B-----5:R-:W-:Y:S01]  /*2fb0*/  HMMA.16816.F32.BF16 R88, R12.reuse, R38, R24 ;  /* 0x000000260c58723c */ /* 0x060fe20000041818 */
[----:B------:R-:W-:Y:S07]  /*2fc0*/  LDSM.16.M88.4 R24, [R216+0x12100] ;  /* 0x01210000d818783b */ /* 0x000fee0000000200 */
[C---:B------:R-:W-:Y:S01]  /*2fd0*/  HMMA.16816.F32.BF16 R48, R12.reuse, R34, R8 ;  /* 0x000000220c30723c */ /* 0x040fe20000041808 */
[----:B------:R-:W5:Y:S04]  /*2fe0*/  LDSM.16.M88.4 R8, [R223+0x20100] ;  /* 0x02010000df08783b */ /* 0x000f680000000200 */
[----:B------:R-:W-:Y:S03]  /*2ff0*/  LDSM.16.M88.4 R32, [R224+0x20100] ;  /* 0x02010000e020783b */ /* 0x000fe60000000200 */
[C---:B------:R-:W-:Y:S08]  /*3000*/  HMMA.16816.F32.BF16 R96, R12.reuse, R36, R28 ;  /* 0x000000240c60723c */ /* 0x040ff0000004181c */
[C---:B-1----:R-:W-:Y:S01]  /*3010*/  HMMA.16816.F32.BF16 R36, R12.reuse, R104, R92 ;  /* 0x000000680c24723c */ /* 0x042fe2000004185c */
[----:B------:R-:W1:Y:S07]  /*3020*/  LDSM.16.M88.4 R92, [R227+0x6000] ;  /* 0x00600000e35c783b */ /* 0x000e6e0000000200 */
[C---:B------:R-:W-:Y:S01]  /*3030*/  HMMA.16816.F32.BF16 R28, R12.reuse, R106, R84 ;  /* 0x0000006a0c1c723c */ /* 0x040fe20000041854 */
[----:B------:R-:W1:Y:S07]  /*3040*/  LDSM.16.M88.4 R84, [R216+0x14900] ;  /* 0x01490000d854783b */ /* 0x000e6e0000000200 */
[C---:B---3--:R-:W-:Y:S08]  /*3050*/  HMMA.16816.F32.BF16 R40, R12.reuse, R78, R64 ;  /* 0x0000004e0c28723c */ /* 0x048ff00000041840 */
[C---:B--2---:R-:W-:Y:S08]  /*3060*/  HMMA.16816.F32.BF16 R64, R12.reuse, R20, R112 ;  /* 0x000000140c40723c */ /* 0x044ff00000041870 */
[C---:B------:R-:W-:Y:S08]  /*3070*/  HMMA.16816.F32.BF16 R72, R12.reuse, R22, R72 ;  /* 0x000000160c48723c */ /* 0x040ff00000041848 */
[C---:B----4-:R-:W-:Y:S08]  /*3080*/  HMMA.16816.F32.BF16 R20, R12.reuse, R16, R108 ;  /* 0x000000100c14723c */ /* 0x050ff0000004186c */
[C---:B------:R-:W-:Y:S01]  /*3090*/  HMMA.16816.F32.BF16 R44, R12.reuse, R76, R68 ;  /* 0x0000004c0c2c723c */ /* 0x040fe20000041844 */
[----:B------:R-:W2:Y:S07]  /*30a0*/  LDSM.16.M88.4 R76, [R216+0x14100] ;  /* 0x01410000d84c783b */ /* 0x000eae0000000200 */
[----:B------:R-:W-:Y:S08]  /*30b0*/  HMMA.16816.F32.BF16 R16, R12, R18, R100 ;  /* 0x000000120c10723c */ /* 0x000ff00000041864 */
[C---:B-----5:R-:W-:Y:S08]  /*30c0*/  HMMA.16816.F32.BF16 R12, R8.reuse, R24, R96 ;  /* 0x00000018080c723c */ /* 0x060ff00000041860 */
[C---:B------:R-:W-:Y:S01]  /*30d0*/  HMMA.16816.F32.BF16 R108, R8.reuse, R52, R36 ;  /* 0x00000034086c723c */ /* 0x040fe20000041824 */
[----:B------:R-:W-:Y:S07]  /*30e0*/  LDSM.16.M88.4 R36, [R222+0x12100] ;  /* 0x01210000de24783b */ /* 0x000fee0000000200 */
[C---:B------:R-:W-:Y:S01]  /*30f0*/  HMMA.16816.F32.BF16 R100, R8.reuse, R54, R28 ;  /* 0x000000360864723c */ /* 0x040fe2000004181c */
[----:B------:R-:W3:Y:S04]  /*3100*/  LDSM.16.M88.4 R28, [R226+0x20100] ;  /* 0x02010000e21c783b */ /* 0x000ee80000000200 */
[----:B------:R-:W-:Y:S03]  /*3110*/  LDSM.16.M88.4 R52, [R227+0x7000] ;  /* 0x00700000e334783b */ /* 0x000fe60000000200 */
[----:B------:R-:W-:Y:S01]  /*3120*/  HMMA.16816.F32.BF16 R68, R8, R26, R88 ;  /* 0x0000001a0844723c */ /* 0x000fe20000041858 */
[----:B------:R-:W-:Y:S07]  /*3130*/  LDSM.16.M88.4 R24, [R225+0x20100] ;  /* 0x02010000e118783b */ /* 0x000fee0000000200 */
[----:B-1----:R-:W-:Y:S08]  /*3140*/  HMMA.16816.F32.BF16 R12, R32, R92, R12 ;  /* 0x0000005c200c723c */ /* 0x002ff0000004180c */
[C---:B------:R-:W-:Y:S01]  /*3150*/  HMMA.16816.F32.BF16 R116, R8.reuse, R56, R44 ;  /* 0x000000380874723c */ /* 0x040fe2000004182c */
[----:B------:R-:W-:Y:S07]  /*3160*/  LDSM.16.M88.4 R44, [R227+0x8000] ;  /* 0x00800000e32c783b */ /* 0x000fee0000000200 */
[C---:B------:R-:W-:Y:S01]  /*3170*/  HMMA.16816.F32.BF16 R112, R8.reuse, R58, R40 ;  /* 0x0000003a0870723c */ /* 0x040fe20000041828 */
[----:B------:R-:W1:Y:S07]  /*3180*/  LDSM.16.M88.4 R56, [R227+0x6800] ;  /* 0x00680000e338783b */ /* 0x000e6e0000000200 */
[C---:B------:R-:W-:Y:S08]  /*3190*/  HMMA.16816.F32.BF16 R80, R8.reuse, R60, R80 ;  /* 0x0000003c0850723c */ /* 0x040ff00000041850 */
[C---:B------:R-:W-:Y:S01]  /*31a0*/  HMMA.16816.F32.BF16 R104, R8.reuse, R62, R48 ;  /* 0x0000003e0868723c */ /* 0x040fe20000041830 */
[----:B------:R-:W4:Y:S04]  /*31b0*/  LDSM.16.M88.4 R60, [R221+0x6000] ;  /* 0x00600000dd3c783b */ /* 0x000f280000000200 */
[----:B------:R-:W-:Y:S03]  /*31c0*/  LDSM.16.M88.4 R48, [R227+0x7800] ;  /* 0x00780000e330783b */ /* 0x000fe60000000200 */
[C---:B------:R-:W-:Y:S08]  /*31d0*/  HMMA.16816.F32.BF16 R120, R8.reuse, R86, R16 ;  /* 0x000000560878723c */ /* 0x040ff00000041810 */
[C---:B--2---:R-:W-:Y:S08]  /*31e0*/  HMMA.16816.F32.BF16 R96, R8.reuse, R76, R64 ;  /* 0x0000004c0860723c */ /* 0x044ff00000041840 */
[C---:B------:R-:W-:Y:S01]  /*31f0*/  HMMA.16816.F32.BF16 R88, R8.reuse, R78, R72 ;  /* 0x0000004e0858723c */ /* 0x040fe20000041848 */
[----:B------:R-:W-:Y:S04]  /*3200*/  LDSM.16.M88.4 R76, [R216+0x15100] ;  /* 0x01510000d84c783b */ /* 0x000fe80000000200 */
[----:B------:R-:W-:Y:S03]  /*3210*/  LDSM.16.M88.4 R72, [R227+0x8800] ;  /* 0x00880000e348783b */ /* 0x000fe60000000200 */
[----:B------:R-:W-:Y:S01]  /*3220*/  HMMA.16816.F32.BF16 R128, R8, R84, R20 ;  /* 0x000000540880723c */ /* 0x000fe20000041814 */
[----:B------:R-:W-:Y:S07]  /*3230*/  LDSM.16.M88.4 R20, [R223+0x24100] ;  /* 0x02410000df14783b */ /* 0x000fee0000000200 */
[----:B------:R-:W-:Y:S01]  /*3240*/  HMMA.16816.F32.BF16 R16, R32, R94, R68 ;  /* 0x0000005e2010723c */ /* 0x000fe20000041844 */
[----:B------:R-:W2:Y:S07]  /*3250*/  LDSM.16.M88.4 R68, [R222+0x12900] ;  /* 0x01290000de44783b */ /* 0x000eae0000000200 */
[----:B---3--:R-:W-:Y:S08]  /*3260*/  HMMA.16816.F32.BF16 R8, R28, R36, R12 ;  /* 0x000000241c08723c */ /* 0x008ff0000004180c */
[----:B-1----:R-:W-:Y:S01]  /*3270*/  HMMA.16816.F32.BF16 R40, R32, R56, R80 ;  /* 0x000000382028723c */ /* 0x002fe20000041850 */
[----:B------:R-:W-:Y:S07]  /*3280*/  LDSM.16.M88.4 R80, [R222+0x13100] ;  /* 0x01310000de50783b */ /* 0x000fee0000000200 */
[----:B------:R-:W-:Y:S01]  /*3290*/  HMMA.16816.F32.BF16 R12, R28, R38, R16 ;  /* 0x000000261c0c723c */ /* 0x000fe20000041810 */
[----:B------:R-:W1:Y:S07]  /*32a0*/  LDSM.16.M88.4 R16, [R224+0x24100] ;  /* 0x02410000e010783b */ /* 0x000e6e0000000200 */
[----:B----4-:R-:W-:Y:S08]  /*32b0*/  HMMA.16816.F32.BF16 R8, R24, R60, R8 ;  /* 0x0000003c1808723c */ /* 0x010ff00000041808 */
[----:B------:R-:W-:Y:S01]  /*32c0*/  HMMA.16816.F32.BF16 R56, R32, R58, R104 ;  /* 0x0000003a2038723c */ /* 0x000fe20000041868 */
[----:B------:R-:W-:Y:S07]  /*32d0*/  LDSM.16.M88.4 R104, [R221+0x8000] ;  /* 0x00800000dd68783b */ /* 0x000fee0000000200 */
[----:B--2---:R-:W-:Y:S08]  /*32e0*/  HMMA.16816.F32.BF16 R40, R28, R68, R40 ;  /* 0x000000441c28723c */ /* 0x004ff00000041828 */
[----:B------:R-:W-:Y:S01]  /*32f0*/  HMMA.16816.F32.BF16 R36, R24, R62, R12 ;  /* 0x0000003e1824723c */ /* 0x000fe2000004180c */
[----:B------:R-:W-:Y:S04]  /*3300*/  LDSM.16.M88.4 R12, [R226+0x24100] ;  /* 0x02410000e20c783b */ /* 0x000fe80000000200 */
[----:B------:R-:W-:Y:S03]  /*3310*/  LDSM.16.M88.4 R60, [R221+0x7000] ;  /* 0x00700000dd3c783b */ /* 0x000fe60000000200 */
[----:B------:R-:W-:Y:S08]  /*3320*/  HMMA.16816.F32.BF16 R8, R20, R76, R8 ;  /* 0x0000004c1408723c */ /* 0x000ff00000041808 */
[C---:B------:R-:W-:Y:S08]  /*3330*/  HMMA.16816.F32.BF16 R64, R32.reuse, R52, R116 ;  /* 0x000000342040723c */ /* 0x040ff00000041874 */
[C---:B------:R-:W-:Y:S01]  /*3340*/  HMMA.16816.F32.BF16 R84, R32.reuse, R54, R112 ;  /* 0x000000362054723c */ /* 0x040fe20000041870 */
[----:B------:R-:W2:Y:S07]  /*3350*/  LDSM.16.M88.4 R52, [R222+0x13900] ;  /* 0x01390000de34783b */ /* 0x000eae0000000200 */
[C---:B------:R-:W-:Y:S01]  /*3360*/  HMMA.16816.F32.BF16 R124, R32.reuse, R48, R108 ;  /* 0x00000030207c723c */ /* 0x040fe2000004186c */
[----:B------:R-:W-:Y:S07]  /*3370*/  LDSM.16.M88.4 R108, [R222+0x14900] ;  /* 0x01490000de6c783b */ /* 0x000fee0000000200 */
[C---:B------:R-:W-:Y:S01]  /*3380*/  HMMA.16816.F32.BF16 R92, R32.reuse, R50, R100 ;  /* 0x00000032205c723c */ /* 0x040fe20000041864 */
[----:B------:R-:W3:Y:S07]  /*3390*/  LDSM.16.M88.4 R48, [R222+0x14100] ;  /* 0x01410000de30783b */ /* 0x000eee0000000200 */
[C---:B------:R-:W-:Y:S01]  /*33a0*/  HMMA.16816.F32.BF16 R116, R32.reuse, R44, R96 ;  /* 0x0000002c2074723c */ /* 0x040fe20000041860 */
[----:B------:R-:W4:Y:S07]  /*33b0*/  LDSM.16.M88.4 R96, [R221+0x7800] ;  /* 0x00780000dd60783b */ /* 0x000f2e0000000200 */
[----:B------:R-:W-:Y:S08]  /*33c0*/  HMMA.16816.F32.BF16 R112, R32, R46, R88 ;  /* 0x0000002e2070723c */ /* 0x000ff00000041858 */
[----:B------:R-:W-:Y:S08]  /*33d0*/  HMMA.16816.F32.BF16 R44, R28, R70, R56 ;  /* 0x000000461c2c723c */ /* 0x000ff00000041838 */
[----:B------:R-:W-:Y:S08]  /*33e0*/  HMMA.16816.F32.BF16 R40, R24, R140, R40 ;  /* 0x0000008c1828723c */ /* 0x000ff00000041828 */
[C---:B------:R-:W-:Y:S01]  /*33f0*/  HMMA.16816.F32.BF16 R88, R32.reuse, R72, R128 ;  /* 0x000000482058723c */ /* 0x040fe20000041880 */
[----:B------:R-:W-:Y:S07]  /*3400*/  LDSM.16.M88.4 R128, [R221+0x8800] ;  /* 0x00880000dd80783b */ /* 0x000fee0000000200 */
[----:B------:R-:W-:Y:S08]  /*3410*/  HMMA.16816.F32.BF16 R120, R32, R74, R120 ;  /* 0x0000004a2078723c */ /* 0x000ff00000041878 */
[----:B------:R-:W-:Y:S08]  /*3420*/  HMMA.16816.F32.BF16 R36, R20, R78, R36 ;  /* 0x0000004e1424723c */ /* 0x000ff00000041824 */
[----:B-1----:R-:W-:Y:S01]  /*3430*/  HMMA.16816.F32.BF16 R32, R16, R148, R8 ;  /* 0x000000941020723c */ /* 0x002fe20000041808 */
[----:B------:R-:W1:Y:S07]  /*3440*/  LDSM.16.M88.4 R8, [R225+0x24100] ;  /* 0x02410000e108783b */ /* 0x000e6e0000000200 */
[----:B------:R-:W-:Y:S08]  /*3450*/  HMMA.16816.F32.BF16 R100, R28, R80, R64 ;  /* 0x000000501c64723c */ /* 0x000ff00000041840 */
[----:B------:R-:W-:Y:S08]  /*3460*/  HMMA.16816.F32.BF16 R56, R24, R142, R44 ;  /* 0x0000008e1838723c */ /* 0x000ff0000004182c */
[----:B------:R-:W-:Y:S08]  /*3470*/  HMMA.16816.F32.BF16 R44, R20, R132, R40 ;  /* 0x00000084142c723c */ /* 0x000ff00000041828 */
[C---:B------:R-:W-:Y:S08]  /*3480*/  HMMA.16816.F32.BF16 R76, R28.reuse, R82, R84 ;  /* 0x000000521c4c723c */ /* 0x040ff00000041854 */
[C---:B--2---:R-:W-:Y:S08]  /*3490*/  HMMA.16816.F32.BF16 R84, R28.reuse, R52, R124 ;  /* 0x000000341c54723c */ /* 0x044ff0000004187c */
[----:B---3--:R-:W-:Y:S08]  /*34a0*/  HMMA.16816.F32.BF16 R80, R28, R48, R116 ;  /* 0x000000301c50723c */ /* 0x008ff00000041874 */
[----:B------:R-:W-:Y:S08]  /*34b0*/  HMMA.16816.F32.BF16 R64, R16, R150, R36 ;  /* 0x000000961040723c */ /* 0x000ff00000041824 */
[C---:B------:R-:W-:Y:S08]  /*34c0*/  HMMA.16816.F32.BF16 R92, R28.reuse, R54, R92 ;  /* 0x000000361c5c723c */ /* 0x040ff0000004185c */
[C---:B------:R-:W-:Y:S01]  /*34d0*/  HMMA.16816.F32.BF16 R72, R28.reuse, R50, R112 ;  /* 0x000000321c48723c */ /* 0x040fe20000041870 */
[----:B------:R-:W-:Y:S07]  /*34e0*/  LDSM.16.M88.4 R112, [R216+0x16900] ;  /* 0x01690000d870783b */ /* 0x000fee0000000200 */
[----:B------:R-:W-:Y:S01]  /*34f0*/  HMMA.16816.F32.BF16 R68, R28, R108, R88 ;  /* 0x0000006c1c44723c */ /* 0x000fe20000041858 */
[----:B------:R-:W2:Y:S07]  /*3500*/  LDSM.16.M88.4 R88, [R216+0x16100] ;  /* 0x01610000d858783b */ /* 0x000eae0000000200 */
[----:B------:R-:W-:Y:S08]  /*3510*/  HMMA.16816.F32.BF16 R36, R12, R152, R32 ;  /* 0x000000980c24723c */ /* 0x000ff00000041820 */
[----:B------:R-:W-:Y:S01]  /*3520*/  HMMA.16816.F32.BF16 R32, R28, R110, R120 ;  /* 0x0000006e1c20723c */ /* 0x000fe20000041878 */
[----:B------:R-:W3:Y:S07]  /*3530*/  LDSM.16.M88.4 R108, [R222+0x15900] ;  /* 0x01590000de6c783b */ /* 0x000eee0000000200 */
[----:B------:R-:W-:Y:S08]  /*3540*/  HMMA.16816.F32.BF16 R28, R24, R60, R100 ;  /* 0x0000003c181c723c */ /* 0x000ff00000041864 */
[----:B------:R-:W-:Y:S08]  /*3550*/  HMMA.16816.F32.BF16 R44, R16, R136, R44 ;  /* 0x00000088102c723c */ /* 0x000ff0000004182c */
[----:B------:R-:W-:Y:S08]  /*3560*/  HMMA.16816.F32.BF16 R40, R20, R134, R56 ;  /* 0x000000861428723c */ /* 0x000ff00000041838 */
[C---:B----4-:R-:W-:Y:S08]  /*3570*/  HMMA.16816.F32.BF16 R48, R24.reuse, R96, R84 ;  /* 0x000000601830723c */ /* 0x050ff00000041854 */
[C---:B------:R-:W-:Y:S08]  /*3580*/  HMMA.16816.F32.BF16 R84, R24.reuse, R104, R80 ;  /* 0x000000681854723c */ /* 0x040ff00000041850 */
[C---:B------:R-:W-:Y:S08]  /*3590*/  HMMA.16816.F32.BF16 R92, R24.reuse, R98, R92 ;  /* 0x00000062185c723c */ /* 0x040ff0000004185c */
[----:B------:R-:W-:Y:S01]  /*35a0*/  HMMA.16816.F32.BF16 R104, R24, R106, R72 ;  /* 0x0000006a1868723c */ /* 0x000fe20000041848 */
[----:B------:R-:W4:Y:S07]  /*35b0*/  LDSM.16.M88.4 R72, [R227+0xa000] ;  /* 0x00a00000e348783b */ /* 0x000f2e0000000200 */
[----:B-1----:R-:W-:Y:S08]  /*35c0*/  HMMA.16816.F32.BF16 R56, R8, R144, R36 ;  /* 0x000000900838723c */ /* 0x002ff00000041824 */
[----:B------:R-:W-:Y:S01]  /*35d0*/  HMMA.16816.F32.BF16 R96, R24, R128, R68 ;  /* 0x000000801860723c */ /* 0x000fe20000041844 */
[----:B------:R-:W1:Y:S07]  /*35e0*/  LDSM.16.M88.4 R68, [R221+0x9800] ;  /* 0x00980000dd44783b */ /* 0x000e6e0000000200 */
[----:B------:R-:W-:Y:S08]  /*35f0*/  HMMA.16816.F32.BF16 R36, R12, R154, R64 ;  /* 0x0000009a0c24723c */ /* 0x000ff00000041840 */
[C---:B------:R-:W-:Y:S01]  /*3600*/  HMMA.16816.F32.BF16 R52, R24.reuse, R62, R76 ;  /* 0x0000003e1834723c */ /* 0x040fe2000004184c */
[----:B------:R-:W-:Y:S01]  /*3610*/  FMUL.FTZ R0, R56, c[0x0][0x320] ;  /* 0x0000c80038007a20 */ /* 0x000fe20000410000 */
[----:B------:R-:W-:Y:S03]  /*3620*/  LDSM.16.M88.4 R60, [R221+0xa000] ;  /* 0x00a00000dd3c783b */ /* 0x000fe60000000200 */
[----:B------:R5:W1:Y:S01]  /*3630*/  MUFU.TANH R116, R0 ;  /* 0x0000000000747308 */ /* 0x000a620000002400 */
[----:B------:R-:W-:Y:S02]  /*3640*/  LDSM.16.M88.4 R76, [R216+0x17100] ;  /* 0x01710000d84c783b */ /* 0x000fe40000000200 */
[----:B------:R-:W-:Y:S08]  /*3650*/  HMMA.16816.F32.BF16 R128, R24, R130, R32 ;  /* 0x000000821880723c */ /* 0x000ff00000041820 */
[----:B--2---:R-:W-:Y:S01]  /*3660*/  HMMA.16816.F32.BF16 R28, R20, R88, R28 ;  /* 0x00000058141c723c */ /* 0x004fe2000004181c */
[----:B-----5:R-:W-:-:S07]  /*3670*/  FMUL.FTZ R0, R57, c[0x0][0x320] ;  /* 0x0000c80039007a20 */ /* 0x020fce0000410000 */
[----:B---3--:R-:W-:Y:S08]  /*3680*/  HMMA.16816.F32.BF16 R24, R12, R108, R44 ;  /* 0x0000006c0c18723c */ /* 0x008ff0000004182c */
[----:B------:R-:W-:Y:S08]  /*3690*/  HMMA.16816.F32.BF16 R32, R16, R138, R40 ;  /* 0x0000008a1020723c */ /* 0x000ff00000041828 */
[----:B------:R-:W-:Y:S01]  /*36a0*/  HMMA.16816.F32.BF16 R80, R20, R112, R48 ;  /* 0x000000701450723c */ /* 0x000fe20000041830 */
[----:B------:R-:W-:Y:S01]  /*36b0*/  LDSM.16.M88.4 R48, [R222+0x16100] ;  /* 0x01610000de30783b */ /* 0x000fe20000000200 */
[----:B------:R2:W3:Y:S06]  /*36c0*/  MUFU.TANH R113, R0 ;  /* 0x0000000000717308 */ /* 0x0004ec0000002400 */
[----:B------:R-:W-:Y:S08]  /*36d0*/  HMMA.16816.F32.BF16 R36, R8, R146, R36 ;  /* 0x000000920824723c */ /* 0x000ff00000041824 */
[----:B------:R-:W-:Y:S01]  /*36e0*/  HMMA.16816.F32.BF16 R64, R20, R90, R52 ;  /* 0x0000005a1440723c */ /* 0x000fe20000041834 */
[----:B------:R-:W5:Y:S01]  /*36f0*/  LDSM.16.M88.4 R52, [R227+0xa800] ;  /* 0x00a80000e334783b */ /* 0x000f620000000200 */
[----:B--2---:R-:W-:-:S04]  /*3700*/  FMUL.FTZ R0, R58, c[0x0][0x320] ;  /* 0x0000c8003a007a20 */ /* 0x004fc80000410000 */
[----:B------:R2:W2:Y:S02]  /*3710*/  MUFU.TANH R112, R0 ;  /* 0x0000000000707308 */ /* 0x0004a40000002400 */
[----:B----4-:R-:W-:Y:S08]  /*3720*/  HMMA.16816.F32.BF16 R28, R16, R72, R28 ;  /* 0x00000048101c723c */ /* 0x010ff0000004181c */
[----:B-1----:R-:W-:Y:S01]  /*3730*/  HMMA.16816.F32.BF16 R44, R8, R68, R24 ;  /* 0x00000044082c723c */ /* 0x002fe20000041818 */
[----:B--2---:R-:W-:-:S07]  /*3740*/  FMUL.FTZ R0, R59, c[0x0][0x320] ;  /* 0x0000c8003b007a20 */ /* 0x004fce0000410000 */
[----:B------:R-:W-:Y:S01]  /*3750*/  HMMA.16816.F32.BF16 R24, R12, R110, R32 ;  /* 0x0000006e0c18723c */ /* 0x000fe20000041820 */
[----:B------:R1:W2:Y:S07]  /*3760*/  MUFU.TANH R109, R0 ;  /* 0x00000000006d7308 */ /* 0x0002ae0000002400 */
[----:B------:R-:W-:Y:S01]  /*3770*/  HMMA.16816.F32.BF16 R40, R16, R74, R64 ;  /* 0x0000004a1028723c */ /* 0x000fe20000041840 */
[----:B------:R-:W-:Y:S04]  /*3780*/  LDSM.16.M88.4 R64, [R222+0x16900] ;  /* 0x01690000de40783b */ /* 0x000fe80000000200 */
[----:B------:R-:W4:Y:S03]  /*3790*/  LDSM.16.M88.4 R72, [R216+0x17900] ;  /* 0x01790000d848783b */ /* 0x000f260000000200 */
[----:B------:R-:W-:Y:S01]  /*37a0*/  HMMA.16816.F32.BF16 R92, R20, R114, R92 ;  /* 0x00000072145c723c */ /* 0x000fe2000004185c */
[----:B-1----:R-:W-:-:S04]  /*37b0*/  FMUL.FTZ R0, R36, c[0x0][0x320] ;  /* 0x0000c80024007a20 */ /* 0x002fc80000410000 */
[----:B------:R1:W1:Y:S03]  /*37c0*/  MUFU.TANH R108, R0 ;  /* 0x00000000006c7308 */ /* 0x0002660000002400 */
[----:B------:R-:W-:Y:S08]  /*37d0*/  HMMA.16816.F32.BF16 R24, R8, R70, R24 ;  /* 0x000000460818723c */ /* 0x000ff00000041818 */
[----:B-----5:R-:W-:Y:S01]  /*37e0*/  HMMA.16816.F32.BF16 R32, R16, R52, R80 ;  /* 0x000000341020723c */ /* 0x020fe20000041850 */
[----:B-1----:R-:W-:-:S07]  /*37f0*/  FMUL.FTZ R0, R37, c[0x0][0x320] ;  /* 0x0000c80025007a20 */ /* 0x002fce0000410000 */
[C---:B------:R-:W-:Y:S01]  /*3800*/  HMMA.16816.F32.BF16 R84, R20.reuse, R76, R84 ;  /* 0x0000004c1454723c */ /* 0x040fe20000041854 */
[----:B------:R1:W1:Y:S07]  /*3810*/  MUFU.TANH R103, R0 ;  /* 0x0000000000677308 */ /* 0x00026e0000002400 */
[C---:B------:R-:W-:Y:S08]  /*3820*/  HMMA.16816.F32.BF16 R56, R20.reuse, R78, R104 ;  /* 0x0000004e1438723c */ /* 0x040ff00000041868 */
[----:B----4-:R-:W-:Y:S01]  /*3830*/  HMMA.16816.F32.BF16 R68, R20, R72, R96 ;  /* 0x000000481444723c */ /* 0x010fe20000041860 */
[----:B-1----:R-:W-:-:S04]  /*3840*/  FMUL.FTZ R0, R38, c[0x0][0x320] ;  /* 0x0000c80026007a20 */ /* 0x002fc80000410000 */
[----:B------:R1:W4:Y:S03]  /*3850*/  MUFU.TANH R102, R0 ;  /* 0x0000000000667308 */ /* 0x0003260000002400 */
[----:B------:R-:W-:Y:S01]  /*3860*/  HMMA.16816.F32.BF16 R20, R20, R74, R128 ;  /* 0x0000004a1414723c */ /* 0x000fe20000041880 */
[----:B-1----:R-:W-:-:S07]  /*3870*/  FMUL.FTZ R0, R39, c[0x0][0x320] ;  /* 0x0000c80027007a20 */ /* 0x002fce0000410000 */
[C---:B------:R-:W-:Y:S01]  /*3880*/  HMMA.16816.F32.BF16 R36, R12.reuse, R48, R28 ;  /* 0x000000300c24723c */ /* 0x040fe2000004181c */
[----:B------:R1:W1:Y:S07]  /*3890*/  MUFU.TANH R101, R0 ;  /* 0x0000000000657308 */ /* 0x00026e0000002400 */
[----:B------:R-:W-:Y:S01]  /*38a0*/  HMMA.16816.F32.BF16 R28, R12, R50, R40 ;  /* 0x000000320c1c723c */ /* 0x000fe20000041828 */
[----:B------:R-:W5:Y:S07]  /*38b0*/  LDSM.16.M88.4 R48, [R227+0xb000] ;  /* 0x00b00000e330783b */ /* 0x000f6e0000000200 */
[----:B------:R-:W-:Y:S01]  /*38c0*/  HMMA.16816.F32.BF16 R40, R16, R54, R92 ;  /* 0x000000361028723c */ /* 0x000fe2000004185c */
[----:B------:R-:W2:Y:S01]  /*38d0*/  LDSM.16.M88.4 R52, [R221+0xa800] ;  /* 0x00a80000dd34783b */ /* 0x000ea20000000200 */
[----:B-1----:R-:W-:-:S04]  /*38e0*/  FMUL.FTZ R0, R44, c[0x0][0x320] ;  /* 0x0000c8002c007a20 */ /* 0x002fc80000410000 */
[----:B------:R1:W1:Y:S02]  /*38f0*/  MUFU.TANH R100, R0 ;  /* 0x0000000000647308 */ /* 0x0002640000002400 */
[----:B-1----:R-:W-:-:S06]  /*3900*/  FMUL.FTZ R0, R45, c[0x0][0x320] ;  /* 0x0000c8002d007a20 */ /* 0x002fcc0000410000 */
[----:B------:R1:W1:Y:S02]  /*3910*/  MUFU.TANH R91, R0 ;  /* 0x00000000005b7308 */ /* 0x0002640000002400 */
[----:B-1----:R-:W-:-:S06]  /*3920*/  FMUL.FTZ R0, R46, c[0x0][0x320] ;  /* 0x0000c8002e007a20 */ /* 0x002fcc0000410000 */
[----:B------:R1:W1:Y:S02]  /*3930*/  MUFU.TANH R90, R0 ;  /* 0x00000000005a7308 */ /* 0x0002640000002400 */
[----:B-1----:R-:W-:Y:S02]  /*3940*/  FMUL.FTZ R0, R47, c[0x0][0x320] ;  /* 0x0000c8002f007a20 */ /* 0x002fe40000410000 */
[----:B------:R-:W-:Y:S04]  /*3950*/  HMMA.16816.F32.BF16 R44, R8, R60, R36 ;  /* 0x0000003c082c723c */ /* 0x000fe80000041824 */
[----:B------:R1:W1:Y:S04]  /*3960*/  MUFU.TANH R89, R0 ;  /* 0x0000000000597308 */ /* 0x0002680000002400 */
[----:B------:R-:W-:Y:S08]  /*3970*/  HMMA.16816.F32.BF16 R36, R12, R64, R32 ;  /* 0x000000400c24723c */ /* 0x000ff00000041820 */
[----:B-----5:R-:W-:Y:S01]  /*3980*/  HMMA.16816.F32.BF16 R32, R16, R48, R84 ;  /* 0x000000301020723c */ /* 0x020fe20000041854 */
        /* <DEDUP_REMOVED lines=12> */
[----:B--2---:R-:W-:Y:S01]  /*3a50*/  HMMA.16816.F32.BF16 R40, R8, R52, R36 ;  /* 0x000000340828723c */ /* 0x004fe20000041824 */
[----:B-----5:R-:W-:-:S04]  /*3a60*/  FMUL.FTZ R0, R44, c[0x0][0x320] ;  /* 0x0000c8002c007a20 */ /* 0x020fc80000410000 */
[----:B------:R2:W1:Y:S03]  /*3a70*/  MUFU.TANH R80, R0 ;  /* 0x0000000000507308 */ /* 0x0004660000002400 */
[----:B------:R-:W-:Y:S01]  /*3a80*/  HMMA.16816.F32.BF16 R36, R16, R50, R56 ;  /* 0x000000321024723c */ /* 0x000fe20000041838 */
[----:B------:R-:W5:Y:S07]  /*3a90*/  LDSM.16.M88.4 R48, [R221+0xb000] ;  /* 0x00b00000dd30783b */ /* 0x000f6e0000000200 */
[----:B------:R-:W-:Y:S01]  /*3aa0*/  HMMA.16816.F32.BF16 R28, R8, R54, R28 ;  /* 0x00000036081c723c */ /* 0x000fe2000004181c */
[----:B--2---:R-:W-:-:S07]  /*3ab0*/  FMUL.FTZ R0, R45, c[0x0][0x320] ;  /* 0x0000c8002d007a20 */ /* 0x004fce0000410000 */
[----:B------:R-:W-:Y:S01]  /*3ac0*/  FMUL.FTZ R41, R41, c[0x0][0x320] ;  /* 0x0000c80029297a20 */ /* 0x000fe20000410000 */
[----:B-1----:R-:W-:Y:S01]  /*3ad0*/  HMMA.16816.F32.BF16 R32, R12, R60, R32 ;  /* 0x0000003c0c20723c */ /* 0x002fe20000041820 */
[----:B------:R1:W2:Y:S01]  /*3ae0*/  MUFU.TANH R79, R0 ;  /* 0x00000000004f7308 */ /* 0x0002a20000002400 */
[----:B------:R-:W-:Y:S02]  /*3af0*/  FMUL.FTZ R42, R42, c[0x0][0x320] ;  /* 0x0000c8002a2a7a20 */ /* 0x000fe40000410000 */
[----:B------:R-:W-:-:S04]  /*3b00*/  FMUL.FTZ R43, R43, c[0x0][0x320] ;  /* 0x0000c8002b2b7a20 */ /* 0x000fc80000410000 */
[----:B------:R-:W-:Y:S01]  /*3b10*/  HMMA.16816.F32.BF16 R36, R12, R62, R36 ;  /* 0x0000003e0c24723c */ /* 0x000fe20000041824 */
[----:B------:R-:W2:Y:S06]  /*3b20*/  MUFU.TANH R57, R41 ;  /* 0x0000002900397308 */ /* 0x000eac0000002400 */
[----:B------:R-:W-:Y:S02]  /*3b30*/  FMUL.FTZ R30, R30, c[0x0][0x320] ;  /* 0x0000c8001e1e7a20 */ /* 0x000fe40000410000 */
[----:B-1----:R-:W-:Y:S01]  /*3b40*/  FMUL.FTZ R0, R46, c[0x0][0x320] ;  /* 0x0000c8002e007a20 */ /* 0x002fe20000410000 */
[----:B------:R-:W1:Y:S01]  /*3b50*/  MUFU.TANH R56, R42 ;  /* 0x0000002a00387308 */ /* 0x000e620000002400 */
[----:B------:R-:W-:-:S02]  /*3b60*/  FMUL.FTZ R31, R31, c[0x0][0x320] ;  /* 0x0000c8001f1f7a20 */ /* 0x000fc40000410000 */
[----:B------:R-:W-:Y:S02]  /*3b70*/  FMUL.FTZ R28, R28, c[0x0][0x320] ;  /* 0x0000c8001c1c7a20 */ /* 0x000fe40000410000 */
[----:B------:R-:W-:Y:S01]  /*3b80*/  FMUL.FTZ R29, R29, c[0x0][0x320] ;  /* 0x0000c8001d1d7a20 */ /* 0x000fe20000410000 */
[----:B-----5:R-:W-:Y:S02]  /*3b90*/  HMMA.16816.F32.BF16 R32, R8, R48, R32 ;  /* 0x000000300820723c */ /* 0x020fe40000041820 */
[----:B------:R5:W1:Y:S08]  /*3ba0*/  MUFU.TANH R78, R0 ;  /* 0x00000000004e7308 */ /* 0x000a700000002400 */
[----:B------:R-:W1:Y:S01]  /*3bb0*/  MUFU.TANH R55, R43 ;  /* 0x0000002b00377308 */ /* 0x000e620000002400 */
[----:B-----5:R-:W-:-:S07]  /*3bc0*/  FMUL.FTZ R0, R47, c[0x0][0x320] ;  /* 0x0000c8002f007a20 */ /* 0x020fce0000410000 */
[----:B------:R-:W1:Y:S01]  /*3bd0*/  MUFU.TANH R52, R30 ;  /* 0x0000001e00347308 */ /* 0x000e620000002400 */
[----:B------:R-:W5:Y:S07]  /*3be0*/  LDSM.16.M88.4 R44, [R222+0x17900] ;  /* 0x01790000de2c783b */ /* 0x000f6e0000000200 */
[----:B------:R1:W1:Y:S08]  /*3bf0*/  MUFU.TANH R77, R0 ;  /* 0x00000000004d7308 */ /* 0x0002700000002400 */
[----:B------:R-:W2:Y:S01]  /*3c00*/  MUFU.TANH R54, R28 ;  /* 0x0000001c00367308 */ /* 0x000ea20000002400 */
[----:B-1----:R-:W-:-:S07]  /*3c10*/  FMUL.FTZ R0, R24, c[0x0][0x320] ;  /* 0x0000c80018007a20 */ /* 0x002fce0000410000 */
[----:B------:R-:W1:Y:S08]  /*3c20*/  MUFU.TANH R53, R29 ;  /* 0x0000001d00357308 */ /* 0x000e700000002400 */
[----:B------:R1:W1:Y:S02]  /*3c30*/  MUFU.TANH R76, R0 ;  /* 0x00000000004c7308 */ /* 0x0002640000002400 */
[----:B-1----:R-:W-:-:S06]  /*3c40*/  FMUL.FTZ R0, R25, c[0x0][0x320] ;  /* 0x0000c80019007a20 */ /* 0x002fcc0000410000 */
[----:B------:R1:W1:Y:S02]  /*3c50*/  MUFU.TANH R73, R0 ;  /* 0x0000000000497308 */ /* 0x0002640000002400 */
[----:B-1----:R-:W-:-:S06]  /*3c60*/  FMUL.FTZ R0, R26, c[0x0][0x320] ;  /* 0x0000c8001a007a20 */ /* 0x002fcc0000410000 */
[----:B------:R1:W1:Y:S02]  /*3c70*/  MUFU.TANH R72, R0 ;  /* 0x0000000000487308 */ /* 0x0002640000002400 */
[----:B-1----:R-:W-:Y:S02]  /*3c80*/  FMUL.FTZ R0, R27, c[0x0][0x320] ;  /* 0x0000c8001b007a20 */ /* 0x002fe40000410000 */
[C---:B------:R-:W-:Y:S04]  /*3c90*/  HMMA.16816.F32.BF16 R24, R16.reuse, R64, R68 ;  /* 0x000000401018723c */ /* 0x040fe80000041844 */
[----:B------:R1:W1:Y:S04]  /*3ca0*/  MUFU.TANH R59, R0 ;  /* 0x00000000003b7308 */ /* 0x0002680000002400 */
[----:B------:R-:W-:Y:S01]  /*3cb0*/  HMMA.16816.F32.BF16 R16, R16, R66, R20 ;  /* 0x000000421010723c */ /* 0x000fe20000041814 */
[----:B-1----:R-:W-:-:S02]  /*3cc0*/  FMUL.FTZ R0, R40, c[0x0][0x320] ;  /* 0x0000c80028007a20 */ /* 0x002fc40000410000 */
[----:B------:R-:W1:Y:S01]  /*3cd0*/  LDSM.16.M88.4 R40, [R221+0xb800] ;  /* 0x00b80000dd28783b */ /* 0x000e620000000200 */
[----:B------:R-:W-:Y:S11]  /*3ce0*/  DEPBAR.LE SB0, 0x0 ;  /* 0x000080000000791a */ /* 0x000ff60000000000 */
[----:B------:R-:W-:Y:S01]  /*3cf0*/  @!UPT UIADD3 URZ, URZ, URZ, URZ ;  /* 0x0000003f3f3ff290 */ /* 0x000fe2000fffe03f */
[C---:B-----5:R-:W-:Y:S01]  /*3d00*/  HMMA.16816.F32.BF16 R20, R12.reuse, R44, R24 ;  /* 0x0000002c0c14723c */ /* 0x060fe20000041818 */
[----:B------:R5:W1:Y:S07]  /*3d10*/  MUFU.TANH R58, R0 ;  /* 0x00000000003a7308 */ /* 0x000a6e0000002400 */
[----:B------:R-:W-:Y:S01]  /*3d20*/  HMMA.16816.F32.BF16 R12, R12, R46, R16 ;  /* 0x0000002e0c0c723c */ /* 0x000fe20000041810 */
[----:B------:R-:W1:Y:S07]  /*3d30*/  MUFU.TANH R45, R31 ;  /* 0x0000001f002d7308 */ /* 0x000e6e0000002400 */
[----:B------:R-:W-:Y:S01]  /*3d40*/  HMMA.16816.F32.BF16 R24, R8, R50, R36 ;  /* 0x000000320818723c */ /* 0x000fe20000041824 */
[----:B-----5:R-:W-:-:S04]  /*3d50*/  FMUL.FTZ R0, R32, c[0x0][0x320] ;  /* 0x0000c80020007a20 */ /* 0x020fc80000410000 */
[----:B------:R5:W2:Y:S03]  /*3d60*/  MUFU.TANH R44, R0 ;  /* 0x00000000002c7308 */ /* 0x000aa60000002400 */
[C---:B-1----:R-:W-:Y:S01]  /*3d70*/  HMMA.16816.F32.BF16 R16, R8.reuse, R40, R20 ;  /* 0x000000280810723c */ /* 0x042fe20000041814 */
[----:B-----5:R-:W-:Y:S11]  /*3d80*/  FMUL.FTZ R0, R33, c[0x0][0x320] ;  /* 0x0000c80021007a20 */ /* 0x020ff60000410000 */
[----:B------:R-:W-:Y:S04]  /*3d90*/  @!UPT UIADD3 URZ, URZ, URZ, URZ ;  /* 0x0000003f3f3ff290 */ /* 0x000fe8000fffe03f */
[----:B------:R-:W-:Y:S01]  /*3da0*/  FMUL.FTZ R26, R26, c[0x0][0x320] ;  /* 0x0000c8001a1a7a20 */ /* 0x000fe20000410000 */
[----:B------:R1:W1:Y:S01]  /*3db0*/  MUFU.TANH R39, R0 ;  /* 0x0000000000277308 */ /* 0x0002620000002400 */
[----:B------:R-:W-:Y:S01]  /*3dc0*/  FMUL.FTZ R24, R24, c[0x0][0x320] ;  /* 0x0000c80018187a20 */ /* 0x000fe20000410000 */
[----:B------:R-:W-:Y:S01]  /*3dd0*/  HMMA.16816.F32.BF16 R8, R8, R42, R12 ;  /* 0x0000002a0808723c */ /* 0x000fe2000004180c */
[----:B------:R-:W-:Y:S02]  /*3de0*/  FMUL.FTZ R27, R27, c[0x0][0x320] ;  /* 0x0000c8001b1b7a20 */ /* 0x000fe40000410000 */
[----:B------:R-:W-:-:S03]  /*3df0*/  FMUL.FTZ R25, R25, c[0x0][0x320] ;  /* 0x0000c80019197a20 */ /* 0x000fc60000410000 */
[----:B------:R-:W2:Y:S01]  /*3e00*/  MUFU.TANH R33, R26 ;  /* 0x0000001a00217308 */ /* 0x000ea20000002400 */
[----:B-1----:R-:W-:-:S07]  /*3e10*/  FMUL.FTZ R0, R34, c[0x0][0x320] ;  /* 0x0000c80022007a20 */ /* 0x002fce0000410000 */
[----:B------:R-:W1:Y:S01]  /*3e20*/  MUFU.TANH R36, R24 ;  /* 0x0000001800247308 */ /* 0x000e620000002400 */
[----:B------:R-:W-:Y:S02]  /*3e30*/  FMUL.FTZ R19, R19, c[0x0][0x320] ;  /* 0x0000c80013137a20 */ /* 0x000fe40000410000 */
[----:B------:R-:W-:Y:S02]  /*3e40*/  FMUL.FTZ R16, R16, c[0x0][0x320] ;  /* 0x0000c80010107a20 */ /* 0x000fe40000410000 */
[----:B------:R-:W-:Y:S02]  /*3e50*/  FMUL.FTZ R17, R17, c[0x0][0x320] ;  /* 0x0000c80011117a20 */ /* 0x000fe40000410000 */
[----:B------:R-:W-:Y:S01]  /*3e60*/  FMUL.FTZ R18, R18, c[0x0][0x320] ;  /* 0x0000c80012127a20 */ /* 0x000fe20000410000 */
[----:B------:R5:W1:Y:S02]  /*3e70*/  MUFU.TANH R38, R0 ;  /* 0x0000000000267308 */ /* 0x000a640000002400 */
[----:B------:R-:W-:-:S02]  /*3e80*/  FMUL.FTZ R8, R8, c[0x0][0x320] ;  /* 0x0000c80008087a20 */ /* 0x000fc40000410000 */
[----:B------:R-:W-:Y:S02]  /*3e90*/  FMUL.FTZ R9, R9, c[0x0][0x320] ;  /* 0x0000c80009097a20 */ /* 0x000fe40000410000 */
[----:B------:R-:W-:Y:S02]  /*3ea0*/  FMUL.FTZ R10, R10, c[0x0][0x320] ;  /* 0x0000c8000a0a7a20 */ /* 0x000fe40000410000 */
[----:B------:R-:W-:Y:S01]  /*3eb0*/  FMUL.FTZ R11, R11, c[0x0][0x320] ;  /* 0x0000c8000b0b7a20 */ /* 0x000fe20000410000 */
[----:B------:R-:W1:Y:S01]  /*3ec0*/  MUFU.TANH R34, R27 ;  /* 0x0000001b00227308 */ /* 0x000e620000002400 */
[----:B-----5:R-:W-:-:S07]  /*3ed0*/  FMUL.FTZ R0, R35, c[0x0][0x320] ;  /* 0x0000c80023007a20 */ /* 0x020fce0000410000 */
[----:B------:R-:W1:Y:S08]  /*3ee0*/  MUFU.TANH R26, R19 ;  /* 0x00000013001a7308 */ /* 0x000e700000002400 */
        /* <DEDUP_REMOVED lines=8> */
[----:B------:R5:W1:Y:S02]  /*3f70*/  MUFU.TANH R25, R18 ;  /* 0x0000001200197308 */ /* 0x000a640000002400 */
[----:B-----5:R-:W-:Y:S01]  /*3f80*/  P2R R18, PR, RZ, 0x4 ;  /* 0x00000004ff127803 */ /* 0x020fe20000000000 */
[----:B------:R-:W-:Y:S06]  /*3f90*/  BAR.SYNC.DEFER_BLOCKING 0x0 ;  /* 0x0000000000007b1d */ /* 0x000fec0000010000 */
[----:B------:R-:W-:Y:S05]  /*3fa0*/  @!P2 BRA `(.L_x_711) ;  /* 0x000002300000a947 */ /* 0x000fea0003800000 */
[----:B-1234-:R-:W-:-:S04]  /*3fb0*/  IADD3 R8, R165, -0x2, RZ ;  /* 0xfffffffea5087810 */ /* 0x01efc80007ffe0ff */
[----:B------:R-:W-:Y:S01]  /*3fc0*/  SHF.R.S32.HI R3, RZ, 0x1f, R8 ;  /* 0x0000001fff037819 */ /* 0x000fe20000011408 */
[----:B------:R-:W-:Y:S02]  /*3fd0*/  IMAD R0, R159, R8, RZ ;  /* 0x000000089f007224 */ /* 0x000fe400078e02ff */
[----:B------:R-:W-:-:S04]  /*3fe0*/  IMAD.WIDE.U32 R8, R8, R162, R166 ;  /* 0x000000a208087225 */ /* 0x000fc800078e00a6 */
[----:B------:R-:W-:Y:S01]  /*3ff0*/  IMAD R0, R3, R162, R0 ;  /* 0x000000a203007224 */ /* 0x000fe200078e0200 */
[----:B------:R-:W-:Y:S02]  /*4000*/  LEA R6, P0, R8, c[0x0][0x1c8], 0x1 ;  /* 0x0000720008067a11 */ /* 0x000fe400078008ff */
[C---:B------:R-:W-:Y:S01]  /*4010*/  SHF.L.U64.HI R3, R160.reuse, 0x6, R164 ;  /* 0x00000006a0037819 */ /* 0x040fe200000102a4 */
[----:B------:R-:W-:Y:S02]  /*4020*/  IMAD.IADD R0, R9, 0x1, R0 ;  /* 0x0000000109007824 */ /* 0x000fe400078e0200 */
[----:B------:R-:W-:-:S03]  /*4030*/  IMAD.SHL.U32 R9, R160, 0x40, RZ ;  /* 0x00000040a0097824 */ /* 0x000fc600078e00ff */
        /* <DEDUP_REMOVED lines=26> */
.L_x_711:
[----:B-1234-:R-:W-:Y:S01]  /*41e0*/  LOP3.LUT R0, R158, 0xffffffe0, RZ, 0xc0, !PT ;  /* 0xffffffe09e007812 */ /* 0x01efe200078ec0ff */
[----:B------:R-:W-:Y:S01]  /*41f0*/  IMAD.IADD R6, R157, 0x1, R156 ;  /* 0x000000019d067824 */ /* 0x000fe200078e029c */
[----:B------:R1:W-:Y:S01]  /*4200*/  STL [R1+0x50], R226 ;  /* 0x000050e201007387 */ /* 0x0003e20000100800 */
[----:B------:R-:W-:-:S02]  /*4210*/  IMAD.SHL.U32 R217, R5, 0x2, RZ ;  /* 0x0000000205d97824 */ /* 0x000fc400078e00ff */
[----:B------:R-:W-:Y:S01]  /*4220*/  IMAD.IADD R0, R161, 0x1, -R0 ;  /* 0x00000001a1007824 */ /* 0x000fe200078e0a00 */
[----:B------:R-:W-:Y:S01]  /*4230*/  STL [R1+0x4c], R225 ;  /* 0x00004ce101007387 */ /* 0x000fe20000100800 */
[----:B------:R-:W-:Y:S01]  /*4240*/  IMAD R220, R2, 0x2, R217 ;  /* 0x0000000202dc7824 */ /* 0x000fe200078e02d9 */
[----:B------:R-:W-:Y:S02]  /*4250*/  LEA R218, R4, R217, 0x1 ;  /* 0x000000d904da7211 */ /* 0x000fe400078e08ff */
[----:B------:R-:W-:Y:S01]  /*4260*/  SHF.R.S32.HI R3, RZ, 0x1f, R0 ;  /* 0x0000001fff037819 */ /* 0x000fe20000011400 */
[----:B------:R-:W-:Y:S02]  /*4270*/  STL [R1+0x48], R224 ;  /* 0x000048e001007387 */ /* 0x000fe40000100800 */
[----:B------:R-:W-:Y:S01]  /*4280*/  IMAD R219, R2, 0x2, R218 ;  /* 0x0000000202db7824 */ /* 0x000fe200078e02da */
[----:B------:R-:W-:Y:S01]  /*4290*/  LEA.HI R3, R3, R0, RZ, 0x2 ;  /* 0x0000000003037211 */ /* 0x000fe200078f10ff */
[----:B------:R-:W-:Y:S03]  /*42a0*/  STL [R1+0x44], R223 ;  /* 0x000044df01007387 */ /* 0x000fe60000100800 */
[----:B------:R-:W-:Y:S01]  /*42b0*/  LOP3.LUT R3, R3, 0x7ffffffc, RZ, 0xc0, !PT ;  /* 0x7ffffffc03037812 */ /* 0x000fe200078ec0ff */
[----:B------:R-:W-:Y:S03]  /*42c0*/  STL [R1+0x40], R222 ;  /* 0x000040de01007387 */ /* 0x000fe60000100800 */
[----:B------:R-:W-:Y:S01]  /*42d0*/  IADD3 R0, R0, -R3, RZ ;  /* 0x8000000300007210 */ /* 0x000fe20007ffe0ff */
[----:B------:R-:W-:Y:S04]  /*42e0*/  STL [R1+0x3c], R221 ;  /* 0x00003cdd01007387 */ /* 0x000fe80000100800 */
[----:B------:R-:W-:Y:S01]  /*42f0*/  IMAD R0, R0, -0x2, R6 ;  /* 0xfffffffe00007824 */ /* 0x000fe200078e0206 */
[----:B------:R2:W-:Y:S04]  /*4300*/  STL [R1+0x38], R216 ;  /* 0x000038d801007387 */ /* 0x0005e80000100800 */
[C---:B------:R-:W-:Y:S01]  /*4310*/  ISETP.GT.AND P0, PT, R0.reuse, RZ, PT ;  /* 0x000000ff0000720c */ /* 0x040fe20003f04270 */
[----:B------:R-:W-:Y:S01]  /*4320*/  LDSM.16.MT88.4 R40, [R217+0x900] ;  /* 0x00090000d928783b */ /* 0x000fe20000004200 */
[----:B------:R-:W-:-:S02]  /*4330*/  ISETP.GT.AND P1, PT, R0, 0x1, PT ;  /* 0x000000010000780c */ /* 0x000fc40003f24270 */
[----:B------:R-:W-:Y:S01]  /*4340*/  FSEL R14, R112, -INF , P0 ;  /* 0xff800000700e7808 */ /* 0x000fe20000000000 */
[----:B------:R-:W-:Y:S01]  /*4350*/  LDSM.16.MT88.4 R64, [R218+0x3900] ;  /* 0x00390000da40783b */ /* 0x000fe20000004200 */
[----:B------:R-:W-:Y:S02]  /*4360*/  FSEL R7, R116, -INF , P0 ;  /* 0xff80000074077808 */ /* 0x000fe40000000000 */
[C---:B------:R-:W-:Y:S01]  /*4370*/  ISETP.GT.AND P0, PT, R0.reuse, 0x8, PT ;  /* 0x000000080000780c */ /* 0x040fe20003f04270 */
[----:B------:R-:W-:Y:S01]  /*4380*/  LDSM.16.MT88.4 R60, [R220+0x3900] ;  /* 0x00390000dc3c783b */ /* 0x000fe20000004200 */
[----:B------:R-:W-:Y:S02]  /*4390*/  FSEL R8, R113, -INF , P1 ;  /* 0xff80000071087808 */ /* 0x000fe40000800000 */
[----:B------:R-:W-:Y:S01]  /*43a0*/  FSEL R15, R109, -INF , P1 ;  /* 0xff8000006d0f7808 */ /* 0x000fe20000800000 */
[----:B------:R-:W-:Y:S01]  /*43b0*/  LDSM.16.MT88.4 R84, [R217+0x3900] ;  /* 0x00390000d954783b */ /* 0x000fe20000004200 */
[----:B------:R-:W-:-:S02]  /*43c0*/  ISETP.GT.AND P1, PT, R0, 0x9, PT ;  /* 0x000000090000780c */ /* 0x000fc40003f24270 */
[----:B------:R-:W-:Y:S01]  /*43d0*/  FSEL R9, R108, -INF , P0 ;  /* 0xff8000006c097808 */ /* 0x000fe20000000000 */
[----:B------:R-:W-:Y:S01]  /*43e0*/  LDSM.16.MT88.4 R68, [R217+0x6900] ;  /* 0x00690000d944783b */ /* 0x000fe20000004200 */
[----:B------:R-:W-:Y:S02]  /*43f0*/  FMNMX.FTZ R132, R7, R8, !PT ;  /* 0x0000000807847209 */ /* 0x000fe40007810000 */
[----:B------:R-:W-:Y:S01]  /*4400*/  FSEL R20, R102, -INF , P0 ;  /* 0xff80000066147808 */ /* 0x000fe20000000000 */
[----:B------:R-:W-:Y:S01]  /*4410*/  LDSM.16.MT88.4 R92, [R220+0x6100] ;  /* 0x00610000dc5c783b */ /* 0x000fe20000004200 */
[----:B------:R-:W-:Y:S02]  /*4420*/  ISETP.GT.AND P0, PT, R0, 0x10, PT ;  /* 0x000000100000780c */ /* 0x000fe40003f04270 */
[----:B------:R-:W-:Y:S01]  /*4430*/  FSEL R10, R103, -INF , P1 ;  /* 0xff800000670a7808 */ /* 0x000fe20000800000 */
[----:B------:R-:W0:Y:S01]  /*4440*/  LDGDEPBAR ;  /* 0x00000000000079af */ /* 0x000e220000000000 */
[----:B------:R-:W-:-:S02]  /*4450*/  FMNMX.FTZ R132, R9, R132, !PT ;  /* 0x0000008409847209 */ /* 0x000fc40007810000 */
        /* <DEDUP_REMOVED lines=66> */
[----:B-1----:R-:W-:Y:S02]  /*4880*/  FSEL R226, R38, -INF , P0 ;  /* 0xff80000026e27808 */ /* 0x002fe40000000000 */
        /* <DEDUP_REMOVED lines=15> */
[----:B------:R-:W-:-:S02]  /*4980*/  ISETP.GT.AND P2, PT, R0, 0x51, PT ;  /* 0x000000510000780c */ /* 0x000fc40003f44270 */
[----:B--2---:R-:W-:Y:S02]  /*4990*/  FSEL R216, R30, -INF , P0 ;  /* 0xff8000001ed87808 */ /* 0x004fe40000000000 */
        /* <DEDUP_REMOVED lines=13> */
[----:B------:R-:W-:Y:S02]  /*4a70*/  FMNMX.FTZ R0, R208, R0, !PT ;  /* 0x00000000d0007209 */ /* 0x000fe40007810000 */
[----:B------:R-:W-:Y:S02]  /*4a80*/  FMNMX.FTZ R132, R98, R132, !PT ;  /* 0x0000008462847209 */ /* 0x000fe40007810000 */
[----:B------:R-:W-:Y:S02]  /*4a90*/  FMNMX.FTZ R0, R207, R0, !PT ;  /* 0x00000000cf007209 */ /* 0x000fe40007810000 */
[----:B------:R-:W-:-:S02]  /*4aa0*/  FMNMX.FTZ R132, R215, R132, !PT ;  /* 0x00000084d7847209 */ /* 0x000fc40007810000 */
[----:B------:R-:W-:Y:S02]  /*4ab0*/  FMNMX.FTZ R0, R226, R0, !PT ;  /* 0x00000000e2007209 */ /* 0x000fe40007810000 */
[----:B------:R-:W-:Y:S01]  /*4ac0*/  FSEL R122, R26, -INF , P2 ;  /* 0xff8000001a7a7808 */ /* 0x000fe20001000000 */
[----:B------:R-:W1:Y:S01]  /*4ad0*/  SHFL.BFLY PT, R3, R132, 0x2, 0x1f ;  /* 0x0c401f0084037f89 */ /* 0x000e6200000e0000 */
[----:B------:R-:W-:Y:S02]  /*4ae0*/  FMNMX.FTZ R0, R99, R0, !PT ;  /* 0x0000000063007209 */ /* 0x000fe40007810000 */
[----:B------:R-:W-:Y:S01]  /*4af0*/  FSEL R209, R32, -INF , P1 ;  /* 0xff80000020d17808 */ /* 0x000fe20000800000 */
[----:B------:R-:W-:Y:S01]  /*4b00*/  LDSM.16.MT88.4 R24, [R218+0x100] ;  /* 0x00010000da18783b */ /* 0x000fe20000004200 */
[----:B------:R-:W-:Y:S02]  /*4b10*/  FMNMX.FTZ R0, R121, R0, !PT ;  /* 0x0000000079007209 */ /* 0x000fe40007810000 */
[----:B------:R-:W-:-:S02]  /*4b20*/  FSEL R110, R31, -INF , P0 ;  /* 0xff8000001f6e7808 */ /* 0x000fc40000000000 */
[----:B------:R-:W-:Y:S02]  /*4b30*/  FMNMX.FTZ R0, R102, R0, !PT ;  /* 0x0000000066007209 */ /* 0x000fe40007810000 */
[----:B------:R-:W-:Y:S02]  /*4b40*/  ISETP.NE.AND P2, PT, R18, RZ, PT ;  /* 0x000000ff1200720c */ /* 0x000fe40003f45270 */
[----:B------:R-:W-:-:S04]  /*4b50*/  FMNMX.FTZ R0, R221, R0, !PT ;  /* 0x00000000dd007209 */ /* 0x000fc80007810000 */
[----:B------:R-:W-:-:S04]  /*4b60*/  FMNMX.FTZ R0, R122, R0, !PT ;  /* 0x000000007a007209 */ /* 0x000fc80007810000 */
[----:B------:R-:W-:Y:S02]  /*4b70*/  FMNMX.FTZ R0, R209, R0, !PT ;  /* 0x00000000d1007209 */ /* 0x000fe40007810000 */
[----:B-1----:R-:W-:Y:S02]  /*4b80*/  FMNMX.FTZ R132, R132, R3, !PT ;  /* 0x0000000384847209 */ /* 0x002fe40007810000 */
[----:B------:R-:W-:-:S03]  /*4b90*/  FMNMX.FTZ R3, R110, R0, !PT ;  /* 0x000000006e037209 */ /* 0x000fc60007810000 */
[----:B------:R-:W1:Y:S04]  /*4ba0*/  SHFL.BFLY PT, R0, R132, 0x1, 0x1f ;  /* 0x0c201f0084007f89 */ /* 0x000e6800000e0000 */
[----:B------:R-:W2:Y:S01]  /*4bb0*/  SHFL.BFLY PT, R6, R3, 0x2, 0x1f ;  /* 0x0c401f0003067f89 */ /* 0x000ea200000e0000 */
[----:B-1----:R-:W-:Y:S02]  /*4bc0*/  FMNMX.FTZ R132, R132, R0, !PT ;  /* 0x0000000084847209 */ /* 0x002fe40007810000 */
[----:B--2---:R-:W-:-:S03]  /*4bd0*/  FMNMX.FTZ R3, R3, R6, !PT ;  /* 0x0000000603037209 */ /* 0x004fc60007810000 */
[C---:B------:R-:W-:Y:S01]  /*4be0*/  FMUL.FTZ R12, R132.reuse, c[0x0][0x2d0] ;  /* 0x0000b400840c7a20 */ /* 0x040fe20000410000 */
[----:B------:R-:W-:Y:S01]  /*4bf0*/  FSETP.NEU.FTZ.AND P0, PT, R132, -INF , PT ;  /* 0xff8000008400780b */ /* 0x000fe20003f1d000 */
[----:B------:R-:W1:Y:S03]  /*4c00*/  SHFL.BFLY PT, R6, R3, 0x1, 0x1f ;  /* 0x0c201f0003067f89 */ /* 0x000e6600000e0000 */
[----:B------:R-:W-:-:S05]  /*4c10*/  FSEL R12, R12, RZ, P0 ;  /* 0x000000ff0c0c7208 */ /* 0x000fca0000000000 */
[----:B------:R-:W-:-:S04]  /*4c20*/  FFMA.FTZ R0, R7, c[0x0][0x2d0], -R12 ;  /* 0x0000b40007007a23 */ /* 0x000fc8000001080c */
[----:B------:R2:W-:Y:S01]  /*4c30*/  MUFU.EX2 R96, R0 ;  /* 0x0000000000607308 */ /* 0x0005e20000000800 */
[----:B-1----:R-:W-:Y:S01]  /*4c40*/  FMNMX.FTZ R3, R3, R6, !PT ;  /* 0x0000000603037209 */ /* 0x002fe20007810000 */
[--C-:B------:R-:W-:Y:S02]  /*4c50*/  FFMA.FTZ R6, R11, c[0x0][0x2d0], -R12.reuse ;  /* 0x0000b4000b067a23 */ /* 0x100fe4000001080c */
[----:B--2---:R-:W-:Y:S01]  /*4c60*/  FFMA.FTZ R0, R8, c[0x0][0x2d0], -R12 ;  /* 0x0000b40008007a23 */ /* 0x004fe2000001080c */
[----:B------:R-:W-:-:S03]  /*4c70*/  FSETP.NEU.FTZ.AND P0, PT, R3, -INF , PT ;  /* 0xff8000000300780b */ /* 0x000fc60003f1d000 */
[----:B------:R1:W-:Y:S08]  /*4c80*/  MUFU.EX2 R211, R6 ;  /* 0x0000000600d37308 */ /* 0x0003f00000000800 */
[----:B------:R2:W3:Y:S01]  /*4c90*/  MUFU.EX2 R225, R0 ;  /* 0x0000000000e17308 */ /* 0x0004e20000000800 */
[----:B-1----:R-:W-:-:S07]  /*4ca0*/  FFMA.FTZ R6, R13, c[0x0][0x2d0], -R12 ;  /* 0x0000b4000d067a23 */ /* 0x002fce000001080c */
[----:B------:R-:W-:Y:S01]  /*4cb0*/  MUFU.EX2 R223, R6 ;  /* 0x0000000600df7308 */ /* 0x000fe20000000800 */
[----:B--2---:R-:W-:Y:S01]  /*4cc0*/  FFMA.FTZ R0, R9, c[0x0][0x2d0], -R12 ;  /* 0x0000b40009007a23 */ /* 0x004fe2000001080c */
[----:B---3--:R-:W-:-:S06]  /*4cd0*/  F2FP.BF16.PACK_AB R8, R225, R96 ;  /* 0x00000060e108723e */ /* 0x008fcc00000010ff */
[----:B------:R1:W-:Y:S02]  /*4ce0*/  MUFU.EX2 R97, R0 ;  /* 0x0000000000617308 */ /* 0x0003e40000000800 */
[----:B-1----:R-:W-:-:S06]  /*4cf0*/  FFMA.FTZ R0, R10, c[0x0][0x2d0], -R12 ;  /* 0x0000b4000a007a23 */ /* 0x002fcc000001080c */
[----:B------:R1:W2:Y:S02]  /*4d00*/  MUFU.EX2 R16, R0 ;  /* 0x0000000000107308 */ /* 0x0002a40000000800 */
[----:B-1----:R-:W-:-:S05]  /*4d10*/  FMUL.FTZ R0, R3, c[0x0][0x2d0] ;  /* 0x0000b40003007a20 */ /* 0x002fca0000410000 */
[----:B------:R-:W-:-:S05]  /*4d20*/  FSEL R0, R0, RZ, P0 ;  /* 0x000000ff00007208 */ /* 0x000fca0000000000 */
[----:B------:R-:W-:Y:S02]  /*4d30*/  FFMA.FTZ R5, R14, c[0x0][0x2d0], -R0 ;  /* 0x0000b4000e057a23 */ /* 0x000fe40000010800 */
[----:B--2---:R-:W-:Y:S02]  /*4d40*/  IMAD.MOV.U32 R14, RZ, RZ, R16 ;  /* 0x000000ffff0e7224 */ /* 0x004fe400078e0010 */
[----:B------:R-:W1:Y:S01]  /*4d50*/  LDSM.16.MT88.4 R16, [R217+0x100] ;  /* 0x00010000d910783b */ /* 0x000e620000004200 */
[----:B------:R2:W-:Y:S01]  /*4d60*/  MUFU.EX2 R224, R5 ;  /* 0x0000000500e07308 */ /* 0x0005e20000000800 */
[----:B------:R-:W-:Y:S01]  /*4d70*/  FFMA.FTZ R4, R21, c[0x0][0x2d0], -R0 ;  /* 0x0000b40015047a23 */ /* 0x000fe20000010800 */
[----:B------:R-:W-:-:S06]  /*4d80*/  F2FP.BF16.PACK_AB R10, R14, R97 ;  /* 0x000000610e0a723e */ /* 0x000fcc00000010ff */
[----:B------:R3:W4:Y:S01]  /*4d90*/  MUFU.EX2 R6, R4 ;  /* 0x0000000400067308 */ /* 0x0007220000000800 */
[----:B--2---:R-:W-:-:S07]  /*4da0*/  FFMA.FTZ R5, R15, c[0x0][0x2d0], -R0 ;  /* 0x0000b4000f057a23 */ /* 0x004fce0000010800 */
[----:B------:R2:W2:Y:S01]  /*4db0*/  MUFU.EX2 R213, R5 ;  /* 0x0000000500d57308 */ /* 0x0004a20000000800 */
[----:B---3--:R-:W-:Y:S01]  /*4dc0*/  FFMA.FTZ R4, R22, c[0x0][0x2d0], -R12 ;  /* 0x0000b40016047a23 */ /* 0x008fe2000001080c */
[----:B----4-:R-:W-:-:S06]  /*4dd0*/  MOV R2, R6 ;  /* 0x0000000600027202 */ /* 0x010fcc0000000f00 */
[----:B------:R3:W-:Y:S01]  /*4de0*/  MUFU.EX2 R222, R4 ;  /* 0x0000000400de7308 */ /* 0x0007e20000000800 */
[----:B--2---:R-:W-:Y:S01]  /*4df0*/  FFMA.FTZ R5, R20, c[0x0][0x2d0], -R0 ;  /* 0x0000b40014057a23 */ /* 0x004fe20000010800 */
[----:B------:R-:W-:-:S06]  /*4e00*/  F2FP.BF16.PACK_AB R9, R213, R224 ;  /* 0x000000e0d509723e */ /* 0x000fcc00000010ff */
[----:B------:R-:W2:Y:S01]  /*4e10*/  MUFU.EX2 R100, R5 ;  /* 0x0000000500647308 */ /* 0x000ea20000000800 */
[----:B---3--:R-:W-:-:S07]  /*4e20*/  FFMA.FTZ R4, R23, c[0x0][0x2d0], -R12 ;  /* 0x0000b40017047a23 */ /* 0x008fce000001080c */
[----:B------:R3:W4:Y:S01]  /*4e30*/  MUFU.EX2 R101, R4 ;  /* 0x0000000400657308 */ /* 0x0007220000000800 */
[----:B--2---:R-:W-:-:S07]  /*4e40*/  F2FP.BF16.PACK_AB R11, R6, R100 ;  /* 0x00000064060b723e */ /* 0x004fce00000010ff */
[----:B-1----:R-:W-:Y:S01]  /*4e50*/  HMMA.16816.F32.BF16 R32, R8, R16, RZ ;  /* 0x000000100820723c */ /* 0x002fe200000418ff */
[----:B---3--:R-:W-:Y:S01]  /*4e60*/  FFMA.FTZ R4, R28, c[0x0][0x2d0], -R0 ;  /* 0x0000b4001c047a23 */ /* 0x008fe20000010800 */
[----:B----4-:R-:W-:-:S03]  /*4e70*/  F2FP.BF16.PACK_AB R6, R101, R222 ;  /* 0x000000de6506723e */ /* 0x010fc600000010ff */
[----:B------:R1:W-:Y:S03]  /*4e80*/  MUFU.EX2 R15, R4 ;  /* 0x00000004000f7308 */ /* 0x0003e60000000800 */
[----:B------:R-:W-:Y:S01]  /*4e90*/  HMMA.16816.F32.BF16 R20, R8, R24, RZ ;  /* 0x000000180814723c */ /* 0x000fe200000418ff */
[----:B-1----:R-:W-:-:S07]  /*4ea0*/  FFMA.FTZ R4, R29, c[0x0][0x2d0], -R0 ;  /* 0x0000b4001d047a23 */ /* 0x002fce0000010800 */
[C---:B------:R-:W-:Y:S01]  /*4eb0*/  HMMA.16816.F32.BF16 R28, R8.reuse, R18, RZ ;  /* 0x00000012081c723c */ /* 0x040fe200000418ff */
[----:B------:R1:W2:Y:S07]  /*4ec0*/  MUFU.EX2 R252, R4 ;  /* 0x0000000400fc7308 */ /* 0x0002ae0000000800 */
[C---:B------:R-:W-:Y:S08]  /*4ed0*/  HMMA.16816.F32.BF16 R16, R8.reuse, R26, RZ ;  /* 0x0000001a0810723c */ /* 0x040ff000000418ff */
[----:B------:R-:W-:Y:S01]  /*4ee0*/  HMMA.16816.F32.BF16 R24, R8, R46, RZ ;  /* 0x0000002e0818723c */ /* 0x000fe200000418ff */
        /* <DEDUP_REMOVED lines=9> */
[C---:B------:R-:W-:Y:S08]  /*4f80*/  HMMA.16816.F32.BF16 R188, R4.reuse, R36, R20 ;  /* 0x0000002404bc723c */ /* 0x040ff00000041814 */
[----:B------:R-:W-:Y:S01]  /*4f90*/  HMMA.16816.F32.BF16 R180, R4, R38, R16 ;  /* 0x0000002604b4723c */ /* 0x000fe20000041810 */
[----:B------:R-:W2:Y:S07]  /*4fa0*/  LDSM.16.MT88.4 R36, [R217+0x3100] ;  /* 0x00310000d924783b */ /* 0x000eae0000004200 */
[----:B------:R-:W-:Y:S01]  /*4fb0*/  HMMA.16816.F32.BF16 R28, R8, R44, RZ ;  /* 0x0000002c081c723c */ /* 0x000fe200000418ff */
[----:B------:R-:W3:Y:S07]  /*4fc0*/  LDSM.16.MT88.4 R44, [R218+0x3100] ;  /* 0x00310000da2c783b */ /* 0x000eee0000004200 */
[----:B------:R-:W-:Y:S01]  /*4fd0*/  HMMA.16816.F32.BF16 R200, R4, R40, R32 ;  /* 0x0000002804c8723c */ /* 0x000fe20000041820 */
[----:B------:R-:W4:Y:S07]  /*4fe0*/  LDSM.16.MT88.4 R32, [R219+0x900] ;  /* 0x00090000db20783b */ /* 0x000f2e0000004200 */
[C---:B-1----:R-:W-:Y:S08]  /*4ff0*/  HMMA.16816.F32.BF16 R20, R8.reuse, R48, RZ ;  /* 0x000000300814723c */ /* 0x042ff000000418ff */
[----:B------:R-:W-:Y:S08]  /*5000*/  HMMA.16816.F32.BF16 R16, R8, R50, RZ ;  /* 0x000000320810723c */ /* 0x000ff000000418ff */
[C---:B------:R-:W-:Y:S08]  /*5010*/  HMMA.16816.F32.BF16 R172, R4.reuse, R52, R28 ;  /* 0x0000003404ac723c */ /* 0x040ff0000004181c */
[----:B------:R-:W-:Y:S08]  /*5020*/  HMMA.16816.F32.BF16 R192, R4, R54, R24 ;  /* 0x0000003604c0723c */ /* 0x000ff00000041818 */
[C---:B--2---:R-:W-:Y:S08]  /*5030*/  HMMA.16816.F32.BF16 R52, R8.reuse, R36, RZ ;  /* 0x000000240834723c */ /* 0x044ff000000418ff */
[C---:B------:R-:W-:Y:S08]  /*5040*/  HMMA.16816.F32.BF16 R48, R8.reuse, R38, RZ ;  /* 0x000000260830723c */ /* 0x040ff000000418ff */
[C---:B---3--:R-:W-:Y:S08]  /*5050*/  HMMA.16816.F32.BF16 R36, R8.reuse, R46, RZ ;  /* 0x0000002e0824723c */ /* 0x048ff000000418ff */
[C---:B------:R-:W-:Y:S08]  /*5060*/  HMMA.16816.F32.BF16 R28, R8.reuse, R74, RZ ;  /* 0x0000004a081c723c */ /* 0x040ff000000418ff */
[----:B------:R-:W-:Y:S08]  /*5070*/  HMMA.16816.F32.BF16 R40, R8, R44, RZ ;  /* 0x0000002c0828723c */ /* 0x000ff000000418ff */
[C---:B----4-:R-:W-:Y:S08]  /*5080*/  HMMA.16816.F32.BF16 R184, R4.reuse, R32, R20 ;  /* 0x0000002004b8723c */ /* 0x050ff00000041814 */
[----:B------:R-:W-:Y:S08]  /*5090*/  HMMA.16816.F32.BF16 R176, R4, R34, R16 ;  /* 0x0000002204b0723c */ /* 0x000ff00000041810 */
[C---:B------:R-:W-:Y:S08]  /*50a0*/  HMMA.16816.F32.BF16 R24, R8.reuse, R80, RZ ;  /* 0x000000500818723c */ /* 0x040ff000000418ff */
[C---:B------:R-:W-:Y:S01]  /*50b0*/  HMMA.16816.F32.BF16 R20, R8.reuse, R82, RZ ;  /* 0x000000520814723c */ /* 0x040fe200000418ff */
[----:B------:R-:W-:Y:S07]  /*50c0*/  LDSM.16.MT88.4 R80, [R219+0x6900] ;  /* 0x00690000db50783b */ /* 0x000fee0000004200 */
[----:B------:R-:W-:Y:S08]  /*50d0*/  HMMA.16816.F32.BF16 R16, R8, R88, RZ ;  /* 0x000000580810723c */ /* 0x000ff000000418ff */
[C---:B------:R-:W-:Y:S01]  /*50e0*/  HMMA.16816.F32.BF16 R128, R4.reuse, R66, R36 ;  /* 0x000000420480723c */ /* 0x040fe20000041824 */
[----:B------:R-:W1:Y:S07]  /*50f0*/  LDSM.16.MT88.4 R36, [R217+0x9100] ;  /* 0x00910000d924783b */ /* 0x000e6e0000004200 */
[----:B------:R-:W-:Y:S01]  /*5100*/  HMMA.16816.F32.BF16 R168, R4, R62, R28 ;  /* 0x0000003e04a8723c */ /* 0x000fe2000004181c */
[----:B------:R-:W2:Y:S07]  /*5110*/  LDSM.16.MT88.4 R28, [R219+0x6100] ;  /* 0x00610000db1c783b */ /* 0x000eae0000004200 */
[----:B------:R-:W-:Y:S01]  /*5120*/  HMMA.16816.F32.BF16 R44, R8, R90, RZ ;  /* 0x0000005a082c723c */ /* 0x000fe200000418ff */
[----:B------:R-:W3:Y:S07]  /*5130*/  LDSM.16.MT88.4 R88, [R218+0x6900] ;  /* 0x00690000da58783b */ /* 0x000eee0000004200 */
[C---:B------:R-:W-:Y:S01]  /*5140*/  HMMA.16816.F32.BF16 R116, R4.reuse, R86, R48 ;  /* 0x000000560474723c */ /* 0x040fe20000041830 */
[----:B------:R-:W4:Y:S06]  /*5150*/  LDSM.16.MT88.4 R48, [R220+0x6900] ;  /* 0x00690000dc30783b */ /* 0x000f2c0000004200 */
[----:B------:R-:W-:Y:S01]  /*5160*/  IMAD.MOV.U32 R87, RZ, RZ, R122 ;  /* 0x000000ffff577224 */ /* 0x000fe200078e007a */
[----:B------:R-:W-:Y:S01]  /*5170*/  HMMA.16816.F32.BF16 R148, R4, R84, R52 ;  /* 0x000000540494723c */ /* 0x000fe20000041834 */
[----:B------:R-:W-:Y:S01]  /*5180*/  LDSM.16.MT88.4 R52, [R220+0x9100] ;  /* 0x00910000dc34783b */ /* 0x000fe20000004200 */
[----:B------:R-:W-:-:S05]  /*5190*/  IMAD.MOV.U32 R86, RZ, RZ, R103 ;  /* 0x000000ffff567224 */ /* 0x000fca00078e0067 */
[----:B------:R-:W-:Y:S01]  /*51a0*/  MOV R84, R121 ;  /* 0x0000007900547202 */ /* 0x000fe20000000f00 */
[----:B------:R-:W-:Y:S01]  /*51b0*/  HMMA.16816.F32.BF16 R124, R4, R64, R40 ;  /* 0x00000040047c723c */ /* 0x000fe20000041828 */
[----:B------:R-:W1:Y:S01]  /*51c0*/  LDSM.16.MT88.4 R40, [R218+0x9100] ;  /* 0x00910000da28783b */ /* 0x000e620000004200 */
[----:B------:R-:W-:-:S03]  /*51d0*/  IMAD.MOV.U32 R85, RZ, RZ, R120 ;  /* 0x000000ffff557224 */ /* 0x000fc600078e0078 */
[----:B------:R-:W1:Y:S03]  /*51e0*/  LDSM.16.MT88.4 R64, [R219+0x9100] ;  /* 0x00910000db40783b */ /* 0x000e660000004200 */
[----:B------:R-:W-:Y:S01]  /*51f0*/  HMMA.16816.F32.BF16 R32, R8, R72, RZ ;  /* 0x000000480820723c */ /* 0x000fe200000418ff */
[----:B------:R-:W-:Y:S07]  /*5200*/  LDSM.16.MT88.4 R72, [R218+0x9900] ;  /* 0x00990000da48783b */ /* 0x000fee0000004200 */
[C---:B------:R-:W-:Y:S08]  /*5210*/  HMMA.16816.F32.BF16 R152, R4.reuse, R56, R24 ;  /* 0x000000380498723c */ /* 0x040ff00000041818 */
[C---:B------:R-:W-:Y:S08]  /*5220*/  HMMA.16816.F32.BF16 R164, R4.reuse, R58, R20 ;  /* 0x0000003a04a4723c */ /* 0x040ff00000041814 */
[----:B------:R-:W-:Y:S08]  /*5230*/  HMMA.16816.F32.BF16 R160, R4, R68, R16 ;  /* 0x0000004404a0723c */ /* 0x000ff00000041810 */
[C---:B------:R-:W-:Y:S08]  /*5240*/  HMMA.16816.F32.BF16 R24, R8.reuse, R76, RZ ;  /* 0x0000004c0818723c */ /* 0x040ff000000418ff */
[C---:B------:R-:W-:Y:S01]  /*5250*/  HMMA.16816.F32.BF16 R20, R8.reuse, R78, RZ ;  /* 0x0000004e0814723c */ /* 0x040fe200000418ff */
[----:B------:R-:W3:Y:S07]  /*5260*/  LDSM.16.MT88.4 R76, [R217+0x9900] ;  /* 0x00990000d94c783b */ /* 0x000eee0000004200 */
[----:B------:R-:W-:Y:S08]  /*5270*/  HMMA.16816.F32.BF16 R16, R8, R92, RZ ;  /* 0x0000005c0810723c */ /* 0x000ff000000418ff */
[----:B------:R-:W-:Y:S08]  /*5280*/  HMMA.16816.F32.BF16 R140, R4, R60, R32 ;  /* 0x0000003c048c723c */ /* 0x000ff00000041820 */
[----:B-1----:R-:W-:Y:S08]  /*5290*/  HMMA.16816.F32.BF16 R32, R8, R36, RZ ;  /* 0x000000240820723c */ /* 0x002ff000000418ff */
[----:B------:R-:W-:Y:S01]  /*52a0*/  HMMA.16816.F32.BF16 R156, R4, R70, R44 ;  /* 0x00000046049c723c */ /* 0x000fe2000004182c */
[----:B------:R-:W1:Y:S07]  /*52b0*/  LDSM.16.MT88.4 R68, [R220+0x9900] ;  /* 0x00990000dc44783b */ /* 0x000e6e0000004200 */
[C---:B--2---:R-:W-:Y:S08]  /*52c0*/  HMMA.16816.F32.BF16 R56, R8.reuse, R28, RZ ;  /* 0x0000001c0838723c */ /* 0x044ff000000418ff */
[----:B------:R-:W-:Y:S08]  /*52d0*/  HMMA.16816.F32.BF16 R44, R8, R30, RZ ;  /* 0x0000001e082c723c */ /* 0x000ff000000418ff */
[C---:B---3--:R-:W-:Y:S07]  /*52e0*/  HMMA.16816.F32.BF16 R144, R4.reuse, R88, R24 ;  /* 0x000000580490723c */ /* 0x048fee0000041818 */
[----:B------:R-:W-:Y:S01]  /*52f0*/  IMAD.MOV.U32 R88, RZ, RZ, R111 ;  /* 0x000000ffff587224 */ /* 0x000fe200078e006f */
[----:B------:R-:W-:Y:S01]  /*5300*/  HMMA.16816.F32.BF16 R136, R4, R90, R20 ;  /* 0x0000005a0488723c */ /* 0x000fe20000041814 */
[----:B------:R-:W-:-:S07]  /*5310*/  MOV R89, R101 ;  /* 0x0000006500597202 */ /* 0x000fce0000000f00 */
[----:B----4-:R-:W-:Y:S07]  /*5320*/  HMMA.16816.F32.BF16 R120, R4, R48, R16 ;  /* 0x000000300478723c */ /* 0x010fee0000041810 */
[----:B------:R-:W-:Y:S01]  /*5330*/  IMAD.MOV.U32 R48, RZ, RZ, R110 ;  /* 0x000000ffff307224 */ /* 0x000fe200078e006e */
[----:B------:R-:W-:Y:S01]  /*5340*/  HMMA.16816.F32.BF16 R28, R8, R38, RZ ;  /* 0x00000026081c723c */ /* 0x000fe200000418ff */
[----:B------:R-:W-:-:S07]  /*5350*/  IMAD.MOV.U32 R49, RZ, RZ, R100 ;  /* 0x000000ffff317224 */ /* 0x000fce00078e0064 */
[C---:B------:R-:W-:Y:S08]  /*5360*/  HMMA.16816.F32.BF16 R24, R8.reuse, R40, RZ ;  /* 0x000000280818723c */ /* 0x040ff000000418ff */
[C---:B------:R-:W-:Y:S08]  /*5370*/  HMMA.16816.F32.BF16 R20, R8.reuse, R42, RZ ;  /* 0x0000002a0814723c */ /* 0x040ff000000418ff */
[C---:B------:R-:W-:Y:S08]  /*5380*/  HMMA.16816.F32.BF16 R16, R8.reuse, R52, RZ ;  /* 0x000000340810723c */ /* 0x040ff000000418ff */
[C---:B------:R-:W-:Y:S08]  /*5390*/  HMMA.16816.F32.BF16 R36, R8.reuse, R54, RZ ;  /* 0x000000360824723c */ /* 0x040ff000000418ff */
[C---:B------:R-:W-:Y:S08]  /*53a0*/  HMMA.16816.F32.BF16 R60, R8.reuse, R94, RZ ;  /* 0x0000005e083c723c */ /* 0x040ff000000418ff */
[C---:B------:R-:W-:Y:S08]  /*53b0*/  HMMA.16816.F32.BF16 R52, R8.reuse, R64, RZ ;  /* 0x000000400834723c */ /* 0x040ff000000418ff */
[----:B------:R-:W-:Y:S01]  /*53c0*/  HMMA.16816.F32.BF16 R40, R8, R66, RZ ;  /* 0x000000420828723c */ /* 0x000fe200000418ff */
[----:B------:R-:W2:Y:S07]  /*53d0*/  LDSM.16.MT88.4 R8, [R219+0x9900] ;  /* 0x00990000db08783b */ /* 0x000eae0000004200 */
[C---:B------:R-:W-:Y:S07]  /*53e0*/  HMMA.16816.F32.BF16 R92, R4.reuse, R76, R32 ;  /* 0x0000004c045c723c */ /* 0x040fee0000041820 */
[----:B------:R-:W-:Y:S01]  /*53f0*/  IMAD.MOV.U32 R33, RZ, RZ, R2 ;  /* 0x000000ffff217224 */ /* 0x000fe200078e0002 */
[----:B------:R-:W-:Y:S01]  /*5400*/  MOV R34, R89 ;  /* 0x0000005900227202 */ /* 0x000fe20000000f00 */
[----:B------:R-:W-:Y:S01]  /*5410*/  FFMA.FTZ R2, R107, c[0x0][0x2d0], -R12 ;  /* 0x0000b4006b027a23 */ /* 0x000fe2000001080c */
[----:B------:R-:W-:Y:S01]  /*5420*/  HMMA.16816.F32.BF16 R108, R4, R50, R60 ;  /* 0x00000032046c723c */ /* 0x000fe2000004183c */
[----:B------:R-:W-:-:S06]  /*5430*/  IMAD.MOV.U32 R35, RZ, RZ, R88 ;  /* 0x000000ffff237224 */ /* 0x000fcc00078e0058 */
[----:B------:R-:W-:Y:S01]  /*5440*/  MOV R62, R102 ;  /* 0x00000066003e7202 */ /* 0x000fe20000000f00 */
[C---:B------:R-:W-:Y:S01]  /*5450*/  HMMA.16816.F32.BF16 R88, R4.reuse, R78, R28 ;  /* 0x0000004e0458723c */ /* 0x040fe2000004181c */
[----:B------:R-:W-:Y:S01]  /*5460*/  IMAD.MOV.U32 R61, RZ, RZ, R99 ;  /* 0x000000ffff3d7224 */ /* 0x000fe200078e0063 */
[----:B------:R-:W-:Y:S01]  /*5470*/  MOV R51, R97 ;  /* 0x0000006100337202 */ /* 0x000fe20000000f00 */
[----:B------:R-:W-:Y:S02]  /*5480*/  IMAD.MOV.U32 R60, RZ, RZ, R98 ;  /* 0x000000ffff3c7224 */ /* 0x000fe400078e0062 */
[----:B------:R-:W-:Y:S02]  /*5490*/  IMAD.MOV.U32 R50, RZ, RZ, R96 ;  /* 0x000000ffff327224 */ /* 0x000fe400078e0060 */
[----:B------:R-:W-:Y:S01]  /*54a0*/  MOV R30, R211 ;  /* 0x000000d3001e7202 */ /* 0x000fe20000000f00 */
[----:B------:R-:W-:Y:S01]  /*54b0*/  HMMA.16816.F32.BF16 R100, R4, R80, R56 ;  /* 0x000000500464723c */ /* 0x000fe20000041838 */
[----:B------:R3:W-:Y:S01]  /*54c0*/  MUFU.EX2 R211, R2 ;  /* 0x0000000200d37308 */ /* 0x0007e20000000800 */
[----:B------:R-:W-:-:S06]  /*54d0*/  IMAD.MOV.U32 R31, RZ, RZ, R226 ;  /* 0x000000ffff1f7224 */ /* 0x000fcc00078e00e2 */
[C---:B------:R-:W-:Y:S08]  /*54e0*/  HMMA.16816.F32.BF16 R96, R4.reuse, R82, R44 ;  /* 0x000000520460723c */ /* 0x040ff0000004182c */
[C---:B------:R-:W-:Y:S01]  /*54f0*/  HMMA.16816.F32.BF16 R80, R4.reuse, R72, R24 ;  /* 0x000000480450723c */ /* 0x040fe20000041818 */
[--C-:B---3--:R-:W-:Y:S01]  /*5500*/  FFMA.FTZ R2, R106, c[0x0][0x2d0], -R12.reuse ;  /* 0x0000b4006a027a23 */ /* 0x108fe2000001080c */
[----:B------:R-:W-:Y:S06]  /*5510*/  LDSM.16.MT88.4 R24, [R220+0x1100] ;  /* 0x00110000dc18783b */ /* 0x000fec0000004200 */
[C---:B------:R-:W-:Y:S01]  /*5520*/  HMMA.16816.F32.BF16 R72, R4.reuse, R74, R20 ;  /* 0x0000004a0448723c */ /* 0x040fe20000041814 */
[----:B------:R3:W4:Y:S07]  /*5530*/  MUFU.EX2 R23, R2 ;  /* 0x0000000200177308 */ /* 0x00072e0000000800 */
[C---:B-1----:R-:W-:Y:S01]  /*5540*/  HMMA.16816.F32.BF16 R44, R4.reuse, R68, R16 ;  /* 0x00000044042c723c */ /* 0x042fe20000041810 */
[----:B------:R-:W1:Y:S07]  /*5550*/  LDSM.16.MT88.4 R16, [R217+0x1100] ;  /* 0x00110000d910783b */ /* 0x000e6e0000004200 */
[----:B--2---:R-:W-:Y:S01]  /*5560*/  HMMA.16816.F32.BF16 R52, R4, R8, R52 ;  /* 0x000000080434723c */ /* 0x004fe20000041834 */
[----:B---3--:R-:W-:-:S04]  /*5570*/  FFMA.FTZ R2, R105, c[0x0][0x2d0], -R12 ;  /* 0x0000b40069027a23 */ /* 0x008fc8000001080c */
[----:B------:R2:W-:Y:S03]  /*5580*/  MUFU.EX2 R63, R2 ;  /* 0x00000002003f7308 */ /* 0x0005e60000000800 */
[C---:B------:R-:W-:Y:S01]  /*5590*/  HMMA.16816.F32.BF16 R40, R4.reuse, R10, R40 ;  /* 0x0000000a0428723c */ /* 0x040fe20000041828 */
[----:B------:R-:W3:Y:S07]  /*55a0*/  LDSM.16.MT88.4 R8, [R218+0x1100] ;  /* 0x00110000da08783b */ /* 0x000eee0000004200 */
[----:B------:R-:W-:Y:S01]  /*55b0*/  HMMA.16816.F32.BF16 R36, R4, R70, R36 ;  /* 0x000000460424723c */ /* 0x000fe20000041824 */
[----:B--2---:R-:W-:-:S06]  /*55c0*/  FFMA.FTZ R2, R104, c[0x0][0x2d0], -R12 ;  /* 0x0000b40068027a23 */ /* 0x004fcc000001080c */
[----:B----4-:R-:W-:Y:S01]  /*55d0*/  F2FP.BF16.PACK_AB R4, R23, R211 ;  /* 0x000000d31704723e */ /* 0x010fe200000010ff */
[----:B------:R2:W4:Y:S02]  /*55e0*/  MUFU.EX2 R64, R2 ;  /* 0x0000000200407308 */ /* 0x0005240000000800 */
[----:B--2---:R-:W-:Y:S01]  /*55f0*/  FFMA.FTZ R2, R112, c[0x0][0x2d0], -R0 ;  /* 0x0000b40070027a23 */ /* 0x004fe20000010800 */
[----:B----4-:R-:W-:-:S05]  /*5600*/  F2FP.BF16.PACK_AB R6, R64, R63 ;  /* 0x0000003f4006723e */ /* 0x010fca00000010ff */
[----:B------:R2:W-:Y:S02]  /*5610*/  MUFU.EX2 R28, R2 ;  /* 0x00000002001c7308 */ /* 0x0005e40000000800 */
[----:B--2---:R-:W-:-:S06]  /*5620*/  FFMA.FTZ R2, R113, c[0x0][0x2d0], -R0 ;  /* 0x0000b40071027a23 */ /* 0x004fcc0000010800 */
[----:B------:R2:W4:Y:S02]  /*5630*/  MUFU.EX2 R32, R2 ;  /* 0x0000000200207308 */ /* 0x0005240000000800 */
[----:B--2---:R-:W-:Y:S01]  /*5640*/  FFMA.FTZ R2, R114, c[0x0][0x2d0], -R0 ;  /* 0x0000b40072027a23 */ /* 0x004fe20000010800 */
[----:B----4-:R-:W-:-:S05]  /*5650*/  F2FP.BF16.PACK_AB R5, R32, R28 ;  /* 0x0000001c2005723e */ /* 0x010fca00000010ff */
[----:B------:R2:W-:Y:S02]  /*5660*/  MUFU.EX2 R29, R2 ;  /* 0x00000002001d7308 */ /* 0x0005e40000000800 */
[----:B--2---:R-:W-:-:S06]  /*5670*/  FFMA.FTZ R2, R115, c[0x0][0x2d0], -R0 ;  /* 0x0000b40073027a23 */ /* 0x004fcc0000010800 */
[----:B------:R-:W2:Y:S02]  /*5680*/  MUFU.EX2 R226, R2 ;  /* 0x0000000200e27308 */ /* 0x000ea40000000800 */
[----:B--2---:R-:W-:Y:S02]  /*5690*/  F2FP.BF16.PACK_AB R7, R226, R29 ;  /* 0x0000001de207723e */ /* 0x004fe400000010ff */
[----:B------:R-:W-:-:S05]  /*56a0*/  MOV R2, R33 ;  /* 0x0000002100027202 */ /* 0x000fca0000000f00 */
[C---:B-1----:R-:W-:Y:S07]  /*56b0*/  HMMA.16816.F32.BF16 R56, R4.reuse, R16, R200 ;  /* 0x000000100438723c */ /* 0x042fee00000418c8 */
[----:B------:R-:W-:Y:S01]  /*56c0*/  IMAD.MOV.U32 R200, RZ, RZ, R31 ;  /* 0x000000ffffc87224 */ /* 0x000fe200078e001f */
[----:B---3--:R-:W-:Y:S01]  /*56d0*/  HMMA.16816.F32.BF16 R76, R4, R8, R188 ;  /* 0x00000008044c723c */ /* 0x008fe200000418bc */
[----:B------:R-:W-:Y:S02]  /*56e0*/  IMAD.MOV.U32 R31, RZ, RZ, R85 ;  /* 0x000000ffff1f7224 */ /* 0x000fe400078e0055 */
[----:B------:R-:W-:-:S02]  /*56f0*/  IMAD.MOV.U32 R201, RZ, RZ, R64 ;  /* 0x000000ffffc97224 */ /* 0x000fc400078e0040 */
[----:B------:R-:W-:Y:S02]  /*5700*/  IMAD.MOV.U32 R202, RZ, RZ, R50 ;  /* 0x000000ffffca7224 */ /* 0x000fe400078e0032 */
[----:B------:R-:W-:Y:S01]  /*5710*/  IMAD.MOV.U32 R191, RZ, RZ, R23 ;  /* 0x000000ffffbf7224 */ /* 0x000fe200078e0017 */
[----:B------:R-:W-:Y:S01]  /*5720*/  MOV R190, R28 ;  /* 0x0000001c00be7202 */ /* 0x000fe20000000f00 */
[----:B------:R-:W-:Y:S01]  /*5730*/  IMAD.MOV.U32 R189, RZ, RZ, R30 ;  /* 0x000000ffffbd7224 */ /* 0x000fe200078e001e */
[----:B------:R-:W-:Y:S01]  /*5740*/  MOV R30, R84 ;  /* 0x00000054001e7202 */ /* 0x000fe20000000f00 */
[----:B------:R-:W-:Y:S01]  /*5750*/  IMAD.MOV.U32 R28, RZ, RZ, R86 ;  /* 0x000000ffff1c7224 */ /* 0x000fe200078e0056 */
[----:B------:R-:W1:Y:S01]  /*5760*/  LDSM.16.MT88.4 R20, [R219+0x1100] ;  /* 0x00110000db14783b */ /* 0x000e620000004200 */
[----:B------:R-:W-:Y:S01]  /*5770*/  IMAD.MOV.U32 R188, RZ, RZ, R87 ;  /* 0x000000ffffbc7224 */ /* 0x000fe200078e0057 */
[C---:B------:R-:W-:Y:S01]  /*5780*/  HMMA.16816.F32.BF16 R64, R4.reuse, R18, R196 ;  /* 0x000000120440723c */ /* 0x040fe200000418c4 */
[----:B------:R-:W-:Y:S01]  /*5790*/  IMAD.MOV.U32 R203, RZ, RZ, R48 ;  /* 0x000000ffffcb7224 */ /* 0x000fe200078e0030 */
[----:B------:R-:W-:Y:S05]  /*57a0*/  LDSM.16.MT88.4 R16, [R217+0x4100] ;  /* 0x00410000d910783b */ /* 0x000fea0000004200 */
        /* <DEDUP_REMOVED lines=9> */
[C---:B------:R-:W-:Y:S01]  /*5840*/  HMMA.16816.F32.BF16 R68, R4.reuse, R24, R172 ;  /* 0x000000180444723c */ /* 0x040fe200000418ac */
[----:B------:R-:W-:Y:S01]  /*5850*/  MOV R180, R51 ;  /* 0x0000003300b47202 */ /* 0x000fe20000000f00 */
[----:B------:R-:W3:Y:S05]  /*5860*/  LDSM.16.MT88.4 R32, [R220+0x4100] ;  /* 0x00410000dc20783b */ /* 0x000eea0000004200 */
[----:B------:R-:W-:Y:S01]  /*5870*/  MOV R173, R49 ;  /* 0x0000003100ad7202 */ /* 0x000fe20000000f00 */
[----:B------:R-:W-:Y:S01]  /*5880*/  IMAD.MOV.U32 R175, RZ, RZ, R29 ;  /* 0x000000ffffaf7224 */ /* 0x000fe200078e001d */
[----:B------:R-:W-:Y:S01]  /*5890*/  MOV R174, R28 ;  /* 0x0000001c00ae7202 */ /* 0x000fe20000000f00 */
[C---:B------:R-:W-:Y:S01]  /*58a0*/  HMMA.16816.F32.BF16 R60, R4.reuse, R26, R192 ;  /* 0x0000001a043c723c */ /* 0x040fe200000418c0 */
[----:B------:R-:W-:Y:S07]  /*58b0*/  LDSM.16.MT88.4 R24, [R220+0xa100] ;  /* 0x00a10000dc18783b */ /* 0x000fee0000004200 */
[C---:B-1----:R-:W-:Y:S08]  /*58c0*/  HMMA.16816.F32.BF16 R48, R4.reuse, R20, R184 ;  /* 0x000000140430723c */ /* 0x042ff000000418b8 */
[C---:B------:R-:W-:Y:S01]  /*58d0*/  HMMA.16816.F32.BF16 R104, R4.reuse, R22, R176 ;  /* 0x000000160468723c */ /* 0x040fe200000418b0 */
[----:B------:R-:W1:Y:S07]  /*58e0*/  LDSM.16.MT88.4 R20, [R219+0x4100] ;  /* 0x00410000db14783b */ /* 0x000e6e0000004200 */
[C---:B--2---:R-:W-:Y:S08]  /*58f0*/  HMMA.16816.F32.BF16 R124, R4.reuse, R8, R124 ;  /* 0x00000008047c723c */ /* 0x044ff0000004187c */
[C---:B------:R-:W-:Y:S01]  /*5900*/  HMMA.16816.F32.BF16 R128, R4.reuse, R10, R128 ;  /* 0x0000000a0480723c */ /* 0x040fe20000041880 */
[----:B------:R-:W2:Y:S07]  /*5910*/  LDSM.16.MT88.4 R8, [R218+0x7100] ;  /* 0x00710000da08783b */ /* 0x000eae0000004200 */
[C---:B------:R-:W-:Y:S08]  /*5920*/  HMMA.16816.F32.BF16 R112, R4.reuse, R16, R148 ;  /* 0x000000100470723c */ /* 0x040ff00000041894 */
[C---:B------:R-:W-:Y:S01]  /*5930*/  HMMA.16816.F32.BF16 R116, R4.reuse, R18, R116 ;  /* 0x000000120474723c */ /* 0x040fe20000041874 */
[----:B------:R-:W4:Y:S07]  /*5940*/  LDSM.16.MT88.4 R16, [R217+0x7100] ;  /* 0x00710000d910783b */ /* 0x000f2e0000004200 */
[C---:B---3--:R-:W-:Y:S07]  /*5950*/  HMMA.16816.F32.BF16 R148, R4.reuse, R34, R168 ;  /* 0x000000220494723c */ /* 0x048fee00000418a8 */
[----:B------:R-:W-:Y:S01]  /*5960*/  MOV R170, R196 ;  /* 0x000000c400aa7202 */ /* 0x000fe20000000f00 */
[----:B------:R-:W-:Y:S01]  /*5970*/  IMAD.MOV.U32 R171, RZ, RZ, R197 ;  /* 0x000000ffffab7224 */ /* 0x000fe200078e00c5 */
[----:B------:R-:W-:Y:S01]  /*5980*/  MOV R34, R199 ;  /* 0x000000c700227202 */ /* 0x000fe20000000f00 */
[----:B------:R-:W-:Y:S01]  /*5990*/  IMAD.MOV.U32 R35, RZ, RZ, R198 ;  /* 0x000000ffff237224 */ /* 0x000fe200078e00c6 */
[----:B------:R-:W-:Y:S01]  /*59a0*/  HMMA.16816.F32.BF16 R140, R4, R32, R140 ;  /* 0x00000020048c723c */ /* 0x000fe2000004188c */
[----:B------:R-:W-:-:S02]  /*59b0*/  IMAD.MOV.U32 R169, RZ, RZ, R180 ;  /* 0x000000ffffa97224 */ /* 0x000fc400078e00b4 */
[----:B------:R-:W-:-:S04]  /*59c0*/  IMAD.MOV.U32 R168, RZ, RZ, R173 ;  /* 0x000000ffffa87224 */ /* 0x000fc800078e00ad */
[----:B------:R-:W-:Y:S01]  /*59d0*/  IMAD.MOV.U32 R33, RZ, RZ, R200 ;  /* 0x000000ffff217224 */ /* 0x000fe200078e00c8 */
[C---:B-1----:R-:W-:Y:S01]  /*59e0*/  HMMA.16816.F32.BF16 R196, R4.reuse, R22, R164 ;  /* 0x0000001604c4723c */ /* 0x042fe200000418a4 */
[----:B------:R-:W-:Y:S01]  /*59f0*/  IMAD.MOV.U32 R200, RZ, RZ, R2 ;  /* 0x000000ffffc87224 */ /* 0x000fe200078e0002 */
[----:B------:R-:W-:Y:S01]  /*5a00*/  MOV R2, R31 ;  /* 0x0000001f00027202 */ /* 0x000fe20000000f00 */
[----:B------:R-:W-:Y:S02]  /*5a10*/  IMAD.MOV.U32 R32, RZ, RZ, R30 ;  /* 0x000000ffff207224 */ /* 0x000fe400078e001e */
[----:B------:R-:W1:Y:S02]  /*5a20*/  LDSM.16.MT88.4 R28, [R220+0x7100] ;  /* 0x00710000dc1c783b */ /* 0x000e640000004200 */
[----:B------:R-:W-:Y:S01]  /*5a30*/  IMAD.MOV.U32 R164, RZ, RZ, R181 ;  /* 0x000000ffffa47224 */ /* 0x000fe200078e00b5 */
[----:B------:R-:W-:Y:S01]  /*5a40*/  MOV R166, R183 ;  /* 0x000000b700a67202 */ /* 0x000fe20000000f00 */
[----:B------:R-:W-:Y:S01]  /*5a50*/  IMAD.MOV.U32 R165, RZ, RZ, R182 ;  /* 0x000000ffffa57224 */ /* 0x000fe200078e00b6 */
[----:B--2---:R-:W-:Y:S01]  /*5a60*/  HMMA.16816.F32.BF16 R184, R4, R8, R144 ;  /* 0x0000000804b8723c */ /* 0x004fe20000041890 */
[----:B------:R-:W-:-:S07]  /*5a70*/  IMAD.MOV.U32 R167, RZ, RZ, R188 ;  /* 0x000000ffffa77224 */ /* 0x000fce00078e00bc */
[C---:B------:R-:W-:Y:S01]  /*5a80*/  HMMA.16816.F32.BF16 R180, R4.reuse, R10, R136 ;  /* 0x0000000a04b4723c */ /* 0x040fe20000041888 */
[----:B------:R-:W2:Y:S07]  /*5a90*/  LDSM.16.MT88.4 R8, [R218+0xa100] ;  /* 0x00a10000da08783b */ /* 0x000eae0000004200 */
[C---:B------:R-:W-:Y:S01]  /*5aa0*/  HMMA.16816.F32.BF16 R152, R4.reuse, R20, R152 ;  /* 0x000000140498723c */ /* 0x040fe20000041898 */
[----:B------:R-:W-:Y:S07]  /*5ab0*/  LDSM.16.MT88.4 R20, [R219+0x7100] ;  /* 0x00710000db14783b */ /* 0x000fee0000004200 */
[----:B----4-:R-:W-:Y:S07]  /*5ac0*/  HMMA.16816.F32.BF16 R192, R4, R16, R160 ;  /* 0x0000001004c0723c */ /* 0x010fee00000418a0 */
[----:B------:R-:W-:Y:S01]  /*5ad0*/  IMAD.MOV.U32 R161, RZ, RZ, R189 ;  /* 0x000000ffffa17224 */ /* 0x000fe200078e00bd */
[----:B------:R-:W-:Y:S01]  /*5ae0*/  MOV R162, R190 ;  /* 0x000000be00a27202 */ /* 0x000fe20000000f00 */
[----:B------:R-:W-:-:S02]  /*5af0*/  IMAD.MOV.U32 R163, RZ, RZ, R191 ;  /* 0x000000ffffa37224 */ /* 0x000fc400078e00bf */
[C---:B------:R-:W-:Y:S01]  /*5b00*/  HMMA.16816.F32.BF16 R188, R4.reuse, R18, R156 ;  /* 0x0000001204bc723c */ /* 0x040fe2000004189c */
[----:B------:R-:W3:Y:S07]  /*5b10*/  LDSM.16.MT88.4 R16, [R217+0xa100] ;  /* 0x00a10000d910783b */ /* 0x000eee0000004200 */
[C---:B-1----:R-:W-:Y:S07]  /*5b20*/  HMMA.16816.F32.BF16 R176, R4.reuse, R28, R120 ;  /* 0x0000001c04b0723c */ /* 0x042fee0000041878 */
[----:B------:R-:W-:Y:S01]  /*5b30*/  IMAD.MOV.U32 R28, RZ, RZ, R174 ;  /* 0x000000ffff1c7224 */ /* 0x000fe200078e00ae */
[----:B--2---:R-:W-:Y:S01]  /*5b40*/  HMMA.16816.F32.BF16 R144, R4, R8, R80 ;  /* 0x000000080490723c */ /* 0x004fe20000041850 */
[----:B------:R-:W-:-:S07]  /*5b50*/  MOV R29, R175 ;  /* 0x000000af001d7202 */ /* 0x000fce0000000f00 */
[C---:B------:R-:W-:Y:S01]  /*5b60*/  HMMA.16816.F32.BF16 R136, R4.reuse, R10, R72 ;  /* 0x0000000a0488723c */ /* 0x040fe20000041848 */
[----:B------:R-:W1:Y:S07]  /*5b70*/  LDSM.16.MT88.4 R8, [R219+0xa100] ;  /* 0x00a10000db08783b */ /* 0x000e6e0000004200 */
[C---:B------:R-:W-:Y:S07]  /*5b80*/  HMMA.16816.F32.BF16 R172, R4.reuse, R30, R108 ;  /* 0x0000001e04ac723c */ /* 0x040fee000004186c */
[----:B------:R-:W-:Y:S01]  /*5b90*/  IMAD.MOV.U32 R30, RZ, RZ, R161 ;  /* 0x000000ffff1e7224 */ /* 0x000fe200078e00a1 */
[----:B------:R-:W-:Y:S01]  /*5ba0*/  MOV R108, R163 ;  /* 0x000000a3006c7202 */ /* 0x000fe20000000f00 */
[----:B------:R-:W-:Y:S01]  /*5bb0*/  IMAD.MOV.U32 R31, RZ, RZ, R162 ;  /* 0x000000ffff1f7224 */ /* 0x000fe200078e00a2 */
[----:B---3--:R-:W-:Y:S01]  /*5bc0*/  HMMA.16816.F32.BF16 R156, R4, R18, R88 ;  /* 0x00000012049c723c */ /* 0x008fe20000041858 */
[----:B------:R-:W-:Y:S01]  /*5bd0*/  IMAD.MOV.U32 R111, RZ, RZ, R164 ;  /* 0x000000ffff6f7224 */ /* 0x000fe200078e00a4 */
[----:B------:R-:W-:Y:S01]  /*5be0*/  MOV R109, R166 ;  /* 0x000000a6006d7202 */ /* 0x000fe20000000f00 */
[----:B------:R-:W-:-:S05]  /*5bf0*/  IMAD.MOV.U32 R110, RZ, RZ, R165 ;  /* 0x000000ffff6e7224 */ /* 0x000fca00078e00a5 */
[C---:B------:R-:W-:Y:S07]  /*5c00*/  HMMA.16816.F32.BF16 R160, R4.reuse, R20, R100 ;  /* 0x0000001404a0723c */ /* 0x040fee0000041864 */
[----:B------:R-:W-:Y:S01]  /*5c10*/  IMAD.MOV.U32 R21, RZ, RZ, R168 ;  /* 0x000000ffff157224 */ /* 0x000fe200078e00a8 */
[----:B------:R-:W-:Y:S01]  /*5c20*/  MOV R100, R169 ;  /* 0x000000a900647202 */ /* 0x000fe20000000f00 */
[----:B------:R-:W-:Y:S01]  /*5c30*/  IMAD.MOV.U32 R101, RZ, RZ, R170 ;  /* 0x000000ffff657224 */ /* 0x000fe200078e00aa */
[----:B------:R-:W-:Y:S01]  /*5c40*/  MOV R103, R2 ;  /* 0x0000000200677202 */ /* 0x000fe20000000f00 */
[----:B------:R-:W-:Y:S01]  /*5c50*/  IMAD.MOV.U32 R102, RZ, RZ, R171 ;  /* 0x000000ffff667224 */ /* 0x000fe200078e00ab */
[----:B------:R-:W-:Y:S01]  /*5c60*/  HMMA.16816.F32.BF16 R120, R4, R24, R44 ;  /* 0x000000180478723c */ /* 0x000fe2000004182c */
[----:B------:R-:W-:-:S02]  /*5c70*/  FFMA.FTZ R2, R204, c[0x0][0x2d0], -R12 ;  /* 0x0000b400cc027a23 */ /* 0x000fc4000001080c */
[----:B------:R-:W-:-:S04]  /*5c80*/  IMAD.MOV.U32 R20, RZ, RZ, R167 ;  /* 0x000000ffff147224 */ /* 0x000fc800078e00a7 */
[----:B------:R-:W-:Y:S01]  /*5c90*/  IMAD.MOV.U32 R204, RZ, RZ, R20 ;  /* 0x000000ffffcc7224 */ /* 0x000fe200078e0014 */
[C---:B------:R-:W-:Y:S01]  /*5ca0*/  HMMA.16816.F32.BF16 R168, R4.reuse, R22, R96 ;  /* 0x0000001604a8723c */ /* 0x040fe20000041860 */
[----:B------:R-:W-:Y:S01]  /*5cb0*/  IMAD.MOV.U32 R20, RZ, RZ, R102 ;  /* 0x000000ffff147224 */ /* 0x000fe200078e0066 */
[----:B------:R-:W-:Y:S01]  /*5cc0*/  MOV R102, R30 ;  /* 0x0000001e00667202 */ /* 0x000fe20000000f00 */
[----:B------:R-:W-:Y:S01]  /*5cd0*/  IMAD.MOV.U32 R30, RZ, RZ, R34 ;  /* 0x000000ffff1e7224 */ /* 0x000fe200078e0022 */
[----:B------:R-:W-:Y:S01]  /*5ce0*/  MOV R34, R252 ;  /* 0x000000fc00227202 */ /* 0x000fe20000000f00 */
[----:B------:R-:W-:Y:S02]  /*5cf0*/  IMAD.MOV.U32 R91, RZ, RZ, R20 ;  /* 0x000000ffff5b7224 */ /* 0x000fe400078e0014 */
[----:B------:R-:W-:Y:S01]  /*5d00*/  IMAD.MOV.U32 R97, RZ, RZ, R21 ;  /* 0x000000ffff617224 */ /* 0x000fe200078e0015 */
[----:B------:R-:W-:Y:S01]  /*5d10*/  MOV R98, R100 ;  /* 0x0000006400627202 */ /* 0x000fe20000000f00 */
[----:B------:R-:W-:Y:S01]  /*5d20*/  IMAD.MOV.U32 R21, RZ, RZ, R29 ;  /* 0x000000ffff157224 */ /* 0x000fe200078e001d */
[C---:B------:R-:W-:Y:S01]  /*5d30*/  HMMA.16816.F32.BF16 R164, R4.reuse, R16, R92 ;  /* 0x0000001004a4723c */ /* 0x040fe2000004185c */
[----:B------:R-:W-:Y:S01]  /*5d40*/  IMAD.MOV.U32 R29, RZ, RZ, R33 ;  /* 0x000000ffff1d7224 */ /* 0x000fe200078e0021 */
[----:B------:R-:W-:Y:S01]  /*5d50*/  MOV R33, R213 ;  /* 0x000000d500217202 */ /* 0x000fe20000000f00 */
[----:B------:R-:W-:Y:S01]  /*5d60*/  IMAD.MOV.U32 R99, RZ, RZ, R101 ;  /* 0x000000ffff637224 */ /* 0x000fe200078e0065 */
[----:B------:R2:W-:Y:S01]  /*5d70*/  MUFU.EX2 R213, R2 ;  /* 0x0000000200d57308 */ /* 0x0005e20000000800 */
        /* <DEDUP_REMOVED lines=9> */
[----:B------:R-:W-:Y:S01]  /*5e10*/  HMMA.16816.F32.BF16 R92, R4, R26, R36 ;  /* 0x0000001a045c723c */ /* 0x000fe20000041824 */
[----:B------:R-:W-:Y:S01]  /*5e20*/  IMAD.MOV.U32 R90, RZ, RZ, R21 ;  /* 0x000000ffff5a7224 */ /* 0x000fe200078e0015 */
[----:B------:R-:W-:Y:S01]  /*5e30*/  LDSM.16.MT88.4 R24, [R219+0x1900] ;  /* 0x00190000db18783b */ /* 0x000fe20000004200 */
[----:B------:R-:W-:-:S02]  /*5e40*/  IMAD.MOV.U32 R17, RZ, RZ, R98 ;  /* 0x000000ffff117224 */ /* 0x000fc400078e0062 */
[----:B------:R-:W-:Y:S01]  /*5e50*/  IMAD.MOV.U32 R16, RZ, RZ, R212 ;  /* 0x000000ffff107224 */ /* 0x000fe200078e00d4 */
[----:B------:R-:W3:Y:S01]  /*5e60*/  LDSM.16.MT88.4 R20, [R217+0x1900] ;  /* 0x00190000d914783b */ /* 0x000ee20000004200 */
[----:B--2---:R-:W-:Y:S01]  /*5e70*/  FFMA.FTZ R2, R135, c[0x0][0x2d0], -R12 ;  /* 0x0000b40087027a23 */ /* 0x004fe2000001080c */
[----:B-1----:R-:W-:Y:S01]  /*5e80*/  HMMA.16816.F32.BF16 R72, R4, R8, R52 ;  /* 0x000000080448723c */ /* 0x002fe20000041834 */
[----:B------:R-:W-:Y:S01]  /*5e90*/  IMAD.MOV.U32 R98, RZ, RZ, R34 ;  /* 0x000000ffff627224 */ /* 0x000fe200078e0022 */
[----:B------:R-:W-:Y:S01]  /*5ea0*/  MOV R135, R16 ;  /* 0x0000001000877202 */ /* 0x000fe20000000f00 */
[----:B------:R1:W-:Y:S01]  /*5eb0*/  MUFU.EX2 R215, R2 ;  /* 0x0000000200d77308 */ /* 0x0003e20000000800 */
[----:B------:R-:W-:Y:S02]  /*5ec0*/  IMAD.MOV.U32 R29, RZ, RZ, R35 ;  /* 0x000000ffff1d7224 */ /* 0x000fe400078e0023 */
[----:B------:R-:W-:Y:S02]  /*5ed0*/  IMAD.MOV.U32 R96, RZ, RZ, R33 ;  /* 0x000000ffff607224 */ /* 0x000fe400078e0021 */
[----:B------:R-:W-:-:S02]  /*5ee0*/  IMAD.MOV.U32 R83, RZ, RZ, R90 ;  /* 0x000000ffff537224 */ /* 0x000fc400078e005a */
[--C-:B-1----:R-:W-:Y:S02]  /*5ef0*/  FFMA.FTZ R2, R134, c[0x0][0x2d0], -R12.reuse ;  /* 0x0000b40086027a23 */ /* 0x102fe4000001080c */
[----:B------:R-:W-:Y:S02]  /*5f00*/  IMAD.MOV.U32 R134, RZ, RZ, R17 ;  /* 0x000000ffff867224 */ /* 0x000fe400078e0011 */
[----:B------:R1:W-:Y:S01]  /*5f10*/  MUFU.EX2 R214, R2 ;  /* 0x0000000200d67308 */ /* 0x0003e20000000800 */
[----:B------:R-:W2:Y:S01]  /*5f20*/  LDSM.16.MT88.4 R16, [R218+0x1900] ;  /* 0x00190000da10783b */ /* 0x000ea20000004200 */
[----:B-1----:R-:W-:Y:S02]  /*5f30*/  FFMA.FTZ R2, R133, c[0x0][0x2d0], -R12 ;  /* 0x0000b40085027a23 */ /* 0x002fe4000001080c */
[----:B------:R-:W-:-:S04]  /*5f40*/  IMAD.MOV.U32 R133, RZ, RZ, R210 ;  /* 0x000000ffff857224 */ /* 0x000fc800078e00d2 */
[----:B------:R1:W4:Y:S02]  /*5f50*/  MUFU.EX2 R252, R2 ;  /* 0x0000000200fc7308 */ /* 0x0003240000000800 */
[----:B-1----:R-:W-:Y:S02]  /*5f60*/  FFMA.FTZ R2, R205, c[0x0][0x2d0], -R0 ;  /* 0x0000b400cd027a23 */ /* 0x002fe40000010800 */
[----:B------:R-:W-:Y:S01]  /*5f70*/  IMAD.MOV.U32 R205, RZ, RZ, R97 ;  /* 0x000000ffffcd7224 */ /* 0x000fe200078e0061 */
[----:B------:R-:W-:-:S03]  /*5f80*/  MOV R97, R32 ;  /* 0x0000002000617202 */ /* 0x000fc60000000f00 */
[----:B------:R1:W-:Y:S01]  /*5f90*/  MUFU.EX2 R212, R2 ;  /* 0x0000000200d47308 */ /* 0x0003e20000000800 */
[----:B------:R-:W-:Y:S01]  /*5fa0*/  HMMA.16816.F32.BF16 R32, R4, R10, R40 ;  /* 0x0000000a0420723c */ /* 0x000fe20000041828 */
[----:B------:R-:W2:Y:S06]  /*5fb0*/  LDSM.16.MT88.4 R8, [R220+0x1900] ;  /* 0x00190000dc08783b */ /* 0x000eac0000004200 */
[--C-:B------:R-:W-:Y:S01]  /*5fc0*/  FFMA.FTZ R4, R208, c[0x0][0x2d0], -R0.reuse ;  /* 0x0000b400d0047a23 */ /* 0x100fe20000010800 */
[----:B------:R-:W-:Y:S01]  /*5fd0*/  MOV R208, R13 ;  /* 0x0000000d00d07202 */ /* 0x000fe20000000f00 */
[----:B------:R-:W-:Y:S01]  /*5fe0*/  IMAD.MOV.U32 R13, RZ, RZ, R209 ;  /* 0x000000ffff0d7224 */ /* 0x000fe200078e00d1 */
[----:B----4-:R-:W-:Y:S01]  /*5ff0*/  F2FP.BF16.PACK_AB R6, R252, R214 ;  /* 0x000000d6fc06723e */ /* 0x010fe200000010ff */
[----:B------:R4:W-:Y:S01]  /*6000*/  MUFU.EX2 R209, R4 ;  /* 0x0000000400d17308 */ /* 0x0009e20000000800 */
[----:B-1----:R-:W-:Y:S01]  /*6010*/  FFMA.FTZ R2, R206, c[0x0][0x2d0], -R0 ;  /* 0x0000b400ce027a23 */ /* 0x002fe20000010800 */
[----:B------:R-:W-:-:S06]  /*6020*/  MOV R206, R211 ;  /* 0x000000d300ce7202 */ /* 0x000fcc0000000f00 */
[----:B------:R1:W1:Y:S01]  /*6030*/  MUFU.EX2 R211, R2 ;  /* 0x0000000200d37308 */ /* 0x0002620000000800 */
[----:B----4-:R-:W-:Y:S01]  /*6040*/  F2FP.BF16.PACK_AB R4, R215, R213 ;  /* 0x000000d5d704723e */ /* 0x010fe200000010ff */
[----:B-1----:R-:W-:Y:S01]  /*6050*/  FFMA.FTZ R2, R207, c[0x0][0x2d0], -R0 ;  /* 0x0000b400cf027a23 */ /* 0x002fe20000010800 */
[----:B------:R-:W-:Y:S01]  /*6060*/  F2FP.BF16.PACK_AB R5, R211, R212 ;  /* 0x000000d4d305723e */ /* 0x000fe200000010ff */
[----:B------:R-:W-:-:S04]  /*6070*/  IMAD.MOV.U32 R207, RZ, RZ, R89 ;  /* 0x000000ffffcf7224 */ /* 0x000fc800078e0059 */
[----:B------:R-:W1:Y:S02]  /*6080*/  MUFU.EX2 R210, R2 ;  /* 0x0000000200d27308 */ /* 0x000e640000000800 */
[----:B-1----:R-:W-:Y:S01]  /*6090*/  F2FP.BF16.PACK_AB R7, R210, R209 ;  /* 0x000000d1d207723e */ /* 0x002fe200000010ff */
[----:B------:R-:W-:-:S06]  /*60a0*/  IMAD.MOV.U32 R2, RZ, RZ, R91 ;  /* 0x000000ffff027224 */ /* 0x000fcc00078e005b */
[C---:B---3--:R-:W-:Y:S08]  /*60b0*/  HMMA.16816.F32.BF16 R44, R4.reuse, R20, R56 ;  /* 0x00000014042c723c */ /* 0x048ff00000041838 */
[C---:B------:R-:W-:Y:S01]  /*60c0*/  HMMA.16816.F32.BF16 R40, R4.reuse, R22, R64 ;  /* 0x000000160428723c */ /* 0x040fe20000041840 */
[----:B------:R-:W1:Y:S07]  /*60d0*/  LDSM.16.MT88.4 R20, [R217+0x4900] ;  /* 0x00490000d914783b */ /* 0x000e6e0000004200 */
[C---:B--2---:R-:W-:Y:S07]  /*60e0*/  HMMA.16816.F32.BF16 R88, R4.reuse, R18, R84 ;  /* 0x000000120458723c */ /* 0x044fee0000041854 */
[----:B------:R-:W-:Y:S01]  /*60f0*/  MOV R84, R83 ;  /* 0x0000005300547202 */ /* 0x000fe20000000f00 */
[----:B------:R-:W-:Y:S01]  /*6100*/  HMMA.16816.F32.BF16 R36, R4, R16, R76 ;  /* 0x000000100424723c */ /* 0x000fe2000004184c */
[----:B------:R-:W2:Y:S01]  /*6110*/  LDSM.16.MT88.4 R16, [R218+0x4900] ;  /* 0x00490000da10783b */ /* 0x000ea20000004200 */
[----:B------:R-:W-:Y:S01]  /*6120*/  IMAD.MOV.U32 R85, RZ, RZ, R30 ;  /* 0x000000ffff557224 */ /* 0x000fe200078e001e */
[----:B------:R-:W-:Y:S01]  /*6130*/  MOV R87, R28 ;  /* 0x0000001c00577202 */ /* 0x000fe20000000f00 */
[----:B------:R-:W-:-:S04]  /*6140*/  IMAD.MOV.U32 R86, RZ, RZ, R31 ;  /* 0x000000ffff567224 */ /* 0x000fc800078e001f */
[C---:B------:R-:W-:Y:S08]  /*6150*/  HMMA.16816.F32.BF16 R80, R4.reuse, R8, R68 ;  /* 0x000000080450723c */ /* 0x040ff00000041844 */
[C---:B------:R-:W-:Y:S01]  /*6160*/  HMMA.16816.F32.BF16 R76, R4.reuse, R10, R60 ;  /* 0x0000000a044c723c */ /* 0x040fe2000004183c */
[----:B------:R-:W3:Y:S07]  /*6170*/  LDSM.16.MT88.4 R8, [R220+0x4900] ;  /* 0x00490000dc08783b */ /* 0x000eee0000004200 */
[C---:B------:R-:W-:Y:S07]  /*6180*/  HMMA.16816.F32.BF16 R68, R4.reuse, R24, R48 ;  /* 0x000000180444723c */ /* 0x040fee0000041830 */
[----:B------:R-:W-:Y:S01]  /*6190*/  IMAD.MOV.U32 R51, RZ, RZ, R29 ;  /* 0x000000ffff337224 */ /* 0x000fe200078e001d */
[C---:B-1----:R-:W-:Y:S01]  /*61a0*/  HMMA.16816.F32.BF16 R60, R4.reuse, R20, R112 ;  /* 0x00000014043c723c */ /* 0x042fe20000041870 */
[----:B------:R-:W-:Y:S07]  /*61b0*/  LDSM.16.MT88.4 R28, [R219+0x4900] ;  /* 0x00490000db1c783b */ /* 0x000fee0000004200 */
[C---:B------:R-:W-:Y:S01]  /*61c0*/  HMMA.16816.F32.BF16 R56, R4.reuse, R22, R116 ;  /* 0x000000160438723c */ /* 0x040fe20000041874 */
[----:B------:R-:W-:Y:S07]  /*61d0*/  LDSM.16.MT88.4 R20, [R217+0x7900] ;  /* 0x00790000d914783b */ /* 0x000fee0000004200 */
[C---:B------:R-:W-:Y:S01]  /*61e0*/  HMMA.16816.F32.BF16 R64, R4.reuse, R26, R104 ;  /* 0x0000001a0440723c */ /* 0x040fe20000041868 */
[----:B------:R-:W1:Y:S07]  /*61f0*/  LDSM.16.MT88.4 R24, [R219+0x7900] ;  /* 0x00790000db18783b */ /* 0x000e6e0000004200 */
[C---:B--2---:R-:W-:Y:S08]  /*6200*/  HMMA.16816.F32.BF16 R52, R4.reuse, R16, R124 ;  /* 0x000000100434723c */ /* 0x044ff0000004187c */
[C---:B---3--:R-:W-:Y:S08]  /*6210*/  HMMA.16816.F32.BF16 R112, R4.reuse, R8, R140 ;  /* 0x000000080470723c */ /* 0x048ff0000004188c */
[C---:B------:R-:W-:Y:S01]  /*6220*/  HMMA.16816.F32.BF16 R116, R4.reuse, R10, R148 ;  /* 0x0000000a0474723c */ /* 0x040fe20000041894 */
[----:B------:R-:W2:Y:S07]  /*6230*/  LDSM.16.MT88.4 R8, [R220+0x7900] ;  /* 0x00790000dc08783b */ /* 0x000eae0000004200 */
[C---:B------:R-:W-:Y:S01]  /*6240*/  HMMA.16816.F32.BF16 R104, R4.reuse, R18, R128 ;  /* 0x000000120468723c */ /* 0x040fe20000041880 */
[----:B------:R-:W3:Y:S06]  /*6250*/  LDSM.16.MT88.4 R16, [R218+0x7900] ;  /* 0x00790000da10783b */ /* 0x000eec0000004200 */
        /* <DEDUP_REMOVED lines=9> */
[----:B-1----:R-:W-:Y:S01]  /*62f0*/  HMMA.16816.F32.BF16 R140, R4, R24, R160 ;  /* 0x00000018048c723c */ /* 0x002fe200000418a0 */
[----:B------:R-:W-:Y:S01]  /*6300*/  IMAD.MOV.U32 R208, RZ, RZ, R134 ;  /* 0x000000ffffd07224 */ /* 0x000fe200078e0086 */
[----:B------:R-:W-:Y:S01]  /*6310*/  MOV R134, R96 ;  /* 0x0000006000867202 */ /* 0x000fe20000000f00 */
[----:B------:R-:W-:-:S02]  /*6320*/  IMAD.MOV.U32 R133, RZ, RZ, R135 ;  /* 0x000000ffff857224 */ /* 0x000fc400078e0087 */
[----:B------:R-:W-:Y:S01]  /*6330*/  IMAD.MOV.U32 R135, RZ, RZ, R97 ;  /* 0x000000ffff877224 */ /* 0x000fe200078e0061 */
[----:B------:R-:W-:Y:S01]  /*6340*/  MOV R97, R99 ;  /* 0x0000006300617202 */ /* 0x000fe20000000f00 */
[----:B------:R-:W-:Y:S02]  /*6350*/  IMAD.MOV.U32 R96, RZ, RZ, R98 ;  /* 0x000000ffff607224 */ /* 0x000fe400078e0062 */
[----:B------:R-:W-:Y:S02]  /*6360*/  IMAD.MOV.U32 R98, RZ, RZ, R108 ;  /* 0x000000ffff627224 */ /* 0x000fe400078e006c */
[----:B------:R-:W-:Y:S02]  /*6370*/  IMAD.MOV.U32 R99, RZ, RZ, R109 ;  /* 0x000000ffff637224 */ /* 0x000fe400078e006d */
[----:B------:R-:W-:Y:S02]  /*6380*/  IMAD.MOV.U32 R87, RZ, RZ, R111 ;  /* 0x000000ffff577224 */ /* 0x000fe400078e006f */
[----:B------:R-:W-:Y:S01]  /*6390*/  HMMA.16816.F32.BF16 R108, R4, R28, R152 ;  /* 0x0000001c046c723c */ /* 0x000fe20000041898 */
[----:B------:R-:W-:-:S06]  /*63a0*/  FFMA.FTZ R2, R2, c[0x0][0x2d0], -R12 ;  /* 0x0000b40002027a23 */ /* 0x000fcc000001080c */
[----:B------:R-:W-:Y:S01]  /*63b0*/  IMAD.MOV.U32 R153, RZ, RZ, R100 ;  /* 0x000000ffff997224 */ /* 0x000fe200078e0064 */
[----:B------:R-:W-:Y:S01]  /*63c0*/  MOV R152, R101 ;  /* 0x0000006500987202 */ /* 0x000fe20000000f00 */
[----:B------:R-:W-:Y:S01]  /*63d0*/  IMAD.MOV.U32 R29, RZ, RZ, R102 ;  /* 0x000000ffff1d7224 */ /* 0x000fe200078e0066 */
[----:B--2---:R-:W-:Y:S01]  /*63e0*/  HMMA.16816.F32.BF16 R176, R4, R8, R176 ;  /* 0x0000000804b0723c */ /* 0x004fe200000418b0 */
[----:B------:R-:W-:Y:S01]  /*63f0*/  IMAD.MOV.U32 R28, RZ, RZ, R103 ;  /* 0x000000ffff1c7224 */ /* 0x000fe200078e0067 */
[----:B------:R-:W-:Y:S01]  /*6400*/  MOV R155, R86 ;  /* 0x00000056009b7202 */ /* 0x000fe20000000f00 */
[----:B------:R-:W-:Y:S02]  /*6410*/  IMAD.MOV.U32 R154, RZ, RZ, R134 ;  /* 0x000000ffff9a7224 */ /* 0x000fe400078e0086 */
[----:B------:R-:W-:-:S03]  /*6420*/  IMAD.MOV.U32 R134, RZ, RZ, R99 ;  /* 0x000000ffff867224 */ /* 0x000fc600078e0063 */
[C---:B------:R-:W-:Y:S07]  /*6430*/  HMMA.16816.F32.BF16 R100, R4.reuse, R30, R196 ;  /* 0x0000001e0464723c */ /* 0x040fee00000418c4 */
[----:B------:R-:W-:Y:S01]  /*6440*/  IMAD.MOV.U32 R30, RZ, RZ, R133 ;  /* 0x000000ffff1e7224 */ /* 0x000fe200078e0085 */
[----:B------:R-:W-:Y:S01]  /*6450*/  MOV R31, R135 ;  /* 0x00000087001f7202 */ /* 0x000fe20000000f00 */
[----:B------:R-:W-:Y:S01]  /*6460*/  IMAD.MOV.U32 R133, RZ, RZ, R96 ;  /* 0x000000ffff857224 */ /* 0x000fe200078e0060 */
[----:B------:R-:W-:Y:S01]  /*6470*/  MOV R135, R98 ;  /* 0x0000006200877202 */ /* 0x000fe20000000f00 */
[----:B------:R-:W-:Y:S01]  /*6480*/  IMAD.MOV.U32 R196, RZ, RZ, R97 ;  /* 0x000000ffffc47224 */ /* 0x000fe200078e0061 */
[----:B------:R-:W-:Y:S01]  /*6490*/  MOV R199, R51 ;  /* 0x0000003300c77202 */ /* 0x000fe20000000f00 */
[----:B------:R-:W-:Y:S01]  /*64a0*/  HMMA.16816.F32.BF16 R96, R4, R20, R192 ;  /* 0x000000140460723c */ /* 0x000fe200000418c0 */
[----:B------:R-:W-:-:S02]  /*64b0*/  IMAD.MOV.U32 R197, RZ, RZ, R85 ;  /* 0x000000ffffc57224 */ /* 0x000fc400078e0055 */
[----:B------:R-:W-:-:S04]  /*64c0*/  IMAD.MOV.U32 R198, RZ, RZ, R84 ;  /* 0x000000ffffc67224 */ /* 0x000fc800078e0054 */
[----:B------:R-:W-:Y:S01]  /*64d0*/  IMAD.MOV.U32 R195, RZ, RZ, R87 ;  /* 0x000000ffffc37224 */ /* 0x000fe200078e0057 */
[C---:B------:R-:W-:Y:S01]  /*64e0*/  HMMA.16816.F32.BF16 R172, R4.reuse, R10, R172 ;  /* 0x0000000a04ac723c */ /* 0x040fe200000418ac */
[----:B------:R-:W-:Y:S01]  /*64f0*/  IMAD.MOV.U32 R194, RZ, RZ, R30 ;  /* 0x000000ffffc27224 */ /* 0x000fe200078e001e */
[----:B------:R-:W-:Y:S01]  /*6500*/  MOV R30, R196 ;  /* 0x000000c4001e7202 */ /* 0x000fe20000000f00 */
[----:B------:R-:W1:Y:S01]  /*6510*/  LDSM.16.MT88.4 R8, [R220+0xa900] ;  /* 0x00a90000dc08783b */ /* 0x000e620000004200 */
        /* <DEDUP_REMOVED lines=17> */
[----:B---3--:R-:W-:Y:S01]  /*6630*/  HMMA.16816.F32.BF16 R48, R4, R16, R184 ;  /* 0x000000100430723c */ /* 0x008fe200000418b8 */
[----:B------:R2:W-:Y:S01]  /*6640*/  MUFU.EX2 R201, R2 ;  /* 0x0000000200c97308 */ /* 0x0005e20000000800 */
[----:B------:R-:W-:-:S02]  /*6650*/  IMAD.MOV.U32 R192, RZ, RZ, R194 ;  /* 0x000000ffffc07224 */ /* 0x000fc400078e00c2 */
[----:B------:R-:W-:Y:S01]  /*6660*/  IMAD.MOV.U32 R207, RZ, RZ, R205 ;  /* 0x000000ffffcf7224 */ /* 0x000fe200078e00cd */
[----:B------:R-:W-:Y:S01]  /*6670*/  MOV R205, R226 ;  /* 0x000000e200cd7202 */ /* 0x000fe20000000f00 */
[----:B------:R-:W-:Y:S01]  /*6680*/  IMAD.MOV.U32 R194, RZ, RZ, R30 ;  /* 0x000000ffffc27224 */ /* 0x000fe200078e001e */
[----:B------:R3:W5:Y:S01]  /*6690*/  LDL.LU R226, [R1+0x50] ;  /* 0x0000500001e27983 */ /* 0x0007620000300800 */
[----:B------:R-:W-:Y:S01]  /*66a0*/  IMAD.MOV.U32 R30, RZ, RZ, R196 ;  /* 0x000000ffff1e7224 */ /* 0x000fe200078e00c4 */
[----:B------:R-:W-:Y:S01]  /*66b0*/  HMMA.16816.F32.BF16 R148, R4, R18, R180 ;  /* 0x000000120494723c */ /* 0x000fe200000418b4 */
[----:B------:R-:W-:Y:S01]  /*66c0*/  IMAD.MOV.U32 R196, RZ, RZ, R199 ;  /* 0x000000ffffc47224 */ /* 0x000fe200078e00c7 */
[----:B------:R-:W4:Y:S01]  /*66d0*/  LDSM.16.MT88.4 R16, [R218+0xa900] ;  /* 0x00a90000da10783b */ /* 0x000f220000004200 */
[----:B--2---:R-:W-:Y:S01]  /*66e0*/  FFMA.FTZ R2, R193, c[0x0][0x2d0], -R12 ;  /* 0x0000b400c1027a23 */ /* 0x004fe2000001080c */
[----:B------:R-:W-:-:S04]  /*66f0*/  MOV R193, R195 ;  /* 0x000000c300c17202 */ /* 0x000fc80000000f00 */
[C---:B------:R-:W-:Y:S01]  /*6700*/  HMMA.16816.F32.BF16 R84, R4.reuse, R22, R188 ;  /* 0x000000160454723c */ /* 0x040fe200000418bc */
[----:B------:R-:W-:Y:S01]  /*6710*/  MOV R195, R31 ;  /* 0x0000001f00c37202 */ /* 0x000fe20000000f00 */
[----:B------:R-:W-:Y:S01]  /*6720*/  IMAD.MOV.U32 R199, RZ, RZ, R29 ;  /* 0x000000ffffc77224 */ /* 0x000fe200078e001d */
[----:B------:R-:W-:Y:S01]  /*6730*/  MOV R31, R197 ;  /* 0x000000c5001f7202 */ /* 0x000fe20000000f00 */
[----:B------:R-:W2:Y:S01]  /*6740*/  LDSM.16.MT88.4 R20, [R217+0xa900] ;  /* 0x00a90000d914783b */ /* 0x000ea20000004200 */
[----:B------:R-:W-:Y:S02]  /*6750*/  MOV R197, R28 ;  /* 0x0000001c00c57202 */ /* 0x000fe40000000f00 */
        /* <DEDUP_REMOVED lines=10> */
[----:B------:R1:W1:Y:S01]  /*6800*/  MUFU.EX2 R203, R2 ;  /* 0x0000000200cb7308 */ /* 0x0002620000000800 */
        /* <DEDUP_REMOVED lines=9> */
[C---:B------:R-:W-:Y:S01]  /*68a0*/  HMMA.16816.F32.BF16 R184, R4.reuse, R26, R168 ;  /* 0x0000001a04b8723c */ /* 0x040fe200000418a8 */
[----:B------:R-:W-:Y:S01]  /*68b0*/  MOV R29, R131 ;  /* 0x00000083001d7202 */ /* 0x000fe20000000f00 */
[----:B------:R3:W5:Y:S01]  /*68c0*/  LDL.LU R225, [R1+0x4c] ;  /* 0x00004c0001e17983 */ /* 0x0007620000300800 */
[----:B-1----:R-:W-:Y:S01]  /*68d0*/  FFMA.FTZ R2, R192, c[0x0][0x2d0], -R12 ;  /* 0x0000b400c0027a23 */ /* 0x002fe2000001080c */
[----:B------:R-:W-:Y:S01]  /*68e0*/  MOV R153, R224 ;  /* 0x000000e000997202 */ /* 0x000fe20000000f00 */
[----:B------:R-:W-:Y:S01]  /*68f0*/  IMAD.MOV.U32 R192, RZ, RZ, R196 ;  /* 0x000000ffffc07224 */ /* 0x000fe200078e00c4 */
[----:B------:R-:W-:Y:S01]  /*6900*/  MOV R31, R129 ;  /* 0x00000081001f7202 */ /* 0x000fe20000000f00 */
[----:B------:R1:W-:Y:S01]  /*6910*/  MUFU.EX2 R208, R2 ;  /* 0x0000000200d07308 */ /* 0x0003e20000000800 */
[----:B------:R-:W-:Y:S01]  /*6920*/  IMAD.MOV.U32 R195, RZ, RZ, R28 ;  /* 0x000000ffffc37224 */ /* 0x000fe200078e001c */
[----:B------:R-:W3:Y:S01]  /*6930*/  LDSM.16.MT88.4 R24, [R219+0xa900] ;  /* 0x00a90000db18783b */ /* 0x000ee20000004200 */
[----:B------:R-:W-:Y:S01]  /*6940*/  IMAD.MOV.U32 R28, RZ, RZ, R130 ;  /* 0x000000ffff1c7224 */ /* 0x000fe200078e0082 */
[----:B------:R-:W-:Y:S01]  /*6950*/  HMMA.16816.F32.BF16 R120, R4, R8, R120 ;  /* 0x000000080478723c */ /* 0x000fe20000041878 */
[----:B------:R-:W-:Y:S01]  /*6960*/  IMAD.MOV.U32 R162, RZ, RZ, R188 ;  /* 0x000000ffffa27224 */ /* 0x000fe200078e00bc */
[----:B------:R2:W5:Y:S01]  /*6970*/  LDL.LU R224, [R1+0x48] ;  /* 0x0000480001e07983 */ /* 0x0005620000300800 */
[----:B------:R-:W-:-:S02]  /*6980*/  IMAD.MOV.U32 R188, RZ, RZ, R190 ;  /* 0x000000ffffbc7224 */ /* 0x000fc400078e00be */
[----:B------:R-:W-:Y:S01]  /*6990*/  IMAD.MOV.U32 R190, RZ, RZ, R192 ;  /* 0x000000ffffbe7224 */ /* 0x000fe200078e00c0 */
[----:B------:R-:W-:Y:S01]  /*69a0*/  MOV R192, R30 ;  /* 0x0000001e00c07202 */ /* 0x000fe20000000f00 */
[----:B------:R-:W-:Y:S01]  /*69b0*/  IMAD.MOV.U32 R30, RZ, RZ, R31 ;  /* 0x000000ffff1e7224 */ /* 0x000fe200078e001f */
[----:B------:R-:W-:Y:S01]  /*69c0*/  HMMA.16816.F32.BF16 R180, R4, R10, R92 ;  /* 0x0000000a04b4723c */ /* 0x000fe2000004185c */
[----:B-1----:R-:W-:Y:S01]  /*69d0*/  FFMA.FTZ R2, R163, c[0x0][0x2d0], -R12 ;  /* 0x0000b400a3027a23 */ /* 0x002fe2000001080c */
[----:B------:R-:W-:Y:S01]  /*69e0*/  MOV R163, R189 ;  /* 0x000000bd00a37202 */ /* 0x000fe20000000f00 */
[----:B------:R-:W1:Y:S01]  /*69f0*/  LDSM.16.MT88.4 R8, [R217+0x2100] ;  /* 0x00210000d908783b */ /* 0x000e620000004200 */
[----:B------:R-:W-:Y:S01]  /*6a00*/  MOV R189, R191 ;  /* 0x000000bf00bd7202 */ /* 0x000fe20000000f00 */
[----:B------:R-:W-:-:S03]  /*6a10*/  IMAD.MOV.U32 R191, RZ, RZ, R29 ;  /* 0x000000ffffbf7224 */ /* 0x000fc600078e001d */
[C---:B----4-:R-:W-:Y:S01]  /*6a20*/  HMMA.16816.F32.BF16 R144, R4.reuse, R16, R144 ;  /* 0x000000100490723c */ /* 0x050fe20000041890 */
[----:B------:R-:W-:Y:S01]  /*6a30*/  IMAD.MOV.U32 R29, RZ, RZ, R153 ;  /* 0x000000ffff1d7224 */ /* 0x000fe200078e0099 */
[----:B------:R-:W-:Y:S01]  /*6a40*/  MOV R31, R28 ;  /* 0x0000001c001f7202 */ /* 0x000fe20000000f00 */
[----:B------:R-:W-:Y:S01]  /*6a50*/  IMAD.MOV.U32 R153, RZ, RZ, R202 ;  /* 0x000000ffff997224 */ /* 0x000fe200078e00ca */
[----:B------:R-:W-:Y:S01]  /*6a60*/  MOV R28, R152 ;  /* 0x00000098001c7202 */ /* 0x000fe20000000f00 */
[----:B------:R4:W1:Y:S01]  /*6a70*/  MUFU.EX2 R202, R2 ;  /* 0x0000000200ca7308 */ /* 0x0008620000000800 */
[----:B------:R-:W-:Y:S01]  /*6a80*/  IMAD.MOV.U32 R161, RZ, RZ, R163 ;  /* 0x000000ffffa17224 */ /* 0x000fe200078e00a3 */
[----:B------:R-:W-:Y:S01]  /*6a90*/  MOV R152, R154 ;  /* 0x0000009a00987202 */ /* 0x000fe20000000f00 */
[----:B------:R-:W-:Y:S01]  /*6aa0*/  IMAD.MOV.U32 R163, RZ, RZ, R189 ;  /* 0x000000ffffa37224 */ /* 0x000fe200078e00bd */
[----:B------:R-:W-:Y:S01]  /*6ab0*/  MOV R189, R29 ;  /* 0x0000001d00bd7202 */ /* 0x000fe20000000f00 */
[----:B------:R-:W-:Y:S01]  /*6ac0*/  HMMA.16816.F32.BF16 R124, R4, R18, R136 ;  /* 0x00000012047c723c */ /* 0x000fe20000041888 */
[----:B------:R-:W-:Y:S01]  /*6ad0*/  MOV R154, R223 ;  /* 0x000000df009a7202 */ /* 0x000fe20000000f00 */
[----:B------:R-:W1:Y:S01]  /*6ae0*/  LDSM.16.MT88.4 R16, [R219+0x2100] ;  /* 0x00210000db10783b */ /* 0x000e620000004200 */
[----:B------:R-:W-:-:S02]  /*6af0*/  MOV R29, R153 ;  /* 0x00000099001d7202 */ /* 0x000fc40000000f00 */
[----:B------:R-:W-:Y:S01]  /*6b00*/  MOV R153, R133 ;  /* 0x0000008500997202 */ /* 0x000fe20000000f00 */
[----:B------:R1:W5:Y:S02]  /*6b10*/  LDL.LU R223, [R1+0x44] ;  /* 0x0000440001df7983 */ /* 0x0003640000300800 */
[C---:B--2---:R-:W-:Y:S01]  /*6b20*/  HMMA.16816.F32.BF16 R164, R4.reuse, R20, R164 ;  /* 0x0000001404a4723c */ /* 0x044fe200000418a4 */
[----:B----4-:R-:W-:Y:S01]  /*6b30*/  FFMA.FTZ R2, R162, c[0x0][0x2d0], -R0 ;  /* 0x0000b400a2027a23 */ /* 0x010fe20000010800 */
[----:B------:R-:W-:Y:S02]  /*6b40*/  MOV R162, R188 ;  /* 0x000000bc00a27202 */ /* 0x000fe40000000f00 */
[----:B------:R-:W-:Y:S01]  /*6b50*/  MOV R188, R190 ;  /* 0x000000be00bc7202 */ /* 0x000fe20000000f00 */
[----:B------:R-:W-:Y:S01]  /*6b60*/  IMAD.MOV.U32 R190, RZ, RZ, R28 ;  /* 0x000000ffffbe7224 */ /* 0x000fe200078e001c */
[----:B------:R2:W-:Y:S01]  /*6b70*/  MUFU.EX2 R133, R2 ;  /* 0x0000000200857308 */ /* 0x0005e20000000800 */
[----:B------:R-:W-:Y:S01]  /*6b80*/  IMAD.MOV.U32 R28, RZ, RZ, R152 ;  /* 0x000000ffff1c7224 */ /* 0x000fe200078e0098 */
[----:B------:R-:W-:Y:S01]  /*6b90*/  HMMA.16816.F32.BF16 R156, R4, R22, R156 ;  /* 0x00000016049c723c */ /* 0x000fe2000004189c */
[----:B------:R-:W-:Y:S01]  /*6ba0*/  IMAD.MOV.U32 R152, RZ, RZ, R154 ;  /* 0x000000ffff987224 */ /* 0x000fe200078e009a */
[----:B------:R-:W-:Y:S01]  /*6bb0*/  MOV R196, R199 ;  /* 0x000000c700c47202 */ /* 0x000fe20000000f00 */
[----:B------:R-:W-:Y:S01]  /*6bc0*/  IMAD.MOV.U32 R154, RZ, RZ, R222 ;  /* 0x000000ffff9a7224 */ /* 0x000fe200078e00de */
[----:B------:R-:W-:Y:S01]  /*6bd0*/  LDSM.16.MT88.4 R20, [R220+0x2100] ;  /* 0x00210000dc14783b */ /* 0x000fe20000004200 */
[----:B--2---:R-:W-:Y:S01]  /*6be0*/  FFMA.FTZ R2, R161, c[0x0][0x2d0], -R0 ;  /* 0x0000b400a1027a23 */ /* 0x004fe20000010800 */
        /* <DEDUP_REMOVED lines=11> */
[----:B------:R2:W4:Y:S01]  /*6ca0*/  MUFU.EX2 R134, R2 ;  /* 0x0000000200867308 */ /* 0x0005220000000800 */
[----:B------:R-:W-:Y:S01]  /*6cb0*/  MOV R160, R162 ;  /* 0x000000a200a07202 */ /* 0x000fe20000000f00 */
[----:B------:R-:W-:Y:S01]  /*6cc0*/  IMAD.MOV.U32 R199, RZ, RZ, R128 ;  /* 0x000000ffffc77224 */ /* 0x000fe200078e0080 */
[----:B------:R-:W-:Y:S01]  /*6cd0*/  MOV R162, R200 ;  /* 0x000000c800a27202 */ /* 0x000fe20000000f00 */
[----:B------:R-:W-:Y:S01]  /*6ce0*/  IMAD.MOV.U32 R200, RZ, RZ, R15 ;  /* 0x000000ffffc87224 */ /* 0x000fe200078e000f */
[----:B------:R1:W5:Y:S01]  /*6cf0*/  LDL.LU R222, [R1+0x40] ;  /* 0x0000400001de7983 */ /* 0x0003620000300800 */
[----:B--2---:R-:W-:-:S02]  /*6d00*/  FFMA.FTZ R2, R161, c[0x0][0x2d0], -R0 ;  /* 0x0000b400a1027a23 */ /* 0x004fc40000010800 */
[----:B------:R-:W-:Y:S01]  /*6d10*/  IMAD.MOV.U32 R161, RZ, RZ, R28 ;  /* 0x000000ffffa17224 */ /* 0x000fe200078e001c */
[----:B------:R-:W-:Y:S01]  /*6d20*/  MOV R28, R29 ;  /* 0x0000001d001c7202 */ /* 0x000fe20000000f00 */
[----:B------:R-:W-:Y:S01]  /*6d30*/  IMAD.MOV.U32 R29, RZ, RZ, R152 ;  /* 0x000000ffff1d7224 */ /* 0x000fe200078e0098 */
[----:B------:R-:W-:Y:S01]  /*6d40*/  MOV R152, R153 ;  /* 0x0000009900987202 */ /* 0x000fe20000000f00 */
[----:B------:R-:W-:Y:S01]  /*6d50*/  IMAD.MOV.U32 R153, RZ, RZ, R154 ;  /* 0x000000ffff997224 */ /* 0x000fe200078e009a */
[----:B------:R-:W-:Y:S01]  /*6d60*/  MOV R154, R155 ;  /* 0x0000009b009a7202 */ /* 0x000fe20000000f00 */
[----:B------:R-:W-:Y:S02]  /*6d70*/  IMAD.MOV.U32 R155, RZ, RZ, R135 ;  /* 0x000000ffff9b7224 */ /* 0x000fe400078e0087 */
[----:B------:R2:W-:Y:S01]  /*6d80*/  MUFU.EX2 R135, R2 ;  /* 0x0000000200877308 */ /* 0x0005e20000000800 */
[----:B------:R-:W-:Y:S01]  /*6d90*/  IMAD.MOV.U32 R93, RZ, RZ, R200 ;  /* 0x000000ffff5d7224 */ /* 0x000fe200078e00c8 */
[----:B---3--:R-:W-:Y:S01]  /*6da0*/  HMMA.16816.F32.BF16 R128, R4, R24, R72 ;  /* 0x000000180480723c */ /* 0x008fe20000041848 */
[----:B--2---:R-:W-:-:S05]  /*6db0*/  FFMA.FTZ R2, R160, c[0x0][0x2d0], -R0 ;  /* 0x0000b400a0027a23 */ /* 0x004fca0000010800 */
[----:B------:R-:W2:Y:S02]  /*6dc0*/  MUFU.EX2 R200, R2 ;  /* 0x0000000200c87308 */ /* 0x000ea40000000800 */
[----:B------:R-:W-:Y:S01]  /*6dd0*/  HMMA.16816.F32.BF16 R72, R4, R26, R32 ;  /* 0x0000001a0448723c */ /* 0x000fe20000041820 */
[----:B------:R-:W3:Y:S01]  /*6de0*/  LDSM.16.MT88.4 R24, [R218+0x2100] ;  /* 0x00210000da18783b */ /* 0x000ee20000004200 */
[----:B------:R-:W-:Y:S01]  /*6df0*/  IMAD.MOV.U32 R95, RZ, RZ, R161 ;  /* 0x000000ffff5f7224 */ /* 0x000fe200078e00a1 */
[----:B------:R-:W-:Y:S02]  /*6e00*/  MOV R94, R162 ;  /* 0x000000a2005e7202 */ /* 0x000fe40000000f00 */
[----:B------:R-:W-:Y:S02]  /*6e10*/  LDSM.16.MT88.4 R32, [R218+0x5100] ;  /* 0x00510000da20783b */ /* 0x000fe40000004200 */
[----:B------:R-:W-:Y:S02]  /*6e20*/  F2FP.BF16.PACK_AB R4, R203, R201 ;  /* 0x000000c9cb04723e */ /* 0x000fe400000010ff */
[----:B-1----:R-:W-:-:S02]  /*6e30*/  F2FP.BF16.PACK_AB R6, R202, R208 ;  /* 0x000000d0ca06723e */ /* 0x002fc400000010ff */
[----:B----4-:R-:W-:Y:S02]  /*6e40*/  F2FP.BF16.PACK_AB R5, R134, R133 ;  /* 0x000000858605723e */ /* 0x010fe400000010ff */
[----:B--2---:R-:W-:-:S07]  /*6e50*/  F2FP.BF16.PACK_AB R7, R200, R135 ;  /* 0x00000087c807723e */ /* 0x004fce00000010ff */
[C---:B------:R-:W-:Y:S08]  /*6e60*/  HMMA.16816.F32.BF16 R136, R4.reuse, R8, R44 ;  /* 0x000000080488723c */ /* 0x040ff0000004182c */
[----:B------:R-:W-:Y:S01]  /*6e70*/  HMMA.16816.F32.BF16 R44, R4, R10, R40 ;  /* 0x0000000a042c723c */ /* 0x000fe20000041828 */
[----:B------:R-:W1:Y:S01]  /*6e80*/  LDSM.16.MT88.4 R8, [R217+0x5100] ;  /* 0x00510000d908783b */ /* 0x000e620000004200 */
[----:B------:R-:W-:-:S06]  /*6e90*/  IMAD.MOV.U32 R2, RZ, RZ, R163 ;  /* 0x000000ffff027224 */ /* 0x000fcc00078e00a3 */
[C---:B------:R-:W-:Y:S08]  /*6ea0*/  HMMA.16816.F32.BF16 R160, R4.reuse, R16, R68 ;  /* 0x0000001004a0723c */ /* 0x040ff00000041844 */
[C---:B------:R-:W-:Y:S01]  /*6eb0*/  HMMA.16816.F32.BF16 R68, R4.reuse, R18, R64 ;  /* 0x000000120444723c */ /* 0x040fe20000041840 */
[----:B------:R-:W2:Y:S07]  /*6ec0*/  LDSM.16.MT88.4 R16, [R219+0x5100] ;  /* 0x00510000db10783b */ /* 0x000eae0000004200 */
[----:B---3--:R-:W-:Y:S07]  /*6ed0*/  HMMA.16816.F32.BF16 R40, R4, R26, R88 ;  /* 0x0000001a0428723c */ /* 0x008fee0000041858 */
[----:B------:R-:W-:Y:S01]  /*6ee0*/  MOV R88, R152 ;  /* 0x0000009800587202 */ /* 0x000fe20000000f00 */
[----:B------:R-:W-:Y:S01]  /*6ef0*/  IMAD.MOV.U32 R89, RZ, RZ, R153 ;  /* 0x000000ffff597224 */ /* 0x000fe200078e0099 */
[----:B------:R-:W-:Y:S01]  /*6f00*/  MOV R90, R154 ;  /* 0x0000009a005a7202 */ /* 0x000fe20000000f00 */
[----:B------:R-:W-:-:S02]  /*6f10*/  IMAD.MOV.U32 R91, RZ, RZ, R155 ;  /* 0x000000ffff5b7224 */ /* 0x000fc400078e009b */
[C---:B------:R-:W-:Y:S08]  /*6f20*/  HMMA.16816.F32.BF16 R152, R4.reuse, R20, R80 ;  /* 0x000000140498723c */ /* 0x040ff00000041850 */
[C---:B------:R-:W-:Y:S01]  /*6f30*/  HMMA.16816.F32.BF16 R80, R4.reuse, R22, R76 ;  /* 0x000000160450723c */ /* 0x040fe2000004184c */
[----:B------:R-:W3:Y:S07]  /*6f40*/  LDSM.16.MT88.4 R20, [R220+0x5100] ;  /* 0x00510000dc14783b */ /* 0x000eee0000004200 */
[C---:B-1----:R-:W-:Y:S08]  /*6f50*/  HMMA.16816.F32.BF16 R168, R4.reuse, R8, R60 ;  /* 0x0000000804a8723c */ /* 0x042ff0000004183c */
[C---:B------:R-:W-:Y:S01]  /*6f60*/  HMMA.16816.F32.BF16 R60, R4.reuse, R10, R56 ;  /* 0x0000000a043c723c */ /* 0x040fe20000041838 */
[----:B------:R-:W1:Y:S07]  /*6f70*/  LDSM.16.MT88.4 R8, [R217+0x8100] ;  /* 0x00810000d908783b */ /* 0x000e6e0000004200 */
[C---:B------:R-:W-:Y:S08]  /*6f80*/  HMMA.16816.F32.BF16 R52, R4.reuse, R32, R52 ;  /* 0x000000200434723c */ /* 0x040ff00000041834 */
[C---:B------:R-:W-:Y:S08]  /*6f90*/  HMMA.16816.F32.BF16 R32, R4.reuse, R34, R104 ;  /* 0x000000220420723c */ /* 0x040ff00000041868 */
[C---:B--2---:R-:W-:Y:S08]  /*6fa0*/  HMMA.16816.F32.BF16 R108, R4.reuse, R16, R108 ;  /* 0x00000010046c723c */ /* 0x044ff0000004186c */
[----:B------:R-:W-:Y:S01]  /*6fb0*/  HMMA.16816.F32.BF16 R104, R4, R18, R100 ;  /* 0x000000120468723c */ /* 0x000fe20000041864 */
[----:B------:R-:W2:Y:S01]  /*6fc0*/  LDSM.16.MT88.4 R16, [R219+0x8100] ;  /* 0x00810000db10783b */ /* 0x000ea20000004200 */
[----:B------:R-:W-:Y:S01]  /*6fd0*/  MOV R26, R28 ;  /* 0x0000001c001a7202 */ /* 0x000fe20000000f00 */
[----:B------:R-:W-:-:S05]  /*6fe0*/  IMAD.MOV.U32 R27, RZ, RZ, R29 ;  /* 0x000000ffff1b7224 */ /* 0x000fca00078e001d */
[C---:B------:R-:W-:Y:S07]  /*6ff0*/  HMMA.16816.F32.BF16 R36, R4.reuse, R24, R36 ;  /* 0x000000180424723c */ /* 0x040fee0000041824 */
[----:B------:R-:W-:Y:S01]  /*7000*/  MOV R25, R30 ;  /* 0x0000001e00197202 */ /* 0x000fe20000000f00 */
[----:B------:R-:W-:Y:S01]  /*7010*/  IMAD.MOV.U32 R24, RZ, RZ, R31 ;  /* 0x000000ffff187224 */ /* 0x000fe200078e001f */
[C---:B---3--:R-:W-:Y:S01]  /*7020*/  HMMA.16816.F32.BF16 R64, R4.reuse, R20, R112 ;  /* 0x000000140440723c */ /* 0x048fe20000041870 */
[----:B------:R-:W3:Y:S07]  /*7030*/  LDSM.16.MT88.4 R28, [R218+0x8100] ;  /* 0x00810000da1c783b */ /* 0x000eee0000004200 */
[C---:B------:R-:W-:Y:S01]  /*7040*/  HMMA.16816.F32.BF16 R116, R4.reuse, R22, R116 ;  /* 0x000000160474723c */ /* 0x040fe20000041874 */
[----:B------:R-:W4:Y:S07]  /*7050*/  LDSM.16.MT88.4 R20, [R220+0x8100] ;  /* 0x00810000dc14783b */ /* 0x000f2e0000004200 */
[----:B-1----:R-:W-:Y:S01]  /*7060*/  HMMA.16816.F32.BF16 R76, R4, R8, R96 ;  /* 0x00000008044c723c */ /* 0x002fe20000041860 */
[----:B------:R-:W-:-:S07]  /*7070*/  IMAD.MOV.U32 R59, RZ, RZ, R89 ;  /* 0x000000ffff3b7224 */ /* 0x000fce00078e0059 */
[C---:B------:R-:W-:Y:S01]  /*7080*/  HMMA.16816.F32.BF16 R84, R4.reuse, R10, R84 ;  /* 0x0000000a0454723c */ /* 0x040fe20000041854 */
[----:B------:R-:W1:Y:S01]  /*7090*/  LDSM.16.MT88.4 R8, [R217+0xb100] ;  /* 0x00b10000d908783b */ /* 0x000e620000004200 */
[----:B------:R-:W-:Y:S01]  /*70a0*/  MOV R96, R88 ;  /* 0x0000005800607202 */ /* 0x000fe20000000f00 */
[----:B------:R-:W-:Y:S01]  /*70b0*/  IMAD.MOV.U32 R89, RZ, RZ, R91 ;  /* 0x000000ffff597224 */ /* 0x000fe200078e005b */
[----:B------:R-:W-:Y:S01]  /*70c0*/  MOV R88, R90 ;  /* 0x0000005a00587202 */ /* 0x000fe20000000f00 */
[----:B------:R-:W-:Y:S01]  /*70d0*/  IMAD.MOV.U32 R97, RZ, RZ, R27 ;  /* 0x000000ffff617224 */ /* 0x000fe200078e001b */
[----:B------:R-:W-:Y:S01]  /*70e0*/  MOV R98, R26 ;  /* 0x0000001a00627202 */ /* 0x000fe20000000f00 */
[----:B------:R-:W-:Y:S01]  /*70f0*/  IMAD.MOV.U32 R91, RZ, RZ, R25 ;  /* 0x000000ffff5b7224 */ /* 0x000fe200078e0019 */
[----:B------:R-:W-:Y:S01]  /*7100*/  MOV R90, R24 ;  /* 0x00000018005a7202 */ /* 0x000fe20000000f00 */
[C---:B--2---:R-:W-:Y:S01]  /*7110*/  HMMA.16816.F32.BF16 R112, R4.reuse, R16, R140 ;  /* 0x000000100470723c */ /* 0x044fe2000004188c */
[----:B------:R-:W2:Y:S07]  /*7120*/  LDSM.16.MT88.4 R24, [R218+0xb100] ;  /* 0x00b10000da18783b */ /* 0x000eae0000004200 */
[----:B------:R-:W-:Y:S01]  /*7130*/  HMMA.16816.F32.BF16 R184, R4, R18, R184 ;  /* 0x0000001204b8723c */ /* 0x000fe200000418b8 */
[----:B------:R-:W1:Y:S01]  /*7140*/  LDSM.16.MT88.4 R16, [R220+0xb100] ;  /* 0x00b10000dc10783b */ /* 0x000e620000004200 */
[----:B------:R-:W-:Y:S01]  /*7150*/  IMAD.MOV.U32 R99, RZ, RZ, R93 ;  /* 0x000000ffff637224 */ /* 0x000fe200078e005d */
[----:B------:R-:W-:-:S05]  /*7160*/  MOV R56, R94 ;  /* 0x0000005e00387202 */ /* 0x000fca0000000f00 */
[C---:B---3--:R-:W-:Y:S08]  /*7170*/  HMMA.16816.F32.BF16 R48, R4.reuse, R28, R48 ;  /* 0x0000001c0430723c */ /* 0x048ff00000041830 */
[C---:B------:R-:W-:Y:S07]  /*7180*/  HMMA.16816.F32.BF16 R28, R4.reuse, R30, R148 ;  /* 0x0000001e041c723c */ /* 0x040fee0000041894 */
[----:B------:R-:W-:Y:S01]  /*7190*/  MOV R148, R91 ;  /* 0x0000005b00947202 */ /* 0x000fe20000000f00 */
[----:B----4-:R-:W-:Y:S01]  /*71a0*/  HMMA.16816.F32.BF16 R100, R4, R22, R172 ;  /* 0x000000160464723c */ /* 0x010fe200000418ac */
[----:B------:R-:W-:Y:S01]  /*71b0*/  IMAD.MOV.U32 R91, RZ, RZ, R2 ;  /* 0x000000ffff5b7224 */ /* 0x000fe200078e0002 */
[----:B------:R-:W-:Y:S01]  /*71c0*/  MOV R149, R89 ;  /* 0x0000005900957202 */ /* 0x000fe20000000f00 */
[----:B------:R-:W-:Y:S01]  /*71d0*/  IMAD.MOV.U32 R89, RZ, RZ, R95 ;  /* 0x000000ffff597224 */ /* 0x000fe200078e005f */
[----:B------:R-:W-:-:S03]  /*71e0*/  MOV R2, R92 ;  /* 0x0000005c00027202 */ /* 0x000fc60000000f00 */
[----:B------:R-:W-:Y:S01]  /*71f0*/  IMAD.MOV.U32 R23, RZ, RZ, R199 ;  /* 0x000000ffff177224 */ /* 0x000fe200078e00c7 */
[----:B------:R-:W-:Y:S01]  /*7200*/  MOV R172, R207 ;  /* 0x000000cf00ac7202 */ /* 0x000fe20000000f00 */
[----:B------:R-:W-:Y:S01]  /*7210*/  IMAD.MOV.U32 R173, RZ, RZ, R206 ;  /* 0x000000ffffad7224 */ /* 0x000fe200078e00ce */
[----:B------:R-:W-:Y:S01]  /*7220*/  MOV R174, R205 ;  /* 0x000000cd00ae7202 */ /* 0x000fe20000000f00 */
[----:B------:R-:W-:Y:S01]  /*7230*/  HMMA.16816.F32.BF16 R92, R4, R20, R176 ;  /* 0x00000014045c723c */ /* 0x000fe200000418b0 */
[----:B------:R-:W-:Y:S01]  /*7240*/  IMAD.MOV.U32 R175, RZ, RZ, R204 ;  /* 0x000000ffffaf7224 */ /* 0x000fe200078e00cc */
[----:B------:R-:W-:Y:S01]  /*7250*/  MOV R143, R23 ;  /* 0x00000017008f7202 */ /* 0x000fe20000000f00 */
[----:B------:R-:W-:Y:S01]  /*7260*/  IMAD.MOV.U32 R23, RZ, RZ, R172 ;  /* 0x000000ffff177224 */ /* 0x000fe200078e00ac */
[----:B------:R-:W-:Y:S01]  /*7270*/  MOV R22, R198 ;  /* 0x000000c600167202 */ /* 0x000fe20000000f00 */
[----:B------:R-:W-:Y:S02]  /*7280*/  FFMA.FTZ R2, R2, c[0x0][0x2d0], -R12 ;  /* 0x0000b40002027a23 */ /* 0x000fe4000001080c */
        /* <DEDUP_REMOVED lines=15> */
[----:B------:R-:W-:Y:S01]  /*7380*/  IMAD.MOV.U32 R177, RZ, RZ, R195 ;  /* 0x000000ffffb17224 */ /* 0x000fe200078e00c3 */
[----:B-1----:R-:W-:Y:S01]  /*7390*/  HMMA.16816.F32.BF16 R188, R4, R8, R164 ;  /* 0x0000000804bc723c */ /* 0x002fe200000418a4 */
[----:B---3--:R-:W-:Y:S01]  /*73a0*/  FFMA.FTZ R2, R22, c[0x0][0x2d0], -R12 ;  /* 0x0000b40016027a23 */ /* 0x008fe2000001080c */
[----:B------:R-:W-:-:S06]  /*73b0*/  MOV R22, R21 ;  /* 0x0000001500167202 */ /* 0x000fcc0000000f00 */
[C---:B------:R-:W-:Y:S01]  /*73c0*/  HMMA.16816.F32.BF16 R192, R4.reuse, R10, R156 ;  /* 0x0000000a04c0723c */ /* 0x040fe2000004189c */
[----:B------:R1:W3:Y:S01]  /*73d0*/  MUFU.EX2 R21, R2 ;  /* 0x0000000200157308 */ /* 0x0002e20000000800 */
[----:B------:R-:W4:Y:S01]  /*73e0*/  LDSM.16.MT88.4 R8, [R219+0xb100] ;  /* 0x00b10000db08783b */ /* 0x000f220000004200 */
[----:B------:R-:W-:Y:S01]  /*73f0*/  MOV R178, R196 ;  /* 0x000000c400b27202 */ /* 0x000fe20000000f00 */
[----:B------:R-:W-:Y:S01]  /*7400*/  IMAD.MOV.U32 R167, RZ, RZ, R176 ;  /* 0x000000ffffa77224 */ /* 0x000fe200078e00b0 */
[----:B------:R-:W-:Y:S02]  /*7410*/  MOV R15, R221 ;  /* 0x000000dd000f7202 */ /* 0x000fe40000000f00 */
[----:B------:R-:W-:Y:S01]  /*7420*/  IMAD.MOV.U32 R159, RZ, RZ, R172 ;  /* 0x000000ffff9f7224 */ /* 0x000fe200078e00ac */
[----:B------:R-:W-:Y:S01]  /*7430*/  MOV R164, R173 ;  /* 0x000000ad00a47202 */ /* 0x000fe20000000f00 */
[----:B------:R-:W-:Y:S01]  /*7440*/  IMAD.MOV.U32 R173, RZ, RZ, R178 ;  /* 0x000000ffffad7224 */ /* 0x000fe200078e00b2 */
[----:B------:R-:W-:Y:S01]  /*7450*/  MOV R166, R175 ;  /* 0x000000af00a67202 */ /* 0x000fe20000000f00 */
[----:B-1----:R-:W-:Y:S01]  /*7460*/  FFMA.FTZ R2, R143, c[0x0][0x2d0], -R12 ;  /* 0x0000b4008f027a23 */ /* 0x002fe2000001080c */
[----:B------:R-:W-:Y:S01]  /*7470*/  MOV R176, R149 ;  /* 0x0000009500b07202 */ /* 0x000fe20000000f00 */
[----:B------:R-:W-:Y:S01]  /*7480*/  IMAD.MOV.U32 R143, RZ, RZ, R23 ;  /* 0x000000ffff8f7224 */ /* 0x000fe200078e0017 */
[C---:B--2---:R-:W-:Y:S01]  /*7490*/  HMMA.16816.F32.BF16 R204, R4.reuse, R26, R124 ;  /* 0x0000001a04cc723c */ /* 0x044fe2000004187c */
[----:B------:R1:W-:Y:S01]  /*74a0*/  MUFU.EX2 R23, R2 ;  /* 0x0000000200177308 */ /* 0x0003e20000000800 */
[----:B------:R-:W-:Y:S01]  /*74b0*/  MOV R172, R177 ;  /* 0x000000b100ac7202 */ /* 0x000fe20000000f00 */
[----:B------:R-:W-:Y:S01]  /*74c0*/  IMAD.MOV.U32 R179, RZ, RZ, R197 ;  /* 0x000000ffffb37224 */ /* 0x000fe200078e00c5 */
[----:B------:R-:W-:Y:S01]  /*74d0*/  MOV R178, R151 ;  /* 0x0000009700b27202 */ /* 0x000fe20000000f00 */
[----:B------:R-:W-:Y:S01]  /*74e0*/  IMAD.MOV.U32 R175, RZ, RZ, R148 ;  /* 0x000000ffffaf7224 */ /* 0x000fe200078e0094 */
[----:B------:R2:W5:Y:S01]  /*74f0*/  LDL.LU R221, [R1+0x3c] ;  /* 0x00003c0001dd7983 */ /* 0x0005620000300800 */
[----:B------:R-:W-:Y:S01]  /*7500*/  IMAD.MOV.U32 R177, RZ, RZ, R150 ;  /* 0x000000ffffb17224 */ /* 0x000fe200078e0096 */
[----:B------:R-:W-:Y:S02]  /*7510*/  HMMA.16816.F32.BF16 R196, R4, R24, R144 ;  /* 0x0000001804c4723c */ /* 0x000fe40000041890 */
[----:B------:R-:W2:Y:S01]  /*7520*/  LDSM.16.MT88.4 R148, [R218+0x2900] ;  /* 0x00290000da94783b */ /* 0x000ea20000004200 */
[----:B------:R-:W-:-:S02]  /*7530*/  IMAD.MOV.U32 R165, RZ, RZ, R174 ;  /* 0x000000ffffa57224 */ /* 0x000fc400078e00ae */
[----:B-1----:R-:W-:-:S03]  /*7540*/  FFMA.FTZ R2, R22, c[0x0][0x2d0], -R12 ;  /* 0x0000b40016027a23 */ /* 0x002fc6000001080c */
[----:B------:R-:W-:Y:S01]  /*7550*/  HMMA.16816.F32.BF16 R24, R4, R16, R120 ;  /* 0x000000100418723c */ /* 0x000fe20000041878 */
[----:B------:R1:W5:Y:S01]  /*7560*/  LDL.LU R216, [R1+0x38] ;  /* 0x0000380001d87983 */ /* 0x0003620000300800 */
[----:B------:R3:W1:Y:S01]  /*7570*/  MUFU.EX2 R22, R2 ;  /* 0x0000000200167308 */ /* 0x0006620000000800 */
[----:B------:R-:W-:Y:S01]  /*7580*/  MOV R174, R179 ;  /* 0x000000b300ae7202 */ /* 0x000fe20000000f00 */
[----:B------:R-:W-:-:S04]  /*7590*/  IMAD.MOV.U32 R179, RZ, RZ, R96 ;  /* 0x000000ffffb37224 */ /* 0x000fc800078e0060 */
[----:B------:R-:W-:Y:S01]  /*75a0*/  HMMA.16816.F32.BF16 R16, R4, R18, R180 ;  /* 0x000000120410723c */ /* 0x000fe200000418b4 */
[----:B------:R-:W1:Y:S01]  /*75b0*/  LDSM.16.MT88.4 R180, [R218+0x5900] ;  /* 0x00590000dab4783b */ /* 0x000e620000004200 */
[----:B------:R-:W-:Y:S01]  /*75c0*/  MOV R96, R97 ;  /* 0x0000006100607202 */ /* 0x000fe20000000f00 */
[----:B------:R-:W-:Y:S01]  /*75d0*/  IMAD.MOV.U32 R97, RZ, RZ, R98 ;  /* 0x000000ffff617224 */ /* 0x000fe200078e0062 */
[----:B------:R-:W-:Y:S01]  /*75e0*/  MOV R98, R99 ;  /* 0x0000006300627202 */ /* 0x000fe20000000f00 */
[----:B---3--:R-:W-:Y:S01]  /*75f0*/  FFMA.FTZ R2, R15, c[0x0][0x2d0], -R0 ;  /* 0x0000b4000f027a23 */ /* 0x008fe20000010800 */
[----:B------:R-:W-:-:S03]  /*7600*/  MOV R15, R13 ;  /* 0x0000000d000f7202 */ /* 0x000fc60000000f00 */
[----:B------:R3:W-:Y:S01]  /*7610*/  MUFU.EX2 R13, R2 ;  /* 0x00000002000d7308 */ /* 0x0007e20000000800 */
[----:B------:R-:W-:Y:S01]  /*7620*/  IMAD.MOV.U32 R99, RZ, RZ, R56 ;  /* 0x000000ffff637224 */ /* 0x000fe200078e0038 */
[----:B------:R-:W-:Y:S01]  /*7630*/  MOV R56, R14 ;  /* 0x0000000e00387202 */ /* 0x000fe20000000f00 */
[--C-:B---3--:R-:W-:Y:S02]  /*7640*/  FFMA.FTZ R2, R143, c[0x0][0x2d0], -R0.reuse ;  /* 0x0000b4008f027a23 */ /* 0x108fe40000010800 */
[----:B------:R-:W3:Y:S03]  /*7650*/  LDSM.16.MT88.4 R140, [R217+0x2900] ;  /* 0x00290000d98c783b */ /* 0x000ee60000004200 */
[----:B------:R1:W1:Y:S02]  /*7660*/  MUFU.EX2 R14, R2 ;  /* 0x00000002000e7308 */ /* 0x0002640000000800 */
[----:B-1----:R-:W-:-:S02]  /*7670*/  FFMA.FTZ R2, R15, c[0x0][0x2d0], -R0 ;  /* 0x0000b4000f027a23 */ /* 0x002fc40000010800 */
[----:B------:R-:W-:-:S04]  /*7680*/  FFMA.FTZ R0, R159, c[0x0][0x2d0], -R0 ;  /* 0x0000b4009f007a23 */ /* 0x000fc80000010800 */
[----:B------:R1:W-:Y:S01]  /*7690*/  MUFU.EX2 R15, R2 ;  /* 0x00000002000f7308 */ /* 0x0003e20000000800 */
[----:B----4-:R-:W-:Y:S01]  /*76a0*/  HMMA.16816.F32.BF16 R124, R4, R8, R128 ;  /* 0x00000008047c723c */ /* 0x010fe20000041880 */
[----:B------:R-:W-:Y:S01]  /*76b0*/  IMAD.MOV.U32 R122, RZ, RZ, R56 ;  /* 0x000000ffff7a7224 */ /* 0x000fe200078e0038 */
[----:B------:R-:W-:Y:S01]  /*76c0*/  MOV R121, R57 ;  /* 0x0000003900797202 */ /* 0x000fe20000000f00 */
[----:B------:R-:W-:Y:S01]  /*76d0*/  IMAD.MOV.U32 R120, RZ, RZ, R58 ;  /* 0x000000ffff787224 */ /* 0x000fe200078e003a */
[----:B------:R-:W-:Y:S01]  /*76e0*/  MOV R123, R99 ;  /* 0x00000063007b7202 */ /* 0x000fe20000000f00 */
[----:B------:R-:W-:Y:S02]  /*76f0*/  LDSM.16.MT88.4 R156, [R220+0x2900] ;  /* 0x00290000dc9c783b */ /* 0x000fe40000004200 */
[----:B------:R-:W4:Y:S01]  /*7700*/  MUFU.EX2 R12, R0 ;  /* 0x00000000000c7308 */ /* 0x000f220000000800 */
[----:B------:R-:W-:Y:S02]  /*7710*/  F2FP.BF16.PACK_AB R128, R21, R20 ;  /* 0x000000141580723e */ /* 0x000fe400000010ff */
[----:B------:R-:W-:-:S02]  /*7720*/  F2FP.BF16.PACK_AB R130, R22, R23 ;  /* 0x000000171682723e */ /* 0x000fc400000010ff */
[----:B------:R-:W-:Y:S02]  /*7730*/  F2FP.BF16.PACK_AB R129, R14, R13 ;  /* 0x0000000d0e81723e */ /* 0x000fe400000010ff */
[----:B-1----:R-:W-:Y:S02]  /*7740*/  MOV R2, R59 ;  /* 0x0000003b00027202 */ /* 0x002fe40000000f00 */
[----:B------:R-:W1:Y:S01]  /*7750*/  LDSM.16.MT88.4 R56, [R220+0x5900] ;  /* 0x00590000dc38783b */ /* 0x000e620000004200 */
[----:B----4-:R-:W-:Y:S01]  /*7760*/  F2FP.BF16.PACK_AB R131, R12, R15 ;  /* 0x0000000f0c83723e */ /* 0x010fe200000010ff */
[----:B------:R-:W-:Y:S01]  /*7770*/  HMMA.16816.F32.BF16 R8, R4, R10, R72 ;  /* 0x0000000a0408723c */ /* 0x000fe20000041848 */
[----:B------:R-:W-:Y:S01]  /*7780*/  MOV R0, R89 ;  /* 0x0000005900007202 */ /* 0x000fe20000000f00 */
[----:B------:R-:W-:Y:S06]  /*7790*/  LDSM.16.MT88.4 R72, [R217+0x8900] ;  /* 0x00890000d948783b */ /* 0x000fec0000004200 */
[----:B--2---:R-:W-:Y:S01]  /*77a0*/  HMMA.16816.F32.BF16 R144, R128, R148, R36 ;  /* 0x000000948090723c */ /* 0x004fe20000041824 */
[----:B------:R-:W-:Y:S01]  /*77b0*/  IMAD.MOV.U32 R7, RZ, RZ, R178 ;  /* 0x000000ffff077224 */ /* 0x000fe200078e00b2 */
[----:B------:R-:W-:Y:S01]  /*77c0*/  MOV R6, R179 ;  /* 0x000000b300067202 */ /* 0x000fe20000000f00 */
[----:B------:R-:W-:-:S05]  /*77d0*/  IMAD.MOV.U32 R4, RZ, RZ, R88 ;  /* 0x000000ffff047224 */ /* 0x000fca00078e0058 */
[C---:B------:R-:W-:Y:S07]  /*77e0*/  HMMA.16816.F32.BF16 R148, R128.reuse, R150, R40 ;  /* 0x000000968094723c */ /* 0x040fee0000041828 */
[----:B------:R-:W-:Y:S01]  /*77f0*/  IMAD.MOV.U32 R43, RZ, RZ, R176 ;  /* 0x000000ffff2b7224 */ /* 0x000fe200078e00b0 */
[----:B------:R-:W-:Y:S02]  /*7800*/  MOV R42, R177 ;  /* 0x000000b1002a7202 */ /* 0x000fe40000000f00 */
[----:B------:R-:W-:Y:S01]  /*7810*/  HMMA.16816.F32.BF16 R176, R128, R180, R52 ;  /* 0x000000b480b0723c */ /* 0x000fe20000041834 */
[----:B------:R-:W-:-:S07]  /*7820*/  FADD.FTZ R4, R2, R4 ;  /* 0x0000000402047221 */ /* 0x000fce0000010000 */
[----:B------:R-:W-:Y:S07]  /*7830*/  HMMA.16816.F32.BF16 R180, R128, R182, R32 ;  /* 0x000000b680b4723c */ /* 0x000fee0000041820 */
[----:B------:R-:W-:-:S04]  /*7840*/  IMAD.MOV.U32 R34, RZ, RZ, R90 ;  /* 0x000000ffff227224 */ /* 0x000fc800078e005a */
[----:B------:R-:W-:Y:S01]  /*7850*/  FADD.FTZ R0, R0, R34 ;  /* 0x0000002200007221 */ /* 0x000fe20000010000 */
[----:B------:R-:W-:Y:S01]  /*7860*/  MOV R35, R91 ;  /* 0x0000005b00237202 */ /* 0x000fe20000000f00 */
[----:B------:R-:W-:Y:S01]  /*7870*/  IMAD.MOV.U32 R40, RZ, RZ, R98 ;  /* 0x000000ffff287224 */ /* 0x000fe200078e0062 */
[----:B------:R-:W-:Y:S01]  /*7880*/  MOV R41, R97 ;  /* 0x0000006100297202 */ /* 0x000fe20000000f00 */
[----:B------:R-:W-:Y:S02]  /*7890*/  FADD.FTZ R2, R120, R0 ;  /* 0x0000000078027221 */ /* 0x000fe40000010000 */
[----:B------:R-:W-:Y:S01]  /*78a0*/  IMAD.MOV.U32 R5, RZ, RZ, R96 ;  /* 0x000000ffff057224 */ /* 0x000fe200078e0060 */
[----:B---3--:R-:W-:Y:S01]  /*78b0*/  HMMA.16816.F32.BF16 R136, R128, R140, R136 ;  /* 0x0000008c8088723c */ /* 0x008fe20000041888 */
[----:B------:R-:W-:Y:S01]  /*78c0*/  FADD.FTZ R0, R121, R4 ;  /* 0x0000000479007221 */ /* 0x000fe20000010000 */
[----:B------:R-:W-:Y:S01]  /*78d0*/  MOV R36, R175 ;  /* 0x000000af00247202 */ /* 0x000fe20000000f00 */
[----:B------:R-:W-:Y:S01]  /*78e0*/  FADD.FTZ R2, R122, R2 ;  /* 0x000000027a027221 */ /* 0x000fe20000010000 */
[----:B------:R-:W-:Y:S01]  /*78f0*/  MOV R38, R173 ;  /* 0x000000ad00267202 */ /* 0x000fe20000000f00 */
[----:B------:R-:W-:Y:S01]  /*7900*/  FADD.FTZ R0, R123, R0 ;  /* 0x000000007b007221 */ /* 0x000fe20000010000 */
[----:B------:R-:W-:Y:S01]  /*7910*/  LDSM.16.MT88.4 R88, [R220+0x8900] ;  /* 0x00890000dc58783b */ /* 0x000fe20000004200 */
[----:B------:R-:W-:-:S02]  /*7920*/  FADD.FTZ R2, R35, R2 ;  /* 0x0000000223027221 */ /* 0x000fc40000010000 */
[----:B------:R-:W-:Y:S01]  /*7930*/  FADD.FTZ R0, R40, R0 ;  /* 0x0000000028007221 */ /* 0x000fe20000010000 */
[----:B------:R-:W-:Y:S01]  /*7940*/  HMMA.16816.F32.BF16 R140, R128, R142, R44 ;  /* 0x0000008e808c723c */ /* 0x000fe2000004182c */
[----:B------:R-:W-:Y:S01]  /*7950*/  FADD.FTZ R2, R41, R2 ;  /* 0x0000000229027221 */ /* 0x000fe20000010000 */
[----:B------:R-:W-:Y:S01]  /*7960*/  LDSM.16.MT88.4 R96, [R219+0x8900] ;  /* 0x00890000db60783b */ /* 0x000fe20000004200 */
[----:B------:R-:W-:Y:S02]  /*7970*/  FADD.FTZ R0, R5, R0 ;  /* 0x0000000005007221 */ /* 0x000fe40000010000 */
[----:B------:R-:W-:Y:S01]  /*7980*/  FADD.FTZ R2, R6, R2 ;  /* 0x0000000206027221 */ /* 0x000fe20000010000 */
[----:B------:R-:W-:Y:S01]  /*7990*/  LDSM.16.MT88.4 R120, [R220+0xb900] ;  /* 0x00b90000dc78783b */ /* 0x000fe20000004200 */
[----:B------:R-:W-:Y:S01]  /*79a0*/  FADD.FTZ R0, R7, R0 ;  /* 0x0000000007007221 */ /* 0x000fe20000010000 */
[----:B------:R-:W-:Y:S01]  /*79b0*/  MOV R46, R165 ;  /* 0x000000a5002e7202 */ /* 0x000fe20000000f00 */
[----:B------:R-:W-:Y:S01]  /*79c0*/  IMAD.MOV.U32 R47, RZ, RZ, R164 ;  /* 0x000000ffff2f7224 */ /* 0x000fe200078e00a4 */
[----:B------:R-:W-:Y:S01]  /*79d0*/  MOV R44, R167 ;  /* 0x000000a7002c7202 */ /* 0x000fe20000000f00 */
[----:B------:R-:W-:-:S02]  /*79e0*/  IMAD.MOV.U32 R45, RZ, RZ, R166 ;  /* 0x000000ffff2d7224 */ /* 0x000fc400078e00a6 */
[----:B------:R-:W-:Y:S01]  /*79f0*/  IMAD.MOV.U32 R39, RZ, RZ, R172 ;  /* 0x000000ffff277224 */ /* 0x000fe200078e00ac */
[----:B------:R-:W2:Y:S01]  /*7a00*/  LDSM.16.MT88.4 R164, [R219+0x2900] ;  /* 0x00290000dba4783b */ /* 0x000ea20000004200 */
[----:B------:R-:W-:Y:S02]  /*7a10*/  FADD.FTZ R2, R42, R2 ;  /* 0x000000022a027221 */ /* 0x000fe40000010000 */
[----:B------:R-:W-:Y:S01]  /*7a20*/  IMAD.MOV.U32 R37, RZ, RZ, R174 ;  /* 0x000000ffff257224 */ /* 0x000fe200078e00ae */
[----:B-1----:R-:W-:Y:S01]  /*7a30*/  HMMA.16816.F32.BF16 R52, R128, R56, R64 ;  /* 0x000000388034723c */ /* 0x002fe20000041840 */
[----:B------:R-:W-:Y:S01]  /*7a40*/  FADD.FTZ R0, R43, R0 ;  /* 0x000000002b007221 */ /* 0x000fe20000010000 */
[----:B------:R-:W1:Y:S01]  /*7a50*/  LDSM.16.MT88.4 R172, [R217+0x5900] ;  /* 0x00590000d9ac783b */ /* 0x000e620000004200 */
[----:B------:R-:W-:-:S03]  /*7a60*/  FADD.FTZ R2, R36, R2 ;  /* 0x0000000224027221 */ /* 0x000fc60000010000 */
[----:B------:R-:W3:Y:S01]  /*7a70*/  LDSM.16.MT88.4 R4, [R219+0xb900] ;  /* 0x00b90000db04783b */ /* 0x000ee20000004200 */
[----:B------:R-:W-:-:S03]  /*7a80*/  FADD.FTZ R0, R37, R0 ;  /* 0x0000000025007221 */ /* 0x000fc60000010000 */
[----:B------:R-:W4:Y:S01]  /*7a90*/  LDSM.16.MT88.4 R64, [R219+0x5900] ;  /* 0x00590000db40783b */ /* 0x000f220000004200 */
        /* <DEDUP_REMOVED lines=15> */
[----:B------:R-:W-:Y:S01]  /*7b90*/  FADD.FTZ R0, R133, R0 ;  /* 0x0000000085007221 */ /* 0x000fe20000010000 */
[----:B--2---:R-:W-:Y:S01]  /*7ba0*/  HMMA.16816.F32.BF16 R160, R128, R164, R160 ;  /* 0x000000a480a0723c */ /* 0x004fe200000418a0 */
[----:B------:R-:W-:Y:S02]  /*7bb0*/  FADD.FTZ R2, R203, R2 ;  /* 0x00000002cb027221 */ /* 0x000fe40000010000 */
[----:B------:R-:W-:-:S05]  /*7bc0*/  FADD.FTZ R0, R134, R0 ;  /* 0x0000000086007221 */ /* 0x000fca0000010000 */
[C---:B------:R-:W-:Y:S08]  /*7bd0*/  HMMA.16816.F32.BF16 R164, R128.reuse, R166, R68 ;  /* 0x000000a680a4723c */ /* 0x040ff00000041844 */
[C---:B-1----:R-:W-:Y:S08]  /*7be0*/  HMMA.16816.F32.BF16 R168, R128.reuse, R172, R168 ;  /* 0x000000ac80a8723c */ /* 0x042ff000000418a8 */
[C---:B------:R-:W-:Y:S08]  /*7bf0*/  HMMA.16816.F32.BF16 R68, R128.reuse, R72, R76 ;  /* 0x000000488044723c */ /* 0x040ff0000004184c */
[C---:B------:R-:W-:Y:S08]  /*7c00*/  HMMA.16816.F32.BF16 R172, R128.reuse, R174, R60 ;  /* 0x000000ae80ac723c */ /* 0x040ff0000004183c */
[C---:B------:R-:W-:Y:S08]  /*7c10*/  HMMA.16816.F32.BF16 R72, R128.reuse, R74, R84 ;  /* 0x0000004a8048723c */ /* 0x040ff00000041854 */
[C---:B---3--:R-:W-:Y:S07]  /*7c20*/  HMMA.16816.F32.BF16 R124, R128.reuse, R4, R124 ;  /* 0x00000004807c723c */ /* 0x048fee000004187c */
[----:B------:R-:W-:Y:S01]  /*7c30*/  FADD.FTZ R4, R208, R2 ;  /* 0x00000002d0047221 */ /* 0x000fe20000010000 */
[----:B------:R-:W-:Y:S01]  /*7c40*/  HMMA.16816.F32.BF16 R152, R128, R156, R152 ;  /* 0x0000009c8098723c */ /* 0x000fe20000041898 */
[----:B------:R-:W-:-:S02]  /*7c50*/  FADD.FTZ R2, R135, R0 ;  /* 0x0000000087027221 */ /* 0x000fc40000010000 */
[----:B------:R-:W-:-:S05]  /*7c60*/  FADD.FTZ R0, R202, R4 ;  /* 0x00000004ca007221 */ /* 0x000fca0000010000 */
[----:B----4-:R-:W-:Y:S01]  /*7c70*/  HMMA.16816.F32.BF16 R60, R128, R64, R108 ;  /* 0x00000040803c723c */ /* 0x010fe2000004186c */
[----:B------:R-:W-:-:S07]  /*7c80*/  FADD.FTZ R2, R200, R2 ;  /* 0x00000002c8027221 */ /* 0x000fce0000010000 */
[----:B------:R-:W-:Y:S01]  /*7c90*/  HMMA.16816.F32.BF16 R84, R128, R88, R92 ;  /* 0x000000588054723c */ /* 0x000fe2000004185c */
[----:B------:R-:W-:-:S07]  /*7ca0*/  FADD.FTZ R0, R20, R0 ;  /* 0x0000000014007221 */ /* 0x000fce0000010000 */
[C---:B------:R-:W-:Y:S01]  /*7cb0*/  HMMA.16816.F32.BF16 R156, R128.reuse, R158, R80 ;  /* 0x0000009e809c723c */ /* 0x040fe20000041850 */
[----:B------:R-:W1:Y:S07]  /*7cc0*/  LDSM.16.MT88.4 R80, [R218+0x8900] ;  /* 0x00890000da50783b */ /* 0x000e6e0000004200 */
[C---:B------:R-:W-:Y:S01]  /*7cd0*/  HMMA.16816.F32.BF16 R64, R128.reuse, R66, R104 ;  /* 0x000000428040723c */ /* 0x040fe20000041868 */
[----:B------:R-:W2:Y:S07]  /*7ce0*/  LDSM.16.MT88.4 R104, [R217+0xb900] ;  /* 0x00b90000d968783b */ /* 0x000eae0000004200 */
[----:B------:R-:W-:Y:S01]  /*7cf0*/  HMMA.16816.F32.BF16 R92, R128, R96, R112 ;  /* 0x00000060805c723c */ /* 0x000fe20000041870 */
[----:B------:R-:W3:Y:S01]  /*7d00*/  LDSM.16.MT88.4 R112, [R218+0xb900] ;  /* 0x00b90000da70783b */ /* 0x000ee20000004200 */
        /* <DEDUP_REMOVED lines=8> */
[----:B------:R4:W-:Y:S01]  /*7d90*/  STL [R1], R4 ;  /* 0x0000000401007387 */ /* 0x0009e20000100800 */
[C---:B------:R-:W-:Y:S08]  /*7da0*/  HMMA.16816.F32.BF16 R56, R128.reuse, R58, R116 ;  /* 0x0000003a8038723c */ /* 0x040ff00000041874 */
[C---:B------:R-:W-:Y:S08]  /*7db0*/  HMMA.16816.F32.BF16 R88, R128.reuse, R90, R100 ;  /* 0x0000005a8058723c */ /* 0x040ff00000041864 */
[C---:B-1----:R-:W-:Y:S08]  /*7dc0*/  HMMA.16816.F32.BF16 R76, R128.reuse, R80, R48 ;  /* 0x00000050804c723c */ /* 0x042ff00000041830 */
[C---:B--2---:R-:W-:Y:S08]  /*7dd0*/  HMMA.16816.F32.BF16 R100, R128.reuse, R104, R188 ;  /* 0x000000688064723c */ /* 0x044ff000000418bc */
[C---:B---3--:R-:W-:Y:S08]  /*7de0*/  HMMA.16816.F32.BF16 R108, R128.reuse, R112, R196 ;  /* 0x00000070806c723c */ /* 0x048ff000000418c4 */
        /* <DEDUP_REMOVED lines=8> */
[----:B----4-:R-:W2:Y:S01]  /*7e70*/  LDL.LU R47, [R1+0x28] ;  /* 0x00002800012f7983 */ /* 0x010ea20000300800 */
[----:B------:R-:W-:-:S02]  /*7e80*/  IMAD.MOV.U32 R134, RZ, RZ, R3 ;  /* 0x000000ffff867224 */ /* 0x000fc400078e0003 */
[----:B------:R-:W-:Y:S01]  /*7e90*/  IMAD.MOV.U32 R133, RZ, RZ, R132 ;  /* 0x000000ffff857224 */ /* 0x000fe200078e0084 */
[----:B------:R-:W3:Y:S01]  /*7ea0*/  LDL.LU.64 R44, [R1+0x10] ;  /* 0x00001000012c7983 */ /* 0x000ee20000300a00 */
[----:B--2---:R-:W-:-:S03]  /*7eb0*/  IADD3 R252, R47, -0x2, RZ ;  /* 0xfffffffe2ffc7810 */ /* 0x004fc60007ffe0ff */
[----:B------:R-:W2:Y:S01]  /*7ec0*/  LDL.LU.64 R46, [R1+0x30] ;  /* 0x00003000012e7983 */ /* 0x000ea20000300a00 */
[----:B---3--:R-:W-:Y:S02]  /*7ed0*/  MOV R3, R45 ;  /* 0x0000002d00037202 */ /* 0x008fe40000000f00 */
[----:B--2---:R-:W-:-:S05]  /*7ee0*/  MOV R2, R46 ;  /* 0x0000002e00027202 */ /* 0x004fca0000000f00 */
[----:B------:R1:W-:Y:S02]  /*7ef0*/  STL.64 [R1+0x10], R2 ;  /* 0x0000100201007387 */ /* 0x0003e40000100a00 */
.L_x_713:
[----:B------:R-:W2:Y:S01]  /*7f00*/  LDL.64 R12, [R1+0x10] ;  /* 0x00001000010c7983 */ /* 0x000ea20000100a00 */
[----:B-1----:R-:W-:Y:S01]  /*7f10*/  SHF.R.S32.HI R0, RZ, 0x1f, R252 ;  /* 0x0000001fff007819 */ /* 0x002fe200000114fc */
[----:B------:R-:W-:Y:S04]  /*7f20*/  DEPBAR.LE SB0, 0x0 ;  /* 0x000080000000791a */ /* 0x000fe80000000000 */
[----:B------:R-:W-:Y:S01]  /*7f30*/  BAR.SYNC.DEFER_BLOCKING 0x0 ;  /* 0x0000000000007b1d */ /* 0x000fe20000010000 */
[----:B------:R-:W-:Y:S01]  /*7f40*/  IMAD R0, R0, c[0x0][0x208], RZ ;  /* 0x0000820000007a24 */ /* 0x000fe200078e02ff */
[----:B------:R-:W-:Y:S01]  /*7f50*/  MOV R29, c[0x0][0x208] ;  /* 0x00008200001d7a02 */ /* 0x000fe20000000f00 */
[C---:B-1----:R-:W-:Y:S01]  /*7f60*/  IMAD.WIDE.U32 R2, R252.reuse, c[0x0][0x208], RZ ;  /* 0x00008200fc027a25 */ /* 0x042fe200078e00ff */
[----:B------:R-:W-:Y:S02]  /*7f70*/  MOV R45, 0x6 ;  /* 0x00000006002d7802 */ /* 0x000fe40000000f00 */
[----:B------:R-:W-:Y:S01]  /*7f80*/  SHF.L.U32 R29, R29, 0x6, RZ ;  /* 0x000000061d1d7819 */ /* 0x000fe200000006ff */
[----:B------:R-:W-:Y:S01]  /*7f90*/  IMAD R0, R252, c[0x0][0x20c], R0 ;  /* 0x00008300fc007a24 */ /* 0x000fe200078e0200 */
[----:B------:R-:W-:Y:S04]  /*7fa0*/  MOV R44, c[0x0][0x208] ;  /* 0x00008200002c7a02 */ /* 0x000fe80000000f00 */
[----:B------:R-:W-:Y:S02]  /*7fb0*/  IADD3 R0, R3, R0, RZ ;  /* 0x0000000003007210 */ /* 0x000fe40007ffe0ff */
[----:B------:R-:W-:Y:S03]  /*7fc0*/  SHF.L.U64.HI R44, R44, R45, c[0x0][0x20c] ;  /* 0x000083002c2c7619 */ /* 0x000fe6000001022d */
[----:B------:R-:W-:Y:S01]  /*7fd0*/  IMAD R0, R0, 0x60, RZ ;  /* 0x0000006000007824 */ /* 0x000fe200078e02ff */
[----:B-----5:R-:W-:Y:S08]  /*7fe0*/  LDSM.16.M88.4 R48, [R223+0x18100] ;  /* 0x01810000df30783b */ /* 0x020ff00000000200 */
        /* <DEDUP_REMOVED lines=8> */
[----:B------:R-:W-:Y:S08]  /*8070*/  LDSM.16.M88.4 R188, [R224+0x18100] ;  /* 0x01810000e0bc783b */ /* 0x000ff00000000200 */
        /* <DEDUP_REMOVED lines=33> */
[----:B--2---:R-:W-:Y:S03]  /*8290*/  IADD3 R2, P0, R2, R29, RZ ;  /* 0x0000001d02027210 */ /* 0x004fe60007f1e0ff */
[----:B------:R2:W-:Y:S03]  /*82a0*/  LDGSTS.E.BYPASS.LTC128B.128 [R251+0x9100], [R38.64], !P4 ;  /* 0x0910000026fb7fae */ /* 0x0005e6000e101d44 */
[----:B------:R-:W-:Y:S05]  /*82b0*/  IADD3.X R3, R3, R44, RZ, P0, !PT ;  /* 0x0000002c03037210 */ /* 0x000fea00007fe4ff */
[----:B------:R1:W-:Y:S08]  /*82c0*/  LDGSTS.E.BYPASS.LTC128B.128 [R251+0x1100], [R2.64], !P3 ;  /* 0x0110000002fb7fae */ /* 0x0003f0000d901d44 */
[----:B------:R1:W-:Y:S01]  /*82d0*/  LDGSTS.E.BYPASS.LTC128B.128 [R251+0x4100], [R2.64+0x80], !P5 ;  /* 0x0410008002fb7fae */ /* 0x0003e2000e901d44 */
[----:B----4-:R-:W-:Y:S02]  /*82e0*/  IADD3 R36, P0, R29, R2, RZ ;  /* 0x000000021d247210 */ /* 0x010fe40007f1e0ff */
[C---:B---3--:R-:W-:Y:S02]  /*82f0*/  HMMA.16816.F32.BF16 R28, R48.reuse, R32, RZ ;  /* 0x00000020301c723c */ /* 0x048fe400000418ff */
[----:B------:R-:W-:Y:S03]  /*8300*/  IADD3.X R37, R44, R3, RZ, P0, !PT ;  /* 0x000000032c257210 */ /* 0x000fe600007fe4ff */
[----:B------:R3:W-:Y:S01]  /*8310*/  LDGSTS.E.BYPASS.LTC128B.128 [R251+0x7100], [R2.64+0x100], !P6 ;  /* 0x0710010002fb7fae */ /* 0x0007e2000f101d44 */
[C---:B------:R-:W-:Y:S02]  /*8320*/  ISETP.GT.AND P0, PT, R252.reuse, RZ, PT ;  /* 0x000000fffc00720c */ /* 0x040fe40003f04270 */
[----:B------:R-:W-:Y:S01]  /*8330*/  IADD3 R252, R252, -0x1, RZ ;  /* 0xfffffffffcfc7810 */ /* 0x000fe20007ffe0ff */
[C---:B------:R-:W-:Y:S04]  /*8340*/  HMMA.16816.F32.BF16 R32, R48.reuse, R34, RZ ;  /* 0x000000223020723c */ /* 0x040fe800000418ff */
        /* <DEDUP_REMOVED lines=10> */
[----:B------:R-:W-:Y:S07]  /*83f0*/  LDSM.16.M88.4 R184, [R226+0x18100] ;  /* 0x01810000e2b8783b */ /* 0x000fee0000000200 */
        /* <DEDUP_REMOVED lines=32> */
[----:B------:R-:W1:Y:S07]  /*8600*/  LDSM.16.M88.4 R188, [R225+0x18100] ;  /* 0x01810000e1bc783b */ /* 0x000e6e0000000200 */
        /* <DEDUP_REMOVED lines=877> */
[----:B------:R-:W4:Y:S03]  /*bce0*/  LDL.LU R172, [R1] ;  /* 0x0000000001ac7983 */ /* 0x000f260000300800 */
        /* <DEDUP_REMOVED lines=252> */
[----:B------:R1:W-:Y:S04]  /*ccb0*/  STL [R1], R2 ;  /* 0x0000000201007387 */ /* 0x0003e80000100800 */
[----:B------:R1:W-:Y:S01]  /*ccc0*/  STL [R1+0x4], R0 ;  /* 0x0000040001007387 */ /* 0x0003e20000100800 */
[----:B------:R-:W-:-:S05]  /*ccd0*/  @P0 BRA `(.L_x_713) ;  /* 0xffffb22000000947 */ /* 0x000fca000383ffff */
.L_x_712:
[----:B----4-:R-:W2:Y:S04]  /*cce0*/  LDL.LU R5, [R1] ;  /* 0x0000000001057983 */ /* 0x010ea80000300800 */
[----:B-1----:R-:W3:Y:S01]  /*ccf0*/  LDL.LU R2, [R1+0x4] ;  /* 0x0000040001027983 */ /* 0x002ee20000300800 */
[----:B------:R-:W-:-:S02]  /*cd00*/  MOV R50, 0xff800000 ;  /* 0xff80000000327802 */ /* 0x000fc40000000f00 */
[----:B------:R-:W-:Y:S02]  /*cd10*/  MOV R51, 0xff800000 ;  /* 0xff80000000337802 */ /* 0x000fe40000000f00 */
[----:B------:R-:W-:Y:S01]  /*cd20*/  PLOP3.LUT P2, PT, PT, PT, PT, 0x8, 0x0 ;  /* 0x000000000000781c */ /* 0x000fe20003f4e170 */
        /* <DEDUP_REMOVED lines=152> */
.L_x_704:
        /* <DEDUP_REMOVED lines=184> */
.L_x_715:
[----:B-1----:R-:W-:Y:S01]  /*e230*/  LOP3.LUT R0, R49, 0xffffffe0, RZ, 0xc0, !PT ;  /* 0xffffffe031007812 */ /* 0x002fe200078ec0ff */
[----:B------:R-:W1:Y:S01]  /*e240*/  S2R R11, SR_CTAID.Y ;  /* 0x00000000000b7919 */ /* 0x000e620000002600 */
[----:B------:R-:W-:Y:S01]  /*e250*/  SHF.R.S32.HI R4, RZ, 0x1f, R48 ;  /* 0x0000001fff047819 */ /* 0x000fe20000011430 */
[----:B------:R-:W-:Y:S01]  /*e260*/  IMAD.MOV.U32 R7, RZ, RZ, c[0x0][0x4e8] ;  /* 0x00013a00ff077624 */ /* 0x000fe200078e00ff */
[----:B------:R-:W-:Y:S01]  /*e270*/  LEA.HI R15, R52, R53, RZ, 0x3 ;  /* 0x00000035340f7211 */ /* 0x000fe200078f18ff */
[----:B------:R-:W-:Y:S01]  /*e280*/  IMAD.IADD R0, R53, 0x1, -R0 ;  /* 0x0000000135007824 */ /* 0x000fe200078e0a00 */
[----:B------:R-:W2:Y:S01]  /*e290*/  S2R R28, SR_CTAID.X ;  /* 0x00000000001c7919 */ /* 0x000ea20000002500 */
        /* <DEDUP_REMOVED lines=16> */
[----:B-1----:R-:W-:Y:S01]  /*e3a0*/  SHF.R.S32.HI R10, RZ, 0x1f, R11 ;  /* 0x0000001fff0a7819 */ /* 0x002fe2000001140b */
[----:B------:R-:W-:Y:S01]  /*e3b0*/  IMAD R6, R2, c[0x0][0x3a4], R6 ;  /* 0x0000e90002067a24 */ /* 0x000fe200078e0206 */
[----:B------:R-:W-:Y:S01]  /*e3c0*/  IADD3 R14, -R4, R53, RZ ;  /* 0x00000035040e7210 */ /* 0x000fe20007ffe1ff */
[----:B------:R-:W-:Y:S01]  /*e3d0*/  IMAD R0, R0, 0x8, R16 ;  /* 0x0000000800007824 */ /* 0x000fe200078e0210 */
[----:B------:R-:W-:Y:S01]  /*e3e0*/  SEL R12, R57, RZ, !P0 ;  /* 0x000000ff390c7207 */ /* 0x000fe20004000000 */
[----:B------:R-:W-:Y:S01]  /*e3f0*/  IMAD.WIDE.U32 R4, R2, c[0x0][0x3a0], RZ ;  /* 0x0000e80002047a25 */ /* 0x000fe200078e00ff */
[----:B------:R-:W-:-:S02]  /*e400*/  SHF.R.S32.HI R15, RZ, 0x3, R15 ;  /* 0x00000003ff0f7819 */ /* 0x000fc4000001140f */
[----:B------:R-:W-:Y:S01]  /*e410*/  LEA.HI R18, R52, R53, RZ, 0x6 ;  /* 0x0000003534127211 */ /* 0x000fe200078f30ff */
[----:B--2---:R-:W-:Y:S01]  /*e420*/  IMAD R7, R28, 0x80, R0 ;  /* 0x000000801c077824 */ /* 0x004fe200078e0200 */
[----:B------:R-:W-:Y:S01]  /*e430*/  LEA R13, R14, R15, 0x5 ;  /* 0x0000000f0e0d7211 */ /* 0x000fe200078e28ff */
[----:B------:R-:W-:Y:S01]  /*e440*/  IMAD.WIDE.U32 R8, R11, c[0x0][0x490], R2 ;  /* 0x000124000b087a25 */ /* 0x000fe200078e0002 */
[----:B------:R-:W-:-:S03]  /*e450*/  IADD3 R3, R5, R6, RZ ;  /* 0x0000000605037210 */ /* 0x000fc60007ffe0ff */
[----:B------:R-:W-:Y:S02]  /*e460*/  IMAD R5, R10, c[0x0][0x490], RZ ;  /* 0x000124000a057a24 */ /* 0x000fe400078e02ff */
[----:B------:R-:W-:-:S04]  /*e470*/  @P1 IMAD.HI.U32 R6, R7, c[0x0][0x4ec], RZ ;  /* 0x00013b0007061a27 */ /* 0x000fc800078e00ff */
        /* <DEDUP_REMOVED lines=9> */
[----:B------:R-:W-:-:S02]  /*e510*/  SEL R11, R4, RZ, !P0 ;  /* 0x000000ff040b7207 */ /* 0x000fc40004000000 */
[--C-:B------:R-:W-:Y:S01]  /*e520*/  SHF.R.S32.HI R9, RZ, 0x1f, R0.reuse ;  /* 0x0000001fff097819 */ /* 0x100fe20000011400 */
[----:B------:R-:W-:Y:S01]  /*e530*/  IMAD.MOV R6, RZ, RZ, -R0 ;  /* 0x000000ffff067224 */ /* 0x000fe200078e0a00 */
[----:B------:R-:W-:Y:S01]  /*e540*/  IADD3 R3, R3, R10, RZ ;  /* 0x0000000a03037210 */ /* 0x000fe20007ffe0ff */
[----:B------:R-:W-:Y:S02]  /*e550*/  IMAD.MOV.U32 R4, RZ, RZ, R8 ;  /* 0x000000ffff047224 */ /* 0x000fe400078e0008 */
[----:B------:R-:W-:Y:S02]  /*e560*/  IMAD R8, R6, c[0x0][0x4e8], R7 ;  /* 0x00013a0006087a24 */ /* 0x000fe400078e0207 */
[----:B------:R-:W-:-:S04]  /*e570*/  IMAD.WIDE.U32 R4, R12, c[0x0][0x498], R4 ;  /* 0x000126000c047a25 */ /* 0x000fc800078e0004 */
[----:B------:R-:W-:Y:S01]  /*e580*/  IMAD R6, R11, c[0x0][0x498], RZ ;  /* 0x000126000b067a24 */ /* 0x000fe200078e02ff */
[----:B------:R-:W-:Y:S01]  /*e590*/  IADD3 R4, P0, R0, R4, RZ ;  /* 0x0000000400047210 */ /* 0x000fe20007f1e0ff */
[----:B------:R-:W-:Y:S01]  /*e5a0*/  IMAD R13, R28, 0x80, R13 ;  /* 0x000000801c0d7824 */ /* 0x000fe200078e020d */
[----:B------:R-:W-:Y:S01]  /*e5b0*/  SHF.R.S32.HI R0, RZ, 0x1f, R8 ;  /* 0x0000001fff007819 */ /* 0x000fe20000011408 */
[----:B------:R-:W-:Y:S02]  /*e5c0*/  IMAD R6, R12, c[0x0][0x49c], R6 ;  /* 0x000127000c067a24 */ /* 0x000fe400078e0206 */
[----:B------:R-:W-:Y:S02]  /*e5d0*/  IMAD.SHL.U32 R17, R15, 0x40, RZ ;  /* 0x000000400f117824 */ /* 0x000fe400078e00ff */
[----:B------:R-:W-:Y:S01]  /*e5e0*/  @P1 IMAD.HI.U32 R10, R13, c[0x0][0x4ec], RZ ;  /* 0x00013b000d0a1a27 */ /* 0x000fe200078e00ff */
[----:B------:R-:W-:Y:S02]  /*e5f0*/  IADD3.X R5, R9, R5, R6, P0, !PT ;  /* 0x0000000509057210 */ /* 0x000fe400007fe406 */
[----:B------:R-:W-:Y:S01]  /*e600*/  LOP3.LUT R6, R17, 0x1c0, RZ, 0xc0, !PT ;  /* 0x000001c011067812 */ /* 0x000fe200078ec0ff */
[----:B------:R-:W-:-:S02]  /*e610*/  IMAD R9, R0, c[0x0][0x488], RZ ;  /* 0x0001220000097a24 */ /* 0x000fc400078e02ff */
        /* <DEDUP_REMOVED lines=9> */
[----:B------:R-:W-:Y:S01]  /*e6b0*/  LEA R6, P0, R4, c[0x0][0x450], 0x2 ;  /* 0x0001140004067a11 */ /* 0x000fe200078010ff */
[----:B------:R-:W-:Y:S01]  /*e6c0*/  IMAD R8, R12, c[0x0][0x3f4], R8 ;  /* 0x0000fd000c087a24 */ /* 0x000fe200078e0208 */
[----:B------:R-:W-:Y:S01]  /*e6d0*/  IADD3 R9, R5, R9, RZ ;  /* 0x0000000905097210 */ /* 0x000fe20007ffe0ff */
[----:B------:R-:W-:Y:S01]  /*e6e0*/  IMAD.MOV R5, RZ, RZ, -R7 ;  /* 0x000000ffff057224 */ /* 0x000fe200078e0a07 */
[----:B------:R-:W-:Y:S01]  /*e6f0*/  LOP3.LUT R14, R10, R11, RZ, 0x3c, !PT ;  /* 0x0000000b0a0e7212 */ /* 0x000fe200078e3cff */
[----:B------:R-:W-:Y:S01]  /*e700*/  IMAD.IADD R3, R3, 0x1, R8 ;  /* 0x0000000103037824 */ /* 0x000fe200078e0208 */
[----:B------:R-:W-:Y:S01]  /*e710*/  LEA.HI.X R4, R4, c[0x0][0x454], R9, 0x2, P0 ;  /* 0x0001150004047a11 */ /* 0x000fe200000f1409 */
[----:B------:R-:W-:Y:S01]  /*e720*/  SHFL.IDX PT, R10, R6, RZ, 0x1c1f ;  /* 0x001c1fff060a7589 */ /* 0x000fe200000e0000 */
[----:B------:R-:W-:Y:S01]  /*e730*/  SHF.R.S32.HI R12, RZ, 0x1f, R7 ;  /* 0x0000001fff0c7819 */ /* 0x000fe20000011407 */
[----:B------:R-:W-:-:S02]  /*e740*/  IMAD R5, R5, c[0x0][0x4e8], R13 ;  /* 0x00013a0005057a24 */ /* 0x000fc400078e020d */
[----:B------:R-:W1:Y:S01]  /*e750*/  SHFL.IDX PT, R11, R4, RZ, 0x1c1f ;  /* 0x001c1fff040b7589 */ /* 0x000e6200000e0000 */
[----:B------:R-:W-:-:S03]  /*e760*/  IMAD.WIDE.U32 R2, R7, c[0x0][0x3e0], R2 ;  /* 0x0000f80007027a25 */ /* 0x000fc600078e0002 */
[----:B------:R2:W-:Y:S04]  /*e770*/  SHFL.IDX PT, R8, R6, 0x1, 0x1c1f ;  /* 0x003c1f0006087f89 */ /* 0x0005e800000e0000 */
[----:B------:R3:W4:Y:S01]  /*e780*/  SHFL.IDX PT, R9, R4, 0x1, 0x1c1f ;  /* 0x003c1f0004097f89 */ /* 0x00072200000e0000 */
[----:B--2---:R-:W-:Y:S01]  /*e790*/  IMAD R6, R12, c[0x0][0x3e0], RZ ;  /* 0x0000f8000c067a24 */ /* 0x004fe200078e02ff */
[----:B---3--:R-:W-:-:S03]  /*e7a0*/  LEA R4, R28, R16, 0x7 ;  /* 0x000000101c047211 */ /* 0x008fc600078e38ff */
[----:B------:R-:W-:Y:S01]  /*e7b0*/  IMAD R12, R7, c[0x0][0x3e4], R6 ;  /* 0x0000f900070c7a24 */ /* 0x000fe200078e0206 */
[----:B------:R-:W-:Y:S01]  /*e7c0*/  LEA R28, R28, R15, 0x7 ;  /* 0x0000000f1c1c7211 */ /* 0x000fe200078e38ff */
[----:B------:R-:W-:Y:S01]  /*e7d0*/  IMAD.SHL.U32 R6, R18, 0x8, RZ ;  /* 0x0000000812067824 */ /* 0x000fe200078e00ff */
[C---:B------:R-:W-:Y:S01]  /*e7e0*/  IADD3 R13, R4.reuse, 0x8, RZ ;  /* 0x00000008040d7810 */ /* 0x040fe20007ffe0ff */
[----:B------:R-:W-:Y:S01]  /*e7f0*/  IMAD.IADD R3, R3, 0x1, R12 ;  /* 0x0000000103037824 */ /* 0x000fe200078e020c */
[-C--:B------:R-:W-:Y:S02]  /*e800*/  ISETP.GE.OR P1, PT, R4, R29.reuse, P2 ;  /* 0x0000001d0400720c */ /* 0x080fe40001726670 */
[----:B------:R-:W-:Y:S02]  /*e810*/  SHF.R.S32.HI R4, RZ, 0x1f, R5 ;  /* 0x0000001fff047819 */ /* 0x000fe40000011405 */
[----:B------:R-:W-:Y:S02]  /*e820*/  ISETP.GE.OR P0, PT, R13, R29, P2 ;  /* 0x0000001d0d00720c */ /* 0x000fe40001706670 */
[----:B------:R-:W-:Y:S01]  /*e830*/  LOP3.LUT R7, R14, 0x7ffffe00, R6, 0xf8, !PT ;  /* 0x7ffffe000e077812 */ /* 0x000fe200078ef806 */
[----:B------:R-:W-:-:S04]  /*e840*/  IMAD R4, R4, c[0x0][0x3d8], RZ ;  /* 0x0000f60004047a24 */ /* 0x000fc800078e02ff */
[C---:B------:R-:W-:Y:S02]  /*e850*/  IMAD R6, R5.reuse, c[0x0][0x3dc], R4 ;  /* 0x0000f70005067a24 */ /* 0x040fe400078e0204 */
[----:B------:R-:W-:Y:S01]  /*e860*/  IMAD.WIDE.U32 R4, R5, c[0x0][0x3d8], R2 ;  /* 0x0000f60005047a25 */ /* 0x000fe200078e0002 */
[----:B------:R-:W-:Y:S01]  /*e870*/  SHF.L.U32 R2, R7, 0x1, RZ ;  /* 0x0000000107027819 */ /* 0x000fe200000006ff */
[----:B-1----:R1:W-:Y:S02]  /*e880*/  @!P1 ST.E [R10.64], R50 ;  /* 0x000000320a009985 */ /* 0x0023e4000c101904 */
[----:B------:R-:W-:Y:S02]  /*e890*/  IMAD.IADD R3, R5, 0x1, R6 ;  /* 0x0000000105037824 */ /* 0x000fe400078e0206 */
        /* <DEDUP_REMOVED lines=28> */
[----:B------:R4:W5:Y:S01]  /*ea60*/  LDS.128 R12, [R2+0xc080] ;  /* 0x00c08000020c7984 */ /* 0x0009620000000c00 */
        /* <DEDUP_REMOVED lines=17> */
[----:B-----5:R2:W-:Y:S02]  /*eb80*/  @!P0 ST.E.128 [R2.64], R12 ;  /* 0x0000000c02008985 */ /* 0x0205e4000c101d04 */
.L_x_717:
[----:B--234-:R-:W-:Y:S05]  /*eb90*/  BSYNC B0 ;  /* 0x0000000000007941 */ /* 0x01cfea0003800000 */
.L_x_716:
        /* <DEDUP_REMOVED lines=30> */
.L_x_719:
[----:B------:R-:W-:Y:S05]  /*ed80*/  BSYNC B0 ;  /* 0x0000000000007941 */ /* 0x000fea0003800000 */
.L_x_718:
        /* <DEDUP_REMOVED lines=30> */
.L_x_721:
[----:B------:R-:W-:Y:S05]  /*ef70*/  BSYNC B0 ;  /* 0x0000000000007941 */ /* 0x000fea0003800000 */
.L_x_720:
        /* <DEDUP_REMOVED lines=31> */
.L_x_714:
        /* <DEDUP_REMOVED lines=19> */
.L_x_722:
        /* <DEDUP_REMOVED lines=42> */
.L_x_724:
[----:B------:R-:W-:Y:S05]  /*f540*/  BSYNC B0 ;  /* 0x0000000000007941 */ /* 0x000fea0003800000 */
.L_x_723:
        /* <DEDUP_REMOVED lines=73> */
.L_x_726:
[----:B------:R-:W-:Y:S05]  /*f9e0*/  BSYNC B0 ;  /* 0x0000000000007941 */ /* 0x000fea0003800000 */
.L_x_725:
        /* <DEDUP_REMOVED lines=27> */
.L_x_728:
[----:B------:R-:W-:Y:S05]  /*fba0*/  BSYNC B0 ;  /* 0x0000000000007941 */ /* 0x000fea0003800000 */
.L_x_727:
        /* <DEDUP_REMOVED lines=27> */
.L_x_730:
[----:B------:R-:W-:Y:S05]  /*fd60*/  BSYNC B0 ;  /* 0x0000000000007941 */ /* 0x000fea0003800000 */
.L_x_729:
        /* <DEDUP_REMOVED lines=28> */
.L_x_731:
        /* <DEDUP_REMOVED lines=13> */
.L_x_3068:


//--------------------- .text._ZN7cutlass13device_kernelIN5flash19enable_sm80_to_sm89INS1_16FlashAttnFwdSm80INS1_25CollectiveMainloopFwdSm80ILi8ELi1ELb0EN4cute5tupleIJNS5_1CILi128EEENS7_ILi48EEENS7_ILi256EEEEEELi256ENS_10bfloat16_tEfNS_4arch4Sm80ELb0ELb0ELb1ELb1ELb0ELb1ELb1ELb0EEENS1_21CollectiveEpilogueFwdINS6_IJS8_SA_S9_EEENS6_IJNS7_ILi1EEESI_SI_EEESC_SE_Li256ELb1ELb1ELb0ELb0EEENS1_19SingleTileSchedulerILb1ELb0ELb1ELi128EEEEEEEEEvNT_6ParamsE --------------------------
	.section	.text._ZN7cutlass13device_kernelIN5flash19enable_sm80_to_sm89INS1_16FlashAttnFwdSm80INS1_25CollectiveMainloopFwdSm80ILi8ELi1ELb0EN4cute5tupleIJNS5_1CILi128EEENS7_ILi48EEENS7_ILi256EEEEEELi256ENS_10bfloat16_tEfNS_4arch4Sm80ELb0ELb0ELb1ELb1ELb0ELb1ELb1ELb0EEENS1_21CollectiveEpilogueFwdINS6_IJS8_SA_S9_EEENS6_IJNS7_ILi1EEESI_SI_EEESC_SE_Li256ELb1ELb1ELb0ELb0EEENS1_19SingleTileSchedulerILb1ELb0ELb1ELi128EEEEEEEEEvNT_6ParamsE,"ax",@progbits
	.sectioninfo	@"SHI_REGISTERS=255"
	.align	128
.text._ZN7cutlass13device_kernelIN5flash19enable_sm80_to_sm89INS1_16FlashAttnFwdSm80INS1_25CollectiveMainloopFwdSm80ILi8ELi1ELb0EN4cute5tupleIJNS5_1CILi128EEENS7_ILi48EEENS7_ILi256EEEEEELi256ENS_10bfloat16_tEfNS_4arch4Sm80ELb0ELb0ELb1ELb1ELb0ELb1ELb1ELb0EEENS1_21CollectiveEpilogueFwdINS6_IJS8_SA_S9_EEENS6_IJNS7_ILi1EEESI_SI_EEESC_SE_Li256ELb1ELb1ELb0ELb0EEENS1_19SingleTileSchedulerILb1ELb0ELb1ELi128EEEEEEEEEvNT_6ParamsE:
        .type           _ZN7cutlass13device_kernelIN5flash19enable_sm80_to_sm89INS1_16FlashAttnFwdSm80INS1_25CollectiveMainloopFwdSm80ILi8ELi1ELb0EN4cute5tupleIJNS5_1CILi128EEENS7_ILi48EEENS7_ILi256EEEEEELi256ENS_10bfloat16_tEfNS_4arch4Sm80ELb0ELb0ELb1ELb1ELb0ELb1ELb1ELb0EEENS1_21CollectiveEpilogueFwdINS6_IJS8_SA_S9_EEENS6_IJNS7_ILi1EEESI_SI_EEESC_SE_Li256ELb1ELb1ELb0ELb0EEENS1_19SingleTileSchedulerILb1ELb0ELb1ELi128EEEEEEEEEvNT_6ParamsE,@function
        .size           _ZN7cutlass13device_kernelIN5flash19enable_sm80_to_sm89INS1_16FlashAttnFwdSm80INS1_25CollectiveMainloopFwdSm80ILi8ELi1ELb0EN4cute5tupleIJNS5_1CILi128EEENS7_ILi48EEENS7_ILi256EEEEEELi256ENS_10bfloat16_tEfNS_4arch4Sm80ELb0ELb0ELb1ELb1ELb0ELb1ELb1ELb0EEENS1_21CollectiveEpilogueFwdINS6_IJS8_SA_S9_EEENS6_IJNS7_ILi1EEESI_SI_EEESC_SE_Li256ELb1ELb1ELb0ELb0EEENS1_19SingleTileSchedulerILb1ELb0ELb1ELi128EEEEEEEEEvNT_6ParamsE,(.L_x_3069 - _ZN7cutlass13device_kernelIN5flash19enable_sm80_to_sm89INS1_16FlashAttnFwdSm80INS1_25CollectiveMainloopFwdSm80ILi8ELi1ELb0EN4cute5tupleIJNS5_1CILi128EEENS7_ILi48EEENS7_ILi256EEEEEELi256ENS_10bfloat16_tEfNS_4arch4Sm80ELb0ELb0ELb1ELb1ELb0ELb1ELb1ELb0EEENS1_21CollectiveEpilogueFwdINS6_IJS8_SA_S9_EEENS6_IJNS7_ILi1EEESI_SI_EEESC_SE_Li256ELb1ELb1ELb0ELb0EEENS1_19SingleTileSchedulerILb1ELb0ELb1ELi128EEEEEEEEEvNT_6ParamsE)
        .other          _ZN7cutlass13device_kernelIN5flash19enable_sm80_to_sm89INS1_16FlashAttnFwdSm80INS1_25CollectiveMainloopFwdSm80ILi8ELi1ELb0EN4cute5tupleIJNS5_1CILi128EEENS7_ILi48EEENS7_ILi256EEEEEELi256ENS_10bfloat16_tEfNS_4arch4Sm80ELb0ELb0ELb1ELb1ELb0ELb1ELb1ELb0EEENS1_21CollectiveEpilogueFwdINS6_IJS8_SA_S9_EEENS6_IJNS7_ILi1EEESI_SI_EEESC_SE_Li256ELb1ELb1ELb0ELb0EEENS1_19SingleTileSchedulerILb1ELb0ELb1ELi128EEEEEEEEEvNT_6ParamsE,@"STO_CUDA_ENTRY STV_DEFAULT"
_ZN7cutlass13device_kernelIN5flash19enable_sm80_to_sm89INS1_16FlashAttnFwdSm80INS1_25CollectiveMainloopFwdSm80ILi8ELi1ELb0EN4cute5tupleIJNS5_1CILi128EEENS7_ILi48EEENS7_ILi256EEEEEELi256ENS_10bfloat16_tEfNS_4arch4Sm80ELb0ELb0ELb1ELb1ELb0ELb1ELb1ELb0EEENS1_21CollectiveEpilogueFwdINS6_IJS8_SA_S9_EEENS6_IJNS7_ILi1EEESI_SI_EEESC_SE_Li256ELb1ELb1ELb0ELb0EEENS1_19SingleTileSchedulerILb1ELb0ELb1ELi128EEEEEEEEEvNT_6ParamsE:
        /* <DEDUP_REMOVED lines=16> */
.L_x_733:
        /* <DEDUP_REMOVED lines=8> */
.L_x_735:
[----:B------:R-:W-:-:S05]  /*0180*/  MOV R3, c[0x0][0x54c] ;  /* 0x0001530000037a02 */ /* 0x000fca0000000f00 */
.L_x_734:
[----:B-----5:R-:W-:Y:S01]  /*0190*/  IMAD R3, R3, c[0x0][0x548], RZ ;  /* 0x0001520003037a24 */ /* 0x020fe200078e02ff */
[----:B------:R-:W-:-:S04]  /*01a0*/  SHF.L.U32 R0, R100, 0x7, RZ ;  /* 0x0000000764007819 */ /* 0x000fc800000006ff */
[----:B------:R-:W-:-:S04]  /*01b0*/  ISETP.GE.AND P0, PT, R0, R3, PT ;  /* 0x000000030000720c */ /* 0x000fc80003f06270 */
[----:B------:R-:W-:Y:S01]  /*01c0*/  SEL R224, R224, 0xffffffff, !P0 ;  /* 0xffffffffe0e07807 */ /* 0x000fe20004000000 */
[----:B------:R-:W-:Y:S05]  /*01d0*/  BRA `(.L_x_736) ;  /* 0x0000012000007947 */ /* 0x000fea0003800000 */
.L_x_732:
[----:B---3--:R-:W-:-:S04]  /*01e0*/  ISETP.NE.U32.AND P0, PT, RZ, c[0x0][0x568], PT ;  /* 0x00015a00ff007a0c */ /* 0x008fc80003f05070 */
[----:B------:R-:W-:-:S13]  /*01f0*/  ISETP.NE.AND.EX P0, PT, RZ, c[0x0][0x56c], PT, P0 ;  /* 0x00015b00ff007a0c */ /* 0x000fda0003f05300 */
[----:B------:R-:W-:Y:S05]  /*0200*/  @!P0 BRA `(.L_x_737) ;  /* 0x0000002000008947 */ /* 0x000fea0003800000 */
[----:B------:R1:W5:Y:S01]  /*0210*/  LDG.E R3, [R2.64] ;  /* 0x0000001202037981 */ /* 0x000362000c1e1900 */
[----:B------:R-:W-:Y:S05]  /*0220*/  BRA `(.L_x_738) ;  /* 0x0000009000007947 */ /* 0x000fea0003800000 */
.L_x_737:
        /* <DEDUP_REMOVED lines=8> */
.L_x_739:
[----:B------:R-:W-:-:S05]  /*02b0*/  MOV R3, c[0x0][0x54c] ;  /* 0x0001530000037a02 */ /* 0x000fca0000000f00 */
.L_x_738:
[----:B-----5:R-:W-:Y:S01]  /*02c0*/  IMAD R3, R3, c[0x0][0x548], RZ ;  /* 0x0001520003037a24 */ /* 0x020fe200078e02ff */
[----:B------:R-:W-:-:S04]  /*02d0*/  SHF.L.U32 R0, R100, 0x7, RZ ;  /* 0x0000000764007819 */ /* 0x000fc800000006ff */
[----:B------:R-:W-:-:S04]  /*02e0*/  ISETP.GE.AND P0, PT, R0, R3, PT ;  /* 0x000000030000720c */ /* 0x000fc80003f06270 */
[----:B------:R-:W-:-:S04]  /*02f0*/  SEL R224, R224, 0xffffffff, !P0 ;  /* 0xffffffffe0e07807 */ /* 0x000fc80004000000 */
.L_x_736:
        /* <DEDUP_REMOVED lines=19> */
[CC--:B------:R-:W-:Y:S01]  /*0430*/  IMAD.WIDE R8, R224.reuse, R7.reuse, c[0x0][0x358] ;  /* 0x0000d600e0087625 */ /* 0x0c0fe200078e0207 */
[----:B------:R2:W5:Y:S01]  /*0440*/  @P2 LDG.E R145, [R14.64] ;  /* 0x000000120e912981 */ /* 0x000562000c1e1900 */
[----:B------:R-:W-:Y:S02]  /*0450*/  P2R R20, PR, RZ, 0x20 ;  /* 0x00000020ff147803 */ /* 0x000fe40000000000 */
[----:B-1----:R-:W-:Y:S02]  /*0460*/  @P0 IMAD.WIDE R2, R224, R7, c[0x0][0x360] ;  /* 0x0000d800e0020625 */ /* 0x002fe400078e0207 */
[----:B------:R2:W5:Y:S04]  /*0470*/  @P5 LDG.E R142, [R10.64] ;  /* 0x000000120a8e5981 */ /* 0x000568000c1e1900 */
[----:B------:R2:W5:Y:S04]  /*0480*/  @P0 LDG.E R146, [R2.64] ;  /* 0x0000001202920981 */ /* 0x000568000c1e1900 */
[----:B------:R2:W5:Y:S04]  /*0490*/  @P1 LDG.E R144, [R12.64] ;  /* 0x000000120c901981 */ /* 0x000568000c1e1900 */
[----:B------:R2:W5:Y:S04]  /*04a0*/  @P3 LDG.E R110, [R8.64] ;  /* 0x00000012086e3981 */ /* 0x000568000c1e1900 */
[----:B------:R-:W1:Y:S01]  /*04b0*/  S2R R223, SR_CTAID.Y ;  /* 0x0000000000df7919 */ /* 0x000e620000002600 */
[----:B------:R-:W-:-:S02]  /*04c0*/  IMAD.MOV.U32 R4, RZ, RZ, c[0x0][0x1d0] ;  /* 0x00007400ff047624 */ /* 0x000fc400078e00ff */
[----:B------:R-:W-:Y:S01]  /*04d0*/  IMAD.MOV.U32 R0, RZ, RZ, c[0x0][0x228] ;  /* 0x00008a00ff007624 */ /* 0x000fe200078e00ff */
[----:B-1----:R-:W-:Y:S01]  /*04e0*/  SHF.R.S32.HI R121, RZ, 0x1f, R223 ;  /* 0x0000001fff797819 */ /* 0x002fe200000114df */
[----:B------:R-:W-:Y:S05]  /*04f0*/  @P0 BRA `(.L_x_740) ;  /* 0x0000004000000947 */ /* 0x000fea0003800000 */
[----:B--2---:R-:W-:Y:S05]  /*0500*/  @!P1 BRA `(.L_x_740) ;  /* 0x0000003000009947 */ /* 0x004fea0003800000 */
[----:B-----5:R-:W2:Y:S04]  /*0510*/  LDG.E R146, [R12.64] ;  /* 0x000000120c927981 */ /* 0x020ea8000c1e1900 */
[----:B------:R-:W2:Y:S02]  /*0520*/  LDG.E R3, [R12.64+0x4] ;  /* 0x000004120c037981 */ /* 0x000ea4000c1e1900 */
[----:B--2---:R-:W-:Y:S02]  /*0530*/  IADD3 R146, -R146, R3, RZ ;  /* 0x0000000392927210 */ /* 0x004fe40007ffe1ff */
.L_x_740:
[----:B--2---:R-:W-:-:S04]  /*0540*/  ISETP.NE.U32.AND P0, PT, RZ, c[0x0][0x368], PT ;  /* 0x0000da00ff007a0c */ /* 0x004fc80003f05070 */
[----:B------:R-:W-:-:S13]  /*0550*/  ISETP.NE.AND.EX P0, PT, RZ, c[0x0][0x36c], PT, P0 ;  /* 0x0000db00ff007a0c */ /* 0x000fda0003f05300 */
[----:B------:R-:W-:Y:S05]  /*0560*/  @!P0 BRA `(.L_x_741) ;  /* 0x0000003000008947 */ /* 0x000fea0003800000 */
[----:B------:R-:W-:-:S06]  /*0570*/  IMAD.WIDE R4, R224, R7, c[0x0][0x368] ;  /* 0x0000da00e0047625 */ /* 0x000fcc00078e0207 */
[----:B------:R1:W5:Y:S01]  /*0580*/  LDG.E R4, [R4.64] ;  /* 0x0000001204047981 */ /* 0x000362000c1e1900 */
[----:B------:R-:W-:Y:S05]  /*0590*/  BRA `(.L_x_742) ;  /* 0x0000004000007947 */ /* 0x000fea0003800000 */
.L_x_741:
[----:B------:R-:W-:Y:S05]  /*05a0*/  @!P5 BRA `(.L_x_742) ;  /* 0x000000300000d947 */ /* 0x000fea0003800000 */
[----:B------:R-:W2:Y:S04]  /*05b0*/  LDG.E R4, [R10.64] ;  /* 0x000000120a047981 */ /* 0x000ea8000c1e1900 */
[----:B------:R-:W2:Y:S02]  /*05c0*/  LDG.E R3, [R10.64+0x4] ;  /* 0x000004120a037981 */ /* 0x000ea4000c1e1900 */
[----:B--2---:R-:W-:Y:S02]  /*05d0*/  IADD3 R4, -R4, R3, RZ ;  /* 0x0000000304047210 */ /* 0x004fe40007ffe1ff */
.L_x_742:
[----:B------:R-:W2:Y:S04]  /*05e0*/  @P3 LDG.E R2, [R8.64] ;  /* 0x0000001208023981 */ /* 0x000ea8000c1e1900 */
[----:B------:R-:W2:Y:S01]  /*05f0*/  @P3 LDG.E R3, [R8.64+0x4] ;  /* 0x0000041208033981 */ /* 0x000ea2000c1e1900 */
[----:B-1---5:R-:W-:Y:S01]  /*0600*/  IMAD.IADD R5, R4, 0x1, -R145 ;  /* 0x0000000104057824 */ /* 0x022fe200078e0a91 */
[----:B------:R-:W-:Y:S01]  /*0610*/  ISETP.NE.U32.AND P0, PT, RZ, c[0x0][0x378], PT ;  /* 0x0000de00ff007a0c */ /* 0x000fe20003f05070 */
[----:B------:R-:W-:-:S03]  /*0620*/  IMAD.MOV.U32 R101, RZ, RZ, R4 ;  /* 0x000000ffff657224 */ /* 0x000fc600078e0004 */
[----:B------:R-:W-:Y:S01]  /*0630*/  ISETP.NE.AND.EX P0, PT, RZ, c[0x0][0x37c], PT, P0 ;  /* 0x0000df00ff007a0c */ /* 0x000fe20003f05300 */
[----:B------:R-:W-:-:S05]  /*0640*/  IMAD.MOV R118, RZ, RZ, -R5 ;  /* 0x000000ffff767224 */ /* 0x000fca00078e0a05 */
[----:B------:R-:W-:-:S07]  /*0650*/  IMNMX R118, RZ, R118, !PT ;  /* 0x00000076ff767217 */ /* 0x000fce0007800200 */
[----:B------:R-:W-:-:S05]  /*0660*/  @P0 IMAD.WIDE R10, R224, R7, c[0x0][0x378] ;  /* 0x0000de00e00a0625 */ /* 0x000fca00078e0207 */
[----:B------:R1:W5:Y:S01]  /*0670*/  @P0 LDG.E R101, [R10.64] ;  /* 0x000000120a650981 */ /* 0x000362000c1e1900 */
[----:B--2---:R-:W-:-:S04]  /*0680*/  @P3 IMAD.IADD R0, R3, 0x1, -R2 ;  /* 0x0000000103003824 */ /* 0x004fc800078e0a02 */
[----:B------:R-:W-:-:S05]  /*0690*/  IMAD.IADD R99, R5, 0x1, R0 ;  /* 0x0000000105637824 */ /* 0x000fca00078e0200 */
[----:B------:R-:W-:-:S05]  /*06a0*/  IADD3 R3, R99, 0x2f, RZ ;  /* 0x0000002f63037810 */ /* 0x000fca0007ffe0ff */
[----:B------:R-:W-:-:S05]  /*06b0*/  IMAD.HI R3, R3, 0x2aaaaaab, RZ ;  /* 0x2aaaaaab03037827 */ /* 0x000fca00078e02ff */
[----:B------:R-:W-:-:S04]  /*06c0*/  SHF.R.U32.HI R156, RZ, 0x1f, R3 ;  /* 0x0000001fff9c7819 */ /* 0x000fc80000011603 */
[----:B------:R-:W-:-:S05]  /*06d0*/  LEA.HI.SX32 R156, R3, R156, 0x1d ;  /* 0x0000009c039c7211 */ /* 0x000fca00078feaff */
[----:B------:R-:W-:-:S05]  /*06e0*/  IMAD R5, R156, 0x30, -R5 ;  /* 0x000000309c057824 */ /* 0x000fca00078e0a05 */
[----:B------:R-:W-:-:S04]  /*06f0*/  IMNMX R5, R5, R0, PT ;  /* 0x0000000005057217 */ /* 0x000fc80003800200 */
[----:B------:R-:W-:Y:S01]  /*0700*/  ISETP.GT.AND P0, PT, R5, R118, PT ;  /* 0x000000760500720c */ /* 0x000fe20003f04270 */
[----:B------:R-:W-:-:S05]  /*0710*/  IMAD.WIDE.U32 R118, R118, -0x55555555, RZ ;  /* 0xaaaaaaab76767825 */ /* 0x000fca00078e00ff */
[----:B------:R-:W-:-:S05]  /*0720*/  SHF.R.U32.HI R118, RZ, 0x5, R119 ;  /* 0x00000005ff767819 */ /* 0x000fca0000011677 */
[----:B------:R-:W-:Y:S02]  /*0730*/  IMAD.MOV.U32 R3, RZ, RZ, R118 ;  /* 0x000000ffff037224 */ /* 0x000fe400078e0076 */
[----:B------:R-:W-:-:S05]  /*0740*/  @P0 IADD3 R5, R5, 0x2f, RZ ;  /* 0x0000002f05050810 */ /* 0x000fca0007ffe0ff */
[----:B------:R-:W-:-:S05]  /*0750*/  @P0 IMAD.HI R5, R5, 0x2aaaaaab, RZ ;  /* 0x2aaaaaab05050827 */ /* 0x000fca00078e02ff */
[----:B------:R-:W-:-:S04]  /*0760*/  @P0 SHF.R.U32.HI R2, RZ, 0x1f, R5 ;  /* 0x0000001fff020819 */ /* 0x000fc80000011605 */
[----:B------:R-:W-:-:S04]  /*0770*/  @P0 LEA.HI.SX32 R3, R5, R2, 0x1d ;  /* 0x0000000205030211 */ /* 0x000fc800078feaff */
[----:B------:R-:W-:-:S13]  /*0780*/  ISETP.GT.AND P0, PT, R3, R118, PT ;  /* 0x000000760300720c */ /* 0x000fda0003f04270 */
[----:B------:R-:W-:Y:S05]  /*0790*/  @!P0 BRA `(.L_x_743) ;  /* 0x00006a9000008947 */ /* 0x000fea0003800000 */
[----:B-1----:R-:W-:Y:S01]  /*07a0*/  SHF.R.S32.HI R5, RZ, 0x1f, R98 ;  /* 0x0000001fff057819 */ /* 0x002fe20000011462 */
[----:B------:R-:W-:Y:S01]  /*07b0*/  IMAD R158, R121, c[0x0][0x240], RZ ;  /* 0x00009000799e7a24 */ /* 0x000fe200078e02ff */
[----:B------:R-:W-:Y:S01]  /*07c0*/  IADD3 R57, R3, -0x1, RZ ;  /* 0xffffffff03397810 */ /* 0x000fe20007ffe0ff */
[----:B------:R-:W-:Y:S01]  /*07d0*/  UMOV UR24, 0x30 ;  /* 0x0000003000187882 */ /* 0x000fe20000000000 */
[----:B------:R-:W-:Y:S01]  /*07e0*/  LEA.HI R9, R5, R98, RZ, 0x3 ;  /* 0x0000006205097211 */ /* 0x000fe200078f18ff */
[----:B------:R-:W-:Y:S01]  /*07f0*/  IMAD R158, R223, c[0x0][0x244], R158 ;  /* 0x00009100df9e7a24 */ /* 0x000fe200078e029e */
[----:B------:R-:W-:Y:S01]  /*0800*/  ULDC.64 UR4, c[0x0][0x238] ;  /* 0x00008e0000047ab9 */ /* 0x000fe20000000a00 */
[----:B------:R-:W-:Y:S01]  /*0810*/  IMAD R10, R57, -0x30, R0 ;  /* 0xffffffd0390a7824 */ /* 0x000fe200078e0200 */
[----:B------:R-:W-:Y:S01]  /*0820*/  SHF.R.S32.HI R143, RZ, 0x3, R9 ;  /* 0x00000003ff8f7819 */ /* 0x000fe20000011409 */
[----:B------:R-:W-:Y:S01]  /*0830*/  UIMAD.WIDE.U32 UR16, UR24, UR4, URZ ;  /* 0x00000004181072a5 */ /* 0x000fe2000f8e003f */
[----:B------:R-:W-:Y:S01]  /*0840*/  LOP3.LUT R9, R9, 0xfffffff8, RZ, 0xc0, !PT ;  /* 0xfffffff809097812 */ /* 0x000fe200078ec0ff */
[----:B------:R-:W-:Y:S01]  /*0850*/  UIMAD UR9, UR24, UR5, URZ ;  /* 0x00000005180972a4 */ /* 0x000fe2000f8e023f */
[----:B------:R-:W-:Y:S01]  /*0860*/  SHF.R.S32.HI R2, RZ, 0x1f, R143 ;  /* 0x0000001fff027819 */ /* 0x000fe2000001148f */
[----:B------:R-:W-:Y:S01]  /*0870*/  ULDC UR6, c[0x0][0x27c] ;  /* 0x00009f0000067ab9 */ /* 0x000fe20000000800 */
[----:B------:R-:W-:Y:S01]  /*0880*/  IADD3 R111, P0, R143, R110, RZ ;  /* 0x0000006e8f6f7210 */ /* 0x000fe20007f1e0ff */
[----:B------:R-:W-:Y:S01]  /*0890*/  IMAD.IADD R16, R98, 0x1, -R9 ;  /* 0x0000000162107824 */ /* 0x000fe200078e0a09 */
[----:B------:R-:W-:Y:S01]  /*08a0*/  IMNMX R10, R10, 0x30, PT ;  /* 0x000000300a0a7817 */ /* 0x000fe20003800200 */
[----:B------:R-:W-:Y:S01]  /*08b0*/  UIADD3 UR9, UR17, UR9, URZ ;  /* 0x0000000911097290 */ /* 0x000fe2000fffe03f */
[----:B------:R-:W-:Y:S01]  /*08c0*/  LEA.HI.X.SX32 R110, R110, R2, 0x1, P0 ;  /* 0x000000026e6e7211 */ /* 0x000fe200000f0eff */
[----:B------:R-:W-:Y:S01]  /*08d0*/  IMAD.SHL.U32 R14, R16, 0x8, RZ ;  /* 0x00000008100e7824 */ /* 0x000fe200078e00ff */
[----:B------:R-:W-:Y:S01]  /*08e0*/  SEL R154, R224, RZ, !P3 ;  /* 0x000000ffe09a7207 */ /* 0x000fe20005800000 */
[----:B------:R-:W-:Y:S01]  /*08f0*/  IMAD.IADD R3, R10, 0x1, -R143 ;  /* 0x000000010a037824 */ /* 0x000fe200078e0a8f */
[----:B------:R-:W-:Y:S01]  /*0900*/  SHF.R.S32.HI R11, RZ, 0x1f, R57 ;  /* 0x0000001fff0b7819 */ /* 0x000fe20000011439 */
[----:B------:R-:W-:Y:S01]  /*0910*/  IMAD R8, R110, c[0x0][0x238], RZ ;  /* 0x00008e006e087a24 */ /* 0x000fe200078e02ff */
[----:B------:R-:W-:Y:S01]  /*0920*/  SHF.R.S32.HI R15, RZ, 0x1f, R14 ;  /* 0x0000001fff0f7819 */ /* 0x000fe2000001140e */
[----:B------:R-:W-:Y:S01]  /*0930*/  USHF.L.U32 UR8, UR6, 0x1, URZ ;  /* 0x0000000106087899 */ /* 0x000fe2000800063f */
[----:B------:R-:W-:Y:S01]  /*0940*/  ISETP.GE.AND P1, PT, R3, 0x1, PT ;  /* 0x000000010300780c */ /* 0x000fe20003f26270 */
[----:B------:R-:W-:Y:S01]  /*0950*/  IMAD R8, R111, c[0x0][0x23c], R8 ;  /* 0x00008f006f087a24 */ /* 0x000fe200078e0208 */
[----:B------:R-:W-:Y:S01]  /*0960*/  ISETP.GT.AND P0, PT, R3, 0x20, PT ;  /* 0x000000200300780c */ /* 0x000fe20003f04270 */
[----:B------:R-:W-:Y:S01]  /*0970*/  IMAD.WIDE.U32 R12, R111, c[0x0][0x238], R14 ;  /* 0x00008e006f0c7a25 */ /* 0x000fe200078e000e */
[----:B------:R-:W-:Y:S01]  /*0980*/  SHF.R.S32.HI R3, RZ, 0x1f, R224 ;  /* 0x0000001fff037819 */ /* 0x000fe200000114e0 */
[----:B------:R-:W-:Y:S01]  /*0990*/  ULDC UR7, c[0x0][0x1d4] ;  /* 0x0000750000077ab9 */ /* 0x000fe20000000800 */
[C---:B------:R-:W-:Y:S01]  /*09a0*/  ISETP.GE.AND P2, PT, R14.reuse, c[0x0][0x1d4], PT ;  /* 0x000075000e007a0c */ /* 0x040fe20003f46270 */
[----:B------:R-:W-:Y:S01]  /*09b0*/  IMAD.IADD R9, R13, 0x1, R8 ;  /* 0x000000010d097824 */ /* 0x000fe200078e0208 */
[----:B------:R-:W-:Y:S01]  /*09c0*/  SEL R107, R3, RZ, !P3 ;  /* 0x000000ff036b7207 */ /* 0x000fe20005800000 */
[----:B------:R-:W-:Y:S01]  /*09d0*/  IMAD.MOV.U32 R8, RZ, RZ, R12 ;  /* 0x000000ffff087224 */ /* 0x000fe200078e000c */
[----:B------:R-:W-:Y:S01]  /*09e0*/  UIADD3 UR7, -UR8, UR7, URZ ;  /* 0x0000000708077290 */ /* 0x000fe2000fffe13f */
[----:B------:R-:W-:Y:S01]  /*09f0*/  IMAD R6, R57, UR9, RZ ;  /* 0x0000000939067c24 */ /* 0x000fe2000f8e02ff */
[C---:B------:R-:W-:Y:S01]  /*0a00*/  ISETP.GE.AND P3, PT, R14.reuse, c[0x0][0x27c], PT ;  /* 0x00009f000e007a0c */ /* 0x040fe20003f66270 */
[----:B------:R-:W-:Y:S01]  /*0a10*/  IMAD.WIDE.U32 R8, R223, c[0x0][0x240], R8 ;  /* 0x00009000df087a25 */ /* 0x000fe200078e0008 */
[----:B------:R-:W-:Y:S01]  /*0a20*/  P2R R148, PR, RZ, 0x4 ;  /* 0x00000004ff947803 */ /* 0x000fe20000000000 */
[----:B------:R-:W-:Y:S01]  /*0a30*/  USHF.L.U32 UR11, UR4, 0x5, URZ ;  /* 0x00000005040b7899 */ /* 0x000fe2000800063f */
[----:B------:R-:W-:Y:S01]  /*0a40*/  IADD3 R140, R14, 0x80, RZ ;  /* 0x000000800e8c7810 */ /* 0x000fe20007ffe0ff */
[----:B------:R-:W-:Y:S01]  /*0a50*/  IMAD R175, R107, c[0x0][0x248], RZ ;  /* 0x000092006baf7a24 */ /* 0x000fe200078e02ff */
[----:B------:R-:W-:Y:S01]  /*0a60*/  IADD3 R159, R9, R158, RZ ;  /* 0x0000009e099f7210 */ /* 0x000fe20007ffe0ff */
[----:B------:R-:W-:Y:S01]  /*0a70*/  IMAD.MOV.U32 R158, RZ, RZ, R8 ;  /* 0x000000ffff9e7224 */ /* 0x000fe200078e0008 */
[----:B------:R-:W-:Y:S01]  /*0a80*/  SEL R9, RZ, c[0x0][0x27c], !P3 ;  /* 0x00009f00ff097a07 */ /* 0x000fe20005800000 */
[----:B------:R-:W-:Y:S01]  /*0a90*/  IMAD R175, R154, c[0x0][0x24c], R175 ;  /* 0x000093009aaf7a24 */ /* 0x000fe200078e02af */
[----:B------:R-:W-:Y:S01]  /*0aa0*/  IADD3 R139, R14, 0xc0, RZ ;  /* 0x000000c00e8b7810 */ /* 0x000fe20007ffe0ff */
[----:B------:R-:W-:Y:S01]  /*0ab0*/  IMAD.WIDE.U32 R158, R154, c[0x0][0x248], R158 ;  /* 0x000092009a9e7a25 */ /* 0x000fe200078e009e */
[----:B------:R-:W-:-:S02]  /*0ac0*/  ISETP.GE.AND P6, PT, R140, c[0x0][0x1d4], PT ;  /* 0x000075008c007a0c */ /* 0x000fc40003fc6270 */
[----:B------:R-:W-:Y:S01]  /*0ad0*/  ISETP.GE.AND P4, PT, R139, c[0x0][0x1d4], PT ;  /* 0x000075008b007a0c */ /* 0x000fe20003f86270 */
[----:B------:R-:W-:Y:S01]  /*0ae0*/  IMAD.SHL.U32 R16, R16, 0x4, RZ ;  /* 0x0000000410107824 */ /* 0x000fe200078e00ff */
[----:B------:R-:W-:Y:S01]  /*0af0*/  IADD3 R175, R159, R175, RZ ;  /* 0x000000af9faf7210 */ /* 0x000fe20007ffe0ff */
[----:B------:R-:W-:Y:S02]  /*0b00*/  IMAD.MOV.U32 R174, RZ, RZ, R158 ;  /* 0x000000ffffae7224 */ /* 0x000fe400078e009e */
[----:B------:R-:W-:Y:S01]  /*0b10*/  IMAD R6, R11, UR16, R6 ;  /* 0x000000100b067c24 */ /* 0x000fe2000f8e0206 */
[----:B------:R-:W-:Y:S01]  /*0b20*/  LEA.HI R11, R5, R98, RZ, 0x6 ;  /* 0x00000062050b7211 */ /* 0x000fe200078f30ff */
[----:B------:R-:W-:Y:S01]  /*0b30*/  IMAD.U32 R8, RZ, RZ, UR8 ;  /* 0x00000008ff087e24 */ /* 0x000fe2000f8e00ff */
[----:B------:R-:W-:Y:S01]  /*0b40*/  IADD3 R13, R16, 0x40, RZ ;  /* 0x00000040100d7810 */ /* 0x000fe20007ffe0ff */
[----:B------:R-:W-:Y:S02]  /*0b50*/  IMAD.SHL.U32 R19, R143, 0x40, RZ ;  /* 0x000000408f137824 */ /* 0x000fe400078e00ff */
[----:B------:R-:W-:Y:S01]  /*0b60*/  IMAD.WIDE.U32 R22, R57, UR16, R174 ;  /* 0x0000001039167c25 */ /* 0x000fe2000f8e00ae */
[----:B------:R-:W-:-:S02]  /*0b70*/  SEL R17, R8, UR7, !P3 ;  /* 0x0000000708117c07 */ /* 0x000fc4000d800000 */
[----:B------:R-:W-:Y:S01]  /*0b80*/  LOP3.LUT R19, R19, 0x1c0, RZ, 0xc0, !PT ;  /* 0x000001c013137812 */ /* 0x000fe200078ec0ff */
[----:B------:R-:W-:Y:S01]  /*0b90*/  IMAD.SHL.U32 R11, R11, 0x8, RZ ;  /* 0x000000080b0b7824 */ /* 0x000fe200078e00ff */
[----:B------:R-:W-:Y:S01]  /*0ba0*/  @P1 LEA R24, P3, R22, c[0x0][0x220], 0x1 ;  /* 0x0000880016181a11 */ /* 0x000fe200078608ff */
[----:B------:R-:W-:Y:S01]  /*0bb0*/  IMAD.IADD R6, R23, 0x1, R6 ;  /* 0x0000000117067824 */ /* 0x000fe200078e0206 */
[----:B------:R-:W-:Y:S01]  /*0bc0*/  SHF.R.U32.HI R18, RZ, 0x3, R19 ;  /* 0x00000003ff127819 */ /* 0x000fe20000011613 */
[----:B------:R-:W-:Y:S01]  /*0bd0*/  IMAD.IADD R12, R16, 0x1, R13 ;  /* 0x00000001100c7824 */ /* 0x000fe200078e020d */
[----:B------:R-:W-:Y:S02]  /*0be0*/  LOP3.LUT R11, R11, 0xfffffe00, RZ, 0xc0, !PT ;  /* 0xfffffe000b0b7812 */ /* 0x000fe400078ec0ff */
[----:B------:R-:W-:Y:S02]  /*0bf0*/  LOP3.LUT R10, R19, 0x38, R14, 0xf8, !PT ;  /* 0x00000038130a7812 */ /* 0x000fe400078ef80e */
[----:B------:R-:W-:-:S02]  /*0c00*/  @P1 LEA.HI.X R25, R22, c[0x0][0x224], R6, 0x1, P3 ;  /* 0x0000890016191a11 */ /* 0x000fc400018f0c06 */
[----:B------:R-:W-:Y:S02]  /*0c10*/  ISETP.NE.AND P3, PT, R148, RZ, PT ;  /* 0x000000ff9400720c */ /* 0x000fe40003f65270 */
[C---:B------:R-:W-:Y:S02]  /*0c20*/  ISETP.GE.AND P5, PT, R12.reuse, c[0x0][0x1d4], PT ;  /* 0x000075000c007a0c */ /* 0x040fe40003fa6270 */
[----:B------:R-:W-:Y:S02]  /*0c30*/  LOP3.LUT R10, R11, R10, R18, 0xf6, !PT ;  /* 0x0000000a0b0a7212 */ /* 0x000fe400078ef612 */
[----:B------:R-:W-:-:S03]  /*0c40*/  ISETP.GE.AND P2, PT, R12, c[0x0][0x27c], PT ;  /* 0x00009f000c007a0c */ /* 0x000fc60003f46270 */
[----:B------:R-:W-:Y:S01]  /*0c50*/  IMAD.SHL.U32 R141, R10, 0x2, RZ ;  /* 0x000000020a8d7824 */ /* 0x000fe200078e00ff */
[----:B------:R-:W-:Y:S01]  /*0c60*/  SEL R8, R8, UR7, !P2 ;  /* 0x0000000708087c07 */ /* 0x000fe2000d000000 */
[----:B------:R-:W-:Y:S01]  /*0c70*/  UMOV UR7, 0x5 ;  /* 0x0000000500077882 */ /* 0x000fe20000000000 */
[----:B------:R-:W-:Y:S01]  /*0c80*/  IMAD.IADD R4, R142, 0x1, R4 ;  /* 0x000000018e047824 */ /* 0x000fe200078e0204 */
[----:B------:R-:W-:Y:S01]  /*0c90*/  USHF.L.U64.HI UR10, UR4, UR7, UR5 ;  /* 0x00000007040a7299 */ /* 0x000fe20008010205 */
[----:B------:R-:W-:Y:S01]  /*0ca0*/  @!PT LDS RZ, [RZ] ;  /* 0x00000000fffff984 */ /* 0x000fe20000000800 */
[----:B------:R-:W-:Y:S01]  /*0cb0*/  @!PT LDS RZ, [RZ] ;  /* 0x00000000fffff984 */ /* 0x000fe20000000800 */
[----:B------:R-:W-:Y:S01]  /*0cc0*/  @!PT LDS RZ, [RZ] ;  /* 0x00000000fffff984 */ /* 0x000fe20000000800 */
[----:B------:R1:W-:Y:S01]  /*0cd0*/  @P1 LDGSTS.E.BYPASS.LTC128B.128 [R141+0xa080], [R24.64], !P3 ;  /* 0x0a080000188d1fae */ /* 0x0003e2000d901d52 */
[----:B------:R-:W-:Y:S01]  /*0ce0*/  IMAD.IADD R9, R14, 0x1, R9 ;  /* 0x000000010e097824 */ /* 0x000fe200078e0209 */
[----:B------:R-:W-:Y:S02]  /*0cf0*/  SEL R5, RZ, c[0x0][0x27c], !P2 ;  /* 0x00009f00ff057a07 */ /* 0x000fe40005000000 */
[----:B------:R-:W-:Y:S01]  /*0d00*/  IADD3 R138, R143, 0x20, RZ ;  /* 0x000000208f8a7810 */ /* 0x000fe20007ffe0ff */
[----:B------:R1:W-:Y:S01]  /*0d10*/  @P1 LDGSTS.E.BYPASS.LTC128B.128 [R141+0xb880], [R24.64+0x80], !P5 ;  /* 0x0b880080188d1fae */ /* 0x0003e2000e901d52 */
[----:B------:R-:W-:Y:S01]  /*0d20*/  ISETP.NE.AND P2, PT, R20, RZ, PT ;  /* 0x000000ff1400720c */ /* 0x000fe20003f45270 */
[----:B------:R-:W-:-:S04]  /*0d30*/  IMAD.WIDE.U32 R28, R4, c[0x0][0x1e0], RZ ;  /* 0x00007800041c7a25 */ /* 0x000fc800078e00ff */
[----:B------:R-:W-:Y:S01]  /*0d40*/  IMAD R152, R121, c[0x0][0x210], RZ ;  /* 0x0000840079987a24 */ /* 0x000fe200078e02ff */
[----:B------:R1:W-:Y:S01]  /*0d50*/  @P1 LDGSTS.E.BYPASS.LTC128B.128 [R141+0xd080], [R24.64+0x100], !P6 ;  /* 0x0d080100188d1fae */ /* 0x0003e2000f101d52 */
[----:B------:R-:W-:Y:S01]  /*0d60*/  IMAD R107, R107, c[0x0][0x268], RZ ;  /* 0x00009a006b6b7a24 */ /* 0x000fe200078e02ff */
[----:B------:R-:W-:Y:S01]  /*0d70*/  SHF.R.S32.HI R133, RZ, 0x1f, R8 ;  /* 0x0000001fff857819 */ /* 0x000fe20000011408 */
[----:B------:R-:W-:Y:S01]  /*0d80*/  IMAD R160, R121, c[0x0][0x1e8], RZ ;  /* 0x00007a0079a07a24 */ /* 0x000fe200078e02ff */
[----:B------:R1:W-:Y:S01]  /*0d90*/  @P1 LDGSTS.E.BYPASS.LTC128B.128 [R141+0xe880], [R24.64+0x180], !P4 ;  /* 0x0e880180188d1fae */ /* 0x0003e2000e101d52 */
[----:B------:R-:W-:Y:S01]  /*0da0*/  @P0 IADD3 R21, P1, R22, UR11, RZ ;  /* 0x0000000b16150c10 */ /* 0x000fe2000ff3e0ff */
[C---:B------:R-:W-:Y:S01]  /*0db0*/  IMAD R164, R2.reuse, c[0x0][0x280], RZ ;  /* 0x0000a00002a47a24 */ /* 0x040fe200078e02ff */
[----:B------:R-:W-:Y:S01]  /*0dc0*/  SHF.R.S32.HI R134, RZ, 0x1f, R17 ;  /* 0x0000001fff867819 */ /* 0x000fe20000011411 */
[----:B------:R-:W-:Y:S01]  /*0dd0*/  IMAD R162, R2, c[0x0][0x290], RZ ;  /* 0x0000a40002a27a24 */ /* 0x000fe200078e02ff */
[----:B------:R-:W-:Y:S01]  /*0de0*/  @P0 IADD3.X R6, R6, UR10, RZ, P1, !PT ;  /* 0x0000000a06060c10 */ /* 0x000fe20008ffe4ff */
[----:B------:R-:W-:Y:S01]  /*0df0*/  ULDC.U8 UR23, c[0x0][0x298] ;  /* 0x0000a60000177ab9 */ /* 0x000fe20000000000 */
[----:B------:R-:W-:Y:S01]  /*0e00*/  @P0 LEA R26, P1, R21, c[0x0][0x220], 0x1 ;  /* 0x00008800151a0a11 */ /* 0x000fe200078208ff */
[----:B------:R-:W-:-:S03]  /*0e10*/  ULDC.64 UR4, c[0x0][0x1e0] ;  /* 0x0000780000047ab9 */ /* 0x000fc60000000a00 */
[----:B------:R-:W-:Y:S02]  /*0e20*/  @P0 LEA.HI.X R27, R21, c[0x0][0x224], R6, 0x1, P1 ;  /* 0x00008900151b0a11 */ /* 0x000fe400008f0c06 */
[----:B------:R-:W-:Y:S02]  /*0e30*/  ISETP.NE.U32.AND P1, PT, RZ, c[0x0][0x340], PT ;  /* 0x0000d000ff007a0c */ /* 0x000fe40003f25070 */
[----:B------:R-:W-:Y:S01]  /*0e40*/  SHF.R.S32.HI R20, RZ, 0x1f, R9 ;  /* 0x0000001fff147819 */ /* 0x000fe20000011409 */
[----:B------:R-:W-:Y:S01]  /*0e50*/  IMAD R22, R121, c[0x0][0x260], RZ ;  /* 0x0000980079167a24 */ /* 0x000fe200078e02ff */
[----:B------:R-:W-:Y:S01]  /*0e60*/  ISETP.NE.AND.EX P1, PT, RZ, c[0x0][0x344], PT, P1 ;  /* 0x0000d100ff007a0c */ /* 0x000fe20003f25310 */
[C---:B------:R-:W-:Y:S02]  /*0e70*/  IMAD R152, R223.reuse, c[0x0][0x214], R152 ;  /* 0x00008500df987a24 */ /* 0x040fe400078e0298 */
[----:B------:R-:W-:Y:S02]  /*0e80*/  IMAD.IADD R5, R12, 0x1, R5 ;  /* 0x000000010c057824 */ /* 0x000fe400078e0205 */
[----:B-1----:R-:W-:Y:S01]  /*0e90*/  IMAD.WIDE.U32 R24, R223, c[0x0][0x260], R14 ;  /* 0x00009800df187a25 */ /* 0x002fe200078e000e */
[----:B------:R-:W-:Y:S01]  /*0ea0*/  LEA.HI R133, R133, R8, RZ, 0x4 ;  /* 0x0000000885857211 */ /* 0x000fe200078f20ff */
[----:B------:R1:W-:Y:S06]  /*0eb0*/  @P0 LDGSTS.E.BYPASS.LTC128B.128 [R141+0xb080], [R26.64], !P3 ;  /* 0x0b0800001a8d0fae */ /* 0x0003ec000d901d52 */
[----:B------:R-:W-:Y:S01]  /*0ec0*/  @P1 IMAD.WIDE R30, R224, R7, c[0x0][0x340] ;  /* 0x0000d000e01e1625 */ /* 0x000fe200078e0207 */
[CC--:B------:R-:W-:Y:S01]  /*0ed0*/  LEA.HI R137, R20.reuse, R9.reuse, RZ, 0x3 ;  /* 0x0000000914897211 */ /* 0x0c0fe200078f18ff */
[----:B------:R1:W-:Y:S01]  /*0ee0*/  @P0 LDGSTS.E.BYPASS.LTC128B.128 [R141+0xc880], [R26.64+0x80], !P5 ;  /* 0x0c8800801a8d0fae */ /* 0x0003e2000e901d52 */
[----:B------:R-:W-:-:S02]  /*0ef0*/  LEA.HI R20, R20, R9, RZ, 0x6 ;  /* 0x0000000914147211 */ /* 0x000fc400078f30ff */
[----:B------:R-:W-:Y:S01]  /*0f00*/  SHF.R.S32.HI R9, RZ, 0x1f, R138 ;  /* 0x0000001fff097819 */ /* 0x000fe2000001148a */
[----:B------:R1:W-:Y:S03]  /*0f10*/  @P0 LDGSTS.E.BYPASS.LTC128B.128 [R141+0xe080], [R26.64+0x100], !P6 ;  /* 0x0e0801001a8d0fae */ /* 0x0003e6000f101d52 */
[----:B------:R-:W-:Y:S01]  /*0f20*/  LEA.HI R9, R9, R138, RZ, 0x3 ;  /* 0x0000008a09097211 */ /* 0x000fe200078f18ff */
[----:B------:R1:W-:Y:S04]  /*0f30*/  @P0 LDGSTS.E.BYPASS.LTC128B.128 [R141+0xf880], [R26.64+0x180], !P4 ;  /* 0x0f8801801a8d0fae */ /* 0x0003e8000e101d52 */
[----:B------:R-:W-:Y:S01]  /*0f40*/  IMAD.SHL.U32 R9, R9, 0x40, RZ ;  /* 0x0000004009097824 */ /* 0x000fe200078e00ff */
[----:B------:R-:W-:Y:S01]  /*0f50*/  SHF.R.S32.HI R20, RZ, 0x6, R20 ;  /* 0x00000006ff147819 */ /* 0x000fe20000011414 */
[----:B------:R-:W0:Y:S04]  /*0f60*/  LDGDEPBAR ;  /* 0x00000000000079af */ /* 0x000e280000000000 */
[----:B------:R2:W3:Y:S01]  /*0f70*/  @P1 LDG.E R6, [R30.64] ;  /* 0x000000121e061981 */ /* 0x0004e2000c1e1900 */
[----:B------:R-:W-:Y:S01]  /*0f80*/  SHF.R.S32.HI R7, RZ, 0x1f, R4 ;  /* 0x0000001fff077819 */ /* 0x000fe20000011404 */
[----:B------:R-:W-:Y:S01]  /*0f90*/  IMAD R22, R223, c[0x0][0x264], R22 ;  /* 0x00009900df167a24 */ /* 0x000fe200078e0216 */
[----:B------:R-:W-:Y:S01]  /*0fa0*/  LOP3.LUT R9, R9, 0xfffffe00, RZ, 0xc0, !PT ;  /* 0xfffffe0009097812 */ /* 0x000fe200078ec0ff */
[----:B------:R-:W-:Y:S01]  /*0fb0*/  IMAD R107, R154, c[0x0][0x26c], R107 ;  /* 0x00009b009a6b7a24 */ /* 0x000fe200078e026b */
[----:B------:R-:W-:Y:S01]  /*0fc0*/  LEA.HI R134, R134, R17, RZ, 0x4 ;  /* 0x0000001186867211 */ /* 0x000fe200078f20ff */
[----:B------:R-:W-:Y:S01]  /*0fd0*/  IMAD R21, R7, c[0x0][0x1e0], RZ ;  /* 0x0000780007157a24 */ /* 0x000fe200078e02ff */
[----:B------:R-:W-:Y:S01]  /*0fe0*/  SHF.R.S32.HI R133, RZ, 0x4, R133 ;  /* 0x00000004ff857819 */ /* 0x000fe20000011485 */
[----:B------:R-:W-:Y:S01]  /*0ff0*/  IMAD.IADD R23, R25, 0x1, R22 ;  /* 0x0000000119177824 */ /* 0x000fe200078e0216 */
[----:B------:R-:W-:Y:S01]  /*1000*/  SHF.R.S32.HI R134, RZ, 0x4, R134 ;  /* 0x00000004ff867819 */ /* 0x000fe20000011486 */
[----:B------:R-:W-:Y:S01]  /*1010*/  IMAD R10, R4, c[0x0][0x1e4], R21 ;  /* 0x00007900040a7a24 */ /* 0x000fe200078e0215 */
[----:B------:R-:W-:Y:S01]  /*1020*/  LOP3.LUT R21, R19, 0x38, R137, 0xf8, !PT ;  /* 0x0000003813157812 */ /* 0x000fe200078ef889 */
[----:B------:R-:W-:Y:S01]  /*1030*/  IMAD.MOV.U32 R22, RZ, RZ, R24 ;  /* 0x000000ffff167224 */ /* 0x000fe200078e0018 */
[----:B------:R-:W-:Y:S01]  /*1040*/  LEA.HI.SX32 R134, R137, R134, 0x1d ;  /* 0x0000008689867211 */ /* 0x000fe200078feaff */
[----:B------:R-:W-:Y:S01]  /*1050*/  IMAD.WIDE.U32 R24, R223, c[0x0][0x210], R14 ;  /* 0x00008400df187a25 */ /* 0x000fe200078e000e */
[----:B------:R-:W-:Y:S01]  /*1060*/  IADD3 R29, R29, R10, RZ ;  /* 0x0000000a1d1d7210 */ /* 0x000fe20007ffe0ff */
[----:B------:R-:W-:Y:S01]  /*1070*/  UIMAD.WIDE.U32 UR12, UR24, UR4, URZ ;  /* 0x00000004180c72a5 */ /* 0x000fe2000f8e003f */
[----:B------:R-:W-:Y:S01]  /*1080*/  LOP3.LUT R132, R21, R18, RZ, 0x3c, !PT ;  /* 0x0000001215847212 */ /* 0x000fe200078e3cff */
[----:B------:R-:W-:Y:S01]  /*1090*/  IMAD.SHL.U32 R10, R138, 0x40, RZ ;  /* 0x000000408a0a7824 */ /* 0x000fe200078e00ff */
[----:B------:R-:W-:Y:S01]  /*10a0*/  SHF.R.S32.HI R17, RZ, 0x1f, R16 ;  /* 0x0000001fff117819 */ /* 0x000fe20000011410 */
[----:B------:R-:W-:Y:S01]  /*10b0*/  IMAD.IADD R153, R25, 0x1, R152 ;  /* 0x0000000119997824 */ /* 0x000fe200078e0298 */
[----:B------:R-:W-:Y:S01]  /*10c0*/  IADD3 R105, P0, R4, R143, RZ ;  /* 0x0000008f04697210 */ /* 0x000fe20007f1e0ff */
[----:B------:R-:W-:Y:S01]  /*10d0*/  IMAD.MOV.U32 R152, RZ, RZ, R24 ;  /* 0x000000ffff987224 */ /* 0x000fe200078e0018 */
[----:B------:R-:W-:Y:S01]  /*10e0*/  LOP3.LUT R10, R10, 0x1c0, RZ, 0xc0, !PT ;  /* 0x000001c00a0a7812 */ /* 0x000fe200078ec0ff */
[----:B------:R-:W-:Y:S01]  /*10f0*/  IMAD.WIDE.U32 R154, R154, c[0x0][0x268], R22 ;  /* 0x00009a009a9a7a25 */ /* 0x000fe200078e0016 */
[----:B------:R-:W-:Y:S01]  /*1100*/  SHF.R.S32.HI R24, RZ, 0x1f, R5 ;  /* 0x0000001fff187819 */ /* 0x000fe20000011405 */
[----:B------:R-:W-:Y:S01]  /*1110*/  UIMAD UR8, UR24, UR5, URZ ;  /* 0x00000005180872a4 */ /* 0x000fe2000f8e023f */
[----:B------:R-:W-:Y:S01]  /*1120*/  SHF.R.U32.HI R8, RZ, 0x3, R10 ;  /* 0x00000003ff087819 */ /* 0x000fe2000001160a */
[----:B------:R-:W-:Y:S01]  /*1130*/  IMAD R21, R20, 0xc00, R11 ;  /* 0x00000c0014157824 */ /* 0x000fe200078e020b */
[----:B------:R-:W-:Y:S01]  /*1140*/  LOP3.LUT R23, R10, 0x38, R137, 0xf8, !PT ;  /* 0x000000380a177812 */ /* 0x000fe200078ef889 */
[----:B------:R-:W-:Y:S01]  /*1150*/  IMAD R160, R223, c[0x0][0x1ec], R160 ;  /* 0x00007b00dfa07a24 */ /* 0x000fe200078e02a0 */
[CC--:B------:R-:W-:Y:S01]  /*1160*/  LEA.HI R136, R24.reuse, R5.reuse, RZ, 0x3 ;  /* 0x0000000518887211 */ /* 0x0c0fe200078f18ff */
[----:B------:R-:W-:Y:S01]  /*1170*/  IMAD.IADD R132, R21, 0x1, R132 ;  /* 0x0000000115847824 */ /* 0x000fe200078e0284 */
[----:B------:R-:W-:Y:S01]  /*1180*/  LEA.HI R24, R24, R5, RZ, 0x6 ;  /* 0x0000000518187211 */ /* 0x000fe200078f30ff */
[----:B------:R-:W-:Y:S01]  /*1190*/  IMAD R5, R20, 0xc00, R9 ;  /* 0x00000c0014057824 */ /* 0x000fe200078e0209 */
[----:B------:R-:W-:Y:S01]  /*11a0*/  LOP3.LUT R128, R23, R8, RZ, 0x3c, !PT ;  /* 0x0000000817807212 */ /* 0x000fe200078e3cff */
[----:B------:R-:W-:Y:S01]  /*11b0*/  IMAD.WIDE.U32 R28, R223, c[0x0][0x1e8], R28 ;  /* 0x00007a00df1c7a25 */ /* 0x000fe200078e001c */
[----:B------:R-:W-:Y:S01]  /*11c0*/  LEA.HI.SX32 R133, R136, R133, 0x1d ;  /* 0x0000008588857211 */ /* 0x000fe200078feaff */
[----:B------:R-:W-:Y:S01]  /*11d0*/  ULDC.64 UR4, c[0x0][0x280] ;  /* 0x0000a00000047ab9 */ /* 0x000fe20000000a00 */
[----:B------:R-:W-:Y:S01]  /*11e0*/  IADD3 R128, R5, R128, RZ ;  /* 0x0000008005807210 */ /* 0x000fe20007ffe0ff */
[----:B------:R-:W-:Y:S01]  /*11f0*/  IMAD.IADD R161, R29, 0x1, R160 ;  /* 0x000000011da17824 */ /* 0x000fe200078e02a0 */
[----:B------:R-:W-:Y:S01]  /*1200*/  LOP3.LUT R5, R19, 0x38, R136, 0xf8, !PT ;  /* 0x0000003813057812 */ /* 0x000fe200078ef888 */
[----:B------:R-:W-:Y:S01]  /*1210*/  IMAD.MOV.U32 R160, RZ, RZ, R28 ;  /* 0x000000ffffa07224 */ /* 0x000fe200078e001c */
[----:B------:R-:W-:Y:S01]  /*1220*/  SHF.R.S32.HI R24, RZ, 0x6, R24 ;  /* 0x00000006ff187819 */ /* 0x000fe20000011418 */
[----:B------:R-:W-:Y:S01]  /*1230*/  IMAD R164, R143, c[0x0][0x284], R164 ;  /* 0x0000a1008fa47a24 */ /* 0x000fe200078e02a4 */
[----:B------:R-:W-:Y:S01]  /*1240*/  LOP3.LUT R130, R5, R18, RZ, 0x3c, !PT ;  /* 0x0000001205827212 */ /* 0x000fe200078e3cff */
[----:B------:R-:W-:Y:S01]  /*1250*/  IMAD.WIDE.U32 R168, R143, c[0x0][0x280], R16 ;  /* 0x0000a0008fa87a25 */ /* 0x000fe200078e0010 */
[----:B------:R-:W-:Y:S01]  /*1260*/  SHF.R.S32.HI R5, RZ, 0x1f, R134 ;  /* 0x0000001fff057819 */ /* 0x000fe20000011486 */
[----:B------:R-:W-:Y:S01]  /*1270*/  UIMAD.WIDE.U32 UR26, UR24, UR4, URZ ;  /* 0x00000004181a72a5 */ /* 0x000fe2000f8e003f */
[----:B------:R-:W-:Y:S01]  /*1280*/  LOP3.LUT R125, R10, 0x38, R136, 0xf8, !PT ;  /* 0x000000380a7d7812 */ /* 0x000fe200078ef888 */
[----:B------:R-:W-:Y:S01]  /*1290*/  IMAD R21, R24, 0xc00, R11 ;  /* 0x00000c0018157824 */ /* 0x000fe200078e020b */
[----:B------:R-:W-:Y:S01]  /*12a0*/  LEA.HI R20, R5, R134, RZ, 0x3 ;  /* 0x0000008605147211 */ /* 0x000fe200078f18ff */
[----:B------:R-:W-:Y:S01]  /*12b0*/  IMAD.SHL.U32 R134, R134, 0x8, RZ ;  /* 0x0000000886867824 */ /* 0x000fe200078e00ff */
[----:B------:R-:W-:Y:S01]  /*12c0*/  LOP3.LUT R125, R125, R8, RZ, 0x3c, !PT ;  /* 0x000000087d7d7212 */ /* 0x000fe200078e3cff */
[C---:B------:R-:W-:Y:S01]  /*12d0*/  IMAD R162, R143.reuse, c[0x0][0x294], R162 ;  /* 0x0000a5008fa27a24 */ /* 0x040fe200078e02a2 */
[----:B------:R-:W-:Y:S01]  /*12e0*/  SHF.R.S32.HI R20, RZ, 0x3, R20 ;  /* 0x00000003ff147819 */ /* 0x000fe20000011414 */
[----:B------:R-:W-:Y:S01]  /*12f0*/  IMAD.WIDE.U32 R166, R143, c[0x0][0x290], R16 ;  /* 0x0000a4008fa67a25 */ /* 0x000fe200078e0010 */
[--C-:B------:R-:W-:Y:S01]  /*1300*/  LOP3.LUT R131, R19, 0x38, R134.reuse, 0xf8, !PT ;  /* 0x0000003813837812 */ /* 0x100fe200078ef886 */
[----:B------:R-:W-:Y:S01]  /*1310*/  UIMAD UR14, UR24, UR5, URZ ;  /* 0x00000005180e72a4 */ /* 0x000fe2000f8e023f */
[----:B------:R-:W-:Y:S01]  /*1320*/  LOP3.LUT R127, R10, 0x38, R134, 0xf8, !PT ;  /* 0x000000380a7f7812 */ /* 0x000fe200078ef886 */
[C---:B------:R-:W-:Y:S01]  /*1330*/  IMAD R22, R20.reuse, 0xc00, R11 ;  /* 0x00000c0014167824 */ /* 0x040fe200078e020b */
[----:B------:R-:W-:Y:S01]  /*1340*/  LOP3.LUT R131, R131, R18, RZ, 0x3c, !PT ;  /* 0x0000001283837212 */ /* 0x000fe200078e3cff */
[----:B------:R-:W-:Y:S01]  /*1350*/  IMAD R20, R20, 0xc00, R9 ;  /* 0x00000c0014147824 */ /* 0x000fe200078e0209 */
[----:B------:R-:W-:Y:S01]  /*1360*/  LOP3.LUT R127, R127, R8, RZ, 0x3c, !PT ;  /* 0x000000087f7f7212 */ /* 0x000fe200078e3cff */
[----:B------:R-:W-:Y:S01]  /*1370*/  IMAD.WIDE.U32 R28, R143, c[0x0][0x290], R14 ;  /* 0x0000a4008f1c7a25 */ /* 0x000fe200078e000e */
[----:B------:R-:W-:Y:S01]  /*1380*/  SHF.R.S32.HI R117, RZ, 0x1f, R138 ;  /* 0x0000001fff757819 */ /* 0x000fe2000001148a */
[----:B------:R-:W-:Y:S01]  /*1390*/  ULDC.64 UR4, c[0x0][0x290] ;  /* 0x0000a40000047ab9 */ /* 0x000fe20000000a00 */
[----:B------:R-:W-:Y:S01]  /*13a0*/  IADD3 R127, R20, R127, RZ ;  /* 0x0000007f147f7210 */ /* 0x000fe20007ffe0ff */
[----:B------:R-:W-:Y:S01]  /*13b0*/  IMAD.IADD R131, R22, 0x1, R131 ;  /* 0x0000000116837824 */ /* 0x000fe200078e0283 */
[----:B------:R-:W-:Y:S01]  /*13c0*/  SHF.R.S32.HI R22, RZ, 0x1f, R133 ;  /* 0x0000001fff167819 */ /* 0x000fe20000011485 */
[----:B------:R-:W-:Y:S01]  /*13d0*/  IMAD.X R104, R7, 0x1, R2, P0 ;  /* 0x0000000107687824 */ /* 0x000fe200000e0602 */
[----:B------:R-:W-:Y:S01]  /*13e0*/  IADD3 R169, R169, R164, RZ ;  /* 0x000000a4a9a97210 */ /* 0x000fe20007ffe0ff */
[----:B--2---:R-:W-:Y:S01]  /*13f0*/  IMAD.WIDE.U32 R30, R143, c[0x0][0x280], R14 ;  /* 0x0000a0008f1e7a25 */ /* 0x004fe200078e000e */
[----:B------:R-:W-:Y:S01]  /*1400*/  LEA.HI R5, R22, R133, RZ, 0x3 ;  /* 0x0000008516057211 */ /* 0x000fe200078f18ff */
[----:B------:R-:W-:Y:S01]  /*1410*/  UIMAD.WIDE.U32 UR28, UR24, UR4, URZ ;  /* 0x00000004181c72a5 */ /* 0x000fe2000f8e003f */
[----:B------:R-:W-:Y:S01]  /*1420*/  LOP3.LUT R137, R137, 0xfffffff8, RZ, 0xc0, !PT ;  /* 0xfffffff889897812 */ /* 0x000fe200078ec0ff */
[----:B------:R-:W-:Y:S01]  /*1430*/  IMAD.SHL.U32 R133, R133, 0x8, RZ ;  /* 0x0000000885857824 */ /* 0x000fe200078e00ff */
[----:B------:R-:W-:Y:S01]  /*1440*/  SHF.R.S32.HI R20, RZ, 0x3, R5 ;  /* 0x00000003ff147819 */ /* 0x000fe20000011405 */
[----:B------:R-:W-:Y:S01]  /*1450*/  IMAD R2, R2, c[0x0][0x1e0], RZ ;  /* 0x0000780002027a24 */ /* 0x000fe200078e02ff */
[----:B------:R-:W-:Y:S01]  /*1460*/  LOP3.LUT R136, R136, 0xfffffff8, RZ, 0xc0, !PT ;  /* 0xfffffff888887812 */ /* 0x000fe200078ec0ff */
[----:B------:R-:W-:Y:S01]  /*1470*/  IMAD.IADD R167, R167, 0x1, R162 ;  /* 0x00000001a7a77824 */ /* 0x000fe200078e02a2 */
[----:B------:R-:W-:Y:S01]  /*1480*/  LOP3.LUT R19, R19, 0x38, R133, 0xf8, !PT ;  /* 0x0000003813137812 */ /* 0x000fe200078ef885 */
[----:B------:R-:W-:Y:S01]  /*1490*/  IMAD R123, R20, 0xc00, R9 ;  /* 0x00000c00147b7824 */ /* 0x000fe200078e0209 */
[----:B------:R-:W-:Y:S01]  /*14a0*/  LOP3.LUT R5, R10, 0x38, R133, 0xf8, !PT ;  /* 0x000000380a057812 */ /* 0x000fe200078ef885 */
[----:B------:R-:W-:Y:S01]  /*14b0*/  IMAD R10, R20, 0xc00, R11 ;  /* 0x00000c00140a7824 */ /* 0x000fe200078e020b */
[----:B------:R-:W-:Y:S01]  /*14c0*/  LOP3.LUT R19, R19, R18, RZ, 0x3c, !PT ;  /* 0x0000001213137212 */ /* 0x000fe200078e3cff */
[----:B------:R-:W-:Y:S01]  /*14d0*/  IMAD.IADD R163, R162, 0x1, R29 ;  /* 0x00000001a2a37824 */ /* 0x000fe200078e021d */
[----:B------:R-:W-:Y:S01]  /*14e0*/  LOP3.LUT R8, R5, R8, RZ, 0x3c, !PT ;  /* 0x0000000805087212 */ /* 0x000fe200078e3cff */
[----:B------:R-:W-:Y:S01]  /*14f0*/  IMAD.IADD R165, R164, 0x1, R31 ;  /* 0x00000001a4a57824 */ /* 0x000fe200078e021f */
[----:B------:R-:W-:Y:S01]  /*1500*/  MOV R162, R28 ;  /* 0x0000001c00a27202 */ /* 0x000fe20000000f00 */
[----:B------:R-:W-:Y:S01]  /*1510*/  IMAD.IADD R129, R10, 0x1, R19 ;  /* 0x000000010a817824 */ /* 0x000fe200078e0213 */
[----:B------:R-:W-:Y:S01]  /*1520*/  UIMAD UR24, UR24, UR5, URZ ;  /* 0x00000005181872a4 */ /* 0x000fe2000f8e023f */
[----:B------:R-:W-:Y:S01]  /*1530*/  IMAD.IADD R123, R123, 0x1, R8 ;  /* 0x000000017b7b7824 */ /* 0x000fe200078e0208 */
[----:B------:R-:W-:Y:S01]  /*1540*/  ULDC UR22, c[0x0][0x1e0] ;  /* 0x0000780000167ab9 */ /* 0x000fe20000000800 */
[C---:B------:R-:W-:Y:S01]  /*1550*/  IMAD.WIDE.U32 R172, R143.reuse, c[0x0][0x1e0], RZ ;  /* 0x000078008fac7a25 */ /* 0x040fe200078e00ff */
[----:B------:R-:W-:Y:S01]  /*1560*/  ULDC UR15, c[0x0][0x1e4] ;  /* 0x00007900000f7ab9 */ /* 0x000fe20000000800 */
[C---:B------:R-:W-:Y:S01]  /*1570*/  IADD3 R135, -R143.reuse, 0x30, RZ ;  /* 0x000000308f877810 */ /* 0x040fe20007ffe1ff */
[----:B------:R-:W-:Y:S01]  /*1580*/  ULDC UR21, c[0x0][0x280] ;  /* 0x0000a00000157ab9 */ /* 0x000fe20000000800 */
[----:B------:R-:W-:Y:S01]  /*1590*/  IMAD R119, R143, c[0x0][0x1e4], R2 ;  /* 0x000079008f777a24 */ /* 0x000fe200078e0202 */
[----:B------:R-:W-:Y:S01]  /*15a0*/  ULDC UR5, c[0x0][0x284] ;  /* 0x0000a10000057ab9 */ /* 0x000fe20000000800 */
[----:B------:R-:W-:Y:S01]  /*15b0*/  IMAD.MOV.U32 R164, RZ, RZ, R30 ;  /* 0x000000ffffa47224 */ /* 0x000fe200078e001e */
[----:B------:R-:W-:Y:S01]  /*15c0*/  ULDC UR20, c[0x0][0x290] ;  /* 0x0000a40000147ab9 */ /* 0x000fe20000000800 */
[----:B------:R-:W-:Y:S01]  /*15d0*/  IMAD R24, R24, 0xc00, R9 ;  /* 0x00000c0018187824 */ /* 0x000fe200078e0209 */
[----:B------:R-:W-:Y:S01]  /*15e0*/  ULDC UR4, c[0x0][0x294] ;  /* 0x0000a50000047ab9 */ /* 0x000fe20000000800 */
[----:B------:R-:W-:Y:S01]  /*15f0*/  IMAD R117, R117, c[0x0][0x1e0], RZ ;  /* 0x0000780075757a24 */ /* 0x000fe200078e02ff */
[----:B------:R-:W-:Y:S01]  /*1600*/  IADD3 R107, R155, R107, RZ ;  /* 0x0000006b9b6b7210 */ /* 0x000fe20007ffe0ff */
[----:B------:R-:W-:Y:S01]  /*1610*/  IMAD.IADD R119, R173, 0x1, R119 ;  /* 0x00000001ad777824 */ /* 0x000fe200078e0277 */
[----:B------:R-:W-:Y:S01]  /*1620*/  SHF.R.S32.HI R126, RZ, 0x1f, R137 ;  /* 0x0000001fff7e7819 */ /* 0x000fe20000011489 */
[----:B------:R-:W-:Y:S01]  /*1630*/  IMAD.IADD R130, R21, 0x1, R130 ;  /* 0x0000000115827824 */ /* 0x000fe200078e0282 */
[----:B------:R-:W-:Y:S01]  /*1640*/  SHF.R.S32.HI R122, RZ, 0x1f, R134 ;  /* 0x0000001fff7a7819 */ /* 0x000fe20000011486 */
[----:B------:R-:W-:Y:S01]  /*1650*/  IMAD.IADD R125, R24, 0x1, R125 ;  /* 0x00000001187d7824 */ /* 0x000fe200078e027d */
[----:B------:R-:W-:Y:S01]  /*1660*/  SHF.R.S32.HI R124, RZ, 0x1f, R136 ;  /* 0x0000001fff7c7819 */ /* 0x000fe20000011488 */
[C---:B------:R-:W-:Y:S01]  /*1670*/  IMAD.WIDE.U32 R170, R138.reuse, c[0x0][0x1e0], RZ ;  /* 0x000078008aaa7a25 */ /* 0x040fe200078e00ff */
[----:B------:R-:W-:Y:S01]  /*1680*/  SHF.R.S32.HI R120, RZ, 0x1f, R133 ;  /* 0x0000001fff787819 */ /* 0x000fe20000011485 */
[----:B------:R-:W-:Y:S01]  /*1690*/  USHF.L.U64.HI UR15, UR22, UR7, UR15 ;  /* 0x00000007160f7299 */ /* 0x000fe2000801020f */
[----:B------:R-:W-:Y:S01]  /*16a0*/  SHF.L.U32 R131, R131, 0x1, RZ ;  /* 0x0000000183837819 */ /* 0x000fe200000006ff */
[----:B------:R-:W-:Y:S01]  /*16b0*/  IMAD R117, R138, c[0x0][0x1e4], R117 ;  /* 0x000079008a757a24 */ /* 0x000fe200078e0275 */
[----:B------:R-:W-:Y:S01]  /*16c0*/  USHF.L.U64.HI UR5, UR21, UR7, UR5 ;  /* 0x0000000715057299 */ /* 0x000fe20008010205 */
[----:B-----5:R-:W-:Y:S01]  /*16d0*/  IMAD.WIDE.U32 R168, R101, c[0x0][0x280], R168 ;  /* 0x0000a00065a87a25 */ /* 0x020fe200078e00a8 */
[----:B------:R-:W-:-:S02]  /*16e0*/  USHF.L.U64.HI UR4, UR20, UR7, UR4 ;  /* 0x0000000714047299 */ /* 0x000fc40008010204 */
[----:B------:R-:W-:Y:S01]  /*16f0*/  USHF.L.U32 UR22, UR22, 0x5, URZ ;  /* 0x0000000516167899 */ /* 0x000fe2000800063f */
[C---:B------:R-:W-:Y:S01]  /*1700*/  IMAD.WIDE.U32 R166, R101.reuse, c[0x0][0x290], R166 ;  /* 0x0000a40065a67a25 */ /* 0x040fe200078e00a6 */
[----:B------:R-:W-:Y:S02]  /*1710*/  USHF.L.U32 UR21, UR21, 0x5, URZ ;  /* 0x0000000515157899 */ /* 0x000fe4000800063f */
[----:B------:R-:W-:Y:S01]  /*1720*/  USHF.L.U32 UR20, UR20, 0x5, URZ ;  /* 0x0000000514147899 */ /* 0x000fe2000800063f */
[C---:B------:R-:W-:Y:S01]  /*1730*/  IMAD.WIDE.U32 R164, R101.reuse, c[0x0][0x280], R164 ;  /* 0x0000a00065a47a25 */ /* 0x040fe200078e00a4 */
[----:B------:R-:W-:Y:S02]  /*1740*/  UISETP.GE.AND UP0, UPT, UR6, 0x1, UPT ;  /* 0x000000010600788c */ /* 0x000fe4000bf06270 */
[----:B------:R-:W-:Y:S01]  /*1750*/  UIADD3 UR8, UR13, UR8, URZ ;  /* 0x000000080d087290 */ /* 0x000fe2000fffe03f */
[----:B------:R-:W-:Y:S01]  /*1760*/  IMAD.WIDE.U32 R162, R101, c[0x0][0x290], R162 ;  /* 0x0000a40065a27a25 */ /* 0x000fe200078e00a2 */
[----:B------:R-:W-:-:S02]  /*1770*/  UIADD3 UR14, UR27, UR14, URZ ;  /* 0x0000000e1b0e7290 */ /* 0x000fc4000fffe03f */
[----:B------:R-:W-:Y:S01]  /*1780*/  UIADD3 UR24, UR29, UR24, URZ ;  /* 0x000000181d187290 */ /* 0x000fe2000fffe03f */
[----:B------:R-:W-:Y:S02]  /*1790*/  IMAD.IADD R117, R171, 0x1, R117 ;  /* 0x00000001ab757824 */ /* 0x000fe400078e0275 */
[----:B------:R-:W-:Y:S02]  /*17a0*/  IMAD.SHL.U32 R132, R132, 0x2, RZ ;  /* 0x0000000284847824 */ /* 0x000fe400078e00ff */
[----:B------:R-:W-:Y:S02]  /*17b0*/  IMAD.SHL.U32 R128, R128, 0x2, RZ ;  /* 0x0000000280807824 */ /* 0x000fe400078e00ff */
[----:B------:R-:W-:Y:S02]  /*17c0*/  IMAD.SHL.U32 R130, R130, 0x2, RZ ;  /* 0x0000000282827824 */ /* 0x000fe400078e00ff */
[----:B------:R-:W-:Y:S02]  /*17d0*/  IMAD.SHL.U32 R125, R125, 0x2, RZ ;  /* 0x000000027d7d7824 */ /* 0x000fe400078e00ff */
[----:B------:R-:W-:-:S02]  /*17e0*/  IMAD.SHL.U32 R127, R127, 0x2, RZ ;  /* 0x000000027f7f7824 */ /* 0x000fc400078e00ff */
[----:B------:R-:W-:Y:S02]  /*17f0*/  IMAD.SHL.U32 R129, R129, 0x2, RZ ;  /* 0x0000000281817824 */ /* 0x000fe400078e00ff */
[----:B------:R-:W-:Y:S01]  /*1800*/  IMAD.SHL.U32 R123, R123, 0x2, RZ ;  /* 0x000000027b7b7824 */ /* 0x000fe200078e00ff */
[--C-:B---3--:R-:W-:Y:S01]  /*1810*/  @P1 SHF.R.S32.HI R11, RZ, 0x1f, R6.reuse ;  /* 0x0000001fff0b1819 */ /* 0x108fe20000011406 */
[----:B------:R-:W-:Y:S01]  /*1820*/  @P1 IMAD.MOV.U32 R10, RZ, RZ, R6 ;  /* 0x000000ffff0a1224 */ /* 0x000fe200078e0006 */
[----:B------:R-:W-:Y:S01]  /*1830*/  @!P1 MOV R11, R3 ;  /* 0x00000003000b9202 */ /* 0x000fe20000000f00 */
[----:B------:R-:W-:Y:S01]  /*1840*/  @!P1 IMAD.MOV.U32 R10, RZ, RZ, R224 ;  /* 0x000000ffff0a9224 */ /* 0x000fe200078e00e0 */
[----:B------:R-:W-:Y:S02]  /*1850*/  SHF.R.S32.HI R6, RZ, 0x1f, R101 ;  /* 0x0000001fff067819 */ /* 0x000fe40000011465 */
[----:B------:R-:W-:Y:S02]  /*1860*/  SEL R8, R11, RZ, !P2 ;  /* 0x000000ff0b087207 */ /* 0x000fe40005000000 */
[----:B------:R-:W-:Y:S01]  /*1870*/  SEL R3, R10, RZ, !P2 ;  /* 0x000000ff0a037207 */ /* 0x000fe20005000000 */
[----:B------:R-:W-:Y:S01]  /*1880*/  BAR.SYNC.DEFER_BLOCKING 0x0 ;  /* 0x0000000000007b1d */ /* 0x000fe20000010000 */
[----:B------:R-:W-:Y:S01]  /*1890*/  ISETP.NE.AND P1, PT, RZ, UR23, PT ;  /* 0x00000017ff007c0c */ /* 0x000fe2000bf25270 */
[----:B------:R-:W-:Y:S01]  /*18a0*/  IMAD R10, R8, c[0x0][0x1f0], RZ ;  /* 0x00007c00080a7a24 */ /* 0x000fe200078e02ff */
[----:B------:R-:W-:Y:S01]  /*18b0*/  IADD3 R11, R16, 0x20, RZ ;  /* 0x00000020100b7810 */ /* 0x000fe20007ffe0ff */
[----:B------:R-:W-:Y:S01]  /*18c0*/  IMAD R8, R8, c[0x0][0x218], RZ ;  /* 0x0000860008087a24 */ /* 0x000fe200078e02ff */
[----:B------:R-:W-:Y:S01]  /*18d0*/  P2R R147, PR, RZ, 0x2 ;  /* 0x00000002ff937803 */ /* 0x000fe20000000000 */
[----:B------:R-:W-:-:S04]  /*18e0*/  IMAD.WIDE.U32 R160, R3, c[0x0][0x1f0], R160 ;  /* 0x00007c0003a07a25 */ /* 0x000fc800078e00a0 */
[C---:B------:R-:W-:Y:S01]  /*18f0*/  IMAD R103, R3.reuse, c[0x0][0x21c], R8 ;  /* 0x0000870003677a24 */ /* 0x040fe200078e0208 */
[----:B------:R-:W-:Y:S01]  /*1900*/  IADD3 R109, P1, P0, R160, R172, R14 ;  /* 0x000000aca06d7210 */ /* 0x000fe2000783e00e */
[C---:B------:R-:W-:Y:S01]  /*1910*/  IMAD R113, R3.reuse, c[0x0][0x1f4], R10 ;  /* 0x00007d0003717a24 */ /* 0x040fe200078e020a */
[----:B------:R-:W-:Y:S01]  /*1920*/  IADD3 R10, R16, 0x60, RZ ;  /* 0x00000060100a7810 */ /* 0x000fe20007ffe0ff */
[C---:B------:R-:W-:Y:S02]  /*1930*/  IMAD R8, R6.reuse, c[0x0][0x280], RZ ;  /* 0x0000a00006087a24 */ /* 0x040fe400078e02ff */
[----:B------:R-:W-:Y:S02]  /*1940*/  IMAD R6, R6, c[0x0][0x290], RZ ;  /* 0x0000a40006067a24 */ /* 0x000fe400078e02ff */
[----:B------:R-:W-:-:S04]  /*1950*/  IMAD.WIDE.U32 R152, R3, c[0x0][0x218], R152 ;  /* 0x0000860003987a25 */ /* 0x000fc800078e0098 */
[----:B------:R-:W-:Y:S01]  /*1960*/  IMAD.IADD R113, R161, 0x1, R113 ;  /* 0x00000001a1717824 */ /* 0x000fe200078e0271 */
[----:B------:R-:W-:Y:S01]  /*1970*/  IADD3 R103, R153, R103, RZ ;  /* 0x0000006799677210 */ /* 0x000fe20007ffe0ff */
[C---:B------:R-:W-:Y:S02]  /*1980*/  IMAD R5, R101.reuse, c[0x0][0x284], R8 ;  /* 0x0000a10065057a24 */ /* 0x040fe400078e0208 */
[----:B------:R-:W-:Y:S01]  /*1990*/  IMAD R3, R101, c[0x0][0x294], R6 ;  /* 0x0000a50065037a24 */ /* 0x000fe200078e0206 */
[----:B------:R-:W-:Y:S01]  /*19a0*/  IADD3.X R108, R113, R119, R15, P1, P0 ;  /* 0x00000077716c7210 */ /* 0x000fe20000fe040f */
[----:B------:R-:W-:Y:S02]  /*19b0*/  IMAD.IADD R116, R169, 0x1, R5 ;  /* 0x00000001a9747824 */ /* 0x000fe400078e0205 */
[----:B------:R-:W-:Y:S02]  /*19c0*/  IMAD.IADD R114, R5, 0x1, R165 ;  /* 0x0000000105727824 */ /* 0x000fe400078e02a5 */
[----:B------:R-:W-:-:S02]  /*19d0*/  IMAD.IADD R115, R167, 0x1, R3 ;  /* 0x00000001a7737824 */ /* 0x000fc400078e0203 */
[----:B-1----:R-:W-:Y:S02]  /*19e0*/  IMAD.IADD R112, R3, 0x1, R163 ;  /* 0x0000000103707824 */ /* 0x002fe400078e02a3 */
.L_x_783:
[----:B------:R-:W-:Y:S01]  /*19f0*/  SHF.R.S32.HI R102, RZ, 0x1f, R57 ;  /* 0x0000001fff667819 */ /* 0x000fe20000011439 */
[C---:B-1----:R-:W-:Y:S01]  /*1a00*/  IMAD R5, R57.reuse, UR8, RZ ;  /* 0x0000000839057c24 */ /* 0x042fe2000f8e02ff */
[----:B------:R-:W-:Y:S04]  /*1a10*/  DEPBAR.LE SB0, 0x0 ;  /* 0x000080000000791a */ /* 0x000fe80000000000 */
[----:B------:R-:W-:Y:S01]  /*1a20*/  IMAD.WIDE.U32 R176, R57, UR12, RZ ;  /* 0x0000000c39b07c25 */ /* 0x000fe2000f8e00ff */
[----:B------:R-:W-:Y:S03]  /*1a30*/  BAR.SYNC.DEFER_BLOCKING 0x0 ;  /* 0x0000000000007b1d */ /* 0x000fe60000010000 */
[----:B------:R-:W-:Y:S01]  /*1a40*/  IMAD R5, R102, UR12, R5 ;  /* 0x0000000c66057c24 */ /* 0x000fe2000f8e0205 */
[----:B------:R-:W-:Y:S03]  /*1a50*/  IADD3 R3, P1, P0, R109, UR22, R176 ;  /* 0x000000166d037c10 */ /* 0x000fe6000f83e0b0 */
[----:B------:R-:W-:Y:S05]  /*1a60*/  IMAD.IADD R106, R177, 0x1, R5 ;  /* 0x00000001b16a7824 */ /* 0x000fea00078e0205 */
[----:B------:R-:W-:Y:S02]  /*1a70*/  IADD3.X R2, R108, UR15, R106, P1, P0 ;  /* 0x0000000f6c027c10 */ /* 0x000fe40008fe046a */
[----:B------:R-:W-:Y:S04]  /*1a80*/  IADD3 R5, P1, R109, R176, RZ ;  /* 0x000000b06d057210 */ /* 0x000fe80007f3e0ff */
[----:B------:R-:W-:Y:S01]  /*1a90*/  LEA R88, P0, R5, c[0x0][0x1c8], 0x1 ;  /* 0x0000720005587a11 */ /* 0x000fe200078008ff */
[----:B------:R-:W-:Y:S01]  /*1aa0*/  IMAD.X R4, R106, 0x1, R108, P1 ;  /* 0x000000016a047824 */ /* 0x000fe200008e066c */
[----:B------:R-:W-:Y:S04]  /*1ab0*/  LEA R86, P1, R3, c[0x0][0x1c8], 0x1 ;  /* 0x0000720003567a11 */ /* 0x000fe800078208ff */
[----:B------:R-:W-:Y:S02]  /*1ac0*/  LEA.HI.X R89, R5, c[0x0][0x1cc], R4, 0x1, P0 ;  /* 0x0000730005597a11 */ /* 0x000fe400000f0c04 */
[----:B------:R-:W-:Y:S01]  /*1ad0*/  PLOP3.LUT P0, PT, PT, PT, UP0, 0x40, 0x0 ;  /* 0x000000000000781c */ /* 0x000fe20003f0e808 */
[----:B------:R-:W-:Y:S01]  /*1ae0*/  BSSY B2, `(.L_x_744) ;  /* 0x00004ef000027945 */ /* 0x000fe20003800000 */
[----:B------:R-:W-:Y:S11]  /*1af0*/  LEA.HI.X R87, R3, c[0x0][0x1cc], R2, 0x1, P1 ;  /* 0x0000730003577a11 */ /* 0x000ff600008f0c02 */
[----:B------:R-:W-:-:S05]  /*1b00*/  @P0 BRA `(.L_x_745) ;  /* 0x00004ca000000947 */ /* 0x000fca0003800000 */
[----:B------:R-:W-:Y:S01]  /*1b10*/  IMAD R59, R57, UR14, RZ ;  /* 0x0000000e393b7c24 */ /* 0x000fe2000f8e02ff */
[----:B------:R-:W-:Y:S01]  /*1b20*/  ISETP.NE.AND P2, PT, R147, RZ, PT ;  /* 0x000000ff9300720c */ /* 0x000fe20003f45270 */
[C---:B------:R-:W-:Y:S02]  /*1b30*/  IMAD R55, R57.reuse, UR24, RZ ;  /* 0x0000001839377c24 */ /* 0x040fe4000f8e02ff */
[C---:B------:R-:W-:Y:S02]  /*1b40*/  IMAD R2, R57.reuse, -0x30, R0 ;  /* 0xffffffd039027824 */ /* 0x040fe400078e0200 */
[C---:B------:R-:W-:Y:S03]  /*1b50*/  IMAD.WIDE.U32 R90, R57.reuse, UR26, RZ ;  /* 0x0000001a395a7c25 */ /* 0x040fe6000f8e00ff */
[----:B------:R-:W-:Y:S01]  /*1b60*/  IMNMX R150, R2, 0x30, PT ;  /* 0x0000003002967817 */ /* 0x000fe20003800200 */
        /* <DEDUP_REMOVED lines=16> */
[----:B------:R-:W-:Y:S03]  /*1c70*/  CS2R R52, SRZ ;  /* 0x0000000000347805 */ /* 0x000fe6000001ff00 */
[----:B------:R-:W-:-:S05]  /*1c80*/  @P3 BRA `(.L_x_748) ;  /* 0x0000020000003947 */ /* 0x000fca0003800000 */
[----:B------:R-:W-:Y:S01]  /*1c90*/  IADD3 R3, P0, R168, R90, RZ ;  /* 0x0000005aa8037210 */ /* 0x000fe20007f1e0ff */
[----:B------:R-:W-:Y:S01]  /*1ca0*/  CS2R R44, SRZ ;  /* 0x00000000002c7805 */ /* 0x000fe2000001ff00 */
[----:B------:R-:W-:Y:S01]  /*1cb0*/  CS2R R52, SRZ ;  /* 0x0000000000347805 */ /* 0x000fe2000001ff00 */
[----:B------:R-:W-:Y:S01]  /*1cc0*/  CS2R R50, SRZ ;  /* 0x0000000000327805 */ /* 0x000fe2000001ff00 */
[----:B------:R-:W-:Y:S01]  /*1cd0*/  CS2R R84, SRZ ;  /* 0x0000000000547805 */ /* 0x000fe2000001ff00 */
[----:B------:R-:W-:Y:S01]  /*1ce0*/  IMAD.X R2, R59, 0x1, R116, P0 ;  /* 0x000000013b027824 */ /* 0x000fe200000e0674 */
[----:B------:R-:W-:Y:S01]  /*1cf0*/  IADD3 R5, P0, R166, R70, RZ ;  /* 0x00000046a6057210 */ /* 0x000fe20007f1e0ff */
[----:B------:R-:W-:Y:S01]  /*1d00*/  CS2R R46, SRZ ;  /* 0x00000000002e7805 */ /* 0x000fe2000001ff00 */
[----:B------:R-:W-:Y:S01]  /*1d10*/  CS2R R80, SRZ ;  /* 0x0000000000507805 */ /* 0x000fe2000001ff00 */
[----:B------:R-:W-:Y:S01]  /*1d20*/  CS2R R38, SRZ ;  /* 0x0000000000267805 */ /* 0x000fe2000001ff00 */
[----:B------:R-:W-:Y:S01]  /*1d30*/  CS2R R76, SRZ ;  /* 0x00000000004c7805 */ /* 0x000fe2000001ff00 */
[----:B------:R-:W-:Y:S01]  /*1d40*/  IMAD.X R4, R55, 0x1, R115, P0 ;  /* 0x0000000137047824 */ /* 0x000fe200000e0673 */
[C---:B------:R-:W-:Y:S04]  /*1d50*/  LEA R6, P0, R3.reuse, c[0x0][0x270], 0x1 ;  /* 0x00009c0003067a11 */ /* 0x040fe800078008ff */
[----:B------:R-:W-:Y:S02]  /*1d60*/  LEA.HI.X R7, R3, c[0x0][0x274], R2, 0x1, P0 ;  /* 0x00009d0003077a11 */ /* 0x000fe400000f0c02 */
[C---:B------:R-:W-:Y:S04]  /*1d70*/  LEA R2, P0, R5.reuse, c[0x0][0x288], 0x1 ;  /* 0x0000a20005027a11 */ /* 0x040fe800078008ff */
[----:B------:R-:W-:Y:S02]  /*1d80*/  LEA.HI.X R3, R5, c[0x0][0x28c], R4, 0x1, P0 ;  /* 0x0000a30005037a11 */ /* 0x000fe400000f0c04 */
[----:B------:R-:W-:Y:S11]  /*1d90*/  ISETP.GE.AND P0, PT, R16, c[0x0][0x27c], PT ;  /* 0x00009f0010007a0c */ /* 0x000ff60003f06270 */
[----:B------:R-:W-:Y:S02]  /*1da0*/  @!UPT UIADD3 URZ, URZ, URZ, URZ ;  /* 0x0000003f3f3ff290 */ /* 0x000fe4000fffe03f */
[----:B------:R1:W5:Y:S04]  /*1db0*/  @!P0 LDG.E.64 R44, [R6.64] ;  /* 0x00000012062c8981 */ /* 0x000368000c1e1b00 */
[----:B------:R1:W5:Y:S01]  /*1dc0*/  @!P0 LDG.E.64 R52, [R2.64] ;  /* 0x0000001202348981 */ /* 0x000362000c1e1b00 */
[----:B------:R-:W-:Y:S11]  /*1dd0*/  ISETP.GE.AND P0, PT, R11, c[0x0][0x27c], PT ;  /* 0x00009f000b007a0c */ /* 0x000ff60003f06270 */
[----:B------:R-:W-:Y:S02]  /*1de0*/  @!UPT UIADD3 URZ, URZ, URZ, URZ ;  /* 0x0000003f3f3ff290 */ /* 0x000fe4000fffe03f */
[----:B------:R1:W5:Y:S04]  /*1df0*/  @!P0 LDG.E.64 R50, [R6.64+0x40] ;  /* 0x0000401206328981 */ /* 0x000368000c1e1b00 */
[----:B------:R1:W5:Y:S01]  /*1e00*/  @!P0 LDG.E.64 R84, [R2.64+0x40] ;  /* 0x0000401202548981 */ /* 0x000362000c1e1b00 */
[----:B------:R-:W-:Y:S11]  /*1e10*/  ISETP.GE.AND P0, PT, R13, c[0x0][0x27c], PT ;  /* 0x00009f000d007a0c */ /* 0x000ff60003f06270 */
[----:B------:R-:W-:Y:S02]  /*1e20*/  @!UPT UIADD3 URZ, URZ, URZ, URZ ;  /* 0x0000003f3f3ff290 */ /* 0x000fe4000fffe03f */
[----:B------:R1:W5:Y:S04]  /*1e30*/  @!P0 LDG.E.64 R46, [R6.64+0x80] ;  /* 0x00008012062e8981 */ /* 0x000368000c1e1b00 */
[----:B------:R1:W5:Y:S01]  /*1e40*/  @!P0 LDG.E.64 R80, [R2.64+0x80] ;  /* 0x0000801202508981 */ /* 0x000362000c1e1b00 */
[----:B------:R-:W-:Y:S11]  /*1e50*/  ISETP.GE.AND P0, PT, R10, c[0x0][0x27c], PT ;  /* 0x00009f000a007a0c */ /* 0x000ff60003f06270 */
[----:B------:R-:W-:Y:S02]  /*1e60*/  @!UPT UIADD3 URZ, URZ, URZ, URZ ;  /* 0x0000003f3f3ff290 */ /* 0x000fe4000fffe03f */
[----:B------:R1:W5:Y:S04]  /*1e70*/  @!P0 LDG.E.64 R38, [R6.64+0xc0] ;  /* 0x0000c01206268981 */ /* 0x000368000c1e1b00 */
[----:B------:R1:W5:Y:S02]  /*1e80*/  @!P0 LDG.E.64 R76, [R2.64+0xc0] ;  /* 0x0000c012024c8981 */ /* 0x000364000c1e1b00 */
.L_x_748:
[----:B------:R-:W-:Y:S05]  /*1e90*/  BSYNC B0 ;  /* 0x0000000000007941 */ /* 0x000fea0003800000 */
.L_x_747:
[----:B------:R-:W-:Y:S01]  /*1ea0*/  ISETP.GE.AND P2, PT, R138, R150, PT ;  /* 0x000000968a00720c */ /* 0x000fe20003f46270 */
[----:B-----5:R-:W-:Y:S01]  /*1eb0*/  IMAD.MOV.U32 R5, RZ, RZ, R38 ;  /* 0x000000ffff057224 */ /* 0x020fe200078e0026 */
[----:B------:R-:W-:Y:S01]  /*1ec0*/  BSSY B0, `(.L_x_749) ;  /* 0x0000048000007945 */ /* 0x000fe20003800000 */
[----:B------:R-:W-:Y:S01]  /*1ed0*/  IMAD.MOV.U32 R4, RZ, RZ, R39 ;  /* 0x000000ffff047224 */ /* 0x000fe200078e0027 */
[----:B------:R-:W-:Y:S01]  /*1ee0*/  CS2R R28, SRZ ;  /* 0x00000000001c7805 */ /* 0x000fe2000001ff00 */
[----:B-1----:R-:W-:Y:S01]  /*1ef0*/  IMAD.MOV.U32 R3, RZ, RZ, R46 ;  /* 0x000000ffff037224 */ /* 0x002fe200078e002e */
        /* <DEDUP_REMOVED lines=35> */
[----:B------:R-:W-:-:S05]  /*2130*/  @P2 BRA `(.L_x_750) ;  /* 0x0000020000002947 */ /* 0x000fca0003800000 */
[----:B------:R-:W-:Y:S01]  /*2140*/  IADD3 R90, P1, P0, R168, UR21, R90 ;  /* 0x00000015a85a7c10 */ /* 0x000fe2000f83e05a */
[----:B------:R-:W-:Y:S01]  /*2150*/  CS2R R36, SRZ ;  /* 0x0000000000247805 */ /* 0x000fe2000001ff00 */
[----:B------:R-:W-:Y:S01]  /*2160*/  CS2R R72, SRZ ;  /* 0x0000000000487805 */ /* 0x000fe2000001ff00 */
[----:B------:R-:W-:Y:S01]  /*2170*/  CS2R R32, SRZ ;  /* 0x0000000000207805 */ /* 0x000fe2000001ff00 */
[----:B------:R-:W-:Y:S01]  /*2180*/  IADD3.X R59, R116, UR5, R59, P1, P0 ;  /* 0x00000005743b7c10 */ /* 0x000fe20008fe043b */
[----:B------:R-:W-:Y:S01]  /*2190*/  CS2R R68, SRZ ;  /* 0x0000000000447805 */ /* 0x000fe2000001ff00 */
[----:B------:R-:W-:Y:S01]  /*21a0*/  IADD3 R70, P1, P0, R166, UR20, R70 ;  /* 0x00000014a6467c10 */ /* 0x000fe2000f83e046 */
[----:B------:R-:W-:Y:S01]  /*21b0*/  CS2R R28, SRZ ;  /* 0x00000000001c7805 */ /* 0x000fe2000001ff00 */
[----:B------:R-:W-:Y:S01]  /*21c0*/  CS2R R64, SRZ ;  /* 0x0000000000407805 */ /* 0x000fe2000001ff00 */
[----:B------:R-:W-:Y:S01]  /*21d0*/  CS2R R8, SRZ ;  /* 0x0000000000087805 */ /* 0x000fe2000001ff00 */
[----:B------:R-:W-:Y:S01]  /*21e0*/  IADD3.X R55, R115, UR4, R55, P1, P0 ;  /* 0x0000000473377c10 */ /* 0x000fe20008fe0437 */
[----:B------:R-:W-:Y:S01]  /*21f0*/  CS2R R60, SRZ ;  /* 0x00000000003c7805 */ /* 0x000fe2000001ff00 */
        /* <DEDUP_REMOVED lines=20> */
.L_x_750:
[----:B------:R-:W-:Y:S05]  /*2340*/  BSYNC B0 ;  /* 0x0000000000007941 */ /* 0x000fea0003800000 */
.L_x_749:
        /* <DEDUP_REMOVED lines=35> */
[----:B------:R-:W-:Y:S01]  /*2580*/  @!UPT UIADD3 URZ, URZ, URZ, URZ ;  /* 0x0000003f3f3ff290 */ /* 0x000fe2000fffe03f */
[----:B------:R-:W-:Y:S11]  /*2590*/  BSSY B0, `(.L_x_753) ;  /* 0x0000036000007945 */ /* 0x000ff60003800000 */
[----:B------:R-:W-:-:S05]  /*25a0*/  @P0 BRA `(.L_x_754) ;  /* 0x0000034000000947 */ /* 0x000fca0003800000 */
[----:B------:R-:W-:Y:S01]  /*25b0*/  ISETP.GE.AND P0, PT, R16, c[0x0][0x27c], PT ;  /* 0x00009f0010007a0c */ /* 0x000fe20003f06270 */
[----:B------:R-:W1:Y:S11]  /*25c0*/  LDS.128 R24, [R141+0xa080] ;  /* 0x00a080008d187984 */ /* 0x000e760000000c00 */
[----:B------:R-:W-:Y:S01]  /*25d0*/  @!UPT UIADD3 URZ, URZ, URZ, URZ ;  /* 0x0000003f3f3ff290 */ /* 0x000fe2000fffe03f */
[----:B------:R-:W-:Y:S02]  /*25e0*/  @!P0 SHF.R.U64 R52, R52, 0x10, R53 ;  /* 0x0000001034348819 */ /* 0x000fe40000001235 */
[--C-:B------:R-:W-:Y:S02]  /*25f0*/  @!P0 SHF.R.U64 R44, R44, 0x10, R45.reuse ;  /* 0x000000102c2c8819 */ /* 0x100fe4000000122d */
[----:B------:R-:W-:Y:S02]  /*2600*/  @!P0 SHF.R.U32.HI R45, RZ, 0x10, R45 ;  /* 0x00000010ff2d8819 */ /* 0x000fe4000001162d */
[----:B------:R-:W-:Y:S02]  /*2610*/  @!P0 PRMT R52, R49, 0x5410, R52 ;  /* 0x0000541031348816 */ /* 0x000fe40000000034 */
[----:B------:R-:W-:Y:S02]  /*2620*/  @!P0 PRMT R43, R43, 0x5410, R44 ;  /* 0x000054102b2b8816 */ /* 0x000fe4000000002c */
[----:B------:R-:W-:Y:S01]  /*2630*/  @!P0 SHF.R.U32.HI R53, RZ, 0x10, R53 ;  /* 0x00000010ff358819 */ /* 0x000fe20000011635 */
[----:B------:R-:W-:Y:S01]  /*2640*/  @!P0 IMAD.U32 R49, R52, 0x10000, RZ ;  /* 0x0001000034318824 */ /* 0x000fe200078e00ff */
[----:B------:R-:W-:Y:S01]  /*2650*/  @!P0 PRMT R42, R42, 0x5410, R45 ;  /* 0x000054102a2a8816 */ /* 0x000fe2000000002d */
[C---:B------:R-:W-:Y:S01]  /*2660*/  @!P0 IMAD.U32 R44, R43.reuse, 0x10000, RZ ;  /* 0x000100002b2c8824 */ /* 0x040fe200078e00ff */
[----:B------:R-:W-:Y:S02]  /*2670*/  @!P0 LOP3.LUT R52, R52, 0xffff0000, RZ, 0xc0, !PT ;  /* 0xffff000034348812 */ /* 0x000fe400078ec0ff */
[----:B------:R-:W-:Y:S02]  /*2680*/  @!P0 PRMT R58, R58, 0x5410, R53 ;  /* 0x000054103a3a8816 */ /* 0x000fe40000000035 */
        /* <DEDUP_REMOVED lines=11> */
[----:B------:R-:W-:Y:S01]  /*2740*/  @!P0 LOP3.LUT R44, R26, 0xffff0000, RZ, 0xc0, !PT ;  /* 0xffff00001a2c8812 */ /* 0x000fe200078ec0ff */
        /* <DEDUP_REMOVED lines=8> */
[----:B------:R-:W-:Y:S01]  /*27d0*/  @!P0 FMUL.FTZ R4, R44, R43 ;  /* 0x0000002b2c048220 */ /* 0x000fe20000410000 */
        /* <DEDUP_REMOVED lines=17> */
.L_x_754:
[----:B------:R-:W-:Y:S05]  /*28f0*/  BSYNC B0 ;  /* 0x0000000000007941 */ /* 0x000fea0003800000 */
.L_x_753:
        /* <DEDUP_REMOVED lines=37> */
[----:B------:R-:W-:Y:S02]  /*2b50*/  @!P0 IMAD.U32 R45, R82, 0x10000, RZ ;  /* 0x00010000522d8824 */ /* 0x000fe400078e00ff */
        /* <DEDUP_REMOVED lines=18> */
.L_x_756:
[----:B------:R-:W-:Y:S05]  /*2c80*/  BSYNC B0 ;  /* 0x0000000000007941 */ /* 0x000fea0003800000 */
.L_x_755:
        /* <DEDUP_REMOVED lines=56> */
.L_x_758:
[----:B------:R-:W-:Y:S05]  /*3010*/  BSYNC B0 ;  /* 0x0000000000007941 */ /* 0x000fea0003800000 */
.L_x_757:
[----:B------:R-:W-:Y:S11]  /*3020*/  ISETP.GE.AND P0, PT, R139, c[0x0][0x1d4], PT ;  /* 0x000075008b007a0c */ /* 0x000ff60003f06270 */
[----:B------:R-:W-:Y:S02]  /*3030*/  @!UPT UIADD3 URZ, URZ, URZ, URZ ;  /* 0x0000003f3f3ff290 */ /* 0x000fe4000fffe03f */
        /* <DEDUP_REMOVED lines=53> */
.L_x_752:
[----:B------:R-:W-:Y:S05]  /*3390*/  BSYNC B1 ;  /* 0x0000000000017941 */ /* 0x000fea0003800000 */
.L_x_751:
[----:B------:R-:W-:-:S05]  /*33a0*/  @P2 BRA `(.L_x_759) ;  /* 0x0000362000002947 */ /* 0x000fca0003800000 */
        /* <DEDUP_REMOVED lines=56> */
.L_x_761:
[----:B------:R-:W-:Y:S05]  /*3730*/  BSYNC B0 ;  /* 0x0000000000007941 */ /* 0x000fea0003800000 */
.L_x_760:
        /* <DEDUP_REMOVED lines=56> */
.L_x_763:
[----:B------:R-:W-:Y:S05]  /*3ac0*/  BSYNC B0 ;  /* 0x0000000000007941 */ /* 0x000fea0003800000 */
.L_x_762:
[----:B------:R-:W-:Y:S01]  /*3ad0*/  ISETP.GE.AND P0, PT, R140, c[0x0][0x1d4], PT ;  /* 0x000075008c007a0c */ /* 0x000fe20003f06270 */
[----:B------:R-:W-:Y:S01]  /*3ae0*/  @!UPT UIADD3 URZ, URZ, URZ, URZ ;  /* 0x0000003f3f3ff290 */ /* 0x000fe2000fffe03f */
[----:B------:R-:W-:Y:S11]  /*3af0*/  BSSY B0, `(.L_x_764) ;  /* 0x0000036000007945 */ /* 0x000ff60003800000 */
[----:B------:R-:W-:-:S05]  /*3b00*/  @P0 BRA `(.L_x_765) ;  /* 0x0000034000000947 */ /* 0x000fca0003800000 */
[----:B------:R-:W-:Y:S01]  /*3b10*/  ISETP.GE.AND P0, PT, R13, c[0x0][0x27c], PT ;  /* 0x00009f000d007a0c */ /* 0x000fe20003f06270 */
[----:B------:R-:W2:Y:S11]  /*3b20*/  LDS.128 R20, [R141+0xe080] ;  /* 0x00e080008d147984 */ /* 0x000eb60000000c00 */
[----:B------:R-:W-:Y:S01]  /*3b30*/  @!UPT UIADD3 URZ, URZ, URZ, URZ ;  /* 0x0000003f3f3ff290 */ /* 0x000fe2000fffe03f */
[----:B------:R-:W-:Y:S02]  /*3b40*/  @!P0 SHF.R.U64 R30, R64, 0x10, R65 ;  /* 0x00000010401e8819 */ /* 0x000fe40000001241 */
[--C-:B-1----:R-:W-:Y:S02]  /*3b50*/  @!P0 SHF.R.U64 R24, R28, 0x10, R29.reuse ;  /* 0x000000101c188819 */ /* 0x102fe4000000121d */
        /* <DEDUP_REMOVED lines=11> */
[C---:B--2---:R-:W-:Y:S01]  /*3c10*/  @!P0 IMAD.U32 R32, R21.reuse, 0x10000, RZ ;  /* 0x0001000015208824 */ /* 0x044fe200078e00ff */
        /* <DEDUP_REMOVED lines=35> */
.L_x_765:
[----:B------:R-:W-:Y:S05]  /*3e50*/  BSYNC B0 ;  /* 0x0000000000007941 */ /* 0x000fea0003800000 */
.L_x_764:
        /* <DEDUP_REMOVED lines=8> */
[----:B------:R-:W-:Y:S02]  /*3ee0*/  @!P0 SHF.R.U32.HI R9, RZ, 0x10, R9 ;  /* 0x00000010ff098819 */ /* 0x000fe40000011609 */
[----:B------:R-:W-:Y:S02]  /*3ef0*/  @!P0 PRMT R59, R59, 0x5410, R24 ;  /* 0x000054103b3b8816 */ /* 0x000fe40000000018 */
[----:B------:R-:W-:Y:S02]  /*3f00*/  @!P0 PRMT R7, R7, 0x5410, R8 ;  /* 0x0000541007078816 */ /* 0x000fe40000000008 */
        /* <DEDUP_REMOVED lines=45> */
.L_x_746:
        /* <DEDUP_REMOVED lines=30> */
[----:B------:R1:W5:Y:S04]  /*43c0*/  @!P0 LDG.E.128 R44, [R6.64] ;  /* 0x00000012062c8981 */ /* 0x000368000c1e1d00 */
[----:B------:R1:W5:Y:S01]  /*43d0*/  @!P0 LDG.E.128 R60, [R2.64] ;  /* 0x00000012023c8981 */ /* 0x000362000c1e1d00 */
[----:B------:R-:W-:Y:S11]  /*43e0*/  ISETP.GE.AND P0, PT, R12, c[0x0][0x27c], PT ;  /* 0x00009f000c007a0c */ /* 0x000ff60003f06270 */
[----:B------:R-:W-:Y:S02]  /*43f0*/  @!UPT UIADD3 URZ, URZ, URZ, URZ ;  /* 0x0000003f3f3ff290 */ /* 0x000fe4000fffe03f */
[----:B------:R1:W5:Y:S04]  /*4400*/  @!P0 LDG.E.128 R36, [R6.64+0x80] ;  /* 0x0000801206248981 */ /* 0x000368000c1e1d00 */
[----:B------:R1:W5:Y:S02]  /*4410*/  @!P0 LDG.E.128 R84, [R2.64+0x80] ;  /* 0x0000801202548981 */ /* 0x000364000c1e1d00 */
.L_x_767:
[----:B------:R-:W-:Y:S05]  /*4420*/  BSYNC B0 ;  /* 0x0000000000007941 */ /* 0x000fea0003800000 */
.L_x_766:
        /* <DEDUP_REMOVED lines=66> */
.L_x_769:
[----:B------:R-:W-:Y:S05]  /*4850*/  BSYNC B0 ;  /* 0x0000000000007941 */ /* 0x000fea0003800000 */
.L_x_768:
        /* <DEDUP_REMOVED lines=34> */
[----:B------:R-:W-:Y:S01]  /*4a80*/  IADD3 R151, P0, R172, R176, RZ ;  /* 0x000000b0ac977210 */ /* 0x000fe20007f1e0ff */
[----:B------:R-:W-:Y:S04]  /*4a90*/  BSSY B0, `(.L_x_772) ;  /* 0x0000074000007945 */ /* 0x000fe80003800000 */
[----:B------:R-:W-:Y:S01]  /*4aa0*/  IMAD.X R149, R119, 0x1, R106, P0 ;  /* 0x0000000177957824 */ /* 0x000fe200000e066a */
[----:B------:R-:W-:Y:S11]  /*4ab0*/  ISETP.GE.AND P0, PT, R14, c[0x0][0x1d4], PT ;  /* 0x000075000e007a0c */ /* 0x000ff60003f06270 */
[----:B------:R-:W-:Y:S02]  /*4ac0*/  @!UPT UIADD3 URZ, URZ, URZ, URZ ;  /* 0x0000003f3f3ff290 */ /* 0x000fe4000fffe03f */
[----:B------:R-:W-:-:S05]  /*4ad0*/  @P0 BRA `(.L_x_773) ;  /* 0x000006f000000947 */ /* 0x000fca0003800000 */
[----:B------:R-:W-:Y:S01]  /*4ae0*/  ISETP.GE.AND P2, PT, R134, c[0x0][0x1d4], PT ;  /* 0x0000750086007a0c */ /* 0x000fe20003f46270 */
[----:B------:R-:W-:Y:S01]  /*4af0*/  LDS.128 R32, [R131+0xa080] ;  /* 0x00a0800083207984 */ /* 0x000fe20000000c00 */
[C---:B------:R-:W-:Y:S04]  /*4b00*/  IADD3 R179, P1, P0, R160.reuse, R151, R137 ;  /* 0x00000097a0b37210 */ /* 0x040fe8000783e089 */
[C---:B------:R-:W-:Y:S03]  /*4b10*/  IADD3.X R178, R113.reuse, R149, R126, P1, P0 ;  /* 0x0000009571b27210 */ /* 0x040fe60000fe047e */
[----:B------:R-:W1:Y:S04]  /*4b20*/  LDS.128 R88, [R132+0xa080] ;  /* 0x00a0800084587984 */ /* 0x000e680000000c00 */
[----:B------:R-:W-:Y:S04]  /*4b30*/  @!P2 IADD3 R182, P1, P0, R160, R151, R134 ;  /* 0x00000097a0b6a210 */ /* 0x000fe8000783e086 */
[----:B------:R-:W-:Y:S02]  /*4b40*/  @!P2 IADD3.X R157, R113, R149, R122, P1, P0 ;  /* 0x00000095719da210 */ /* 0x000fe40000fe047a */
[C---:B------:R-:W-:Y:S04]  /*4b50*/  LEA R180, P0, R179.reuse, c[0x0][0x1c8], 0x1 ;  /* 0x00007200b3b47a11 */ /* 0x040fe800078008ff */
[----:B------:R-:W-:Y:S02]  /*4b60*/  LEA.HI.X R181, R179, c[0x0][0x1cc], R178, 0x1, P0 ;  /* 0x00007300b3b57a11 */ /* 0x000fe400000f0cb2 */
[C---:B------:R-:W-:Y:S04]  /*4b70*/  @!P2 LEA R178, P0, R182.reuse, c[0x0][0x1c8], 0x1 ;  /* 0x00007200b6b2aa11 */ /* 0x040fe800078008ff */
[----:B------:R-:W-:Y:S02]  /*4b80*/  @!P2 LEA.HI.X R179, R182, c[0x0][0x1cc], R157, 0x1, P0 ;  /* 0x00007300b6b3aa11 */ /* 0x000fe400000f0c9d */
[----:B------:R-:W-:Y:S11]  /*4b90*/  ISETP.GE.AND P0, PT, R14, c[0x0][0x27c], PT ;  /* 0x00009f000e007a0c */ /* 0x000ff60003f06270 */
[----:B------:R-:W-:Y:S02]  /*4ba0*/  @!UPT UIADD3 URZ, URZ, URZ, URZ ;  /* 0x0000003f3f3ff290 */ /* 0x000fe4000fffe03f */
[----:B------:R-:W-:Y:S02]  /*4bb0*/  @!P0 SHF.R.U64 R59, R60, 0x10, R61 ;  /* 0x000000103c3b8819 */ /* 0x000fe4000000123d */
[----:B------:R-:W-:Y:S02]  /*4bc0*/  @!P0 SHF.R.U64 R46, R46, 0x10, R47 ;  /* 0x000000102e2e8819 */ /* 0x000fe4000000122f */
[----:B------:R-:W-:Y:S01]  /*4bd0*/  @!P0 PRMT R56, R54, 0x5410, R59 ;  /* 0x0000541036388816 */ /* 0x000fe2000000003b */
[----:B-1----:R-:W-:Y:S01]  /*4be0*/  @!P0 IMAD.U32 R54, R88, 0x10000, RZ ;  /* 0x0001000058368824 */ /* 0x002fe200078e00ff */
[C---:B------:R-:W-:Y:S01]  /*4bf0*/  @!P0 LOP3.LUT R71, R91.reuse, 0xffff0000, RZ, 0xc0, !PT ;  /* 0xffff00005b478812 */ /* 0x040fe200078ec0ff */
[----:B------:R-:W-:Y:S01]  /*4c00*/  @!P0 IMAD.U32 R64, R91, 0x10000, RZ ;  /* 0x000100005b408824 */ /* 0x000fe200078e00ff */
[----:B------:R-:W-:Y:S01]  /*4c10*/  @!P0 LOP3.LUT R67, R90, 0xffff0000, RZ, 0xc0, !PT ;  /* 0xffff00005a438812 */ /* 0x000fe200078ec0ff */
[----:B------:R-:W-:Y:S01]  /*4c20*/  @!P0 IMAD.U32 R59, R56, 0x10000, RZ ;  /* 0x00010000383b8824 */ /* 0x000fe200078e00ff */
[----:B------:R-:W-:Y:S01]  /*4c30*/  @!P0 SHF.R.U32.HI R61, RZ, 0x10, R61 ;  /* 0x00000010ff3d8819 */ /* 0x000fe2000001163d */
[----:B------:R-:W-:Y:S01]  /*4c40*/  @!P0 IMAD.U32 R60, R90, 0x10000, RZ ;  /* 0x000100005a3c8824 */ /* 0x000fe200078e00ff */
[----:B------:R-:W-:Y:S01]  /*4c50*/  @!P0 PRMT R53, R53, 0x5410, R46 ;  /* 0x0000541035358816 */ /* 0x000fe2000000002e */
[C---:B------:R-:W-:Y:S01]  /*4c60*/  @!P0 IMAD.U32 R46, R32.reuse, 0x10000, RZ ;  /* 0x00010000202e8824 */ /* 0x040fe200078e00ff */
[----:B------:R-:W-:Y:S02]  /*4c70*/  @!P0 SHF.R.U32.HI R55, RZ, 0x10, R47 ;  /* 0x00000010ff378819 */ /* 0x000fe4000001162f */
[----:B------:R-:W-:Y:S01]  /*4c80*/  @!P0 LOP3.LUT R47, R32, 0xffff0000, RZ, 0xc0, !PT ;  /* 0xffff0000202f8812 */ /* 0x000fe200078ec0ff */
[----:B------:R-:W-:Y:S01]  /*4c90*/  @!P0 FMUL.FTZ R157, R46, R59 ;  /* 0x0000003b2e9d8220 */ /* 0x000fe20000410000 */
[----:B------:R-:W-:Y:S02]  /*4ca0*/  @!P0 PRMT R58, R58, 0x5410, R61 ;  /* 0x000054103a3a8816 */ /* 0x000fe4000000003d */
[----:B------:R-:W-:Y:S02]  /*4cb0*/  @!P0 LOP3.LUT R61, R88, 0xffff0000, RZ, 0xc0, !PT ;  /* 0xffff0000583d8812 */ /* 0x000fe400078ec0ff */
[----:B------:R-:W-:Y:S02]  /*4cc0*/  @!P0 LOP3.LUT R56, R56, 0xffff0000, RZ, 0xc0, !PT ;  /* 0xffff000038388812 */ /* 0x000fe400078ec0ff */
[--C-:B------:R-:W-:Y:S02]  /*4cd0*/  @!P0 SHF.R.U32.HI R65, RZ, 0x10, R63.reuse ;  /* 0x00000010ff418819 */ /* 0x100fe4000001163f */
[----:B------:R-:W-:Y:S01]  /*4ce0*/  @!P0 SHF.R.U64 R63, R62, 0x10, R63 ;  /* 0x000000103e3f8819 */ /* 0x000fe2000000123f */
[----:B------:R-:W-:Y:S01]  /*4cf0*/  @!P0 FMUL.FTZ R182, R47, R56 ;  /* 0x000000382fb68220 */ /* 0x000fe20000410000 */
[----:B------:R-:W-:Y:S02]  /*4d00*/  @!P0 SHF.R.U64 R44, R44, 0x10, R45 ;  /* 0x000000102c2c8819 */ /* 0x000fe4000000122d */
[----:B------:R-:W-:Y:S02]  /*4d10*/  @!P0 PRMT R62, R18, 0x5432, R63 ;  /* 0x00005432123e8816 */ /* 0x000fe4000000003f */
[----:B------:R-:W-:Y:S02]  /*4d20*/  @!P0 LOP3.LUT R63, R89, 0xffff0000, RZ, 0xc0, !PT ;  /* 0xffff0000593f8812 */ /* 0x000fe400078ec0ff */
[----:B------:R-:W-:Y:S02]  /*4d30*/  @!P0 PRMT R51, R51, 0x5410, R44 ;  /* 0x0000541033338816 */ /* 0x000fe4000000002c */
[----:B------:R-:W-:Y:S02]  /*4d40*/  @!P0 SHF.R.U32.HI R45, RZ, 0x10, R45 ;  /* 0x00000010ff2d8819 */ /* 0x000fe4000001162d */
[C---:B------:R-:W-:Y:S02]  /*4d50*/  @!P0 LOP3.LUT R44, R51.reuse, 0xffff0000, RZ, 0xc0, !PT ;  /* 0xffff0000332c8812 */ /* 0x040fe400078ec0ff */
[----:B------:R-:W-:Y:S01]  /*4d60*/  @!P0 PRMT R50, R50, 0x5410, R45 ;  /* 0x0000541032328816 */ /* 0x000fe2000000002d */
[----:B------:R-:W-:Y:S01]  /*4d70*/  @!P0 IMAD.U32 R45, R51, 0x10000, RZ ;  /* 0x00010000332d8824 */ /* 0x000fe200078e00ff */
[----:B------:R-:W-:Y:S01]  /*4d80*/  @!P0 PRMT R66, R66, 0x5410, R65 ;  /* 0x0000541042428816 */ /* 0x000fe20000000041 */
[----:B------:R-:W-:Y:S01]  /*4d90*/  @!P0 FMUL.FTZ R3, R47, R44 ;  /* 0x0000002c2f038220 */ /* 0x000fe20000410000 */
[C---:B------:R-:W-:Y:S01]  /*4da0*/  @!P0 LOP3.LUT R47, R33.reuse, 0xffff0000, RZ, 0xc0, !PT ;  /* 0xffff0000212f8812 */ /* 0x040fe200078ec0ff */
[-C--:B------:R-:W-:Y:S01]  /*4db0*/  @!P0 FMUL.FTZ R2, R46, R45.reuse ;  /* 0x0000002d2e028220 */ /* 0x080fe20000410000 */
[----:B------:R-:W-:Y:S01]  /*4dc0*/  @!P0 PRMT R52, R52, 0x5410, R55 ;  /* 0x0000541034348816 */ /* 0x000fe20000000037 */
[----:B------:R-:W-:Y:S02]  /*4dd0*/  @!P0 IMAD.U32 R46, R33, 0x10000, RZ ;  /* 0x00010000212e8824 */ /* 0x000fe400078e00ff */
[----:B------:R-:W-:Y:S01]  /*4de0*/  @!P0 FFMA.FTZ R2, R59, R54, R2 ;  /* 0x000000363b028223 */ /* 0x000fe20000010002 */
[C---:B------:R-:W-:Y:S01]  /*4df0*/  @!P0 SHF.L.U32 R59, R58.reuse, 0x10, RZ ;  /* 0x000000103a3b8819 */ /* 0x040fe200000006ff */
[----:B------:R-:W-:Y:S01]  /*4e00*/  @!P0 FFMA.FTZ R182, R61, R44, -R182 ;  /* 0x0000002c3db68223 */ /* 0x000fe200000108b6 */
[----:B------:R-:W-:Y:S01]  /*4e10*/  @!P0 LOP3.LUT R58, R58, 0xffff0000, RZ, 0xc0, !PT ;  /* 0xffff00003a3a8812 */ /* 0x000fe200078ec0ff */
[----:B------:R-:W-:Y:S01]  /*4e20*/  @!P0 FFMA.FTZ R157, R54, R45, -R157 ;  /* 0x0000002d369d8223 */ /* 0x000fe2000001089d */
[C---:B------:R-:W-:Y:S01]  /*4e30*/  @!P0 LOP3.LUT R44, R50.reuse, 0xffff0000, RZ, 0xc0, !PT ;  /* 0xffff0000322c8812 */ /* 0x040fe200078ec0ff */
[----:B------:R-:W-:Y:S02]  /*4e40*/  @!P0 IMAD.U32 R45, R50, 0x10000, RZ ;  /* 0x00010000322d8824 */ /* 0x000fe400078e00ff */
[----:B------:R-:W-:Y:S01]  /*4e50*/  @!P0 FMUL.FTZ R184, R47, R58 ;  /* 0x0000003a2fb88220 */ /* 0x000fe20000410000 */
[----:B------:R-:W-:Y:S01]  /*4e60*/  @!P0 F2FP.BF16.PACK_AB R157, R182, R157 ;  /* 0x0000009db69d823e */ /* 0x000fe200000010ff */
[----:B------:R-:W-:Y:S02]  /*4e70*/  @!P0 IMAD.U32 R54, R89, 0x10000, RZ ;  /* 0x0001000059368824 */ /* 0x000fe400078e00ff */
[C---:B------:R-:W-:Y:S01]  /*4e80*/  @!P0 FMUL.FTZ R183, R46.reuse, R59 ;  /* 0x0000003b2eb78220 */ /* 0x040fe20000410000 */
[----:B------:R-:W-:Y:S01]  /*4e90*/  @!P0 MOV R88, R157 ;  /* 0x0000009d00588202 */ /* 0x000fe20000000f00 */
[-C--:B------:R-:W-:Y:S02]  /*4ea0*/  @!P0 FMUL.FTZ R4, R46, R45.reuse ;  /* 0x0000002d2e048220 */ /* 0x080fe40000410000 */
[-C--:B------:R-:W-:Y:S01]  /*4eb0*/  @!P0 FMUL.FTZ R5, R47, R44.reuse ;  /* 0x0000002c2f058220 */ /* 0x080fe20000410000 */
[----:B------:R-:W-:Y:S01]  /*4ec0*/  @!P0 LOP3.LUT R47, R35, 0xffff0000, RZ, 0xc0, !PT ;  /* 0xffff0000232f8812 */ /* 0x000fe200078ec0ff */
[----:B------:R-:W-:Y:S01]  /*4ed0*/  @!P0 FFMA.FTZ R184, R63, R44, -R184 ;  /* 0x0000002c3fb88223 */ /* 0x000fe200000108b8 */
[----:B------:R-:W-:Y:S01]  /*4ee0*/  @!P0 LOP3.LUT R44, R52, 0xffff0000, RZ, 0xc0, !PT ;  /* 0xffff0000342c8812 */ /* 0x000fe200078ec0ff */
[----:B------:R-:W-:Y:S02]  /*4ef0*/  @!P0 IMAD.U32 R46, R35, 0x10000, RZ ;  /* 0x00010000232e8824 */ /* 0x000fe400078e00ff */
[C---:B------:R-:W-:Y:S01]  /*4f00*/  @!P0 IMAD.U32 R69, R66.reuse, 0x10000, RZ ;  /* 0x0001000042458824 */ /* 0x040fe200078e00ff */
[----:B------:R-:W-:Y:S01]  /*4f10*/  @!P0 LOP3.LUT R66, R66, 0xffff0000, RZ, 0xc0, !PT ;  /* 0xffff000042428812 */ /* 0x000fe200078ec0ff */
[----:B------:R-:W-:Y:S01]  /*4f20*/  @!P0 FFMA.FTZ R183, R54, R45, -R183 ;  /* 0x0000002d36b78223 */ /* 0x000fe200000108b7 */
[----:B------:R-:W-:Y:S01]  /*4f30*/  @!P0 SHF.L.U32 R45, R52, 0x10, RZ ;  /* 0x00000010342d8819 */ /* 0x000fe200000006ff */
[----:B------:R-:W-:Y:S02]  /*4f40*/  @!P0 FMUL.FTZ R185, R46, R69 ;  /* 0x000000452eb98220 */ /* 0x000fe40000410000 */
[C---:B------:R-:W-:Y:S01]  /*4f50*/  @!P0 FMUL.FTZ R188, R47.reuse, R66 ;  /* 0x000000422fbc8220 */ /* 0x040fe20000410000 */
[----:B------:R-:W-:Y:S01]  /*4f60*/  @!P0 F2FP.BF16.PACK_AB R184, R184, R183 ;  /* 0x000000b7b8b8823e */ /* 0x000fe200000010ff */
[-C--:B------:R-:W-:Y:S01]  /*4f70*/  @!P0 FMUL.FTZ R9, R47, R44.reuse ;  /* 0x0000002c2f098220 */ /* 0x080fe20000410000 */
[----:B------:R-:W-:Y:S01]  /*4f80*/  @!P0 LOP3.LUT R47, R34, 0xffff0000, RZ, 0xc0, !PT ;  /* 0xffff0000222f8812 */ /* 0x000fe200078ec0ff */
[C---:B------:R-:W-:Y:S01]  /*4f90*/  @!P0 IMAD.U32 R65, R62.reuse, 0x10000, RZ ;  /* 0x000100003e418824 */ /* 0x040fe200078e00ff */
[----:B------:R-:W-:Y:S01]  /*4fa0*/  @!P0 LOP3.LUT R62, R62, 0xffff0000, RZ, 0xc0, !PT ;  /* 0xffff00003e3e8812 */ /* 0x000fe200078ec0ff */
[-C--:B------:R-:W-:Y:S02]  /*4fb0*/  @!P0 FMUL.FTZ R8, R46, R45.reuse ;  /* 0x0000002d2e088220 */ /* 0x080fe40000410000 */
[----:B------:R-:W-:Y:S02]  /*4fc0*/  @!P0 IMAD.U32 R46, R34, 0x10000, RZ ;  /* 0x00010000222e8824 */ /* 0x000fe400078e00ff */
[----:B------:R-:W-:Y:S02]  /*4fd0*/  @!P0 FFMA.FTZ R185, R64, R45, -R185 ;  /* 0x0000002d40b98223 */ /* 0x000fe400000108b9 */
[----:B------:R-:W-:Y:S02]  /*4fe0*/  @!P0 IMAD.U32 R45, R53, 0x10000, RZ ;  /* 0x00010000352d8824 */ /* 0x000fe400078e00ff */
[----:B------:R-:W-:Y:S01]  /*4ff0*/  @!P0 FFMA.FTZ R188, R71, R44, -R188 ;  /* 0x0000002c47bc8223 */ /* 0x000fe200000108bc */
[----:B------:R-:W-:Y:S01]  /*5000*/  @!P0 LOP3.LUT R44, R53, 0xffff0000, RZ, 0xc0, !PT ;  /* 0xffff0000352c8812 */ /* 0x000fe200078ec0ff */
[----:B------:R-:W-:Y:S02]  /*5010*/  @!P0 FMUL.FTZ R186, R46, R65 ;  /* 0x000000412eba8220 */ /* 0x000fe40000410000 */
[----:B------:R-:W-:Y:S01]  /*5020*/  @!P0 FMUL.FTZ R187, R47, R62 ;  /* 0x0000003e2fbb8220 */ /* 0x000fe20000410000 */
[----:B------:R-:W-:Y:S01]  /*5030*/  @!P0 F2FP.BF16.PACK_AB R185, R188, R185 ;  /* 0x000000b9bcb9823e */ /* 0x000fe200000010ff */
[----:B------:R-:W-:Y:S02]  /*5040*/  @!P0 FFMA.FTZ R3, R56, R61, R3 ;  /* 0x0000003d38038223 */ /* 0x000fe40000010003 */
[-C--:B------:R-:W-:Y:S02]  /*5050*/  @!P0 FMUL.FTZ R6, R46, R45.reuse ;  /* 0x0000002d2e068220 */ /* 0x080fe40000410000 */
[----:B------:R-:W-:Y:S01]  /*5060*/  @!P0 FFMA.FTZ R4, R59, R54, R4 ;  /* 0x000000363b048223 */ /* 0x000fe20000010004 */
[----:B------:R-:W-:Y:S01]  /*5070*/  @!P0 F2FP.BF16.PACK_AB R182, R3, R2 ;  /* 0x0000000203b6823e */ /* 0x000fe200000010ff */
[----:B------:R-:W-:Y:S02]  /*5080*/  @!P0 FFMA.FTZ R186, R60, R45, -R186 ;  /* 0x0000002d3cba8223 */ /* 0x000fe400000108ba */
[-C--:B------:R-:W-:Y:S02]  /*5090*/  @!P0 FMUL.FTZ R7, R47, R44.reuse ;  /* 0x0000002c2f078220 */ /* 0x080fe40000410000 */
[----:B------:R-:W-:Y:S02]  /*50a0*/  @!P0 FFMA.FTZ R187, R67, R44, -R187 ;  /* 0x0000002c43bb8223 */ /* 0x000fe400000108bb */
[----:B------:R-:W-:Y:S02]  /*50b0*/  @!P0 FFMA.FTZ R5, R58, R63, R5 ;  /* 0x0000003f3a058223 */ /* 0x000fe40000010005 */
[----:B------:R-:W-:Y:S01]  /*50c0*/  @!P0 FFMA.FTZ R6, R65, R60, R6 ;  /* 0x0000003c41068223 */ /* 0x000fe20000010006 */
[----:B------:R-:W-:Y:S01]  /*50d0*/  @!P0 F2FP.BF16.PACK_AB R186, R187, R186 ;  /* 0x000000babbba823e */ /* 0x000fe200000010ff */
[----:B------:R-:W-:Y:S01]  /*50e0*/  @!P0 FFMA.FTZ R7, R62, R67, R7 ;  /* 0x000000433e078223 */ /* 0x000fe20000010007 */
[----:B------:R-:W-:Y:S01]  /*50f0*/  @!P0 F2FP.BF16.PACK_AB R183, R5, R4 ;  /* 0x0000000405b7823e */ /* 0x000fe200000010ff */
[----:B------:R-:W-:Y:S02]  /*5100*/  @!P0 FFMA.FTZ R8, R69, R64, R8 ;  /* 0x0000004045088223 */ /* 0x000fe40000010008 */
[----:B------:R-:W-:Y:S01]  /*5110*/  @!P0 FFMA.FTZ R9, R66, R71, R9 ;  /* 0x0000004742098223 */ /* 0x000fe20000010009 */
[----:B------:R-:W-:Y:S01]  /*5120*/  @!P0 F2FP.BF16.PACK_AB R187, R7, R6 ;  /* 0x0000000607bb823e */ /* 0x000fe200000010ff */
[----:B------:R-:W-:Y:S01]  /*5130*/  @!P0 IMAD.MOV.U32 R89, RZ, RZ, R184 ;  /* 0x000000ffff598224 */ /* 0x000fe200078e00b8 */
[----:B------:R-:W-:Y:S01]  /*5140*/  @!P0 MOV R33, R183 ;  /* 0x000000b700218202 */ /* 0x000fe20000000f00 */
[----:B------:R-:W-:Y:S01]  /*5150*/  @!P0 IMAD.MOV.U32 R90, RZ, RZ, R186 ;  /* 0x000000ffff5a8224 */ /* 0x000fe200078e00ba */
[----:B------:R-:W-:Y:S01]  /*5160*/  @!P0 F2FP.BF16.PACK_AB R188, R9, R8 ;  /* 0x0000000809bc823e */ /* 0x000fe200000010ff */
[----:B------:R-:W-:Y:S02]  /*5170*/  @!P0 IMAD.MOV.U32 R91, RZ, RZ, R185 ;  /* 0x000000ffff5b8224 */ /* 0x000fe400078e00b9 */
[----:B------:R-:W-:Y:S02]  /*5180*/  @!P0 IMAD.MOV.U32 R32, RZ, RZ, R182 ;  /* 0x000000ffff208224 */ /* 0x000fe400078e00b6 */
[----:B------:R-:W-:Y:S01]  /*5190*/  @!P0 IMAD.MOV.U32 R34, RZ, RZ, R187 ;  /* 0x000000ffff228224 */ /* 0x000fe200078e00bb */
[----:B------:R1:W-:Y:S01]  /*51a0*/  STG.E.128 [R180.64], R88 ;  /* 0x00000058b4007986 */ /* 0x0003e2000c101d12 */
[----:B------:R-:W-:Y:S07]  /*51b0*/  @!P0 IMAD.MOV.U32 R35, RZ, RZ, R188 ;  /* 0x000000ffff238224 */ /* 0x000fee00078e00bc */
[----:B------:R1:W-:Y:S02]  /*51c0*/  @!P2 STG.E.128 [R178.64], R32 ;  /* 0x00000020b200a986 */ /* 0x0003e4000c101d12 */
.L_x_773:
[----:B------:R-:W-:Y:S05]  /*51d0*/  BSYNC B0 ;  /* 0x0000000000007941 */ /* 0x000fea0003800000 */
.L_x_772:
[----:B------:R-:W-:Y:S11]  /*51e0*/  ISETP.GE.AND P0, PT, R12, c[0x0][0x1d4], PT ;  /* 0x000075000c007a0c */ /* 0x000ff60003f06270 */
[----:B------:R-:W-:Y:S02]  /*51f0*/  @!UPT UIADD3 URZ, URZ, URZ, URZ ;  /* 0x0000003f3f3ff290 */ /* 0x000fe4000fffe03f */
[----:B------:R-:W-:-:S05]  /*5200*/  @P0 BRA `(.L_x_771) ;  /* 0x000006f000000947 */ /* 0x000fca0003800000 */
[----:B------:R-:W-:Y:S01]  /*5210*/  ISETP.GE.AND P2, PT, R133, c[0x0][0x1d4], PT ;  /* 0x0000750085007a0c */ /* 0x000fe20003f46270 */
[----:B-1----:R-:W-:Y:S01]  /*5220*/  LDS.128 R32, [R129+0xa080] ;  /* 0x00a0800081207984 */ /* 0x002fe20000000c00 */
        /* <DEDUP_REMOVED lines=12> */
[--C-:B------:R-:W-:Y:S02]  /*52f0*/  @!P0 SHF.R.U64 R38, R38, 0x10, R39.reuse ;  /* 0x0000001026268819 */ /* 0x100fe40000001227 */
[----:B------:R-:W-:Y:S01]  /*5300*/  @!P0 PRMT R97, R97, 0x5410, R44 ;  /* 0x0000541061618816 */ /* 0x000fe2000000002c */
[C---:B-1----:R-:W-:Y:S01]  /*5310*/  @!P0 IMAD.U32 R44, R64.reuse, 0x10000, RZ ;  /* 0x00010000402c8824 */ /* 0x042fe200078e00ff */
[----:B------:R-:W-:Y:S01]  /*5320*/  @!P0 LOP3.LUT R51, R64, 0xffff0000, RZ, 0xc0, !PT ;  /* 0xffff000040338812 */ /* 0x000fe200078ec0ff */
[----:B------:R-:W-:Y:S01]  /*5330*/  @!P0 IMAD.U32 R56, R67, 0x10000, RZ ;  /* 0x0001000043388824 */ /* 0x000fe200078e00ff */
[----:B------:R-:W-:Y:S01]  /*5340*/  @!P0 LOP3.LUT R53, R65, 0xffff0000, RZ, 0xc0, !PT ;  /* 0xffff000041358812 */ /* 0x000fe200078ec0ff */
[----:B------:R-:W-:Y:S01]  /*5350*/  @!P0 IMAD.U32 R47, R97, 0x10000, RZ ;  /* 0x00010000612f8824 */ /* 0x000fe200078e00ff */
[----:B------:R-:W-:Y:S01]  /*5360*/  @!P0 LOP3.LUT R63, R67, 0xffff0000, RZ, 0xc0, !PT ;  /* 0xffff0000433f8812 */ /* 0x000fe200078ec0ff */
[C---:B------:R-:W-:Y:S01]  /*5370*/  @!P0 IMAD.U32 R52, R66.reuse, 0x10000, RZ ;  /* 0x0001000042348824 */ /* 0x040fe200078e00ff */
[----:B------:R-:W-:Y:S02]  /*5380*/  @!P0 LOP3.LUT R59, R66, 0xffff0000, RZ, 0xc0, !PT ;  /* 0xffff0000423b8812 */ /* 0x000fe400078ec0ff */
[----:B------:R-:W-:Y:S01]  /*5390*/  @!P0 PRMT R49, R49, 0x5410, R38 ;  /* 0x0000541031318816 */ /* 0x000fe20000000026 */
[C---:B------:R-:W-:Y:S01]  /*53a0*/  @!P0 IMAD.U32 R38, R32.reuse, 0x10000, RZ ;  /* 0x0001000020268824 */ /* 0x040fe200078e00ff */
[----:B------:R-:W-:Y:S02]  /*53b0*/  @!P0 SHF.R.U32.HI R45, RZ, 0x10, R39 ;  /* 0x00000010ff2d8819 */ /* 0x000fe40000011627 */
[----:B------:R-:W-:Y:S01]  /*53c0*/  @!P0 LOP3.LUT R39, R32, 0xffff0000, RZ, 0xc0, !PT ;  /* 0xffff000020278812 */ /* 0x000fe200078ec0ff */
[----:B------:R-:W-:Y:S01]  /*53d0*/  @!P0 FMUL.FTZ R60, R38, R47 ;  /* 0x0000002f263c8220 */ /* 0x000fe20000410000 */
[--C-:B------:R-:W-:Y:S02]  /*53e0*/  @!P0 SHF.R.U64 R36, R36, 0x10, R37.reuse ;  /* 0x0000001024248819 */ /* 0x100fe40000001225 */
[----:B------:R-:W-:Y:S02]  /*53f0*/  @!P0 SHF.R.U32.HI R37, RZ, 0x10, R37 ;  /* 0x00000010ff258819 */ /* 0x000fe40000011625 */
[----:B------:R-:W-:Y:S02]  /*5400*/  @!P0 PRMT R43, R43, 0x5410, R36 ;  /* 0x000054102b2b8816 */ /* 0x000fe40000000024 */
[----:B------:R-:W-:Y:S02]  /*5410*/  @!P0 SHF.R.U32.HI R46, RZ, 0x10, R87 ;  /* 0x00000010ff2e8819 */ /* 0x000fe40000011657 */
[C---:B------:R-:W-:Y:S02]  /*5420*/  @!P0 LOP3.LUT R36, R43.reuse, 0xffff0000, RZ, 0xc0, !PT ;  /* 0xffff00002b248812 */ /* 0x040fe400078ec0ff */
[----:B------:R-:W-:Y:S01]  /*5430*/  @!P0 PRMT R42, R42, 0x5410, R37 ;  /* 0x000054102a2a8816 */ /* 0x000fe20000000025 */
[----:B------:R-:W-:Y:S01]  /*5440*/  @!P0 IMAD.U32 R37, R43, 0x10000, RZ ;  /* 0x000100002b258824 */ /* 0x000fe200078e00ff */
[----:B------:R-:W-:Y:S01]  /*5450*/  @!P0 PRMT R95, R95, 0x5410, R46 ;  /* 0x000054105f5f8816 */ /* 0x000fe2000000002e */
[----:B------:R-:W-:Y:S01]  /*5460*/  @!P0 FMUL.FTZ R3, R39, R36 ;  /* 0x0000002427038220 */ /* 0x000fe20000410000 */
[----:B------:R-:W-:Y:S01]  /*5470*/  @!P0 LOP3.LUT R46, R97, 0xffff0000, RZ, 0xc0, !PT ;  /* 0xffff0000612e8812 */ /* 0x000fe200078ec0ff */
[-C--:B------:R-:W-:Y:S01]  /*5480*/  @!P0 FMUL.FTZ R2, R38, R37.reuse ;  /* 0x0000002526028220 */ /* 0x080fe20000410000 */
[----:B------:R-:W-:Y:S01]  /*5490*/  @!P0 LOP3.LUT R58, R95, 0xffff0000, RZ, 0xc0, !PT ;  /* 0xffff00005f3a8812 */ /* 0x000fe200078ec0ff */
[----:B------:R-:W-:Y:S01]  /*54a0*/  @!P0 IMAD.U32 R38, R33, 0x10000, RZ ;  /* 0x0001000021268824 */ /* 0x000fe200078e00ff */
[----:B------:R-:W-:Y:S01]  /*54b0*/  @!P0 PRMT R48, R48, 0x5410, R45 ;  /* 0x0000541030308816 */ /* 0x000fe2000000002d */
[----:B------:R-:W-:Y:S01]  /*54c0*/  @!P0 FMUL.FTZ R69, R39, R46 ;  /* 0x0000002e27458220 */ /* 0x000fe20000410000 */
[----:B------:R-:W-:Y:S01]  /*54d0*/  @!P0 LOP3.LUT R39, R33, 0xffff0000, RZ, 0xc0, !PT ;  /* 0xffff000021278812 */ /* 0x000fe200078ec0ff */
[----:B------:R-:W-:Y:S01]  /*54e0*/  @!P0 FFMA.FTZ R2, R47, R44, R2 ;  /* 0x0000002c2f028223 */ /* 0x000fe20000010002 */
[----:B------:R-:W-:Y:S01]  /*54f0*/  @!P0 SHF.R.U32.HI R85, RZ, 0x10, R85 ;  /* 0x00000010ff558819 */ /* 0x000fe20000011655 */
[----:B------:R-:W-:Y:S01]  /*5500*/  @!P0 FFMA.FTZ R69, R51, R36, -R69 ;  /* 0x0000002433458223 */ /* 0x000fe20000010845 */
[----:B------:R-:W-:Y:S01]  /*5510*/  @!P0 LOP3.LUT R36, R42, 0xffff0000, RZ, 0xc0, !PT ;  /* 0xffff00002a248812 */ /* 0x000fe200078ec0ff */
[----:B------:R-:W-:Y:S01]  /*5520*/  @!P0 FFMA.FTZ R60, R44, R37, -R60 ;  /* 0x000000252c3c8223 */ /* 0x000fe2000001083c */
[----:B------:R-:W-:Y:S01]  /*5530*/  @!P0 PRMT R96, R96, 0x5410, R85 ;  /* 0x0000541060608816 */ /* 0x000fe20000000055 */
[----:B------:R-:W-:Y:S01]  /*5540*/  @!P0 IMAD.U32 R37, R42, 0x10000, RZ ;  /* 0x000100002a258824 */ /* 0x000fe200078e00ff */
[----:B------:R-:W-:Y:S01]  /*5550*/  @!P0 SHF.R.U64 R87, R86, 0x10, R87 ;  /* 0x0000001056578819 */ /* 0x000fe20000001257 */
[----:B------:R-:W-:Y:S01]  /*5560*/  @!P0 IMAD.U32 R44, R65, 0x10000, RZ ;  /* 0x00010000412c8824 */ /* 0x000fe200078e00ff */
[----:B------:R-:W-:Y:S01]  /*5570*/  @!P0 F2FP.BF16.PACK_AB R60, R69, R60 ;  /* 0x0000003c453c823e */ /* 0x000fe200000010ff */
[----:B------:R-:W-:Y:S01]  /*5580*/  @!P0 FMUL.FTZ R4, R38, R37 ;  /* 0x0000002526048220 */ /* 0x000fe20000410000 */
[C---:B------:R-:W-:Y:S01]  /*5590*/  @!P0 LOP3.LUT R50, R96.reuse, 0xffff0000, RZ, 0xc0, !PT ;  /* 0xffff000060328812 */ /* 0x040fe200078ec0ff */
[----:B------:R-:W-:Y:S01]  /*55a0*/  @!P0 FMUL.FTZ R5, R39, R36 ;  /* 0x0000002427058220 */ /* 0x000fe20000410000 */
[----:B------:R-:W-:Y:S01]  /*55b0*/  @!P0 SHF.L.U32 R47, R96, 0x10, RZ ;  /* 0x00000010602f8819 */ /* 0x000fe200000006ff */
[----:B------:R-:W-:Y:S01]  /*55c0*/  @!P0 IMAD.U32 R61, R95, 0x10000, RZ ;  /* 0x000100005f3d8824 */ /* 0x000fe200078e00ff */
[----:B------:R-:W-:Y:S01]  /*55d0*/  @!P0 MOV R64, R60 ;  /* 0x0000003c00408202 */ /* 0x000fe20000000f00 */
[----:B------:R-:W-:Y:S01]  /*55e0*/  @!P0 FMUL.FTZ R71, R39, R50 ;  /* 0x0000003227478220 */ /* 0x000fe20000410000 */
[----:B------:R-:W-:Y:S01]  /*55f0*/  @!P0 LOP3.LUT R39, R35, 0xffff0000, RZ, 0xc0, !PT ;  /* 0xffff000023278812 */ /* 0x000fe200078ec0ff */
[----:B------:R-:W-:Y:S01]  /*5600*/  @!P0 FMUL.FTZ R62, R38, R47 ;  /* 0x0000002f263e8220 */ /* 0x000fe20000410000 */
[----:B------:R-:W-:Y:S01]  /*5610*/  @!P0 PRMT R94, R94, 0x5410, R87 ;  /* 0x000054105e5e8816 */ /* 0x000fe20000000057 */
[----:B------:R-:W-:Y:S01]  /*5620*/  @!P0 FFMA.FTZ R71, R53, R36, -R71 ;  /* 0x0000002435478223 */ /* 0x000fe20000010847 */
[----:B------:R-:W-:Y:S01]  /*5630*/  @!P0 LOP3.LUT R36, R48, 0xffff0000, RZ, 0xc0, !PT ;  /* 0xffff000030248812 */ /* 0x000fe200078ec0ff */
[----:B------:R-:W-:Y:S01]  /*5640*/  @!P0 IMAD.U32 R38, R35, 0x10000, RZ ;  /* 0x0001000023268824 */ /* 0x000fe200078e00ff */
[----:B------:R-:W-:Y:S01]  /*5650*/  @!P0 LOP3.LUT R54, R94, 0xffff0000, RZ, 0xc0, !PT ;  /* 0xffff00005e368812 */ /* 0x000fe200078ec0ff */
[----:B------:R-:W-:Y:S01]  /*5660*/  @!P0 FFMA.FTZ R62, R44, R37, -R62 ;  /* 0x000000252c3e8223 */ /* 0x000fe2000001083e */
[----:B------:R-:W-:Y:S01]  /*5670*/  @!P0 SHF.L.U32 R37, R48, 0x10, RZ ;  /* 0x0000001030258819 */ /* 0x000fe200000006ff */
[----:B------:R-:W-:Y:S02]  /*5680*/  @!P0 FMUL.FTZ R149, R38, R61 ;  /* 0x0000003d26958220 */ /* 0x000fe40000410000 */
[----:B------:R-:W-:Y:S01]  /*5690*/  @!P0 FMUL.FTZ R178, R39, R58 ;  /* 0x0000003a27b28220 */ /* 0x000fe20000410000 */
[----:B------:R-:W-:Y:S01]  /*56a0*/  @!P0 F2FP.BF16.PACK_AB R71, R71, R62 ;  /* 0x0000003e4747823e */ /* 0x000fe200000010ff */
[-C--:B------:R-:W-:Y:S01]  /*56b0*/  @!P0 FMUL.FTZ R9, R39, R36.reuse ;  /* 0x0000002427098220 */ /* 0x080fe20000410000 */
[----:B------:R-:W-:Y:S01]  /*56c0*/  @!P0 LOP3.LUT R39, R34, 0xffff0000, RZ, 0xc0, !PT ;  /* 0xffff000022278812 */ /* 0x000fe200078ec0ff */
[-C--:B------:R-:W-:Y:S02]  /*56d0*/  @!P0 FMUL.FTZ R8, R38, R37.reuse ;  /* 0x0000002526088220 */ /* 0x080fe40000410000 */
[----:B------:R-:W-:Y:S02]  /*56e0*/  @!P0 IMAD.U32 R38, R34, 0x10000, RZ ;  /* 0x0001000022268824 */ /* 0x000fe400078e00ff */
        /* <DEDUP_REMOVED lines=33> */
.L_x_771:
[----:B------:R-:W-:Y:S05]  /*5900*/  BSYNC B1 ;  /* 0x0000000000017941 */ /* 0x000fea0003800000 */
.L_x_770:
[----:B------:R-:W-:Y:S04]  /*5910*/  IADD3 R177, P0, R170, R176, RZ ;  /* 0x000000b0aab17210 */ /* 0x000fe80007f1e0ff */
[----:B------:R-:W-:Y:S01]  /*5920*/  IADD3.X R106, R106, R117, RZ, P0, !PT ;  /* 0x000000756a6a7210 */ /* 0x000fe200007fe4ff */
[----:B------:R-:W-:-:S05]  /*5930*/  @P3 BRA `(.L_x_759) ;  /* 0x0000109000003947 */ /* 0x000fca0003800000 */
[----:B------:R-:W-:Y:S01]  /*5940*/  ISETP.GE.AND P0, PT, R14, c[0x0][0x1d4], PT ;  /* 0x000075000e007a0c */ /* 0x000fe20003f06270 */
[----:B------:R-:W-:Y:S01]  /*5950*/  @!UPT UIADD3 URZ, URZ, URZ, URZ ;  /* 0x0000003f3f3ff290 */ /* 0x000fe2000fffe03f */
[----:B------:R-:W-:Y:S11]  /*5960*/  BSSY B0, `(.L_x_774) ;  /* 0x0000071000007945 */ /* 0x000ff60003800000 */
[----:B------:R-:W-:-:S05]  /*5970*/  @P0 BRA `(.L_x_775) ;  /* 0x000006f000000947 */ /* 0x000fca0003800000 */
[----:B------:R-:W-:Y:S01]  /*5980*/  ISETP.GE.AND P2, PT, R134, c[0x0][0x1d4], PT ;  /* 0x0000750086007a0c */ /* 0x000fe20003f46270 */
[----:B-1----:R-:W-:Y:S01]  /*5990*/  LDS.128 R32, [R127+0xa080] ;  /* 0x00a080007f207984 */ /* 0x002fe20000000c00 */
[CC--:B------:R-:W-:Y:S04]  /*59a0*/  IADD3 R59, P1, P0, R160.reuse, R177.reuse, R137 ;  /* 0x000000b1a03b7210 */ /* 0x0c0fe8000783e089 */
[CC--:B------:R-:W-:Y:S03]  /*59b0*/  IADD3.X R54, R113.reuse, R106.reuse, R126, P1, P0 ;  /* 0x0000006a71367210 */ /* 0x0c0fe60000fe047e */
        /* <DEDUP_REMOVED lines=107> */
.L_x_775:
[----:B------:R-:W-:Y:S05]  /*6070*/  BSYNC B0 ;  /* 0x0000000000007941 */ /* 0x000fea0003800000 */
.L_x_774:
[----:B------:R-:W-:Y:S11]  /*6080*/  ISETP.GE.AND P0, PT, R12, c[0x0][0x1d4], PT ;  /* 0x000075000c007a0c */ /* 0x000ff60003f06270 */
[----:B------:R-:W-:Y:S02]  /*6090*/  @!UPT UIADD3 URZ, URZ, URZ, URZ ;  /* 0x0000003f3f3ff290 */ /* 0x000fe4000fffe03f */
[----:B------:R-:W-:-:S05]  /*60a0*/  @P0 BRA `(.L_x_759) ;  /* 0x0000092000000947 */ /* 0x000fca0003800000 */
[----:B------:R-:W-:Y:S01]  /*60b0*/  IADD3 R51, P1, P0, R160, R177, R136 ;  /* 0x000000b1a0337210 */ /* 0x000fe2000783e088 */
[----:B------:R-:W2:Y:S03]  /*60c0*/  LDS.128 R24, [R123+0xa080] ;  /* 0x00a080007b187984 */ /* 0x000ea60000000c00 */
[----:B------:R-:W-:Y:S02]  /*60d0*/  IADD3.X R48, R113, R106, R124, P1, P0 ;  /* 0x0000006a71307210 */ /* 0x000fe40000fe047c */
[----:B------:R-:W-:Y:S02]  /*60e0*/  ISETP.GE.AND P0, PT, R12, c[0x0][0x27c], PT ;  /* 0x00009f000c007a0c */ /* 0x000fe40003f06270 */
[C---:B------:R-:W-:Y:S01]  /*60f0*/  LEA R50, P1, R51.reuse, c[0x0][0x1c8], 0x1 ;  /* 0x0000720033327a11 */ /* 0x040fe200078208ff */
[----:B-1----:R-:W1:Y:S03]  /*6100*/  LDS.128 R52, [R125+0xa080] ;  /* 0x00a080007d347984 */ /* 0x002e660000000c00 */
[----:B------:R-:W-:Y:S02]  /*6110*/  LEA.HI.X R51, R51, c[0x0][0x1cc], R48, 0x1, P1 ;  /* 0x0000730033337a11 */ /* 0x000fe400008f0c30 */
[----:B------:R-:W-:Y:S05]  /*6120*/  ISETP.GE.AND P1, PT, R133, c[0x0][0x1d4], PT ;  /* 0x0000750085007a0c */ /* 0x000fea0003f26270 */
[----:B------:R-:W-:Y:S02]  /*6130*/  @!P0 SHF.R.U32.HI R34, RZ, 0x10, R73 ;  /* 0x00000010ff228819 */ /* 0x000fe40000011649 */
[----:B------:R-:W-:Y:S02]  /*6140*/  @!P0 SHF.R.U32.HI R31, RZ, 0x10, R21 ;  /* 0x00000010ff1f8819 */ /* 0x000fe40000011615 */
[----:B------:R-:W-:Y:S02]  /*6150*/  @!P0 PRMT R81, R81, 0x5410, R34 ;  /* 0x0000541051518816 */ /* 0x000fe40000000022 */
[----:B------:R-:W-:Y:S02]  /*6160*/  @!P0 PRMT R18, R18, 0x5410, R31 ;  /* 0x0000541012128816 */ /* 0x000fe4000000001f */
[C---:B------:R-:W-:Y:S01]  /*6170*/  @!P0 LOP3.LUT R40, R81.reuse, 0xffff0000, RZ, 0xc0, !PT ;  /* 0xffff000051288812 */ /* 0x040fe200078ec0ff */
[----:B------:R-:W-:Y:S01]  /*6180*/  @!P0 IMAD.U32 R37, R81, 0x10000, RZ ;  /* 0x0001000051258824 */ /* 0x000fe200078e00ff */
[----:B------:R-:W-:Y:S02]  /*6190*/  @!P0 SHF.R.U64 R20, R20, 0x10, R21 ;  /* 0x0000001014148819 */ /* 0x000fe40000001215 */
[----:B------:R-:W-:Y:S02]  /*61a0*/  @!P0 SHF.R.U32.HI R21, RZ, 0x10, R23 ;  /* 0x00000010ff158819 */ /* 0x000fe40000011617 */
[----:B------:R-:W-:Y:S01]  /*61b0*/  @!P0 PRMT R20, R19, 0x5410, R20 ;  /* 0x0000541013148816 */ /* 0x000fe20000000014 */
[----:B------:R-:W-:Y:S01]  /*61c0*/  @!P0 IMAD.U32 R19, R18, 0x10000, RZ ;  /* 0x0001000012138824 */ /* 0x000fe200078e00ff */
[----:B------:R-:W-:Y:S02]  /*61d0*/  @!P0 PRMT R28, R28, 0x5410, R21 ;  /* 0x000054101c1c8816 */ /* 0x000fe40000000015 */
[----:B------:R-:W-:Y:S01]  /*61e0*/  @!P0 SHF.R.U32.HI R33, RZ, 0x10, R75 ;  /* 0x00000010ff218819 */ /* 0x000fe2000001164b */
[----:B------:R-:W-:Y:S01]  /*61f0*/  @!P0 IMAD.U32 R21, R20, 0x10000, RZ ;  /* 0x0001000014158824 */ /* 0x000fe200078e00ff */
[----:B------:R-:W-:Y:S01]  /*6200*/  @!P0 SHF.R.U64 R22, R22, 0x10, R23 ;  /* 0x0000001016168819 */ /* 0x000fe20000001217 */
[C---:B--2---:R-:W-:Y:S01]  /*6210*/  @!P0 IMAD.U32 R30, R25.reuse, 0x10000, RZ ;  /* 0x00010000191e8824 */ /* 0x044fe200078e00ff */
[----:B------:R-:W-:Y:S01]  /*6220*/  @!P0 LOP3.LUT R31, R25, 0xffff0000, RZ, 0xc0, !PT ;  /* 0xffff0000191f8812 */ /* 0x000fe200078ec0ff */
[----:B------:R-:W-:Y:S01]  /*6230*/  @!P0 IMAD.U32 R32, R24, 0x10000, RZ ;  /* 0x0001000018208824 */ /* 0x000fe200078e00ff */
[----:B------:R-:W-:Y:S01]  /*6240*/  @!P0 PRMT R22, R29, 0x5410, R22 ;  /* 0x000054101d168816 */ /* 0x000fe20000000016 */
[----:B------:R-:W-:Y:S01]  /*6250*/  @!P0 FMUL.FTZ R48, R30, R37 ;  /* 0x000000251e308220 */ /* 0x000fe20000410000 */
[----:B------:R-:W-:Y:S01]  /*6260*/  @!P0 LOP3.LUT R23, R26, 0xffff0000, RZ, 0xc0, !PT ;  /* 0xffff00001a178812 */ /* 0x000fe200078ec0ff */
[-C--:B------:R-:W-:Y:S01]  /*6270*/  @!P0 FMUL.FTZ R4, R30, R19.reuse ;  /* 0x000000131e048220 */ /* 0x080fe20000410000 */
[----:B------:R-:W-:Y:S01]  /*6280*/  @!P0 LOP3.LUT R30, R24, 0xffff0000, RZ, 0xc0, !PT ;  /* 0xffff0000181e8812 */ /* 0x000fe200078ec0ff */
[C---:B-1----:R-:W-:Y:S01]  /*6290*/  @!P0 IMAD.U32 R38, R53.reuse, 0x10000, RZ ;  /* 0x0001000035268824 */ /* 0x042fe200078e00ff */
[----:B------:R-:W-:Y:S01]  /*62a0*/  @!P0 LOP3.LUT R36, R52, 0xffff0000, RZ, 0xc0, !PT ;  /* 0xffff000034248812 */ /* 0x000fe200078ec0ff */
[----:B------:R-:W-:Y:S01]  /*62b0*/  @!P0 IMAD.U32 R29, R26, 0x10000, RZ ;  /* 0x000100001a1d8824 */ /* 0x000fe200078e00ff */
[----:B------:R-:W-:Y:S01]  /*62c0*/  @!P0 SHF.L.U32 R34, R52, 0x10, RZ ;  /* 0x0000001034228819 */ /* 0x000fe200000006ff */
[----:B------:R-:W-:Y:S01]  /*62d0*/  @!P0 FFMA.FTZ R48, R38, R19, -R48 ;  /* 0x0000001326308223 */ /* 0x000fe20000010830 */
[----:B------:R-:W-:Y:S01]  /*62e0*/  @!P0 SHF.R.U64 R73, R72, 0x10, R73 ;  /* 0x0000001048498819 */ /* 0x000fe20000001249 */
[----:B------:R-:W-:Y:S01]  /*62f0*/  @!P0 FMUL.FTZ R2, R32, R21 ;  /* 0x0000001520028220 */ /* 0x000fe20000410000 */
[----:B------:R-:W-:Y:S01]  /*6300*/  @!P0 LOP3.LUT R39, R53, 0xffff0000, RZ, 0xc0, !PT ;  /* 0xffff000035278812 */ /* 0x000fe200078ec0ff */
[----:B------:R-:W-:Y:S01]  /*6310*/  @!P0 IMAD.U32 R43, R54, 0x10000, RZ ;  /* 0x00010000362b8824 */ /* 0x000fe200078e00ff */
[----:B------:R-:W-:Y:S01]  /*6320*/  @!P0 PRMT R80, R80, 0x5410, R73 ;  /* 0x0000541050508816 */ /* 0x000fe20000000049 */
[----:B------:R-:W-:Y:S01]  /*6330*/  @!P0 FMUL.FTZ R65, R31, R40 ;  /* 0x000000281f418220 */ /* 0x000fe20000410000 */
[----:B------:R-:W-:Y:S02]  /*6340*/  @!P0 LOP3.LUT R45, R54, 0xffff0000, RZ, 0xc0, !PT ;  /* 0xffff0000362d8812 */ /* 0x000fe400078ec0ff */
[C---:B------:R-:W-:Y:S02]  /*6350*/  @!P0 SHF.L.U32 R47, R55.reuse, 0x10, RZ ;  /* 0x00000010372f8819 */ /* 0x040fe400000006ff */
[----:B------:R-:W-:Y:S02]  /*6360*/  @!P0 LOP3.LUT R49, R55, 0xffff0000, RZ, 0xc0, !PT ;  /* 0xffff000037318812 */ /* 0x000fe400078ec0ff */
[----:B------:R-:W-:Y:S01]  /*6370*/  @!P0 LOP3.LUT R19, R20, 0xffff0000, RZ, 0xc0, !PT ;  /* 0xffff000014138812 */ /* 0x000fe200078ec0ff */
[----:B------:R-:W-:Y:S01]  /*6380*/  @!P0 IMAD.U32 R20, R28, 0x10000, RZ ;  /* 0x000100001c148824 */ /* 0x000fe200078e00ff */
[----:B------:R-:W-:Y:S02]  /*6390*/  @!P0 LOP3.LUT R35, R80, 0xffff0000, RZ, 0xc0, !PT ;  /* 0xffff000050238812 */ /* 0x000fe400078ec0ff */
[----:B------:R-:W-:Y:S01]  /*63a0*/  @!P0 SHF.R.U64 R75, R74, 0x10, R75 ;  /* 0x000000104a4b8819 */ /* 0x000fe2000000124b */
[----:B------:R-:W-:Y:S01]  /*63b0*/  @!P0 FMUL.FTZ R3, R30, R19 ;  /* 0x000000131e038220 */ /* 0x000fe20000410000 */
[----:B------:R-:W-:Y:S01]  /*63c0*/  @!P0 PRMT R68, R68, 0x5410, R33 ;  /* 0x0000541044448816 */ /* 0x000fe20000000021 */
[----:B------:R-:W-:Y:S01]  /*63d0*/  @!P0 IMAD.U32 R33, R80, 0x10000, RZ ;  /* 0x0001000050218824 */ /* 0x000fe200078e00ff */
[----:B------:R-:W-:Y:S01]  /*63e0*/  @!P0 PRMT R70, R70, 0x5410, R75 ;  /* 0x0000541046468816 */ /* 0x000fe2000000004b */
[----:B------:R-:W-:Y:S01]  /*63f0*/  @!P0 FMUL.FTZ R59, R30, R35 ;  /* 0x000000231e3b8220 */ /* 0x000fe20000410000 */
[----:B------:R-:W-:Y:S01]  /*6400*/  @!P0 LOP3.LUT R30, R18, 0xffff0000, RZ, 0xc0, !PT ;  /* 0xffff0000121e8812 */ /* 0x000fe200078ec0ff */
[----:B------:R-:W-:Y:S01]  /*6410*/  @!P0 FMUL.FTZ R56, R32, R33 ;  /* 0x0000002120388220 */ /* 0x000fe20000410000 */
[----:B------:R-:W-:Y:S01]  /*6420*/  @!P0 LOP3.LUT R42, R70, 0xffff0000, RZ, 0xc0, !PT ;  /* 0xffff0000462a8812 */ /* 0x000fe200078ec0ff */
[----:B------:R-:W-:Y:S01]  /*6430*/  @!P0 FFMA.FTZ R59, R36, R19, -R59 ;  /* 0x00000013243b8223 */ /* 0x000fe2000001083b */
[----:B------:R-:W-:Y:S01]  /*6440*/  @!P0 LOP3.LUT R18, R28, 0xffff0000, RZ, 0xc0, !PT ;  /* 0xffff00001c128812 */ /* 0x000fe200078ec0ff */
[----:B------:R-:W-:Y:S01]  /*6450*/  @!P0 IMAD.U32 R41, R70, 0x10000, RZ ;  /* 0x0001000046298824 */ /* 0x000fe200078e00ff */
[C---:B------:R-:W-:Y:S01]  /*6460*/  @!P0 LOP3.LUT R19, R27.reuse, 0xffff0000, RZ, 0xc0, !PT ;  /* 0xffff00001b138812 */ /* 0x040fe200078ec0ff */
[----:B------:R-:W-:Y:S01]  /*6470*/  @!P0 FFMA.FTZ R56, R34, R21, -R56 ;  /* 0x0000001522388223 */ /* 0x000fe20000010838 */
[C---:B------:R-:W-:Y:S01]  /*6480*/  @!P0 SHF.L.U32 R44, R68.reuse, 0x10, RZ ;  /* 0x00000010442c8819 */ /* 0x040fe200000006ff */
[----:B------:R-:W-:Y:S01]  /*6490*/  @!P0 IMAD.U32 R21, R27, 0x10000, RZ ;  /* 0x000100001b158824 */ /* 0x000fe200078e00ff */
[----:B------:R-:W-:Y:S01]  /*64a0*/  @!P0 LOP3.LUT R46, R68, 0xffff0000, RZ, 0xc0, !PT ;  /* 0xffff0000442e8812 */ /* 0x000fe200078ec0ff */
        /* <DEDUP_REMOVED lines=29> */
[----:B------:R-:W-:Y:S02]  /*6680*/  @!P0 FFMA.FTZ R6, R41, R43, R6 ;  /* 0x0000002b29068223 */ /* 0x000fe40000010006 */
[----:B------:R-:W-:Y:S02]  /*6690*/  @!P0 FMUL.FTZ R9, R19, R18 ;  /* 0x0000001213098220 */ /* 0x000fe40000410000 */
[----:B------:R-:W-:Y:S02]  /*66a0*/  @!P0 FFMA.FTZ R7, R42, R45, R7 ;  /* 0x0000002d2a078223 */ /* 0x000fe40000010007 */
[----:B------:R-:W-:Y:S02]  /*66b0*/  @!P0 FFMA.FTZ R8, R44, R47, R8 ;  /* 0x0000002f2c088223 */ /* 0x000fe40000010008 */
[----:B------:R-:W-:Y:S02]  /*66c0*/  @!P0 FFMA.FTZ R9, R46, R49, R9 ;  /* 0x000000312e098223 */ /* 0x000fe40000010009 */
[----:B------:R-:W-:Y:S03]  /*66d0*/  @!P0 IMAD.MOV.U32 R24, RZ, RZ, R48 ;  /* 0x000000ffff188224 */ /* 0x000fe600078e0030 */
[----:B------:R-:W-:Y:S05]  /*66e0*/  @!P0 F2FP.BF16.PACK_AB R59, R9, R8 ;  /* 0x00000008093b823e */ /* 0x000fea00000010ff */
[----:B------:R-:W-:Y:S01]  /*66f0*/  @!P0 IMAD.MOV.U32 R27, RZ, RZ, R59 ;  /* 0x000000ffff1b8224 */ /* 0x000fe200078e003b */
[----:B-1----:R-:W-:Y:S02]  /*6700*/  @!P0 F2FP.BF16.PACK_AB R51, R5, R4 ;  /* 0x000000040533823e */ /* 0x002fe400000010ff */
[----:B------:R-:W-:Y:S03]  /*6710*/  @!P0 F2FP.BF16.PACK_AB R50, R7, R6 ;  /* 0x000000060732823e */ /* 0x000fe600000010ff */
[----:B------:R-:W-:Y:S01]  /*6720*/  @!P0 IMAD.MOV.U32 R25, RZ, RZ, R51 ;  /* 0x000000ffff198224 */ /* 0x000fe200078e0033 */
[----:B------:R-:W-:Y:S01]  /*6730*/  @!P0 MOV R26, R50 ;  /* 0x00000032001a8202 */ /* 0x000fe20000000f00 */
[----:B------:R-:W-:-:S05]  /*6740*/  @P1 BRA `(.L_x_759) ;  /* 0x0000028000001947 */ /* 0x000fca0003800000 */
[----:B------:R-:W-:Y:S04]  /*6750*/  IADD3 R177, P1, P0, R160, R177, R133 ;  /* 0x000000b1a0b17210 */ /* 0x000fe8000783e085 */
[----:B------:R-:W-:Y:S02]  /*6760*/  IADD3.X R106, R113, R106, R120, P1, P0 ;  /* 0x0000006a716a7210 */ /* 0x000fe40000fe0478 */
[C---:B------:R-:W-:Y:S04]  /*6770*/  LEA R2, P0, R177.reuse, c[0x0][0x1c8], 0x1 ;  /* 0x00007200b1027a11 */ /* 0x040fe800078008ff */
[----:B------:R-:W-:Y:S05]  /*6780*/  LEA.HI.X R3, R177, c[0x0][0x1cc], R106, 0x1, P0 ;  /* 0x00007300b1037a11 */ /* 0x000fea00000f0c6a */
[----:B------:R1:W-:Y:S01]  /*6790*/  STG.E.128 [R2.64], R24 ;  /* 0x0000001802007986 */ /* 0x0003e2000c101d12 */
[----:B------:R-:W-:-:S05]  /*67a0*/  BRA `(.L_x_759) ;  /* 0x0000022000007947 */ /* 0x000fca0003800000 */
.L_x_745:
[----:B------:R-:W-:Y:S01]  /*67b0*/  IMAD R2, R57, -0x30, R0 ;  /* 0xffffffd039027824 */ /* 0x000fe200078e0200 */
[----:B------:R-:W-:Y:S04]  /*67c0*/  BSSY B0, `(.L_x_776) ;  /* 0x0000011000007945 */ /* 0x000fe80003800000 */
[----:B------:R-:W-:Y:S04]  /*67d0*/  IMNMX R150, R2, 0x30, PT ;  /* 0x0000003002967817 */ /* 0x000fe80003800200 */
[----:B------:R-:W-:Y:S11]  /*67e0*/  ISETP.GE.AND P0, PT, R143, R150, PT ;  /* 0x000000968f00720c */ /* 0x000ff60003f06270 */
[----:B------:R-:W-:Y:S02]  /*67f0*/  @!UPT UIADD3 URZ, URZ, URZ, URZ ;  /* 0x0000003f3f3ff290 */ /* 0x000fe4000fffe03f */
[----:B------:R-:W-:-:S05]  /*6800*/  @P0 BRA `(.L_x_777) ;  /* 0x000000c000000947 */ /* 0x000fca0003800000 */
[----:B------:R-:W-:Y:S02]  /*6810*/  ISETP.GE.AND P0, PT, R14, c[0x0][0x1d4], PT ;  /* 0x000075000e007a0c */ /* 0x000fe40003f06270 */
[----:B------:R-:W-:Y:S02]  /*6820*/  ISETP.GE.AND P2, PT, R12, c[0x0][0x1d4], PT ;  /* 0x000075000c007a0c */ /* 0x000fe40003f46270 */
[----:B------:R-:W-:Y:S09]  /*6830*/  ISETP.GE.AND P1, PT, R140, c[0x0][0x1d4], PT ;  /* 0x000075008c007a0c */ /* 0x000ff20003f26270 */
[----:B------:R-:W1:Y:S04]  /*6840*/  @!P0 LDS.128 R28, [R141+0xa080] ;  /* 0x00a080008d1c8984 */ /* 0x000e680000000c00 */
[----:B------:R-:W2:Y:S04]  /*6850*/  @!P2 LDS.128 R24, [R141+0xb880] ;  /* 0x00b880008d18a984 */ /* 0x000ea80000000c00 */
[----:B------:R-:W3:Y:S04]  /*6860*/  @!P1 LDS.128 R20, [R141+0xd080] ;  /* 0x00d080008d149984 */ /* 0x000ee80000000c00 */
[----:B-1----:R-:W-:Y:S01]  /*6870*/  @!P0 STG.E.128 [R88.64], R28 ;  /* 0x0000001c58008986 */ /* 0x002fe2000c101d12 */
[----:B------:R-:W-:Y:S03]  /*6880*/  ISETP.GE.AND P0, PT, R139, c[0x0][0x1d4], PT ;  /* 0x000075008b007a0c */ /* 0x000fe60003f06270 */
[----:B--2---:R-:W-:Y:S04]  /*6890*/  @!P2 STG.E.128 [R88.64+0x80], R24 ;  /* 0x000080185800a986 */ /* 0x004fe8000c101d12 */
[----:B---3--:R-:W-:Y:S06]  /*68a0*/  @!P1 STG.E.128 [R88.64+0x100], R20 ;  /* 0x0001001458009986 */ /* 0x008fec000c101d12 */
[----:B------:R-:W1:Y:S04]  /*68b0*/  @!P0 LDS.128 R4, [R141+0xe880] ;  /* 0x00e880008d048984 */ /* 0x000e680000000c00 */
[----:B-1----:R1:W-:Y:S02]  /*68c0*/  @!P0 STG.E.128 [R88.64+0x180], R4 ;  /* 0x0001800458008986 */ /* 0x0023e4000c101d12 */
.L_x_777:
[----:B------:R-:W-:Y:S05]  /*68d0*/  BSYNC B0 ;  /* 0x0000000000007941 */ /* 0x000fea0003800000 */
.L_x_776:
[----:B------:R-:W-:Y:S11]  /*68e0*/  ISETP.GE.AND P0, PT, R138, R150, PT ;  /* 0x000000968a00720c */ /* 0x000ff60003f06270 */
[----:B------:R-:W-:Y:S02]  /*68f0*/  @!UPT UIADD3 URZ, URZ, URZ, URZ ;  /* 0x0000003f3f3ff290 */ /* 0x000fe4000fffe03f */
[----:B------:R-:W-:-:S05]  /*6900*/  @P0 BRA `(.L_x_759) ;  /* 0x000000c000000947 */ /* 0x000fca0003800000 */
[----:B------:R-:W-:Y:S02]  /*6910*/  ISETP.GE.AND P0, PT, R14, c[0x0][0x1d4], PT ;  /* 0x000075000e007a0c */ /* 0x000fe40003f06270 */
[----:B------:R-:W-:Y:S02]  /*6920*/  ISETP.GE.AND P2, PT, R12, c[0x0][0x1d4], PT ;  /* 0x000075000c007a0c */ /* 0x000fe40003f46270 */
[----:B------:R-:W-:Y:S09]  /*6930*/  ISETP.GE.AND P1, PT, R140, c[0x0][0x1d4], PT ;  /* 0x000075008c007a0c */ /* 0x000ff20003f26270 */
[----:B------:R-:W2:Y:S04]  /*6940*/  @!P0 LDS.128 R28, [R141+0xb080] ;  /* 0x00b080008d1c8984 */ /* 0x000ea80000000c00 */
[----:B------:R-:W3:Y:S04]  /*6950*/  @!P2 LDS.128 R24, [R141+0xc880] ;  /* 0x00c880008d18a984 */ /* 0x000ee80000000c00 */
[----:B------:R-:W4:Y:S04]  /*6960*/  @!P1 LDS.128 R20, [R141+0xe080] ;  /* 0x00e080008d149984 */ /* 0x000f280000000c00 */
[----:B--2---:R-:W-:Y:S01]  /*6970*/  @!P0 STG.E.128 [R86.64], R28 ;  /* 0x0000001c56008986 */ /* 0x004fe2000c101d12 */
[----:B------:R-:W-:Y:S03]  /*6980*/  ISETP.GE.AND P0, PT, R139, c[0x0][0x1d4], PT ;  /* 0x000075008b007a0c */ /* 0x000fe60003f06270 */
[----:B---3--:R-:W-:Y:S04]  /*6990*/  @!P2 STG.E.128 [R86.64+0x80], R24 ;  /* 0x000080185600a986 */ /* 0x008fe8000c101d12 */
[----:B----4-:R-:W-:Y:S06]  /*69a0*/  @!P1 STG.E.128 [R86.64+0x100], R20 ;  /* 0x0001001456009986 */ /* 0x010fec000c101d12 */
[----:B-1----:R-:W1:Y:S04]  /*69b0*/  @!P0 LDS.128 R4, [R141+0xf880] ;  /* 0x00f880008d048984 */ /* 0x002e680000000c00 */
[----:B-1----:R1:W-:Y:S02]  /*69c0*/  @!P0 STG.E.128 [R86.64+0x180], R4 ;  /* 0x0001800456008986 */ /* 0x0023e4000c101d12 */
.L_x_759:
[----:B------:R-:W-:Y:S05]  /*69d0*/  BSYNC B2 ;  /* 0x0000000000027941 */ /* 0x000fea0003800000 */
.L_x_744:
[----:B-1----:R-:W-:Y:S01]  /*69e0*/  IMAD.IADD R2, R150, 0x1, -R143 ;  /* 0x0000000196027824 */ /* 0x002fe200078e0a8f */
[----:B------:R-:W-:Y:S01]  /*69f0*/  ISETP.NE.AND P3, PT, R148, RZ, PT ;  /* 0x000000ff9400720c */ /* 0x000fe20003f65270 */
[----:B------:R-:W-:Y:S01]  /*6a00*/  IMAD.WIDE.U32 R6, R57, 0x30, RZ ;  /* 0x0000003039067825 */ /* 0x000fe200078e00ff */
[----:B------:R-:W-:Y:S02]  /*6a10*/  BSSY B0, `(.L_x_778) ;  /* 0x000003f000007945 */ /* 0x000fe40003800000 */
[----:B------:R-:W-:Y:S01]  /*6a20*/  ISETP.GE.AND P0, PT, R2, 0x21, PT ;  /* 0x000000210200780c */ /* 0x000fe20003f06270 */
[----:B------:R-:W-:Y:S04]  /*6a30*/  IMAD R5, R102, 0x30, RZ ;  /* 0x0000003066057824 */ /* 0x000fe800078e02ff */
[----:B------:R-:W-:Y:S01]  /*6a40*/  IMAD.IADD R5, R7, 0x1, R5 ;  /* 0x0000000107057824 */ /* 0x000fe200078e0205 */
[----:B------:R-:W-:Y:S04]  /*6a50*/  IADD3 R7, P1, R111, R6, RZ ;  /* 0x000000066f077210 */ /* 0x000fe80007f3e0ff */
[----:B------:R-:W-:Y:S03]  /*6a60*/  IADD3.X R3, R5, R110, RZ, P1, !PT ;  /* 0x0000006e05037210 */ /* 0x000fe60000ffe4ff */
[----:B------:R-:W-:Y:S05]  /*6a70*/  @P0 IADD3 R9, P1, R7, 0x20, RZ ;  /* 0x0000002007090810 */ /* 0x000fea0007f3e0ff */
[----:B------:R-:W-:Y:S01]  /*6a80*/  @P0 IMAD.X R4, RZ, RZ, R3, P1 ;  /* 0x000000ffff040224 */ /* 0x000fe200008e0603 */
[----:B------:R-:W-:Y:S03]  /*6a90*/  ISETP.GE.AND P1, PT, R2, 0x1, PT ;  /* 0x000000010200780c */ /* 0x000fe60003f26270 */
[----:B------:R-:W-:Y:S04]  /*6aa0*/  @P0 IMAD R4, R4, c[0x0][0x258], RZ ;  /* 0x0000960004040a24 */ /* 0x000fe800078e02ff */
[----:B------:R-:W-:Y:S06]  /*6ab0*/  @P0 IMAD R4, R9, c[0x0][0x25c], R4 ;  /* 0x0000970009040a24 */ /* 0x000fec00078e0204 */
[-C--:B------:R-:W-:Y:S01]  /*6ac0*/  @P1 MOV R106, R154.reuse ;  /* 0x0000009a006a1202 */ /* 0x080fe20000000f00 */
[----:B------:R-:W-:Y:S04]  /*6ad0*/  @P1 IMAD R2, R3, c[0x0][0x258], RZ ;  /* 0x0000960003021a24 */ /* 0x000fe800078e02ff */
[C---:B------:R-:W-:Y:S01]  /*6ae0*/  @P1 IMAD.WIDE.U32 R18, R7.reuse, c[0x0][0x258], R106 ;  /* 0x0000960007121a25 */ /* 0x040fe200078e006a */
[----:B------:R-:W-:Y:S03]  /*6af0*/  @P0 MOV R106, R154 ;  /* 0x0000009a006a0202 */ /* 0x000fe60000000f00 */
[----:B------:R-:W-:Y:S01]  /*6b00*/  @P1 IMAD R2, R7, c[0x0][0x25c], R2 ;  /* 0x0000970007021a24 */ /* 0x000fe200078e0202 */
[C---:B------:R-:W-:Y:S03]  /*6b10*/  @P1 LEA R20, P2, R18.reuse, c[0x0][0x250], 0x1 ;  /* 0x0000940012141a11 */ /* 0x040fe600078408ff */
[----:B------:R-:W-:Y:S05]  /*6b20*/  @P1 IMAD.IADD R2, R19, 0x1, R2 ;  /* 0x0000000113021824 */ /* 0x000fea00078e0202 */
[----:B------:R-:W-:Y:S01]  /*6b30*/  @P1 LEA.HI.X R21, R18, c[0x0][0x254], R2, 0x1, P2 ;  /* 0x0000950012151a11 */ /* 0x000fe200010f0c02 */
[----:B------:R-:W-:Y:S04]  /*6b40*/  @P0 IMAD.WIDE.U32 R2, R9, c[0x0][0x258], R106 ;  /* 0x0000960009020a25 */ /* 0x000fe800078e006a */
[----:B------:R-:W-:Y:S01]  /*6b50*/  @!PT LDS RZ, [RZ] ;  /* 0x00000000fffff984 */ /* 0x000fe20000000800 */
[----:B------:R-:W-:Y:S01]  /*6b60*/  @!PT LDS RZ, [RZ] ;  /* 0x00000000fffff984 */ /* 0x000fe20000000800 */
[----:B------:R-:W-:Y:S01]  /*6b70*/  @!PT LDS RZ, [RZ] ;  /* 0x00000000fffff984 */ /* 0x000fe20000000800 */
[----:B------:R1:W-:Y:S01]  /*6b80*/  @P1 LDGSTS.E.BYPASS.LTC128B.128 [R141+0x4080], [R20.64], !P3 ;  /* 0x04080000148d1fae */ /* 0x0003e2000d901d52 */
[C---:B------:R-:W-:Y:S01]  /*6b90*/  @P0 LEA R8, P2, R2.reuse, c[0x0][0x250], 0x1 ;  /* 0x0000940002080a11 */ /* 0x040fe200078408ff */
[----:B------:R-:W-:Y:S02]  /*6ba0*/  @P0 IMAD.IADD R4, R3, 0x1, R4 ;  /* 0x0000000103040824 */ /* 0x000fe400078e0204 */
[----:B------:R1:W-:Y:S03]  /*6bb0*/  @P1 LDGSTS.E.BYPASS.LTC128B.128 [R141+0x5880], [R20.64+0x80], !P5 ;  /* 0x05880080148d1fae */ /* 0x0003e6000e901d52 */
[----:B------:R-:W-:Y:S01]  /*6bc0*/  @P0 LEA.HI.X R9, R2, c[0x0][0x254], R4, 0x1, P2 ;  /* 0x0000950002090a11 */ /* 0x000fe200010f0c04 */
[----:B------:R1:W-:Y:S04]  /*6bd0*/  @P1 LDGSTS.E.BYPASS.LTC128B.128 [R141+0x7080], [R20.64+0x100], !P6 ;  /* 0x07080100148d1fae */ /* 0x0003e8000f101d52 */
[----:B------:R1:W-:Y:S01]  /*6be0*/  @P1 LDGSTS.E.BYPASS.LTC128B.128 [R141+0x8880], [R20.64+0x180], !P4 ;  /* 0x08880180148d1fae */ /* 0x0003e2000e101d52 */
[----:B------:R-:W-:Y:S03]  /*6bf0*/  ISETP.GT.AND P1, PT, R150, R143, PT ;  /* 0x0000008f9600720c */ /* 0x000fe60003f24270 */
[----:B------:R1:W-:Y:S04]  /*6c00*/  @P0 LDGSTS.E.BYPASS.LTC128B.128 [R141+0x5080], [R8.64], !P3 ;  /* 0x05080000088d0fae */ /* 0x0003e8000d901d52 */
[----:B------:R1:W-:Y:S04]  /*6c10*/  @P0 LDGSTS.E.BYPASS.LTC128B.128 [R141+0x6880], [R8.64+0x80], !P5 ;  /* 0x06880080088d0fae */ /* 0x0003e8000e901d52 */
[----:B------:R1:W-:Y:S04]  /*6c20*/  @P0 LDGSTS.E.BYPASS.LTC128B.128 [R141+0x8080], [R8.64+0x100], !P6 ;  /* 0x08080100088d0fae */ /* 0x0003e8000f101d52 */
[----:B------:R1:W-:Y:S01]  /*6c30*/  @P0 LDGSTS.E.BYPASS.LTC128B.128 [R141+0x9880], [R8.64+0x180], !P4 ;  /* 0x09880180088d0fae */ /* 0x0003e2000e101d52 */
[----:B------:R-:W-:Y:S03]  /*6c40*/  IADD3 R3, P0, R105, R6, RZ ;  /* 0x0000000669037210 */ /* 0x000fe60007f1e0ff */
[----:B------:R-:W0:Y:S01]  /*6c50*/  LDGDEPBAR ;  /* 0x00000000000079af */ /* 0x000e220000000000 */
[----:B------:R-:W-:Y:S01]  /*6c60*/  IADD3.X R2, R5, R104, RZ, P0, !PT ;  /* 0x0000006805027210 */ /* 0x000fe200007fe4ff */
[----:B------:R-:W-:Y:S04]  /*6c70*/  DEPBAR.LE SB0, 0x0 ;  /* 0x000080000000791a */ /* 0x000fe80000000000 */
[----:B------:R-:W-:Y:S06]  /*6c80*/  BAR.SYNC.DEFER_BLOCKING 0x0 ;  /* 0x0000000000007b1d */ /* 0x000fec0000010000 */
[----:B------:R-:W-:-:S05]  /*6c90*/  @!P1 BRA `(.L_x_779) ;  /* 0x0000016000009947 */ /* 0x000fca0003800000 */
[----:B-1----:R-:W-:Y:S01]  /*6ca0*/  IMAD.MOV.U32 R102, RZ, RZ, R152 ;  /* 0x000000ffff667224 */ /* 0x002fe200078e0098 */
[----:B------:R-:W-:Y:S01]  /*6cb0*/  ISETP.GE.AND P1, PT, R14, c[0x0][0x1d4], PT ;  /* 0x000075000e007a0c */ /* 0x000fe20003f26270 */
[----:B------:R-:W-:Y:S02]  /*6cc0*/  IMAD R4, R2, c[0x0][0x208], RZ ;  /* 0x0000820002047a24 */ /* 0x000fe400078e02ff */
[C---:B------:R-:W-:Y:S04]  /*6cd0*/  IMAD.WIDE.U32 R6, R3.reuse, c[0x0][0x208], R102 ;  /* 0x0000820003067a25 */ /* 0x040fe800078e0066 */
[----:B------:R-:W-:Y:S01]  /*6ce0*/  IMAD R4, R3, c[0x0][0x20c], R4 ;  /* 0x0000830003047a24 */ /* 0x000fe200078e0204 */
[C---:B------:R-:W-:Y:S03]  /*6cf0*/  LEA R8, P0, R6.reuse, c[0x0][0x1f8], 0x1 ;  /* 0x00007e0006087a11 */ /* 0x040fe600078008ff */
[----:B------:R-:W-:Y:S02]  /*6d00*/  IMAD.IADD R4, R7, 0x1, R4 ;  /* 0x0000000107047824 */ /* 0x000fe400078e0204 */
[----:B------:R-:W1:Y:S03]  /*6d10*/  @!P1 LDS.128 R28, [R141+0x4080] ;  /* 0x004080008d1c9984 */ /* 0x000e660000000c00 */
[----:B------:R-:W-:Y:S02]  /*6d20*/  LEA.HI.X R9, R6, c[0x0][0x1fc], R4, 0x1, P0 ;  /* 0x00007f0006097a11 */ /* 0x000fe400000f0c04 */
[----:B------:R-:W-:Y:S11]  /*6d30*/  ISETP.GE.AND P0, PT, R12, c[0x0][0x1d4], PT ;  /* 0x000075000c007a0c */ /* 0x000ff60003f06270 */
[----:B------:R-:W-:Y:S02]  /*6d40*/  @!UPT UIADD3 URZ, URZ, URZ, URZ ;  /* 0x0000003f3f3ff290 */ /* 0x000fe4000fffe03f */
[----:B------:R-:W2:Y:S04]  /*6d50*/  @!P0 LDS.128 R24, [R141+0x5880] ;  /* 0x005880008d188984 */ /* 0x000ea80000000c00 */
[----:B-1----:R-:W-:Y:S01]  /*6d60*/  @!P1 STG.E.128 [R8.64], R28 ;  /* 0x0000001c08009986 */ /* 0x002fe2000c101d12 */
[----:B------:R-:W-:Y:S11]  /*6d70*/  ISETP.GE.AND P1, PT, R140, c[0x0][0x1d4], PT ;  /* 0x000075008c007a0c */ /* 0x000ff60003f26270 */
[----:B------:R-:W-:Y:S02]  /*6d80*/  @!UPT UIADD3 URZ, URZ, URZ, URZ ;  /* 0x0000003f3f3ff290 */ /* 0x000fe4000fffe03f */
[----:B------:R-:W1:Y:S04]  /*6d90*/  @!P1 LDS.128 R20, [R141+0x7080] ;  /* 0x007080008d149984 */ /* 0x000e680000000c00 */
[----:B--2---:R-:W-:Y:S01]  /*6da0*/  @!P0 STG.E.128 [R8.64+0x80], R24 ;  /* 0x0000801808008986 */ /* 0x004fe2000c101d12 */
[----:B------:R-:W-:Y:S11]  /*6db0*/  ISETP.GE.AND P0, PT, R139, c[0x0][0x1d4], PT ;  /* 0x000075008b007a0c */ /* 0x000ff60003f06270 */
[----:B------:R-:W-:Y:S02]  /*6dc0*/  @!UPT UIADD3 URZ, URZ, URZ, URZ ;  /* 0x0000003f3f3ff290 */ /* 0x000fe4000fffe03f */
[----:B------:R-:W2:Y:S04]  /*6dd0*/  @!P0 LDS.128 R4, [R141+0x8880] ;  /* 0x008880008d048984 */ /* 0x000ea80000000c00 */
[----:B-1----:R1:W-:Y:S04]  /*6de0*/  @!P1 STG.E.128 [R8.64+0x100], R20 ;  /* 0x0001001408009986 */ /* 0x0023e8000c101d12 */
[----:B--2---:R1:W-:Y:S02]  /*6df0*/  @!P0 STG.E.128 [R8.64+0x180], R4 ;  /* 0x0001800408008986 */ /* 0x0043e4000c101d12 */
.L_x_779:
[----:B-1----:R-:W-:Y:S05]  /*6e00*/  BSYNC B0 ;  /* 0x0000000000007941 */ /* 0x002fea0003800000 */
.L_x_778:
[----:B------:R-:W-:Y:S01]  /*6e10*/  ISETP.GE.AND P0, PT, R138, R150, PT ;  /* 0x000000968a00720c */ /* 0x000fe20003f06270 */
[----:B------:R-:W-:Y:S01]  /*6e20*/  @!UPT UIADD3 URZ, URZ, URZ, URZ ;  /* 0x0000003f3f3ff290 */ /* 0x000fe2000fffe03f */
[----:B------:R-:W-:Y:S11]  /*6e30*/  BSSY B0, `(.L_x_780) ;  /* 0x000001a000007945 */ /* 0x000ff60003800000 */
[----:B------:R-:W-:-:S05]  /*6e40*/  @P0 BRA `(.L_x_781) ;  /* 0x0000018000000947 */ /* 0x000fca0003800000 */
[----:B------:R-:W-:Y:S01]  /*6e50*/  IADD3 R3, P0, R3, 0x20, RZ ;  /* 0x0000002003037810 */ /* 0x000fe20007f1e0ff */
[----:B------:R-:W-:Y:S01]  /*6e60*/  IMAD.MOV.U32 R102, RZ, RZ, R152 ;  /* 0x000000ffff667224 */ /* 0x000fe200078e0098 */
[----:B------:R-:W-:Y:S03]  /*6e70*/  ISETP.GE.AND P1, PT, R14, c[0x0][0x1d4], PT ;  /* 0x000075000e007a0c */ /* 0x000fe60003f26270 */
[----:B------:R-:W-:Y:S02]  /*6e80*/  IMAD.X R2, RZ, RZ, R2, P0 ;  /* 0x000000ffff027224 */ /* 0x000fe400000e0602 */
[C---:B------:R-:W-:Y:S04]  /*6e90*/  IMAD.WIDE.U32 R4, R3.reuse, c[0x0][0x208], R102 ;  /* 0x0000820003047a25 */ /* 0x040fe800078e0066 */
[----:B------:R-:W-:Y:S01]  /*6ea0*/  IMAD R2, R2, c[0x0][0x208], RZ ;  /* 0x0000820002027a24 */ /* 0x000fe200078e02ff */
[C---:B------:R-:W-:Y:S03]  /*6eb0*/  LEA R8, P0, R4.reuse, c[0x0][0x1f8], 0x1 ;  /* 0x00007e0004087a11 */ /* 0x040fe600078008ff */
[----:B------:R-:W1:Y:S01]  /*6ec0*/  @!P1 LDS.128 R28, [R141+0x5080] ;  /* 0x005080008d1c9984 */ /* 0x000e620000000c00 */
[----:B------:R-:W-:Y:S04]  /*6ed0*/  IMAD R2, R3, c[0x0][0x20c], R2 ;  /* 0x0000830003027a24 */ /* 0x000fe800078e0202 */
[----:B------:R-:W-:Y:S05]  /*6ee0*/  IMAD.IADD R2, R5, 0x1, R2 ;  /* 0x0000000105027824 */ /* 0x000fea00078e0202 */
        /* <DEDUP_REMOVED lines=14> */
.L_x_781:
[----:B------:R-:W-:Y:S05]  /*6fd0*/  BSYNC B0 ;  /* 0x0000000000007941 */ /* 0x000fea0003800000 */
.L_x_780:
[----:B------:R-:W-:Y:S11]  /*6fe0*/  ISETP.GT.AND P3, PT, R57, R118, PT ;  /* 0x000000763900720c */ /* 0x000ff60003f64270 */
[----:B------:R-:W-:Y:S02]  /*6ff0*/  @!UPT UIADD3 URZ, URZ, URZ, URZ ;  /* 0x0000003f3f3ff290 */ /* 0x000fe4000fffe03f */
[----:B------:R-:W-:-:S05]  /*7000*/  @!P3 BRA `(.L_x_782) ;  /* 0x000001e00000b947 */ /* 0x000fca0003800000 */
[----:B-1----:R-:W-:Y:S01]  /*7010*/  IADD3 R4, R57, -0x1, RZ ;  /* 0xffffffff39047810 */ /* 0x002fe20007ffe0ff */
[----:B------:R-:W-:Y:S01]  /*7020*/  IMAD.MOV.U32 R6, RZ, RZ, R158 ;  /* 0x000000ffff067224 */ /* 0x000fe200078e009e */
[----:B------:R-:W-:Y:S01]  /*7030*/  ISETP.GE.AND P1, PT, R135, 0x1, PT ;  /* 0x000000018700780c */ /* 0x000fe20003f26270 */
[----:B------:R-:W-:Y:S01]  /*7040*/  IMAD.MOV.U32 R7, RZ, RZ, R175 ;  /* 0x000000ffff077224 */ /* 0x000fe200078e00af */
[----:B------:R-:W-:Y:S01]  /*7050*/  SHF.R.S32.HI R3, RZ, 0x1f, R4 ;  /* 0x0000001fff037819 */ /* 0x000fe20000011404 */
[C---:B------:R-:W-:Y:S02]  /*7060*/  IMAD R2, R4.reuse, UR9, RZ ;  /* 0x0000000904027c24 */ /* 0x040fe4000f8e02ff */
[----:B------:R-:W-:Y:S04]  /*7070*/  IMAD.WIDE.U32 R4, R4, UR16, R6 ;  /* 0x0000001004047c25 */ /* 0x000fe8000f8e0006 */
[----:B------:R-:W-:Y:S04]  /*7080*/  IMAD R2, R3, UR16, R2 ;  /* 0x0000001003027c24 */ /* 0x000fe8000f8e0202 */
[----:B------:R-:W-:Y:S01]  /*7090*/  IMAD.IADD R2, R5, 0x1, R2 ;  /* 0x0000000105027824 */ /* 0x000fe200078e0202 */
[C---:B------:R-:W-:Y:S04]  /*70a0*/  @P1 LEA R6, P0, R4.reuse, c[0x0][0x220], 0x1 ;  /* 0x0000880004061a11 */ /* 0x040fe800078008ff */
[C---:B------:R-:W-:Y:S02]  /*70b0*/  @P1 LEA.HI.X R7, R4.reuse, c[0x0][0x224], R2, 0x1, P0 ;  /* 0x0000890004071a11 */ /* 0x040fe400000f0c02 */
[----:B------:R-:W-:Y:S11]  /*70c0*/  ISETP.GE.AND P0, PT, R135, 0x21, PT ;  /* 0x000000218700780c */ /* 0x000ff60003f06270 */
[----:B------:R-:W-:Y:S02]  /*70d0*/  @!UPT UIADD3 URZ, URZ, URZ, URZ ;  /* 0x0000003f3f3ff290 */ /* 0x000fe4000fffe03f */
[----:B------:R-:W-:Y:S04]  /*70e0*/  @P0 IADD3 R3, P2, R4, UR11, RZ ;  /* 0x0000000b04030c10 */ /* 0x000fe8000ff5e0ff */
[----:B------:R-:W-:Y:S02]  /*70f0*/  @P0 IADD3.X R2, R2, UR10, RZ, P2, !PT ;  /* 0x0000000a02020c10 */ /* 0x000fe400097fe4ff */
[C---:B------:R-:W-:Y:S04]  /*7100*/  @P0 LEA R4, P2, R3.reuse, c[0x0][0x220], 0x1 ;  /* 0x0000880003040a11 */ /* 0x040fe800078408ff */
[----:B------:R-:W-:Y:S02]  /*7110*/  @P0 LEA.HI.X R5, R3, c[0x0][0x224], R2, 0x1, P2 ;  /* 0x0000890003050a11 */ /* 0x000fe400010f0c02 */
[----:B------:R-:W-:Y:S11]  /*7120*/  ISETP.NE.AND P2, PT, R148, RZ, PT ;  /* 0x000000ff9400720c */ /* 0x000ff60003f45270 */
[----:B------:R-:W-:Y:S02]  /*7130*/  @!UPT UIADD3 URZ, URZ, URZ, URZ ;  /* 0x0000003f3f3ff290 */ /* 0x000fe4000fffe03f */
        /* <DEDUP_REMOVED lines=11> */
.L_x_782:
[----:B------:R-:W0:Y:S01]  /*71f0*/  LDGDEPBAR ;  /* 0x00000000000079af */ /* 0x000e220000000000 */
[----:B------:R-:W-:Y:S01]  /*7200*/  IADD3 R57, R57, -0x1, RZ ;  /* 0xffffffff39397810 */ /* 0x000fe20007ffe0ff */
[----:B------:R-:W-:-:S05]  /*7210*/  @P3 BRA `(.L_x_783) ;  /* 0xffffa7d000003947 */ /* 0x000fca000383ffff */
[----:B------:R-:W-:Y:S06]  /*7220*/  BAR.SYNC.DEFER_BLOCKING 0x0 ;  /* 0x0000000000007b1d */ /* 0x000fec0000010000 */
.L_x_743:
[----:B-1----:R-:W-:Y:S01]  /*7230*/  ISETP.GE.AND P0, PT, R99, 0x1, PT ;  /* 0x000000016300780c */ /* 0x002fe20003f06270 */
[----:B------:R-:W-:Y:S01]  /*7240*/  IMAD.IADD R0, R142, 0x1, R145 ;  /* 0x000000018e007824 */ /* 0x000fe200078e0291 */
[----:B------:R-:W-:Y:S01]  /*7250*/  PLOP3.LUT P2, PT, PT, PT, PT, 0x80, 0x0 ;  /* 0x000000000000781c */ /* 0x000fe20003f4f070 */
[----:B------:R-:W-:Y:S01]  /*7260*/  CS2R R130, SRZ ;  /* 0x0000000000827805 */ /* 0x000fe2000001ff00 */
[----:B------:R-:W-:Y:S01]  /*7270*/  MOV R5, RZ ;  /* 0x000000ff00057202 */ /* 0x000fe20000000f00 */
[----:B------:R-:W-:Y:S01]  /*7280*/  IMAD.MOV.U32 R128, RZ, RZ, RZ ;  /* 0x000000ffff807224 */ /* 0x000fe200078e00ff */
        /* <DEDUP_REMOVED lines=60> */
[----:B------:R-:W-:Y:S01]  /*7650*/  MOV R2, RZ ;  /* 0x000000ff00027202 */ /* 0x000fe20000000f00 */
[----:B------:R-:W-:Y:S01]  /*7660*/  CS2R R150, SRZ ;  /* 0x0000000000967805 */ /* 0x000fe2000001ff00 */
[----:B------:R-:W-:Y:S01]  /*7670*/  CS2R R148, SRZ ;  /* 0x0000000000947805 */ /* 0x000fe2000001ff00 */
[----:B------:R-:W-:Y:S01]  /*7680*/  CS2R R154, SRZ ;  /* 0x00000000009a7805 */ /* 0x000fe2000001ff00 */
[----:B------:R-:W-:Y:S01]  /*7690*/  CS2R R152, SRZ ;  /* 0x0000000000987805 */ /* 0x000fe2000001ff00 */
[----:B------:R-:W-:Y:S01]  /*76a0*/  IMAD.MOV.U32 R14, RZ, RZ, RZ ;  /* 0x000000ffff0e7224 */ /* 0x000fe200078e00ff */
        /* <DEDUP_REMOVED lines=12> */
[-C--:B------:R-:W-:Y:S01]  /*7770*/  LEA.HI R157, R7, R98.reuse, RZ, 0x3 ;  /* 0x00000062079d7211 */ /* 0x080fe200078f18ff */
[----:B------:R-:W-:Y:S01]  /*7780*/  IMAD.MOV.U32 R2, RZ, RZ, c[0x0][0x2c4] ;  /* 0x0000b100ff027624 */ /* 0x000fe200078e00ff */
[----:B------:R-:W-:Y:S01]  /*7790*/  SHF.R.S32.HI R9, RZ, 0x1f, R224 ;  /* 0x0000001fff097819 */ /* 0x000fe200000114e0 */
[----:B------:R-:W-:Y:S01]  /*77a0*/  IMAD R3, R144, c[0x0][0x17c], R3 ;  /* 0x00005f0090037a24 */ /* 0x000fe200078e0203 */
[----:B------:R-:W-:Y:S01]  /*77b0*/  ISETP.NE.AND.EX P0, PT, RZ, c[0x0][0x34c], PT, P0 ;  /* 0x0000d300ff007a0c */ /* 0x000fe20003f05300 */
[----:B------:R-:W-:Y:S01]  /*77c0*/  IMAD R33, R146, c[0x0][0x2c4], RZ ;  /* 0x0000b10092217a24 */ /* 0x000fe200078e02ff */
[----:B------:R-:W-:Y:S01]  /*77d0*/  ISETP.NE.AND P1, PT, R2, 0x1, PT ;  /* 0x000000010200780c */ /* 0x000fe20003f25270 */
[----:B------:R-:W-:Y:S01]  /*77e0*/  IMAD.IADD R3, R5, 0x1, R3 ;  /* 0x0000000105037824 */ /* 0x000fe200078e0203 */
[----:B------:R-:W-:Y:S01]  /*77f0*/  LOP3.LUT R5, R157, 0xfffffff8, RZ, 0xc0, !PT ;  /* 0xfffffff89d057812 */ /* 0x000fe200078ec0ff */
[----:B------:R-:W-:Y:S01]  /*7800*/  IMAD.MOV.U32 R2, RZ, RZ, R4 ;  /* 0x000000ffff027224 */ /* 0x000fe200078e0004 */
[----:B------:R-:W-:Y:S01]  /*7810*/  SHF.R.S32.HI R157, RZ, 0x3, R157 ;  /* 0x00000003ff9d7819 */ /* 0x000fe2000001149d */
[----:B------:R-:W-:Y:S01]  /*7820*/  IMAD R4, R121, c[0x0][0x1b8], RZ ;  /* 0x00006e0079047a24 */ /* 0x000fe200078e02ff */
[----:B------:R-:W-:Y:S01]  /*7830*/  SEL R11, R9, RZ, !P0 ;  /* 0x000000ff090b7207 */ /* 0x000fe20004000000 */
[----:B------:R-:W-:Y:S01]  /*7840*/  IMAD.IADD R20, R98, 0x1, -R5 ;  /* 0x0000000162147824 */ /* 0x000fe200078e0a05 */
[----:B------:R-:W-:Y:S01]  /*7850*/  SEL R18, R224, RZ, !P0 ;  /* 0x000000ffe0127207 */ /* 0x000fe20004000000 */
[----:B------:R-:W-:Y:S01]  /*7860*/  IMAD R13, R223, c[0x0][0x1bc], R4 ;  /* 0x00006f00df0d7a24 */ /* 0x000fe200078e0204 */
[----:B------:R-:W-:Y:S01]  /*7870*/  SHF.R.S32.HI R26, RZ, 0x1f, R0 ;  /* 0x0000001fff1a7819 */ /* 0x000fe20000011400 */
[----:B------:R-:W-:Y:S01]  /*7880*/  IMAD R5, R20, 0x20, R157 ;  /* 0x0000002014057824 */ /* 0x000fe200078e029d */
[----:B------:R-:W-:Y:S01]  /*7890*/  LEA.HI R45, R7, R98, RZ, 0x6 ;  /* 0x00000062072d7211 */ /* 0x000fe200078f30ff */
[----:B------:R-:W-:Y:S01]  /*78a0*/  IMAD.WIDE.U32 R2, R223, c[0x0][0x1b8], R2 ;  /* 0x00006e00df027a25 */ /* 0x000fe200078e0002 */
[----:B------:R-:W-:-:S03]  /*78b0*/  LOP3.LUT R225, R225, 0xfffffffd, RZ, 0xc0, !PT ;  /* 0xfffffffde1e17812 */ /* 0x000fc600078ec0ff */
[----:B------:R-:W-:Y:S02]  /*78c0*/  IMAD R5, R100, 0x80, R5 ;  /* 0x0000008064057824 */ /* 0x000fe400078e0205 */
[----:B------:R-:W-:Y:S02]  /*78d0*/  IMAD R11, R11, c[0x0][0x1c0], RZ ;  /* 0x000070000b0b7a24 */ /* 0x000fe400078e02ff */
[----:B------:R-:W-:-:S04]  /*78e0*/  @P1 IMAD.HI.U32 R4, R5, c[0x0][0x2c8], RZ ;  /* 0x0000b20005041a27 */ /* 0x000fc800078e00ff */
[----:B------:R-:W-:Y:S01]  /*78f0*/  IMAD.MOV.U32 R10, RZ, RZ, R5 ;  /* 0x000000ffff0a7224 */ /* 0x000fe200078e0005 */
[----:B------:R-:W-:Y:S01]  /*7900*/  @P1 SHF.R.U32.HI R10, RZ, c[0x0][0x2cc], R4 ;  /* 0x0000b300ff0a1a19 */ /* 0x000fe20000011604 */
[----:B------:R-:W-:Y:S02]  /*7910*/  IMAD.IADD R3, R3, 0x1, R13 ;  /* 0x0000000103037824 */ /* 0x000fe400078e020d */
[C---:B------:R-:W-:Y:S01]  /*7920*/  IMAD R11, R18.reuse, c[0x0][0x1c4], R11 ;  /* 0x00007100120b7a24 */ /* 0x040fe200078e020b */
[----:B------:R-:W-:Y:S01]  /*7930*/  SHF.R.S32.HI R13, RZ, 0x1f, R10 ;  /* 0x0000001fff0d7819 */ /* 0x000fe2000001140a */
[----:B------:R-:W-:Y:S01]  /*7940*/  IMAD.WIDE.U32 R18, R18, c[0x0][0x1c0], R2 ;  /* 0x0000700012127a25 */ /* 0x000fe200078e0002 */
[----:B------:R-:W-:-:S03]  /*7950*/  LEA.HI R3, R7, R98, RZ, 0x4 ;  /* 0x0000006207037211 */ /* 0x000fc600078f20ff */
[----:B------:R-:W-:Y:S01]  /*7960*/  IMAD.MOV R14, RZ, RZ, -R10 ;  /* 0x000000ffff0e7224 */ /* 0x000fe200078e0a0a */
[----:B------:R-:W-:Y:S01]  /*7970*/  SHF.R.S32.HI R6, RZ, 0x4, R3 ;  /* 0x00000004ff067819 */ /* 0x000fe20000011403 */
[----:B------:R-:W-:Y:S02]  /*7980*/  IMAD R4, R100, 0x80, R157 ;  /* 0x0000008064047824 */ /* 0x000fe400078e029d */
[----:B------:R-:W-:Y:S01]  /*7990*/  IMAD R14, R14, c[0x0][0x2c4], R5 ;  /* 0x0000b1000e0e7a24 */ /* 0x000fe200078e0205 */
[----:B------:R-:W-:Y:S01]  /*79a0*/  LEA.HI R17, R3, R6, RZ, 0x1 ;  /* 0x0000000603117211 */ /* 0x000fe200078f08ff */
[----:B------:R-:W-:Y:S01]  /*79b0*/  IMAD R13, R13, c[0x0][0x1b0], RZ ;  /* 0x00006c000d0d7a24 */ /* 0x000fe200078e02ff */
[----:B------:R-:W-:Y:S01]  /*79c0*/  IADD3 R2, R4, 0x20, RZ ;  /* 0x0000002004027810 */ /* 0x000fe20007ffe0ff */
[----:B------:R-:W-:Y:S01]  /*79d0*/  IMAD.IADD R19, R19, 0x1, R11 ;  /* 0x0000000113137824 */ /* 0x000fe200078e020b */
[----:B------:R-:W-:Y:S01]  /*79e0*/  SHF.R.S32.HI R5, RZ, 0x1f, R14 ;  /* 0x0000001fff057819 */ /* 0x000fe2000001140e */
[C---:B------:R-:W-:Y:S01]  /*79f0*/  IMAD R13, R10.reuse, c[0x0][0x1b4], R13 ;  /* 0x00006d000a0d7a24 */ /* 0x040fe200078e020d */
[----:B------:R-:W-:Y:S01]  /*7a00*/  LOP3.LUT R17, R17, 0xfffffffe, RZ, 0xc0, !PT ;  /* 0xfffffffe11117812 */ /* 0x000fe200078ec0ff */
[----:B------:R-:W-:Y:S01]  /*7a10*/  IMAD.WIDE.U32 R10, R10, c[0x0][0x1b0], R18 ;  /* 0x00006c000a0a7a25 */ /* 0x000fe200078e0012 */
[----:B------:R-:W-:-:S02]  /*7a20*/  ISETP.GE.AND P0, PT, R2, R33, PT ;  /* 0x000000210200720c */ /* 0x000fc40003f06270 */
[----:B------:R-:W-:Y:S01]  /*7a30*/  LOP3.LUT R3, R3, 0xfffffff0, RZ, 0xc0, !PT ;  /* 0xfffffff003037812 */ /* 0x000fe200078ec0ff */
[----:B------:R-:W-:Y:S01]  /*7a40*/  IMAD R5, R5, c[0x0][0x1a8], RZ ;  /* 0x00006a0005057a24 */ /* 0x000fe200078e02ff */
[----:B------:R-:W-:Y:S01]  /*7a50*/  P2R R2, PR, RZ, 0x1 ;  /* 0x00000001ff027803 */ /* 0x000fe20000000000 */
[----:B------:R-:W-:Y:S01]  /*7a60*/  IMAD.IADD R11, R11, 0x1, R13 ;  /* 0x000000010b0b7824 */ /* 0x000fe200078e020d */
[C---:B------:R-:W-:Y:S01]  /*7a70*/  IADD3 R31, P0, R157.reuse, R0, RZ ;  /* 0x000000009d1f7210 */ /* 0x040fe20007f1e0ff */
[----:B------:R-:W-:Y:S01]  /*7a80*/  IMAD.IADD R17, R6, 0x1, -R17 ;  /* 0x0000000106117824 */ /* 0x000fe200078e0a11 */
[----:B------:R-:W-:Y:S01]  /*7a90*/  ISETP.GE.AND P1, PT, R4, R33, PT ;  /* 0x000000210400720c */ /* 0x000fe20003f26270 */
[C---:B------:R-:W-:Y:S01]  /*7aa0*/  IMAD R6, R14.reuse, c[0x0][0x1ac], R5 ;  /* 0x00006b000e067a24 */ /* 0x040fe200078e0205 */
[----:B------:R-:W-:Y:S01]  /*7ab0*/  LEA.HI.X.SX32 R26, R157, R26, 0x1, P0 ;  /* 0x0000001a9d1a7211 */ /* 0x000fe200000f0eff */
[----:B------:R-:W-:-:S04]  /*7ac0*/  IMAD.WIDE.U32 R14, R14, c[0x0][0x1a8], R10 ;  /* 0x00006a000e0e7a25 */ /* 0x000fc800078e000a */
[----:B------:R-:W-:Y:S01]  /*7ad0*/  IMAD.IADD R6, R15, 0x1, R6 ;  /* 0x000000010f067824 */ /* 0x000fe200078e0206 */
[----:B------:R-:W-:Y:S01]  /*7ae0*/  LEA R8, P0, R14, c[0x0][0x160], 0x1 ;  /* 0x000058000e087a11 */ /* 0x000fe200078008ff */
[----:B------:R-:W-:Y:S02]  /*7af0*/  IMAD.IADD R12, R98, 0x1, -R3 ;  /* 0x00000001620c7824 */ /* 0x000fe400078e0a03 */
[----:B------:R-:W-:Y:S01]  /*7b00*/  IMAD.SHL.U32 R42, R20, 0x8, RZ ;  /* 0x00000008142a7824 */ /* 0x000fe200078e00ff */
[----:B------:R-:W-:Y:S01]  /*7b10*/  LEA.HI.X R6, R14, c[0x0][0x164], R6, 0x1, P0 ;  /* 0x000059000e067a11 */ /* 0x000fe200000f0c06 */
[----:B------:R-:W1:Y:S01]  /*7b20*/  SHFL.IDX PT, R24, R8, RZ, 0x181f ;  /* 0x00181fff08187589 */ /* 0x000e6200000e0000 */
[----:B------:R-:W-:Y:S01]  /*7b30*/  SHF.R.S32.HI R5, RZ, 0x1f, R12 ;  /* 0x0000001fff057819 */ /* 0x000fe2000001140c */
[C---:B------:R-:W-:Y:S01]  /*7b40*/  IMAD R28, R26.reuse, c[0x0][0x1e0], RZ ;  /* 0x000078001a1c7a24 */ /* 0x040fe200078e02ff */
[----:B------:R-:W-:Y:S01]  /*7b50*/  SHF.R.S32.HI R43, RZ, 0x1f, R42 ;  /* 0x0000001fff2b7819 */ /* 0x000fe2000001142a */
[----:B------:R-:W3:Y:S01]  /*7b60*/  SHFL.IDX PT, R25, R6, RZ, 0x181f ;  /* 0x00181fff06197589 */ /* 0x000ee200000e0000 */
[----:B------:R-:W-:Y:S01]  /*7b70*/  IMAD R26, R26, c[0x0][0x208], RZ ;  /* 0x000082001a1a7a24 */ /* 0x000fe200078e02ff */
[----:B------:R-:W-:Y:S01]  /*7b80*/  LEA.HI R18, R5, R12, RZ, 0x3 ;  /* 0x0000000c05127211 */ /* 0x000fe200078f18ff */
[----:B------:R-:W-:-:S02]  /*7b90*/  IMAD.SHL.U32 R32, R20, 0x8, RZ ;  /* 0x0000000814207824 */ /* 0x000fc400078e00ff */
[C---:B------:R-:W-:Y:S01]  /*7ba0*/  IMAD R28, R31.reuse, c[0x0][0x1e4], R28 ;  /* 0x000079001f1c7a24 */ /* 0x040fe200078e021c */
[----:B------:R-:W-:Y:S01]  /*7bb0*/  LOP3.LUT R5, R18, 0xfffffff8, RZ, 0xc0, !PT ;  /* 0xfffffff812057812 */ /* 0x000fe200078ec0ff */
[C---:B------:R-:W-:Y:S01]  /*7bc0*/  IMAD R26, R31.reuse, c[0x0][0x20c], R26 ;  /* 0x000083001f1a7a24 */ /* 0x040fe200078e021a */
[C---:B------:R-:W-:Y:S01]  /*7bd0*/  IADD3 R0, R32.reuse, 0x80, RZ ;  /* 0x0000008020007810 */ /* 0x040fe20007ffe0ff */
[C---:B------:R-:W-:Y:S01]  /*7be0*/  IMAD.WIDE.U32 R34, R31.reuse, c[0x0][0x1e0], R42 ;  /* 0x000078001f227a25 */ /* 0x040fe200078e002a */
[----:B------:R-:W-:Y:S02]  /*7bf0*/  ISETP.GE.AND P3, PT, R32, c[0x0][0x198], PT ;  /* 0x0000660020007a0c */ /* 0x000fe40003f66270 */
[----:B------:R-:W-:Y:S01]  /*7c00*/  @!P1 SHF.R.S32.HI R3, RZ, 0x1f, R0 ;  /* 0x0000001fff039819 */ /* 0x000fe20000011400 */
[----:B------:R-:W-:Y:S01]  /*7c10*/  IMAD.WIDE.U32 R30, R31, c[0x0][0x208], R42 ;  /* 0x000082001f1e7a25 */ /* 0x000fe200078e002a */
[----:B------:R-:W-:Y:S02]  /*7c20*/  ISETP.GE.AND P6, PT, R0, c[0x0][0x198], PT ;  /* 0x0000660000007a0c */ /* 0x000fe40003fc6270 */
[----:B------:R-:W-:Y:S01]  /*7c30*/  @!P1 LEA.HI R10, R3, R0, RZ, 0x3 ;  /* 0x00000000030a9211 */ /* 0x000fe200078f18ff */
[----:B------:R-:W-:Y:S01]  /*7c40*/  IMAD.IADD R29, R35, 0x1, R28 ;  /* 0x00000001231d7824 */ /* 0x000fe200078e021c */
[----:B------:R-:W-:Y:S01]  /*7c50*/  IADD3 R3, R32, 0xc0, RZ ;  /* 0x000000c020037810 */ /* 0x000fe20007ffe0ff */
[----:B------:R-:W-:Y:S01]  /*7c60*/  IMAD.IADD R27, R31, 0x1, R26 ;  /* 0x000000011f1b7824 */ /* 0x000fe200078e021a */
[----:B------:R-:W-:Y:S01]  /*7c70*/  P2R R11, PR, RZ, 0x40 ;  /* 0x00000040ff0b7803 */ /* 0x000fe20000000000 */
[----:B------:R-:W-:Y:S01]  /*7c80*/  IMAD.IADD R5, R12, 0x1, -R5 ;  /* 0x000000010c057824 */ /* 0x000fe200078e0a05 */
[----:B------:R-:W-:Y:S01]  /*7c90*/  @!P1 SHF.R.S32.HI R14, RZ, 0x1f, R3 ;  /* 0x0000001fff0e9819 */ /* 0x000fe20000011403 */
[----:B------:R-:W-:Y:S01]  /*7ca0*/  IMAD.MOV.U32 R28, RZ, RZ, R34 ;  /* 0x000000ffff1c7224 */ /* 0x000fe200078e0022 */
[----:B------:R-:W-:Y:S01]  /*7cb0*/  ISETP.GE.AND P4, PT, R3, c[0x0][0x198], PT ;  /* 0x0000660003007a0c */ /* 0x000fe20003f86270 */
[----:B------:R-:W-:Y:S01]  /*7cc0*/  IMAD.MOV.U32 R26, RZ, RZ, R30 ;  /* 0x000000ffff1a7224 */ /* 0x000fe200078e001e */
[----:B------:R-:W-:Y:S01]  /*7cd0*/  LOP3.LUT P5, RZ, R5, 0x4, RZ, 0xc0, !PT ;  /* 0x0000000405ff7812 */ /* 0x000fe200078ac0ff */
[----:B------:R-:W-:Y:S01]  /*7ce0*/  IMAD R12, R121, c[0x0][0x210], RZ ;  /* 0x00008400790c7a24 */ /* 0x000fe200078e02ff */
[----:B------:R-:W-:Y:S01]  /*7cf0*/  @!P1 LEA.HI R3, R14, R3, RZ, 0x3 ;  /* 0x000000030e039211 */ /* 0x000fe200078f18ff */
[----:B------:R-:W-:Y:S01]  /*7d00*/  IMAD.SHL.U32 R15, R5, 0x40, RZ ;  /* 0x00000040050f7824 */ /* 0x000fe200078e00ff */
[----:B------:R-:W-:Y:S01]  /*7d10*/  @!P1 LOP3.LUT R19, R10, 0xfffffff8, RZ, 0xc0, !PT ;  /* 0xfffffff80a139812 */ /* 0x000fe200078ec0ff */
[----:B------:R-:W-:Y:S01]  /*7d20*/  IMAD.WIDE.U32 R30, R223, c[0x0][0x1e8], R28 ;  /* 0x00007a00df1e7a25 */ /* 0x000fe200078e001c */
[----:B------:R-:W-:-:S02]  /*7d30*/  @!P1 LOP3.LUT R3, R3, 0xfffffff8, RZ, 0xc0, !PT ;  /* 0xfffffff803039812 */ /* 0x000fc400078ec0ff */
[----:B------:R-:W-:Y:S01]  /*7d40*/  LOP3.LUT R15, R15, 0x1c0, RZ, 0xc0, !PT ;  /* 0x000001c00f0f7812 */ /* 0x000fe200078ec0ff */
[C---:B------:R-:W-:Y:S01]  /*7d50*/  IMAD.WIDE.U32 R28, R223.reuse, c[0x0][0x210], R26 ;  /* 0x00008400df1c7a25 */ /* 0x040fe200078e001a */
[----:B-1----:R-:W-:Y:S02]  /*7d60*/  @!P1 LEA R26, P0, R32, R24, 0x1 ;  /* 0x00000018201a9211 */ /* 0x002fe400078008ff */
[----:B------:R-:W-:Y:S01]  /*7d70*/  IADD3 R10, R42, 0x80, RZ ;  /* 0x000000802a0a7810 */ /* 0x000fe20007ffe0ff */
[----:B------:R-:W-:Y:S01]  /*7d80*/  IMAD R13, R223, c[0x0][0x214], R12 ;  /* 0x00008500df0d7a24 */ /* 0x000fe200078e020c */
[----:B---3--:R-:W-:Y:S01]  /*7d90*/  @!P1 LEA.HI.X R27, R32, R25, R43, 0x1, P0 ;  /* 0x00000019201b9211 */ /* 0x008fe200000f0c2b */
[----:B------:R-:W-:Y:S01]  /*7da0*/  IMAD.SHL.U32 R12, R17, 0x8, RZ ;  /* 0x00000008110c7824 */ /* 0x000fe200078e00ff */
[----:B------:R-:W-:Y:S01]  /*7db0*/  LOP3.LUT P0, RZ, R5, 0x2, RZ, 0xc0, !PT ;  /* 0x0000000205ff7812 */ /* 0x000fe2000780c0ff */
[----:B------:R-:W-:Y:S02]  /*7dc0*/  IMAD.SHL.U32 R47, R157, 0x40, RZ ;  /* 0x000000409d2f7824 */ /* 0x000fe400078e00ff */
[----:B------:R-:W-:Y:S01]  /*7dd0*/  IMAD.MOV.U32 R5, RZ, RZ, 0x10 ;  /* 0x00000010ff057424 */ /* 0x000fe200078e00ff */
[----:B------:R-:W-:Y:S01]  /*7de0*/  LOP3.LUT R12, R15, 0x8, R12, 0xf8, !PT ;  /* 0x000000080f0c7812 */ /* 0x000fe200078ef80c */
[----:B------:R-:W-:Y:S01]  /*7df0*/  IMAD.SHL.U32 R45, R45, 0x8, RZ ;  /* 0x000000082d2d7824 */ /* 0x000fe200078e00ff */
[----:B------:R-:W-:Y:S01]  /*7e00*/  SHF.R.U32.HI R15, RZ, 0x3, R15 ;  /* 0x00000003ff0f7819 */ /* 0x000fe2000001160f */
[----:B------:R-:W-:Y:S01]  /*7e10*/  IMAD.SHL.U32 R18, R18, 0x40, RZ ;  /* 0x0000004012127824 */ /* 0x000fe200078e00ff */
[----:B------:R-:W-:Y:S01]  /*7e20*/  LOP3.LUT R47, R47, 0x1c0, RZ, 0xc0, !PT ;  /* 0x000001c02f2f7812 */ /* 0x000fe200078ec0ff */
[----:B------:R-:W-:Y:S01]  /*7e30*/  IMAD.IADD R13, R13, 0x1, R29 ;  /* 0x000000010d0d7824 */ /* 0x000fe200078e021d */
[----:B------:R-:W-:Y:S01]  /*7e40*/  SEL R5, R5, 0xfffffff0, !P0 ;  /* 0xfffffff005057807 */ /* 0x000fe20004000000 */
[----:B------:R-:W-:Y:S01]  /*7e50*/  IMAD R230, R121, c[0x0][0x1e8], RZ ;  /* 0x00007a0079e67a24 */ /* 0x000fe200078e02ff */
[----:B------:R-:W-:Y:S01]  /*7e60*/  LOP3.LUT R15, R12, R15, RZ, 0x3c, !PT ;  /* 0x0000000f0c0f7212 */ /* 0x000fe200078e3cff */
[----:B------:R-:W-:Y:S01]  /*7e70*/  IMAD.MOV.U32 R12, RZ, RZ, R28 ;  /* 0x000000ffff0c7224 */ /* 0x000fe200078e001c */
[----:B------:R-:W-:Y:S01]  /*7e80*/  LOP3.LUT R45, R45, 0xfffffe00, RZ, 0xc0, !PT ;  /* 0xfffffe002d2d7812 */ /* 0x000fe200078ec0ff */
[----:B------:R-:W-:Y:S01]  /*7e90*/  IMAD R230, R223, c[0x0][0x1ec], R230 ;  /* 0x00007b00dfe67a24 */ /* 0x000fe200078e02e6 */
[----:B------:R-:W-:-:S02]  /*7ea0*/  LOP3.LUT R16, R47, 0x38, R42, 0xf8, !PT ;  /* 0x000000382f107812 */ /* 0x000fc400078ef82a */
[----:B------:R-:W-:Y:S01]  /*7eb0*/  SHF.R.U32.HI R44, RZ, 0x3, R47 ;  /* 0x00000003ff2c7819 */ /* 0x000fe2000001162f */
[----:B------:R-:W-:Y:S01]  /*7ec0*/  IMAD.IADD R231, R230, 0x1, R31 ;  /* 0x00000001e6e77824 */ /* 0x000fe200078e021f */
[----:B------:R-:W-:Y:S01]  /*7ed0*/  ISETP.NE.AND P0, PT, R2, RZ, PT ;  /* 0x000000ff0200720c */ /* 0x000fe20003f05270 */
[----:B------:R-:W-:Y:S01]  /*7ee0*/  IMAD.MOV.U32 R230, RZ, RZ, R30 ;  /* 0x000000ffffe67224 */ /* 0x000fe200078e001e */
[----:B------:R-:W-:Y:S02]  /*7ef0*/  LOP3.LUT R2, R15, 0xfffffe00, R18, 0xf8, !PT ;  /* 0xfffffe000f027812 */ /* 0x000fe400078ef812 */
[----:B------:R-:W-:Y:S02]  /*7f00*/  P2R R11, PR, RZ, 0x1 ;  /* 0x00000001ff0b7803 */ /* 0x000fe40000000000 */
[----:B------:R-:W-:Y:S02]  /*7f10*/  LOP3.LUT R16, R45, R16, R44, 0xf6, !PT ;  /* 0x000000102d107212 */ /* 0x000fe400078ef62c */
[----:B------:R-:W-:-:S03]  /*7f20*/  ISETP.GE.AND P0, PT, R42, c[0x0][0x1d4], PT ;  /* 0x000075002a007a0c */ /* 0x000fc60003f06270 */
[----:B------:R-:W-:-:S05]  /*7f30*/  @!P1 IMAD.SHL.U32 R21, R16, 0x2, RZ ;  /* 0x0000000210159824 */ /* 0x000fca00078e00ff */
[----:B------:R-:W-:Y:S01]  /*7f40*/  @!PT LDS RZ, [RZ] ;  /* 0x00000000fffff984 */ /* 0x000fe20000000800 */
[----:B------:R1:W-:Y:S05]  /*7f50*/  @!P1 LDGSTS.E.BYPASS.LTC128B.128 [R21+0x10080], [R26.64], !P3 ;  /* 0x100800001a159fae */ /* 0x0003ea000d901d52 */
[----:B------:R-:W-:-:S04]  /*7f60*/  @P0 LOP3.LUT R225, R225, 0x2, RZ, 0xfc, !PT ;  /* 0x00000002e1e10812 */ /* 0x000fc800078efcff */
[----:B------:R-:W-:Y:S02]  /*7f70*/  LOP3.LUT R225, R225, 0xfffffffe, RZ, 0xc0, !PT ;  /* 0xfffffffee1e17812 */ /* 0x000fe400078ec0ff */
[----:B--2---:R-:W-:Y:S01]  /*7f80*/  @P2 SHF.R.S32.HI R23, RZ, 0x1f, R22 ;  /* 0x0000001fff172819 */ /* 0x004fe20000011416 */
[----:B------:R-:W-:Y:S02]  /*7f90*/  @!P2 IMAD.MOV.U32 R22, RZ, RZ, R224 ;  /* 0x000000ffff16a224 */ /* 0x000fe400078e00e0 */
[----:B------:R-:W-:Y:S01]  /*7fa0*/  @!P2 IMAD.MOV.U32 R23, RZ, RZ, R9 ;  /* 0x000000ffff17a224 */ /* 0x000fe200078e0009 */
[----:B------:R-:W-:-:S04]  /*7fb0*/  ISETP.NE.U32.AND P2, PT, RZ, c[0x0][0x350], PT ;  /* 0x0000d400ff007a0c */ /* 0x000fc80003f45070 */
[----:B------:R-:W-:-:S04]  /*7fc0*/  ISETP.NE.AND.EX P2, PT, RZ, c[0x0][0x354], PT, P2 ;  /* 0x0000d500ff007a0c */ /* 0x000fc80003f45320 */
        /* <DEDUP_REMOVED lines=9> */
[----:B------:R-:W-:Y:S01]  /*8060*/  IMAD R233, R226, c[0x0][0x21c], R233 ;  /* 0x00008700e2e97a24 */ /* 0x000fe200078e02e9 */
[----:B------:R-:W-:Y:S01]  /*8070*/  IADD3 R9, R42, 0xc0, RZ ;  /* 0x000000c02a097810 */ /* 0x000fe20007ffe0ff */
[----:B------:R-:W-:Y:S01]  /*8080*/  IMAD.WIDE.U32 R230, R226, c[0x0][0x1f0], R230 ;  /* 0x00007c00e2e67a25 */ /* 0x000fe200078e00e6 */
[----:B------:R-:W-:-:S03]  /*8090*/  @!P1 LOP3.LUT R15, R14, 0xfffffff8, RZ, 0xc0, !PT ;  /* 0xfffffff80e0f9812 */ /* 0x000fc600078ec0ff */
[----:B------:R-:W-:-:S04]  /*80a0*/  IMAD.WIDE.U32 R226, R226, c[0x0][0x218], R12 ;  /* 0x00008600e2e27a25 */ /* 0x000fc800078e000c */
[----:B------:R-:W-:-:S04]  /*80b0*/  @!P1 IMAD.WIDE R28, R15, 0x2, R24 ;  /* 0x000000020f1c9825 */ /* 0x000fc800078e0218 */
[--C-:B------:R-:W-:Y:S01]  /*80c0*/  @!P1 IMAD.WIDE R14, R19, 0x2, R24.reuse ;  /* 0x00000002130e9825 */ /* 0x100fe200078e0218 */
[----:B------:R1:W-:Y:S03]  /*80d0*/  @!P1 LDGSTS.E.BYPASS.LTC128B.128 [R21+0x14080], [R28.64], !P2 ;  /* 0x140800001c159fae */ /* 0x0003e6000d101d52 */
[----:B------:R-:W-:Y:S01]  /*80e0*/  @!P1 IMAD.WIDE R18, R3, 0x2, R24 ;  /* 0x0000000203129825 */ /* 0x000fe200078e0218 */
[----:B------:R1:W-:Y:S01]  /*80f0*/  @!P1 LDGSTS.E.BYPASS.LTC128B.128 [R21+0x18080], [R14.64], !P6 ;  /* 0x180800000e159fae */ /* 0x0003e2000f101d52 */
[----:B------:R-:W-:Y:S02]  /*8100*/  ISETP.GE.AND P6, PT, R10, c[0x0][0x1d4], PT ;  /* 0x000075000a007a0c */ /* 0x000fe40003fc6270 */
[----:B------:R-:W-:Y:S01]  /*8110*/  IMAD.MOV.U32 R3, RZ, RZ, 0x20 ;  /* 0x00000020ff037424 */ /* 0x000fe200078e00ff */
[----:B------:R2:W-:Y:S01]  /*8120*/  @!P1 LDGSTS.E.BYPASS.LTC128B.128 [R21+0x1c080], [R18.64], !P4 ;  /* 0x1c08000012159fae */ /* 0x0005e2000e101d52 */
[----:B------:R-:W-:-:S02]  /*8130*/  IMAD.IADD R235, R231, 0x1, R235 ;  /* 0x00000001e7eb7824 */ /* 0x000fc400078e02eb */
[----:B------:R-:W-:Y:S01]  /*8140*/  IMAD.IADD R233, R227, 0x1, R233 ;  /* 0x00000001e3e97824 */ /* 0x000fe200078e02e9 */
[----:B------:R1:W3:Y:S01]  /*8150*/  SHFL.IDX PT, R24, R8, 0x1, 0x181f ;  /* 0x00381f0008187f89 */ /* 0x0002e200000e0000 */
[----:B------:R-:W-:Y:S02]  /*8160*/  SEL R3, R3, 0xffffffe0, !P5 ;  /* 0xffffffe003037807 */ /* 0x000fe40006800000 */
[----:B------:R-:W-:Y:S01]  /*8170*/  ISETP.GE.AND P5, PT, R9, c[0x0][0x1d4], PT ;  /* 0x0000750009007a0c */ /* 0x000fe20003fa6270 */
[----:B------:R1:W4:Y:S01]  /*8180*/  SHFL.IDX PT, R25, R6, 0x1, 0x181f ;  /* 0x00381f0006197f89 */ /* 0x00032200000e0000 */
[----:B--2---:R-:W-:Y:S02]  /*8190*/  SEL R18, RZ, 0x1, P0 ;  /* 0x00000001ff127807 */ /* 0x004fe40000000000 */
[----:B------:R-:W-:-:S13]  /*81a0*/  ISETP.GE.AND P0, PT, R23, c[0x0][0x1d4], PT ;  /* 0x0000750017007a0c */ /* 0x000fda0003f06270 */
[----:B------:R-:W-:Y:S02]  /*81b0*/  @P0 LOP3.LUT R225, R225, 0x1, RZ, 0xfc, !PT ;  /* 0x00000001e1e10812 */ /* 0x000fe400078efcff */
[----:B------:R-:W-:-:S13]  /*81c0*/  ISETP.NE.AND P0, PT, R11, RZ, PT ;  /* 0x000000ff0b00720c */ /* 0x000fda0003f05270 */
[----:B------:R-:W-:Y:S05]  /*81d0*/  @P0 BRA `(.L_x_786) ;  /* 0x0000016000000947 */ /* 0x000fea0003800000 */
[----:B-1-34-:R-:W-:Y:S01]  /*81e0*/  IADD3 R12, R32, 0x80, RZ ;  /* 0x00000080200c7810 */ /* 0x01afe20007ffe0ff */
[----:B------:R-:W-:Y:S01]  /*81f0*/  IMAD.SHL.U32 R15, R16, 0x2, RZ ;  /* 0x00000002100f7824 */ /* 0x000fe200078e00ff */
[C---:B------:R-:W-:Y:S02]  /*8200*/  IADD3 R10, R32.reuse, 0xc0, RZ ;  /* 0x000000c0200a7810 */ /* 0x040fe40007ffe0ff */
[----:B------:R-:W-:Y:S02]  /*8210*/  SHF.R.S32.HI R14, RZ, 0x1f, R23 ;  /* 0x0000001fff0e7819 */ /* 0x000fe40000011417 */
[----:B------:R-:W-:Y:S02]  /*8220*/  LEA R26, P0, R32, R24, 0x1 ;  /* 0x00000018201a7211 */ /* 0x000fe400078008ff */
[----:B------:R-:W-:Y:S02]  /*8230*/  SHF.R.S32.HI R11, RZ, 0x1f, R12 ;  /* 0x0000001fff0b7819 */ /* 0x000fe4000001140c */
[----:B------:R-:W-:-:S02]  /*8240*/  SHF.R.S32.HI R9, RZ, 0x1f, R10 ;  /* 0x0000001fff097819 */ /* 0x000fc4000001140a */
[----:B------:R-:W-:Y:S02]  /*8250*/  LEA.HI R13, R14, R23, RZ, 0x3 ;  /* 0x000000170e0d7211 */ /* 0x000fe400078f18ff */
[----:B------:R-:W-:Y:S02]  /*8260*/  LEA.HI.X R27, R32, R25, R43, 0x1, P0 ;  /* 0x00000019201b7211 */ /* 0x000fe400000f0c2b */
[----:B------:R-:W-:Y:S02]  /*8270*/  LEA.HI R11, R11, R12, RZ, 0x3 ;  /* 0x0000000c0b0b7211 */ /* 0x000fe400078f18ff */
[----:B------:R-:W-:Y:S01]  /*8280*/  LEA.HI R9, R9, R10, RZ, 0x3 ;  /* 0x0000000a09097211 */ /* 0x000fe200078f18ff */
[----:B------:R1:W-:Y:S01]  /*8290*/  LDGSTS.E.BYPASS.LTC128B.128 [R15+0x11080], [R26.64], !P3 ;  /* 0x110800001a0f7fae */ /* 0x0003e2000d901d52 */
[----:B------:R-:W-:Y:S02]  /*82a0*/  ISETP.GE.AND P0, PT, R0, c[0x0][0x198], PT ;  /* 0x0000660000007a0c */ /* 0x000fe40003f06270 */
[----:B------:R-:W-:-:S02]  /*82b0*/  LOP3.LUT R13, R13, 0xfffffff8, RZ, 0xc0, !PT ;  /* 0xfffffff80d0d7812 */ /* 0x000fc400078ec0ff */
[----:B------:R-:W-:Y:S02]  /*82c0*/  LOP3.LUT R11, R11, 0xfffffff8, RZ, 0xc0, !PT ;  /* 0xfffffff80b0b7812 */ /* 0x000fe400078ec0ff */
[----:B------:R-:W-:Y:S01]  /*82d0*/  LOP3.LUT R9, R9, 0xfffffff8, RZ, 0xc0, !PT ;  /* 0xfffffff809097812 */ /* 0x000fe200078ec0ff */
[----:B------:R-:W-:-:S04]  /*82e0*/  IMAD.WIDE R12, R13, 0x2, R24 ;  /* 0x000000020d0c7825 */ /* 0x000fc800078e0218 */
[--C-:B------:R-:W-:Y:S01]  /*82f0*/  IMAD.WIDE R10, R11, 0x2, R24.reuse ;  /* 0x000000020b0a7825 */ /* 0x100fe200078e0218 */
[----:B------:R1:W-:Y:S03]  /*8300*/  LDGSTS.E.BYPASS.LTC128B.128 [R15+0x15080], [R12.64], !P2 ;  /* 0x150800000c0f7fae */ /* 0x0003e6000d101d52 */
[----:B------:R-:W-:Y:S01]  /*8310*/  IMAD.WIDE R24, R9, 0x2, R24 ;  /* 0x0000000209187825 */ /* 0x000fe200078e0218 */
[----:B------:R1:W-:Y:S04]  /*8320*/  LDGSTS.E.BYPASS.LTC128B.128 [R15+0x19080], [R10.64], !P0 ;  /* 0x190800000a0f7fae */ /* 0x0003e8000c101d52 */
[----:B------:R1:W-:Y:S02]  /*8330*/  LDGSTS.E.BYPASS.LTC128B.128 [R15+0x1d080], [R24.64], !P4 ;  /* 0x1d080000180f7fae */ /* 0x0003e4000e101d52 */
.L_x_786:
[----:B-1-34-:R-:W-:Y:S05]  /*8340*/  BSYNC B0 ;  /* 0x0000000000007941 */ /* 0x01afea0003800000 */
.L_x_785:
[----:B------:R-:W-:Y:S01]  /*8350*/  IADD3 R10, R4, 0x40, RZ ;  /* 0x00000040040a7810 */ /* 0x000fe20007ffe0ff */
[----:B------:R1:W2:Y:S01]  /*8360*/  SHFL.IDX PT, R25, R6, 0x2, 0x181f ;  /* 0x00581f0006197f89 */ /* 0x0002a200000e0000 */
[----:B------:R-:W-:Y:S02]  /*8370*/  BSSY B0, `(.L_x_787) ;  /* 0x000001b000007945 */ /* 0x000fe40003800000 */
[----:B------:R-:W-:Y:S01]  /*8380*/  ISETP.GE.AND P0, PT, R10, R33, PT ;  /* 0x000000210a00720c */ /* 0x000fe20003f06270 */
[----:B------:R1:W3:-:S12]  /*8390*/  SHFL.IDX PT, R24, R8, 0x2, 0x181f ;  /* 0x00581f0008187f89 */ /* 0x0002d800000e0000 */
[----:B------:R-:W-:Y:S05]  /*83a0*/  @P0 BRA `(.L_x_788) ;  /* 0x0000017000000947 */ /* 0x000fea0003800000 */
[----:B------:R-:W-:Y:S01]  /*83b0*/  IADD3 R12, R32, 0x80, RZ ;  /* 0x00000080200c7810 */ /* 0x000fe20007ffe0ff */
[----:B------:R-:W-:Y:S01]  /*83c0*/  IMAD.SHL.U32 R15, R16, 0x2, RZ ;  /* 0x00000002100f7824 */ /* 0x000fe200078e00ff */
[C---:B------:R-:W-:Y:S02]  /*83d0*/  IADD3 R10, R32.reuse, 0xc0, RZ ;  /* 0x000000c0200a7810 */ /* 0x040fe40007ffe0ff */
[----:B------:R-:W-:Y:S02]  /*83e0*/  SHF.R.S32.HI R14, RZ, 0x1f, R23 ;  /* 0x0000001fff0e7819 */ /* 0x000fe40000011417 */
[----:B---3--:R-:W-:Y:S02]  /*83f0*/  LEA R26, P0, R32, R24, 0x1 ;  /* 0x00000018201a7211 */ /* 0x008fe400078008ff */
[----:B------:R-:W-:Y:S02]  /*8400*/  SHF.R.S32.HI R11, RZ, 0x1f, R12 ;  /* 0x0000001fff0b7819 */ /* 0x000fe4000001140c */
[----:B------:R-:W-:-:S02]  /*8410*/  SHF.R.S32.HI R9, RZ, 0x1f, R10 ;  /* 0x0000001fff097819 */ /* 0x000fc4000001140a */
[----:B------:R-:W-:Y:S02]  /*8420*/  LEA.HI R13, R14, R23, RZ, 0x3 ;  /* 0x000000170e0d7211 */ /* 0x000fe400078f18ff */
[----:B--2---:R-:W-:Y:S02]  /*8430*/  LEA.HI.X R27, R32, R25, R43, 0x1, P0 ;  /* 0x00000019201b7211 */ /* 0x004fe400000f0c2b */
[----:B------:R-:W-:Y:S02]  /*8440*/  LEA.HI R11, R11, R12, RZ, 0x3 ;  /* 0x0000000c0b0b7211 */ /* 0x000fe400078f18ff */
[----:B------:R-:W-:Y:S01]  /*8450*/  LEA.HI R9, R9, R10, RZ, 0x3 ;  /* 0x0000000a09097211 */ /* 0x000fe200078f18ff */
[----:B------:R-:W-:Y:S01]  /*8460*/  @!PT LDS RZ, [RZ] ;  /* 0x00000000fffff984 */ /* 0x000fe20000000800 */
        /* <DEDUP_REMOVED lines=11> */
.L_x_788:
[----:B------:R-:W-:Y:S05]  /*8520*/  BSYNC B0 ;  /* 0x0000000000007941 */ /* 0x000fea0003800000 */
.L_x_787:
[----:B--2---:R-:W-:Y:S01]  /*8530*/  IADD3 R10, R4, 0x60, RZ ;  /* 0x00000060040a7810 */ /* 0x004fe20007ffe0ff */
[----:B------:R2:W4:Y:S01]  /*8540*/  SHFL.IDX PT, R15, R6, 0x3, 0x181f ;  /* 0x00781f00060f7f89 */ /* 0x00052200000e0000 */
[----:B------:R-:W-:Y:S01]  /*8550*/  MOV R9, 0x30 ;  /* 0x0000003000097802 */ /* 0x000fe20000000f00 */
[----:B------:R-:W-:Y:S01]  /*8560*/  BSSY B0, `(.L_x_789) ;  /* 0x000001e000007945 */ /* 0x000fe20003800000 */
[----:B------:R-:W-:Y:S01]  /*8570*/  ISETP.GE.AND P0, PT, R10, R33, PT ;  /* 0x000000210a00720c */ /* 0x000fe20003f06270 */
[----:B------:R2:W1:Y:S02]  /*8580*/  SHFL.IDX PT, R14, R8, 0x3, 0x181f ;  /* 0x00781f00080e7f89 */ /* 0x00046400000e0000 */
[----:B------:R-:W-:-:S02]  /*8590*/  IMAD R11, R9, c[0x0][0x1e4], RZ ;  /* 0x00007900090b7a24 */ /* 0x000fc400078e02ff */
[----:B------:R-:W-:-:S05]  /*85a0*/  IMAD.WIDE.U32 R88, R9, c[0x0][0x1e0], RZ ;  /* 0x0000780009587a25 */ /* 0x000fca00078e00ff */
[----:B------:R-:W-:-:S03]  /*85b0*/  IADD3 R4, R89, R11, RZ ;  /* 0x0000000b59047210 */ /* 0x000fc60007ffe0ff */
[----:B------:R-:W-:Y:S05]  /*85c0*/  @P0 BRA `(.L_x_790) ;  /* 0x0000017000000947 */ /* 0x000fea0003800000 */
[----:B-12---:R-:W-:Y:S01]  /*85d0*/  SHF.R.S32.HI R6, RZ, 0x1f, R23 ;  /* 0x0000001fff067819 */ /* 0x006fe20000011417 */
[----:B------:R-:W-:Y:S01]  /*85e0*/  IMAD.SHL.U32 R10, R16, 0x2, RZ ;  /* 0x00000002100a7824 */ /* 0x000fe200078e00ff */
[----:B------:R-:W-:Y:S02]  /*85f0*/  IADD3 R13, R32, 0x80, RZ ;  /* 0x00000080200d7810 */ /* 0x000fe40007ffe0ff */
[----:B------:R-:W-:Y:S02]  /*8600*/  LEA.HI R11, R6, R23, RZ, 0x3 ;  /* 0x00000017060b7211 */ /* 0x000fe400078f18ff */
[----:B---3--:R-:W-:Y:S02]  /*8610*/  LEA R24, P0, R32, R14, 0x1 ;  /* 0x0000000e20187211 */ /* 0x008fe400078008ff */
[----:B------:R-:W-:Y:S02]  /*8620*/  LOP3.LUT R11, R11, 0xfffffff8, RZ, 0xc0, !PT ;  /* 0xfffffff80b0b7812 */ /* 0x000fe400078ec0ff */
[----:B------:R-:W-:-:S02]  /*8630*/  SHF.R.S32.HI R8, RZ, 0x1f, R13 ;  /* 0x0000001fff087819 */ /* 0x000fc4000001140d */
[C---:B----4-:R-:W-:Y:S01]  /*8640*/  LEA.HI.X R25, R32.reuse, R15, R43, 0x1, P0 ;  /* 0x0000000f20197211 */ /* 0x050fe200000f0c2b */
[----:B------:R-:W-:Y:S01]  /*8650*/  IMAD.WIDE R26, R11, 0x2, R14 ;  /* 0x000000020b1a7825 */ /* 0x000fe200078e020e */
[----:B------:R-:W-:Y:S02]  /*8660*/  IADD3 R11, R32, 0xc0, RZ ;  /* 0x000000c0200b7810 */ /* 0x000fe40007ffe0ff */
[----:B------:R-:W-:Y:S01]  /*8670*/  LEA.HI R8, R8, R13, RZ, 0x3 ;  /* 0x0000000d08087211 */ /* 0x000fe200078f18ff */
[----:B------:R-:W-:Y:S01]  /*8680*/  @!PT LDS RZ, [RZ] ;  /* 0x00000000fffff984 */ /* 0x000fe20000000800 */
[----:B------:R1:W-:Y:S01]  /*8690*/  LDGSTS.E.BYPASS.LTC128B.128 [R10+0x13080], [R24.64], !P3 ;  /* 0x13080000180a7fae */ /* 0x0003e2000d901d52 */
[----:B------:R-:W-:Y:S02]  /*86a0*/  SHF.R.S32.HI R6, RZ, 0x1f, R11 ;  /* 0x0000001fff067819 */ /* 0x000fe4000001140b */
[----:B------:R-:W-:Y:S01]  /*86b0*/  ISETP.GE.AND P0, PT, R0, c[0x0][0x198], PT ;  /* 0x0000660000007a0c */ /* 0x000fe20003f06270 */
[----:B------:R1:W-:Y:S01]  /*86c0*/  LDGSTS.E.BYPASS.LTC128B.128 [R10+0x17080], [R26.64], !P2 ;  /* 0x170800001a0a7fae */ /* 0x0003e2000d101d52 */
[----:B------:R-:W-:-:S02]  /*86d0*/  LEA.HI R6, R6, R11, RZ, 0x3 ;  /* 0x0000000b06067211 */ /* 0x000fc400078f18ff */
[----:B------:R-:W-:Y:S02]  /*86e0*/  LOP3.LUT R8, R8, 0xfffffff8, RZ, 0xc0, !PT ;  /* 0xfffffff808087812 */ /* 0x000fe400078ec0ff */
[----:B------:R-:W-:-:S03]  /*86f0*/  LOP3.LUT R11, R6, 0xfffffff8, RZ, 0xc0, !PT ;  /* 0xfffffff8060b7812 */ /* 0x000fc600078ec0ff */
[----:B------:R-:W-:-:S04]  /*8700*/  IMAD.WIDE R12, R8, 0x2, R14 ;  /* 0x00000002080c7825 */ /* 0x000fc800078e020e */
[----:B------:R-:W-:Y:S01]  /*8710*/  IMAD.WIDE R14, R11, 0x2, R14 ;  /* 0x000000020b0e7825 */ /* 0x000fe200078e020e */
[----:B------:R1:W-:Y:S04]  /*8720*/  LDGSTS.E.BYPASS.LTC128B.128 [R10+0x1b080], [R12.64], !P0 ;  /* 0x1b0800000c0a7fae */ /* 0x0003e8000c101d52 */
[----:B------:R1:W-:Y:S02]  /*8730*/  LDGSTS.E.BYPASS.LTC128B.128 [R10+0x1f080], [R14.64], !P4 ;  /* 0x1f0800000e0a7fae */ /* 0x0003e4000e101d52 */
.L_x_790:
[----:B------:R-:W-:Y:S05]  /*8740*/  BSYNC B0 ;  /* 0x0000000000007941 */ /* 0x000fea0003800000 */
.L_x_789:
[C---:B------:R-:W-:Y:S01]  /*8750*/  IMAD R0, R156.reuse, -0x30, R9 ;  /* 0xffffffd09c007824 */ /* 0x040fe200078e0209 */
[----:B------:R-:W0:Y:S01]  /*8760*/  LDGDEPBAR ;  /* 0x00000000000079af */ /* 0x000e220000000000 */
[----:B------:R-:W-:Y:S01]  /*8770*/  IADD3 R21, R156, -0x1, RZ ;  /* 0xffffffff9c157810 */ /* 0x000fe20007ffe0ff */
[----:B------:R-:W-:Y:S01]  /*8780*/  IMAD.MOV.U32 R234, RZ, RZ, R230 ;  /* 0x000000ffffea7224 */ /* 0x000fe200078e00e6 */
[----:B------:R-:W-:Y:S01]  /*8790*/  LOP3.LUT P3, RZ, R225, 0x2, RZ, 0xc0, !PT ;  /* 0x00000002e1ff7812 */ /* 0x000fe2000786c0ff */
[----:B-12---:R-:W-:Y:S01]  /*87a0*/  IMAD.IADD R6, R99, 0x1, R0 ;  /* 0x0000000163067824 */ /* 0x006fe200078e0200 */
[----:B------:R-:W-:Y:S01]  /*87b0*/  SHF.R.S32.HI R19, RZ, 0x1f, R21 ;  /* 0x0000001fff137819 */ /* 0x000fe20000011415 */
[----:B------:R-:W-:Y:S01]  /*87c0*/  IMAD R9, R4, R21, RZ ;  /* 0x0000001504097224 */ /* 0x000fe200078e02ff */
[----:B------:R-:W-:Y:S01]  /*87d0*/  BAR.SYNC.DEFER_BLOCKING 0x0 ;  /* 0x0000000000007b1d */ /* 0x000fe20000010000 */
[----:B------:R-:W-:Y:S01]  /*87e0*/  IMAD.WIDE.U32 R12, R21, R88, R234 ;  /* 0x00000058150c7225 */ /* 0x000fe200078e00ea */
[----:B------:R-:W-:-:S02]  /*87f0*/  IMNMX R10, R6, 0x30, PT ;  /* 0x00000030060a7817 */ /* 0x000fc40003800200 */
[----:B------:R-:W-:Y:S01]  /*8800*/  LOP3.LUT P4, RZ, R225, 0x1, RZ, 0xc0, !PT ;  /* 0x00000001e1ff7812 */ /* 0x000fe2000788c0ff */
[----:B------:R-:W-:Y:S01]  /*8810*/  IMAD R9, R19, R88, R9 ;  /* 0x0000005813097224 */ /* 0x000fe200078e0209 */
[----:B------:R-:W-:Y:S01]  /*8820*/  UMOV UR8, 0x5 ;  /* 0x0000000500087882 */ /* 0x000fe20000000000 */
[----:B------:R-:W-:Y:S01]  /*8830*/  IMAD.IADD R10, R10, 0x1, -R157 ;  /* 0x000000010a0a7824 */ /* 0x000fe200078e0a9d */
[----:B------:R-:W-:Y:S01]  /*8840*/  ULDC.64 UR4, c[0x0][0x1e0] ;  /* 0x0000780000047ab9 */ /* 0x000fe20000000a00 */
[----:B------:R-:W-:Y:S01]  /*8850*/  IMAD.IADD R9, R13, 0x1, R9 ;  /* 0x000000010d097824 */ /* 0x000fe200078e0209 */
[----:B------:R-:W-:Y:S01]  /*8860*/  USHF.L.U64.HI UR8, UR4, UR8, UR5 ;  /* 0x0000000804087299 */ /* 0x000fe20008010205 */
[----:B------:R-:W-:Y:S01]  /*8870*/  BSSY B0, `(.L_x_791) ;  /* 0x0000018000007945 */ /* 0x000fe20003800000 */
[----:B------:R-:W-:Y:S01]  /*8880*/  ISETP.GE.AND P0, PT, R10, 0x1, PT ;  /* 0x000000010a00780c */ /* 0x000fe20003f06270 */
[----:B------:R-:W-:-:S12]  /*8890*/  USHF.L.U32 UR5, UR4, 0x5, URZ ;  /* 0x0000000504057899 */ /* 0x000fd8000800063f */
[----:B------:R-:W-:Y:S01]  /*88a0*/  @P0 LEA R14, P2, R12, c[0x0][0x1c8], 0x1 ;  /* 0x000072000c0e0a11 */ /* 0x000fe200078408ff */
[----:B------:R-:W-:-:S03]  /*88b0*/  @P0 IMAD.SHL.U32 R8, R16, 0x2, RZ ;  /* 0x0000000210080824 */ /* 0x000fc600078e00ff */
[----:B----4-:R-:W-:-:S05]  /*88c0*/  @P0 LEA.HI.X R15, R12, c[0x0][0x1cc], R9, 0x1, P2 ;  /* 0x000073000c0f0a11 */ /* 0x010fca00010f0c09 */
[----:B------:R-:W-:Y:S01]  /*88d0*/  @!PT LDS RZ, [RZ] ;  /* 0x00000000fffff984 */ /* 0x000fe20000000800 */
[----:B------:R-:W-:Y:S01]  /*88e0*/  @!PT LDS RZ, [RZ] ;  /* 0x00000000fffff984 */ /* 0x000fe20000000800 */
[----:B------:R-:W-:Y:S01]  /*88f0*/  @!PT LDS RZ, [RZ] ;  /* 0x00000000fffff984 */ /* 0x000fe20000000800 */
[----:B------:R1:W-:Y:S04]  /*8900*/  @P0 LDGSTS.E.BYPASS.LTC128B.128 [R8+0xa080], [R14.64], !P3 ;  /* 0x0a0800000e080fae */ /* 0x0003e8000d901d52 */
[----:B------:R1:W-:Y:S04]  /*8910*/  @P0 LDGSTS.E.BYPASS.LTC128B.128 [R8+0xb880], [R14.64+0x80], !P4 ;  /* 0x0b8800800e080fae */ /* 0x0003e8000e101d52 */
[----:B------:R1:W-:Y:S04]  /*8920*/  @P0 LDGSTS.E.BYPASS.LTC128B.128 [R8+0xd080], [R14.64+0x100], !P6 ;  /* 0x0d0801000e080fae */ /* 0x0003e8000f101d52 */
[----:B------:R1:W-:Y:S01]  /*8930*/  @P0 LDGSTS.E.BYPASS.LTC128B.128 [R8+0xe880], [R14.64+0x180], !P5 ;  /* 0x0e8801800e080fae */ /* 0x0003e2000e901d52 */
[----:B------:R-:W-:-:S13]  /*8940*/  ISETP.GE.AND P0, PT, R10, 0x21, PT ;  /* 0x000000210a00780c */ /* 0x000fda0003f06270 */
[----:B------:R-:W-:Y:S05]  /*8950*/  @!P0 BRA `(.L_x_792) ;  /* 0x0000009000008947 */ /* 0x000fea0003800000 */
[----:B-1----:R-:W-:-:S04]  /*8960*/  IADD3 R8, P0, R12, UR5, RZ ;  /* 0x000000050c087c10 */ /* 0x002fc8000ff1e0ff */
[----:B------:R-:W-:Y:S02]  /*8970*/  IADD3.X R9, R9, UR8, RZ, P0, !PT ;  /* 0x0000000809097c10 */ /* 0x000fe400087fe4ff */
[----:B------:R-:W-:-:S04]  /*8980*/  LEA R10, P0, R8, c[0x0][0x1c8], 0x1 ;  /* 0x00007200080a7a11 */ /* 0x000fc800078008ff */
[----:B------:R-:W-:Y:S01]  /*8990*/  LEA.HI.X R11, R8, c[0x0][0x1cc], R9, 0x1, P0 ;  /* 0x00007300080b7a11 */ /* 0x000fe200000f0c09 */
[----:B------:R-:W-:-:S05]  /*89a0*/  IMAD.SHL.U32 R8, R16, 0x2, RZ ;  /* 0x0000000210087824 */ /* 0x000fca00078e00ff */
[----:B------:R1:W-:Y:S04]  /*89b0*/  LDGSTS.E.BYPASS.LTC128B.128 [R8+0xb080], [R10.64], !P3 ;  /* 0x0b0800000a087fae */ /* 0x0003e8000d901d52 */
[----:B------:R1:W-:Y:S04]  /*89c0*/  LDGSTS.E.BYPASS.LTC128B.128 [R8+0xc880], [R10.64+0x80], !P4 ;  /* 0x0c8800800a087fae */ /* 0x0003e8000e101d52 */
[----:B------:R1:W-:Y:S04]  /*89d0*/  LDGSTS.E.BYPASS.LTC128B.128 [R8+0xe080], [R10.64+0x100], !P6 ;  /* 0x0e0801000a087fae */ /* 0x0003e8000f101d52 */
[----:B------:R1:W-:Y:S02]  /*89e0*/  LDGSTS.E.BYPASS.LTC128B.128 [R8+0xf880], [R10.64+0x180], !P5 ;  /* 0x0f8801800a087fae */ /* 0x0003e4000e901d52 */
.L_x_792:
[----:B------:R-:W-:Y:S05]  /*89f0*/  BSYNC B0 ;  /* 0x0000000000007941 */ /* 0x000fea0003800000 */
.L_x_791:
[----:B------:R-:W-:Y:S01]  /*8a00*/  ISETP.LT.AND P0, PT, RZ, c[0x0][0x27c], PT ;  /* 0x00009f00ff007a0c */ /* 0x000fe20003f01270 */
[----:B------:R-:W0:-:S12]  /*8a10*/  LDGDEPBAR ;  /* 0x00000000000079af */ /* 0x000e180000000000 */
[----:B------:R-:W-:Y:S05]  /*8a20*/  @P0 BRA `(.L_x_793) ;  /* 0x0000002000000947 */ /* 0x000fea0003800000 */
[----:B------:R-:W-:-:S04]  /*8a30*/  DEPBAR.LE SB0, 0x1 ;  /* 0x000080400000791a */ /* 0x000fc80000000000 */
[----:B------:R-:W-:Y:S05]  /*8a40*/  BRA `(.L_x_794) ;  /* 0x00006c1000007947 */ /* 0x000fea0003800000 */
.L_x_793:
[----:B-1---5:R-:W-:Y:S01]  /*8a50*/  SHF.R.S32.HI R10, RZ, 0x1f, R101 ;  /* 0x0000001fff0a7819 */ /* 0x022fe20000011465 */
[----:B------:R-:W-:Y:S01]  /*8a60*/  ULDC.U8 UR4, c[0x0][0x298] ;  /* 0x0000a60000047ab9 */ /* 0x000fe20000000000 */
[C---:B------:R-:W-:Y:S01]  /*8a70*/  IMAD.WIDE.U32 R12, R101.reuse, c[0x0][0x280], RZ ;  /* 0x0000a000650c7a25 */ /* 0x040fe200078e00ff */
[----:B------:R-:W-:Y:S01]  /*8a80*/  ISETP.NE.AND P2, PT, RZ, UR4, PT ;  /* 0x00000004ff007c0c */ /* 0x000fe2000bf45270 */
[----:B------:R-:W-:Y:S01]  /*8a90*/  BSSY B2, `(.L_x_794) ;  /* 0x00006bc000027945 */ /* 0x000fe20003800000 */
[----:B------:R-:W-:Y:S01]  /*8aa0*/  SHF.L.U32 R22, R16, 0x1, RZ ;  /* 0x0000000110167819 */ /* 0x000fe200000006ff */
[----:B------:R-:W-:Y:S01]  /*8ab0*/  IMAD R8, R10, c[0x0][0x280], RZ ;  /* 0x0000a0000a087a24 */ /* 0x000fe200078e02ff */
        /* <DEDUP_REMOVED lines=8> */
[----:B------:R-:W-:-:S04]  /*8b40*/  IADD3 R101, R101, R15, RZ ;  /* 0x0000000f65657210 */ /* 0x000fc80007ffe0ff */
        /* <DEDUP_REMOVED lines=53> */
.L_x_797:
[----:B------:R-:W-:Y:S05]  /*8ea0*/  BSYNC B0 ;  /* 0x0000000000007941 */ /* 0x000fea0003800000 */
.L_x_796:
[--C-:B-1---5:R-:W-:Y:S01]  /*8eb0*/  SHF.R.U64 R36, R26, 0x10, R27.reuse ;  /* 0x000000101a247819 */ /* 0x122fe2000000121b */
[--C-:B------:R-:W-:Y:S01]  /*8ec0*/  IMAD.MOV.U32 R47, RZ, RZ, R27.reuse ;  /* 0x000000ffff2f7224 */ /* 0x100fe200078e001b */
[----:B------:R-:W-:Y:S01]  /*8ed0*/  SHF.R.U32.HI R35, RZ, 0x10, R27 ;  /* 0x00000010ff237819 */ /* 0x000fe2000001161b */
[----:B------:R-:W-:Y:S01]  /*8ee0*/  IMAD.MOV.U32 R32, RZ, RZ, R28 ;  /* 0x000000ffff207224 */ /* 0x000fe200078e001c */
[----:B------:R-:W-:Y:S01]  /*8ef0*/  SHF.R.U64 R27, R28, 0x10, R29 ;  /* 0x000000101c1b7819 */ /* 0x000fe2000000121d */
[----:B------:R-:W-:Y:S01]  /*8f00*/  IMAD R33, R100, -0x80, R33 ;  /* 0xffffff8064217824 */ /* 0x000fe200078e0221 */
[----:B------:R-:W-:Y:S01]  /*8f10*/  SHF.R.U64 R31, R38, 0x10, R39 ;  /* 0x00000010261f7819 */ /* 0x000fe20000001227 */
[----:B------:R-:W-:Y:S01]  /*8f20*/  IMAD.MOV.U32 R48, RZ, RZ, R26 ;  /* 0x000000ffff307224 */ /* 0x000fe200078e001a */
[----:B------:R-:W-:Y:S01]  /*8f30*/  PRMT R27, R32, 0x5410, R27 ;  /* 0x00005410201b7816 */ /* 0x000fe2000000001b */
[----:B------:R-:W-:Y:S01]  /*8f40*/  IMAD.MOV.U32 R46, RZ, RZ, R38 ;  /* 0x000000ffff2e7224 */ /* 0x000fe200078e0026 */
[----:B------:R-:W-:Y:S01]  /*8f50*/  IMNMX R32, R33, 0x80, PT ;  /* 0x0000008021207817 */ /* 0x000fe20003800200 */
[--C-:B------:R-:W-:Y:S01]  /*8f60*/  IMAD.MOV.U32 R45, RZ, RZ, R39.reuse ;  /* 0x000000ffff2d7224 */ /* 0x100fe200078e0027 */
[----:B------:R-:W-:Y:S01]  /*8f70*/  SHF.R.U32.HI R30, RZ, 0x10, R39 ;  /* 0x00000010ff1e7819 */ /* 0x000fe20000011627 */
[--C-:B------:R-:W-:Y:S01]  /*8f80*/  IMAD.MOV.U32 R43, RZ, RZ, R29.reuse ;  /* 0x000000ffff2b7224 */ /* 0x100fe200078e001d */
[----:B------:R-:W-:Y:S01]  /*8f90*/  ISETP.GE.AND P0, PT, R157, R32, PT ;  /* 0x000000209d00720c */ /* 0x000fe20003f06270 */
[----:B------:R-:W-:Y:S01]  /*8fa0*/  IMAD.MOV.U32 R41, RZ, RZ, R24 ;  /* 0x000000ffff297224 */ /* 0x000fe200078e0018 */
[----:B------:R-:W-:Y:S01]  /*8fb0*/  SHF.R.U32.HI R26, RZ, 0x10, R29 ;  /* 0x00000010ff1a7819 */ /* 0x000fe2000001161d */
        /* <DEDUP_REMOVED lines=79> */
.L_x_801:
[----:B------:R-:W-:Y:S05]  /*94b0*/  BSYNC B0 ;  /* 0x0000000000007941 */ /* 0x000fea0003800000 */
.L_x_800:
        /* <DEDUP_REMOVED lines=42> */
.L_x_803:
[----:B------:R-:W-:Y:S05]  /*9760*/  BSYNC B0 ;  /* 0x0000000000007941 */ /* 0x000fea0003800000 */
.L_x_802:
        /* <DEDUP_REMOVED lines=42> */
.L_x_805:
[----:B------:R-:W-:Y:S05]  /*9a10*/  BSYNC B0 ;  /* 0x0000000000007941 */ /* 0x000fea0003800000 */
.L_x_804:
        /* <DEDUP_REMOVED lines=41> */
.L_x_799:
[----:B------:R-:W-:Y:S05]  /*9cb0*/  BSYNC B1 ;  /* 0x0000000000017941 */ /* 0x000fea0003800000 */
.L_x_798:
        /* <DEDUP_REMOVED lines=45> */
.L_x_809:
[----:B------:R-:W-:Y:S05]  /*9f90*/  BSYNC B0 ;  /* 0x0000000000007941 */ /* 0x000fea0003800000 */
.L_x_808:
        /* <DEDUP_REMOVED lines=42> */
.L_x_811:
[----:B------:R-:W-:Y:S05]  /*a240*/  BSYNC B0 ;  /* 0x0000000000007941 */ /* 0x000fea0003800000 */
.L_x_810:
        /* <DEDUP_REMOVED lines=42> */
.L_x_813:
[----:B------:R-:W-:Y:S05]  /*a4f0*/  BSYNC B0 ;  /* 0x0000000000007941 */ /* 0x000fea0003800000 */
.L_x_812:
        /* <DEDUP_REMOVED lines=41> */
.L_x_807:
[----:B------:R-:W-:Y:S05]  /*a790*/  BSYNC B1 ;  /* 0x0000000000017941 */ /* 0x000fea0003800000 */
.L_x_806:
        /* <DEDUP_REMOVED lines=45> */
.L_x_817:
[----:B------:R-:W-:Y:S05]  /*aa70*/  BSYNC B0 ;  /* 0x0000000000007941 */ /* 0x000fea0003800000 */
.L_x_816:
        /* <DEDUP_REMOVED lines=42> */
.L_x_819:
[----:B------:R-:W-:Y:S05]  /*ad20*/  BSYNC B0 ;  /* 0x0000000000007941 */ /* 0x000fea0003800000 */
.L_x_818:
        /* <DEDUP_REMOVED lines=42> */
.L_x_821:
[----:B------:R-:W-:Y:S05]  /*afd0*/  BSYNC B0 ;  /* 0x0000000000007941 */ /* 0x000fea0003800000 */
.L_x_820:
        /* <DEDUP_REMOVED lines=41> */
.L_x_815:
[----:B------:R-:W-:Y:S05]  /*b270*/  BSYNC B1 ;  /* 0x0000000000017941 */ /* 0x000fea0003800000 */
.L_x_814:
        /* <DEDUP_REMOVED lines=44> */
.L_x_824:
[----:B------:R-:W-:Y:S05]  /*b540*/  BSYNC B0 ;  /* 0x0000000000007941 */ /* 0x000fea0003800000 */
.L_x_823:
        /* <DEDUP_REMOVED lines=42> */
.L_x_826:
[----:B------:R-:W-:Y:S05]  /*b7f0*/  BSYNC B0 ;  /* 0x0000000000007941 */ /* 0x000fea0003800000 */
.L_x_825:
        /* <DEDUP_REMOVED lines=42> */
.L_x_828:
[----:B------:R-:W-:Y:S05]  /*baa0*/  BSYNC B0 ;  /* 0x0000000000007941 */ /* 0x000fea0003800000 */
.L_x_827:
        /* <DEDUP_REMOVED lines=42> */
.L_x_795:
        /* <DEDUP_REMOVED lines=19> */
[C---:B------:R-:W-:Y:S01]  /*be80*/  @!P0 IMAD.X R39, R13.reuse, 0x1, R35, P2 ;  /* 0x000000010d278824 */ /* 0x040fe200010e0623 */
        /* <DEDUP_REMOVED lines=11> */
.L_x_830:
[----:B------:R-:W-:Y:S05]  /*bf40*/  BSYNC B0 ;  /* 0x0000000000007941 */ /* 0x000fea0003800000 */
.L_x_829:
[----:B-----5:R-:W-:Y:S01]  /*bf50*/  IMAD.MOV.U32 R53, RZ, RZ, R28 ;  /* 0x000000ffff357224 */ /* 0x020fe200078e001c */
[----:B-1----:R-:W-:Y:S01]  /*bf60*/  SHF.R.U64 R34, R28, 0x10, R29 ;  /* 0x000000101c227819 */ /* 0x002fe2000000121d */
[----:B------:R-:W-:Y:S01]  /*bf70*/  IMAD R33, R100, -0x80, R33 ;  /* 0xffffff8064217824 */ /* 0x000fe200078e0221 */
[--C-:B------:R-:W-:Y:S01]  /*bf80*/  SHF.R.U64 R41, R24, 0x10, R25.reuse ;  /* 0x0000001018297819 */ /* 0x100fe20000001219 */
[--C-:B------:R-:W-:Y:S01]  /*bf90*/  IMAD.MOV.U32 R40, RZ, RZ, R25.reuse ;  /* 0x000000ffff287224 */ /* 0x100fe200078e0019 */
[----:B------:R-:W-:Y:S01]  /*bfa0*/  SHF.R.U32.HI R55, RZ, 0x10, R25 ;  /* 0x00000010ff377819 */ /* 0x000fe20000011619 */
[--C-:B------:R-:W-:Y:S01]  /*bfb0*/  IMAD.MOV.U32 R25, RZ, RZ, R29.reuse ;  /* 0x000000ffff197224 */ /* 0x100fe200078e001d */
[----:B------:R-:W-:Y:S01]  /*bfc0*/  SHF.R.U32.HI R52, RZ, 0x10, R29 ;  /* 0x00000010ff347819 */ /* 0x000fe2000001161d */
[--C-:B------:R-:W-:Y:S01]  /*bfd0*/  IMAD.MOV.U32 R28, RZ, RZ, R31.reuse ;  /* 0x000000ffff1c7224 */ /* 0x100fe200078e001f */
[----:B------:R-:W-:Y:S01]  /*bfe0*/  SHF.R.U64 R29, R30, 0x10, R31 ;  /* 0x000000101e1d7819 */ /* 0x000fe2000000121f */
[----:B------:R-:W-:Y:S01]  /*bff0*/  IMAD.MOV.U32 R38, RZ, RZ, R27 ;  /* 0x000000ffff267224 */ /* 0x000fe200078e001b */
[----:B------:R-:W-:Y:S01]  /*c000*/  SHF.R.U32.HI R49, RZ, 0x10, R31 ;  /* 0x00000010ff317819 */ /* 0x000fe2000001161f */
[----:B------:R-:W-:Y:S01]  /*c010*/  IMAD.MOV.U32 R48, RZ, RZ, R10 ;  /* 0x000000ffff307224 */ /* 0x000fe200078e000a */
[----:B------:R-:W-:Y:S01]  /*c020*/  PRMT R31, R53, 0x5410, R34 ;  /* 0x00005410351f7816 */ /* 0x000fe20000000022 */
[----:B------:R-:W-:Y:S01]  /*c030*/  IMAD.MOV.U32 R54, RZ, RZ, R24 ;  /* 0x000000ffff367224 */ /* 0x000fe200078e0018 */
[----:B------:R-:W-:Y:S01]  /*c040*/  IMNMX R34, R33, 0x80, PT ;  /* 0x0000008021227817 */ /* 0x000fe20003800200 */
[----:B------:R-:W-:Y:S01]  /*c050*/  IMAD.MOV.U32 R56, RZ, RZ, R26 ;  /* 0x000000ffff387224 */ /* 0x000fe200078e001a */
[----:B------:R-:W-:Y:S01]  /*c060*/  SHF.R.U64 R39, R26, 0x10, R27 ;  /* 0x000000101a277819 */ /* 0x000fe2000000121b */
[----:B------:R-:W-:Y:S01]  /*c070*/  IMAD.MOV.U32 R46, RZ, RZ, R8 ;  /* 0x000000ffff2e7224 */ /* 0x000fe200078e0008 */
[----:B------:R-:W-:Y:S01]  /*c080*/  ISETP.GE.AND P0, PT, R157, R34, PT ;  /* 0x000000229d00720c */ /* 0x000fe20003f06270 */
[----:B------:R-:W-:Y:S01]  /*c090*/  IMAD.MOV.U32 R36, RZ, RZ, R9 ;  /* 0x000000ffff247224 */ /* 0x000fe200078e0009 */
[----:B------:R-:W-:Y:S01]  /*c0a0*/  SHF.R.U32.HI R57, RZ, 0x10, R27 ;  /* 0x00000010ff397819 */ /* 0x000fe2000001161b */
[----:B------:R-:W-:Y:S01]  /*c0b0*/  IMAD.MOV.U32 R50, RZ, RZ, R30 ;  /* 0x000000ffff327224 */ /* 0x000fe200078e001e */
[----:B------:R-:W-:Y:S01]  /*c0c0*/  SHF.R.U64 R35, R10, 0x10, R11 ;  /* 0x000000100a237819 */ /* 0x000fe2000000120b */
[----:B------:R-:W-:Y:S01]  /*c0d0*/  IMAD.MOV.U32 R10, RZ, RZ, R12 ;  /* 0x000000ffff0a7224 */ /* 0x000fe200078e000c */
[----:B------:R-:W-:Y:S01]  /*c0e0*/  SHF.R.U64 R37, R8, 0x10, R9 ;  /* 0x0000001008257819 */ /* 0x000fe20000001209 */
[----:B------:R-:W-:Y:S01]  /*c0f0*/  IMAD.MOV.U32 R8, RZ, RZ, R11 ;  /* 0x000000ffff087224 */ /* 0x000fe200078e000b */
[----:B------:R-:W-:Y:S01]  /*c100*/  SHF.R.U32.HI R51, RZ, 0x10, R9 ;  /* 0x00000010ff337819 */ /* 0x000fe20000011609 */
[--C-:B------:R-:W-:Y:S01]  /*c110*/  IMAD.MOV.U32 R26, RZ, RZ, R13.reuse ;  /* 0x000000ffff1a7224 */ /* 0x100fe200078e000d */
[----:B------:R-:W-:Y:S01]  /*c120*/  SHF.R.U64 R27, R12, 0x10, R13 ;  /* 0x000000100c1b7819 */ /* 0x000fe2000000120d */
[----:B------:R-:W-:Y:S01]  /*c130*/  IMAD.MOV.U32 R12, RZ, RZ, R14 ;  /* 0x000000ffff0c7224 */ /* 0x000fe200078e000e */
[--C-:B------:R-:W-:Y:S01]  /*c140*/  SHF.R.U64 R9, R14, 0x10, R15.reuse ;  /* 0x000000100e097819 */ /* 0x100fe2000000120f */
[----:B------:R-:W-:Y:S01]  /*c150*/  IMAD.MOV.U32 R24, RZ, RZ, R15 ;  /* 0x000000ffff187224 */ /* 0x000fe200078e000f */
[----:B------:R-:W-:Y:S01]  /*c160*/  SHF.R.U32.HI R11, RZ, 0x10, R11 ;  /* 0x00000010ff0b7819 */ /* 0x000fe2000001160b */
[----:B------:R-:W-:-:S04]  /*c170*/  DEPBAR.LE SB0, 0x1 ;  /* 0x000080400000791a */ /* 0x000fc80000000000 */
[----:B------:R-:W-:Y:S01]  /*c180*/  SHF.R.U32.HI R13, RZ, 0x10, R13 ;  /* 0x00000010ff0d7819 */ /* 0x000fe2000001160d */
        /* <DEDUP_REMOVED lines=109> */
.L_x_834:
[----:B------:R-:W-:Y:S05]  /*c860*/  BSYNC B0 ;  /* 0x0000000000007941 */ /* 0x000fea0003800000 */
.L_x_833:
        /* <DEDUP_REMOVED lines=13> */
[-C--:B------:R-:W-:Y:S02]  /*c940*/  LOP3.LUT R12, R13, R44.reuse, RZ, 0x3c, !PT ;  /* 0x0000002c0d0c7212 */ /* 0x080fe400078e3cff */
        /* <DEDUP_REMOVED lines=85> */
.L_x_832:
[----:B------:R-:W-:Y:S05]  /*cea0*/  BSYNC B1 ;  /* 0x0000000000017941 */ /* 0x000fea0003800000 */
.L_x_831:
        /* <DEDUP_REMOVED lines=104> */
.L_x_838:
[----:B------:R-:W-:Y:S05]  /*d530*/  BSYNC B0 ;  /* 0x0000000000007941 */ /* 0x000fea0003800000 */
.L_x_837:
[----:B------:R-:W-:-:S13]  /*d540*/  ISETP.GE.AND P0, PT, R23, c[0x0][0x27c], PT ;  /* 0x00009f0017007a0c */ /* 0x000fda0003f06270 */
[----:B------:R-:W-:Y:S05]  /*d550*/  @P0 BRA `(.L_x_836) ;  /* 0x0000068000000947 */ /* 0x000fea0003800000 */
[----:B-1----:R-:W-:Y:S01]  /*d560*/  SHF.R.S32.HI R12, RZ, 0x1f, R23 ;  /* 0x0000001fff0c7819 */ /* 0x002fe20000011417 */
[----:B------:R-:W-:Y:S01]  /*d570*/  IMAD.MOV.U32 R13, RZ, RZ, c[0x0][0x27c] ;  /* 0x00009f00ff0d7624 */ /* 0x000fe200078e00ff */
[----:B------:R-:W-:Y:S01]  /*d580*/  SHF.R.S32.HI R10, RZ, 0x1f, R45 ;  /* 0x0000001fff0a7819 */ /* 0x000fe2000001142d */
[----:B------:R-:W-:Y:S01]  /*d590*/  IMAD.SHL.U32 R14, R45, 0x40, RZ ;  /* 0x000000402d0e7824 */ /* 0x000fe200078e00ff */
[----:B------:R-:W-:Y:S01]  /*d5a0*/  LEA.HI R15, R12, R23, RZ, 0x3 ;  /* 0x000000170c0f7211 */ /* 0x000fe200078f18ff */
[----:B------:R-:W-:Y:S01]  /*d5b0*/  IMAD.U32 R55, R27, 0x10000, RZ ;  /* 0x000100001b377824 */ /* 0x000fe200078e00ff */
[----:B------:R-:W-:Y:S01]  /*d5c0*/  LEA.HI R9, R10, R45, RZ, 0x3 ;  /* 0x0000002d0a097211 */ /* 0x000fe200078f18ff */
[----:B------:R-:W-:Y:S01]  /*d5d0*/  IMAD.U32 R53, R31, 0x10000, RZ ;  /* 0x000100001f357824 */ /* 0x000fe200078e00ff */
[----:B------:R-:W-:Y:S02]  /*d5e0*/  SHF.R.S32.HI R8, RZ, 0x3, R15 ;  /* 0x00000003ff087819 */ /* 0x000fe4000001140f */
[----:B------:R-:W-:Y:S01]  /*d5f0*/  LOP3.LUT R14, R14, 0x1c0, RZ, 0xc0, !PT ;  /* 0x000001c00e0e7812 */ /* 0x000fe200078ec0ff */
[----:B------:R-:W-:Y:S01]  /*d600*/  IMAD.SHL.U32 R9, R9, 0x40, RZ ;  /* 0x0000004009097824 */ /* 0x000fe200078e00ff */
[----:B------:R-:W-:-:S02]  /*d610*/  LEA.HI R13, R13, R8, RZ, 0x1d ;  /* 0x000000080d0d7211 */ /* 0x000fc400078fe8ff */
[----:B------:R-:W-:Y:S02]  /*d620*/  LEA.HI R12, R12, R23, RZ, 0x6 ;  /* 0x000000170c0c7211 */ /* 0x000fe400078f30ff */
[----:B------:R-:W-:Y:S01]  /*d630*/  SHF.R.S32.HI R10, RZ, 0x1f, R13 ;  /* 0x0000001fff0a7819 */ /* 0x000fe2000001140d */
[----:B------:R-:W-:Y:S01]  /*d640*/  IMAD.SHL.U32 R11, R13, 0x8, RZ ;  /* 0x000000080d0b7824 */ /* 0x000fe200078e00ff */
[----:B------:R-:W-:Y:S02]  /*d650*/  SHF.R.U32.HI R8, RZ, 0x3, R14 ;  /* 0x00000003ff087819 */ /* 0x000fe4000001160e */
[----:B------:R-:W-:Y:S02]  /*d660*/  LEA.HI R10, R10, R13, RZ, 0x3 ;  /* 0x0000000d0a0a7211 */ /* 0x000fe400078f18ff */
[----:B------:R-:W-:Y:S02]  /*d670*/  LOP3.LUT R11, R14, 0x38, R11, 0xf8, !PT ;  /* 0x000000380e0b7812 */ /* 0x000fe400078ef80b */
[----:B------:R-:W-:Y:S01]  /*d680*/  SHF.L.U32 R12, R12, 0x7, RZ ;  /* 0x000000070c0c7819 */ /* 0x000fe200000006ff */
[----:B------:R-:W-:Y:S01]  /*d690*/  IMAD.SHL.U32 R10, R10, 0x400, RZ ;  /* 0x000004000a0a7824 */ /* 0x000fe200078e00ff */
[----:B------:R-:W-:-:S02]  /*d6a0*/  LOP3.LUT R15, R14, 0x38, R15, 0xf8, !PT ;  /* 0x000000380e0f7812 */ /* 0x000fc400078ef80f */
[----:B------:R-:W-:Y:S02]  /*d6b0*/  LOP3.LUT R9, R9, 0xfffffe00, RZ, 0xc0, !PT ;  /* 0xfffffe0009097812 */ /* 0x000fe400078ec0ff */
[-C--:B------:R-:W-:Y:S02]  /*d6c0*/  LOP3.LUT R22, R11, R8.reuse, RZ, 0x3c, !PT ;  /* 0x000000080b167212 */ /* 0x080fe400078e3cff */
[----:B------:R-:W-:Y:S02]  /*d6d0*/  LOP3.LUT R10, R10, 0x7fffe000, RZ, 0xc0, !PT ;  /* 0x7fffe0000a0a7812 */ /* 0x000fe400078ec0ff */
[----:B------:R-:W-:Y:S02]  /*d6e0*/  LOP3.LUT R12, R12, 0x7fffe000, RZ, 0xc0, !PT ;  /* 0x7fffe0000c0c7812 */ /* 0x000fe400078ec0ff */
[----:B------:R-:W-:Y:S02]  /*d6f0*/  LOP3.LUT R15, R15, R8, RZ, 0x3c, !PT ;  /* 0x000000080f0f7212 */ /* 0x000fe400078e3cff */
[----:B------:R-:W-:-:S02]  /*d700*/  IADD3 R22, R22, R10, R9 ;  /* 0x0000000a16167210 */ /* 0x000fc40007ffe009 */
        /* <DEDUP_REMOVED lines=77> */
.L_x_836:
[----:B------:R-:W-:Y:S05]  /*dbe0*/  BSYNC B1 ;  /* 0x0000000000017941 */ /* 0x000fea0003800000 */
.L_x_835:
        /* <DEDUP_REMOVED lines=104> */
.L_x_842:
[----:B------:R-:W-:Y:S05]  /*e270*/  BSYNC B0 ;  /* 0x0000000000007941 */ /* 0x000fea0003800000 */
.L_x_841:
        /* <DEDUP_REMOVED lines=106> */
.L_x_840:
[----:B------:R-:W-:Y:S05]  /*e920*/  BSYNC B1 ;  /* 0x0000000000017941 */ /* 0x000fea0003800000 */
.L_x_839:
        /* <DEDUP_REMOVED lines=103> */
.L_x_844:
[----:B------:R-:W-:Y:S05]  /*efa0*/  BSYNC B0 ;  /* 0x0000000000007941 */ /* 0x000fea0003800000 */
.L_x_843:
[----:B------:R-:W-:-:S13]  /*efb0*/  ISETP.GE.AND P0, PT, R23, c[0x0][0x27c], PT ;  /* 0x00009f0017007a0c */ /* 0x000fda0003f06270 */
[----:B------:R-:W-:Y:S05]  /*efc0*/  @P0 BRA `(.L_x_822) ;  /* 0x0000068000000947 */ /* 0x000fea0003800000 */
[----:B-1----:R-:W-:Y:S01]  /*efd0*/  SHF.R.S32.HI R14, RZ, 0x1f, R23 ;  /* 0x0000001fff0e7819 */ /* 0x002fe20000011417 */
[----:B------:R-:W-:Y:S01]  /*efe0*/  IMAD.MOV.U32 R11, RZ, RZ, c[0x0][0x27c] ;  /* 0x00009f00ff0b7624 */ /* 0x000fe200078e00ff */
[----:B------:R-:W-:Y:S01]  /*eff0*/  SHF.R.S32.HI R8, RZ, 0x1f, R45 ;  /* 0x0000001fff087819 */ /* 0x000fe2000001142d */
[----:B------:R-:W-:Y:S01]  /*f000*/  IMAD.SHL.U32 R12, R45, 0x40, RZ ;  /* 0x000000402d0c7824 */ /* 0x000fe200078e00ff */
[CC--:B------:R-:W-:Y:S02]  /*f010*/  LEA.HI R9, R14.reuse, R23.reuse, RZ, 0x3 ;  /* 0x000000170e097211 */ /* 0x0c0fe400078f18ff */
[----:B------:R-:W-:Y:S02]  /*f020*/  LEA.HI R13, R14, R23, RZ, 0x6 ;  /* 0x000000170e0d7211 */ /* 0x000fe400078f30ff */
[----:B------:R-:W-:Y:S02]  /*f030*/  SHF.R.S32.HI R10, RZ, 0x3, R9 ;  /* 0x00000003ff0a7819 */ /* 0x000fe40000011409 */
[----:B------:R-:W-:Y:S01]  /*f040*/  LOP3.LUT R12, R12, 0x1c0, RZ, 0xc0, !PT ;  /* 0x000001c00c0c7812 */ /* 0x000fe200078ec0ff */
[----:B------:R-:W-:Y:S01]  /*f050*/  IMAD.SHL.U32 R13, R13, 0x80, RZ ;  /* 0x000000800d0d7824 */ /* 0x000fe200078e00ff */
[----:B------:R-:W-:-:S02]  /*f060*/  LEA.HI R11, R11, R10, RZ, 0x1d ;  /* 0x0000000a0b0b7211 */ /* 0x000fc400078fe8ff */
[----:B------:R-:W-:Y:S02]  /*f070*/  LEA.HI R8, R8, R45, RZ, 0x3 ;  /* 0x0000002d08087211 */ /* 0x000fe400078f18ff */
[----:B------:R-:W-:Y:S01]  /*f080*/  SHF.R.S32.HI R10, RZ, 0x1f, R11 ;  /* 0x0000001fff0a7819 */ /* 0x000fe2000001140b */
[----:B------:R-:W-:Y:S01]  /*f090*/  IMAD.SHL.U32 R15, R11, 0x8, RZ ;  /* 0x000000080b0f7824 */ /* 0x000fe200078e00ff */
[----:B------:R-:W-:Y:S02]  /*f0a0*/  LOP3.LUT R14, R12, 0x38, R9, 0xf8, !PT ;  /* 0x000000380c0e7812 */ /* 0x000fe400078ef809 */
[----:B------:R-:W-:Y:S02]  /*f0b0*/  LEA.HI R10, R10, R11, RZ, 0x3 ;  /* 0x0000000b0a0a7211 */ /* 0x000fe400078f18ff */
[----:B------:R-:W-:Y:S02]  /*f0c0*/  SHF.L.U32 R8, R8, 0x6, RZ ;  /* 0x0000000608087819 */ /* 0x000fe400000006ff */
[----:B------:R-:W-:Y:S01]  /*f0d0*/  SHF.R.U32.HI R9, RZ, 0x3, R12 ;  /* 0x00000003ff097819 */ /* 0x000fe2000001160c */
[----:B------:R-:W-:Y:S01]  /*f0e0*/  IMAD.SHL.U32 R11, R10, 0x400, RZ ;  /* 0x000004000a0b7824 */ /* 0x000fe200078e00ff */
[----:B------:R-:W-:-:S02]  /*f0f0*/  LOP3.LUT R12, R12, 0x38, R15, 0xf8, !PT ;  /* 0x000000380c0c7812 */ /* 0x000fc400078ef80f */
[----:B------:R-:W-:Y:S02]  /*f100*/  LOP3.LUT R13, R13, 0x7fffe000, RZ, 0xc0, !PT ;  /* 0x7fffe0000d0d7812 */ /* 0x000fe400078ec0ff */
[----:B------:R-:W-:Y:S02]  /*f110*/  LOP3.LUT R8, R8, 0xfffffe00, RZ, 0xc0, !PT ;  /* 0xfffffe0008087812 */ /* 0x000fe400078ec0ff */
[-C--:B------:R-:W-:Y:S02]  /*f120*/  LOP3.LUT R14, R14, R9.reuse, RZ, 0x3c, !PT ;  /* 0x000000090e0e7212 */ /* 0x080fe400078e3cff */
[----:B------:R-:W-:Y:S02]  /*f130*/  LOP3.LUT R10, R12, R9, RZ, 0x3c, !PT ;  /* 0x000000090c0a7212 */ /* 0x000fe400078e3cff */
[----:B------:R-:W-:Y:S02]  /*f140*/  LOP3.LUT R9, R11, 0x7fffe000, RZ, 0xc0, !PT ;  /* 0x7fffe0000b097812 */ /* 0x000fe400078ec0ff */
[----:B------:R-:W-:-:S02]  /*f150*/  IADD3 R13, R14, R13, R8 ;  /* 0x0000000d0e0d7210 */ /* 0x000fc40007ffe008 */
        /* <DEDUP_REMOVED lines=79> */
.L_x_822:
[----:B------:R-:W-:Y:S05]  /*f650*/  BSYNC B2 ;  /* 0x0000000000027941 */ /* 0x000fea0003800000 */
.L_x_794:
[----:B-1----:R-:W-:Y:S01]  /*f660*/  IMAD R8, R19, c[0x0][0x208], RZ ;  /* 0x0000820013087a24 */ /* 0x002fe200078e02ff */
[----:B------:R-:W-:Y:S01]  /*f670*/  ISETP.GT.AND P3, PT, R98, 0x7f, PT ;  /* 0x0000007f6200780c */ /* 0x000fe20003f64270 */
[----:B------:R-:W-:Y:S01]  /*f680*/  IMAD.SHL.U32 R10, R20, 0x40, RZ ;  /* 0x00000040140a7824 */ /* 0x000fe200078e00ff */
[----:B------:R-:W-:Y:S01]  /*f690*/  SEL R13, RZ, 0x4, P6 ;  /* 0x00000004ff0d7807 */ /* 0x000fe20003000000 */
[----:B------:R-:W-:Y:S01]  /*f6a0*/  IMAD.WIDE.U32 R14, R21, c[0x0][0x208], RZ ;  /* 0x00008200150e7a25 */ /* 0x000fe200078e00ff */
[----:B------:R-:W-:Y:S01]  /*f6b0*/  LEA.HI R7, R7, R98, RZ, 0x5 ;  /* 0x0000006207077211 */ /* 0x000fe200078f28ff */
[----:B------:R-:W-:-:S04]  /*f6c0*/  DEPBAR.LE SB0, 0x0 ;  /* 0x000080000000791a */ /* 0x000fc80000000000 */
[----:B------:R-:W-:Y:S01]  /*f6d0*/  IMAD R8, R21, c[0x0][0x20c], R8 ;  /* 0x0000830015087a24 */ /* 0x000fe200078e0208 */
[----:B------:R-:W-:Y:S01]  /*f6e0*/  LOP3.LUT R10, R10, 0x1c0, RZ, 0xc0, !PT ;  /* 0x000001c00a0a7812 */ /* 0x000fe200078ec0ff */
[----:B------:R-:W-:Y:S01]  /*f6f0*/  IMAD.SHL.U32 R9, R157, 0x8, RZ ;  /* 0x000000089d097824 */ /* 0x000fe200078e00ff */
[----:B------:R-:W-:Y:S01]  /*f700*/  BAR.SYNC.DEFER_BLOCKING 0x0 ;  /* 0x0000000000007b1d */ /* 0x000fe20000010000 */
[----:B------:R-:W-:Y:S01]  /*f710*/  IMAD.MOV.U32 R232, RZ, RZ, R226 ;  /* 0x000000ffffe87224 */ /* 0x000fe200078e00e2 */
[----:B------:R-:W-:Y:S01]  /*f720*/  LOP3.LUT P1, RZ, R20, 0x2, RZ, 0xc0, !PT ;  /* 0x0000000214ff7812 */ /* 0x000fe2000782c0ff */
[----:B------:R-:W-:Y:S01]  /*f730*/  IMAD.IADD R8, R15, 0x1, R8 ;  /* 0x000000010f087824 */ /* 0x000fe200078e0208 */
[----:B------:R-:W-:Y:S01]  /*f740*/  LOP3.LUT R9, R10, 0x8, R9, 0xf8, !PT ;  /* 0x000000080a097812 */ /* 0x000fe200078ef809 */
[----:B------:R-:W-:Y:S01]  /*f750*/  IMAD.WIDE.U32 R14, R14, 0x30, R232 ;  /* 0x000000300e0e7825 */ /* 0x000fe200078e00e8 */
[----:B------:R-:W-:Y:S02]  /*f760*/  SHF.R.U32.HI R10, RZ, 0x3, R10 ;  /* 0x00000003ff0a7819 */ /* 0x000fe4000001160a */
[----:B------:R-:W-:Y:S01]  /*f770*/  P2R R12, PR, RZ, 0x40 ;  /* 0x00000040ff0c7803 */ /* 0x000fe20000000000 */
[----:B------:R-:W-:Y:S01]  /*f780*/  IMAD R8, R8, 0x30, RZ ;  /* 0x0000003008087824 */ /* 0x000fe200078e02ff */
[----:B------:R-:W-:Y:S01]  /*f790*/  LOP3.LUT R10, R9, R10, RZ, 0x3c, !PT ;  /* 0x0000000a090a7212 */ /* 0x000fe200078e3cff */
[----:B------:R-:W-:Y:S01]  /*f7a0*/  IMAD.SHL.U32 R11, R7, 0x20, RZ ;  /* 0x00000020070b7824 */ /* 0x000fe200078e00ff */
[----:B---3--:R-:W-:Y:S01]  /*f7b0*/  LEA R24, P0, R14, c[0x0][0x1f8], 0x1 ;  /* 0x00007e000e187a11 */ /* 0x008fe200078008ff */
[----:B------:R-:W-:Y:S01]  /*f7c0*/  IMAD.IADD R8, R15, 0x1, R8 ;  /* 0x000000010f087824 */ /* 0x000fe200078e0208 */
[----:B------:R-:W-:Y:S01]  /*f7d0*/  SEL R9, RZ, 0x2, P4 ;  /* 0x00000002ff097807 */ /* 0x000fe20002000000 */
[----:B------:R-:W-:Y:S01]  /*f7e0*/  IMAD R221, R17, 0x200, R10 ;  /* 0x0000020011dd7824 */ /* 0x000fe200078e020a */
[----:B------:R-:W-:Y:S01]  /*f7f0*/  LOP3.LUT R11, R11, 0x7ffffc00, RZ, 0xc0, !PT ;  /* 0x7ffffc000b0b7812 */ /* 0x000fe200078ec0ff */
[----:B------:R-:W-:Y:S01]  /*f800*/  IMAD.SHL.U32 R228, R16, 0x2, RZ ;  /* 0x0000000210e47824 */ /* 0x000fe200078e00ff */
[----:B------:R-:W-:Y:S01]  /*f810*/  LEA.HI.X R25, R14, c[0x0][0x1fc], R8, 0x1, P0 ;  /* 0x00007f000e197a11 */ /* 0x000fe200000f0c08 */
[----:B------:R-:W-:Y:S01]  /*f820*/  @!P3 IMAD.MOV.U32 R8, RZ, RZ, c[0x0][0x20c] ;  /* 0x00008300ff08b624 */ /* 0x000fe200078e00ff */
[----:B------:R-:W-:Y:S01]  /*f830*/  IADD3 R13, R13, R9, R18 ;  /* 0x000000090d0d7210 */ /* 0x000fe20007ffe012 */
[----:B------:R-:W-:Y:S01]  /*f840*/  @!P3 IMAD.MOV.U32 R9, RZ, RZ, c[0x0][0x208] ;  /* 0x00008200ff09b624 */ /* 0x000fe200078e00ff */
[----:B------:R-:W-:Y:S01]  /*f850*/  SEL R14, RZ, 0x8, P5 ;  /* 0x00000008ff0e7807 */ /* 0x000fe20002800000 */
[----:B------:R-:W-:-:S03]  /*f860*/  IMAD.SHL.U32 R221, R221, 0x2, RZ ;  /* 0x00000002dddd7824 */ /* 0x000fc600078e00ff */
[C---:B------:R-:W-:Y:S01]  /*f870*/  @!P3 LEA R56, P0, R9.reuse, R24, 0x6 ;  /* 0x000000180938b211 */ /* 0x040fe200078030ff */
[----:B------:R-:W-:Y:S01]  /*f880*/  IMAD.IADD R13, R14, 0x1, R13 ;  /* 0x000000010e0d7824 */ /* 0x000fe200078e020d */
[----:B------:R-:W-:Y:S01]  /*f890*/  IADD3 R14, R0, R99, -R157 ;  /* 0x00000063000e7210 */ /* 0x000fe20007ffe89d */
[----:B------:R-:W-:Y:S01]  /*f8a0*/  IMAD.IADD R0, R2, 0x1, R11 ;  /* 0x0000000102007824 */ /* 0x000fe200078e020b */
[----:B------:R-:W-:Y:S01]  /*f8b0*/  @!P3 LEA.HI.X R57, R9, R25, R8, 0x6, P0 ;  /* 0x000000190939b211 */ /* 0x000fe200000f3408 */
[----:B------:R-:W-:Y:S01]  /*f8c0*/  LDSM.16.M88.4 R16, [R221+0xa080] ;  /* 0x00a08000dd10783b */ /* 0x000fe20000000200 */
[----:B------:R-:W-:Y:S01]  /*f8d0*/  LOP3.LUT P4, RZ, R13, 0x1, RZ, 0xc0, !PT ;  /* 0x000000010dff7812 */ /* 0x000fe2000788c0ff */
[C---:B------:R-:W-:Y:S01]  /*f8e0*/  IMAD.SHL.U32 R28, R0.reuse, 0x2, RZ ;  /* 0x00000002001c7824 */ /* 0x040fe200078e00ff */
[----:B------:R-:W-:Y:S01]  /*f8f0*/  LEA R222, R0, 0x10080, 0x1 ;  /* 0x0001008000de7811 */ /* 0x000fe200078e08ff */
[----:B------:R-:W-:Y:S01]  /*f900*/  LDSM.16.M88.4 R44, [R221+0xa880] ;  /* 0x00a88000dd2c783b */ /* 0x000fe20000000200 */
[----:B------:R-:W-:Y:S01]  /*f910*/  ISETP.LT.OR P0, PT, R14, 0x1, !P4 ;  /* 0x000000010e00780c */ /* 0x000fe20006701670 */
[----:B------:R-:W-:Y:S01]  /*f920*/  IMAD.MOV.U32 R0, RZ, RZ, 0x40 ;  /* 0x00000040ff007424 */ /* 0x000fe200078e00ff */
[----:B------:R-:W-:Y:S01]  /*f930*/  IADD3 R10, R221, 0xa080, RZ ;  /* 0x0000a080dd0a7810 */ /* 0x000fe20007ffe0ff */
[--C-:B------:R-:W-:Y:S01]  /*f940*/  IMAD R220, R5, 0x2, R222.reuse ;  /* 0x0000000205dc7824 */ /* 0x100fe200078e02de */
[----:B------:R-:W-:Y:S01]  /*f950*/  IADD3 R219, R221, 0xa0a0, RZ ;  /* 0x0000a0a0dddb7810 */ /* 0x000fe20007ffe0ff */
[----:B------:R-:W1:Y:S01]  /*f960*/  LDSM.16.M88.4 R28, [R28+0x10080] ;  /* 0x010080001c1c783b */ /* 0x000e620000000200 */
[----:B------:R-:W-:Y:S01]  /*f970*/  @P1 IADD3 R219, R10, -0x20, RZ ;  /* 0xffffffe00adb1810 */ /* 0x000fe20007ffe0ff */
[----:B------:R-:W-:Y:S01]  /*f980*/  IMAD R218, R3, 0x2, R222 ;  /* 0x0000000203da7824 */ /* 0x000fe200078e02de */
[C---:B------:R-:W-:Y:S01]  /*f990*/  LOP3.LUT P2, RZ, R13.reuse, 0x2, RZ, 0xc0, !PT ;  /* 0x000000020dff7812 */ /* 0x040fe2000784c0ff */
[----:B------:R-:W-:Y:S01]  /*f9a0*/  LDSM.16.M88.4 R40, [R221+0xb080] ;  /* 0x00b08000dd28783b */ /* 0x000fe20000000200 */
[----:B------:R-:W-:Y:S01]  /*f9b0*/  LOP3.LUT P1, RZ, R13, 0x4, RZ, 0xc0, !PT ;  /* 0x000000040dff7812 */ /* 0x000fe2000782c0ff */
[----:B------:R-:W-:Y:S01]  /*f9c0*/  IMAD R217, R3, 0x2, R220 ;  /* 0x0000000203d97824 */ /* 0x000fe200078e02dc */
[----:B------:R-:W-:Y:S01]  /*f9d0*/  @!P3 ISETP.LT.OR P4, PT, R14, 0x21, !P4 ;  /* 0x000000210e00b80c */ /* 0x000fe20006781670 */
[----:B------:R-:W-:Y:S01]  /*f9e0*/  LDSM.16.M88.4 R8, [R220] ;  /* 0x00000000dc08783b */ /* 0x000fe20000000200 */
[----:B------:R-:W-:-:S02]  /*f9f0*/  IADD3 R211, R219, 0x800, RZ ;  /* 0x00000800dbd37810 */ /* 0x000fc40007ffe0ff */
[C---:B------:R-:W-:Y:S01]  /*fa00*/  IADD3 R210, R219.reuse, 0x1000, RZ ;  /* 0x00001000dbd27810 */ /* 0x040fe20007ffe0ff */
[----:B------:R-:W2:Y:S01]  /*fa10*/  LDSM.16.M88.4 R52, [R219] ;  /* 0x00000000db34783b */ /* 0x000ea20000000200 */
[C---:B------:R-:W-:Y:S02]  /*fa20*/  IADD3 R208, R219.reuse, 0x1800, RZ ;  /* 0x00001800dbd07810 */ /* 0x040fe40007ffe0ff */
[C---:B------:R-:W-:Y:S01]  /*fa30*/  IADD3 R207, R219.reuse, 0x2000, RZ ;  /* 0x00002000dbcf7810 */ /* 0x040fe20007ffe0ff */
[----:B------:R-:W3:Y:S01]  /*fa40*/  LDSM.16.M88.4 R48, [R219+0x800] ;  /* 0x00080000db30783b */ /* 0x000ee20000000200 */
[C---:B------:R-:W-:Y:S02]  /*fa50*/  IADD3 R206, R219.reuse, 0x2800, RZ ;  /* 0x00002800dbce7810 */ /* 0x040fe40007ffe0ff */
[C---:B------:R-:W-:Y:S01]  /*fa60*/  IADD3 R205, R219.reuse, 0x3000, RZ ;  /* 0x00003000dbcd7810 */ /* 0x040fe20007ffe0ff */
[----:B------:R-:W-:Y:S01]  /*fa70*/  LDSM.16.M88.4 R36, [R219+0x1000] ;  /* 0x00100000db24783b */ /* 0x000fe20000000200 */
[----:B------:R-:W-:-:S02]  /*fa80*/  IADD3 R204, R219, 0x3800, RZ ;  /* 0x00003800dbcc7810 */ /* 0x000fc40007ffe0ff */
[C---:B------:R-:W-:Y:S01]  /*fa90*/  IADD3 R203, R219.reuse, 0x4000, RZ ;  /* 0x00004000dbcb7810 */ /* 0x040fe20007ffe0ff */
[----:B------:R-:W-:Y:S01]  /*faa0*/  @!PT LDS RZ, [RZ] ;  /* 0x00000000fffff984 */ /* 0x000fe20000000800 */
[----:B------:R-:W-:Y:S01]  /*fab0*/  @!PT LDS RZ, [RZ] ;  /* 0x00000000fffff984 */ /* 0x000fe20000000800 */
[----:B------:R-:W-:Y:S01]  /*fac0*/  @!PT LDS RZ, [RZ] ;  /* 0x00000000fffff984 */ /* 0x000fe20000000800 */
[----:B------:R4:W-:Y:S01]  /*fad0*/  LDGSTS.E.BYPASS.LTC128B.128 [R228+0x4080], [R24.64], !P0 ;  /* 0x0408000018e47fae */ /* 0x0009e2000c101d52 */
[----:B------:R-:W-:Y:S02]  /*fae0*/  LOP3.LUT P0, RZ, R20, 0x4, RZ, 0xc0, !PT ;  /* 0x0000000414ff7812 */ /* 0x000fe4000780c0ff */
[----:B------:R-:W-:Y:S02]  /*faf0*/  IADD3 R202, R219, 0x4800, RZ ;  /* 0x00004800dbca7810 */ /* 0x000fe40007ffe0ff */
[----:B------:R-:W-:Y:S02]  /*fb00*/  SEL R0, R0, 0xffffffc0, !P0 ;  /* 0xffffffc000007807 */ /* 0x000fe40004000000 */
[C---:B------:R-:W-:Y:S02]  /*fb10*/  ISETP.LT.OR P0, PT, R14.reuse, 0x1, !P2 ;  /* 0x000000010e00780c */ /* 0x040fe40005701670 */
[C---:B------:R-:W-:Y:S01]  /*fb20*/  @!P3 ISETP.LT.OR P2, PT, R14.reuse, 0x21, !P2 ;  /* 0x000000210e00b80c */ /* 0x040fe20005741670 */
[--C-:B------:R-:W-:Y:S01]  /*fb30*/  IMAD.IADD R215, R221, 0x1, R0.reuse ;  /* 0x00000001ddd77824 */ /* 0x100fe200078e0200 */
[C---:B------:R-:W-:Y:S01]  /*fb40*/  IADD3 R201, R219.reuse, 0x5000, RZ ;  /* 0x00005000dbc97810 */ /* 0x040fe20007ffe0ff */
[C---:B------:R-:W-:Y:S01]  /*fb50*/  IMAD.IADD R209, R219.reuse, 0x1, R0 ;  /* 0x00000001dbd17824 */ /* 0x040fe200078e0200 */
[----:B------:R-:W-:Y:S01]  /*fb60*/  IADD3 R200, R219, 0x5800, RZ ;  /* 0x00005800dbc87810 */ /* 0x000fe20007ffe0ff */
[----:B-1----:R-:W-:Y:S06]  /*fb70*/  HMMA.16816.F32.BF16 R20, R28, R16, RZ ;  /* 0x000000101c14723c */ /* 0x002fec00000418ff */
[----:B------:R4:W-:Y:S01]  /*fb80*/  LDGSTS.E.BYPASS.LTC128B.128 [R228+0x5880], [R24.64+0x80], !P0 ;  /* 0x0588008018e47fae */ /* 0x0009e2000c101d52 */
[----:B------:R-:W-:-:S02]  /*fb90*/  ISETP.LT.OR P0, PT, R14, 0x1, !P1 ;  /* 0x000000010e00780c */ /* 0x000fc40004f01670 */
[----:B------:R-:W-:Y:S01]  /*fba0*/  @!P3 ISETP.LT.OR P1, PT, R14, 0x21, !P1 ;  /* 0x000000210e00b80c */ /* 0x000fe20004f21670 */
[C---:B------:R-:W-:Y:S08]  /*fbb0*/  HMMA.16816.F32.BF16 R16, R28.reuse, R18, RZ ;  /* 0x000000121c10723c */ /* 0x040ff000000418ff */
[----:B------:R-:W-:Y:S02]  /*fbc0*/  HMMA.16816.F32.BF16 R32, R28, R44, RZ ;  /* 0x0000002c1c20723c */ /* 0x000fe400000418ff */
[----:B------:R4:W-:Y:S01]  /*fbd0*/  LDGSTS.E.BYPASS.LTC128B.128 [R228+0x7080], [R24.64+0x100], !P0 ;  /* 0x0708010018e47fae */ /* 0x0009e2000c101d52 */
[----:B------:R-:W-:-:S04]  /*fbe0*/  LOP3.LUT P0, RZ, R13, 0x8, RZ, 0xc0, !PT ;  /* 0x000000080dff7812 */ /* 0x000fc8000780c0ff */
[C---:B------:R-:W-:Y:S01]  /*fbf0*/  ISETP.LT.OR P6, PT, R14.reuse, 0x1, !P0 ;  /* 0x000000010e00780c */ /* 0x040fe200047c1670 */
[----:B--2---:R-:W-:Y:S01]  /*fc00*/  HMMA.16816.F32.BF16 R20, R8, R52, R20 ;  /* 0x000000340814723c */ /* 0x004fe20000041814 */
[----:B------:R-:W-:-:S07]  /*fc10*/  @!P3 ISETP.LT.OR P0, PT, R14, 0x21, !P0 ;  /* 0x000000210e00b80c */ /* 0x000fce0004701670 */
[----:B------:R-:W-:Y:S04]  /*fc20*/  HMMA.16816.F32.BF16 R16, R8, R54, R16 ;  /* 0x000000360810723c */ /* 0x000fe80000041810 */
[----:B------:R4:W-:Y:S01]  /*fc30*/  LDGSTS.E.BYPASS.LTC128B.128 [R228+0x8880], [R24.64+0x180], !P6 ;  /* 0x0888018018e47fae */ /* 0x0009e2000f101d52 */
[----:B------:R-:W-:-:S03]  /*fc40*/  ISETP.NE.AND P6, PT, R12, RZ, PT ;  /* 0x000000ff0c00720c */ /* 0x000fc60003fc5270 */
[----:B------:R1:W-:Y:S01]  /*fc50*/  @!P3 LDGSTS.E.BYPASS.LTC128B.128 [R228+0x5080], [R56.64], !P4 ;  /* 0x0508000038e4bfae */ /* 0x0003e2000e101d52 */
[----:B------:R-:W-:Y:S01]  /*fc60*/  HMMA.16816.F32.BF16 R44, R28, R46, RZ ;  /* 0x0000002e1c2c723c */ /* 0x000fe200000418ff */
[----:B------:R-:W-:Y:S02]  /*fc70*/  ISETP.GE.AND P4, PT, R99, 0x31, PT ;  /* 0x000000316300780c */ /* 0x000fe40003f86270 */
[----:B------:R1:W-:Y:S04]  /*fc80*/  @!P3 LDGSTS.E.BYPASS.LTC128B.128 [R228+0x6880], [R56.64+0x80], !P2 ;  /* 0x0688008038e4bfae */ /* 0x0003e8000d101d52 */
[----:B------:R1:W-:Y:S01]  /*fc90*/  @!P3 LDGSTS.E.BYPASS.LTC128B.128 [R228+0x8080], [R56.64+0x100], !P1 ;  /* 0x0808010038e4bfae */ /* 0x0003e2000c901d52 */
[C---:B---3--:R-:W-:Y:S03]  /*fca0*/  HMMA.16816.F32.BF16 R32, R8.reuse, R48, R32 ;  /* 0x000000300820723c */ /* 0x048fe60000041820 */
[----:B------:R1:W-:Y:S04]  /*fcb0*/  @!P3 LDGSTS.E.BYPASS.LTC128B.128 [R228+0x9880], [R56.64+0x180], !P0 ;  /* 0x0988018038e4bfae */ /* 0x0003e8000c101d52 */
[----:B------:R-:W-:Y:S04]  /*fcc0*/  LDSM.16.M88.4 R68, [R218] ;  /* 0x00000000da44783b */ /* 0x000fe80000000200 */
[----:B------:R-:W2:Y:S04]  /*fcd0*/  LDSM.16.M88.4 R64, [R215+0xa080] ;  /* 0x00a08000d740783b */ /* 0x000ea80000000200 */
[----:B------:R-:W-:Y:S01]  /*fce0*/  LDSM.16.M88.4 R12, [R217] ;  /* 0x00000000d90c783b */ /* 0x000fe20000000200 */
[----:B------:R-:W-:Y:S03]  /*fcf0*/  HMMA.16816.F32.BF16 R44, R8, R50, R44 ;  /* 0x00000032082c723c */ /* 0x000fe6000004182c */
[----:B------:R-:W3:Y:S04]  /*fd00*/  LDSM.16.M88.4 R60, [R209] ;  /* 0x00000000d13c783b */ /* 0x000ee80000000200 */
[----:B----4-:R-:W4:Y:S04]  /*fd10*/  LDSM.16.M88.4 R24, [R215+0xa880] ;  /* 0x00a88000d718783b */ /* 0x010f280000000200 */
[----:B------:R-:W-:Y:S01]  /*fd20*/  LDSM.16.M88.4 R48, [R222+0x4000] ;  /* 0x00400000de30783b */ /* 0x000fe20000000200 */
[C---:B-1----:R-:W-:Y:S03]  /*fd30*/  HMMA.16816.F32.BF16 R56, R28.reuse, R40, RZ ;  /* 0x000000281c38723c */ /* 0x042fe600000418ff */
[----:B------:R-:W1:Y:S04]  /*fd40*/  LDSM.16.M88.4 R72, [R221+0xb880] ;  /* 0x00b88000dd48783b */ /* 0x000e680000000200 */
[----:B------:R-:W1:Y:S01]  /*fd50*/  LDSM.16.M88.4 R52, [R215+0xb080] ;  /* 0x00b08000d734783b */ /* 0x000e620000000200 */
[----:B------:R-:W-:Y:S03]  /*fd60*/  HMMA.16816.F32.BF16 R28, R28, R42, RZ ;  /* 0x0000002a1c1c723c */ /* 0x000fe600000418ff */
[----:B------:R-:W1:Y:S04]  /*fd70*/  LDSM.16.M88.4 R40, [R209+0x800] ;  /* 0x00080000d128783b */ /* 0x000e680000000200 */
[----:B------:R-:W-:Y:S04]  /*fd80*/  LDSM.16.M88.4 R80, [R215+0xe080] ;  /* 0x00e08000d750783b */ /* 0x000fe80000000200 */
[----:B------:R-:W-:Y:S01]  /*fd90*/  LDSM.16.M88.4 R84, [R209+0x3800] ;  /* 0x00380000d154783b */ /* 0x000fe20000000200 */
[C---:B--2---:R-:W-:Y:S03]  /*fda0*/  HMMA.16816.F32.BF16 R20, R68.reuse, R64, R20 ;  /* 0x000000404414723c */ /* 0x044fe60000041814 */
[----:B------:R-:W-:Y:S04]  /*fdb0*/  LDSM.16.M88.4 R76, [R221+0xf080] ;  /* 0x00f08000dd4c783b */ /* 0x000fe80000000200 */
[----:B------:R-:W0:Y:S01]  /*fdc0*/  LDGDEPBAR ;  /* 0x00000000000079af */ /* 0x000e220000000000 */
[----:B------:R-:W-:Y:S03]  /*fdd0*/  HMMA.16816.F32.BF16 R16, R68, R66, R16 ;  /* 0x000000424410723c */ /* 0x000fe60000041810 */
[----:B------:R-:W-:Y:S05]  /*fde0*/  LDSM.16.M88.4 R64, [R219+0x1800] ;  /* 0x00180000db40783b */ /* 0x000fea0000000200 */
[----:B------:R-:W-:Y:S08]  /*fdf0*/  HMMA.16816.F32.BF16 R56, R8, R36, R56 ;  /* 0x000000240838723c */ /* 0x000ff00000041838 */
[C---:B---3--:R-:W-:Y:S08]  /*fe00*/  HMMA.16816.F32.BF16 R20, R12.reuse, R60, R20 ;  /* 0x0000003c0c14723c */ /* 0x048ff00000041814 */
[----:B------:R-:W-:Y:S01]  /*fe10*/  HMMA.16816.F32.BF16 R16, R12, R62, R16 ;  /* 0x0000003e0c10723c */ /* 0x000fe20000041810 */
[----:B------:R-:W-:Y:S07]  /*fe20*/  LDSM.16.M88.4 R60, [R221+0xc880] ;  /* 0x00c88000dd3c783b */ /* 0x000fee0000000200 */
[----:B------:R-:W-:Y:S01]  /*fe30*/  HMMA.16816.F32.BF16 R8, R8, R38, R28 ;  /* 0x000000260808723c */ /* 0x000fe2000004181c */
[----:B------:R-:W-:Y:S04]  /*fe40*/  LDSM.16.M88.4 R36, [R209+0x1000] ;  /* 0x00100000d124783b */ /* 0x000fe80000000200 */
[----:B------:R-:W-:Y:S03]  /*fe50*/  LDSM.16.M88.4 R28, [R221+0xc080] ;  /* 0x00c08000dd1c783b */ /* 0x000fe60000000200 */
[C---:B----4-:R-:W-:Y:S08]  /*fe60*/  HMMA.16816.F32.BF16 R32, R68.reuse, R24, R32 ;  /* 0x000000184420723c */ /* 0x050ff00000041820 */
[----:B------:R-:W-:Y:S01]  /*fe70*/  HMMA.16816.F32.BF16 R44, R68, R26, R44 ;  /* 0x0000001a442c723c */ /* 0x000fe2000004182c */
[----:B------:R-:W2:Y:S07]  /*fe80*/  LDSM.16.M88.4 R24, [R220+0x4000] ;  /* 0x00400000dc18783b */ /* 0x000eae0000000200 */
[C---:B-1----:R-:W-:Y:S08]  /*fe90*/  HMMA.16816.F32.BF16 R20, R48.reuse, R72, R20 ;  /* 0x000000483014723c */ /* 0x042ff00000041814 */
[----:B------:R-:W-:Y:S01]  /*fea0*/  HMMA.16816.F32.BF16 R16, R48, R74, R16 ;  /* 0x0000004a3010723c */ /* 0x000fe20000041810 */
[----:B------:R-:W-:Y:S07]  /*feb0*/  LDSM.16.M88.4 R72, [R209+0x1800] ;  /* 0x00180000d148783b */ /* 0x000fee0000000200 */
[C---:B------:R-:W-:Y:S08]  /*fec0*/  HMMA.16816.F32.BF16 R56, R68.reuse, R52, R56 ;  /* 0x000000344438723c */ /* 0x040ff00000041838 */
[----:B------:R-:W-:Y:S01]  /*fed0*/  HMMA.16816.F32.BF16 R68, R68, R54, R8 ;  /* 0x000000364444723c */ /* 0x000fe20000041808 */
[----:B------:R-:W-:Y:S04]  /*fee0*/  LDSM.16.M88.4 R52, [R218+0x4000] ;  /* 0x00400000da34783b */ /* 0x000fe80000000200 */
[----:B------:R-:W-:Y:S03]  /*fef0*/  LDSM.16.M88.4 R8, [R219+0x2000] ;  /* 0x00200000db08783b */ /* 0x000fe60000000200 */
[C---:B------:R-:W-:Y:S08]  /*ff00*/  HMMA.16816.F32.BF16 R32, R12.reuse, R40, R32 ;  /* 0x000000280c20723c */ /* 0x040ff00000041820 */
[----:B------:R-:W-:Y:S01]  /*ff10*/  HMMA.16816.F32.BF16 R44, R12, R42, R44 ;  /* 0x0000002a0c2c723c */ /* 0x000fe2000004182c */
[----:B------:R-:W1:Y:S07]  /*ff20*/  LDSM.16.M88.4 R40, [R215+0xb880] ;  /* 0x00b88000d728783b */ /* 0x000e6e0000000200 */
[C---:B--2---:R-:W-:Y:S08]  /*ff30*/  HMMA.16816.F32.BF16 R20, R24.reuse, R64, R20 ;  /* 0x000000401814723c */ /* 0x044ff00000041814 */
        /* <DEDUP_REMOVED lines=44> */
[----:B------:R-:W2:Y:S04]  /*10200*/  LDSM.16.M88.4 R28, [R209+0x3000] ;  /* 0x00300000d11c783b */ /* 0x000ea80000000200 */
[----:B------:R-:W3:Y:S03]  /*10210*/  LDSM.16.M88.4 R40, [R219+0x3800] ;  /* 0x00380000db28783b */ /* 0x000ee60000000200 */
[C---:B------:R-:W-:Y:S08]  /*10220*/  HMMA.16816.F32.BF16 R32, R8.reuse, R24, R32 ;  /* 0x000000180820723c */ /* 0x040ff00000041820 */
[----:B------:R-:W-:Y:S01]  /*10230*/  HMMA.16816.F32.BF16 R44, R8, R26, R44 ;  /* 0x0000001a082c723c */ /* 0x000fe2000004182c */
[----:B------:R-:W4:Y:S07]  /*10240*/  LDSM.16.M88.4 R24, [R219+0x4000] ;  /* 0x00400000db18783b */ /* 0x000f2e0000000200 */
[C---:B-1----:R-:W-:Y:S08]  /*10250*/  HMMA.16816.F32.BF16 R20, R72.reuse, R48, R20 ;  /* 0x000000304814723c */ /* 0x042ff00000041814 */
[----:B------:R-:W-:Y:S01]  /*10260*/  HMMA.16816.F32.BF16 R16, R72, R50, R16 ;  /* 0x000000324810723c */ /* 0x000fe20000041810 */
[----:B------:R-:W-:Y:S07]  /*10270*/  LDSM.16.M88.4 R48, [R219+0x4800] ;  /* 0x00480000db30783b */ /* 0x000fee0000000200 */
[C---:B------:R-:W-:Y:S08]  /*10280*/  HMMA.16816.F32.BF16 R56, R8.reuse, R52, R56 ;  /* 0x000000340838723c */ /* 0x040ff00000041838 */
[----:B------:R-:W-:Y:S01]  /*10290*/  HMMA.16816.F32.BF16 R68, R8, R54, R68 ;  /* 0x000000360844723c */ /* 0x000fe20000041844 */
[----:B------:R-:W-:Y:S04]  /*102a0*/  LDSM.16.M88.4 R52, [R222+0xc000] ;  /* 0x00c00000de34783b */ /* 0x000fe80000000200 */
[----:B------:R-:W1:Y:S03]  /*102b0*/  LDSM.16.M88.4 R8, [R221+0xe880] ;  /* 0x00e88000dd08783b */ /* 0x000e660000000200 */
[C---:B--2---:R-:W-:Y:S08]  /*102c0*/  HMMA.16816.F32.BF16 R20, R64.reuse, R28, R20 ;  /* 0x0000001c4014723c */ /* 0x044ff00000041814 */
[----:B------:R-:W-:Y:S01]  /*102d0*/  HMMA.16816.F32.BF16 R16, R64, R30, R16 ;  /* 0x0000001e4010723c */ /* 0x000fe20000041810 */
[----:B------:R-:W-:Y:S07]  /*102e0*/  LDSM.16.M88.4 R28, [R218+0xc000] ;  /* 0x00c00000da1c783b */ /* 0x000fee0000000200 */
[C---:B---3--:R-:W-:Y:S08]  /*102f0*/  HMMA.16816.F32.BF16 R32, R12.reuse, R40, R32 ;  /* 0x000000280c20723c */ /* 0x048ff00000041820 */
[C---:B------:R-:W-:Y:S01]  /*10300*/  HMMA.16816.F32.BF16 R44, R12.reuse, R42, R44 ;  /* 0x0000002a0c2c723c */ /* 0x040fe2000004182c */
[----:B------:R-:W2:Y:S07]  /*10310*/  LDSM.16.M88.4 R40, [R220+0xc000] ;  /* 0x00c00000dc28783b */ /* 0x000eae0000000200 */
[C---:B----4-:R-:W-:Y:S08]  /*10320*/  HMMA.16816.F32.BF16 R56, R12.reuse, R24, R56 ;  /* 0x000000180c38723c */ /* 0x050ff00000041838 */
[----:B------:R-:W-:Y:S01]  /*10330*/  HMMA.16816.F32.BF16 R68, R12, R26, R68 ;  /* 0x0000001a0c44723c */ /* 0x000fe20000041844 */
[----:B------:R-:W3:Y:S04]  /*10340*/  LDSM.16.M88.4 R24, [R215+0xe880] ;  /* 0x00e88000d718783b */ /* 0x000ee80000000200 */
[----:B------:R-:W-:Y:S03]  /*10350*/  LDSM.16.M88.4 R12, [R217+0xc000] ;  /* 0x00c00000d90c783b */ /* 0x000fe60000000200 */
[C---:B-1----:R-:W-:Y:S08]  /*10360*/  HMMA.16816.F32.BF16 R20, R52.reuse, R8, R20 ;  /* 0x000000083414723c */ /* 0x042ff00000041814 */
[----:B------:R-:W-:Y:S01]  /*10370*/  HMMA.16816.F32.BF16 R16, R52, R10, R16 ;  /* 0x0000000a3410723c */ /* 0x000fe20000041810 */
        /* <DEDUP_REMOVED lines=8> */
[----:B------:R-:W-:Y:S01]  /*10400*/  HMMA.16816.F32.BF16 R16, R40, R50, R16 ;  /* 0x000000322810723c */ /* 0x000fe20000041810 */
[----:B------:R-:W1:Y:S07]  /*10410*/  LDSM.16.M88.4 R48, [R221+0xf880] ;  /* 0x00f88000dd30783b */ /* 0x000e6e0000000200 */
[C---:B------:R-:W-:Y:S08]  /*10420*/  HMMA.16816.F32.BF16 R32, R64.reuse, R84, R32 ;  /* 0x000000544020723c */ /* 0x040ff00000041820 */
[C---:B------:R-:W-:Y:S08]  /*10430*/  HMMA.16816.F32.BF16 R44, R64.reuse, R86, R44 ;  /* 0x00000056402c723c */ /* 0x040ff0000004182c */
[C---:B------:R-:W-:Y:S08]  /*10440*/  HMMA.16816.F32.BF16 R56, R64.reuse, R60, R56 ;  /* 0x0000003c4038723c */ /* 0x040ff00000041838 */
[----:B------:R-:W-:Y:S01]  /*10450*/  HMMA.16816.F32.BF16 R72, R64, R62, R72 ;  /* 0x0000003e4048723c */ /* 0x000fe20000041848 */
[----:B------:R-:W-:Y:S07]  /*10460*/  LDSM.16.M88.4 R60, [R209+0x5000] ;  /* 0x00500000d13c783b */ /* 0x000fee0000000200 */
[C---:B---3--:R-:W-:Y:S08]  /*10470*/  HMMA.16816.F32.BF16 R20, R28.reuse, R24, R20 ;  /* 0x000000181c14723c */ /* 0x048ff00000041814 */
[----:B------:R-:W-:Y:S01]  /*10480*/  HMMA.16816.F32.BF16 R16, R28, R26, R16 ;  /* 0x0000001a1c10723c */ /* 0x000fe20000041810 */
[----:B------:R-:W2:Y:S07]  /*10490*/  LDSM.16.M88.4 R24, [R219+0x5800] ;  /* 0x00580000db18783b */ /* 0x000eae0000000200 */
[C---:B------:R-:W-:Y:S08]  /*104a0*/  HMMA.16816.F32.BF16 R32, R52.reuse, R76, R32 ;  /* 0x0000004c3420723c */ /* 0x040ff00000041820 */
[C---:B------:R-:W-:Y:S08]  /*104b0*/  HMMA.16816.F32.BF16 R44, R52.reuse, R78, R44 ;  /* 0x0000004e342c723c */ /* 0x040ff0000004182c */
[C---:B-1----:R-:W-:Y:S08]  /*104c0*/  HMMA.16816.F32.BF16 R56, R52.reuse, R48, R56 ;  /* 0x000000303438723c */ /* 0x042ff00000041838 */
[----:B------:R-:W-:Y:S08]  /*104d0*/  HMMA.16816.F32.BF16 R72, R52, R50, R72 ;  /* 0x000000323448723c */ /* 0x000ff00000041848 */
[C---:B------:R-:W-:Y:S08]  /*104e0*/  HMMA.16816.F32.BF16 R20, R12.reuse, R8, R20 ;  /* 0x000000080c14723c */ /* 0x040ff00000041814 */
[----:B------:R-:W-:Y:S01]  /*104f0*/  HMMA.16816.F32.BF16 R16, R12, R10, R16 ;  /* 0x0000000a0c10723c */ /* 0x000fe20000041810 */
[----:B------:R-:W1:Y:S07]  /*10500*/  LDSM.16.M88.4 R8, [R215+0xf880] ;  /* 0x00f88000d708783b */ /* 0x000e6e0000000200 */
[C---:B------:R-:W-:Y:S08]  /*10510*/  HMMA.16816.F32.BF16 R32, R40.reuse, R36, R32 ;  /* 0x000000242820723c */ /* 0x040ff00000041820 */
[----:B------:R-:W-:Y:S01]  /*10520*/  HMMA.16816.F32.BF16 R44, R40, R38, R44 ;  /* 0x00000026282c723c */ /* 0x000fe2000004182c */
[----:B------:R-:W-:-:S02]  /*10530*/  FMUL.FTZ R0, R20, c[0x0][0x320] ;  /* 0x0000c80014007a20 */ /* 0x000fc40000410000 */
[----:B------:R-:W-:-:S04]  /*10540*/  FMUL.FTZ R36, R21, c[0x0][0x320] ;  /* 0x0000c80015247a20 */ /* 0x000fc80000410000 */
[----:B------:R-:W3:Y:S01]  /*10550*/  MUFU.TANH R0, R0 ;  /* 0x0000000000007308 */ /* 0x000ee20000002400 */
[C---:B--2---:R-:W-:Y:S01]  /*10560*/  HMMA.16816.F32.BF16 R56, R40.reuse, R24, R56 ;  /* 0x000000182838723c */ /* 0x044fe20000041838 */
[----:B------:R-:W-:Y:S02]  /*10570*/  FMUL.FTZ R16, R16, c[0x0][0x320] ;  /* 0x0000c80010107a20 */ /* 0x000fe40000410000 */
[----:B------:R-:W-:Y:S02]  /*10580*/  FMUL.FTZ R17, R17, c[0x0][0x320] ;  /* 0x0000c80011117a20 */ /* 0x000fe40000410000 */
[----:B------:R-:W-:Y:S02]  /*10590*/  FMUL.FTZ R18, R18, c[0x0][0x320] ;  /* 0x0000c80012127a20 */ /* 0x000fe40000410000 */
[----:B------:R-:W-:Y:S01]  /*105a0*/  FMUL.FTZ R24, R22, c[0x0][0x320] ;  /* 0x0000c80016187a20 */ /* 0x000fe20000410000 */
[----:B------:R-:W-:Y:S01]  /*105b0*/  HMMA.16816.F32.BF16 R72, R40, R26, R72 ;  /* 0x0000001a2848723c */ /* 0x000fe20000041848 */
[----:B------:R-:W-:Y:S01]  /*105c0*/  FMUL.FTZ R25, R23, c[0x0][0x320] ;  /* 0x0000c80017197a20 */ /* 0x000fe20000410000 */
[----:B------:R-:W2:Y:S01]  /*105d0*/  MUFU.TANH R36, R36 ;  /* 0x0000002400247308 */ /* 0x000ea20000002400 */
[----:B------:R-:W4:Y:S01]  /*105e0*/  LDSM.16.M88.4 R20, [R209+0x5800] ;  /* 0x00580000d114783b */ /* 0x000f220000000200 */
[----:B------:R-:W-:-:S04]  /*105f0*/  DEPBAR.LE SB0, 0x0 ;  /* 0x000080000000791a */ /* 0x000fc80000000000 */
[C---:B------:R-:W-:Y:S02]  /*10600*/  HMMA.16816.F32.BF16 R32, R28.reuse, R68, R32 ;  /* 0x000000441c20723c */ /* 0x040fe40000041820 */
[----:B------:R-:W2:Y:S06]  /*10610*/  MUFU.TANH R24, R24 ;  /* 0x0000001800187308 */ /* 0x000eac0000002400 */
[C---:B------:R-:W-:Y:S02]  /*10620*/  HMMA.16816.F32.BF16 R44, R28.reuse, R70, R44 ;  /* 0x000000461c2c723c */ /* 0x040fe4000004182c */
[----:B------:R-:W2:Y:S06]  /*10630*/  MUFU.TANH R25, R25 ;  /* 0x0000001900197308 */ /* 0x000eac0000002400 */
[C---:B-1----:R-:W-:Y:S02]  /*10640*/  HMMA.16816.F32.BF16 R56, R28.reuse, R8, R56 ;  /* 0x000000081c38723c */ /* 0x042fe40000041838 */
[----:B------:R-:W1:Y:S05]  /*10650*/  MUFU.TANH R16, R16 ;  /* 0x0000001000107308 */ /* 0x000e6a0000002400 */
[----:B------:R-:W-:Y:S01]  /*10660*/  FMUL.FTZ R8, R19, c[0x0][0x320] ;  /* 0x0000c80013087a20 */ /* 0x000fe20000410000 */
[----:B------:R-:W-:Y:S02]  /*10670*/  HMMA.16816.F32.BF16 R72, R28, R10, R72 ;  /* 0x0000000a1c48723c */ /* 0x000fe40000041848 */
[----:B------:R-:W1:Y:S06]  /*10680*/  MUFU.TANH R17, R17 ;  /* 0x0000001100117308 */ /* 0x000e6c0000002400 */
[C---:B------:R-:W-:Y:S02]  /*10690*/  HMMA.16816.F32.BF16 R32, R12.reuse, R60, R32 ;  /* 0x0000003c0c20723c */ /* 0x040fe40000041820 */
[----:B------:R-:W1:Y:S06]  /*106a0*/  MUFU.TANH R18, R18 ;  /* 0x0000001200127308 */ /* 0x000e6c0000002400 */
[C---:B------:R-:W-:Y:S02]  /*106b0*/  HMMA.16816.F32.BF16 R44, R12.reuse, R62, R44 ;  /* 0x0000003e0c2c723c */ /* 0x040fe4000004182c */
[----:B------:R-:W1:Y:S06]  /*106c0*/  MUFU.TANH R8, R8 ;  /* 0x0000000800087308 */ /* 0x000e6c0000002400 */
[C---:B----4-:R-:W-:Y:S08]  /*106d0*/  HMMA.16816.F32.BF16 R56, R12.reuse, R20, R56 ;  /* 0x000000140c38723c */ /* 0x050ff00000041838 */
[----:B------:R-:W-:Y:S01]  /*106e0*/  HMMA.16816.F32.BF16 R72, R12, R22, R72 ;  /* 0x000000160c48723c */ /* 0x000fe20000041848 */
[----:B------:R-:W-:-:S02]  /*106f0*/  FMUL.FTZ R9, R32, c[0x0][0x320] ;  /* 0x0000c80020097a20 */ /* 0x000fc40000410000 */
[----:B------:R-:W-:Y:S02]  /*10700*/  FMUL.FTZ R19, R33, c[0x0][0x320] ;  /* 0x0000c80021137a20 */ /* 0x000fe40000410000 */
[----:B------:R-:W-:Y:S02]  /*10710*/  FMUL.FTZ R26, R34, c[0x0][0x320] ;  /* 0x0000c800221a7a20 */ /* 0x000fe40000410000 */
[----:B------:R-:W-:Y:S01]  /*10720*/  FMUL.FTZ R10, R35, c[0x0][0x320] ;  /* 0x0000c800230a7a20 */ /* 0x000fe20000410000 */
[----:B------:R-:W4:Y:S01]  /*10730*/  MUFU.TANH R9, R9 ;  /* 0x0000000900097308 */ /* 0x000f220000002400 */
[----:B------:R-:W-:Y:S02]  /*10740*/  FMUL.FTZ R27, R44, c[0x0][0x320] ;  /* 0x0000c8002c1b7a20 */ /* 0x000fe40000410000 */
[----:B------:R-:W-:Y:S02]  /*10750*/  FMUL.FTZ R20, R45, c[0x0][0x320] ;  /* 0x0000c8002d147a20 */ /* 0x000fe40000410000 */
[----:B------:R-:W-:-:S02]  /*10760*/  FMUL.FTZ R11, R46, c[0x0][0x320] ;  /* 0x0000c8002e0b7a20 */ /* 0x000fc40000410000 */
[----:B------:R-:W-:Y:S01]  /*10770*/  FMUL.FTZ R28, R47, c[0x0][0x320] ;  /* 0x0000c8002f1c7a20 */ /* 0x000fe20000410000 */
[----:B------:R-:W1:Y:S01]  /*10780*/  MUFU.TANH R19, R19 ;  /* 0x0000001300137308 */ /* 0x000e620000002400 */
[----:B------:R-:W-:Y:S02]  /*10790*/  FMUL.FTZ R56, R56, c[0x0][0x320] ;  /* 0x0000c80038387a20 */ /* 0x000fe40000410000 */
[----:B------:R-:W-:Y:S02]  /*107a0*/  FMUL.FTZ R57, R57, c[0x0][0x320] ;  /* 0x0000c80039397a20 */ /* 0x000fe40000410000 */
[----:B------:R-:W-:Y:S02]  /*107b0*/  FMUL.FTZ R58, R58, c[0x0][0x320] ;  /* 0x0000c8003a3a7a20 */ /* 0x000fe40000410000 */
[----:B------:R-:W-:Y:S01]  /*107c0*/  FMUL.FTZ R59, R59, c[0x0][0x320] ;  /* 0x0000c8003b3b7a20 */ /* 0x000fe20000410000 */
[----:B------:R-:W1:Y:S01]  /*107d0*/  MUFU.TANH R26, R26 ;  /* 0x0000001a001a7308 */ /* 0x000e620000002400 */
[----:B------:R-:W-:-:S02]  /*107e0*/  FMUL.FTZ R72, R72, c[0x0][0x320] ;  /* 0x0000c80048487a20 */ /* 0x000fc40000410000 */
[----:B------:R-:W-:Y:S02]  /*107f0*/  FMUL.FTZ R73, R73, c[0x0][0x320] ;  /* 0x0000c80049497a20 */ /* 0x000fe40000410000 */
[----:B------:R-:W-:Y:S02]  /*10800*/  FMUL.FTZ R74, R74, c[0x0][0x320] ;  /* 0x0000c8004a4a7a20 */ /* 0x000fe40000410000 */
[----:B------:R-:W-:Y:S01]  /*10810*/  FMUL.FTZ R75, R75, c[0x0][0x320] ;  /* 0x0000c8004b4b7a20 */ /* 0x000fe20000410000 */
[----:B------:R-:W1:Y:S08]  /*10820*/  MUFU.TANH R10, R10 ;  /* 0x0000000a000a7308 */ /* 0x000e700000002400 */
[----:B------:R-:W1:Y:S08]  /*10830*/  MUFU.TANH R27, R27 ;  /* 0x0000001b001b7308 */ /* 0x000e700000002400 */
[----:B------:R-:W1:Y:S08]  /*10840*/  MUFU.TANH R20, R20 ;  /* 0x0000001400147308 */ /* 0x000e700000002400 */
[----:B------:R-:W1:Y:S08]  /*10850*/  MUFU.TANH R11, R11 ;  /* 0x0000000b000b7308 */ /* 0x000e700000002400 */
[----:B------:R-:W1:Y:S08]  /*10860*/  MUFU.TANH R28, R28 ;  /* 0x0000001c001c7308 */ /* 0x000e700000002400 */
        /* <DEDUP_REMOVED lines=10> */
[----:B--234-:R-:W-:Y:S02]  /*10910*/  IADD3 R12, -R157, 0x30, RZ ;  /* 0x000000309d0c7810 */ /* 0x01cfe40007ffe1ff */
[----:B------:R-:W-:-:S02]  /*10920*/  IADD3 R15, R156, -0x2, RZ ;  /* 0xfffffffe9c0f7810 */ /* 0x000fc40007ffe0ff */
[----:B------:R-:W-:Y:S02]  /*10930*/  ISETP.GE.AND P0, PT, R12, 0x21, PT ;  /* 0x000000210c00780c */ /* 0x000fe40003f06270 */
[----:B------:R-:W-:Y:S01]  /*10940*/  SHF.R.S32.HI R13, RZ, 0x1f, R15 ;  /* 0x0000001fff0d7819 */ /* 0x000fe2000001140f */
[-C--:B------:R-:W-:Y:S01]  /*10950*/  IMAD R4, R4, R15.reuse, RZ ;  /* 0x0000000f04047224 */ /* 0x080fe200078e02ff */
[----:B------:R-:W-:Y:S01]  /*10960*/  P2R R14, PR, RZ, 0x8 ;  /* 0x00000008ff0e7803 */ /* 0x000fe20000000000 */
[----:B------:R-:W-:Y:S01]  /*10970*/  IMAD.WIDE.U32 R22, R88, R15, RZ ;  /* 0x0000000f58167225 */ /* 0x000fe200078e00ff */
[----:B------:R-:W-:-:S03]  /*10980*/  LOP3.LUT P3, RZ, R225, 0x2, RZ, 0xc0, !PT ;  /* 0x00000002e1ff7812 */ /* 0x000fc6000786c0ff */
[----:B------:R-:W-:-:S04]  /*10990*/  IMAD R13, R13, R88, R4 ;  /* 0x000000580d0d7224 */ /* 0x000fc800078e0204 */
[----:B------:R-:W-:Y:S01]  /*109a0*/  IMAD.IADD R13, R23, 0x1, R13 ;  /* 0x00000001170d7824 */ /* 0x000fe200078e020d */
[----:B------:R-:W-:-:S04]  /*109b0*/  @P0 IADD3 R15, P2, P1, R230, UR5, R22 ;  /* 0x00000005e60f0c10 */ /* 0x000fc8000f95e016 */
[----:B------:R-:W-:Y:S02]  /*109c0*/  @P0 IADD3.X R4, R235, UR8, R13, P2, P1 ;  /* 0x00000008eb040c10 */ /* 0x000fe400097e240d */
[----:B------:R-:W-:-:S13]  /*109d0*/  ISETP.GE.AND P1, PT, R12, 0x1, PT ;  /* 0x000000010c00780c */ /* 0x000fda0003f26270 */
[----:B------:R-:W-:-:S05]  /*109e0*/  @P1 IADD3 R22, P2, R230, R22, RZ ;  /* 0x00000016e6161210 */ /* 0x000fca0007f5e0ff */
[----:B------:R-:W-:Y:S01]  /*109f0*/  @P1 IMAD.X R13, R13, 0x1, R235, P2 ;  /* 0x000000010d0d1824 */ /* 0x000fe200010e06eb */
[----:B------:R-:W-:-:S04]  /*10a00*/  @P1 LEA R12, P2, R22, c[0x0][0x1c8], 0x1 ;  /* 0x00007200160c1a11 */ /* 0x000fc800078408ff */
[----:B------:R-:W-:Y:S02]  /*10a10*/  @P1 LEA.HI.X R13, R22, c[0x0][0x1cc], R13, 0x1, P2 ;  /* 0x00007300160d1a11 */ /* 0x000fe400010f0c0d */
[----:B------:R-:W-:-:S03]  /*10a20*/  @P0 LEA R22, P2, R15, c[0x0][0x1c8], 0x1 ;  /* 0x000072000f160a11 */ /* 0x000fc600078408ff */
[----:B------:R-:W-:Y:S01]  /*10a30*/  @!PT LDS RZ, [RZ] ;  /* 0x00000000fffff984 */ /* 0x000fe20000000800 */
[----:B------:R-:W-:Y:S01]  /*10a40*/  @!PT LDS RZ, [RZ] ;  /* 0x00000000fffff984 */ /* 0x000fe20000000800 */
[----:B------:R-:W-:Y:S01]  /*10a50*/  @!PT LDS RZ, [RZ] ;  /* 0x00000000fffff984 */ /* 0x000fe20000000800 */
[----:B------:R2:W-:Y:S01]  /*10a60*/  @P1 LDGSTS.E.BYPASS.LTC128B.128 [R228+0xa080], [R12.64], !P3 ;  /* 0x0a0800000ce41fae */ /* 0x0005e2000d901d52 */
[----:B------:R-:W-:Y:S02]  /*10a70*/  @P0 LEA.HI.X R23, R15, c[0x0][0x1cc], R4, 0x1, P2 ;  /* 0x000073000f170a11 */ /* 0x000fe400010f0c04 */
[----:B------:R-:W-:Y:S02]  /*10a80*/  LOP3.LUT P2, RZ, R225, 0x1, RZ, 0xc0, !PT ;  /* 0x00000001e1ff7812 */ /* 0x000fe4000784c0ff */
[----:B------:R-:W-:-:S11]  /*10a90*/  ISETP.NE.AND P3, PT, R14, RZ, PT ;  /* 0x000000ff0e00720c */ /* 0x000fd60003f65270 */
[----:B------:R2:W-:Y:S04]  /*10aa0*/  @P1 LDGSTS.E.BYPASS.LTC128B.128 [R228+0xb880], [R12.64+0x80], !P2 ;  /* 0x0b8800800ce41fae */ /* 0x0005e8000d101d52 */
[----:B------:R2:W-:Y:S04]  /*10ab0*/  @P1 LDGSTS.E.BYPASS.LTC128B.128 [R228+0xd080], [R12.64+0x100], !P6 ;  /* 0x0d0801000ce41fae */ /* 0x0005e8000f101d52 */
[----:B------:R2:W-:Y:S01]  /*10ac0*/  @P1 LDGSTS.E.BYPASS.LTC128B.128 [R228+0xe880], [R12.64+0x180], !P5 ;  /* 0x0e8801800ce41fae */ /* 0x0005e2000e901d52 */
[----:B------:R-:W-:-:S13]  /*10ad0*/  LOP3.LUT P1, RZ, R225, 0x2, RZ, 0xc0, !PT ;  /* 0x00000002e1ff7812 */ /* 0x000fda000782c0ff */
[----:B------:R2:W-:Y:S04]  /*10ae0*/  @P0 LDGSTS.E.BYPASS.LTC128B.128 [R228+0xb080], [R22.64], !P1 ;  /* 0x0b08000016e40fae */ /* 0x0005e8000c901d52 */
[----:B------:R2:W-:Y:S04]  /*10af0*/  @P0 LDGSTS.E.BYPASS.LTC128B.128 [R228+0xc880], [R22.64+0x80], !P2 ;  /* 0x0c88008016e40fae */ /* 0x0005e8000d101d52 */
[----:B------:R2:W-:Y:S04]  /*10b00*/  @P0 LDGSTS.E.BYPASS.LTC128B.128 [R228+0xe080], [R22.64+0x100], !P6 ;  /* 0x0e08010016e40fae */ /* 0x0005e8000f101d52 */
[----:B------:R2:W-:Y:S02]  /*10b10*/  @P0 LDGSTS.E.BYPASS.LTC128B.128 [R228+0xf880], [R22.64+0x180], !P5 ;  /* 0x0f88018016e40fae */ /* 0x0005e4000e901d52 */
.L_x_845:
[----:B--234-:R-:W-:Y:S01]  /*10b20*/  LOP3.LUT R7, R7, 0xffffffe0, RZ, 0xc0, !PT ;  /* 0xffffffe007077812 */ /* 0x01cfe200078ec0ff */
[----:B------:R-:W-:Y:S01]  /*10b30*/  IMAD.SHL.U32 R216, R2, 0x2, RZ ;  /* 0x0000000202d87824 */ /* 0x000fe200078e00ff */
[----:B------:R-:W0:Y:S03]  /*10b40*/  LDGDEPBAR ;  /* 0x00000000000079af */ /* 0x000e260000000000 */
[----:B------:R-:W-:Y:S01]  /*10b50*/  IMAD.IADD R7, R98, 0x1, -R7 ;  /* 0x0000000162077824 */ /* 0x000fe200078e0a07 */
[----:B------:R-:W-:Y:S01]  /*10b60*/  LDSM.16.MT88.4 R148, [R216+0x4080] ;  /* 0x00408000d894783b */ /* 0x000fe20000004200 */
[----:B------:R-:W-:-:S02]  /*10b70*/  IMAD R214, R5, 0x2, R216 ;  /* 0x0000000205d67824 */ /* 0x000fc400078e02d8 */
[C---:B------:R-:W-:Y:S01]  /*10b80*/  IMAD R213, R3.reuse, 0x2, R216 ;  /* 0x0000000203d57824 */ /* 0x040fe200078e02d8 */
[----:B------:R-:W-:Y:S01]  /*10b90*/  SHF.R.S32.HI R4, RZ, 0x1f, R7 ;  /* 0x0000001fff047819 */ /* 0x000fe20000011407 */
[----:B------:R-:W-:Y:S01]  /*10ba0*/  IMAD R212, R3, 0x2, R214 ;  /* 0x0000000203d47824 */ /* 0x000fe200078e02d6 */
[----:B------:R-:W-:Y:S02]  /*10bb0*/  LDSM.16.MT88.4 R140, [R214+0x4080] ;  /* 0x00408000d68c783b */ /* 0x000fe40000004200 */
[----:B------:R-:W-:Y:S02]  /*10bc0*/  LEA.HI R4, R4, R7, RZ, 0x2 ;  /* 0x0000000704047211 */ /* 0x000fe400078f10ff */
[----:B------:R-:W-:Y:S02]  /*10bd0*/  LDSM.16.MT88.4 R132, [R213+0x4080] ;  /* 0x00408000d584783b */ /* 0x000fe40000004200 */
[----:B------:R-:W-:Y:S02]  /*10be0*/  LOP3.LUT R4, R4, 0x7ffffffc, RZ, 0xc0, !PT ;  /* 0x7ffffffc04047812 */ /* 0x000fe400078ec0ff */
[----:B------:R-:W-:Y:S03]  /*10bf0*/  LDSM.16.MT88.4 R40, [R216+0x5880] ;  /* 0x00588000d828783b */ /* 0x000fe60000004200 */
[----:B------:R-:W-:Y:S01]  /*10c00*/  IMAD.IADD R7, R7, 0x1, -R4 ;  /* 0x0000000107077824 */ /* 0x000fe200078e0a04 */
[----:B------:R-:W-:Y:S03]  /*10c10*/  LDSM.16.MT88.4 R48, [R214+0x5880] ;  /* 0x00588000d630783b */ /* 0x000fe60000004200 */
[----:B------:R-:W-:Y:S01]  /*10c20*/  IMAD R6, R7, -0x2, R6 ;  /* 0xfffffffe07067824 */ /* 0x000fe200078e0206 */
[----:B-1----:R-:W-:Y:S04]  /*10c30*/  LDSM.16.MT88.4 R56, [R213+0x5880] ;  /* 0x00588000d538783b */ /* 0x002fe80000004200 */
[----:B------:R-:W-:Y:S01]  /*10c40*/  ISETP.GT.AND P0, PT, R6, RZ, PT ;  /* 0x000000ff0600720c */ /* 0x000fe20003f04270 */
[----:B------:R-:W-:Y:S03]  /*10c50*/  LDSM.16.MT88.4 R64, [R212+0x5880] ;  /* 0x00588000d440783b */ /* 0x000fe60000004200 */
[----:B------:R-:W-:Y:S01]  /*10c60*/  FSEL R24, R24, -INF , P0 ;  /* 0xff80000018187808 */ /* 0x000fe20000000000 */
[----:B------:R-:W-:Y:S01]  /*10c70*/  LDSM.16.MT88.4 R72, [R216+0x7080] ;  /* 0x00708000d848783b */ /* 0x000fe20000004200 */
[----:B------:R-:W-:-:S02]  /*10c80*/  FSEL R4, R0, -INF , P0 ;  /* 0xff80000000047808 */ /* 0x000fc40000000000 */
[----:B------:R-:W-:Y:S01]  /*10c90*/  ISETP.GT.AND P0, PT, R6, 0x1, PT ;  /* 0x000000010600780c */ /* 0x000fe20003f04270 */
[----:B------:R-:W-:Y:S03]  /*10ca0*/  LDSM.16.MT88.4 R80, [R214+0x7080] ;  /* 0x00708000d650783b */ /* 0x000fe60000004200 */
[----:B------:R-:W-:Y:S01]  /*10cb0*/  FSEL R29, R25, -INF , P0 ;  /* 0xff800000191d7808 */ /* 0x000fe20000000000 */
[----:B------:R-:W-:Y:S01]  /*10cc0*/  LDSM.16.MT88.4 R88, [R213+0x7080] ;  /* 0x00708000d558783b */ /* 0x000fe20000004200 */
[----:B------:R-:W-:Y:S02]  /*10cd0*/  FSEL R31, R36, -INF , P0 ;  /* 0xff800000241f7808 */ /* 0x000fe40000000000 */
[----:B------:R-:W-:Y:S01]  /*10ce0*/  ISETP.GT.AND P0, PT, R6, 0x8, PT ;  /* 0x000000080600780c */ /* 0x000fe20003f04270 */
[----:B------:R-:W-:Y:S01]  /*10cf0*/  LDSM.16.MT88.4 R96, [R212+0x7080] ;  /* 0x00708000d460783b */ /* 0x000fe20000004200 */
[----:B------:R-:W-:-:S02]  /*10d00*/  FMNMX.FTZ R0, R4, R31, !PT ;  /* 0x0000001f04007209 */ /* 0x000fc40007810000 */
[----:B------:R-:W-:Y:S01]  /*10d10*/  FSEL R25, R18, -INF , P0 ;  /* 0xff80000012197808 */ /* 0x000fe20000000000 */
[----:B------:R-:W-:Y:S01]  /*10d20*/  LDSM.16.MT88.4 R104, [R216+0x8880] ;  /* 0x00888000d868783b */ /* 0x000fe20000004200 */
[----:B------:R-:W-:Y:S02]  /*10d30*/  FSEL R35, R16, -INF , P0 ;  /* 0xff80000010237808 */ /* 0x000fe40000000000 */
[----:B------:R-:W-:Y:S01]  /*10d40*/  ISETP.GT.AND P0, PT, R6, 0x9, PT ;  /* 0x000000090600780c */ /* 0x000fe20003f04270 */
[----:B------:R-:W-:Y:S01]  /*10d50*/  LDSM.16.MT88.4 R112, [R214+0x8880] ;  /* 0x00888000d670783b */ /* 0x000fe20000004200 */
[----:B------:R-:W-:Y:S02]  /*10d60*/  FMNMX.FTZ R0, R35, R0, !PT ;  /* 0x0000000023007209 */ /* 0x000fe40007810000 */
[----:B------:R-:W-:Y:S01]  /*10d70*/  FSEL R23, R8, -INF , P0 ;  /* 0xff80000008177808 */ /* 0x000fe20000000000 */
[----:B------:R-:W-:Y:S01]  /*10d80*/  LDSM.16.MT88.4 R120, [R213+0x8880] ;  /* 0x00888000d578783b */ /* 0x000fe20000004200 */
[----:B------:R-:W-:-:S02]  /*10d90*/  FSEL R33, R17, -INF , P0 ;  /* 0xff80000011217808 */ /* 0x000fc40000000000 */
[----:B------:R-:W-:Y:S01]  /*10da0*/  ISETP.GT.AND P0, PT, R6, 0x10, PT ;  /* 0x000000100600780c */ /* 0x000fe20003f04270 */
[----:B------:R-:W-:Y:S01]  /*10db0*/  LDSM.16.MT88.4 R164, [R214+0x6080] ;  /* 0x00608000d6a4783b */ /* 0x000fe20000004200 */
[----:B------:R-:W-:Y:S02]  /*10dc0*/  FMNMX.FTZ R0, R33, R0, !PT ;  /* 0x0000000021007209 */ /* 0x000fe40007810000 */
[----:B------:R-:W-:Y:S01]  /*10dd0*/  FSEL R15, R26, -INF , P0 ;  /* 0xff8000001a0f7808 */ /* 0x000fe20000000000 */
[----:B------:R-:W-:Y:S01]  /*10de0*/  LDSM.16.MT88.4 R160, [R212+0x6080] ;  /* 0x00608000d4a0783b */ /* 0x000fe20000004200 */
[----:B------:R-:W-:Y:S02]  /*10df0*/  FSEL R21, R9, -INF , P0 ;  /* 0xff80000009157808 */ /* 0x000fe40000000000 */
[----:B------:R-:W-:Y:S02]  /*10e00*/  ISETP.GT.AND P0, PT, R6, 0x11, PT ;  /* 0x000000110600780c */ /* 0x000fe40003f04270 */
[----:B------:R-:W-:-:S02]  /*10e10*/  FMNMX.FTZ R0, R21, R0, !PT ;  /* 0x0000000015007209 */ /* 0x000fc40007810000 */
[----:B------:R-:W-:Y:S02]  /*10e20*/  FSEL R13, R10, -INF , P0 ;  /* 0xff8000000a0d7808 */ /* 0x000fe40000000000 */
[----:B------:R-:W-:Y:S02]  /*10e30*/  FSEL R19, R19, -INF , P0 ;  /* 0xff80000013137808 */ /* 0x000fe40000000000 */
[----:B------:R-:W-:Y:S02]  /*10e40*/  ISETP.GT.AND P0, PT, R6, 0x18, PT ;  /* 0x000000180600780c */ /* 0x000fe40003f04270 */
[----:B------:R-:W-:Y:S02]  /*10e50*/  FMNMX.FTZ R0, R19, R0, !PT ;  /* 0x0000000013007209 */ /* 0x000fe40007810000 */
[----:B------:R-:W-:Y:S02]  /*10e60*/  FSEL R11, R11, -INF , P0 ;  /* 0xff8000000b0b7808 */ /* 0x000fe40000000000 */
[----:B------:R-:W-:-:S02]  /*10e70*/  FSEL R7, R27, -INF , P0 ;  /* 0xff8000001b077808 */ /* 0x000fc40000000000 */
[----:B------:R-:W-:Y:S02]  /*10e80*/  ISETP.GT.AND P0, PT, R6, 0x19, PT ;  /* 0x000000190600780c */ /* 0x000fe40003f04270 */
[----:B------:R-:W-:Y:S02]  /*10e90*/  FMNMX.FTZ R8, R24, R29, !PT ;  /* 0x0000001d18087209 */ /* 0x000fe40007810000 */
[----:B------:R-:W-:Y:S02]  /*10ea0*/  FSEL R9, R28, -INF , P0 ;  /* 0xff8000001c097808 */ /* 0x000fe40000000000 */
[----:B------:R-:W-:Y:S02]  /*10eb0*/  FSEL R17, R20, -INF , P0 ;  /* 0xff80000014117808 */ /* 0x000fe40000000000 */
[----:B------:R-:W-:Y:S02]  /*10ec0*/  ISETP.GT.AND P0, PT, R6, 0x20, PT ;  /* 0x000000200600780c */ /* 0x000fe40003f04270 */
[----:B------:R-:W-:-:S02]  /*10ed0*/  FMNMX.FTZ R0, R7, R0, !PT ;  /* 0x0000000007007209 */ /* 0x000fc40007810000 */
[----:B------:R-:W-:Y:S02]  /*10ee0*/  FSEL R175, R175, -INF , P0 ;  /* 0xff800000afaf7808 */ /* 0x000fe40000000000 */
[----:B------:R-:W-:Y:S02]  /*10ef0*/  FSEL R183, R183, -INF , P0 ;  /* 0xff800000b7b77808 */ /* 0x000fe40000000000 */
[----:B------:R-:W-:Y:S02]  /*10f00*/  FMNMX.FTZ R8, R25, R8, !PT ;  /* 0x0000000819087209 */ /* 0x000fe40007810000 */
[----:B------:R-:W-:Y:S02]  /*10f10*/  ISETP.GT.AND P0, PT, R6, 0x21, PT ;  /* 0x000000210600780c */ /* 0x000fe40003f04270 */
[----:B------:R-:W-:Y:S02]  /*10f20*/  FMNMX.FTZ R0, R17, R0, !PT ;  /* 0x0000000011007209 */ /* 0x000fe40007810000 */
[----:B------:R-:W-:-:S02]  /*10f30*/  FMNMX.FTZ R8, R23, R8, !PT ;  /* 0x0000000817087209 */ /* 0x000fc40007810000 */
[----:B------:R-:W-:Y:S02]  /*10f40*/  FSEL R173, R173, -INF , P0 ;  /* 0xff800000adad7808 */ /* 0x000fe40000000000 */
[----:B------:R-:W-:Y:S02]  /*10f50*/  FSEL R181, R181, -INF , P0 ;  /* 0xff800000b5b57808 */ /* 0x000fe40000000000 */
[----:B------:R-:W-:Y:S02]  /*10f60*/  ISETP.GT.AND P0, PT, R6, 0x28, PT ;  /* 0x000000280600780c */ /* 0x000fe40003f04270 */
[----:B------:R-:W-:Y:S02]  /*10f70*/  FMNMX.FTZ R0, R183, R0, !PT ;  /* 0x00000000b7007209 */ /* 0x000fe40007810000 */
[----:B------:R-:W-:Y:S02]  /*10f80*/  FMNMX.FTZ R8, R15, R8, !PT ;  /* 0x000000080f087209 */ /* 0x000fe40007810000 */
[----:B------:R-:W-:-:S02]  /*10f90*/  FSEL R171, R171, -INF , P0 ;  /* 0xff800000abab7808 */ /* 0x000fc40000000000 */
[----:B------:R-:W-:Y:S02]  /*10fa0*/  FSEL R179, R179, -INF , P0 ;  /* 0xff800000b3b37808 */ /* 0x000fe40000000000 */
[----:B------:R-:W-:Y:S02]  /*10fb0*/  ISETP.GT.AND P0, PT, R6, 0x29, PT ;  /* 0x000000290600780c */ /* 0x000fe40003f04270 */
[----:B------:R-:W-:Y:S02]  /*10fc0*/  FMNMX.FTZ R0, R181, R0, !PT ;  /* 0x00000000b5007209 */ /* 0x000fe40007810000 */
[----:B------:R-:W-:Y:S02]  /*10fd0*/  FMNMX.FTZ R6, R13, R8, !PT ;  /* 0x000000080d067209 */ /* 0x000fe40007810000 */
[----:B------:R-:W-:Y:S02]  /*10fe0*/  FMNMX.FTZ R8, R179, R0, !PT ;  /* 0x00000000b3087209 */ /* 0x000fe40007810000 */
[----:B------:R-:W-:-:S02]  /*10ff0*/  FMNMX.FTZ R0, R11, R6, !PT ;  /* 0x000000060b007209 */ /* 0x000fc40007810000 */
[----:B------:R-:W-:Y:S02]  /*11000*/  FSEL R177, R177, -INF , P0 ;  /* 0xff800000b1b17808 */ /* 0x000fe40000000000 */
[----:B------:R-:W-:Y:S02]  /*11010*/  FMNMX.FTZ R0, R9, R0, !PT ;  /* 0x0000000009007209 */ /* 0x000fe40007810000 */
[----:B------:R-:W-:Y:S02]  /*11020*/  FMNMX.FTZ R8, R177, R8, !PT ;  /* 0x00000008b1087209 */ /* 0x000fe40007810000 */
[----:B------:R-:W-:Y:S02]  /*11030*/  FMNMX.FTZ R0, R175, R0, !PT ;  /* 0x00000000af007209 */ /* 0x000fe40007810000 */
[----:B------:R-:W-:Y:S01]  /*11040*/  FSEL R169, R169, -INF , P0 ;  /* 0xff800000a9a97808 */ /* 0x000fe20000000000 */
[----:B------:R-:W1:Y:S01]  /*11050*/  SHFL.BFLY PT, R27, R8, 0x2, 0x1f ;  /* 0x0c401f00081b7f89 */ /* 0x000e6200000e0000 */
[----:B------:R-:W-:-:S04]  /*11060*/  FMNMX.FTZ R0, R173, R0, !PT ;  /* 0x00000000ad007209 */ /* 0x000fc80007810000 */
[----:B------:R-:W-:-:S04]  /*11070*/  FMNMX.FTZ R0, R171, R0, !PT ;  /* 0x00000000ab007209 */ /* 0x000fc80007810000 */
[----:B------:R-:W-:-:S05]  /*11080*/  FMNMX.FTZ R37, R169, R0, !PT ;  /* 0x00000000a9257209 */ /* 0x000fca0007810000 */
[----:B------:R-:W2:Y:S01]  /*11090*/  SHFL.BFLY PT, R6, R37, 0x2, 0x1f ;  /* 0x0c401f0025067f89 */ /* 0x000ea200000e0000 */
[----:B-1----:R-:W-:-:S05]  /*110a0*/  FMNMX.FTZ R27, R8, R27, !PT ;  /* 0x0000001b081b7209 */ /* 0x002fca0007810000 */
[----:B------:R-:W1:Y:S01]  /*110b0*/  SHFL.BFLY PT, R0, R27, 0x1, 0x1f ;  /* 0x0c201f001b007f89 */ /* 0x000e6200000e0000 */
[----:B--2---:R-:W-:-:S05]  /*110c0*/  FMNMX.FTZ R6, R37, R6, !PT ;  /* 0x0000000625067209 */ /* 0x004fca0007810000 */
[----:B------:R-:W2:Y:S01]  /*110d0*/  SHFL.BFLY PT, R159, R6, 0x1, 0x1f ;  /* 0x0c201f00069f7f89 */ /* 0x000ea200000e0000 */
[----:B-1----:R-:W-:-:S04]  /*110e0*/  FMNMX.FTZ R0, R27, R0, !PT ;  /* 0x000000001b007209 */ /* 0x002fc80007810000 */
[C---:B------:R-:W-:Y:S01]  /*110f0*/  FSETP.NEU.FTZ.AND P0, PT, R0.reuse, -INF , PT ;  /* 0xff8000000000780b */ /* 0x040fe20003f1d000 */
[----:B------:R-:W-:-:S05]  /*11100*/  FMUL.FTZ R170, R0, c[0x0][0x2d0] ;  /* 0x0000b40000aa7a20 */ /* 0x000fca0000410000 */
[----:B------:R-:W-:Y:S02]  /*11110*/  FSEL R170, R170, RZ, P0 ;  /* 0x000000ffaaaa7208 */ /* 0x000fe40000000000 */
[----:B--2---:R-:W-:-:S03]  /*11120*/  FMNMX.FTZ R159, R6, R159, !PT ;  /* 0x0000009f069f7209 */ /* 0x004fc60007810000 */
[--C-:B------:R-:W-:Y:S02]  /*11130*/  FFMA.FTZ R189, R4, c[0x0][0x2d0], -R170.reuse ;  /* 0x0000b40004bd7a23 */ /* 0x100fe400000108aa */
[--C-:B------:R-:W-:Y:S01]  /*11140*/  FFMA.FTZ R186, R31, c[0x0][0x2d0], -R170.reuse ;  /* 0x0000b4001fba7a23 */ /* 0x100fe200000108aa */
[C---:B------:R-:W-:Y:S01]  /*11150*/  FSETP.NEU.FTZ.AND P0, PT, R159.reuse, -INF , PT ;  /* 0xff8000009f00780b */ /* 0x040fe20003f1d000 */
[----:B------:R-:W-:Y:S02]  /*11160*/  FMUL.FTZ R168, R159, c[0x0][0x2d0] ;  /* 0x0000b4009fa87a20 */ /* 0x000fe40000410000 */
[--C-:B------:R-:W-:Y:S01]  /*11170*/  FFMA.FTZ R187, R35, c[0x0][0x2d0], -R170.reuse ;  /* 0x0000b40023bb7a23 */ /* 0x100fe200000108aa */
[----:B------:R-:W-:Y:S01]  /*11180*/  MUFU.EX2 R189, R189 ;  /* 0x000000bd00bd7308 */ /* 0x000fe20000000800 */
[--C-:B------:R-:W-:Y:S01]  /*11190*/  FFMA.FTZ R158, R33, c[0x0][0x2d0], -R170.reuse ;  /* 0x0000b400219e7a23 */ /* 0x100fe200000108aa */
[----:B------:R-:W-:Y:S01]  /*111a0*/  FSEL R168, R168, RZ, P0 ;  /* 0x000000ffa8a87208 */ /* 0x000fe20000000000 */
[----:B------:R-:W1:Y:S01]  /*111b0*/  LDSM.16.MT88.4 R32, [R212+0x4080] ;  /* 0x00408000d420783b */ /* 0x000e620000004200 */
[----:B------:R-:W-:-:S02]  /*111c0*/  FFMA.FTZ R193, R7, c[0x0][0x2d0], -R170 ;  /* 0x0000b40007c17a23 */ /* 0x000fc400000108aa */
[----:B------:R-:W-:Y:S01]  /*111d0*/  FFMA.FTZ R190, R21, c[0x0][0x2d0], -R170 ;  /* 0x0000b40015be7a23 */ /* 0x000fe200000108aa */
[----:B------:R-:W2:Y:S01]  /*111e0*/  LDSM.16.MT88.4 R4, [R212+0x8880] ;  /* 0x00888000d404783b */ /* 0x000ea20000004200 */
[--C-:B------:R-:W-:Y:S01]  /*111f0*/  FFMA.FTZ R185, R24, c[0x0][0x2d0], -R168.reuse ;  /* 0x0000b40018b97a23 */ /* 0x100fe200000108a8 */
[----:B------:R-:W3:Y:S01]  /*11200*/  MUFU.EX2 R186, R186 ;  /* 0x000000ba00ba7308 */ /* 0x000ee20000000800 */
[--C-:B------:R-:W-:Y:S02]  /*11210*/  FFMA.FTZ R188, R29, c[0x0][0x2d0], -R168.reuse ;  /* 0x0000b4001dbc7a23 */ /* 0x100fe400000108a8 */
[--C-:B------:R-:W-:Y:S02]  /*11220*/  FFMA.FTZ R191, R25, c[0x0][0x2d0], -R168.reuse ;  /* 0x0000b40019bf7a23 */ /* 0x100fe400000108a8 */
[--C-:B------:R-:W-:Y:S01]  /*11230*/  FFMA.FTZ R184, R23, c[0x0][0x2d0], -R168.reuse ;  /* 0x0000b40017b87a23 */ /* 0x100fe200000108a8 */
[----:B------:R-:W-:Y:S01]  /*11240*/  LDSM.16.MT88.4 R24, [R216+0x4880] ;  /* 0x00488000d818783b */ /* 0x000fe20000004200 */
[--C-:B------:R-:W-:Y:S01]  /*11250*/  FFMA.FTZ R195, R11, c[0x0][0x2d0], -R168.reuse ;  /* 0x0000b4000bc37a23 */ /* 0x100fe200000108a8 */
[----:B------:R-:W-:Y:S01]  /*11260*/  MUFU.EX2 R187, R187 ;  /* 0x000000bb00bb7308 */ /* 0x000fe20000000800 */
[----:B------:R-:W-:Y:S01]  /*11270*/  FFMA.FTZ R192, R9, c[0x0][0x2d0], -R168 ;  /* 0x0000b40009c07a23 */ /* 0x000fe200000108a8 */
[----:B------:R-:W-:Y:S01]  /*11280*/  LDSM.16.MT88.4 R20, [R212+0x4880] ;  /* 0x00488000d414783b */ /* 0x000fe20000004200 */
[----:B------:R-:W-:-:S02]  /*11290*/  FFMA.FTZ R3, R19, c[0x0][0x2d0], -R170 ;  /* 0x0000b40013037a23 */ /* 0x000fc400000108aa */
[----:B------:R-:W-:Y:S01]  /*112a0*/  FFMA.FTZ R2, R17, c[0x0][0x2d0], -R170 ;  /* 0x0000b40011027a23 */ /* 0x000fe200000108aa */
[----:B------:R-:W4:Y:S01]  /*112b0*/  LDSM.16.MT88.4 R8, [R214+0x4880] ;  /* 0x00488000d608783b */ /* 0x000f220000004200 */
[--C-:B------:R-:W-:Y:S01]  /*112c0*/  FFMA.FTZ R197, R15, c[0x0][0x2d0], -R168.reuse ;  /* 0x0000b4000fc57a23 */ /* 0x100fe200000108a8 */
[----:B------:R-:W1:Y:S01]  /*112d0*/  MUFU.EX2 R158, R158 ;  /* 0x0000009e009e7308 */ /* 0x000e620000000800 */
[----:B---3--:R-:W-:Y:S01]  /*112e0*/  F2FP.BF16.PACK_AB R128, R186, R189 ;  /* 0x000000bdba80723e */ /* 0x008fe200000010ff */
[----:B------:R-:W-:Y:S01]  /*112f0*/  FFMA.FTZ R194, R13, c[0x0][0x2d0], -R168 ;  /* 0x0000b4000dc27a23 */ /* 0x000fe200000108a8 */
[----:B------:R-:W3:Y:S01]  /*11300*/  LDSM.16.MT88.4 R16, [R213+0x4880] ;  /* 0x00488000d510783b */ /* 0x000ee20000004200 */
[--C-:B------:R-:W-:Y:S02]  /*11310*/  FFMA.FTZ R196, R183, c[0x0][0x2d0], -R170.reuse ;  /* 0x0000b400b7c47a23 */ /* 0x100fe400000108aa */
[--C-:B------:R-:W-:Y:S01]  /*11320*/  FFMA.FTZ R199, R181, c[0x0][0x2d0], -R170.reuse ;  /* 0x0000b400b5c77a23 */ /* 0x100fe200000108aa */
[----:B------:R-:W2:Y:S01]  /*11330*/  LDSM.16.MT88.4 R12, [R216+0x6080] ;  /* 0x00608000d80c783b */ /* 0x000ea20000004200 */
[----:B------:R-:W-:Y:S01]  /*11340*/  MUFU.EX2 R185, R185 ;  /* 0x000000b900b97308 */ /* 0x000fe20000000800 */
[----:B------:R-:W-:-:S02]  /*11350*/  FFMA.FTZ R198, R179, c[0x0][0x2d0], -R170 ;  /* 0x0000b400b3c67a23 */ /* 0x000fc400000108aa */
[----:B------:R-:W-:Y:S01]  /*11360*/  FFMA.FTZ R229, R177, c[0x0][0x2d0], -R170 ;  /* 0x0000b400b1e57a23 */ /* 0x000fe200000108aa */
[----:B------:R-:W-:Y:S01]  /*11370*/  LDSM.16.MT88.4 R180, [R216+0x6880] ;  /* 0x00688000d8b4783b */ /* 0x000fe20000004200 */
[--C-:B------:R-:W-:Y:S02]  /*11380*/  FFMA.FTZ R236, R175, c[0x0][0x2d0], -R168.reuse ;  /* 0x0000b400afec7a23 */ /* 0x100fe400000108a8 */
[--C-:B------:R-:W-:Y:S01]  /*11390*/  FFMA.FTZ R237, R173, c[0x0][0x2d0], -R168.reuse ;  /* 0x0000b400aded7a23 */ /* 0x100fe200000108a8 */
[----:B------:R-:W4:Y:S01]  /*113a0*/  MUFU.EX2 R188, R188 ;  /* 0x000000bc00bc7308 */ /* 0x000f220000000800 */
[C---:B-1----:R-:W-:Y:S01]  /*113b0*/  F2FP.BF16.PACK_AB R130, R158.reuse, R187 ;  /* 0x000000bb9e82723e */ /* 0x042fe200000010ff */
[--C-:B------:R-:W-:Y:S01]  /*113c0*/  FFMA.FTZ R238, R171, c[0x0][0x2d0], -R168.reuse ;  /* 0x0000b400abee7a23 */ /* 0x100fe200000108a8 */
[----:B------:R-:W-:Y:S01]  /*113d0*/  LDSM.16.MT88.4 R176, [R213+0x6880] ;  /* 0x00688000d5b0783b */ /* 0x000fe20000004200 */
[----:B------:R-:W-:Y:S02]  /*113e0*/  FFMA.FTZ R245, R169, c[0x0][0x2d0], -R168 ;  /* 0x0000b400a9f57a23 */ /* 0x000fe400000108a8 */
[----:B------:R-:W-:Y:S01]  /*113f0*/  FADD.FTZ R186, R189, R186 ;  /* 0x000000babdba7221 */ /* 0x000fe20000010000 */
[----:B------:R-:W-:Y:S01]  /*11400*/  LDSM.16.MT88.4 R172, [R212+0x6880] ;  /* 0x00688000d4ac783b */ /* 0x000fe20000004200 */
[----:B------:R-:W-:Y:S02]  /*11410*/  MUFU.EX2 R191, R191 ;  /* 0x000000bf00bf7308 */ /* 0x000fe40000000800 */
[----:B------:R-:W-:Y:S01]  /*11420*/  FADD.FTZ R187, R187, R186 ;  /* 0x000000babbbb7221 */ /* 0x000fe20000010000 */
[----:B------:R-:W-:Y:S03]  /*11430*/  LDSM.16.MT88.4 R168, [R216+0x8080] ;  /* 0x00808000d8a8783b */ /* 0x000fe60000004200 */
[----:B------:R-:W-:-:S02]  /*11440*/  FADD.FTZ R187, R158, R187 ;  /* 0x000000bb9ebb7221 */ /* 0x000fc40000010000 */
[----:B------:R-:W1:Y:S01]  /*11450*/  MUFU.EX2 R184, R184 ;  /* 0x000000b800b87308 */ /* 0x000e620000000800 */
[----:B----4-:R-:W-:Y:S01]  /*11460*/  F2FP.BF16.PACK_AB R129, R188, R185 ;  /* 0x000000b9bc81723e */ /* 0x010fe200000010ff */
[----:B------:R-:W-:-:S06]  /*11470*/  FADD.FTZ R188, R185, R188 ;  /* 0x000000bcb9bc7221 */ /* 0x000fcc0000010000 */
[----:B------:R-:W-:Y:S01]  /*11480*/  MUFU.EX2 R190, R190 ;  /* 0x000000be00be7308 */ /* 0x000fe20000000800 */
[----:B-1----:R-:W-:-:S07]  /*11490*/  F2FP.BF16.PACK_AB R131, R184, R191 ;  /* 0x000000bfb883723e */ /* 0x002fce00000010ff */
[----:B------:R-:W1:Y:S01]  /*114a0*/  MUFU.EX2 R3, R3 ;  /* 0x0000000300037308 */ /* 0x000e620000000800 */
[----:B------:R-:W-:-:S04]  /*114b0*/  FADD.FTZ R191, R191, R188 ;  /* 0x000000bcbfbf7221 */ /* 0x000fc80000010000 */
[----:B------:R-:W-:Y:S01]  /*114c0*/  FADD.FTZ R184, R184, R191 ;  /* 0x000000bfb8b87221 */ /* 0x000fe20000010000 */
[C---:B------:R-:W-:Y:S02]  /*114d0*/  HMMA.16816.F32.BF16 R144, R128.reuse, R140, RZ ;  /* 0x0000008c8090723c */ /* 0x040fe400000418ff */
[----:B------:R-:W-:Y:S06]  /*114e0*/  MUFU.EX2 R193, R193 ;  /* 0x000000c100c17308 */ /* 0x000fec0000000800 */
[C---:B------:R-:W-:Y:S02]  /*114f0*/  HMMA.16816.F32.BF16 R140, R128.reuse, R142, RZ ;  /* 0x0000008e808c723c */ /* 0x040fe400000418ff */
[----:B------:R-:W-:Y:S06]  /*11500*/  MUFU.EX2 R2, R2 ;  /* 0x0000000200027308 */ /* 0x000fec0000000800 */
[C---:B------:R-:W-:Y:S02]  /*11510*/  HMMA.16816.F32.BF16 R152, R128.reuse, R148, RZ ;  /* 0x000000948098723c */ /* 0x040fe400000418ff */
[----:B------:R-:W-:Y:S06]  /*11520*/  MUFU.EX2 R197, R197 ;  /* 0x000000c500c57308 */ /* 0x000fec0000000800 */
[C---:B------:R-:W-:Y:S02]  /*11530*/  HMMA.16816.F32.BF16 R136, R128.reuse, R132, RZ ;  /* 0x000000848088723c */ /* 0x040fe400000418ff */
[----:B------:R-:W4:Y:S06]  /*11540*/  MUFU.EX2 R194, R194 ;  /* 0x000000c200c27308 */ /* 0x000f2c0000000800 */
[C---:B------:R-:W-:Y:S02]  /*11550*/  HMMA.16816.F32.BF16 R28, R128.reuse, R32, RZ ;  /* 0x00000020801c723c */ /* 0x040fe400000418ff */
[----:B------:R-:W-:Y:S06]  /*11560*/  MUFU.EX2 R195, R195 ;  /* 0x000000c300c37308 */ /* 0x000fec0000000800 */
[C---:B------:R-:W-:Y:S02]  /*11570*/  HMMA.16816.F32.BF16 R36, R128.reuse, R40, RZ ;  /* 0x000000288024723c */ /* 0x040fe400000418ff */
[----:B------:R-:W1:Y:S06]  /*11580*/  MUFU.EX2 R192, R192 ;  /* 0x000000c000c07308 */ /* 0x000e6c0000000800 */
        /* <DEDUP_REMOVED lines=14> */
[C---:B-----5:R-:W-:Y:S02]  /*11670*/  HMMA.16816.F32.BF16 R100, R128.reuse, R104, RZ ;  /* 0x000000688064723c */ /* 0x060fe400000418ff */
        /* <DEDUP_REMOVED lines=17> */
[C---:B--2---:R-:W-:Y:S07]  /*11790*/  HMMA.16816.F32.BF16 R124, R128.reuse, R4, RZ ;  /* 0x00000004807c723c */ /* 0x044fee00000418ff */
[----:B-1----:R-:W-:Y:S01]  /*117a0*/  F2FP.BF16.PACK_AB R4, R3, R190 ;  /* 0x000000be0304723e */ /* 0x002fe200000010ff */
[----:B------:R-:W-:Y:S01]  /*117b0*/  HMMA.16816.F32.BF16 R128, R128, R6, RZ ;  /* 0x000000068080723c */ /* 0x000fe200000418ff */
[----:B----4-:R-:W-:Y:S01]  /*117c0*/  F2FP.BF16.PACK_AB R5, R194, R197 ;  /* 0x000000c5c205723e */ /* 0x010fe200000010ff */
        /* <DEDUP_REMOVED lines=9> */
[----:B------:R-:W-:Y:S01]  /*11860*/  HMMA.16816.F32.BF16 R144, R4, R8, R144 ;  /* 0x000000080490723c */ /* 0x000fe20000041890 */
[----:B------:R-:W-:-:S07]  /*11870*/  FADD.FTZ R195, R192, R195 ;  /* 0x000000c3c0c37221 */ /* 0x000fce0000010000 */
[C---:B------:R-:W-:Y:S01]  /*11880*/  HMMA.16816.F32.BF16 R140, R4.reuse, R10, R140 ;  /* 0x0000000a048c723c */ /* 0x040fe2000004188c */
[----:B------:R-:W1:Y:S07]  /*11890*/  LDSM.16.MT88.4 R8, [R213+0x6080] ;  /* 0x00608000d508783b */ /* 0x000e6e0000004200 */
[C---:B------:R-:W-:Y:S08]  /*118a0*/  HMMA.16816.F32.BF16 R152, R4.reuse, R24, R152 ;  /* 0x000000180498723c */ /* 0x040ff00000041898 */
[C---:B------:R-:W-:Y:S01]  /*118b0*/  HMMA.16816.F32.BF16 R148, R4.reuse, R26, R148 ;  /* 0x0000001a0494723c */ /* 0x040fe20000041894 */
[----:B------:R-:W-:Y:S07]  /*118c0*/  LDSM.16.MT88.4 R24, [R214+0x7880] ;  /* 0x00788000d618783b */ /* 0x000fee0000004200 */
[C---:B---3--:R-:W-:Y:S08]  /*118d0*/  HMMA.16816.F32.BF16 R136, R4.reuse, R16, R136 ;  /* 0x000000100488723c */ /* 0x048ff00000041888 */
[C---:B------:R-:W-:Y:S01]  /*118e0*/  HMMA.16816.F32.BF16 R132, R4.reuse, R18, R132 ;  /* 0x000000120484723c */ /* 0x040fe20000041884 */
[----:B------:R-:W2:Y:S07]  /*118f0*/  LDSM.16.MT88.4 R16, [R216+0x7880] ;  /* 0x00788000d810783b */ /* 0x000eae0000004200 */
[C---:B------:R-:W-:Y:S08]  /*11900*/  HMMA.16816.F32.BF16 R36, R4.reuse, R12, R36 ;  /* 0x0000000c0424723c */ /* 0x040ff00000041824 */
[C---:B------:R-:W-:Y:S01]  /*11910*/  HMMA.16816.F32.BF16 R40, R4.reuse, R14, R40 ;  /* 0x0000000e0428723c */ /* 0x040fe20000041828 */
[----:B------:R-:W3:Y:S07]  /*11920*/  LDSM.16.MT88.4 R12, [R213+0x7880] ;  /* 0x00788000d50c783b */ /* 0x000eee0000004200 */
[C---:B-1----:R-:W-:Y:S08]  /*11930*/  HMMA.16816.F32.BF16 R52, R4.reuse, R8, R52 ;  /* 0x000000080434723c */ /* 0x042ff00000041834 */
[C---:B------:R-:W-:Y:S01]  /*11940*/  HMMA.16816.F32.BF16 R56, R4.reuse, R10, R56 ;  /* 0x0000000a0438723c */ /* 0x040fe20000041838 */
[----:B------:R-:W1:Y:S07]  /*11950*/  LDSM.16.MT88.4 R8, [R216+0x9080] ;  /* 0x00908000d808783b */ /* 0x000e6e0000004200 */
[C---:B------:R-:W-:Y:S08]  /*11960*/  HMMA.16816.F32.BF16 R28, R4.reuse, R20, R28 ;  /* 0x00000014041c723c */ /* 0x040ff0000004181c */
[C---:B------:R-:W-:Y:S01]  /*11970*/  HMMA.16816.F32.BF16 R32, R4.reuse, R22, R32 ;  /* 0x000000160420723c */ /* 0x040fe20000041820 */
[----:B------:R-:W4:Y:S07]  /*11980*/  LDSM.16.MT88.4 R20, [R212+0x7880] ;  /* 0x00788000d414783b */ /* 0x000f2e0000004200 */
[C---:B--2---:R-:W-:Y:S08]  /*11990*/  HMMA.16816.F32.BF16 R68, R4.reuse, R16, R68 ;  /* 0x000000100444723c */ /* 0x044ff00000041844 */
[C---:B------:R-:W-:Y:S01]  /*119a0*/  HMMA.16816.F32.BF16 R72, R4.reuse, R18, R72 ;  /* 0x000000120448723c */ /* 0x040fe20000041848 */
[----:B------:R-:W2:Y:S07]  /*119b0*/  LDSM.16.MT88.4 R16, [R214+0x9080] ;  /* 0x00908000d610783b */ /* 0x000eae0000004200 */
[C---:B------:R-:W-:Y:S08]  /*119c0*/  HMMA.16816.F32.BF16 R76, R4.reuse, R24, R76 ;  /* 0x00000018044c723c */ /* 0x040ff0000004184c */
[C---:B------:R-:W-:Y:S01]  /*119d0*/  HMMA.16816.F32.BF16 R80, R4.reuse, R26, R80 ;  /* 0x0000001a0450723c */ /* 0x040fe20000041850 */
[----:B------:R-:W-:Y:S07]  /*119e0*/  LDSM.16.MT88.4 R24, [R212+0x9080] ;  /* 0x00908000d418783b */ /* 0x000fee0000004200 */
[C---:B---3--:R-:W-:Y:S08]  /*119f0*/  HMMA.16816.F32.BF16 R84, R4.reuse, R12, R84 ;  /* 0x0000000c0454723c */ /* 0x048ff00000041854 */
[C---:B------:R-:W-:Y:S01]  /*11a00*/  HMMA.16816.F32.BF16 R88, R4.reuse, R14, R88 ;  /* 0x0000000e0458723c */ /* 0x040fe20000041858 */
[----:B------:R-:W3:Y:S07]  /*11a10*/  LDSM.16.MT88.4 R12, [R213+0x9080] ;  /* 0x00908000d50c783b */ /* 0x000eee0000004200 */
[C---:B-1----:R-:W-:Y:S08]  /*11a20*/  HMMA.16816.F32.BF16 R100, R4.reuse, R8, R100 ;  /* 0x000000080464723c */ /* 0x042ff00000041864 */
[C---:B------:R-:W-:Y:S01]  /*11a30*/  HMMA.16816.F32.BF16 R104, R4.reuse, R10, R104 ;  /* 0x0000000a0468723c */ /* 0x040fe20000041868 */
[----:B------:R-:W1:Y:S07]  /*11a40*/  LDSM.16.MT88.4 R8, [R214+0x5080] ;  /* 0x00508000d608783b */ /* 0x000e6e0000004200 */
[C---:B------:R-:W-:Y:S08]  /*11a50*/  HMMA.16816.F32.BF16 R44, R4.reuse, R164, R44 ;  /* 0x000000a4042c723c */ /* 0x040ff0000004182c */
[C---:B------:R-:W-:Y:S01]  /*11a60*/  HMMA.16816.F32.BF16 R48, R4.reuse, R166, R48 ;  /* 0x000000a60430723c */ /* 0x040fe20000041830 */
[----:B------:R-:W-:Y:S07]  /*11a70*/  LDSM.16.MT88.4 R164, [R214+0x8080] ;  /* 0x00808000d6a4783b */ /* 0x000fee0000004200 */
[C---:B------:R-:W-:Y:S08]  /*11a80*/  HMMA.16816.F32.BF16 R60, R4.reuse, R160, R60 ;  /* 0x000000a0043c723c */ /* 0x040ff0000004183c */
[C---:B------:R-:W-:Y:S01]  /*11a90*/  HMMA.16816.F32.BF16 R64, R4.reuse, R162, R64 ;  /* 0x000000a20440723c */ /* 0x040fe20000041840 */
[----:B------:R-:W-:Y:S07]  /*11aa0*/  LDSM.16.MT88.4 R160, [R213+0x8080] ;  /* 0x00808000d5a0783b */ /* 0x000fee0000004200 */
        /* <DEDUP_REMOVED lines=9> */
[C---:B------:R-:W-:Y:S08]  /*11b40*/  HMMA.16816.F32.BF16 R124, R4.reuse, R24, R124 ;  /* 0x00000018047c723c */ /* 0x040ff0000004187c */
[----:B------:R-:W-:Y:S01]  /*11b50*/  HMMA.16816.F32.BF16 R128, R4, R26, R128 ;  /* 0x0000001a0480723c */ /* 0x000fe20000041880 */
[----:B------:R-:W-:Y:S06]  /*11b60*/  LDSM.16.MT88.4 R24, [R212+0x8080] ;  /* 0x00808000d418783b */ /* 0x000fec0000004200 */
[----:B------:R-:W-:Y:S01]  /*11b70*/  F2FP.BF16.PACK_AB R4, R199, R196 ;  /* 0x000000c4c704723e */ /* 0x000fe200000010ff */
[----:B------:R-:W-:Y:S01]  /*11b80*/  FADD.FTZ R196, R196, R193 ;  /* 0x000000c1c4c47221 */ /* 0x000fe20000010000 */
[----:B------:R-:W-:-:S02]  /*11b90*/  F2FP.BF16.PACK_AB R6, R229, R198 ;  /* 0x000000c6e506723e */ /* 0x000fc400000010ff */
[----:B------:R-:W-:Y:S01]  /*11ba0*/  F2FP.BF16.PACK_AB R5, R237, R236 ;  /* 0x000000eced05723e */ /* 0x000fe200000010ff */
[----:B------:R-:W-:Y:S01]  /*11bb0*/  FADD.FTZ R236, R236, R195 ;  /* 0x000000c3ecec7221 */ /* 0x000fe20000010000 */
[----:B------:R-:W-:Y:S01]  /*11bc0*/  F2FP.BF16.PACK_AB R7, R245, R238 ;  /* 0x000000eef507723e */ /* 0x000fe200000010ff */
[----:B------:R-:W-:Y:S02]  /*11bd0*/  FADD.FTZ R199, R199, R196 ;  /* 0x000000c4c7c77221 */ /* 0x000fe40000010000 */
[----:B------:R-:W-:Y:S02]  /*11be0*/  FADD.FTZ R237, R237, R236 ;  /* 0x000000eceded7221 */ /* 0x000fe40000010000 */
[----:B------:R-:W-:Y:S02]  /*11bf0*/  FADD.FTZ R198, R198, R199 ;  /* 0x000000c7c6c67221 */ /* 0x000fe40000010000 */
[----:B-1----:R-:W-:Y:S01]  /*11c00*/  HMMA.16816.F32.BF16 R144, R4, R8, R144 ;  /* 0x000000080490723c */ /* 0x002fe20000041890 */
[----:B------:R-:W-:-:S02]  /*11c10*/  FADD.FTZ R238, R238, R237 ;  /* 0x000000edeeee7221 */ /* 0x000fc40000010000 */
[----:B------:R-:W-:Y:S02]  /*11c20*/  FADD.FTZ R244, R229, R198 ;  /* 0x000000c6e5f47221 */ /* 0x000fe40000010000 */
[----:B------:R-:W-:-:S03]  /*11c30*/  FADD.FTZ R245, R245, R238 ;  /* 0x000000eef5f57221 */ /* 0x000fc60000010000 */
[C---:B------:R-:W-:Y:S01]  /*11c40*/  HMMA.16816.F32.BF16 R140, R4.reuse, R10, R140 ;  /* 0x0000000a048c723c */ /* 0x040fe2000004188c */
[----:B------:R-:W1:Y:S07]  /*11c50*/  LDSM.16.MT88.4 R8, [R214+0x6880] ;  /* 0x00688000d608783b */ /* 0x000e6e0000004200 */
        /* <DEDUP_REMOVED lines=28> */
[C---:B--2---:R-:W-:Y:S08]  /*11e20*/  HMMA.16816.F32.BF16 R108, R4.reuse, R16, R108 ;  /* 0x00000010046c723c */ /* 0x044ff0000004186c */
[C---:B------:R-:W-:Y:S08]  /*11e30*/  HMMA.16816.F32.BF16 R112, R4.reuse, R18, R112 ;  /* 0x000000120470723c */ /* 0x040ff00000041870 */
[C---:B---3--:R-:W-:Y:S08]  /*11e40*/  HMMA.16816.F32.BF16 R116, R4.reuse, R12, R116 ;  /* 0x0000000c0474723c */ /* 0x048ff00000041874 */
[C---:B------:R-:W-:Y:S08]  /*11e50*/  HMMA.16816.F32.BF16 R120, R4.reuse, R14, R120 ;  /* 0x0000000e0478723c */ /* 0x040ff00000041878 */
[C---:B-1----:R-:W-:Y:S08]  /*11e60*/  HMMA.16816.F32.BF16 R124, R4.reuse, R8, R124 ;  /* 0x00000008047c723c */ /* 0x042ff0000004187c */
[----:B------:R-:W-:Y:S01]  /*11e70*/  HMMA.16816.F32.BF16 R128, R4, R10, R128 ;  /* 0x0000000a0480723c */ /* 0x000fe20000041880 */
[----:B------:R-:W-:Y:S07]  /*11e80*/  @!P4 BRA `(.L_x_846) ;  /* 0x00002f900000c947 */ /* 0x000fee0003800000 */
[----:B------:R-:W-:Y:S01]  /*11e90*/  IADD3 R156, R156, -0x2, RZ ;  /* 0xfffffffe9c9c7810 */ /* 0x000fe20007ffe0ff */
[----:B------:R-:W-:Y:S01]  /*11ea0*/  IMAD.MOV.U32 R242, RZ, RZ, c[0x0][0x208] ;  /* 0x00008200fff27624 */ /* 0x000fe200078e00ff */
[C---:B------:R-:W-:Y:S01]  /*11eb0*/  IADD3 R240, P0, R226.reuse, 0x40, RZ ;  /* 0x00000040e2f07810 */ /* 0x040fe20007f1e0ff */
[----:B------:R-:W-:Y:S01]  /*11ec0*/  IMAD.MOV.U32 R241, RZ, RZ, c[0x0][0x20c] ;  /* 0x00008300fff17624 */ /* 0x000fe200078e00ff */
[----:B------:R1:W2:Y:S01]  /*11ed0*/  R2UR UR11, R156 ;  /* 0x000000009c0b73c2 */ /* 0x0002a200000e0000 */
[C---:B------:R-:W-:Y:S01]  /*11ee0*/  IADD3 R239, P1, R226.reuse, 0x80, RZ ;  /* 0x00000080e2ef7810 */ /* 0x040fe20007f3e0ff */
[----:B------:R-:W-:Y:S01]  /*11ef0*/  ULDC.64 UR12, c[0x0][0x118] ;  /* 0x00004600000c7ab9 */ /* 0x000fe20000000a00 */
[--C-:B------:R-:W-:Y:S01]  /*11f00*/  IMAD.X R237, RZ, RZ, R233.reuse, P0 ;  /* 0x000000ffffed7224 */ /* 0x100fe200000e06e9 */
[----:B------:R-:W-:Y:S01]  /*11f10*/  IADD3 R238, P0, R226, 0xc0, RZ ;  /* 0x000000c0e2ee7810 */ /* 0x000fe20007f1e0ff */
[----:B------:R-:W-:Y:S01]  /*11f20*/  ULDC.64 UR4, c[0x0][0x208] ;  /* 0x0000820000047ab9 */ /* 0x000fe20000000a00 */
[----:B------:R-:W-:Y:S01]  /*11f30*/  IADD3 R243, -R157, 0x30, RZ ;  /* 0x000000309df37810 */ /* 0x000fe20007ffe1ff */
[----:B------:R-:W-:-:S02]  /*11f40*/  IMAD.X R236, RZ, RZ, R233, P1 ;  /* 0x000000ffffec7224 */ /* 0x000fc400008e06e9 */
[----:B------:R-:W-:Y:S01]  /*11f50*/  IMAD.X R229, RZ, RZ, R233, P0 ;  /* 0x000000ffffe57224 */ /* 0x000fe200000e06e9 */
[----:B-12---:R-:W-:Y:S05]  /*11f60*/  BRA `(.L_x_847) ;  /* 0x000004c000007947 */ /* 0x006fea0003800000 */
.L_x_849:
[----:B------:R-:W-:Y:S01]  /*11f70*/  ISETP.GE.AND P1, PT, R243, 0x1, PT ;  /* 0x00000001f300780c */ /* 0x000fe20003f26270 */
[----:B------:R-:W-:Y:S01]  /*11f80*/  UIADD3 UR10, UR11, -0x1, URZ ;  /* 0xffffffff0b0a7890 */ /* 0x000fe2000fffe03f */
[C---:B------:R-:W-:Y:S01]  /*11f90*/  IADD3 R12, P0, R230.reuse, 0x40, RZ ;  /* 0x00000040e60c7810 */ /* 0x040fe20007f1e0ff */
[----:B------:R-:W-:Y:S01]  /*11fa0*/  ULDC.64 UR6, c[0x0][0x1e0] ;  /* 0x0000780000067ab9 */ /* 0x000fe20000000a00 */
[----:B------:R-:W-:Y:S01]  /*11fb0*/  P2R R16, PR, RZ, 0x8 ;  /* 0x00000008ff107803 */ /* 0x000fe20000000000 */
[----:B------:R-:W-:Y:S01]  /*11fc0*/  USHF.R.S32.HI UR9, URZ, 0x1f, UR10 ;  /* 0x0000001f3f097899 */ /* 0x000fe2000801140a */
[----:B------:R-:W-:Y:S01]  /*11fd0*/  LOP3.LUT P3, RZ, R225, 0x2, RZ, 0xc0, !PT ;  /* 0x00000002e1ff7812 */ /* 0x000fe2000786c0ff */
[----:B------:R-:W-:Y:S01]  /*11fe0*/  UIMAD.WIDE.U32 UR14, UR10, UR6, URZ ;  /* 0x000000060a0e72a5 */ /* 0x000fe2000f8e003f */
[--C-:B------:R-:W-:Y:S01]  /*11ff0*/  IMAD.X R5, RZ, RZ, R235.reuse, P0 ;  /* 0x000000ffff057224 */ /* 0x100fe200000e06eb */
[C---:B------:R-:W-:Y:S01]  /*12000*/  IADD3 R9, P0, R230.reuse, 0x80, RZ ;  /* 0x00000080e6097810 */ /* 0x040fe20007f1e0ff */
[----:B------:R-:W-:Y:S02]  /*12010*/  UIMAD UR9, UR9, UR6, URZ ;  /* 0x00000006090972a4 */ /* 0x000fe4000f8e023f */
[----:B------:R-:W-:Y:S02]  /*12020*/  USHF.L.U32 UR6, UR6, 0x5, URZ ;  /* 0x0000000506067899 */ /* 0x000fe4000800063f */
[----:B------:R-:W-:Y:S01]  /*12030*/  UIMAD UR9, UR10, UR7, UR9 ;  /* 0x000000070a0972a4 */ /* 0x000fe2000f8e0209 */
[--C-:B------:R-:W-:Y:S03]  /*12040*/  IMAD.X R4, RZ, RZ, R235.reuse, P0 ;  /* 0x000000ffff047224 */ /* 0x100fe600000e06eb */
[----:B------:R-:W-:Y:S02]  /*12050*/  UIADD3 UR7, UR15, UR9, URZ ;  /* 0x000000090f077290 */ /* 0x000fe4000fffe03f */
[----:B------:R-:W-:Y:S02]  /*12060*/  UIMAD.WIDE.U32 UR14, UR14, 0x30, URZ ;  /* 0x000000300e0e78a5 */ /* 0x000fe4000f8e003f */
[----:B------:R-:W-:Y:S04]  /*12070*/  UIMAD UR7, UR7, 0x30, URZ ;  /* 0x00000030070778a4 */ /* 0x000fe8000f8e023f */
[----:B------:R-:W-:Y:S02]  /*12080*/  @P1 IADD3 R18, P0, R230, UR14, RZ ;  /* 0x0000000ee6121c10 */ /* 0x000fe4000ff1e0ff */
[----:B------:R-:W-:Y:S05]  /*12090*/  IMAD.U32 R13, RZ, RZ, UR7 ;  /* 0x00000007ff0d7e24 */ /* 0x000fea000f8e00ff */
[----:B------:R-:W-:Y:S05]  /*120a0*/  IADD3 R13, R13, UR15, RZ ;  /* 0x0000000f0d0d7c10 */ /* 0x000fea000fffe0ff */
[C---:B------:R-:W-:Y:S01]  /*120b0*/  @P1 IMAD.X R17, R13.reuse, 0x1, R235, P0 ;  /* 0x000000010d111824 */ /* 0x040fe200000e06eb */
[----:B------:R-:W-:Y:S05]  /*120c0*/  @P1 IADD3 R15, P0, R12, UR14, RZ ;  /* 0x0000000e0c0f1c10 */ /* 0x000fea000ff1e0ff */
[----:B------:R-:W-:Y:S01]  /*120d0*/  @P1 IMAD.X R14, R13, 0x1, R5, P0 ;  /* 0x000000010d0e1824 */ /* 0x000fe200000e0605 */
[----:B------:R-:W-:Y:S05]  /*120e0*/  @P1 IADD3 R7, P0, R9, UR14, RZ ;  /* 0x0000000e09071c10 */ /* 0x000fea000ff1e0ff */
[----:B------:R-:W-:Y:S01]  /*120f0*/  @P1 IMAD.X R2, R13, 0x1, R4, P0 ;  /* 0x000000010d021824 */ /* 0x000fe200000e0604 */
[C---:B------:R-:W-:Y:S04]  /*12100*/  @P1 LEA R24, P0, R18.reuse, c[0x0][0x1c8], 0x1 ;  /* 0x0000720012181a11 */ /* 0x040fe800078008ff */
[----:B------:R-:W-:Y:S02]  /*12110*/  @P1 LEA.HI.X R25, R18, c[0x0][0x1cc], R17, 0x1, P0 ;  /* 0x0000730012191a11 */ /* 0x000fe400000f0c11 */
[C---:B------:R-:W-:Y:S03]  /*12120*/  @P1 LEA R22, P0, R15.reuse, c[0x0][0x1c8], 0x1 ;  /* 0x000072000f161a11 */ /* 0x040fe600078008ff */
[----:B------:R-:W-:Y:S01]  /*12130*/  @!PT LDS RZ, [RZ] ;  /* 0x00000000fffff984 */ /* 0x000fe20000000800 */
[----:B------:R-:W-:Y:S01]  /*12140*/  @!PT LDS RZ, [RZ] ;  /* 0x00000000fffff984 */ /* 0x000fe20000000800 */
[----:B------:R-:W-:Y:S01]  /*12150*/  @!PT LDS RZ, [RZ] ;  /* 0x00000000fffff984 */ /* 0x000fe20000000800 */
[----:B------:R1:W-:Y:S01]  /*12160*/  @P1 LDGSTS.E.BYPASS.LTC128B.128 [R228+0xa080], [R24.64], !P3 ;  /* 0x0a08000018e41fae */ /* 0x0003e2000d901d4c */
[----:B------:R-:W-:Y:S02]  /*12170*/  @P1 LEA.HI.X R23, R15, c[0x0][0x1cc], R14, 0x1, P0 ;  /* 0x000073000f171a11 */ /* 0x000fe400000f0c0e */
[C---:B------:R-:W-:Y:S02]  /*12180*/  @P1 LEA R20, P0, R7.reuse, c[0x0][0x1c8], 0x1 ;  /* 0x0000720007141a11 */ /* 0x040fe400078008ff */
[----:B------:R-:W-:Y:S02]  /*12190*/  ISETP.NE.AND P3, PT, R16, RZ, PT ;  /* 0x000000ff1000720c */ /* 0x000fe40003f65270 */
[----:B------:R-:W-:Y:S02]  /*121a0*/  @P1 LEA.HI.X R21, R7, c[0x0][0x1cc], R2, 0x1, P0 ;  /* 0x0000730007151a11 */ /* 0x000fe400000f0c02 */
[----:B------:R-:W-:Y:S05]  /*121b0*/  IADD3 R7, P0, R230, 0xc0, RZ ;  /* 0x000000c0e6077810 */ /* 0x000fea0007f1e0ff */
[----:B------:R-:W-:Y:S01]  /*121c0*/  IMAD.X R2, RZ, RZ, R235, P0 ;  /* 0x000000ffff027224 */ /* 0x000fe200000e06eb */
[----:B------:R-:W-:Y:S05]  /*121d0*/  @P1 IADD3 R15, P0, R7, UR14, RZ ;  /* 0x0000000e070f1c10 */ /* 0x000fea000ff1e0ff */
[----:B------:R-:W-:Y:S01]  /*121e0*/  @P1 IMAD.X R14, R13, 0x1, R2, P0 ;  /* 0x000000010d0e1824 */ /* 0x000fe200000e0602 */
[C---:B------:R-:W-:Y:S04]  /*121f0*/  @P1 LEA R18, P0, R15.reuse, c[0x0][0x1c8], 0x1 ;  /* 0x000072000f121a11 */ /* 0x040fe800078008ff */
[----:B------:R-:W-:Y:S02]  /*12200*/  @P1 LEA.HI.X R19, R15, c[0x0][0x1cc], R14, 0x1, P0 ;  /* 0x000073000f131a11 */ /* 0x000fe400000f0c0e */
[----:B------:R-:W-:Y:S11]  /*12210*/  ISETP.GE.AND P0, PT, R243, 0x21, PT ;  /* 0x00000021f300780c */ /* 0x000ff60003f06270 */
[----:B------:R-:W-:Y:S02]  /*12220*/  @!UPT UIADD3 URZ, URZ, URZ, URZ ;  /* 0x0000003f3f3ff290 */ /* 0x000fe4000fffe03f */
[----:B------:R-:W-:Y:S05]  /*12230*/  VOTEU.ANY UP0, P0 ;  /* 0x00000000003f7886 */ /* 0x000fea0000000100 */
[----:B------:R-:W-:Y:S11]  /*12240*/  @UP0 UIADD3 UR6, UP0, UR6, UR14, URZ ;  /* 0x0000000e06060290 */ /* 0x000ff6000ff1e03f */
[----:B------:R-:W-:Y:S04]  /*12250*/  PLOP3.LUT P2, PT, PT, PT, UP0, 0x80, 0x0 ;  /* 0x000000000000781c */ /* 0x000fe80003f4f008 */
[----:B------:R-:W-:Y:S02]  /*12260*/  @P0 IADD3.X R13, R13, UR8, RZ, P2, !PT ;  /* 0x000000080d0d0c10 */ /* 0x000fe400097fe4ff */
[----:B------:R-:W-:Y:S05]  /*12270*/  @P0 IADD3 R12, P2, R12, UR6, RZ ;  /* 0x000000060c0c0c10 */ /* 0x000fea000ff5e0ff */
[----:B------:R-:W-:Y:S01]  /*12280*/  @P0 IMAD.X R5, R13, 0x1, R5, P2 ;  /* 0x000000010d050824 */ /* 0x000fe200010e0605 */
[----:B------:R-:W-:Y:S05]  /*12290*/  @P0 IADD3 R9, P2, R9, UR6, RZ ;  /* 0x0000000609090c10 */ /* 0x000fea000ff5e0ff */
[----:B------:R-:W-:Y:S01]  /*122a0*/  @P0 IMAD.X R4, R13, 0x1, R4, P2 ;  /* 0x000000010d040824 */ /* 0x000fe200010e0604 */
[----:B------:R-:W-:Y:S05]  /*122b0*/  @P0 IADD3 R7, P2, R7, UR6, RZ ;  /* 0x0000000607070c10 */ /* 0x000fea000ff5e0ff */
[C---:B------:R-:W-:Y:S01]  /*122c0*/  @P0 IMAD.X R14, R13.reuse, 0x1, R2, P2 ;  /* 0x000000010d0e0824 */ /* 0x040fe200010e0602 */
[----:B------:R-:W-:Y:S05]  /*122d0*/  @P0 IADD3 R2, P2, R230, UR6, RZ ;  /* 0x00000006e6020c10 */ /* 0x000fea000ff5e0ff */
[----:B------:R-:W-:Y:S01]  /*122e0*/  @P0 IMAD.X R13, R13, 0x1, R235, P2 ;  /* 0x000000010d0d0824 */ /* 0x000fe200010e06eb */
[C---:B------:R-:W-:Y:S04]  /*122f0*/  @P0 LEA R26, P2, R2.reuse, c[0x0][0x1c8], 0x1 ;  /* 0x00007200021a0a11 */ /* 0x040fe800078408ff */
[----:B------:R-:W-:Y:S02]  /*12300*/  @P0 LEA.HI.X R27, R2, c[0x0][0x1cc], R13, 0x1, P2 ;  /* 0x00007300021b0a11 */ /* 0x000fe400010f0c0d */
[C---:B------:R-:W-:Y:S04]  /*12310*/  @P0 LEA R160, P2, R12.reuse, c[0x0][0x1c8], 0x1 ;  /* 0x000072000ca00a11 */ /* 0x040fe800078408ff */
[----:B------:R-:W-:Y:S02]  /*12320*/  @P0 LEA.HI.X R161, R12, c[0x0][0x1cc], R5, 0x1, P2 ;  /* 0x000073000ca10a11 */ /* 0x000fe400010f0c05 */
[C---:B------:R-:W-:Y:S04]  /*12330*/  @P0 LEA R12, P2, R9.reuse, c[0x0][0x1c8], 0x1 ;  /* 0x00007200090c0a11 */ /* 0x040fe800078408ff */
[----:B------:R-:W-:Y:S02]  /*12340*/  @P0 LEA.HI.X R13, R9, c[0x0][0x1cc], R4, 0x1, P2 ;  /* 0x00007300090d0a11 */ /* 0x000fe400010f0c04 */
[C---:B------:R-:W-:Y:S04]  /*12350*/  @P0 LEA R4, P2, R7.reuse, c[0x0][0x1c8], 0x1 ;  /* 0x0000720007040a11 */ /* 0x040fe800078408ff */
[----:B------:R-:W-:Y:S02]  /*12360*/  @P0 LEA.HI.X R5, R7, c[0x0][0x1cc], R14, 0x1, P2 ;  /* 0x0000730007050a11 */ /* 0x000fe400010f0c0e */
[C---:B------:R-:W-:Y:S11]  /*12370*/  LOP3.LUT P2, RZ, R225.reuse, 0x1, RZ, 0xc0, !PT ;  /* 0x00000001e1ff7812 */ /* 0x040ff6000784c0ff */
[----:B------:R-:W-:Y:S02]  /*12380*/  @!UPT UIADD3 URZ, URZ, URZ, URZ ;  /* 0x0000003f3f3ff290 */ /* 0x000fe4000fffe03f */
[----:B------:R1:W-:Y:S06]  /*12390*/  @P1 LDGSTS.E.BYPASS.LTC128B.128 [R228+0xb880], [R22.64], !P2 ;  /* 0x0b88000016e41fae */ /* 0x0003ec000d101d4c */
[----:B------:R1:W-:Y:S06]  /*123a0*/  @P1 LDGSTS.E.BYPASS.LTC128B.128 [R228+0xd080], [R20.64], !P6 ;  /* 0x0d08000014e41fae */ /* 0x0003ec000f101d4c */
[----:B------:R1:W-:Y:S01]  /*123b0*/  @P1 LDGSTS.E.BYPASS.LTC128B.128 [R228+0xe880], [R18.64], !P5 ;  /* 0x0e88000012e41fae */ /* 0x0003e2000e901d4c */
[----:B------:R-:W-:Y:S11]  /*123c0*/  LOP3.LUT P1, RZ, R225, 0x2, RZ, 0xc0, !PT ;  /* 0x00000002e1ff7812 */ /* 0x000ff6000782c0ff */
[----:B------:R-:W-:Y:S02]  /*123d0*/  @!UPT UIADD3 URZ, URZ, URZ, URZ ;  /* 0x0000003f3f3ff290 */ /* 0x000fe4000fffe03f */
[----:B------:R1:W-:Y:S06]  /*123e0*/  @P0 LDGSTS.E.BYPASS.LTC128B.128 [R228+0xb080], [R26.64], !P1 ;  /* 0x0b0800001ae40fae */ /* 0x0003ec000c901d4c */
[----:B------:R1:W-:Y:S06]  /*123f0*/  @P0 LDGSTS.E.BYPASS.LTC128B.128 [R228+0xc880], [R160.64], !P2 ;  /* 0x0c880000a0e40fae */ /* 0x0003ec000d101d4c */
[----:B------:R1:W-:Y:S06]  /*12400*/  @P0 LDGSTS.E.BYPASS.LTC128B.128 [R228+0xe080], [R12.64], !P6 ;  /* 0x0e0800000ce40fae */ /* 0x0003ec000f101d4c */
[----:B------:R1:W-:Y:S01]  /*12410*/  @P0 LDGSTS.E.BYPASS.LTC128B.128 [R228+0xf880], [R4.64], !P5 ;  /* 0x0f88000004e40fae */ /* 0x0003e2000e901d4c */
[----:B------:R-:W-:-:S05]  /*12420*/  BRA `(.L_x_848) ;  /* 0x000010f000007947 */ /* 0x000fca0003800000 */
.L_x_847:
[----:B------:R-:W-:Y:S01]  /*12430*/  USHF.R.S32.HI UR6, URZ, 0x1f, UR11 ;  /* 0x0000001f3f067899 */ /* 0x000fe2000801140b */
[----:B------:R-:W-:Y:S04]  /*12440*/  DEPBAR.LE SB0, 0x0 ;  /* 0x000080000000791a */ /* 0x000fe80000000000 */
[----:B------:R-:W-:Y:S01]  /*12450*/  UIMAD UR6, UR6, UR4, URZ ;  /* 0x00000004060672a4 */ /* 0x000fe2000f8e023f */
[----:B------:R-:W-:Y:S01]  /*12460*/  BAR.SYNC.DEFER_BLOCKING 0x0 ;  /* 0x0000000000007b1d */ /* 0x000fe20000010000 */
[----:B------:R-:W-:Y:S01]  /*12470*/  UIMAD.WIDE.U32 UR14, UR11, UR4, URZ ;  /* 0x000000040b0e72a5 */ /* 0x000fe2000f8e003f */
[----:B------:R-:W-:Y:S01]  /*12480*/  LOP3.LUT P4, RZ, R225, 0x1, RZ, 0xc0, !PT ;  /* 0x00000001e1ff7812 */ /* 0x000fe2000788c0ff */
[----:B------:R-:W-:Y:S04]  /*12490*/  UIMAD UR6, UR11, UR5, UR6 ;  /* 0x000000050b0672a4 */ /* 0x000fe8000f8e0206 */
[----:B------:R-:W-:Y:S02]  /*124a0*/  UIADD3 UR6, UR15, UR6, URZ ;  /* 0x000000060f067290 */ /* 0x000fe4000fffe03f */
[----:B------:R-:W-:Y:S02]  /*124b0*/  UIMAD.WIDE.U32 UR14, UR14, 0x30, URZ ;  /* 0x000000300e0e78a5 */ /* 0x000fe4000f8e003f */
[----:B------:R-:W-:Y:S04]  /*124c0*/  UIMAD UR6, UR6, 0x30, URZ ;  /* 0x00000030060678a4 */ /* 0x000fe8000f8e023f */
[----:B------:R-:W-:Y:S01]  /*124d0*/  UIADD3 UR6, UR15, UR6, URZ ;  /* 0x000000060f067290 */ /* 0x000fe2000fffe03f */
[----:B------:R-:W-:Y:S02]  /*124e0*/  IADD3 R11, P1, R226, UR14, RZ ;  /* 0x0000000ee20b7c10 */ /* 0x000fe4000ff3e0ff */
[----:B------:R-:W-:Y:S03]  /*124f0*/  IADD3 R3, P0, R240, UR14, RZ ;  /* 0x0000000ef0037c10 */ /* 0x000fe6000ff1e0ff */
[----:B------:R-:W-:Y:S02]  /*12500*/  IADD3.X R8, R233, UR6, RZ, P1, !PT ;  /* 0x00000006e9087c10 */ /* 0x000fe40008ffe4ff */
[----:B------:R-:W-:Y:S01]  /*12510*/  LEA R14, P1, R11, c[0x0][0x1f8], 0x1 ;  /* 0x00007e000b0e7a11 */ /* 0x000fe200078208ff */
[----:B------:R-:W-:Y:S01]  /*12520*/  LDSM.16.M88.4 R160, [R222] ;  /* 0x00000000dea0783b */ /* 0x000fe20000000200 */
[----:B------:R-:W-:Y:S02]  /*12530*/  IADD3.X R2, R237, UR6, RZ, P0, !PT ;  /* 0x00000006ed027c10 */ /* 0x000fe400087fe4ff */
[----:B------:R-:W-:Y:S02]  /*12540*/  LEA.HI.X R15, R11, c[0x0][0x1fc], R8, 0x1, P1 ;  /* 0x00007f000b0f7a11 */ /* 0x000fe400008f0c08 */
[----:B------:R-:W-:Y:S01]  /*12550*/  LEA R12, P1, R3, c[0x0][0x1f8], 0x1 ;  /* 0x00007e00030c7a11 */ /* 0x000fe200078208ff */
[----:B------:R-:W1:Y:S01]  /*12560*/  LDSM.16.M88.4 R164, [R221+0xa080] ;  /* 0x00a08000dda4783b */ /* 0x000e620000000200 */
[----:B------:R-:W-:Y:S02]  /*12570*/  IADD3 R9, P0, R239, UR14, RZ ;  /* 0x0000000eef097c10 */ /* 0x000fe4000ff1e0ff */
[----:B------:R-:W-:Y:S02]  /*12580*/  LEA.HI.X R13, R3, c[0x0][0x1fc], R2, 0x1, P1 ;  /* 0x00007f00030d7a11 */ /* 0x000fe400008f0c02 */
[----:B------:R-:W-:Y:S01]  /*12590*/  IADD3 R19, P1, R238, UR14, RZ ;  /* 0x0000000eee137c10 */ /* 0x000fe2000ff3e0ff */
[----:B------:R-:W2:Y:S01]  /*125a0*/  LDSM.16.M88.4 R168, [R221+0xa880] ;  /* 0x00a88000dda8783b */ /* 0x000ea20000000200 */
[----:B------:R-:W-:Y:S02]  /*125b0*/  IADD3.X R8, R236, UR6, RZ, P0, !PT ;  /* 0x00000006ec087c10 */ /* 0x000fe400087fe4ff */
[----:B------:R-:W-:Y:S02]  /*125c0*/  LEA R20, P2, R19, c[0x0][0x1f8], 0x1 ;  /* 0x00007e0013147a11 */ /* 0x000fe400078408ff */
[----:B------:R-:W-:Y:S01]  /*125d0*/  IADD3.X R2, R229, UR6, RZ, P1, !PT ;  /* 0x00000006e5027c10 */ /* 0x000fe20008ffe4ff */
[----:B------:R-:W3:Y:S01]  /*125e0*/  LDSM.16.M88.4 R172, [R221+0xb080] ;  /* 0x00b08000ddac783b */ /* 0x000ee20000000200 */
[----:B------:R-:W-:Y:S02]  /*125f0*/  LEA R16, P0, R9, c[0x0][0x1f8], 0x1 ;  /* 0x00007e0009107a11 */ /* 0x000fe400078008ff */
[----:B------:R-:W-:Y:S02]  /*12600*/  LEA.HI.X R21, R19, c[0x0][0x1fc], R2, 0x1, P2 ;  /* 0x00007f0013157a11 */ /* 0x000fe400010f0c02 */
[----:B------:R-:W-:Y:S01]  /*12610*/  LOP3.LUT P2, RZ, R225, 0x2, RZ, 0xc0, !PT ;  /* 0x00000002e1ff7812 */ /* 0x000fe2000784c0ff */
[----:B------:R-:W-:Y:S01]  /*12620*/  LDSM.16.M88.4 R176, [R220] ;  /* 0x00000000dcb0783b */ /* 0x000fe20000000200 */
[----:B------:R-:W-:Y:S02]  /*12630*/  LEA.HI.X R17, R9, c[0x0][0x1fc], R8, 0x1, P0 ;  /* 0x00007f0009117a11 */ /* 0x000fe400000f0c08 */
[C---:B------:R-:W-:Y:S03]  /*12640*/  @!P3 LEA R3, P0, R242.reuse, UR14, 0x5 ;  /* 0x0000000ef203bc11 */ /* 0x040fe6000f8028ff */
[----:B------:R-:W4:Y:S01]  /*12650*/  LDSM.16.M88.4 R180, [R219] ;  /* 0x00000000dbb4783b */ /* 0x000f220000000200 */
[C---:B------:R-:W-:Y:S02]  /*12660*/  @!P3 IADD3 R11, P1, R3.reuse, R226, RZ ;  /* 0x000000e2030bb210 */ /* 0x040fe40007f3e0ff */
[----:B------:R-:W-:Y:S02]  /*12670*/  @!P3 LEA.HI.X R9, R242, UR6, R241, 0x5, P0 ;  /* 0x00000006f209bc11 */ /* 0x000fe400080f2cf1 */
[----:B------:R-:W-:Y:S01]  /*12680*/  @!P3 IADD3 R19, P0, R3, R240, RZ ;  /* 0x000000f00313b210 */ /* 0x000fe20007f1e0ff */
[----:B------:R-:W5:Y:S02]  /*12690*/  LDSM.16.M88.4 R184, [R211] ;  /* 0x00000000d3b8783b */ /* 0x000f640000000200 */
[----:B------:R-:W-:Y:S01]  /*126a0*/  @!P3 IMAD.X R2, R9, 0x1, R233, P1 ;  /* 0x000000010902b824 */ /* 0x000fe200008e06e9 */
[----:B------:R-:W-:Y:S01]  /*126b0*/  @!P3 LEA R24, P1, R11, c[0x0][0x1f8], 0x1 ;  /* 0x00007e000b18ba11 */ /* 0x000fe200078208ff */
[----:B------:R-:W-:Y:S01]  /*126c0*/  @!P3 IMAD.X R8, R9, 0x1, R237, P0 ;  /* 0x000000010908b824 */ /* 0x000fe200000e06ed */
[----:B------:R-:W-:Y:S01]  /*126d0*/  @!P3 LEA R246, P0, R19, c[0x0][0x1f8], 0x1 ;  /* 0x00007e0013f6ba11 */ /* 0x000fe200078008ff */
[----:B------:R-:W3:Y:S01]  /*126e0*/  LDSM.16.M88.4 R188, [R210] ;  /* 0x00000000d2bc783b */ /* 0x000ee20000000200 */
[----:B------:R-:W-:Y:S02]  /*126f0*/  @!P3 LEA.HI.X R25, R11, c[0x0][0x1fc], R2, 0x1, P1 ;  /* 0x00007f000b19ba11 */ /* 0x000fe400008f0c02 */
[----:B------:R-:W-:Y:S01]  /*12700*/  @!P3 LEA.HI.X R247, R19, c[0x0][0x1fc], R8, 0x1, P0 ;  /* 0x00007f0013f7ba11 */ /* 0x000fe200000f0c08 */
[C---:B-1----:R-:W-:Y:S02]  /*12710*/  HMMA.16816.F32.BF16 R4, R160.reuse, R164, RZ ;  /* 0x000000a4a004723c */ /* 0x042fe400000418ff */
[----:B------:R-:W-:Y:S01]  /*12720*/  @!PT LDS RZ, [RZ] ;  /* 0x00000000fffff984 */ /* 0x000fe20000000800 */
[----:B------:R-:W-:Y:S01]  /*12730*/  @!PT LDS RZ, [RZ] ;  /* 0x00000000fffff984 */ /* 0x000fe20000000800 */
[----:B------:R-:W-:Y:S01]  /*12740*/  @!PT LDS RZ, [RZ] ;  /* 0x00000000fffff984 */ /* 0x000fe20000000800 */
[----:B------:R2:W-:Y:S01]  /*12750*/  LDGSTS.E.BYPASS.LTC128B.128 [R228+0x4080], [R14.64], !P2 ;  /* 0x040800000ee47fae */ /* 0x0005e2000d101d4c */
[C---:B------:R-:W-:Y:S02]  /*12760*/  @!P3 IADD3 R8, P1, R3.reuse, R239, RZ ;  /* 0x000000ef0308b210 */ /* 0x040fe40007f3e0ff */
[----:B------:R-:W-:Y:S03]  /*12770*/  @!P3 IADD3 R10, P0, R3, R238, RZ ;  /* 0x000000ee030ab210 */ /* 0x000fe60007f1e0ff */
[----:B------:R2:W-:Y:S01]  /*12780*/  LDGSTS.E.BYPASS.LTC128B.128 [R228+0x5880], [R12.64], !P4 ;  /* 0x058800000ce47fae */ /* 0x0005e2000e101d4c */
[C---:B------:R-:W-:Y:S03]  /*12790*/  @!P3 IMAD.X R3, R9.reuse, 0x1, R236, P1 ;  /* 0x000000010903b824 */ /* 0x040fe600008e06ec */
[----:B------:R-:W-:Y:S01]  /*127a0*/  @!P3 IMAD.X R9, R9, 0x1, R229, P0 ;  /* 0x000000010909b824 */ /* 0x000fe200000e06e5 */
[----:B------:R-:W-:Y:S01]  /*127b0*/  @!P3 LEA R156, P1, R8, c[0x0][0x1f8], 0x1 ;  /* 0x00007e00089cba11 */ /* 0x000fe200078208ff */
[----:B------:R1:W-:Y:S01]  /*127c0*/  LDGSTS.E.BYPASS.LTC128B.128 [R228+0x7080], [R16.64], !P6 ;  /* 0x0708000010e47fae */ /* 0x0003e2000f101d4c */
[----:B------:R-:W-:Y:S02]  /*127d0*/  @!P3 LEA R2, P0, R10, c[0x0][0x1f8], 0x1 ;  /* 0x00007e000a02ba11 */ /* 0x000fe400078008ff */
[----:B------:R-:W-:Y:S02]  /*127e0*/  @!P3 LEA.HI.X R157, R8, c[0x0][0x1fc], R3, 0x1, P1 ;  /* 0x00007f00089dba11 */ /* 0x000fe400008f0c03 */
[----:B------:R-:W-:Y:S01]  /*127f0*/  @!P3 LEA.HI.X R3, R10, c[0x0][0x1fc], R9, 0x1, P0 ;  /* 0x00007f000a03ba11 */ /* 0x000fe200000f0c09 */
[----:B------:R3:W-:Y:S01]  /*12800*/  LDGSTS.E.BYPASS.LTC128B.128 [R228+0x8880], [R20.64], !P5 ;  /* 0x0888000014e47fae */ /* 0x0007e2000e901d4c */
[C---:B------:R-:W-:Y:S05]  /*12810*/  HMMA.16816.F32.BF16 R8, R160.reuse, R166, RZ ;  /* 0x000000a6a008723c */ /* 0x040fea00000418ff */
[----:B------:R4:W-:Y:S06]  /*12820*/  @!P3 LDGSTS.E.BYPASS.LTC128B.128 [R228+0x5080], [R24.64], !P2 ;  /* 0x0508000018e4bfae */ /* 0x0009ec000d101d4c */
[----:B------:R4:W-:Y:S01]  /*12830*/  @!P3 LDGSTS.E.BYPASS.LTC128B.128 [R228+0x6880], [R246.64], !P4 ;  /* 0x06880000f6e4bfae */ /* 0x0009e2000e101d4c */
[----:B------:R-:W-:Y:S01]  /*12840*/  ISETP.LT.AND P4, PT, RZ, UR11, PT ;  /* 0x0000000bff007c0c */ /* 0x000fe2000bf81270 */
[C---:B--2---:R-:W-:Y:S04]  /*12850*/  HMMA.16816.F32.BF16 R12, R160.reuse, R168, RZ ;  /* 0x000000a8a00c723c */ /* 0x044fe800000418ff */
[----:B------:R2:W-:Y:S04]  /*12860*/  @!P3 LDGSTS.E.BYPASS.LTC128B.128 [R228+0x8080], [R156.64], !P6 ;  /* 0x080800009ce4bfae */ /* 0x0005e8000f101d4c */
[C---:B-1----:R-:W-:Y:S02]  /*12870*/  HMMA.16816.F32.BF16 R16, R160.reuse, R170, RZ ;  /* 0x000000aaa010723c */ /* 0x042fe400000418ff */
[----:B------:R1:W-:Y:S06]  /*12880*/  @!P3 LDGSTS.E.BYPASS.LTC128B.128 [R228+0x9880], [R2.64], !P5 ;  /* 0x0988000002e4bfae */ /* 0x0003ec000e901d4c */
[----:B------:R-:W-:Y:S01]  /*12890*/  LDSM.16.M88.4 R192, [R218] ;  /* 0x00000000dac0783b */ /* 0x000fe20000000200 */
[C---:B---3--:R-:W-:Y:S05]  /*128a0*/  HMMA.16816.F32.BF16 R20, R160.reuse, R172, RZ ;  /* 0x000000aca014723c */ /* 0x048fea00000418ff */
[----:B------:R-:W0:Y:S03]  /*128b0*/  LDGDEPBAR ;  /* 0x00000000000079af */ /* 0x000e260000000000 */
[----:B----4-:R-:W-:Y:S03]  /*128c0*/  HMMA.16816.F32.BF16 R24, R160, R174, RZ ;  /* 0x000000aea018723c */ /* 0x010fe600000418ff */
[----:B------:R-:W3:Y:S05]  /*128d0*/  LDSM.16.M88.4 R196, [R215+0xa080] ;  /* 0x00a08000d7c4783b */ /* 0x000eea0000000200 */
[C---:B------:R-:W-:Y:S01]  /*128e0*/  HMMA.16816.F32.BF16 R4, R176.reuse, R180, R4 ;  /* 0x000000b4b004723c */ /* 0x040fe20000041804 */
[----:B------:R-:W4:Y:S06]  /*128f0*/  LDSM.16.M88.4 R160, [R215+0xa880] ;  /* 0x00a88000d7a0783b */ /* 0x000f2c0000000200 */
[----:B------:R-:W1:Y:S01]  /*12900*/  LDSM.16.M88.4 R164, [R215+0xb080] ;  /* 0x00b08000d7a4783b */ /* 0x000e620000000200 */
[C---:B------:R-:W-:Y:S05]  /*12910*/  HMMA.16816.F32.BF16 R8, R176.reuse, R182, R8 ;  /* 0x000000b6b008723c */ /* 0x040fea0000041808 */
[----:B------:R-:W-:Y:S03]  /*12920*/  LDSM.16.M88.4 R168, [R217] ;  /* 0x00000000d9a8783b */ /* 0x000fe60000000200 */
[C---:B-----5:R-:W-:Y:S03]  /*12930*/  HMMA.16816.F32.BF16 R12, R176.reuse, R184, R12 ;  /* 0x000000b8b00c723c */ /* 0x060fe6000004180c */
[----:B------:R-:W5:Y:S05]  /*12940*/  LDSM.16.M88.4 R172, [R209] ;  /* 0x00000000d1ac783b */ /* 0x000f6a0000000200 */
[C---:B------:R-:W-:Y:S01]  /*12950*/  HMMA.16816.F32.BF16 R16, R176.reuse, R186, R16 ;  /* 0x000000bab010723c */ /* 0x040fe20000041810 */
[----:B------:R-:W-:Y:S06]  /*12960*/  LDSM.16.M88.4 R180, [R209+0x1000] ;  /* 0x00100000d1b4783b */ /* 0x000fec0000000200 */
[----:B------:R-:W-:Y:S01]  /*12970*/  LDSM.16.M88.4 R184, [R222+0x4000] ;  /* 0x00400000deb8783b */ /* 0x000fe20000000200 */
[C---:B------:R-:W-:Y:S08]  /*12980*/  HMMA.16816.F32.BF16 R20, R176.reuse, R188, R20 ;  /* 0x000000bcb014723c */ /* 0x040ff00000041814 */
[----:B------:R-:W-:Y:S01]  /*12990*/  HMMA.16816.F32.BF16 R24, R176, R190, R24 ;  /* 0x000000beb018723c */ /* 0x000fe20000041818 */
[----:B------:R-:W2:Y:S06]  /*129a0*/  LDSM.16.M88.4 R176, [R209+0x800] ;  /* 0x00080000d1b0783b */ /* 0x000eac0000000200 */
[----:B------:R-:W2:Y:S01]  /*129b0*/  LDSM.16.M88.4 R188, [R221+0xb880] ;  /* 0x00b88000ddbc783b */ /* 0x000ea20000000200 */
[C---:B---3--:R-:W-:Y:S08]  /*129c0*/  HMMA.16816.F32.BF16 R4, R192.reuse, R196, R4 ;  /* 0x000000c4c004723c */ /* 0x048ff00000041804 */
[C---:B------:R-:W-:Y:S01]  /*129d0*/  HMMA.16816.F32.BF16 R8, R192.reuse, R198, R8 ;  /* 0x000000c6c008723c */ /* 0x040fe20000041808 */
[----:B------:R-:W-:Y:S07]  /*129e0*/  LDSM.16.M88.4 R196, [R208] ;  /* 0x00000000d0c4783b */ /* 0x000fee0000000200 */
[C---:B----4-:R-:W-:Y:S08]  /*129f0*/  HMMA.16816.F32.BF16 R12, R192.reuse, R160, R12 ;  /* 0x000000a0c00c723c */ /* 0x050ff0000004180c */
[C---:B------:R-:W-:Y:S01]  /*12a00*/  HMMA.16816.F32.BF16 R16, R192.reuse, R162, R16 ;  /* 0x000000a2c010723c */ /* 0x040fe20000041810 */
[----:B------:R-:W3:Y:S07]  /*12a10*/  LDSM.16.M88.4 R160, [R221+0xc080] ;  /* 0x00c08000dda0783b */ /* 0x000eee0000000200 */
[C---:B-1----:R-:W-:Y:S08]  /*12a20*/  HMMA.16816.F32.BF16 R20, R192.reuse, R164, R20 ;  /* 0x000000a4c014723c */ /* 0x042ff00000041814 */
[----:B------:R-:W-:Y:S01]  /*12a30*/  HMMA.16816.F32.BF16 R24, R192, R166, R24 ;  /* 0x000000a6c018723c */ /* 0x000fe20000041818 */
[----:B------:R-:W1:Y:S06]  /*12a40*/  LDSM.16.M88.4 R164, [R221+0xc880] ;  /* 0x00c88000dda4783b */ /* 0x000e6c0000000200 */
[----:B------:R-:W4:Y:S01]  /*12a50*/  LDSM.16.M88.4 R192, [R220+0x4000] ;  /* 0x00400000dcc0783b */ /* 0x000f220000000200 */
[C---:B-----5:R-:W-:Y:S08]  /*12a60*/  HMMA.16816.F32.BF16 R4, R168.reuse, R172, R4 ;  /* 0x000000aca804723c */ /* 0x060ff00000041804 */
[C---:B------:R-:W-:Y:S01]  /*12a70*/  HMMA.16816.F32.BF16 R8, R168.reuse, R174, R8 ;  /* 0x000000aea808723c */ /* 0x040fe20000041808 */
[----:B------:R-:W-:Y:S07]  /*12a80*/  LDSM.16.M88.4 R172, [R206] ;  /* 0x00000000ceac783b */ /* 0x000fee0000000200 */
[C---:B--2---:R-:W-:Y:S08]  /*12a90*/  HMMA.16816.F32.BF16 R12, R168.reuse, R176, R12 ;  /* 0x000000b0a80c723c */ /* 0x044ff0000004180c */
[C---:B------:R-:W-:Y:S01]  /*12aa0*/  HMMA.16816.F32.BF16 R16, R168.reuse, R178, R16 ;  /* 0x000000b2a810723c */ /* 0x040fe20000041810 */
[----:B------:R-:W-:Y:S07]  /*12ab0*/  LDSM.16.M88.4 R176, [R218+0x4000] ;  /* 0x00400000dab0783b */ /* 0x000fee0000000200 */
[C---:B------:R-:W-:Y:S08]  /*12ac0*/  HMMA.16816.F32.BF16 R20, R168.reuse, R180, R20 ;  /* 0x000000b4a814723c */ /* 0x040ff00000041814 */
[----:B------:R-:W-:Y:S01]  /*12ad0*/  HMMA.16816.F32.BF16 R24, R168, R182, R24 ;  /* 0x000000b6a818723c */ /* 0x000fe20000041818 */
[----:B------:R-:W2:Y:S06]  /*12ae0*/  LDSM.16.M88.4 R168, [R207] ;  /* 0x00000000cfa8783b */ /* 0x000eac0000000200 */
[----:B------:R-:W5:Y:S01]  /*12af0*/  LDSM.16.M88.4 R180, [R215+0xb880] ;  /* 0x00b88000d7b4783b */ /* 0x000f620000000200 */
[C---:B------:R-:W-:Y:S08]  /*12b00*/  HMMA.16816.F32.BF16 R4, R184.reuse, R188, R4 ;  /* 0x000000bcb804723c */ /* 0x040ff00000041804 */
[C---:B------:R-:W-:Y:S01]  /*12b10*/  HMMA.16816.F32.BF16 R8, R184.reuse, R190, R8 ;  /* 0x000000beb808723c */ /* 0x040fe20000041808 */
[----:B------:R-:W-:Y:S07]  /*12b20*/  LDSM.16.M88.4 R188, [R209+0x1800] ;  /* 0x00180000d1bc783b */ /* 0x000fee0000000200 */
[C---:B---3--:R-:W-:Y:S08]  /*12b30*/  HMMA.16816.F32.BF16 R12, R184.reuse, R160, R12 ;  /* 0x000000a0b80c723c */ /* 0x048ff0000004180c */
[C---:B------:R-:W-:Y:S01]  /*12b40*/  HMMA.16816.F32.BF16 R16, R184.reuse, R162, R16 ;  /* 0x000000a2b810723c */ /* 0x040fe20000041810 */
[----:B------:R-:W3:Y:S07]  /*12b50*/  LDSM.16.M88.4 R160, [R215+0xc080] ;  /* 0x00c08000d7a0783b */ /* 0x000eee0000000200 */
[C---:B-1----:R-:W-:Y:S08]  /*12b60*/  HMMA.16816.F32.BF16 R20, R184.reuse, R164, R20 ;  /* 0x000000a4b814723c */ /* 0x042ff00000041814 */
[----:B------:R-:W-:Y:S01]  /*12b70*/  HMMA.16816.F32.BF16 R24, R184, R166, R24 ;  /* 0x000000a6b818723c */ /* 0x000fe20000041818 */
[----:B------:R-:W1:Y:S06]  /*12b80*/  LDSM.16.M88.4 R164, [R215+0xc880] ;  /* 0x00c88000d7a4783b */ /* 0x000e6c0000000200 */
[----:B------:R-:W1:Y:S01]  /*12b90*/  LDSM.16.M88.4 R184, [R217+0x4000] ;  /* 0x00400000d9b8783b */ /* 0x000e620000000200 */
[C---:B----4-:R-:W-:Y:S08]  /*12ba0*/  HMMA.16816.F32.BF16 R4, R192.reuse, R196, R4 ;  /* 0x000000c4c004723c */ /* 0x050ff00000041804 */
[C---:B------:R-:W-:Y:S01]  /*12bb0*/  HMMA.16816.F32.BF16 R8, R192.reuse, R198, R8 ;  /* 0x000000c6c008723c */ /* 0x040fe20000041808 */
[----:B------:R-:W-:Y:S07]  /*12bc0*/  LDSM.16.M88.4 R196, [R221+0xd080] ;  /* 0x00d08000ddc4783b */ /* 0x000fee0000000200 */
[C---:B--2---:R-:W-:Y:S08]  /*12bd0*/  HMMA.16816.F32.BF16 R12, R192.reuse, R168, R12 ;  /* 0x000000a8c00c723c */ /* 0x044ff0000004180c */
[C---:B------:R-:W-:Y:S01]  /*12be0*/  HMMA.16816.F32.BF16 R16, R192.reuse, R170, R16 ;  /* 0x000000aac010723c */ /* 0x040fe20000041810 */
[----:B------:R-:W2:Y:S07]  /*12bf0*/  LDSM.16.M88.4 R168, [R209+0x2000] ;  /* 0x00200000d1a8783b */ /* 0x000eae0000000200 */
[C---:B------:R-:W-:Y:S08]  /*12c00*/  HMMA.16816.F32.BF16 R20, R192.reuse, R172, R20 ;  /* 0x000000acc014723c */ /* 0x040ff00000041814 */
[----:B------:R-:W-:Y:S01]  /*12c10*/  HMMA.16816.F32.BF16 R24, R192, R174, R24 ;  /* 0x000000aec018723c */ /* 0x000fe20000041818 */
[----:B------:R-:W4:Y:S06]  /*12c20*/  LDSM.16.M88.4 R172, [R209+0x2800] ;  /* 0x00280000d1ac783b */ /* 0x000f2c0000000200 */
[----:B------:R-:W2:Y:S01]  /*12c30*/  LDSM.16.M88.4 R192, [R222+0x8000] ;  /* 0x00800000dec0783b */ /* 0x000ea20000000200 */
[C---:B-----5:R-:W-:Y:S08]  /*12c40*/  HMMA.16816.F32.BF16 R4, R176.reuse, R180, R4 ;  /* 0x000000b4b004723c */ /* 0x060ff00000041804 */
[C---:B------:R-:W-:Y:S01]  /*12c50*/  HMMA.16816.F32.BF16 R8, R176.reuse, R182, R8 ;  /* 0x000000b6b008723c */ /* 0x040fe20000041808 */
[----:B------:R-:W-:Y:S07]  /*12c60*/  LDSM.16.M88.4 R180, [R205] ;  /* 0x00000000cdb4783b */ /* 0x000fee0000000200 */
[C---:B---3--:R-:W-:Y:S08]  /*12c70*/  HMMA.16816.F32.BF16 R12, R176.reuse, R160, R12 ;  /* 0x000000a0b00c723c */ /* 0x048ff0000004180c */
[C---:B------:R-:W-:Y:S01]  /*12c80*/  HMMA.16816.F32.BF16 R16, R176.reuse, R162, R16 ;  /* 0x000000a2b010723c */ /* 0x040fe20000041810 */
[----:B------:R-:W3:Y:S07]  /*12c90*/  LDSM.16.M88.4 R160, [R221+0xd880] ;  /* 0x00d88000dda0783b */ /* 0x000eee0000000200 */
[C---:B-1----:R-:W-:Y:S08]  /*12ca0*/  HMMA.16816.F32.BF16 R20, R176.reuse, R164, R20 ;  /* 0x000000a4b014723c */ /* 0x042ff00000041814 */
[----:B------:R-:W-:Y:S01]  /*12cb0*/  HMMA.16816.F32.BF16 R24, R176, R166, R24 ;  /* 0x000000a6b018723c */ /* 0x000fe20000041818 */
[----:B------:R-:W1:Y:S06]  /*12cc0*/  LDSM.16.M88.4 R164, [R221+0xe080] ;  /* 0x00e08000dda4783b */ /* 0x000e6c0000000200 */
[----:B------:R-:W5:Y:S01]  /*12cd0*/  LDSM.16.M88.4 R176, [R220+0x8000] ;  /* 0x00800000dcb0783b */ /* 0x000f620000000200 */
[C---:B------:R-:W-:Y:S08]  /*12ce0*/  HMMA.16816.F32.BF16 R4, R184.reuse, R188, R4 ;  /* 0x000000bcb804723c */ /* 0x040ff00000041804 */
[C---:B------:R-:W-:Y:S01]  /*12cf0*/  HMMA.16816.F32.BF16 R8, R184.reuse, R190, R8 ;  /* 0x000000beb808723c */ /* 0x040fe20000041808 */
[----:B------:R-:W-:Y:S07]  /*12d00*/  LDSM.16.M88.4 R188, [R215+0xd080] ;  /* 0x00d08000d7bc783b */ /* 0x000fee0000000200 */
[C---:B--2---:R-:W-:Y:S08]  /*12d10*/  HMMA.16816.F32.BF16 R12, R184.reuse, R168, R12 ;  /* 0x000000a8b80c723c */ /* 0x044ff0000004180c */
[C---:B------:R-:W-:Y:S01]  /*12d20*/  HMMA.16816.F32.BF16 R16, R184.reuse, R170, R16 ;  /* 0x000000aab810723c */ /* 0x040fe20000041810 */
[----:B------:R-:W2:Y:S07]  /*12d30*/  LDSM.16.M88.4 R168, [R204] ;  /* 0x00000000cca8783b */ /* 0x000eae0000000200 */
[C---:B----4-:R-:W-:Y:S08]  /*12d40*/  HMMA.16816.F32.BF16 R20, R184.reuse, R172, R20 ;  /* 0x000000acb814723c */ /* 0x050ff00000041814 */
[----:B------:R-:W-:Y:S01]  /*12d50*/  HMMA.16816.F32.BF16 R24, R184, R174, R24 ;  /* 0x000000aeb818723c */ /* 0x000fe20000041818 */
[----:B------:R-:W4:Y:S06]  /*12d60*/  LDSM.16.M88.4 R172, [R203] ;  /* 0x00000000cbac783b */ /* 0x000f2c0000000200 */
[----:B------:R-:W2:Y:S01]  /*12d70*/  LDSM.16.M88.4 R184, [R218+0x8000] ;  /* 0x00800000dab8783b */ /* 0x000ea20000000200 */
        /* <DEDUP_REMOVED lines=10> */
[C---:B-----5:R-:W-:Y:S08]  /*12e20*/  HMMA.16816.F32.BF16 R4, R176.reuse, R180, R4 ;  /* 0x000000b4b004723c */ /* 0x060ff00000041804 */
[C---:B------:R-:W-:Y:S01]  /*12e30*/  HMMA.16816.F32.BF16 R8, R176.reuse, R182, R8 ;  /* 0x000000b6b008723c */ /* 0x040fe20000041808 */
[----:B------:R-:W-:Y:S07]  /*12e40*/  LDSM.16.M88.4 R180, [R221+0xe880] ;  /* 0x00e88000ddb4783b */ /* 0x000fee0000000200 */
[C---:B--2---:R-:W-:Y:S08]  /*12e50*/  HMMA.16816.F32.BF16 R12, R176.reuse, R168, R12 ;  /* 0x000000a8b00c723c */ /* 0x044ff0000004180c */
[C---:B------:R-:W-:Y:S01]  /*12e60*/  HMMA.16816.F32.BF16 R16, R176.reuse, R170, R16 ;  /* 0x000000aab010723c */ /* 0x040fe20000041810 */
[----:B------:R-:W2:Y:S07]  /*12e70*/  LDSM.16.M88.4 R168, [R209+0x3800] ;  /* 0x00380000d1a8783b */ /* 0x000eae0000000200 */
[C---:B----4-:R-:W-:Y:S08]  /*12e80*/  HMMA.16816.F32.BF16 R20, R176.reuse, R172, R20 ;  /* 0x000000acb014723c */ /* 0x050ff00000041814 */
[----:B------:R-:W-:Y:S01]  /*12e90*/  HMMA.16816.F32.BF16 R24, R176, R174, R24 ;  /* 0x000000aeb018723c */ /* 0x000fe20000041818 */
[----:B------:R-:W4:Y:S06]  /*12ea0*/  LDSM.16.M88.4 R172, [R209+0x4000] ;  /* 0x00400000d1ac783b */ /* 0x000f2c0000000200 */
[----:B------:R-:W5:Y:S01]  /*12eb0*/  LDSM.16.M88.4 R176, [R222+0xc000] ;  /* 0x00c00000deb0783b */ /* 0x000f620000000200 */
[C---:B------:R-:W-:Y:S08]  /*12ec0*/  HMMA.16816.F32.BF16 R4, R184.reuse, R188, R4 ;  /* 0x000000bcb804723c */ /* 0x040ff00000041804 */
        /* <DEDUP_REMOVED lines=8> */
[----:B------:R-:W1:Y:S01]  /*12f50*/  LDSM.16.M88.4 R184, [R220+0xc000] ;  /* 0x00c00000dcb8783b */ /* 0x000e620000000200 */
        /* <DEDUP_REMOVED lines=10> */
[C---:B-----5:R-:W-:Y:S08]  /*13000*/  HMMA.16816.F32.BF16 R4, R176.reuse, R180, R4 ;  /* 0x000000b4b004723c */ /* 0x060ff00000041804 */
        /* <DEDUP_REMOVED lines=10> */
[C---:B------:R-:W-:Y:S08]  /*130b0*/  HMMA.16816.F32.BF16 R8, R184.reuse, R190, R8 ;  /* 0x000000beb808723c */ /* 0x040ff00000041808 */
[C---:B--2---:R-:W-:Y:S08]  /*130c0*/  HMMA.16816.F32.BF16 R12, R184.reuse, R168, R12 ;  /* 0x000000a8b80c723c */ /* 0x044ff0000004180c */
[C---:B------:R-:W-:Y:S08]  /*130d0*/  HMMA.16816.F32.BF16 R16, R184.reuse, R170, R16 ;  /* 0x000000aab810723c */ /* 0x040ff00000041810 */
[C---:B----4-:R-:W-:Y:S08]  /*130e0*/  HMMA.16816.F32.BF16 R20, R184.reuse, R172, R20 ;  /* 0x000000acb814723c */ /* 0x050ff00000041814 */
[----:B------:R-:W-:Y:S08]  /*130f0*/  HMMA.16816.F32.BF16 R24, R184, R174, R24 ;  /* 0x000000aeb818723c */ /* 0x000ff00000041818 */
[C---:B------:R-:W-:Y:S08]  /*13100*/  HMMA.16816.F32.BF16 R4, R192.reuse, R196, R4 ;  /* 0x000000c4c004723c */ /* 0x040ff00000041804 */
[C---:B------:R-:W-:Y:S08]  /*13110*/  HMMA.16816.F32.BF16 R8, R192.reuse, R198, R8 ;  /* 0x000000c6c008723c */ /* 0x040ff00000041808 */
[C---:B---3--:R-:W-:Y:S08]  /*13120*/  HMMA.16816.F32.BF16 R12, R192.reuse, R160, R12 ;  /* 0x000000a0c00c723c */ /* 0x048ff0000004180c */
[C---:B------:R-:W-:Y:S01]  /*13130*/  HMMA.16816.F32.BF16 R16, R192.reuse, R162, R16 ;  /* 0x000000a2c010723c */ /* 0x040fe20000041810 */
[----:B------:R-:W2:Y:S07]  /*13140*/  LDSM.16.M88.4 R160, [R209+0x5000] ;  /* 0x00500000d1a0783b */ /* 0x000eae0000000200 */
[C---:B-1----:R-:W-:Y:S08]  /*13150*/  HMMA.16816.F32.BF16 R20, R192.reuse, R164, R20 ;  /* 0x000000a4c014723c */ /* 0x042ff00000041814 */
[----:B------:R-:W-:Y:S01]  /*13160*/  HMMA.16816.F32.BF16 R24, R192, R166, R24 ;  /* 0x000000a6c018723c */ /* 0x000fe20000041818 */
[----:B------:R-:W1:Y:S01]  /*13170*/  LDSM.16.M88.4 R164, [R209+0x5800] ;  /* 0x00580000d1a4783b */ /* 0x000e620000000200 */
[----:B------:R-:W-:Y:S05]  /*13180*/  DEPBAR.LE SB0, 0x0 ;  /* 0x000080000000791a */ /* 0x000fea0000000000 */
[----:B------:R-:W-:Y:S01]  /*13190*/  BAR.SYNC.DEFER_BLOCKING 0x0 ;  /* 0x0000000000007b1d */ /* 0x000fe20000010000 */
[C---:B-----5:R-:W-:Y:S08]  /*131a0*/  HMMA.16816.F32.BF16 R4, R176.reuse, R180, R4 ;  /* 0x000000b4b004723c */ /* 0x060ff00000041804 */
[C---:B------:R-:W-:Y:S08]  /*131b0*/  HMMA.16816.F32.BF16 R8, R176.reuse, R182, R8 ;  /* 0x000000b6b008723c */ /* 0x040ff00000041808 */
[C---:B--2---:R-:W-:Y:S08]  /*131c0*/  HMMA.16816.F32.BF16 R12, R176.reuse, R160, R12 ;  /* 0x000000a0b00c723c */ /* 0x044ff0000004180c */
[----:B------:R-:W-:Y:S01]  /*131d0*/  FMUL.FTZ R3, R6, c[0x0][0x320] ;  /* 0x0000c80006037a20 */ /* 0x000fe20000410000 */
[C---:B------:R-:W-:Y:S03]  /*131e0*/  HMMA.16816.F32.BF16 R16, R176.reuse, R162, R16 ;  /* 0x000000a2b010723c */ /* 0x040fe60000041810 */
[----:B------:R2:W3:Y:S01]  /*131f0*/  MUFU.TANH R6, R3 ;  /* 0x0000000300067308 */ /* 0x0004e20000002400 */
[----:B------:R-:W-:Y:S02]  /*13200*/  FMUL.FTZ R157, R4, c[0x0][0x320] ;  /* 0x0000c800049d7a20 */ /* 0x000fe40000410000 */
[----:B------:R-:W-:Y:S02]  /*13210*/  FMUL.FTZ R252, R7, c[0x0][0x320] ;  /* 0x0000c80007fc7a20 */ /* 0x000fe40000410000 */
[C---:B-1----:R-:W-:Y:S04]  /*13220*/  HMMA.16816.F32.BF16 R20, R176.reuse, R164, R20 ;  /* 0x000000a4b014723c */ /* 0x042fe80000041814 */
[----:B------:R-:W-:Y:S01]  /*13230*/  FMUL.FTZ R10, R10, c[0x0][0x320] ;  /* 0x0000c8000a0a7a20 */ /* 0x000fe20000410000 */
[----:B------:R1:W4:Y:S01]  /*13240*/  MUFU.TANH R169, R157 ;  /* 0x0000009d00a97308 */ /* 0x0003220000002400 */
[----:B------:R-:W-:Y:S02]  /*13250*/  FMUL.FTZ R11, R11, c[0x0][0x320] ;  /* 0x0000c8000b0b7a20 */ /* 0x000fe40000410000 */
[----:B------:R-:W-:Y:S04]  /*13260*/  HMMA.16816.F32.BF16 R24, R176, R166, R24 ;  /* 0x000000a6b018723c */ /* 0x000fe80000041818 */
[----:B------:R-:W-:Y:S02]  /*13270*/  FMUL.FTZ R250, R12, c[0x0][0x320] ;  /* 0x0000c8000cfa7a20 */ /* 0x000fe40000410000 */
[----:B------:R-:W-:Y:S01]  /*13280*/  FMUL.FTZ R156, R5, c[0x0][0x320] ;  /* 0x0000c800059c7a20 */ /* 0x000fe20000410000 */
[----:B------:R-:W1:Y:S01]  /*13290*/  MUFU.TANH R252, R252 ;  /* 0x000000fc00fc7308 */ /* 0x000e620000002400 */
[----:B------:R-:W-:Y:S04]  /*132a0*/  FMUL.FTZ R198, R16, c[0x0][0x320] ;  /* 0x0000c80010c67a20 */ /* 0x000fe80000410000 */
[----:B------:R-:W-:Y:S02]  /*132b0*/  FMUL.FTZ R2, R8, c[0x0][0x320] ;  /* 0x0000c80008027a20 */ /* 0x000fe40000410000 */
[----:B------:R-:W-:Y:S02]  /*132c0*/  FMUL.FTZ R9, R9, c[0x0][0x320] ;  /* 0x0000c80009097a20 */ /* 0x000fe40000410000 */
[----:B------:R-:W-:Y:S01]  /*132d0*/  FMUL.FTZ R194, R20, c[0x0][0x320] ;  /* 0x0000c80014c27a20 */ /* 0x000fe20000410000 */
[----:B------:R1:W1:Y:S01]  /*132e0*/  MUFU.TANH R170, R156 ;  /* 0x0000009c00aa7308 */ /* 0x0002620000002400 */
[----:B------:R-:W-:Y:S02]  /*132f0*/  FMUL.FTZ R13, R13, c[0x0][0x320] ;  /* 0x0000c8000d0d7a20 */ /* 0x000fe40000410000 */
[----:B------:R-:W-:Y:S02]  /*13300*/  FMUL.FTZ R14, R14, c[0x0][0x320] ;  /* 0x0000c8000e0e7a20 */ /* 0x000fe40000410000 */
        /* <DEDUP_REMOVED lines=13> */
[----:B--2---:R-:W-:Y:S03]  /*133e0*/  IMAD.MOV.U32 R3, RZ, RZ, R0 ;  /* 0x000000ffff037224 */ /* 0x004fe600078e0000 */
[----:B------:R-:W2:Y:S10]  /*133f0*/  MUFU.TANH R10, R10 ;  /* 0x0000000a000a7308 */ /* 0x000eb40000002400 */
[----:B------:R-:W1:Y:S10]  /*13400*/  MUFU.TANH R11, R11 ;  /* 0x0000000b000b7308 */ /* 0x000e740000002400 */
[----:B------:R-:W1:Y:S10]  /*13410*/  MUFU.TANH R250, R250 ;  /* 0x000000fa00fa7308 */ /* 0x000e740000002400 */
[----:B------:R1:W1:Y:S10]  /*13420*/  MUFU.TANH R248, R13 ;  /* 0x0000000d00f87308 */ /* 0x0002740000002400 */
[----:B------:R1:W1:Y:S10]  /*13430*/  MUFU.TANH R251, R14 ;  /* 0x0000000e00fb7308 */ /* 0x0002740000002400 */
[----:B------:R1:W1:Y:S10]  /*13440*/  MUFU.TANH R249, R15 ;  /* 0x0000000f00f97308 */ /* 0x0002740000002400 */
        /* <DEDUP_REMOVED lines=11> */
[----:B------:R1:W1:Y:S02]  /*13500*/  MUFU.TANH R157, R27 ;  /* 0x0000001b009d7308 */ /* 0x0002640000002400 */
[----:B-1234-:R-:W-:-:S05]  /*13510*/  @P4 BRA `(.L_x_849) ;  /* 0xffffea5000004947 */ /* 0x01efca000383ffff */
.L_x_848:
[----:B-1----:R-:W-:Y:S01]  /*13520*/  FMNMX.FTZ R5, R169, R0, !PT ;  /* 0x00000000a9057209 */ /* 0x002fe20007810000 */
[----:B------:R-:W-:Y:S01]  /*13530*/  LDSM.16.MT88.4 R20, [R214+0x4080] ;  /* 0x00408000d614783b */ /* 0x000fe20000004200 */
[----:B------:R-:W-:Y:S01]  /*13540*/  FMNMX.FTZ R7, R6, R159, !PT ;  /* 0x0000009f06077209 */ /* 0x000fe20007810000 */
[----:B------:R-:W-:Y:S01]  /*13550*/  UIADD3 UR11, UR11, -0x1, URZ ;  /* 0xffffffff0b0b7890 */ /* 0x000fe2000fffe03f */
[----:B------:R-:W-:Y:S02]  /*13560*/  FMNMX.FTZ R5, R170, R5, !PT ;  /* 0x00000005aa057209 */ /* 0x000fe40007810000 */
[----:B------:R-:W-:Y:S02]  /*13570*/  FMNMX.FTZ R7, R252, R7, !PT ;  /* 0x00000007fc077209 */ /* 0x000fe40007810000 */
[----:B------:R-:W-:Y:S01]  /*13580*/  FMNMX.FTZ R5, R8, R5, !PT ;  /* 0x0000000508057209 */ /* 0x000fe20007810000 */
[----:B------:R-:W-:Y:S01]  /*13590*/  LDSM.16.MT88.4 R160, [R213+0x4080] ;  /* 0x00408000d5a0783b */ /* 0x000fe20000004200 */
[----:B------:R-:W-:Y:S02]  /*135a0*/  FMNMX.FTZ R2, R10, R7, !PT ;  /* 0x000000070a027209 */ /* 0x000fe40007810000 */
        /* <DEDUP_REMOVED lines=8> */
[----:B------:R-:W0:Y:S01]  /*13630*/  LDGDEPBAR ;  /* 0x00000000000079af */ /* 0x000e220000000000 */
[----:B------:R-:W-:Y:S02]  /*13640*/  FMNMX.FTZ R2, R199, R2, !PT ;  /* 0x00000002c7027209 */ /* 0x000fe40007810000 */
        /* <DEDUP_REMOVED lines=9> */
[----:B------:R-:W-:Y:S03]  /*136e0*/  FMNMX.FTZ R7, R157, R0, !PT ;  /* 0x000000009d077209 */ /* 0x000fe60007810000 */
[----:B------:R-:W-:Y:S08]  /*136f0*/  SHFL.BFLY PT, R9, R4, 0x2, 0x1f ;  /* 0x0c401f0004097f89 */ /* 0x000ff000000e0000 */
[----:B------:R-:W1:Y:S02]  /*13700*/  SHFL.BFLY PT, R0, R7, 0x2, 0x1f ;  /* 0x0c401f0007007f89 */ /* 0x000e6400000e0000 */
[----:B-1----:R-:W-:Y:S02]  /*13710*/  FMNMX.FTZ R5, R7, R0, !PT ;  /* 0x0000000007057209 */ /* 0x002fe40007810000 */
[----:B------:R-:W-:Y:S04]  /*13720*/  FMNMX.FTZ R13, R4, R9, !PT ;  /* 0x00000009040d7209 */ /* 0x000fe80007810000 */
[----:B------:R-:W1:Y:S08]  /*13730*/  SHFL.BFLY PT, R156, R5, 0x1, 0x1f ;  /* 0x0c201f00059c7f89 */ /* 0x000e7000000e0000 */
[----:B------:R-:W2:Y:S01]  /*13740*/  SHFL.BFLY PT, R2, R13, 0x1, 0x1f ;  /* 0x0c201f000d027f89 */ /* 0x000ea200000e0000 */
[----:B-1----:R-:W-:Y:S05]  /*13750*/  FMNMX.FTZ R156, R5, R156, !PT ;  /* 0x0000009c059c7209 */ /* 0x002fea0007810000 */
[----:B------:R-:W-:Y:S01]  /*13760*/  FMUL.FTZ R176, R156, c[0x0][0x2d0] ;  /* 0x0000b4009cb07a20 */ /* 0x000fe20000410000 */
[----:B--2---:R-:W-:Y:S03]  /*13770*/  FMNMX.FTZ R0, R13, R2, !PT ;  /* 0x000000020d007209 */ /* 0x004fe60007810000 */
[--C-:B------:R-:W-:Y:S01]  /*13780*/  FFMA.FTZ R182, R6, c[0x0][0x2d0], -R176.reuse ;  /* 0x0000b40006b67a23 */ /* 0x100fe200000108b0 */
[----:B------:R-:W1:Y:S01]  /*13790*/  LDSM.16.MT88.4 R12, [R216+0x4080] ;  /* 0x00408000d80c783b */ /* 0x000e620000004200 */
[--C-:B------:R-:W-:Y:S02]  /*137a0*/  FFMA.FTZ R181, R252, c[0x0][0x2d0], -R176.reuse ;  /* 0x0000b400fcb57a23 */ /* 0x100fe400000108b0 */
[C---:B------:R-:W-:Y:S02]  /*137b0*/  FADD.FTZ R2, -R0.reuse, R3 ;  /* 0x0000000300027221 */ /* 0x040fe40000010100 */
[----:B------:R-:W-:Y:S01]  /*137c0*/  FMUL.FTZ R177, R0, c[0x0][0x2d0] ;  /* 0x0000b40000b17a20 */ /* 0x000fe20000410000 */
[----:B------:R-:W-:Y:S01]  /*137d0*/  MUFU.EX2 R182, R182 ;  /* 0x000000b600b67308 */ /* 0x000fe20000000800 */
[----:B------:R-:W-:Y:S02]  /*137e0*/  FMUL.FTZ R3, R2, c[0x0][0x2d0] ;  /* 0x0000b40002037a20 */ /* 0x000fe40000410000 */
[----:B------:R-:W-:Y:S02]  /*137f0*/  FADD.FTZ R2, -R156, R159 ;  /* 0x0000009f9c027221 */ /* 0x000fe40000010100 */
[--C-:B------:R-:W-:Y:S02]  /*13800*/  FFMA.FTZ R186, R169, c[0x0][0x2d0], -R177.reuse ;  /* 0x0000b400a9ba7a23 */ /* 0x100fe400000108b1 */
[--C-:B------:R-:W-:Y:S02]  /*13810*/  FFMA.FTZ R185, R170, c[0x0][0x2d0], -R177.reuse ;  /* 0x0000b400aab97a23 */ /* 0x100fe400000108b1 */
[--C-:B------:R-:W-:Y:S01]  /*13820*/  FFMA.FTZ R183, R174, c[0x0][0x2d0], -R177.reuse ;  /* 0x0000b400aeb77a23 */ /* 0x100fe200000108b1 */
[----:B------:R-:W2:Y:S01]  /*13830*/  MUFU.EX2 R3, R3 ;  /* 0x0000000300037308 */ /* 0x000ea20000000800 */
[--C-:B------:R-:W-:Y:S01]  /*13840*/  FFMA.FTZ R184, R8, c[0x0][0x2d0], -R177.reuse ;  /* 0x0000b40008b87a23 */ /* 0x100fe200000108b1 */
[----:B------:R-:W-:Y:S01]  /*13850*/  LDSM.16.MT88.4 R168, [R212+0x6080] ;  /* 0x00608000d4a8783b */ /* 0x000fe20000004200 */
[--C-:B------:R-:W-:Y:S02]  /*13860*/  FFMA.FTZ R180, R10, c[0x0][0x2d0], -R176.reuse ;  /* 0x0000b4000ab47a23 */ /* 0x100fe400000108b0 */
[--C-:B------:R-:W-:Y:S02]  /*13870*/  FFMA.FTZ R159, R11, c[0x0][0x2d0], -R176.reuse ;  /* 0x0000b4000b9f7a23 */ /* 0x100fe400000108b0 */
[----:B------:R-:W-:Y:S02]  /*13880*/  FMUL.FTZ R4, R2, c[0x0][0x2d0] ;  /* 0x0000b40002047a20 */ /* 0x000fe40000410000 */
[--C-:B------:R-:W-:Y:S01]  /*13890*/  FFMA.FTZ R187, R250, c[0x0][0x2d0], -R177.reuse ;  /* 0x0000b400fabb7a23 */ /* 0x100fe200000108b1 */
[----:B------:R-:W-:Y:S01]  /*138a0*/  MUFU.EX2 R186, R186 ;  /* 0x000000ba00ba7308 */ /* 0x000fe20000000800 */
[----:B------:R-:W-:Y:S01]  /*138b0*/  LDSM.16.MT88.4 R172, [R216+0x7880] ;  /* 0x00788000d8ac783b */ /* 0x000fe20000004200 */
[--C-:B------:R-:W-:Y:S02]  /*138c0*/  FFMA.FTZ R188, R248, c[0x0][0x2d0], -R177.reuse ;  /* 0x0000b400f8bc7a23 */ /* 0x100fe400000108b1 */
[--C-:B------:R-:W-:Y:S02]  /*138d0*/  FFMA.FTZ R189, R251, c[0x0][0x2d0], -R176.reuse ;  /* 0x0000b400fbbd7a23 */ /* 0x100fe400000108b0 */
[--C-:B------:R-:W-:Y:S02]  /*138e0*/  FFMA.FTZ R190, R249, c[0x0][0x2d0], -R176.reuse ;  /* 0x0000b400f9be7a23 */ /* 0x100fe400000108b0 */
[--C-:B------:R-:W-:Y:S02]  /*138f0*/  FFMA.FTZ R198, R198, c[0x0][0x2d0], -R177.reuse ;  /* 0x0000b400c6c67a23 */ /* 0x100fe400000108b1 */
[----:B------:R3:W4:Y:S01]  /*13900*/  MUFU.EX2 R2, R4 ;  /* 0x0000000400027308 */ /* 0x0007220000000800 */
[--C-:B------:R-:W-:Y:S02]  /*13910*/  FFMA.FTZ R191, R246, c[0x0][0x2d0], -R177.reuse ;  /* 0x0000b400f6bf7a23 */ /* 0x100fe400000108b1 */
[--C-:B------:R-:W-:Y:S02]  /*13920*/  FFMA.FTZ R199, R199, c[0x0][0x2d0], -R176.reuse ;  /* 0x0000b400c7c77a23 */ /* 0x100fe400000108b0 */
[C---:B--2---:R-:W-:Y:S02]  /*13930*/  FMUL.FTZ R5, R3.reuse, R153 ;  /* 0x0000009903057220 */ /* 0x044fe40000410000 */
[C---:B------:R-:W-:Y:S02]  /*13940*/  FMUL.FTZ R8, R3.reuse, R148 ;  /* 0x0000009403087220 */ /* 0x040fe40000410000 */
[C---:B------:R-:W-:Y:S01]  /*13950*/  FMUL.FTZ R9, R3.reuse, R149 ;  /* 0x0000009503097220 */ /* 0x040fe20000410000 */
[----:B------:R-:W2:Y:S01]  /*13960*/  MUFU.EX2 R185, R185 ;  /* 0x000000b900b97308 */ /* 0x000ea20000000800 */
        /* <DEDUP_REMOVED lines=8> */
[----:B---3--:R-:W-:Y:S02]  /*139f0*/  FMUL.FTZ R4, R3, R152 ;  /* 0x0000009803047220 */ /* 0x008fe40000410000 */
[C---:B----4-:R-:W-:Y:S02]  /*13a00*/  FMUL.FTZ R6, R2.reuse, R154 ;  /* 0x0000009a02067220 */ /* 0x050fe40000410000 */
[C---:B------:R-:W-:Y:S01]  /*13a10*/  FMUL.FTZ R7, R2.reuse, R155 ;  /* 0x0000009b02077220 */ /* 0x040fe20000410000 */
[----:B------:R-:W3:Y:S01]  /*13a20*/  MUFU.EX2 R183, R183 ;  /* 0x000000b700b77308 */ /* 0x000ee20000000800 */
[C---:B------:R-:W-:Y:S02]  /*13a30*/  FMUL.FTZ R10, R2.reuse, R150 ;  /* 0x00000096020a7220 */ /* 0x040fe40000410000 */
[C---:B------:R-:W-:Y:S01]  /*13a40*/  FMUL.FTZ R11, R2.reuse, R151 ;  /* 0x00000097020b7220 */ /* 0x040fe20000410000 */
[----:B--2---:R-:W-:Y:S01]  /*13a50*/  F2FP.BF16.PACK_AB R152, R185, R186 ;  /* 0x000000bab998723e */ /* 0x004fe200000010ff */
[C---:B------:R-:W-:Y:S01]  /*13a60*/  FMUL.FTZ R18, R2.reuse, R142 ;  /* 0x0000008e02127220 */ /* 0x040fe20000410000 */
[----:B------:R-:W-:Y:S01]  /*13a70*/  LDSM.16.MT88.4 R148, [R213+0x4880] ;  /* 0x00488000d594783b */ /* 0x000fe20000004200 */
[C---:B------:R-:W-:Y:S02]  /*13a80*/  FMUL.FTZ R19, R2.reuse, R143 ;  /* 0x0000008f02137220 */ /* 0x040fe40000410000 */
[C---:B------:R-:W-:Y:S01]  /*13a90*/  FMUL.FTZ R26, R2.reuse, R134 ;  /* 0x00000086021a7220 */ /* 0x040fe20000410000 */
[----:B------:R-:W2:Y:S01]  /*13aa0*/  MUFU.EX2 R181, R181 ;  /* 0x000000b500b57308 */ /* 0x000ea20000000800 */
[C---:B------:R-:W-:Y:S02]  /*13ab0*/  FMUL.FTZ R27, R2.reuse, R135 ;  /* 0x00000087021b7220 */ /* 0x040fe40000410000 */
[C---:B------:R-:W-:Y:S01]  /*13ac0*/  FMUL.FTZ R30, R2.reuse, R30 ;  /* 0x0000001e021e7220 */ /* 0x040fe20000410000 */
[----:B------:R-:W-:Y:S01]  /*13ad0*/  LDSM.16.MT88.4 R132, [R214+0x5880] ;  /* 0x00588000d684783b */ /* 0x000fe20000004200 */
[C---:B------:R-:W-:Y:S02]  /*13ae0*/  FMUL.FTZ R31, R2.reuse, R31 ;  /* 0x0000001f021f7220 */ /* 0x040fe40000410000 */
[C---:B------:R-:W-:Y:S02]  /*13af0*/  FMUL.FTZ R33, R3.reuse, R33 ;  /* 0x0000002103217220 */ /* 0x040fe40000410000 */
[C---:B------:R-:W-:Y:S01]  /*13b00*/  FMUL.FTZ R34, R2.reuse, R34 ;  /* 0x0000002202227220 */ /* 0x040fe20000410000 */
[----:B------:R-:W-:Y:S01]  /*13b10*/  MUFU.EX2 R180, R180 ;  /* 0x000000b400b47308 */ /* 0x000fe20000000800 */
[C---:B------:R-:W-:Y:S01]  /*13b20*/  FMUL.FTZ R35, R2.reuse, R35 ;  /* 0x0000002302237220 */ /* 0x040fe20000410000 */
[----:B------:R-:W-:Y:S01]  /*13b30*/  LDSM.16.MT88.4 R140, [R213+0x5880] ;  /* 0x00588000d58c783b */ /* 0x000fe20000004200 */
[----:B------:R-:W-:Y:S01]  /*13b40*/  FMUL.FTZ R36, R3, R36 ;  /* 0x0000002403247220 */ /* 0x000fe20000410000 */
[----:B---3--:R-:W-:Y:S01]  /*13b50*/  F2FP.BF16.PACK_AB R154, R183, R184 ;  /* 0x000000b8b79a723e */ /* 0x008fe200000010ff */
[C---:B------:R-:W-:Y:S02]  /*13b60*/  FMUL.FTZ R37, R3.reuse, R37 ;  /* 0x0000002503257220 */ /* 0x040fe40000410000 */
[C---:B------:R-:W-:Y:S02]  /*13b70*/  FMUL.FTZ R38, R2.reuse, R38 ;  /* 0x0000002602267220 */ /* 0x040fe40000410000 */
[C---:B------:R-:W-:Y:S01]  /*13b80*/  FMUL.FTZ R39, R2.reuse, R39 ;  /* 0x0000002702277220 */ /* 0x040fe20000410000 */
[----:B------:R-:W3:Y:S01]  /*13b90*/  MUFU.EX2 R159, R159 ;  /* 0x0000009f009f7308 */ /* 0x000ee20000000800 */
[C---:B------:R-:W-:Y:S02]  /*13ba0*/  FMUL.FTZ R40, R3.reuse, R40 ;  /* 0x0000002803287220 */ /* 0x040fe40000410000 */
[----:B------:R-:W-:Y:S01]  /*13bb0*/  FMUL.FTZ R41, R3, R41 ;  /* 0x0000002903297220 */ /* 0x000fe20000410000 */
[----:B--2---:R-:W-:Y:S01]  /*13bc0*/  F2FP.BF16.PACK_AB R153, R181, R182 ;  /* 0x000000b6b599723e */ /* 0x004fe200000010ff */
        /* <DEDUP_REMOVED lines=8> */
[----:B------:R-:W-:Y:S01]  /*13c50*/  FMUL.FTZ R49, R3, R49 ;  /* 0x0000003103317220 */ /* 0x000fe20000410000 */
[----:B------:R-:W2:Y:S01]  /*13c60*/  MUFU.EX2 R188, R188 ;  /* 0x000000bc00bc7308 */ /* 0x000ea20000000800 */
[C---:B------:R-:W-:Y:S02]  /*13c70*/  FMUL.FTZ R50, R2.reuse, R50 ;  /* 0x0000003202327220 */ /* 0x040fe40000410000 */
[C---:B------:R-:W-:Y:S01]  /*13c80*/  FMUL.FTZ R51, R2.reuse, R51 ;  /* 0x0000003302337220 */ /* 0x040fe20000410000 */
[----:B---3--:R-:W-:Y:S01]  /*13c90*/  F2FP.BF16.PACK_AB R155, R159, R180 ;  /* 0x000000b49f9b723e */ /* 0x008fe200000010ff */
[C---:B------:R-:W-:Y:S02]  /*13ca0*/  FMUL.FTZ R52, R3.reuse, R52 ;  /* 0x0000003403347220 */ /* 0x040fe40000410000 */
[C---:B------:R-:W-:Y:S02]  /*13cb0*/  FMUL.FTZ R53, R3.reuse, R53 ;  /* 0x0000003503357220 */ /* 0x040fe40000410000 */
[C---:B------:R-:W-:Y:S01]  /*13cc0*/  FMUL.FTZ R54, R2.reuse, R54 ;  /* 0x0000003602367220 */ /* 0x040fe20000410000 */
[----:B------:R-:W-:Y:S01]  /*13cd0*/  MUFU.EX2 R189, R189 ;  /* 0x000000bd00bd7308 */ /* 0x000fe20000000800 */
[C---:B-1----:R-:W-:Y:S05]  /*13ce0*/  HMMA.16816.F32.BF16 R4, R152.reuse, R12, R4 ;  /* 0x0000000c9804723c */ /* 0x042fea0000041804 */
[C---:B------:R-:W-:Y:S02]  /*13cf0*/  FMUL.FTZ R55, R2.reuse, R55 ;  /* 0x0000003702377220 */ /* 0x040fe40000410000 */
[C---:B------:R-:W-:Y:S01]  /*13d00*/  FMUL.FTZ R12, R3.reuse, R144 ;  /* 0x00000090030c7220 */ /* 0x040fe20000410000 */
[C---:B------:R-:W-:Y:S01]  /*13d10*/  HMMA.16816.F32.BF16 R8, R152.reuse, R14, R8 ;  /* 0x0000000e9808723c */ /* 0x040fe20000041808 */
[----:B------:R-:W1:Y:S03]  /*13d20*/  MUFU.EX2 R190, R190 ;  /* 0x000000be00be7308 */ /* 0x000e660000000800 */
[C---:B------:R-:W-:Y:S02]  /*13d30*/  FMUL.FTZ R13, R3.reuse, R145 ;  /* 0x00000091030d7220 */ /* 0x040fe40000410000 */
[C---:B------:R-:W-:Y:S02]  /*13d40*/  FMUL.FTZ R56, R3.reuse, R56 ;  /* 0x0000003803387220 */ /* 0x040fe40000410000 */
[C---:B------:R-:W-:Y:S03]  /*13d50*/  FMUL.FTZ R14, R2.reuse, R146 ;  /* 0x00000092020e7220 */ /* 0x040fe60000410000 */
[----:B------:R-:W-:Y:S01]  /*13d60*/  MUFU.EX2 R198, R198 ;  /* 0x000000c600c67308 */ /* 0x000fe20000000800 */
[C---:B------:R-:W-:Y:S02]  /*13d70*/  FMUL.FTZ R15, R2.reuse, R147 ;  /* 0x00000093020f7220 */ /* 0x040fe40000410000 */
[----:B------:R-:W3:Y:S01]  /*13d80*/  LDSM.16.MT88.4 R144, [R212+0x4080] ;  /* 0x00408000d490783b */ /* 0x000ee20000004200 */
[C---:B------:R-:W-:Y:S02]  /*13d90*/  FMUL.FTZ R57, R3.reuse, R57 ;  /* 0x0000003903397220 */ /* 0x040fe40000410000 */
[C---:B------:R-:W-:Y:S02]  /*13da0*/  FMUL.FTZ R58, R2.reuse, R58 ;  /* 0x0000003a023a7220 */ /* 0x040fe40000410000 */
[C---:B------:R-:W-:Y:S02]  /*13db0*/  HMMA.16816.F32.BF16 R12, R152.reuse, R20, R12 ;  /* 0x00000014980c723c */ /* 0x040fe4000004180c */
[----:B------:R-:W4:Y:S01]  /*13dc0*/  MUFU.EX2 R191, R191 ;  /* 0x000000bf00bf7308 */ /* 0x000f220000000800 */
[C---:B------:R-:W-:Y:S02]  /*13dd0*/  FMUL.FTZ R59, R2.reuse, R59 ;  /* 0x0000003b023b7220 */ /* 0x040fe40000410000 */
[C---:B------:R-:W-:Y:S02]  /*13de0*/  FMUL.FTZ R60, R3.reuse, R60 ;  /* 0x0000003c033c7220 */ /* 0x040fe40000410000 */
[C---:B------:R-:W-:Y:S01]  /*13df0*/  FMUL.FTZ R20, R3.reuse, R136 ;  /* 0x0000008803147220 */ /* 0x040fe20000410000 */
[C---:B------:R-:W-:Y:S04]  /*13e00*/  HMMA.16816.F32.BF16 R16, R152.reuse, R22, R16 ;  /* 0x000000169810723c */ /* 0x040fe80000041810 */
[C---:B------:R-:W-:Y:S01]  /*13e10*/  FMUL.FTZ R21, R3.reuse, R137 ;  /* 0x0000008903157220 */ /* 0x040fe20000410000 */
[----:B------:R-:W-:Y:S01]  /*13e20*/  MUFU.EX2 R199, R199 ;  /* 0x000000c700c77308 */ /* 0x000fe20000000800 */
[C---:B------:R-:W-:Y:S02]  /*13e30*/  FMUL.FTZ R61, R3.reuse, R61 ;  /* 0x0000003d033d7220 */ /* 0x040fe40000410000 */
[C---:B------:R-:W-:Y:S04]  /*13e40*/  FMUL.FTZ R22, R2.reuse, R138 ;  /* 0x0000008a02167220 */ /* 0x040fe80000410000 */
[C---:B------:R-:W-:Y:S02]  /*13e50*/  FMUL.FTZ R23, R2.reuse, R139 ;  /* 0x0000008b02177220 */ /* 0x040fe40000410000 */
[----:B------:R-:W5:Y:S01]  /*13e60*/  LDSM.16.MT88.4 R136, [R216+0x5880] ;  /* 0x00588000d888783b */ /* 0x000f620000004200 */
[C---:B------:R-:W-:Y:S02]  /*13e70*/  FMUL.FTZ R62, R2.reuse, R62 ;  /* 0x0000003e023e7220 */ /* 0x040fe40000410000 */
[C---:B------:R-:W-:Y:S02]  /*13e80*/  FMUL.FTZ R63, R2.reuse, R63 ;  /* 0x0000003f023f7220 */ /* 0x040fe40000410000 */
[C---:B------:R-:W-:Y:S03]  /*13e90*/  HMMA.16816.F32.BF16 R20, R152.reuse, R160, R20 ;  /* 0x000000a09814723c */ /* 0x040fe60000041814 */
[C---:B------:R-:W-:Y:S02]  /*13ea0*/  FMUL.FTZ R64, R3.reuse, R64 ;  /* 0x0000004003407220 */ /* 0x040fe40000410000 */
[C---:B------:R-:W-:Y:S02]  /*13eb0*/  FMUL.FTZ R65, R3.reuse, R65 ;  /* 0x0000004103417220 */ /* 0x040fe40000410000 */
[C---:B------:R-:W-:Y:S01]  /*13ec0*/  FMUL.FTZ R66, R2.reuse, R66 ;  /* 0x0000004202427220 */ /* 0x040fe20000410000 */
[C---:B------:R-:W-:Y:S01]  /*13ed0*/  HMMA.16816.F32.BF16 R24, R152.reuse, R162, R24 ;  /* 0x000000a29818723c */ /* 0x040fe20000041818 */
[----:B------:R-:W-:Y:S03]  /*13ee0*/  LDSM.16.MT88.4 R160, [R212+0x4880] ;  /* 0x00488000d4a0783b */ /* 0x000fe60000004200 */
[C---:B------:R-:W-:Y:S02]  /*13ef0*/  FMUL.FTZ R67, R2.reuse, R67 ;  /* 0x0000004302437220 */ /* 0x040fe40000410000 */
[C---:B------:R-:W-:Y:S02]  /*13f00*/  FMUL.FTZ R68, R3.reuse, R68 ;  /* 0x0000004403447220 */ /* 0x040fe40000410000 */
[C---:B---3--:R-:W-:Y:S04]  /*13f10*/  HMMA.16816.F32.BF16 R28, R152.reuse, R144, R28 ;  /* 0x00000090981c723c */ /* 0x048fe8000004181c */
[C---:B------:R-:W-:Y:S02]  /*13f20*/  FMUL.FTZ R69, R3.reuse, R69 ;  /* 0x0000004503457220 */ /* 0x040fe40000410000 */
[C---:B------:R-:W-:Y:S02]  /*13f30*/  FMUL.FTZ R70, R2.reuse, R70 ;  /* 0x0000004602467220 */ /* 0x040fe40000410000 */
[C---:B------:R-:W-:Y:S01]  /*13f40*/  HMMA.16816.F32.BF16 R32, R152.reuse, R146, R32 ;  /* 0x000000929820723c */ /* 0x040fe20000041820 */
[----:B------:R-:W-:Y:S03]  /*13f50*/  LDSM.16.MT88.4 R144, [R214+0x4880] ;  /* 0x00488000d690783b */ /* 0x000fe60000004200 */
[C---:B------:R-:W-:Y:S02]  /*13f60*/  FMUL.FTZ R71, R2.reuse, R71 ;  /* 0x0000004702477220 */ /* 0x040fe40000410000 */
[C---:B------:R-:W-:Y:S02]  /*13f70*/  FMUL.FTZ R72, R3.reuse, R72 ;  /* 0x0000004803487220 */ /* 0x040fe40000410000 */
[C---:B------:R-:W-:Y:S01]  /*13f80*/  FMUL.FTZ R73, R3.reuse, R73 ;  /* 0x0000004903497220 */ /* 0x040fe20000410000 */
[C---:B-----5:R-:W-:Y:S03]  /*13f90*/  HMMA.16816.F32.BF16 R36, R152.reuse, R136, R36 ;  /* 0x000000889824723c */ /* 0x060fe60000041824 */
[C---:B------:R-:W-:Y:S02]  /*13fa0*/  FMUL.FTZ R74, R2.reuse, R74 ;  /* 0x0000004a024a7220 */ /* 0x040fe40000410000 */
[C---:B------:R-:W-:Y:S02]  /*13fb0*/  FMUL.FTZ R75, R2.reuse, R75 ;  /* 0x0000004b024b7220 */ /* 0x040fe40000410000 */
[C---:B------:R-:W-:Y:S01]  /*13fc0*/  FMUL.FTZ R76, R3.reuse, R76 ;  /* 0x0000004c034c7220 */ /* 0x040fe20000410000 */
[C---:B------:R-:W-:Y:S01]  /*13fd0*/  HMMA.16816.F32.BF16 R40, R152.reuse, R138, R40 ;  /* 0x0000008a9828723c */ /* 0x040fe20000041828 */
[----:B------:R-:W3:Y:S03]  /*13fe0*/  LDSM.16.MT88.4 R136, [R212+0x5880] ;  /* 0x00588000d488783b */ /* 0x000ee60000004200 */
[C---:B------:R-:W-:Y:S02]  /*13ff0*/  FMUL.FTZ R77, R3.reuse, R77 ;  /* 0x0000004d034d7220 */ /* 0x040fe40000410000 */
[C---:B------:R-:W-:Y:S02]  /*14000*/  FMUL.FTZ R78, R2.reuse, R78 ;  /* 0x0000004e024e7220 */ /* 0x040fe40000410000 */
[C---:B------:R-:W-:Y:S04]  /*14010*/  HMMA.16816.F32.BF16 R44, R152.reuse, R132, R44 ;  /* 0x00000084982c723c */ /* 0x040fe8000004182c */
[C---:B------:R-:W-:Y:S02]  /*14020*/  FMUL.FTZ R79, R2.reuse, R79 ;  /* 0x0000004f024f7220 */ /* 0x040fe40000410000 */
[C---:B------:R-:W-:Y:S02]  /*14030*/  FMUL.FTZ R80, R3.reuse, R80 ;  /* 0x0000005003507220 */ /* 0x040fe40000410000 */
[C---:B------:R-:W-:Y:S01]  /*14040*/  HMMA.16816.F32.BF16 R48, R152.reuse, R134, R48 ;  /* 0x000000869830723c */ /* 0x040fe20000041830 */
[----:B------:R-:W5:Y:S03]  /*14050*/  LDSM.16.MT88.4 R132, [R216+0x7080] ;  /* 0x00708000d884783b */ /* 0x000f660000004200 */
        /* <DEDUP_REMOVED lines=9> */
[C---:B------:R-:W-:Y:S01]  /*140f0*/  FMUL.FTZ R87, R2.reuse, R87 ;  /* 0x0000005702577220 */ /* 0x040fe20000410000 */
[C---:B---3--:R-:W-:Y:S03]  /*14100*/  HMMA.16816.F32.BF16 R60, R152.reuse, R136, R60 ;  /* 0x00000088983c723c */ /* 0x048fe6000004183c */
[C---:B------:R-:W-:Y:S02]  /*14110*/  FMUL.FTZ R88, R3.reuse, R88 ;  /* 0x0000005803587220 */ /* 0x040fe40000410000 */
[C---:B------:R-:W-:Y:S02]  /*14120*/  FMUL.FTZ R89, R3.reuse, R89 ;  /* 0x0000005903597220 */ /* 0x040fe40000410000 */
[C---:B------:R-:W-:Y:S01]  /*14130*/  FMUL.FTZ R90, R2.reuse, R90 ;  /* 0x0000005a025a7220 */ /* 0x040fe20000410000 */
[C---:B------:R-:W-:Y:S01]  /*14140*/  HMMA.16816.F32.BF16 R64, R152.reuse, R138, R64 ;  /* 0x0000008a9840723c */ /* 0x040fe20000041840 */
[----:B------:R-:W3:Y:S03]  /*14150*/  LDSM.16.MT88.4 R136, [R213+0x7080] ;  /* 0x00708000d588783b */ /* 0x000ee60000004200 */
[C---:B------:R-:W-:Y:S02]  /*14160*/  FMUL.FTZ R91, R2.reuse, R91 ;  /* 0x0000005b025b7220 */ /* 0x040fe40000410000 */
[C---:B------:R-:W-:Y:S02]  /*14170*/  FMUL.FTZ R92, R3.reuse, R92 ;  /* 0x0000005c035c7220 */ /* 0x040fe40000410000 */
[C---:B-----5:R-:W-:Y:S04]  /*14180*/  HMMA.16816.F32.BF16 R68, R152.reuse, R132, R68 ;  /* 0x000000849844723c */ /* 0x060fe80000041844 */
[C---:B------:R-:W-:Y:S02]  /*14190*/  FMUL.FTZ R93, R3.reuse, R93 ;  /* 0x0000005d035d7220 */ /* 0x040fe40000410000 */
[C---:B------:R-:W-:Y:S02]  /*141a0*/  FMUL.FTZ R94, R2.reuse, R94 ;  /* 0x0000005e025e7220 */ /* 0x040fe40000410000 */
[C---:B------:R-:W-:Y:S01]  /*141b0*/  HMMA.16816.F32.BF16 R72, R152.reuse, R134, R72 ;  /* 0x000000869848723c */ /* 0x040fe20000041848 */
[----:B------:R-:W5:Y:S03]  /*141c0*/  LDSM.16.MT88.4 R132, [R212+0x7080] ;  /* 0x00708000d484783b */ /* 0x000f660000004200 */
        /* <DEDUP_REMOVED lines=35> */
[----:B------:R-:W-:Y:S02]  /*14400*/  FMUL.FTZ R117, R3, R117 ;  /* 0x0000007503757220 */ /* 0x000fe40000410000 */
[C---:B------:R-:W-:Y:S01]  /*14410*/  FMUL.FTZ R118, R2.reuse, R118 ;  /* 0x0000007602767220 */ /* 0x040fe20000410000 */
[C---:B------:R-:W-:Y:S01]  /*14420*/  HMMA.16816.F32.BF16 R112, R152.reuse, R138, R112 ;  /* 0x0000008a9870723c */ /* 0x040fe20000041870 */
[----:B------:R-:W3:Y:S03]  /*14430*/  LDSM.16.MT88.4 R136, [R216+0x4880] ;  /* 0x00488000d888783b */ /* 0x000ee60000004200 */
[C---:B------:R-:W-:Y:S02]  /*14440*/  FMUL.FTZ R119, R2.reuse, R119 ;  /* 0x0000007702777220 */ /* 0x040fe40000410000 */
[--C-:B------:R-:W-:Y:S02]  /*14450*/  FFMA.FTZ R246, R247, c[0x0][0x2d0], -R176.reuse ;  /* 0x0000b400f7f67a23 */ /* 0x100fe400000108b0 */
[C---:B------:R-:W-:Y:S03]  /*14460*/  FMUL.FTZ R120, R3.reuse, R120 ;  /* 0x0000007803787220 */ /* 0x040fe60000410000 */
[C---:B-----5:R-:W-:Y:S01]  /*14470*/  HMMA.16816.F32.BF16 R116, R152.reuse, R132, R116 ;  /* 0x000000849874723c */ /* 0x060fe20000041874 */
[----:B------:R-:W5:Y:S02]  /*14480*/  MUFU.EX2 R246, R246 ;  /* 0x000000f600f67308 */ /* 0x000f640000000800 */
[C---:B------:R-:W-:Y:S02]  /*14490*/  FMUL.FTZ R121, R3.reuse, R121 ;  /* 0x0000007903797220 */ /* 0x040fe40000410000 */
[C---:B------:R-:W-:Y:S02]  /*144a0*/  FMUL.FTZ R122, R2.reuse, R122 ;  /* 0x0000007a027a7220 */ /* 0x040fe40000410000 */
[----:B------:R-:W-:Y:S01]  /*144b0*/  FMUL.FTZ R123, R2, R123 ;  /* 0x0000007b027b7220 */ /* 0x000fe20000410000 */
[----:B--2---:R-:W-:Y:S01]  /*144c0*/  F2FP.BF16.PACK_AB R132, R188, R187 ;  /* 0x000000bbbc84723e */ /* 0x004fe200000010ff */
[C---:B------:R-:W-:Y:S03]  /*144d0*/  FMUL.FTZ R124, R3.reuse, R124 ;  /* 0x0000007c037c7220 */ /* 0x040fe60000410000 */
[C---:B------:R-:W-:Y:S01]  /*144e0*/  FMUL.FTZ R125, R3.reuse, R125 ;  /* 0x0000007d037d7220 */ /* 0x040fe20000410000 */
[----:B------:R-:W-:Y:S01]  /*144f0*/  F2FP.BF16.PACK_AB R133, R190, R189 ;  /* 0x000000bdbe85723e */ /* 0x000fe200000010ff */
[C---:B------:R-:W-:Y:S03]  /*14500*/  HMMA.16816.F32.BF16 R120, R152.reuse, R134, R120 ;  /* 0x000000869878723c */ /* 0x040fe60000041878 */
[C---:B------:R-:W-:Y:S02]  /*14510*/  FMUL.FTZ R126, R2.reuse, R126 ;  /* 0x0000007e027e7220 */ /* 0x040fe40000410000 */
[C---:B------:R-:W-:Y:S02]  /*14520*/  FMUL.FTZ R127, R2.reuse, R127 ;  /* 0x0000007f027f7220 */ /* 0x040fe40000410000 */
[----:B------:R-:W-:Y:S01]  /*14530*/  FMUL.FTZ R128, R3, R128 ;  /* 0x0000008003807220 */ /* 0x000fe20000410000 */
[----:B----4-:R-:W-:Y:S01]  /*14540*/  F2FP.BF16.PACK_AB R134, R191, R198 ;  /* 0x000000c6bf86723e */ /* 0x010fe200000010ff */
[----:B------:R-:W-:Y:S03]  /*14550*/  FMUL.FTZ R129, R3, R129 ;  /* 0x0000008103817220 */ /* 0x000fe60000410000 */
[C---:B-1----:R-:W-:Y:S03]  /*14560*/  HMMA.16816.F32.BF16 R124, R152.reuse, R140, R124 ;  /* 0x0000008c987c723c */ /* 0x042fe6000004187c */
[----:B------:R-:W-:Y:S01]  /*14570*/  FMUL.FTZ R130, R2, R130 ;  /* 0x0000008202827220 */ /* 0x000fe20000410000 */
[----:B-----5:R-:W-:Y:S01]  /*14580*/  F2FP.BF16.PACK_AB R135, R246, R199 ;  /* 0x000000c7f687723e */ /* 0x020fe200000010ff */
[----:B------:R-:W-:Y:S02]  /*14590*/  FMUL.FTZ R131, R2, R131 ;  /* 0x0000008302837220 */ /* 0x000fe40000410000 */
[--C-:B------:R-:W-:Y:S02]  /*145a0*/  FFMA.FTZ R194, R194, c[0x0][0x2d0], -R177.reuse ;  /* 0x0000b400c2c27a23 */ /* 0x100fe400000108b1 */
[--C-:B------:R-:W-:Y:S03]  /*145b0*/  FFMA.FTZ R247, R196, c[0x0][0x2d0], -R177.reuse ;  /* 0x0000b400c4f77a23 */ /* 0x100fe600000108b1 */
[----:B------:R-:W-:Y:S01]  /*145c0*/  HMMA.16816.F32.BF16 R128, R152, R142, R128 ;  /* 0x0000008e9880723c */ /* 0x000fe20000041880 */
[----:B------:R-:W1:Y:S01]  /*145d0*/  LDSM.16.MT88.4 R140, [R214+0x6080] ;  /* 0x00608000d68c783b */ /* 0x000e620000004200 */
[----:B------:R-:W-:Y:S01]  /*145e0*/  MUFU.EX2 R194, R194 ;  /* 0x000000c200c27308 */ /* 0x000fe20000000800 */
[--C-:B------:R-:W-:Y:S02]  /*145f0*/  FFMA.FTZ R196, R197, c[0x0][0x2d0], -R176.reuse ;  /* 0x0000b400c5c47a23 */ /* 0x100fe400000108b0 */
[--C-:B------:R-:W-:Y:S02]  /*14600*/  FFMA.FTZ R195, R195, c[0x0][0x2d0], -R176.reuse ;  /* 0x0000b400c3c37a23 */ /* 0x100fe400000108b0 */
[--C-:B------:R-:W-:Y:S01]  /*14610*/  FFMA.FTZ R193, R193, c[0x0][0x2d0], -R177.reuse ;  /* 0x0000b400c1c17a23 */ /* 0x100fe200000108b1 */
[C---:B---3--:R-:W-:Y:S01]  /*14620*/  HMMA.16816.F32.BF16 R4, R132.reuse, R136, R4 ;  /* 0x000000888404723c */ /* 0x048fe20000041804 */
[----:B------:R-:W2:Y:S03]  /*14630*/  LDSM.16.MT88.4 R152, [R213+0x6080] ;  /* 0x00608000d598783b */ /* 0x000ea60000004200 */
[----:B------:R-:W3:Y:S01]  /*14640*/  MUFU.EX2 R247, R247 ;  /* 0x000000f700f77308 */ /* 0x000ee20000000800 */
[----:B------:R-:W-:Y:S02]  /*14650*/  FFMA.FTZ R177, R192, c[0x0][0x2d0], -R177 ;  /* 0x0000b400c0b17a23 */ /* 0x000fe400000108b1 */
[--C-:B------:R-:W-:Y:S01]  /*14660*/  FFMA.FTZ R158, R158, c[0x0][0x2d0], -R176.reuse ;  /* 0x0000b4009e9e7a23 */ /* 0x100fe200000108b0 */
[C---:B------:R-:W-:Y:S01]  /*14670*/  HMMA.16816.F32.BF16 R8, R132.reuse, R138, R8 ;  /* 0x0000008a8408723c */ /* 0x040fe20000041808 */
[----:B------:R-:W4:Y:S03]  /*14680*/  LDSM.16.MT88.4 R136, [R214+0x7880] ;  /* 0x00788000d688783b */ /* 0x000f260000004200 */
[----:B------:R-:W-:Y:S02]  /*14690*/  FFMA.FTZ R176, R157, c[0x0][0x2d0], -R176 ;  /* 0x0000b4009db07a23 */ /* 0x000fe400000108b0 */
[----:B------:R-:W-:Y:S01]  /*146a0*/  MUFU.EX2 R192, R177 ;  /* 0x000000b100c07308 */ /* 0x000fe20000000800 */
[----:B------:R-:W-:Y:S01]  /*146b0*/  FFMA.FTZ R186, R3, R244, R186 ;  /* 0x000000f403ba7223 */ /* 0x000fe200000100ba */
[C---:B------:R-:W-:Y:S04]  /*146c0*/  HMMA.16816.F32.BF16 R12, R132.reuse, R144, R12 ;  /* 0x00000090840c723c */ /* 0x040fe8000004180c */
[----:B------:R-:W-:Y:S02]  /*146d0*/  FFMA.FTZ R182, R2, R245, R182 ;  /* 0x000000f502b67223 */ /* 0x000fe400000100b6 */
[----:B------:R-:W-:Y:S02]  /*146e0*/  FADD.FTZ R185, R185, R186 ;  /* 0x000000bab9b97221 */ /* 0x000fe40000010000 */
[C---:B------:R-:W-:Y:S01]  /*146f0*/  HMMA.16816.F32.BF16 R16, R132.reuse, R146, R16 ;  /* 0x000000928410723c */ /* 0x040fe20000041810 */
[----:B------:R-:W5:Y:S01]  /*14700*/  LDSM.16.MT88.4 R144, [R213+0x7880] ;  /* 0x00788000d590783b */ /* 0x000f620000004200 */
[----:B------:R1:W-:Y:S02]  /*14710*/  MUFU.EX2 R157, R176 ;  /* 0x000000b0009d7308 */ /* 0x0003e40000000800 */
[----:B------:R-:W-:Y:S02]  /*14720*/  FADD.FTZ R181, R181, R182 ;  /* 0x000000b6b5b57221 */ /* 0x000fe40000010000 */
[----:B------:R-:W-:Y:S02]  /*14730*/  FADD.FTZ R2, R184, R185 ;  /* 0x000000b9b8027221 */ /* 0x000fe40000010000 */
[C---:B------:R-:W-:Y:S04]  /*14740*/  HMMA.16816.F32.BF16 R20, R132.reuse, R148, R20 ;  /* 0x000000948414723c */ /* 0x040fe80000041814 */
[----:B------:R-:W-:Y:S01]  /*14750*/  MUFU.EX2 R196, R196 ;  /* 0x000000c400c47308 */ /* 0x000fe20000000800 */
[----:B------:R-:W-:Y:S03]  /*14760*/  FADD.FTZ R2, R183, R2 ;  /* 0x00000002b7027221 */ /* 0x000fe60000010000 */
[C---:B------:R-:W-:Y:S01]  /*14770*/  HMMA.16816.F32.BF16 R24, R132.reuse, R150, R24 ;  /* 0x000000968418723c */ /* 0x040fe20000041818 */
[----:B------:R-:W-:Y:S03]  /*14780*/  LDSM.16.MT88.4 R148, [R216+0x9080] ;  /* 0x00908000d894783b */ /* 0x000fe60000004200 */
[----:B------:R-:W-:Y:S02]  /*14790*/  FADD.FTZ R3, R187, R2 ;  /* 0x00000002bb037221 */ /* 0x000fe40000010000 */
[----:B------:R-:W2:Y:S02]  /*147a0*/  MUFU.EX2 R195, R195 ;  /* 0x000000c300c37308 */ /* 0x000ea40000000800 */
[C---:B------:R-:W-:Y:S01]  /*147b0*/  HMMA.16816.F32.BF16 R28, R132.reuse, R160, R28 ;  /* 0x000000a0841c723c */ /* 0x040fe2000004181c */
[----:B-1----:R-:W-:Y:S03]  /*147c0*/  LDSM.16.MT88.4 R176, [R216+0x6880] ;  /* 0x00688000d8b0783b */ /* 0x002fe60000004200 */
[----:B------:R-:W-:Y:S03]  /*147d0*/  FADD.FTZ R3, R188, R3 ;  /* 0x00000003bc037221 */ /* 0x000fe60000010000 */
[----:B---3--:R-:W-:Y:S01]  /*147e0*/  F2FP.BF16.PACK_AB R160, R247, R194 ;  /* 0x000000c2f7a0723e */ /* 0x008fe200000010ff */
[C---:B------:R-:W-:Y:S01]  /*147f0*/  HMMA.16816.F32.BF16 R32, R132.reuse, R162, R32 ;  /* 0x000000a28420723c */ /* 0x040fe20000041820 */
[----:B------:R-:W1:Y:S03]  /*14800*/  MUFU.EX2 R193, R193 ;  /* 0x000000c100c17308 */ /* 0x000e660000000800 */
[----:B------:R-:W-:Y:S04]  /*14810*/  FADD.FTZ R198, R198, R3 ;  /* 0x00000003c6c67221 */ /* 0x000fe80000010000 */
[C---:B------:R-:W-:Y:S03]  /*14820*/  HMMA.16816.F32.BF16 R36, R132.reuse, R164, R36 ;  /* 0x000000a48424723c */ /* 0x040fe60000041824 */
[----:B------:R-:W3:Y:S01]  /*14830*/  MUFU.EX2 R158, R158 ;  /* 0x0000009e009e7308 */ /* 0x000ee20000000800 */
[----:B------:R-:W-:Y:S01]  /*14840*/  FADD.FTZ R191, R191, R198 ;  /* 0x000000c6bfbf7221 */ /* 0x000fe20000010000 */
[----:B--2---:R-:W-:Y:S03]  /*14850*/  F2FP.BF16.PACK_AB R161, R195, R196 ;  /* 0x000000c4c3a1723e */ /* 0x004fe600000010ff */
[C---:B------:R-:W-:Y:S01]  /*14860*/  HMMA.16816.F32.BF16 R40, R132.reuse, R166, R40 ;  /* 0x000000a68428723c */ /* 0x040fe20000041828 */
[----:B------:R-:W-:Y:S03]  /*14870*/  LDSM.16.MT88.4 R164, [R214+0x5080] ;  /* 0x00508000d6a4783b */ /* 0x000fe60000004200 */
[----:B------:R-:W-:Y:S04]  /*14880*/  FADD.FTZ R194, R194, R191 ;  /* 0x000000bfc2c27221 */ /* 0x000fe80000010000 */
[C---:B------:R-:W-:Y:S04]  /*14890*/  HMMA.16816.F32.BF16 R44, R132.reuse, R140, R44 ;  /* 0x0000008c842c723c */ /* 0x040fe8000004182c */
[C---:B-1----:R-:W-:Y:S01]  /*148a0*/  F2FP.BF16.PACK_AB R162, R192.reuse, R193 ;  /* 0x000000c1c0a2723e */ /* 0x042fe200000010ff */
[----:B------:R-:W-:Y:S03]  /*148b0*/  FADD.FTZ R194, R247, R194 ;  /* 0x000000c2f7c27221 */ /* 0x000fe60000010000 */
[C---:B------:R-:W-:Y:S01]  /*148c0*/  HMMA.16816.F32.BF16 R48, R132.reuse, R142, R48 ;  /* 0x0000008e8430723c */ /* 0x040fe20000041830 */
[----:B------:R-:W1:Y:S03]  /*148d0*/  LDSM.16.MT88.4 R140, [R212+0x7880] ;  /* 0x00788000d48c783b */ /* 0x000e660000004200 */
[----:B---3--:R-:W-:Y:S01]  /*148e0*/  F2FP.BF16.PACK_AB R163, R157, R158 ;  /* 0x0000009e9da3723e */ /* 0x008fe200000010ff */
[----:B------:R-:W-:Y:S03]  /*148f0*/  FADD.FTZ R193, R193, R194 ;  /* 0x000000c2c1c17221 */ /* 0x000fe60000010000 */
[C---:B------:R-:W-:Y:S04]  /*14900*/  HMMA.16816.F32.BF16 R52, R132.reuse, R152, R52 ;  /* 0x000000988434723c */ /* 0x040fe80000041834 */
[----:B------:R-:W-:Y:S04]  /*14910*/  FADD.FTZ R244, R192, R193 ;  /* 0x000000c1c0f47221 */ /* 0x000fe80000010000 */
[C---:B------:R-:W-:Y:S08]  /*14920*/  HMMA.16816.F32.BF16 R56, R132.reuse, R154, R56 ;  /* 0x0000009a8438723c */ /* 0x040ff00000041838 */
        /* <DEDUP_REMOVED lines=8> */
[----:B------:R-:W2:Y:S07]  /*149b0*/  LDSM.16.MT88.4 R136, [R214+0x9080] ;  /* 0x00908000d688783b */ /* 0x000eae0000004200 */
[C---:B-----5:R-:W-:Y:S08]  /*149c0*/  HMMA.16816.F32.BF16 R84, R132.reuse, R144, R84 ;  /* 0x000000908454723c */ /* 0x060ff00000041854 */
        /* <DEDUP_REMOVED lines=9> */
[C---:B------:R-:W-:Y:S08]  /*14a60*/  HMMA.16816.F32.BF16 R112, R132.reuse, R138, R112 ;  /* 0x0000008a8470723c */ /* 0x040ff00000041870 */
[C---:B---3--:R-:W-:Y:S08]  /*14a70*/  HMMA.16816.F32.BF16 R116, R132.reuse, R144, R116 ;  /* 0x000000908474723c */ /* 0x048ff00000041874 */
[C---:B------:R-:W-:Y:S08]  /*14a80*/  HMMA.16816.F32.BF16 R120, R132.reuse, R146, R120 ;  /* 0x000000928478723c */ /* 0x040ff00000041878 */
[C---:B-1----:R-:W-:Y:S08]  /*14a90*/  HMMA.16816.F32.BF16 R124, R132.reuse, R140, R124 ;  /* 0x0000008c847c723c */ /* 0x042ff0000004187c */
[----:B------:R-:W-:Y:S08]  /*14aa0*/  HMMA.16816.F32.BF16 R128, R132, R142, R128 ;  /* 0x0000008e8480723c */ /* 0x000ff00000041880 */
[C---:B----4-:R-:W-:Y:S01]  /*14ab0*/  HMMA.16816.F32.BF16 R152, R160.reuse, R148, R4 ;  /* 0x00000094a098723c */ /* 0x050fe20000041804 */
[----:B------:R-:W1:Y:S07]  /*14ac0*/  LDSM.16.MT88.4 R4, [R214+0x6880] ;  /* 0x00688000d604783b */ /* 0x000e6e0000004200 */
[C---:B------:R-:W-:Y:S01]  /*14ad0*/  HMMA.16816.F32.BF16 R148, R160.reuse, R150, R8 ;  /* 0x00000096a094723c */ /* 0x040fe20000041808 */
[----:B------:R-:W2:Y:S07]  /*14ae0*/  LDSM.16.MT88.4 R8, [R213+0x6880] ;  /* 0x00688000d508783b */ /* 0x000eae0000004200 */
[C---:B------:R-:W-:Y:S01]  /*14af0*/  HMMA.16816.F32.BF16 R144, R160.reuse, R164, R12 ;  /* 0x000000a4a090723c */ /* 0x040fe2000004180c */
[----:B------:R-:W3:Y:S07]  /*14b00*/  LDSM.16.MT88.4 R12, [R212+0x6880] ;  /* 0x00688000d40c783b */ /* 0x000eee0000004200 */
[C---:B------:R-:W-:Y:S01]  /*14b10*/  HMMA.16816.F32.BF16 R140, R160.reuse, R166, R16 ;  /* 0x000000a6a08c723c */ /* 0x040fe20000041810 */
[----:B------:R-:W4:Y:S07]  /*14b20*/  LDSM.16.MT88.4 R16, [R216+0x8080] ;  /* 0x00808000d810783b */ /* 0x000f2e0000004200 */
[C---:B------:R-:W-:Y:S01]  /*14b30*/  HMMA.16816.F32.BF16 R136, R160.reuse, R168, R20 ;  /* 0x000000a8a088723c */ /* 0x040fe20000041814 */
[----:B------:R-:W5:Y:S07]  /*14b40*/  LDSM.16.MT88.4 R20, [R214+0x8080] ;  /* 0x00808000d614783b */ /* 0x000f6e0000004200 */
[C---:B------:R-:W-:Y:S01]  /*14b50*/  HMMA.16816.F32.BF16 R132, R160.reuse, R170, R24 ;  /* 0x000000aaa084723c */ /* 0x040fe20000041818 */
[----:B------:R-:W2:Y:S07]  /*14b60*/  LDSM.16.MT88.4 R24, [R213+0x8080] ;  /* 0x00808000d518783b */ /* 0x000eae0000004200 */
[C---:B------:R-:W-:Y:S01]  /*14b70*/  HMMA.16816.F32.BF16 R28, R160.reuse, R172, R28 ;  /* 0x000000aca01c723c */ /* 0x040fe2000004181c */
[----:B------:R-:W2:Y:S07]  /*14b80*/  LDSM.16.MT88.4 R164, [R212+0x8080] ;  /* 0x00808000d4a4783b */ /* 0x000eae0000004200 */
[C---:B------:R-:W-:Y:S01]  /*14b90*/  HMMA.16816.F32.BF16 R32, R160.reuse, R174, R32 ;  /* 0x000000aea020723c */ /* 0x040fe20000041820 */
[----:B------:R-:W3:Y:S07]  /*14ba0*/  LDSM.16.MT88.4 R168, [R216+0x9880] ;  /* 0x00988000d8a8783b */ /* 0x000eee0000004200 */
[C---:B------:R-:W-:Y:S01]  /*14bb0*/  HMMA.16816.F32.BF16 R36, R160.reuse, R176, R36 ;  /* 0x000000b0a024723c */ /* 0x040fe20000041824 */
[----:B------:R-:W3:Y:S07]  /*14bc0*/  LDSM.16.MT88.4 R172, [R214+0x9880] ;  /* 0x00988000d6ac783b */ /* 0x000eee0000004200 */
        /* <DEDUP_REMOVED lines=8> */
[----:B------:R-:W-:Y:S01]  /*14c50*/  FADD.FTZ R8, R159, R8 ;  /* 0x000000089f087221 */ /* 0x000fe20000010000 */
[----:B------:R-:W-:Y:S03]  /*14c60*/  MOV R159, R156 ;  /* 0x0000009c009f7202 */ /* 0x000fe60000000f00 */
[C---:B---3--:R-:W-:Y:S04]  /*14c70*/  HMMA.16816.F32.BF16 R60, R160.reuse, R12, R60 ;  /* 0x0000000ca03c723c */ /* 0x048fe8000004183c */
[----:B------:R-:W-:Y:S04]  /*14c80*/  FADD.FTZ R189, R189, R8 ;  /* 0x00000008bdbd7221 */ /* 0x000fe80000010000 */
[C---:B------:R-:W-:Y:S04]  /*14c90*/  HMMA.16816.F32.BF16 R64, R160.reuse, R14, R64 ;  /* 0x0000000ea040723c */ /* 0x040fe80000041840 */
[----:B------:R-:W-:Y:S04]  /*14ca0*/  FADD.FTZ R190, R190, R189 ;  /* 0x000000bdbebe7221 */ /* 0x000fe80000010000 */
[C---:B----4-:R-:W-:Y:S04]  /*14cb0*/  HMMA.16816.F32.BF16 R68, R160.reuse, R16, R68 ;  /* 0x00000010a044723c */ /* 0x050fe80000041844 */
[----:B------:R-:W-:Y:S04]  /*14cc0*/  FADD.FTZ R3, R199, R190 ;  /* 0x000000bec7037221 */ /* 0x000fe80000010000 */
[C---:B------:R-:W-:Y:S04]  /*14cd0*/  HMMA.16816.F32.BF16 R72, R160.reuse, R18, R72 ;  /* 0x00000012a048723c */ /* 0x040fe80000041848 */
[----:B------:R-:W-:Y:S04]  /*14ce0*/  FADD.FTZ R3, R246, R3 ;  /* 0x00000003f6037221 */ /* 0x000fe80000010000 */
[C---:B-----5:R-:W-:Y:S04]  /*14cf0*/  HMMA.16816.F32.BF16 R76, R160.reuse, R20, R76 ;  /* 0x00000014a04c723c */ /* 0x060fe8000004184c */
[----:B------:R-:W-:Y:S04]  /*14d00*/  FADD.FTZ R196, R196, R3 ;  /* 0x00000003c4c47221 */ /* 0x000fe80000010000 */
[C---:B------:R-:W-:Y:S04]  /*14d10*/  HMMA.16816.F32.BF16 R80, R160.reuse, R22, R80 ;  /* 0x00000016a050723c */ /* 0x040fe80000041850 */
[----:B------:R-:W-:Y:S04]  /*14d20*/  FADD.FTZ R195, R195, R196 ;  /* 0x000000c4c3c37221 */ /* 0x000fe80000010000 */
[C---:B------:R-:W-:Y:S04]  /*14d30*/  HMMA.16816.F32.BF16 R84, R160.reuse, R24, R84 ;  /* 0x00000018a054723c */ /* 0x040fe80000041854 */
        /* <DEDUP_REMOVED lines=12> */
[----:B------:R-:W-:Y:S01]  /*14e00*/  HMMA.16816.F32.BF16 R128, R160, R6, R128 ;  /* 0x00000006a080723c */ /* 0x000fe20000041880 */
[----:B------:R-:W-:-:S07]  /*14e10*/  @P4 BRA `(.L_x_847) ;  /* 0xffffd61000004947 */ /* 0x000fce000383ffff */
.L_x_846:
[----:B------:R-:W1:Y:S01]  /*14e20*/  SHFL.BFLY PT, R7, R244, 0x2, 0x1f ;  /* 0x0c401f00f4077f89 */ /* 0x000e6200000e0000 */
[----:B------:R-:W-:Y:S01]  /*14e30*/  CS2R R4, SRZ ;  /* 0x0000000000047805 */ /* 0x000fe2000001ff00 */
[----:B------:R-:W-:-:S02]  /*14e40*/  MOV R13, 0xff800000 ;  /* 0xff800000000d7802 */ /* 0x000fc40000000f00 */
        /* <DEDUP_REMOVED lines=25> */
[----:B------:R-:W-:Y:S02]  /*14fe0*/  FMUL.FTZ R141, R5, R141 ;  /* 0x0000008d058d7220 */ /* 0x000fe40000410000 */
[----:B--2---:R-:W-:Y:S02]  /*14ff0*/  @P1 FMUL.FTZ R15, R6, 0.69314718246459960938 ;  /* 0x3f317218060f1820 */ /* 0x004fe40000410000 */
        /* <DEDUP_REMOVED lines=57> */
[----:B------:R-:W-:Y:S02]  /*15390*/  FMUL.FTZ R5, R5, R129 ;  /* 0x0000008105057220 */ /* 0x000fe40000410000 */
        /* <DEDUP_REMOVED lines=66> */
.L_x_784:
        /* <DEDUP_REMOVED lines=23> */
[----:B------:R-:W-:Y:S02]  /*15930*/  LOP3.LUT R6, R6, 0xfffffffc, RZ, 0xc0, !PT ;  /* 0xfffffffc06067812 */ /* 0x000fe400078ec0ff */
[----:B------:R-:W-:Y:S02]  /*15940*/  LEA.HI R15, R15, R16, RZ, 0x3 ;  /* 0x000000100f0f7211 */ /* 0x000fe400078f18ff */
[----:B------:R-:W-:Y:S01]  /*15950*/  SHF.R.S32.HI R12, RZ, 0x5, R8 ;  /* 0x00000005ff0c7819 */ /* 0x000fe20000011408 */
[----:B------:R-:W-:Y:S01]  /*15960*/  IMAD.IADD R17, R3, 0x1, -R6 ;  /* 0x0000000103117824 */ /* 0x000fe200078e0a06 */
[----:B------:R-:W-:Y:S02]  /*15970*/  LOP3.LUT R15, R15, 0xfffffff8, RZ, 0xc0, !PT ;  /* 0xfffffff80f0f7812 */ /* 0x000fe400078ec0ff */
[----:B------:R-:W-:Y:S01]  /*15980*/  F2FP.BF16.PACK_AB R132, R133, R132 ;  /* 0x000000848584723e */ /* 0x000fe200000010ff */
[----:B------:R-:W-:Y:S01]  /*15990*/  IMAD R6, R12, 0x200, R17 ;  /* 0x000002000c067824 */ /* 0x000fe200078e0211 */
[----:B------:R-:W-:Y:S01]  /*159a0*/  F2FP.BF16.PACK_AB R134, R135, R134 ;  /* 0x000000868786723e */ /* 0x000fe200000010ff */
[----:B------:R-:W-:Y:S01]  /*159b0*/  IMAD.IADD R15, R16, 0x1, -R15 ;  /* 0x00000001100f7824 */ /* 0x000fe200078e0a0f */
[----:B------:R-:W-:-:S02]  /*159c0*/  F2FP.BF16.PACK_AB R28, R29, R28 ;  /* 0x0000001c1d1c723e */ /* 0x000fc400000010ff */
[----:B------:R-:W-:Y:S01]  /*159d0*/  F2FP.BF16.PACK_AB R30, R31, R30 ;  /* 0x0000001e1f1e723e */ /* 0x000fe200000010ff */
[C---:B------:R-:W-:Y:S01]  /*159e0*/  IMAD.SHL.U32 R16, R15.reuse, 0x40, RZ ;  /* 0x000000400f107824 */ /* 0x040fe200078e00ff */
[----:B------:R-:W-:Y:S02]  /*159f0*/  LOP3.LUT R18, R15, 0x1, RZ, 0xc0, !PT ;  /* 0x000000010f127812 */ /* 0x000fe400078ec0ff */
[----:B------:R-:W-:Y:S02]  /*15a00*/  F2FP.BF16.PACK_AB R32, R33, R32 ;  /* 0x000000202120723e */ /* 0x000fe400000010ff */
[----:B------:R-:W-:Y:S02]  /*15a10*/  LOP3.LUT R16, R16, 0x1c0, RZ, 0xc0, !PT ;  /* 0x000001c010107812 */ /* 0x000fe400078ec0ff */
[----:B------:R-:W-:Y:S02]  /*15a20*/  ISETP.NE.U32.AND P0, PT, R18, 0x1, PT ;  /* 0x000000011200780c */ /* 0x000fe40003f05070 */
[----:B------:R-:W-:-:S02]  /*15a30*/  LEA.HI R19, R16, R16, RZ, 0x1d ;  /* 0x0000001010137211 */ /* 0x000fc400078fe8ff */
[----:B------:R-:W-:Y:S01]  /*15a40*/  R2P PR, R15, 0x6 ;  /* 0x000000060f007804 */ /* 0x000fe20000000000 */
[----:B------:R-:W-:Y:S01]  /*15a50*/  IMAD.MOV.U32 R15, RZ, RZ, 0x20 ;  /* 0x00000020ff0f7424 */ /* 0x000fe200078e00ff */
[----:B------:R-:W-:Y:S01]  /*15a60*/  F2FP.BF16.PACK_AB R34, R35, R34 ;  /* 0x000000222322723e */ /* 0x000fe200000010ff */
[----:B------:R-:W-:Y:S01]  /*15a70*/  IMAD.U32 R6, R6, 0x2, R19 ;  /* 0x0000000206067824 */ /* 0x000fe200078e0013 */
[----:B------:R-:W-:Y:S02]  /*15a80*/  F2FP.BF16.PACK_AB R36, R37, R36 ;  /* 0x000000242524723e */ /* 0x000fe400000010ff */
[----:B------:R-:W-:Y:S01]  /*15a90*/  F2FP.BF16.PACK_AB R38, R39, R38 ;  /* 0x000000262726723e */ /* 0x000fe200000010ff */
[----:B------:R-:W-:Y:S01]  /*15aa0*/  IMAD.SHL.U32 R19, R6, 0x2, RZ ;  /* 0x0000000206137824 */ /* 0x000fe200078e00ff */
[----:B------:R-:W-:Y:S02]  /*15ab0*/  F2FP.BF16.PACK_AB R40, R41, R40 ;  /* 0x000000282928723e */ /* 0x000fe400000010ff */
[----:B------:R-:W-:-:S02]  /*15ac0*/  F2FP.BF16.PACK_AB R42, R43, R42 ;  /* 0x0000002a2b2a723e */ /* 0x000fc400000010ff */
[C---:B------:R-:W-:Y:S01]  /*15ad0*/  IADD3 R6, R19.reuse, 0x80, RZ ;  /* 0x0000008013067810 */ /* 0x040fe20007ffe0ff */
[----:B------:R-:W-:Y:S01]  /*15ae0*/  STS [R19+0x80], R152 ;  /* 0x0000809813007388 */ /* 0x000fe20000000800 */
[----:B------:R-:W-:Y:S02]  /*15af0*/  IADD3 R5, R19, 0x70, RZ ;  /* 0x0000007013057810 */ /* 0x000fe40007ffe0ff */
[----:B------:R-:W-:Y:S01]  /*15b00*/  @P0 IADD3 R5, R6, 0x10, RZ ;  /* 0x0000001006050810 */ /* 0x000fe20007ffe0ff */
[----:B------:R-:W-:Y:S01]  /*15b10*/  STS [R19+0x480], R154 ;  /* 0x0004809a13007388 */ /* 0x000fe20000000800 */
[----:B------:R-:W-:Y:S01]  /*15b20*/  SEL R6, R15, 0xffffffe0, !P1 ;  /* 0xffffffe00f067807 */ /* 0x000fe20004800000 */
[----:B------:R-:W-:Y:S01]  /*15b30*/  IMAD.MOV.U32 R15, RZ, RZ, 0x40 ;  /* 0x00000040ff0f7424 */ /* 0x000fe200078e00ff */
[----:B------:R-:W-:Y:S01]  /*15b40*/  F2FP.BF16.PACK_AB R44, R45, R44 ;  /* 0x0000002c2d2c723e */ /* 0x000fe200000010ff */
[----:B------:R-:W-:Y:S01]  /*15b50*/  STS [R5], R148 ;  /* 0x0000009405007388 */ /* 0x000fe20000000800 */
[----:B------:R-:W-:Y:S01]  /*15b60*/  F2FP.BF16.PACK_AB R46, R47, R46 ;  /* 0x0000002e2f2e723e */ /* 0x000fe200000010ff */
[----:B------:R-:W-:Y:S01]  /*15b70*/  IMAD.IADD R21, R19, 0x1, R6 ;  /* 0x0000000113157824 */ /* 0x000fe200078e0206 */
[----:B------:R-:W-:Y:S01]  /*15b80*/  SEL R16, R15, 0xffffffc0, !P2 ;  /* 0xffffffc00f107807 */ /* 0x000fe20005000000 */
[----:B------:R-:W-:Y:S01]  /*15b90*/  IMAD.IADD R15, R6, 0x1, R5 ;  /* 0x00000001060f7824 */ /* 0x000fe200078e0205 */
[----:B------:R-:W-:Y:S01]  /*15ba0*/  STS [R5+0x400], R150 ;  /* 0x0004009605007388 */ /* 0x000fe20000000800 */
[----:B------:R-:W-:-:S02]  /*15bb0*/  F2FP.BF16.PACK_AB R48, R49, R48 ;  /* 0x000000303130723e */ /* 0x000fc400000010ff */
        /* <DEDUP_REMOVED lines=63> */
[----:B------:R-:W-:-:S02]  /*15fb0*/  ISETP.NE.U32.AND P1, PT, RZ, c[0x0][0x508], PT ;  /* 0x00014200ff007a0c */ /* 0x000fc40003f25070 */
[----:B------:R-:W-:Y:S01]  /*15fc0*/  ISETP.NE.U32.AND P0, PT, RZ, c[0x0][0x500], PT ;  /* 0x00014000ff007a0c */ /* 0x000fe20003f05070 */
[----:B------:R-:W-:Y:S01]  /*15fd0*/  STS [R23+0x4480], R54 ;  /* 0x0044803617007388 */ /* 0x000fe20000000800 */
[----:B------:R-:W-:Y:S02]  /*15fe0*/  ISETP.NE.AND.EX P1, PT, RZ, c[0x0][0x50c], PT, P1 ;  /* 0x00014300ff007a0c */ /* 0x000fe40003f25310 */
        /* <DEDUP_REMOVED lines=24> */
[----:B------:R2:W-:Y:S04]  /*16170*/  STS [R19+0xc480], R102 ;  /* 0x00c4806613007388 */ /* 0x0005e80000000800 */
[----:B------:R-:W-:Y:S04]  /*16180*/  STS [R5+0xc000], R104 ;  /* 0x00c0006805007388 */ /* 0x000fe80000000800 */
[----:B------:R3:W-:Y:S04]  /*16190*/  STS [R5+0xc400], R106 ;  /* 0x00c4006a05007388 */ /* 0x0007e80000000800 */
[----:B------:R4:W-:Y:S04]  /*161a0*/  STS [R21+0xc080], R108 ;  /* 0x00c0806c15007388 */ /* 0x0009e80000000800 */
[----:B------:R4:W-:Y:S04]  /*161b0*/  STS [R21+0xc480], R110 ;  /* 0x00c4806e15007388 */ /* 0x0009e80000000800 */
[----:B------:R4:W-:Y:S01]  /*161c0*/  STS [R15+0xc000], R112 ;  /* 0x00c000700f007388 */ /* 0x0009e20000000800 */
[----:B-1----:R-:W-:-:S03]  /*161d0*/  IMAD.MOV.U32 R7, RZ, RZ, 0x4 ;  /* 0x00000004ff077424 */ /* 0x002fc600078e00ff */
[----:B------:R4:W-:Y:S01]  /*161e0*/  STS [R15+0xc400], R114 ;  /* 0x00c400720f007388 */ /* 0x0009e20000000800 */
[----:B--2---:R-:W-:-:S03]  /*161f0*/  IMAD.WIDE R18, R224, R7, c[0x0][0x500] ;  /* 0x00014000e0127625 */ /* 0x004fc600078e0207 */
        /* <DEDUP_REMOVED lines=10> */
[----:B------:R-:W-:-:S03]  /*162a0*/  @P1 IMAD.WIDE R6, R224, R7, c[0x0][0x508] ;  /* 0x00014200e0061625 */ /* 0x000fc600078e0207 */
[----:B---3--:R-:W2:Y:S04]  /*162b0*/  @P0 LDG.E R5, [R18.64] ;  /* 0x0000000412050981 */ /* 0x008ea8000c1e1900 */
[----:B------:R4:W5:Y:S01]  /*162c0*/  @P1 LDG.E R2, [R6.64] ;  /* 0x0000000406021981 */ /* 0x000962000c1e1900 */
[----:B------:R-:W-:Y:S02]  /*162d0*/  CS2R R10, SRZ ;  /* 0x00000000000a7805 */ /* 0x000fe4000001ff00 */
[--C-:B--2---:R-:W-:Y:S01]  /*162e0*/  @P0 SHF.R.S32.HI R11, RZ, 0x1f, R5.reuse ;  /* 0x0000001fff0b0819 */ /* 0x104fe20000011405 */
[----:B------:R-:W-:Y:S01]  /*162f0*/  @P0 IMAD.MOV.U32 R10, RZ, RZ, R5 ;  /* 0x000000ffff0a0224 */ /* 0x000fe200078e0005 */
[----:B------:R-:W-:Y:S05]  /*16300*/  @P1 BRA `(.L_x_851) ;  /* 0x0000004000001947 */ /* 0x000fea0003800000 */
[----:B----4-:R-:W-:Y:S05]  /*16310*/  @!P0 BRA `(.L_x_851) ;  /* 0x0000003000008947 */ /* 0x010fea0003800000 */
[----:B-----5:R-:W2:Y:S04]  /*16320*/  LDG.E R2, [R18.64] ;  /* 0x0000000412027981 */ /* 0x020ea8000c1e1900 */
[----:B------:R-:W2:Y:S02]  /*16330*/  LDG.E R5, [R18.64+0x4] ;  /* 0x0000040412057981 */ /* 0x000ea4000c1e1900 */
[----:B--2---:R-:W-:-:S02]  /*16340*/  IADD3 R2, -R2, R5, RZ ;  /* 0x0000000502027210 */ /* 0x004fc40007ffe1ff */
.L_x_851:
[----:B----4-:R-:W-:Y:S01]  /*16350*/  LOP3.LUT R6, R8, 0xffffffe0, RZ, 0xc0, !PT ;  /* 0xffffffe008067812 */ /* 0x010fe200078ec0ff */
        /* <DEDUP_REMOVED lines=8> */
[----:B-----5:R-:W-:Y:S01]  /*163e0*/  IMAD R2, R2, c[0x0][0x4e8], RZ ;  /* 0x00013a0002027a24 */ /* 0x020fe200078e02ff */
[----:B------:R-:W-:Y:S01]  /*163f0*/  SHF.R.S32.HI R5, RZ, 0x1f, R6 ;  /* 0x0000001fff057819 */ /* 0x000fe20000011406 */
[----:B------:R-:W-:Y:S01]  /*16400*/  BSSY B0, `(.L_x_852) ;  /* 0x0000089000007945 */ /* 0x000fe20003800000 */
[----:B------:R-:W-:Y:S01]  /*16410*/  LOP3.LUT R9, R9, 0xffffff8, RZ, 0xc0, !PT ;  /* 0x0ffffff809097812 */ /* 0x000fe200078ec0ff */
[----:B------:R-:W-:Y:S01]  /*16420*/  IMAD.IADD R17, R17, 0x1, -R8 ;  /* 0x0000000111117824 */ /* 0x000fe200078e0a08 */
[----:B------:R-:W-:Y:S01]  /*16430*/  LEA.HI R5, R5, R6, RZ, 0x2 ;  /* 0x0000000605057211 */ /* 0x000fe200078f10ff */
[----:B------:R-:W-:Y:S01]  /*16440*/  IMAD R8, R0, c[0x0][0x490], RZ ;  /* 0x0001240000087a24 */ /* 0x000fe200078e02ff */
[----:B------:R-:W-:Y:S01]  /*16450*/  IADD3 R12, R12, -R9, RZ ;  /* 0x800000090c0c7210 */ /* 0x000fe20007ffe0ff */
[----:B------:R-:W-:Y:S01]  /*16460*/  IMAD R0, R0, c[0x0][0x3e8], RZ ;  /* 0x0000fa0000007a24 */ /* 0x000fe200078e02ff */
[----:B------:R-:W-:-:S02]  /*16470*/  SHF.R.S32.HI R5, RZ, 0x2, R5 ;  /* 0x00000002ff057819 */ /* 0x000fc40000011405 */
[----:B------:R-:W-:Y:S02]  /*16480*/  LOP3.LUT P2, RZ, R6, 0x3, RZ, 0xc0, !PT ;  /* 0x0000000306ff7812 */ /* 0x000fe4000784c0ff */
[----:B------:R-:W-:Y:S01]  /*16490*/  ISETP.NE.AND P1, PT, R7, 0x1, PT ;  /* 0x000000010700780c */ /* 0x000fe20003f25270 */
[----:B------:R-:W-:Y:S01]  /*164a0*/  IMAD R6, R12, 0x10, R5 ;  /* 0x000000100c067824 */ /* 0x000fe200078e0205 */
[----:B------:R-:W-:Y:S01]  /*164b0*/  MOV R18, R10 ;  /* 0x0000000a00127202 */ /* 0x000fe20000000f00 */
[----:B------:R-:W-:Y:S01]  /*164c0*/  IMAD R7, R223, c[0x0][0x494], R8 ;  /* 0x00012500df077a24 */ /* 0x000fe200078e0208 */
        /* <DEDUP_REMOVED lines=10> */
[----:B------:R-:W-:-:S04]  /*16570*/  IMAD.WIDE.U32 R10, R10, c[0x0][0x3a0], RZ ;  /* 0x0000e8000a0a7a25 */ /* 0x000fc800078e00ff */
[----:B------:R-:W-:Y:S01]  /*16580*/  @P1 IMAD.HI.U32 R9, R8, c[0x0][0x4ec], RZ ;  /* 0x00013b0008091a27 */ /* 0x000fe200078e00ff */
[----:B------:R-:W-:Y:S02]  /*16590*/  IADD3 R11, R11, R5, RZ ;  /* 0x000000050b0b7210 */ /* 0x000fe40007ffe0ff */
[----:B------:R-:W-:Y:S01]  /*165a0*/  SHF.R.S32.HI R5, RZ, 0x1f, R224 ;  /* 0x0000001fff057819 */ /* 0x000fe200000114e0 */
[----:B------:R-:W-:Y:S01]  /*165b0*/  IMAD.IADD R19, R19, 0x1, R7 ;  /* 0x0000000113137824 */ /* 0x000fe200078e0207 */
[----:B------:R-:W-:Y:S01]  /*165c0*/  SEL R224, R224, RZ, !P0 ;  /* 0x000000ffe0e07207 */ /* 0x000fe20004000000 */
[----:B------:R-:W-:Y:S01]  /*165d0*/  IMAD.MOV.U32 R7, RZ, RZ, R8 ;  /* 0x000000ffff077224 */ /* 0x000fe200078e0008 */
[----:B------:R-:W-:Y:S01]  /*165e0*/  @P1 SHF.R.U32.HI R7, RZ, c[0x0][0x4f0], R9 ;  /* 0x00013c00ff071a19 */ /* 0x000fe20000011609 */
[----:B------:R-:W-:Y:S01]  /*165f0*/  IMAD.IADD R3, R3, 0x1, -R16 ;  /* 0x0000000103037824 */ /* 0x000fe200078e0a10 */
[----:B------:R-:W-:Y:S01]  /*16600*/  SEL R5, R5, RZ, !P0 ;  /* 0x000000ff05057207 */ /* 0x000fe20004000000 */
[----:B------:R-:W-:Y:S01]  /*16610*/  IMAD.WIDE.U32 R18, R224, c[0x0][0x498], R18 ;  /* 0x00012600e0127a25 */ /* 0x000fe200078e0012 */
[----:B------:R-:W-:-:S03]  /*16620*/  SHF.R.S32.HI R16, RZ, 0x1f, R7 ;  /* 0x0000001fff107819 */ /* 0x000fc60000011407 */
[----:B------:R-:W-:Y:S01]  /*16630*/  IMAD.MOV R9, RZ, RZ, -R7 ;  /* 0x000000ffff097224 */ /* 0x000fe200078e0a07 */
[----:B------:R-:W-:Y:S01]  /*16640*/  IADD3 R20, P0, R7, R18, RZ ;  /* 0x0000001207147210 */ /* 0x000fe20007f1e0ff */
[----:B------:R-:W-:Y:S01]  /*16650*/  IMAD R17, R223, c[0x0][0x3ec], R0 ;  /* 0x0000fb00df117a24 */ /* 0x000fe200078e0200 */
[----:B------:R-:W-:Y:S01]  /*16660*/  LEA R0, R3, R12, 0x5 ;  /* 0x0000000c03007211 */ /* 0x000fe200078e28ff */
[----:B------:R-:W-:Y:S02]  /*16670*/  IMAD R9, R9, c[0x0][0x4e8], R8 ;  /* 0x00013a0009097a24 */ /* 0x000fe400078e0208 */
[----:B------:R-:W-:Y:S02]  /*16680*/  IMAD R15, R5, c[0x0][0x498], RZ ;  /* 0x00012600050f7a24 */ /* 0x000fe400078e02ff */
[----:B------:R-:W-:Y:S01]  /*16690*/  IMAD R8, R73, 0x80, R0 ;  /* 0x0000008049087824 */ /* 0x000fe200078e0200 */
[----:B------:R-:W-:Y:S01]  /*166a0*/  SHF.R.S32.HI R18, RZ, 0x1f, R9 ;  /* 0x0000001fff127819 */ /* 0x000fe20000011409 */
[----:B------:R-:W-:-:S02]  /*166b0*/  IMAD R15, R224, c[0x0][0x49c], R15 ;  /* 0x00012700e00f7a24 */ /* 0x000fc400078e020f */
[----:B------:R-:W-:Y:S02]  /*166c0*/  IMAD.SHL.U32 R0, R12, 0x40, RZ ;  /* 0x000000400c007824 */ /* 0x000fe400078e00ff */
[----:B------:R-:W-:Y:S01]  /*166d0*/  IMAD R18, R18, c[0x0][0x488], RZ ;  /* 0x0001220012127a24 */ /* 0x000fe200078e02ff */
[----:B------:R-:W-:Y:S01]  /*166e0*/  IADD3.X R21, R16, R19, R15, P0, !PT ;  /* 0x0000001310157210 */ /* 0x000fe200007fe40f */
[----:B------:R-:W-:Y:S01]  /*166f0*/  IMAD.WIDE.U32 R10, R223, c[0x0][0x3e8], R10 ;  /* 0x0000fa00df0a7a25 */ /* 0x000fe200078e000a */
[----:B------:R-:W-:-:S03]  /*16700*/  LOP3.LUT R15, R0, 0x1c0, RZ, 0xc0, !PT ;  /* 0x000001c0000f7812 */ /* 0x000fc600078ec0ff */
[----:B------:R-:W-:Y:S01]  /*16710*/  IMAD.SHL.U32 R0, R3, 0x8, RZ ;  /* 0x0000000803007824 */ /* 0x000fe200078e00ff */
[----:B------:R-:W-:Y:S01]  /*16720*/  SHF.R.U32.HI R3, RZ, 0x3, R15 ;  /* 0x00000003ff037819 */ /* 0x000fe2000001160f */
[----:B------:R-:W-:Y:S01]  /*16730*/  IMAD.WIDE.U32 R20, R9, c[0x0][0x488], R20 ;  /* 0x0001220009147a25 */ /* 0x000fe200078e0014 */
[----:B------:R-:W-:Y:S02]  /*16740*/  IADD3 R11, R11, R17, RZ ;  /* 0x000000110b0b7210 */ /* 0x000fe40007ffe0ff */
[----:B------:R-:W-:Y:S01]  /*16750*/  LOP3.LUT R16, R15, 0x38, R0, 0xf8, !PT ;  /* 0x000000380f107812 */ /* 0x000fe200078ef800 */
[----:B------:R-:W-:Y:S01]  /*16760*/  IMAD R18, R9, c[0x0][0x48c], R18 ;  /* 0x0001230009127a24 */ /* 0x000fe200078e0212 */
[----:B------:R-:W-:Y:S01]  /*16770*/  LEA R9, P0, R20, c[0x0][0x450], 0x2 ;  /* 0x0001140014097a11 */ /* 0x000fe200078010ff */
[----:B------:R-:W-:Y:S01]  /*16780*/  IMAD R5, R5, c[0x0][0x3f0], RZ ;  /* 0x0000fc0005057a24 */ /* 0x000fe200078e02ff */
[----:B------:R-:W-:Y:S01]  /*16790*/  LOP3.LUT R3, R16, R3, RZ, 0x3c, !PT ;  /* 0x0000000310037212 */ /* 0x000fe200078e3cff */
[----:B------:R-:W-:Y:S01]  /*167a0*/  @P1 IMAD.HI.U32 R17, R8, c[0x0][0x4ec], RZ ;  /* 0x00013b0008111a27 */ /* 0x000fe200078e00ff */
[----:B------:R-:W-:Y:S01]  /*167b0*/  IADD3 R15, R21, R18, RZ ;  /* 0x00000012150f7210 */ /* 0x000fe20007ffe0ff */
[----:B------:R-:W-:Y:S01]  /*167c0*/  SHFL.IDX PT, R16, R9, RZ, 0x1c1f ;  /* 0x001c1fff09107589 */ /* 0x000fe200000e0000 */
[----:B------:R-:W-:Y:S01]  /*167d0*/  LOP3.LUT R4, R3, 0x7ffffe00, R4, 0xf8, !PT ;  /* 0x7ffffe0003047812 */ /* 0x000fe200078ef804 */
[----:B------:R-:W-:Y:S01]  /*167e0*/  IMAD R5, R224, c[0x0][0x3f4], R5 ;  /* 0x0000fd00e0057a24 */ /* 0x000fe200078e0205 */
[----:B------:R-:W-:Y:S01]  /*167f0*/  LEA.HI.X R15, R20, c[0x0][0x454], R15, 0x2, P0 ;  /* 0x00011500140f7a11 */ /* 0x000fe200000f140f */
[----:B------:R-:W-:Y:S01]  /*16800*/  IMAD.WIDE.U32 R10, R224, c[0x0][0x3f0], R10 ;  /* 0x0000fc00e00a7a25 */ /* 0x000fe200078e000a */
[----:B------:R-:W-:Y:S01]  /*16810*/  SHFL.IDX PT, R32, R9, 0x1, 0x1c1f ;  /* 0x003c1f0009207f89 */ /* 0x000fe200000e0000 */
[----:B------:R-:W-:-:S02]  /*16820*/  SHF.L.U32 R76, R4, 0x1, RZ ;  /* 0x00000001044c7819 */ /* 0x000fc400000006ff */
[----:B------:R-:W-:Y:S01]  /*16830*/  IMAD.MOV.U32 R7, RZ, RZ, R8 ;  /* 0x000000ffff077224 */ /* 0x000fe200078e0008 */
[----:B------:R-:W-:Y:S01]  /*16840*/  @P1 SHF.R.U32.HI R7, RZ, c[0x0][0x4f0], R17 ;  /* 0x00013c00ff071a19 */ /* 0x000fe20000011611 */
[----:B------:R-:W-:Y:S01]  /*16850*/  SHFL.IDX PT, R33, R15, 0x1, 0x1c1f ;  /* 0x003c1f000f217f89 */ /* 0x000fe200000e0000 */
[----:B------:R-:W-:Y:S01]  /*16860*/  IADD3 R11, R11, R5, RZ ;  /* 0x000000050b0b7210 */ /* 0x000fe20007ffe0ff */
[C---:B------:R-:W-:Y:S01]  /*16870*/  IMAD R5, R73.reuse, 0x80, R6 ;  /* 0x0000008049057824 */ /* 0x040fe200078e0206 */
[--C-:B------:R-:W-:Y:S01]  /*16880*/  SHF.R.S32.HI R18, RZ, 0x1f, R7.reuse ;  /* 0x0000001fff127819 */ /* 0x100fe20000011407 */
[----:B------:R-:W1:Y:S01]  /*16890*/  SHFL.IDX PT, R17, R15, RZ, 0x1c1f ;  /* 0x001c1fff0f117589 */ /* 0x000e6200000e0000 */
[----:B------:R-:W-:Y:S01]  /*168a0*/  IMAD.MOV R19, RZ, RZ, -R7 ;  /* 0x000000ffff137224 */ /* 0x000fe200078e0a07 */
[----:B------:R-:W-:Y:S01]  /*168b0*/  LEA R73, R73, R12, 0x7 ;  /* 0x0000000c49497211 */ /* 0x000fe200078e38ff */
[----:B------:R-:W-:Y:S01]  /*168c0*/  IMAD.WIDE.U32 R10, R7, c[0x0][0x3e0], R10 ;  /* 0x0000f800070a7a25 */ /* 0x000fe200078e000a */
[----:B------:R-:W-:-:S02]  /*168d0*/  IADD3 R21, R5, 0x8, RZ ;  /* 0x0000000805157810 */ /* 0x000fc40007ffe0ff */
[-C--:B------:R-:W-:Y:S01]  /*168e0*/  ISETP.GE.OR P1, PT, R5, R2.reuse, P2 ;  /* 0x000000020500720c */ /* 0x080fe20001726670 */
[----:B------:R-:W-:Y:S01]  /*168f0*/  IMAD R19, R19, c[0x0][0x4e8], R8 ;  /* 0x00013a0013137a24 */ /* 0x000fe200078e0208 */
[----:B------:R-:W-:Y:S01]  /*16900*/  ISETP.GE.OR P0, PT, R21, R2, P2 ;  /* 0x000000021500720c */ /* 0x000fe20001706670 */
[----:B------:R-:W-:-:S03]  /*16910*/  IMAD R18, R18, c[0x0][0x3e0], RZ ;  /* 0x0000f80012127a24 */ /* 0x000fc600078e02ff */
[----:B------:R-:W-:Y:S01]  /*16920*/  SHF.R.S32.HI R5, RZ, 0x1f, R19 ;  /* 0x0000001fff057819 */ /* 0x000fe20000011413 */
[----:B------:R-:W-:-:S04]  /*16930*/  IMAD R18, R7, c[0x0][0x3e4], R18 ;  /* 0x0000f90007127a24 */ /* 0x000fc800078e0212 */
[----:B------:R-:W-:Y:S02]  /*16940*/  IMAD.IADD R11, R11, 0x1, R18 ;  /* 0x000000010b0b7824 */ /* 0x000fe400078e0212 */
[----:B------:R-:W-:Y:S02]  /*16950*/  IMAD R6, R5, c[0x0][0x3d8], RZ ;  /* 0x0000f60005067a24 */ /* 0x000fe400078e02ff */
[C---:B------:R-:W-:Y:S01]  /*16960*/  IMAD.WIDE.U32 R74, R19.reuse, c[0x0][0x3d8], R10 ;  /* 0x0000f600134a7a25 */ /* 0x040fe200078e000a */
[----:B-1----:R1:W-:Y:S03]  /*16970*/  @!P1 ST.E [R16.64], R13 ;  /* 0x0000000d10009985 */ /* 0x0023e6000c101904 */
[----:B------:R-:W-:Y:S01]  /*16980*/  IMAD R3, R19, c[0x0][0x3dc], R6 ;  /* 0x0000f70013037a24 */ /* 0x000fe200078e0206 */
[----:B------:R1:W-:Y:S03]  /*16990*/  @!P0 ST.E [R32.64], R14 ;  /* 0x0000000e20008985 */ /* 0x0003e6000c101904 */
        /* <DEDUP_REMOVED lines=47> */
.L_x_853:
[----:B--234-:R-:W-:Y:S05]  /*16c90*/  BSYNC B0 ;  /* 0x0000000000007941 */ /* 0x01cfea0003800000 */
.L_x_852:
        /* <DEDUP_REMOVED lines=30> */
.L_x_855:
[----:B------:R-:W-:Y:S05]  /*16e80*/  BSYNC B0 ;  /* 0x0000000000007941 */ /* 0x000fea0003800000 */
.L_x_854:
        /* <DEDUP_REMOVED lines=30> */
.L_x_857:
[----:B------:R-:W-:Y:S05]  /*17070*/  BSYNC B0 ;  /* 0x0000000000007941 */ /* 0x000fea0003800000 */
.L_x_856:
        /* <DEDUP_REMOVED lines=31> */
.L_x_850:
        /* <DEDUP_REMOVED lines=18> */
.L_x_858:
        /* <DEDUP_REMOVED lines=41> */
.L_x_860:
[----:B------:R-:W-:Y:S05]  /*17620*/  BSYNC B0 ;  /* 0x0000000000007941 */ /* 0x000fea0003800000 */
.L_x_859:
        /* <DEDUP_REMOVED lines=72> */
.L_x_862:
[----:B------:R-:W-:Y:S05]  /*17ab0*/  BSYNC B0 ;  /* 0x0000000000007941 */ /* 0x000fea0003800000 */
.L_x_861:
        /* <DEDUP_REMOVED lines=27> */
.L_x_864:
[----:B------:R-:W-:Y:S05]  /*17c70*/  BSYNC B0 ;  /* 0x0000000000007941 */ /* 0x000fea0003800000 */
.L_x_863:
        /* <DEDUP_REMOVED lines=27> */
.L_x_866:
[----:B------:R-:W-:Y:S05]  /*17e30*/  BSYNC B0 ;  /* 0x0000000000007941 */ /* 0x000fea0003800000 */
.L_x_865:
        /* <DEDUP_REMOVED lines=28> */
.L_x_867:
        /* <DEDUP_REMOVED lines=16> */
.L_x_3069:


//--------------------- .text._ZN7cutlass13device_kernelIN5flash19enable_sm80_to_sm89INS1_16FlashAttnFwdSm80INS1_25CollectiveMainloopFwdSm80ILi8ELi1ELb0EN4cute5tupleIJNS5_1CILi128EEENS7_ILi64EEENS7_ILi256EEEEEELi256ENS_10bfloat16_tEfNS_4arch4Sm80ELb0ELb1ELb1ELb0ELb0ELb0ELb1ELb0EEENS1_21CollectiveEpilogueFwdINS6_IJS8_SA_S9_EEENS6_IJNS7_ILi1EEESI_SI_EEESC_SE_Li256ELb0ELb1ELb0ELb0EEENS1_19SingleTileSchedulerILb0ELb0ELb1ELi128EEEEEEEEEvNT_6ParamsE --------------------------
	.section	.text._ZN7cutlass13device_kernelIN5flash19enable_sm80_to_sm89INS1_16FlashAttnFwdSm80INS1_25CollectiveMainloopFwdSm80ILi8ELi1ELb0EN4cute5tupleIJNS5_1CILi128EEENS7_ILi64EEENS7_ILi256EEEEEELi256ENS_10bfloat16_tEfNS_4arch4Sm80ELb0ELb1ELb1ELb0ELb0ELb0ELb1ELb0EEENS1_21CollectiveEpilogueFwdINS6_IJS8_SA_S9_EEENS6_IJNS7_ILi1EEESI_SI_EEESC_SE_Li256ELb0ELb1ELb0ELb0EEENS1_19SingleTileSchedulerILb0ELb0ELb1ELi128EEEEEEEEEvNT_6ParamsE,"ax",@progbits
	.sectioninfo	@"SHI_REGISTERS=255"
	.align	128
.text._ZN7cutlass13device_kernelIN5flash19enable_sm80_to_sm89INS1_16FlashAttnFwdSm80INS1_25CollectiveMainloopFwdSm80ILi8ELi1ELb0EN4cute5tupleIJNS5_1CILi128EEENS7_ILi64EEENS7_ILi256EEEEEELi256ENS_10bfloat16_tEfNS_4arch4Sm80ELb0ELb1ELb1ELb0ELb0ELb0ELb1ELb0EEENS1_21CollectiveEpilogueFwdINS6_IJS8_SA_S9_EEENS6_IJNS7_ILi1EEESI_SI_EEESC_SE_Li256ELb0ELb1ELb0ELb0EEENS1_19SingleTileSchedulerILb0ELb0ELb1ELi128EEEEEEEEEvNT_6ParamsE:
        .type           _ZN7cutlass13device_kernelIN5flash19enable_sm80_to_sm89INS1_16FlashAttnFwdSm80INS1_25CollectiveMainloopFwdSm80ILi8ELi1ELb0EN4cute5tupleIJNS5_1CILi128EEENS7_ILi64EEENS7_ILi256EEEEEELi256ENS_10bfloat16_tEfNS_4arch4Sm80ELb0ELb1ELb1ELb0ELb0ELb0ELb1ELb0EEENS1_21CollectiveEpilogueFwdINS6_IJS8_SA_S9_EEENS6_IJNS7_ILi1EEESI_SI_EEESC_SE_Li256ELb0ELb1ELb0ELb0EEENS1_19SingleTileSchedulerILb0ELb0ELb1ELi128EEEEEEEEEvNT_6ParamsE,@function
        .size           _ZN7cutlass13device_kernelIN5flash19enable_sm80_to_sm89INS1_16FlashAttnFwdSm80INS1_25CollectiveMainloopFwdSm80ILi8ELi1ELb0EN4cute5tupleIJNS5_1CILi128EEENS7_ILi64EEENS7_ILi256EEEEEELi256ENS_10bfloat16_tEfNS_4arch4Sm80ELb0ELb1ELb1ELb0ELb0ELb0ELb1ELb0EEENS1_21CollectiveEpilogueFwdINS6_IJS8_SA_S9_EEENS6_IJNS7_ILi1EEESI_SI_EEESC_SE_Li256ELb0ELb1ELb0ELb0EEENS1_19SingleTileSchedulerILb0ELb0ELb1ELi128EEEEEEEEEvNT_6ParamsE,(.L_x_3070 - _ZN7cutlass13device_kernelIN5flash19enable_sm80_to_sm89INS1_16FlashAttnFwdSm80INS1_25CollectiveMainloopFwdSm80ILi8ELi1ELb0EN4cute5tupleIJNS5_1CILi128EEENS7_ILi64EEENS7_ILi256EEEEEELi256ENS_10bfloat16_tEfNS_4arch4Sm80ELb0ELb1ELb1ELb0ELb0ELb0ELb1ELb0EEENS1_21CollectiveEpilogueFwdINS6_IJS8_SA_S9_EEENS6_IJNS7_ILi1EEESI_SI_EEESC_SE_Li256ELb0ELb1ELb0ELb0EEENS1_19SingleTileSchedulerILb0ELb0ELb1ELi128EEEEEEEEEvNT_6ParamsE)
        .other          _ZN7cutlass13device_kernelIN5flash19enable_sm80_to_sm89INS1_16FlashAttnFwdSm80INS1_25CollectiveMainloopFwdSm80ILi8ELi1ELb0EN4cute5tupleIJNS5_1CILi128EEENS7_ILi64EEENS7_ILi256EEEEEELi256ENS_10bfloat16_tEfNS_4arch4Sm80ELb0ELb1ELb1ELb0ELb0ELb0ELb1ELb0EEENS1_21CollectiveEpilogueFwdINS6_IJS8_SA_S9_EEENS6_IJNS7_ILi1EEESI_SI_EEESC_SE_Li256ELb0ELb1ELb0ELb0EEENS1_19SingleTileSchedulerILb0ELb0ELb1ELi128EEEEEEEEEvNT_6ParamsE,@"STO_CUDA_ENTRY STV_DEFAULT"
_ZN7cutlass13device_kernelIN5flash19enable_sm80_to_sm89INS1_16FlashAttnFwdSm80INS1_25CollectiveMainloopFwdSm80ILi8ELi1ELb0EN4cute5tupleIJNS5_1CILi128EEENS7_ILi64EEENS7_ILi256EEEEEELi256ENS_10bfloat16_tEfNS_4arch4Sm80ELb0ELb1ELb1ELb0ELb0ELb0ELb1ELb0EEENS1_21CollectiveEpilogueFwdINS6_IJS8_SA_S9_EEENS6_IJNS7_ILi1EEESI_SI_EEESC_SE_Li256ELb0ELb1ELb0ELb0EEENS1_19SingleTileSchedulerILb0ELb0ELb1ELi128EEEEEEEEEvNT_6ParamsE:
[----:B------:R-:W-:-:S03]  /*0000*/  MOV R1, c[0x0][0x28] ;  /* 0x00000a0000017a02 */ /* 0x000fc60000000f00 */
[----:B------:R-:W1:Y:S01]  /*0010*/  S2R R41, SR_CTAID.Z ;  /* 0x0000000000297919 */ /* 0x000e620000002700 */
[----:B------:R-:W-:Y:S02]  /*0020*/  IADD3 R1, R1, -0x78, RZ ;  /* 0xffffff8801017810 */ /* 0x000fe40007ffe0ff */
[----:B-1----:R-:W-:-:S13]  /*0030*/  ISETP.GE.AND P0, PT, R41, RZ, PT ;  /* 0x000000ff2900720c */ /* 0x002fda0003f06270 */
[----:B------:R-:W-:Y:S05]  /*0040*/  @!P0 EXIT ;  /* 0x000000000000894d */ /* 0x000fea0003800000 */
[----:B------:R-:W1:Y:S01]  /*0050*/  S2R R2, SR_CTAID.X ;  /* 0x0000000000027919 */ /* 0x000e620000002500 */
[----:B------:R-:W-:Y:S02]  /*0060*/  IMAD.MOV.U32 R117, RZ, RZ, c[0x0][0x2c4] ;  /* 0x0000b100ff757624 */ /* 0x000fe400078e00ff */
[----:B------:R-:W-:Y:S01]  /*0070*/  IMAD.MOV.U32 R113, RZ, RZ, 0x1 ;  /* 0x00000001ff717424 */ /* 0x000fe200078e00ff */
[----:B------:R-:W2:Y:S02]  /*0080*/  S2R R109, SR_TID.X ;  /* 0x00000000006d7919 */ /* 0x000ea40000002100 */
[----:B------:R-:W-:Y:S02]  /*0090*/  ISETP.NE.AND P1, PT, R117, 0x1, PT ;  /* 0x000000017500780c */ /* 0x000fe40003f25270 */
[----:B------:R-:W-:Y:S01]  /*00a0*/  ISETP.LE.AND P2, PT, R113, c[0x0][0x32c], PT ;  /* 0x0000cb0071007a0c */ /* 0x000fe20003f43270 */
[----:B-1----:R-:W-:-:S04]  /*00b0*/  IMAD.SHL.U32 R4, R2, 0x80, RZ ;  /* 0x0000008002047824 */ /* 0x002fc800078e00ff */
[----:B------:R-:W-:-:S06]  /*00c0*/  IMAD.MOV.U32 R181, RZ, RZ, R4 ;  /* 0x000000ffffb57224 */ /* 0x000fcc00078e0004 */
[----:B------:R-:W-:-:S05]  /*00d0*/  @P1 IADD3 R2, R181, 0x7f, RZ ;  /* 0x0000007fb5021810 */ /* 0x000fca0007ffe0ff */
[----:B------:R-:W-:Y:S01]  /*00e0*/  @P1 IMAD.HI.U32 R3, R2, c[0x0][0x2c8], RZ ;  /* 0x0000b20002031a27 */ /* 0x000fe200078e00ff */
[----:B------:R-:W-:Y:S02]  /*00f0*/  IADD3 R2, R4, 0x7f, RZ ;  /* 0x0000007f04027810 */ /* 0x000fe40007ffe0ff */
[----:B------:R-:W-:Y:S02]  /*0100*/  IADD3 R4, R113, -c[0x0][0x168], RZ ;  /* 0x80005a0071047a10 */ /* 0x000fe40007ffe0ff */
[----:B------:R-:W-:-:S04]  /*0110*/  @P1 SHF.R.U32.HI R2, RZ, c[0x0][0x2cc], R3 ;  /* 0x0000b300ff021a19 */ /* 0x000fc80000011603 */
[----:B------:R-:W-:-:S04]  /*0120*/  IADD3 R2, R2, c[0x0][0x1d0], R4 ;  /* 0x0000740002027a10 */ /* 0x000fc80007ffe004 */
[----:B------:R-:W-:Y:S01]  /*0130*/  IADD3 R3, R2, c[0x0][0x328], RZ ;  /* 0x0000ca0002037a10 */ /* 0x000fe20007ffe0ff */
[----:B------:R-:W-:Y:S05]  /*0140*/  @!P2 BRA `(.L_x_868) ;  /* 0x000000f00000a947 */ /* 0x000fea0003800000 */
[C---:B--2---:R-:W-:Y:S02]  /*0150*/  ISETP.GT.AND P0, PT, R2.reuse, RZ, PT ;  /* 0x000000ff0200720c */ /* 0x044fe40003f04270 */
[----:B------:R-:W-:-:S11]  /*0160*/  IADD3 R0, R2, -0x1, RZ ;  /* 0xffffffff02007810 */ /* 0x000fd60007ffe0ff */
[----:B------:R-:W-:Y:S05]  /*0170*/  @P0 BRA `(.L_x_869) ;  /* 0x0000006000000947 */ /* 0x000fea0003800000 */
[----:B------:R-:W-:Y:S01]  /*0180*/  ISETP.NE.AND P0, PT, R113, c[0x0][0x32c], PT ;  /* 0x0000cb0071007a0c */ /* 0x000fe20003f05270 */
[----:B------:R-:W-:-:S12]  /*0190*/  IMAD.MOV R0, RZ, RZ, -R2 ;  /* 0x000000ffff007224 */ /* 0x000fd800078e0a02 */
[----:B------:R-:W-:-:S05]  /*01a0*/  @P0 IMAD.HI.U32 R2, R0, c[0x0][0x330], RZ ;  /* 0x0000cc0000020a27 */ /* 0x000fca00078e00ff */
[----:B------:R-:W-:-:S04]  /*01b0*/  @P0 SHF.R.U32.HI R0, RZ, c[0x0][0x334], R2 ;  /* 0x0000cd00ff000a19 */ /* 0x000fc80000011602 */
[----:B------:R-:W-:Y:S01]  /*01c0*/  LOP3.LUT R0, RZ, R0, RZ, 0x33, !PT ;  /* 0x00000000ff007212 */ /* 0x000fe200078e33ff */
[----:B------:R-:W-:Y:S05]  /*01d0*/  BRA `(.L_x_870) ;  /* 0x0000003000007947 */ /* 0x000fea0003800000 */
.L_x_869:
[----:B------:R-:W-:-:S13]  /*01e0*/  ISETP.NE.AND P0, PT, R113, c[0x0][0x32c], PT ;  /* 0x0000cb0071007a0c */ /* 0x000fda0003f05270 */
[----:B------:R-:W-:-:S05]  /*01f0*/  @P0 IMAD.HI.U32 R2, R0, c[0x0][0x330], RZ ;  /* 0x0000cc0000020a27 */ /* 0x000fca00078e00ff */
[----:B------:R-:W-:Y:S02]  /*0200*/  @P0 SHF.R.U32.HI R0, RZ, c[0x0][0x334], R2 ;  /* 0x0000cd00ff000a19 */ /* 0x000fe40000011602 */
.L_x_870:
[----:B------:R-:W-:-:S05]  /*0210*/  MOV R2, c[0x0][0x32c] ;  /* 0x0000cb0000027a02 */ /* 0x000fca0000000f00 */
[----:B------:R-:W-:-:S05]  /*0220*/  IMAD R0, R0, R2, c[0x0][0x32c] ;  /* 0x0000cb0000007624 */ /* 0x000fca00078e0202 */
[----:B------:R-:W-:-:S03]  /*0230*/  IMNMX R3, R3, R0, PT ;  /* 0x0000000003037217 */ /* 0x000fc60003800200 */
.L_x_868:
[----:B--2---:R-:W-:Y:S01]  /*0240*/  IMAD.MOV.U32 R5, RZ, RZ, 0x3f ;  /* 0x0000003fff057424 */ /* 0x004fe200078e00ff */
[----:B------:R-:W-:Y:S01]  /*0250*/  IADD3 R2, R3, 0x3f, RZ ;  /* 0x0000003f03027810 */ /* 0x000fe20007ffe0ff */
[----:B------:R-:W-:-:S03]  /*0260*/  @P1 IMAD.HI.U32 R3, R181, c[0x0][0x2c8], RZ ;  /* 0x0000b200b5031a27 */ /* 0x000fc600078e00ff */
[----:B------:R-:W-:Y:S01]  /*0270*/  IADD3 R5, R5, c[0x0][0x1d0], RZ ;  /* 0x0000740005057a10 */ /* 0x000fe20007ffe0ff */
[----:B------:R-:W-:Y:S01]  /*0280*/  IMAD.MOV.U32 R7, RZ, RZ, c[0x0][0x1d0] ;  /* 0x00007400ff077624 */ /* 0x000fe200078e00ff */
[----:B------:R-:W-:Y:S01]  /*0290*/  SHF.R.S32.HI R4, RZ, 0x1f, R2 ;  /* 0x0000001fff047819 */ /* 0x000fe20000011402 */
[----:B------:R-:W-:Y:S01]  /*02a0*/  IMAD.MOV.U32 R0, RZ, RZ, R181 ;  /* 0x000000ffff007224 */ /* 0x000fe200078e00b5 */
[----:B------:R-:W-:Y:S02]  /*02b0*/  SHF.R.S32.HI R6, RZ, 0x1f, R5 ;  /* 0x0000001fff067819 */ /* 0x000fe40000011405 */
[----:B------:R-:W-:Y:S02]  /*02c0*/  @P1 SHF.R.U32.HI R0, RZ, c[0x0][0x2cc], R3 ;  /* 0x0000b300ff001a19 */ /* 0x000fe40000011603 */
[----:B------:R-:W-:Y:S02]  /*02d0*/  IADD3 R8, R7, -c[0x0][0x168], RZ ;  /* 0x80005a0007087a10 */ /* 0x000fe40007ffe0ff */
[----:B------:R-:W-:-:S02]  /*02e0*/  LEA.HI R2, R4, R2, RZ, 0x6 ;  /* 0x0000000204027211 */ /* 0x000fc400078f30ff */
[----:B------:R-:W-:Y:S01]  /*02f0*/  LEA.HI R4, R6, R5, RZ, 0x6 ;  /* 0x0000000506047211 */ /* 0x000fe200078f30ff */
[----:B------:R-:W-:Y:S01]  /*0300*/  IMAD.IADD R0, R8, 0x1, R0 ;  /* 0x0000000108007824 */ /* 0x000fe200078e0200 */
[----:B------:R-:W-:Y:S02]  /*0310*/  SHF.R.S32.HI R2, RZ, 0x6, R2 ;  /* 0x00000006ff027819 */ /* 0x000fe40000011402 */
[----:B------:R-:W-:Y:S02]  /*0320*/  SHF.R.S32.HI R4, RZ, 0x6, R4 ;  /* 0x00000006ff047819 */ /* 0x000fe40000011404 */
[----:B------:R-:W-:Y:S02]  /*0330*/  IADD3 R3, R0, -c[0x0][0x324], RZ ;  /* 0x8000c90000037a10 */ /* 0x000fe40007ffe0ff */
[----:B------:R-:W-:Y:S01]  /*0340*/  IMNMX R184, R4, R2, PT ;  /* 0x0000000204b87217 */ /* 0x000fe20003800200 */
[----:B------:R-:W-:Y:S05]  /*0350*/  @!P2 BRA `(.L_x_871) ;  /* 0x000000f00000a947 */ /* 0x000fea0003800000 */
        /* <DEDUP_REMOVED lines=9> */
.L_x_872:
[----:B------:R-:W-:-:S04]  /*03f0*/  MOV R2, c[0x0][0x32c] ;  /* 0x0000cb0000027a02 */ /* 0x000fc80000000f00 */
[----:B------:R-:W-:-:S13]  /*0400*/  ISETP.NE.AND P0, PT, R2, 0x1, PT ;  /* 0x000000010200780c */ /* 0x000fda0003f05270 */
[----:B------:R-:W-:-:S05]  /*0410*/  @P0 IMAD.HI.U32 R2, R0, c[0x0][0x330], RZ ;  /* 0x0000cc0000020a27 */ /* 0x000fca00078e00ff */
[----:B------:R-:W-:-:S05]  /*0420*/  @P0 SHF.R.U32.HI R0, RZ, c[0x0][0x334], R2 ;  /* 0x0000cd00ff000a19 */ /* 0x000fca0000011602 */
.L_x_873:
[----:B------:R-:W-:-:S05]  /*0430*/  IMAD R0, R0, c[0x0][0x32c], RZ ;  /* 0x0000cb0000007a24 */ /* 0x000fca00078e02ff */
[----:B------:R-:W-:-:S04]  /*0440*/  IMNMX R3, R3, R0, !PT ;  /* 0x0000000003037217 */ /* 0x000fc80007800200 */
.L_x_871:
[----:B------:R-:W-:Y:S01]  /*0450*/  SHF.R.S32.HI R0, RZ, 0x1f, R3 ;  /* 0x0000001fff007819 */ /* 0x000fe20000011403 */
[----:B------:R-:W-:Y:S01]  /*0460*/  ULDC.64 UR8, c[0x0][0x118] ;  /* 0x0000460000087ab9 */ /* 0x000fe20000000a00 */
[----:B------:R-:W-:Y:S01]  /*0470*/  PLOP3.LUT P2, PT, PT, PT, PT, 0x80, 0x0 ;  /* 0x000000000000781c */ /* 0x000fe20003f4f070 */
[----:B------:R-:W-:Y:S01]  /*0480*/  CS2R R130, SRZ ;  /* 0x0000000000827805 */ /* 0x000fe2000001ff00 */
[----:B------:R-:W-:Y:S01]  /*0490*/  LEA.HI R0, R0, R3, RZ, 0x6 ;  /* 0x0000000300007211 */ /* 0x000fe200078f30ff */
[----:B------:R-:W-:Y:S01]  /*04a0*/  CS2R R22, SRZ ;  /* 0x0000000000167805 */ /* 0x000fe2000001ff00 */
[----:B------:R-:W-:Y:S01]  /*04b0*/  IMAD.MOV.U32 R128, RZ, RZ, RZ ;  /* 0x000000ffff807224 */ /* 0x000fe200078e00ff */
[----:B------:R-:W-:Y:S01]  /*04c0*/  CS2R R126, SRZ ;  /* 0x00000000007e7805 */ /* 0x000fe2000001ff00 */
[----:B------:R-:W-:Y:S01]  /*04d0*/  SHF.R.S32.HI R0, RZ, 0x6, R0 ;  /* 0x00000006ff007819 */ /* 0x000fe20000011400 */
[----:B------:R-:W-:Y:S01]  /*04e0*/  IMAD.MOV.U32 R124, RZ, RZ, RZ ;  /* 0x000000ffff7c7224 */ /* 0x000fe200078e00ff */
[----:B------:R-:W-:Y:S01]  /*04f0*/  CS2R R122, SRZ ;  /* 0x00000000007a7805 */ /* 0x000fe2000001ff00 */
[----:B------:R-:W-:Y:S01]  /*0500*/  CS2R R24, SRZ ;  /* 0x0000000000187805 */ /* 0x000fe2000001ff00 */
[----:B------:R-:W-:Y:S01]  /*0510*/  IMNMX R232, RZ, R0, !PT ;  /* 0x00000000ffe87217 */ /* 0x000fe20007800200 */
[----:B------:R-:W-:Y:S01]  /*0520*/  CS2R R118, SRZ ;  /* 0x0000000000767805 */ /* 0x000fe2000001ff00 */
[----:B------:R-:W-:Y:S01]  /*0530*/  MOV R120, RZ ;  /* 0x000000ff00787202 */ /* 0x000fe20000000f00 */
[----:B------:R-:W-:Y:S01]  /*0540*/  IMAD.MOV.U32 R116, RZ, RZ, RZ ;  /* 0x000000ffff747224 */ /* 0x000fe200078e00ff */
[----:B------:R-:W-:Y:S01]  /*0550*/  ISETP.GT.AND P0, PT, R184, R232, PT ;  /* 0x000000e8b800720c */ /* 0x000fe20003f04270 */
        /* <DEDUP_REMOVED lines=65> */
[----:B------:R-:W1:Y:S01]  /*0970*/  S2R R33, SR_CTAID.Y ;  /* 0x0000000000217919 */ /* 0x000e620000002600 */
[----:B------:R-:W-:Y:S01]  /*0980*/  SHF.R.S32.HI R107, RZ, 0x1f, R109 ;  /* 0x0000001fff6b7819 */ /* 0x000fe2000001146d */
[----:B------:R-:W-:Y:S01]  /*0990*/  IMAD R29, R117, c[0x0][0x168], RZ ;  /* 0x00005a00751d7a24 */ /* 0x000fe200078e02ff */
[----:B------:R-:W-:-:S02]  /*09a0*/  SHF.R.S32.HI R30, RZ, 0x1f, R41 ;  /* 0x0000001fff1e7819 */ /* 0x000fc40000011429 */
[CC--:B------:R-:W-:Y:S02]  /*09b0*/  LEA.HI R2, R107.reuse, R109.reuse, RZ, 0x3 ;  /* 0x0000006d6b027211 */ /* 0x0c0fe400078f18ff */
[----:B------:R-:W-:Y:S02]  /*09c0*/  LEA.HI R19, R107, R109, RZ, 0x6 ;  /* 0x0000006d6b137211 */ /* 0x000fe400078f30ff */
[----:B------:R-:W-:Y:S02]  /*09d0*/  LOP3.LUT R0, R2, 0xfffffff8, RZ, 0xc0, !PT ;  /* 0xfffffff802007812 */ /* 0x000fe400078ec0ff */
[----:B------:R-:W-:Y:S01]  /*09e0*/  SHF.R.S32.HI R22, RZ, 0x3, R2 ;  /* 0x00000003ff167819 */ /* 0x000fe20000011402 */
[----:B------:R-:W-:Y:S02]  /*09f0*/  IMAD.SHL.U32 R19, R19, 0x8, RZ ;  /* 0x0000000813137824 */ /* 0x000fe400078e00ff */
[----:B------:R-:W-:Y:S02]  /*0a00*/  IMAD.IADD R32, R109, 0x1, -R0 ;  /* 0x000000016d207824 */ /* 0x000fe400078e0a00 */
[----:B------:R-:W-:-:S02]  /*0a10*/  IMAD.IADD R13, R181, 0x1, R22 ;  /* 0x00000001b50d7824 */ /* 0x000fc400078e0216 */
[----:B------:R-:W-:-:S03]  /*0a20*/  IMAD R0, R32, 0x20, R22 ;  /* 0x0000002020007824 */ /* 0x000fc600078e0216 */
[----:B------:R-:W-:Y:S01]  /*0a30*/  IADD3 R10, R13, 0x40, RZ ;  /* 0x000000400d0a7810 */ /* 0x000fe20007ffe0ff */
[----:B------:R-:W-:Y:S01]  /*0a40*/  IMAD.IADD R4, R181, 0x1, R0 ;  /* 0x00000001b5047824 */ /* 0x000fe200078e0200 */
[----:B-1----:R-:W-:Y:S01]  /*0a50*/  SHF.R.S32.HI R34, RZ, 0x1f, R33 ;  /* 0x0000001fff227819 */ /* 0x002fe20000011421 */
[----:B------:R-:W-:Y:S01]  /*0a60*/  IMAD.WIDE.U32 R6, R33, c[0x0][0x1b8], RZ ;  /* 0x00006e0021067a25 */ /* 0x000fe200078e00ff */
[----:B------:R-:W-:-:S03]  /*0a70*/  ISETP.GE.AND P2, PT, R10, R29, PT ;  /* 0x0000001d0a00720c */ /* 0x000fc60003f46270 */
[----:B------:R-:W-:Y:S02]  /*0a80*/  IMAD R2, R34, c[0x0][0x1b8], RZ ;  /* 0x00006e0022027a24 */ /* 0x000fe400078e02ff */
[----:B------:R-:W-:-:S04]  /*0a90*/  @P1 IMAD.HI.U32 R5, R4, c[0x0][0x2c8], RZ ;  /* 0x0000b20004051a27 */ /* 0x000fc800078e00ff */
[----:B------:R-:W-:Y:S02]  /*0aa0*/  IMAD R2, R33, c[0x0][0x1bc], R2 ;  /* 0x00006f0021027a24 */ /* 0x000fe400078e0202 */
[----:B------:R-:W-:Y:S01]  /*0ab0*/  IMAD.MOV.U32 R0, RZ, RZ, R4 ;  /* 0x000000ffff007224 */ /* 0x000fe200078e0004 */
[----:B------:R-:W-:Y:S01]  /*0ac0*/  @P1 SHF.R.U32.HI R0, RZ, c[0x0][0x2cc], R5 ;  /* 0x0000b300ff001a19 */ /* 0x000fe20000011605 */
[----:B------:R-:W-:Y:S02]  /*0ad0*/  IMAD.IADD R3, R7, 0x1, R2 ;  /* 0x0000000107037824 */ /* 0x000fe400078e0202 */
[----:B------:R-:W-:Y:S02]  /*0ae0*/  IMAD R7, R30, c[0x0][0x1c0], RZ ;  /* 0x000070001e077a24 */ /* 0x000fe400078e02ff */
[----:B------:R-:W-:Y:S01]  /*0af0*/  IMAD.MOV.U32 R2, RZ, RZ, R6 ;  /* 0x000000ffff027224 */ /* 0x000fe200078e0006 */
[----:B------:R-:W-:Y:S01]  /*0b00*/  SHF.R.S32.HI R6, RZ, 0x1f, R0 ;  /* 0x0000001fff067819 */ /* 0x000fe20000011400 */
[----:B------:R-:W-:-:S02]  /*0b10*/  IMAD R7, R41, c[0x0][0x1c4], R7 ;  /* 0x0000710029077a24 */ /* 0x000fc400078e0207 */
[----:B------:R-:W-:-:S04]  /*0b20*/  IMAD.WIDE.U32 R2, R41, c[0x0][0x1c0], R2 ;  /* 0x0000700029027a25 */ /* 0x000fc800078e0002 */
[----:B------:R-:W-:Y:S02]  /*0b30*/  IMAD.MOV R5, RZ, RZ, -R0 ;  /* 0x000000ffff057224 */ /* 0x000fe400078e0a00 */
[----:B------:R-:W-:Y:S02]  /*0b40*/  IMAD.IADD R3, R3, 0x1, R7 ;  /* 0x0000000103037824 */ /* 0x000fe400078e0207 */
[----:B------:R-:W-:Y:S02]  /*0b50*/  IMAD R5, R5, c[0x0][0x2c4], R4 ;  /* 0x0000b10005057a24 */ /* 0x000fe400078e0204 */
[----:B------:R-:W-:Y:S02]  /*0b60*/  IMAD R6, R6, c[0x0][0x1b0], RZ ;  /* 0x00006c0006067a24 */ /* 0x000fe400078e02ff */
[----:B------:R-:W-:Y:S01]  /*0b70*/  IMAD.WIDE.U32 R2, R0, c[0x0][0x1b0], R2 ;  /* 0x00006c0000027a25 */ /* 0x000fe200078e0002 */
[----:B------:R-:W-:-:S03]  /*0b80*/  SHF.R.S32.HI R4, RZ, 0x1f, R5 ;  /* 0x0000001fff047819 */ /* 0x000fc60000011405 */
[----:B------:R-:W-:-:S04]  /*0b90*/  IMAD R0, R0, c[0x0][0x1b4], R6 ;  /* 0x00006d0000007a24 */ /* 0x000fc800078e0206 */
[----:B------:R-:W-:Y:S02]  /*0ba0*/  IMAD.IADD R3, R3, 0x1, R0 ;  /* 0x0000000103037824 */ /* 0x000fe400078e0200 */
[----:B------:R-:W-:Y:S02]  /*0bb0*/  IMAD R0, R4, c[0x0][0x1a8], RZ ;  /* 0x00006a0004007a24 */ /* 0x000fe400078e02ff */
[----:B------:R-:W-:-:S04]  /*0bc0*/  IMAD.WIDE.U32 R2, R5, c[0x0][0x1a8], R2 ;  /* 0x00006a0005027a25 */ /* 0x000fc800078e0002 */
[----:B------:R-:W-:Y:S01]  /*0bd0*/  IMAD R0, R5, c[0x0][0x1ac], R0 ;  /* 0x00006b0005007a24 */ /* 0x000fe200078e0200 */
[----:B------:R-:W-:-:S03]  /*0be0*/  LEA R12, P0, R2, c[0x0][0x160], 0x1 ;  /* 0x00005800020c7a11 */ /* 0x000fc600078008ff */
[----:B------:R-:W-:Y:S02]  /*0bf0*/  IMAD.IADD R0, R3, 0x1, R0 ;  /* 0x0000000103007824 */ /* 0x000fe400078e0200 */
[----:B------:R-:W1:Y:S01]  /*0c00*/  SHFL.IDX PT, R8, R12, RZ, 0x181f ;  /* 0x00181fff0c087589 */ /* 0x000e6200000e0000 */
[----:B------:R-:W-:Y:S02]  /*0c10*/  IMAD.SHL.U32 R3, R22, 0x40, RZ ;  /* 0x0000004016037824 */ /* 0x000fe400078e00ff */
[----:B------:R-:W-:Y:S01]  /*0c20*/  LEA.HI.X R0, R2, c[0x0][0x164], R0, 0x1, P0 ;  /* 0x0000590002007a11 */ /* 0x000fe200000f0c00 */
[----:B------:R-:W-:Y:S01]  /*0c30*/  SHFL.IDX PT, R6, R12, 0x1, 0x181f ;  /* 0x00381f000c067f89 */ /* 0x000fe200000e0000 */
[C---:B------:R-:W-:Y:S02]  /*0c40*/  IADD3 R2, R13.reuse, 0x20, RZ ;  /* 0x000000200d027810 */ /* 0x040fe40007ffe0ff */
[-C--:B------:R-:W-:Y:S01]  /*0c50*/  ISETP.GE.AND P0, PT, R13, R29.reuse, PT ;  /* 0x0000001d0d00720c */ /* 0x080fe20003f06270 */
[----:B------:R-:W2:Y:S01]  /*0c60*/  SHFL.IDX PT, R9, R0, RZ, 0x181f ;  /* 0x00181fff00097589 */ /* 0x000ea200000e0000 */
[----:B------:R-:W-:Y:S01]  /*0c70*/  ISETP.GE.AND P3, PT, R2, R29, PT ;  /* 0x0000001d0200720c */ /* 0x000fe20003f66270 */
[----:B------:R-:W-:Y:S01]  /*0c80*/  IMAD.SHL.U32 R2, R32, 0x8, RZ ;  /* 0x0000000820027824 */ /* 0x000fe200078e00ff */
[----:B------:R-:W-:Y:S01]  /*0c90*/  LOP3.LUT R3, R3, 0x1c0, RZ, 0xc0, !PT ;  /* 0x000001c003037812 */ /* 0x000fe200078ec0ff */
[----:B------:R-:W3:Y:S03]  /*0ca0*/  SHFL.IDX PT, R7, R0, 0x1, 0x181f ;  /* 0x00381f0000077f89 */ /* 0x000ee600000e0000 */
[----:B------:R-:W-:Y:S01]  /*0cb0*/  LOP3.LUT R14, R3, 0x38, R2, 0xf8, !PT ;  /* 0x00000038030e7812 */ /* 0x000fe200078ef802 */
[----:B------:R-:W4:Y:S01]  /*0cc0*/  SHFL.IDX PT, R4, R12, 0x2, 0x181f ;  /* 0x00581f000c047f89 */ /* 0x000f2200000e0000 */
[----:B------:R-:W-:-:S02]  /*0cd0*/  SHF.R.U32.HI R11, RZ, 0x3, R3 ;  /* 0x00000003ff0b7819 */ /* 0x000fc40000011603 */
[----:B------:R-:W-:Y:S01]  /*0ce0*/  ISETP.GE.AND P5, PT, R2, c[0x0][0x198], PT ;  /* 0x0000660002007a0c */ /* 0x000fe20003fa6270 */
[----:B------:R-:W5:Y:S01]  /*0cf0*/  SHFL.IDX PT, R5, R0, 0x2, 0x181f ;  /* 0x00581f0000057f89 */ /* 0x000f6200000e0000 */
[----:B------:R-:W-:Y:S02]  /*0d00*/  LOP3.LUT R18, R14, R11, RZ, 0x3c, !PT ;  /* 0x0000000b0e127212 */ /* 0x000fe400078e3cff */
[----:B------:R-:W-:Y:S02]  /*0d10*/  SHF.R.S32.HI R3, RZ, 0x1f, R2 ;  /* 0x0000001fff037819 */ /* 0x000fe40000011402 */
[----:B------:R-:W-:Y:S02]  /*0d20*/  LOP3.LUT R19, R18, 0xfffffe00, R19, 0xf8, !PT ;  /* 0xfffffe0012137812 */ /* 0x000fe400078ef813 */
[C---:B-1----:R-:W-:Y:S02]  /*0d30*/  @!P0 LEA R10, P1, R2.reuse, R8, 0x1 ;  /* 0x00000008020a8211 */ /* 0x042fe400078208ff */
[C---:B------:R-:W-:Y:S01]  /*0d40*/  IADD3 R28, R2.reuse, 0x40, RZ ;  /* 0x00000040021c7810 */ /* 0x040fe20007ffe0ff */
[----:B------:R-:W-:Y:S01]  /*0d50*/  IMAD.SHL.U32 R233, R19, 0x2, RZ ;  /* 0x0000000213e97824 */ /* 0x000fe200078e00ff */
[----:B------:R-:W-:-:S02]  /*0d60*/  IADD3 R27, R2, 0x80, RZ ;  /* 0x00000080021b7810 */ /* 0x000fc40007ffe0ff */
[C---:B------:R-:W-:Y:S02]  /*0d70*/  IADD3 R26, R2.reuse, 0xc0, RZ ;  /* 0x000000c0021a7810 */ /* 0x040fe40007ffe0ff */
[----:B--2---:R-:W-:Y:S02]  /*0d80*/  @!P0 LEA.HI.X R11, R2, R9, R3, 0x1, P1 ;  /* 0x00000009020b8211 */ /* 0x004fe400008f0c03 */
[----:B------:R-:W-:Y:S02]  /*0d90*/  @!P0 SHF.R.S32.HI R15, RZ, 0x1f, R28 ;  /* 0x0000001fff0f8819 */ /* 0x000fe4000001141c */
[----:B------:R-:W-:Y:S01]  /*0da0*/  @!P0 SHF.R.S32.HI R14, RZ, 0x1f, R27 ;  /* 0x0000001fff0e8819 */ /* 0x000fe2000001141b */
[----:B------:R1:W-:Y:S01]  /*0db0*/  @!P0 LDGSTS.E.BYPASS.LTC128B.128 [R233+0x10100], [R10.64], !P5 ;  /* 0x101000000ae98fae */ /* 0x0003e2000e901d48 */
[----:B------:R-:W-:Y:S02]  /*0dc0*/  @!P0 SHF.R.S32.HI R16, RZ, 0x1f, R26 ;  /* 0x0000001fff108819 */ /* 0x000fe4000001141a */
[----:B------:R-:W-:-:S02]  /*0dd0*/  @!P0 LEA.HI R17, R15, R28, RZ, 0x3 ;  /* 0x0000001c0f118211 */ /* 0x000fc400078f18ff */
[----:B------:R-:W-:Y:S02]  /*0de0*/  P2R R23, PR, RZ, 0x20 ;  /* 0x00000020ff177803 */ /* 0x000fe40000000000 */
[----:B------:R-:W-:Y:S02]  /*0df0*/  ISETP.GE.AND P4, PT, R28, c[0x0][0x198], PT ;  /* 0x000066001c007a0c */ /* 0x000fe40003f86270 */
[----:B------:R-:W-:Y:S02]  /*0e00*/  @!P0 LEA.HI R15, R14, R27, RZ, 0x3 ;  /* 0x0000001b0e0f8211 */ /* 0x000fe400078f18ff */
[----:B------:R-:W-:Y:S02]  /*0e10*/  ISETP.GE.AND P5, PT, R27, c[0x0][0x198], PT ;  /* 0x000066001b007a0c */ /* 0x000fe40003fa6270 */
[----:B------:R-:W-:Y:S02]  /*0e20*/  @!P0 LEA.HI R14, R16, R26, RZ, 0x3 ;  /* 0x0000001a100e8211 */ /* 0x000fe400078f18ff */
[----:B------:R-:W-:-:S02]  /*0e30*/  @!P0 LOP3.LUT R16, R17, 0xfffffff8, RZ, 0xc0, !PT ;  /* 0xfffffff811108812 */ /* 0x000fc400078ec0ff */
[----:B------:R-:W-:Y:S02]  /*0e40*/  @!P0 LOP3.LUT R15, R15, 0xfffffff8, RZ, 0xc0, !PT ;  /* 0xfffffff80f0f8812 */ /* 0x000fe400078ec0ff */
[----:B------:R-:W-:Y:S01]  /*0e50*/  @!P0 LOP3.LUT R18, R14, 0xfffffff8, RZ, 0xc0, !PT ;  /* 0xfffffff80e128812 */ /* 0x000fe200078ec0ff */
[--C-:B------:R-:W-:Y:S01]  /*0e60*/  @!P0 IMAD.WIDE R16, R16, 0x2, R8.reuse ;  /* 0x0000000210108825 */ /* 0x100fe200078e0208 */
[----:B------:R-:W-:Y:S02]  /*0e70*/  @!P3 LEA R20, P1, R2, R6, 0x1 ;  /* 0x000000060214b211 */ /* 0x000fe400078208ff */
[----:B------:R-:W-:Y:S01]  /*0e80*/  ISETP.GE.AND P6, PT, R26, c[0x0][0x198], PT ;  /* 0x000066001a007a0c */ /* 0x000fe20003fc6270 */
[----:B------:R-:W-:Y:S01]  /*0e90*/  @!P0 IMAD.WIDE R14, R15, 0x2, R8 ;  /* 0x000000020f0e8825 */ /* 0x000fe200078e0208 */
[----:B------:R2:W-:Y:S01]  /*0ea0*/  @!P0 LDGSTS.E.BYPASS.LTC128B.128 [R233+0x14100], [R16.64], !P4 ;  /* 0x1410000010e98fae */ /* 0x0005e2000e101d48 */
[C---:B---3--:R-:W-:Y:S02]  /*0eb0*/  @!P3 LEA.HI.X R21, R2.reuse, R7, R3, 0x1, P1 ;  /* 0x000000070215b211 */ /* 0x048fe400008f0c03 */
[----:B----4-:R-:W-:Y:S01]  /*0ec0*/  @!P2 LEA R24, P1, R2, R4, 0x1 ;  /* 0x000000040218a211 */ /* 0x010fe200078208ff */
[----:B------:R3:W-:Y:S01]  /*0ed0*/  @!P0 LDGSTS.E.BYPASS.LTC128B.128 [R233+0x18100], [R14.64], !P5 ;  /* 0x181000000ee98fae */ /* 0x0007e2000e901d48 */
[----:B------:R-:W-:-:S02]  /*0ee0*/  @!P0 IMAD.WIDE R8, R18, 0x2, R8 ;  /* 0x0000000212088825 */ /* 0x000fc400078e0208 */
[----:B-----5:R-:W-:-:S04]  /*0ef0*/  @!P2 LEA.HI.X R25, R2, R5, R3, 0x1, P1 ;  /* 0x000000050219a211 */ /* 0x020fc800008f0c03 */
[----:B------:R4:W-:Y:S04]  /*0f00*/  @!P0 LDGSTS.E.BYPASS.LTC128B.128 [R233+0x1c100], [R8.64], !P6 ;  /* 0x1c10000008e98fae */ /* 0x0009e8000f101d48 */
[----:B---3--:R-:W3:Y:S04]  /*0f10*/  SHFL.IDX PT, R14, R12, 0x3, 0x181f ;  /* 0x00781f000c0e7f89 */ /* 0x008ee800000e0000 */
[----:B------:R5:W2:Y:S01]  /*0f20*/  SHFL.IDX PT, R15, R0, 0x3, 0x181f ;  /* 0x00781f00000f7f89 */ /* 0x000aa200000e0000 */
[----:B----4-:R-:W-:Y:S02]  /*0f30*/  @!P3 SHF.R.S32.HI R9, RZ, 0x1f, R28 ;  /* 0x0000001fff09b819 */ /* 0x010fe4000001141c */
[----:B------:R-:W-:-:S02]  /*0f40*/  @!P3 SHF.R.S32.HI R8, RZ, 0x1f, R27 ;  /* 0x0000001fff08b819 */ /* 0x000fc4000001141b */
[----:B------:R-:W-:Y:S02]  /*0f50*/  @!P3 LEA.HI R9, R9, R28, RZ, 0x3 ;  /* 0x0000001c0909b211 */ /* 0x000fe400078f18ff */
[----:B------:R-:W-:Y:S02]  /*0f60*/  @!P3 LEA.HI R8, R8, R27, RZ, 0x3 ;  /* 0x0000001b0808b211 */ /* 0x000fe400078f18ff */
[----:B-1----:R-:W-:Y:S02]  /*0f70*/  @!P3 LOP3.LUT R10, R9, 0xfffffff8, RZ, 0xc0, !PT ;  /* 0xfffffff8090ab812 */ /* 0x002fe400078ec0ff */
[----:B------:R-:W-:-:S03]  /*0f80*/  @!P3 LOP3.LUT R8, R8, 0xfffffff8, RZ, 0xc0, !PT ;  /* 0xfffffff80808b812 */ /* 0x000fc600078ec0ff */
[----:B------:R-:W-:-:S04]  /*0f90*/  @!P3 IMAD.WIDE R10, R10, 0x2, R6 ;  /* 0x000000020a0ab825 */ /* 0x000fc800078e0206 */
[----:B------:R-:W-:Y:S01]  /*0fa0*/  @!P3 IMAD.WIDE R8, R8, 0x2, R6 ;  /* 0x000000020808b825 */ /* 0x000fe200078e0206 */
[----:B-----5:R-:W-:-:S04]  /*0fb0*/  IADD3 R0, R13, 0x60, RZ ;  /* 0x000000600d007810 */ /* 0x020fc80007ffe0ff */
[----:B------:R-:W-:Y:S02]  /*0fc0*/  ISETP.GE.AND P1, PT, R0, R29, PT ;  /* 0x0000001d0000720c */ /* 0x000fe40003f26270 */
[----:B------:R-:W-:-:S04]  /*0fd0*/  @!P3 SHF.R.S32.HI R0, RZ, 0x1f, R26 ;  /* 0x0000001fff00b819 */ /* 0x000fc8000001141a */
[----:B------:R-:W-:-:S04]  /*0fe0*/  @!P3 LEA.HI R0, R0, R26, RZ, 0x3 ;  /* 0x0000001a0000b211 */ /* 0x000fc800078f18ff */
[----:B------:R-:W-:-:S03]  /*0ff0*/  @!P3 LOP3.LUT R0, R0, 0xfffffff8, RZ, 0xc0, !PT ;  /* 0xfffffff80000b812 */ /* 0x000fc600078ec0ff */
[----:B---3--:R-:W-:Y:S02]  /*1000*/  @!P1 LEA R12, P0, R2, R14, 0x1 ;  /* 0x0000000e020c9211 */ /* 0x008fe400078008ff */
[----:B------:R-:W-:Y:S01]  /*1010*/  @!P3 IMAD.WIDE R6, R0, 0x2, R6 ;  /* 0x000000020006b825 */ /* 0x000fe200078e0206 */
[----:B------:R-:W-:Y:S02]  /*1020*/  @!P2 SHF.R.S32.HI R0, RZ, 0x1f, R26 ;  /* 0x0000001fff00a819 */ /* 0x000fe4000001141a */
[----:B--2---:R-:W-:Y:S02]  /*1030*/  @!P1 LEA.HI.X R13, R2, R15, R3, 0x1, P0 ;  /* 0x0000000f020d9211 */ /* 0x004fe400000f0c03 */
[----:B------:R-:W-:Y:S02]  /*1040*/  ISETP.NE.AND P0, PT, R23, RZ, PT ;  /* 0x000000ff1700720c */ /* 0x000fe40003f05270 */
[----:B------:R-:W-:-:S04]  /*1050*/  @!P2 LEA.HI R0, R0, R26, RZ, 0x3 ;  /* 0x0000001a0000a211 */ /* 0x000fc800078f18ff */
[----:B------:R-:W-:-:S07]  /*1060*/  @!P2 LOP3.LUT R0, R0, 0xfffffff8, RZ, 0xc0, !PT ;  /* 0xfffffff80000a812 */ /* 0x000fce00078ec0ff */
[----:B------:R1:W-:Y:S04]  /*1070*/  @!P3 LDGSTS.E.BYPASS.LTC128B.128 [R233+0x11100], [R20.64], !P0 ;  /* 0x1110000014e9bfae */ /* 0x0003e8000c101d48 */
[----:B------:R2:W-:Y:S04]  /*1080*/  @!P3 LDGSTS.E.BYPASS.LTC128B.128 [R233+0x15100], [R10.64], !P4 ;  /* 0x151000000ae9bfae */ /* 0x0005e8000e101d48 */
[----:B------:R3:W-:Y:S04]  /*1090*/  @!P3 LDGSTS.E.BYPASS.LTC128B.128 [R233+0x19100], [R8.64], !P5 ;  /* 0x1910000008e9bfae */ /* 0x0007e8000e901d48 */
[----:B------:R4:W-:Y:S04]  /*10a0*/  @!P3 LDGSTS.E.BYPASS.LTC128B.128 [R233+0x1d100], [R6.64], !P6 ;  /* 0x1d10000006e9bfae */ /* 0x0009e8000f101d48 */
[----:B------:R5:W-:Y:S01]  /*10b0*/  @!P2 LDGSTS.E.BYPASS.LTC128B.128 [R233+0x12100], [R24.64], !P0 ;  /* 0x1210000018e9afae */ /* 0x000be2000c101d48 */
[----:B----4-:R-:W-:-:S02]  /*10c0*/  @!P2 SHF.R.S32.HI R7, RZ, 0x1f, R28 ;  /* 0x0000001fff07a819 */ /* 0x010fc4000001141c */
[----:B------:R-:W-:Y:S02]  /*10d0*/  @!P2 SHF.R.S32.HI R6, RZ, 0x1f, R27 ;  /* 0x0000001fff06a819 */ /* 0x000fe4000001141b */
[----:B------:R-:W-:Y:S02]  /*10e0*/  @!P2 LEA.HI R7, R7, R28, RZ, 0x3 ;  /* 0x0000001c0707a211 */ /* 0x000fe400078f18ff */
[----:B------:R-:W-:Y:S02]  /*10f0*/  @!P2 LEA.HI R6, R6, R27, RZ, 0x3 ;  /* 0x0000001b0606a211 */ /* 0x000fe400078f18ff */
[----:B---3--:R-:W-:Y:S02]  /*1100*/  @!P2 LOP3.LUT R8, R7, 0xfffffff8, RZ, 0xc0, !PT ;  /* 0xfffffff80708a812 */ /* 0x008fe400078ec0ff */
[----:B------:R-:W-:-:S03]  /*1110*/  @!P2 LOP3.LUT R6, R6, 0xfffffff8, RZ, 0xc0, !PT ;  /* 0xfffffff80606a812 */ /* 0x000fc600078ec0ff */
[----:B------:R-:W-:-:S04]  /*1120*/  @!P2 IMAD.WIDE R8, R8, 0x2, R4 ;  /* 0x000000020808a825 */ /* 0x000fc800078e0204 */
[--C-:B------:R-:W-:Y:S01]  /*1130*/  @!P2 IMAD.WIDE R6, R6, 0x2, R4.reuse ;  /* 0x000000020606a825 */ /* 0x100fe200078e0204 */
[----:B------:R3:W-:Y:S03]  /*1140*/  @!P2 LDGSTS.E.BYPASS.LTC128B.128 [R233+0x16100], [R8.64], !P4 ;  /* 0x1610000008e9afae */ /* 0x0007e6000e101d48 */
[----:B------:R-:W-:Y:S01]  /*1150*/  @!P2 IMAD.WIDE R4, R0, 0x2, R4 ;  /* 0x000000020004a825 */ /* 0x000fe200078e0204 */
[----:B------:R4:W-:Y:S04]  /*1160*/  @!P2 LDGSTS.E.BYPASS.LTC128B.128 [R233+0x1a100], [R6.64], !P5 ;  /* 0x1a10000006e9afae */ /* 0x0009e8000e901d48 */
[----:B------:R1:W-:Y:S01]  /*1170*/  @!P2 LDGSTS.E.BYPASS.LTC128B.128 [R233+0x1e100], [R4.64], !P6 ;  /* 0x1e10000004e9afae */ /* 0x0003e2000f101d48 */
[----:B------:R-:W-:-:S02]  /*1180*/  ISETP.NE.U32.AND P2, PT, RZ, c[0x0][0x340], PT ;  /* 0x0000d000ff007a0c */ /* 0x000fc40003f45070 */
[----:B------:R-:W-:Y:S01]  /*1190*/  @!P1 SHF.R.S32.HI R0, RZ, 0x1f, R27 ;  /* 0x0000001fff009819 */ /* 0x000fe2000001141b */
[----:B------:R2:W-:Y:S01]  /*11a0*/  @!P1 LDGSTS.E.BYPASS.LTC128B.128 [R233+0x13100], [R12.64], !P0 ;  /* 0x131000000ce99fae */ /* 0x0005e2000c101d48 */
[----:B------:R-:W-:-:S13]  /*11b0*/  ISETP.NE.AND.EX P2, PT, RZ, c[0x0][0x344], PT, P2 ;  /* 0x0000d100ff007a0c */ /* 0x000fda0003f45320 */
[----:B-1----:R-:W-:-:S04]  /*11c0*/  @P2 IMAD.MOV.U32 R4, RZ, RZ, 0x4 ;  /* 0x00000004ff042424 */ /* 0x002fc800078e00ff */
[----:B------:R-:W-:-:S05]  /*11d0*/  @P2 IMAD.WIDE R4, R41, R4, c[0x0][0x340] ;  /* 0x0000d00029042625 */ /* 0x000fca00078e0204 */
[----:B---3--:R1:W3:Y:S01]  /*11e0*/  @P2 LDG.E R8, [R4.64] ;  /* 0x0000000804082981 */ /* 0x0082e2000c1e1900 */
[----:B------:R-:W-:Y:S01]  /*11f0*/  @!P1 LEA.HI R0, R0, R27, RZ, 0x3 ;  /* 0x0000001b00009211 */ /* 0x000fe200078f18ff */
[----:B------:R-:W-:Y:S01]  /*1200*/  IMAD.MOV.U32 R29, RZ, RZ, c[0x0][0x1e0] ;  /* 0x00007800ff1d7624 */ /* 0x000fe200078e00ff */
[----:B------:R-:W-:Y:S01]  /*1210*/  IADD3 R21, R184, -0x1, RZ ;  /* 0xffffffffb8157810 */ /* 0x000fe20007ffe0ff */
[----:B------:R-:W-:Y:S01]  /*1220*/  IMAD.MOV.U32 R31, RZ, RZ, 0x6 ;  /* 0x00000006ff1f7424 */ /* 0x000fe200078e00ff */
[----:B------:R-:W-:Y:S01]  /*1230*/  @!P1 LOP3.LUT R0, R0, 0xfffffff8, RZ, 0xc0, !PT ;  /* 0xfffffff800009812 */ /* 0x000fe200078ec0ff */
[C---:B--2---:R-:W-:Y:S01]  /*1240*/  IMAD R12, R34.reuse, c[0x0][0x1e8], RZ ;  /* 0x00007a00220c7a24 */ /* 0x044fe200078e02ff */
[----:B------:R-:W-:Y:S01]  /*1250*/  ISETP.GT.AND P0, PT, R21, R232, PT ;  /* 0x000000e81500720c */ /* 0x000fe20003f04270 */
[----:B------:R-:W-:Y:S01]  /*1260*/  IMAD R16, R34, c[0x0][0x210], RZ ;  /* 0x0000840022107a24 */ /* 0x000fe200078e02ff */
[----:B-----5:R-:W-:Y:S01]  /*1270*/  LEA.HI R24, R107, R109, RZ, 0x4 ;  /* 0x0000006d6b187211 */ /* 0x020fe200078f20ff */
[----:B----4-:R-:W-:Y:S01]  /*1280*/  @!P1 IMAD.WIDE R6, R0, 0x2, R14 ;  /* 0x0000000200069825 */ /* 0x010fe200078e020e */
[----:B------:R-:W-:Y:S01]  /*1290*/  SHF.L.U64.HI R25, R29, R31, c[0x0][0x1e4] ;  /* 0x000079001d197619 */ /* 0x000fe2000001021f */
[----:B------:R-:W-:Y:S01]  /*12a0*/  ULDC UR6, c[0x0][0x324] ;  /* 0x0000c90000067ab9 */ /* 0x000fe20000000800 */
[----:B------:R-:W-:Y:S01]  /*12b0*/  SHF.R.S32.HI R19, RZ, 0x4, R24 ;  /* 0x00000004ff137819 */ /* 0x000fe20000011418 */
[----:B------:R-:W-:Y:S01]  /*12c0*/  IMAD.SHL.U32 R20, R22, 0x8, RZ ;  /* 0x0000000816147824 */ /* 0x000fe200078e00ff */
[----:B------:R-:W-:Y:S01]  /*12d0*/  LOP3.LUT P3, RZ, R32, 0x2, RZ, 0xc0, !PT ;  /* 0x0000000220ff7812 */ /* 0x000fe2000786c0ff */
[C---:B------:R-:W-:Y:S01]  /*12e0*/  IMAD R12, R33.reuse, c[0x0][0x1ec], R12 ;  /* 0x00007b00210c7a24 */ /* 0x040fe200078e020c */
[----:B------:R-:W-:Y:S01]  /*12f0*/  LEA.HI R13, R24, R19, RZ, 0x1 ;  /* 0x00000013180d7211 */ /* 0x000fe200078f08ff */
[----:B------:R-:W-:Y:S01]  /*1300*/  IMAD R16, R33, c[0x0][0x214], R16 ;  /* 0x0000850021107a24 */ /* 0x000fe200078e0210 */
[----:B------:R-:W-:Y:S01]  /*1310*/  LEA.HI R106, R107, R109, RZ, 0x5 ;  /* 0x0000006d6b6a7211 */ /* 0x000fe200078f28ff */
[----:B------:R-:W-:Y:S01]  /*1320*/  IMAD.SHL.U32 R104, R21, 0x40, RZ ;  /* 0x0000004015687824 */ /* 0x000fe200078e00ff */
[----:B------:R-:W-:Y:S01]  /*1330*/  @P0 IADD3 R17, R184, -0x2, RZ ;  /* 0xfffffffeb8110810 */ /* 0x000fe20007ffe0ff */
[----:B------:R-:W-:Y:S01]  /*1340*/  IMAD.SHL.U32 R35, R29, 0x20, RZ ;  /* 0x000000201d237824 */ /* 0x000fe200078e00ff */
[----:B------:R-:W-:Y:S01]  /*1350*/  LOP3.LUT R13, R13, 0xfffffffe, RZ, 0xc0, !PT ;  /* 0xfffffffe0d0d7812 */ /* 0x000fe200078ec0ff */
[----:B------:R-:W-:Y:S01]  /*1360*/  ULOP3.LUT UR6, URZ, UR6, URZ, 0x33, !UPT ;  /* 0x000000063f067292 */ /* 0x000fe2000f8e333f */
[----:B-1----:R-:W-:-:S02]  /*1370*/  @!P1 SHF.R.S32.HI R4, RZ, 0x1f, R28 ;  /* 0x0000001fff049819 */ /* 0x002fc4000001141c */
[----:B------:R-:W-:Y:S02]  /*1380*/  @P0 SHF.R.S32.HI R11, RZ, 0x1f, R17 ;  /* 0x0000001fff0b0819 */ /* 0x000fe40000011411 */
[----:B------:R-:W-:Y:S02]  /*1390*/  @!P1 LEA.HI R4, R4, R28, RZ, 0x3 ;  /* 0x0000001c04049211 */ /* 0x000fe400078f18ff */
[----:B------:R-:W-:Y:S02]  /*13a0*/  IADD3 R18, -R104, c[0x0][0x1d0], -R22 ;  /* 0x0000740068127a10 */ /* 0x000fe40007ffe916 */
[----:B------:R-:W-:Y:S02]  /*13b0*/  @!P1 LOP3.LUT R4, R4, 0xfffffff8, RZ, 0xc0, !PT ;  /* 0xfffffff804049812 */ /* 0x000fe400078ec0ff */
[----:B------:R-:W-:-:S03]  /*13c0*/  SHF.R.S32.HI R105, RZ, 0x5, R106 ;  /* 0x00000005ff697819 */ /* 0x000fc6000001146a */
[----:B------:R-:W-:-:S05]  /*13d0*/  @!P1 IMAD.WIDE R4, R4, 0x2, R14 ;  /* 0x0000000204049825 */ /* 0x000fca00078e020e */
[----:B------:R3:W-:Y:S01]  /*13e0*/  @!P1 LDGSTS.E.BYPASS.LTC128B.128 [R233+0x17100], [R4.64], !P4 ;  /* 0x1710000004e99fae */ /* 0x0007e2000e101d48 */
[----:B------:R-:W-:-:S03]  /*13f0*/  ISETP.GE.AND P4, PT, R18, 0x1, PT ;  /* 0x000000011200780c */ /* 0x000fc60003f86270 */
[----:B------:R1:W-:Y:S01]  /*1400*/  @!P1 LDGSTS.E.BYPASS.LTC128B.128 [R233+0x1b100], [R6.64], !P5 ;  /* 0x1b10000006e99fae */ /* 0x0003e2000e901d48 */
[----:B------:R-:W-:Y:S02]  /*1410*/  ISETP.GE.AND P5, PT, R27, c[0x0][0x1d4], PT ;  /* 0x000075001b007a0c */ /* 0x000fe40003fa6270 */
[----:B-1----:R-:W-:-:S05]  /*1420*/  SHF.R.S32.HI R6, RZ, 0x1f, R22 ;  /* 0x0000001fff067819 */ /* 0x002fca0000011416 */
[C---:B------:R-:W-:Y:S02]  /*1430*/  IMAD R0, R6.reuse, c[0x0][0x1e0], RZ ;  /* 0x0000780006007a24 */ /* 0x040fe400078e02ff */
[----:B------:R-:W-:Y:S02]  /*1440*/  IMAD R6, R6, c[0x0][0x208], RZ ;  /* 0x0000820006067a24 */ /* 0x000fe400078e02ff */
[C---:B------:R-:W-:Y:S02]  /*1450*/  IMAD R0, R22.reuse, c[0x0][0x1e4], R0 ;  /* 0x0000790016007a24 */ /* 0x040fe400078e0200 */
[C---:B------:R-:W-:Y:S02]  /*1460*/  IMAD R10, R22.reuse, c[0x0][0x20c], R6 ;  /* 0x00008300160a7a24 */ /* 0x040fe400078e0206 */
[----:B------:R-:W-:-:S04]  /*1470*/  IMAD.WIDE.U32 R6, R22, c[0x0][0x208], R2 ;  /* 0x0000820016067a25 */ /* 0x000fc800078e0002 */
[----:B------:R-:W-:Y:S01]  /*1480*/  IMAD.IADD R7, R7, 0x1, R10 ;  /* 0x0000000107077824 */ /* 0x000fe200078e020a */
[--C-:B---3--:R-:W-:Y:S01]  /*1490*/  @P2 SHF.R.S32.HI R5, RZ, 0x1f, R8.reuse ;  /* 0x0000001fff052819 */ /* 0x108fe20000011408 */
[----:B------:R-:W-:Y:S02]  /*14a0*/  @P2 IMAD.MOV.U32 R4, RZ, RZ, R8 ;  /* 0x000000ffff042224 */ /* 0x000fe400078e0008 */
[----:B------:R-:W-:-:S04]  /*14b0*/  IMAD.WIDE.U32 R8, R22, c[0x0][0x1e0], R2 ;  /* 0x0000780016087a25 */ /* 0x000fc800078e0002 */
[----:B------:R-:W-:Y:S02]  /*14c0*/  IMAD.IADD R9, R9, 0x1, R0 ;  /* 0x0000000109097824 */ /* 0x000fe400078e0200 */
[----:B------:R-:W-:Y:S02]  /*14d0*/  IMAD.SHL.U32 R0, R32, 0x40, RZ ;  /* 0x0000004020007824 */ /* 0x000fe400078e00ff */
[----:B------:R-:W-:Y:S02]  /*14e0*/  @!P2 IMAD.MOV.U32 R5, RZ, RZ, R30 ;  /* 0x000000ffff05a224 */ /* 0x000fe400078e001e */
[----:B------:R-:W-:Y:S01]  /*14f0*/  IMAD.SHL.U32 R30, R29, 0x40, RZ ;  /* 0x000000401d1e7824 */ /* 0x000fe200078e00ff */
[----:B------:R-:W-:Y:S01]  /*1500*/  LOP3.LUT R0, R0, 0x1c0, RZ, 0xc0, !PT ;  /* 0x000001c000007812 */ /* 0x000fe200078ec0ff */
[----:B------:R-:W-:Y:S02]  /*1510*/  @P0 IMAD R3, R25, R17, RZ ;  /* 0x0000001119030224 */ /* 0x000fe400078e02ff */
[----:B------:R-:W-:Y:S01]  /*1520*/  @!P2 IMAD.MOV.U32 R4, RZ, RZ, R41 ;  /* 0x000000ffff04a224 */ /* 0x000fe200078e0029 */
[----:B------:R-:W-:Y:S01]  /*1530*/  ISETP.GE.AND P2, PT, R18, 0x21, PT ;  /* 0x000000211200780c */ /* 0x000fe20003f46270 */
[----:B------:R-:W-:Y:S01]  /*1540*/  @P0 IMAD R23, R11, R30, R3 ;  /* 0x0000001e0b170224 */ /* 0x000fe200078e0203 */
[----:B------:R-:W-:Y:S01]  /*1550*/  @!P1 SHF.R.S32.HI R3, RZ, 0x1f, R26 ;  /* 0x0000001fff039819 */ /* 0x000fe2000001141a */
[----:B------:R-:W-:-:S03]  /*1560*/  IMAD.WIDE.U32 R10, R33, c[0x0][0x1e8], R8 ;  /* 0x00007a00210a7a25 */ /* 0x000fc600078e0008 */
[----:B------:R-:W-:Y:S01]  /*1570*/  @!P1 LEA.HI R3, R3, R26, RZ, 0x3 ;  /* 0x0000001a03039211 */ /* 0x000fe200078f18ff */
[----:B------:R-:W-:Y:S01]  /*1580*/  IMAD.WIDE.U32 R8, R33, c[0x0][0x210], R6 ;  /* 0x0000840021087a25 */ /* 0x000fe200078e0006 */
[----:B------:R-:W-:Y:S02]  /*1590*/  LOP3.LUT R6, R0, 0x8, R20, 0xf8, !PT ;  /* 0x0000000800067812 */ /* 0x000fe400078ef814 */
[----:B------:R-:W-:Y:S01]  /*15a0*/  SHF.R.U32.HI R0, RZ, 0x3, R0 ;  /* 0x00000003ff007819 */ /* 0x000fe20000011600 */
[----:B------:R-:W-:Y:S01]  /*15b0*/  IMAD.IADD R7, R11, 0x1, R12 ;  /* 0x000000010b077824 */ /* 0x000fe200078e020c */
[----:B------:R-:W-:Y:S01]  /*15c0*/  SHF.R.S32.HI R12, RZ, 0x1f, R21 ;  /* 0x0000001fff0c7819 */ /* 0x000fe20000011415 */
[----:B------:R-:W-:Y:S01]  /*15d0*/  IMAD.IADD R11, R9, 0x1, R16 ;  /* 0x00000001090b7824 */ /* 0x000fe200078e0210 */
[----:B------:R-:W-:Y:S01]  /*15e0*/  @!P1 LOP3.LUT R9, R3, 0xfffffff8, RZ, 0xc0, !PT ;  /* 0xfffffff803099812 */ /* 0x000fe200078ec0ff */
[----:B------:R-:W-:Y:S01]  /*15f0*/  IMAD.IADD R16, R19, 0x1, -R13 ;  /* 0x0000000113107824 */ /* 0x000fe200078e0a0d */
[----:B------:R-:W-:Y:S01]  /*1600*/  LOP3.LUT R13, R6, R0, RZ, 0x3c, !PT ;  /* 0x00000000060d7212 */ /* 0x000fe200078e3cff */
[----:B------:R-:W-:-:S02]  /*1610*/  IMAD.MOV.U32 R6, RZ, RZ, R10 ;  /* 0x000000ffff067224 */ /* 0x000fc400078e000a */
[----:B------:R-:W-:Y:S02]  /*1620*/  IMAD R0, R5, c[0x0][0x1f0], RZ ;  /* 0x00007c0005007a24 */ /* 0x000fe400078e02ff */
[----:B------:R-:W-:-:S04]  /*1630*/  IMAD.WIDE.U32 R42, R4, c[0x0][0x1f0], R6 ;  /* 0x00007c00042a7a25 */ /* 0x000fc800078e0006 */
[----:B------:R-:W-:Y:S01]  /*1640*/  IMAD R0, R4, c[0x0][0x1f4], R0 ;  /* 0x00007d0004007a24 */ /* 0x000fe200078e0200 */
[----:B------:R-:W-:Y:S01]  /*1650*/  STL.64 [R1+0x58], R42 ;  /* 0x0000582a01007387 */ /* 0x000fe20000100a00 */
[----:B------:R-:W-:Y:S02]  /*1660*/  IMAD.MOV.U32 R10, RZ, RZ, R8 ;  /* 0x000000ffff0a7224 */ /* 0x000fe400078e0008 */
[----:B------:R-:W-:-:S04]  /*1670*/  @!P1 IMAD.WIDE R8, R9, 0x2, R14 ;  /* 0x0000000209089825 */ /* 0x000fc800078e020e */
[----:B------:R-:W-:Y:S01]  /*1680*/  IMAD R3, R25, R21, RZ ;  /* 0x0000001519037224 */ /* 0x000fe200078e02ff */
[----:B------:R1:W-:Y:S01]  /*1690*/  @!P1 LDGSTS.E.BYPASS.LTC128B.128 [R233+0x1f100], [R8.64], !P6 ;  /* 0x1f10000008e99fae */ /* 0x0003e2000f101d48 */
[----:B------:R-:W-:Y:S01]  /*16a0*/  IMAD.IADD R39, R43, 0x1, R0 ;  /* 0x000000012b277824 */ /* 0x000fe200078e0200 */
[----:B------:R-:W-:Y:S01]  /*16b0*/  ISETP.GE.AND P6, PT, R28, c[0x0][0x1d4], PT ;  /* 0x000075001c007a0c */ /* 0x000fe20003fc6270 */
[----:B------:R-:W-:Y:S01]  /*16c0*/  IMAD.MOV.U32 R38, RZ, RZ, R42 ;  /* 0x000000ffff267224 */ /* 0x000fe200078e002a */
[----:B------:R-:W0:Y:S01]  /*16d0*/  LDGDEPBAR ;  /* 0x00000000000079af */ /* 0x000e220000000000 */
[----:B------:R-:W-:Y:S02]  /*16e0*/  IMAD R6, R12, R30, R3 ;  /* 0x0000001e0c067224 */ /* 0x000fe400078e0203 */
[----:B------:R-:W-:Y:S02]  /*16f0*/  IMAD R3, R5, c[0x0][0x218], RZ ;  /* 0x0000860005037a24 */ /* 0x000fe400078e02ff */
[----:B------:R-:W-:-:S02]  /*1700*/  IMAD R0, R16, 0x200, R13 ;  /* 0x0000020010007824 */ /* 0x000fc400078e020d */
[----:B------:R-:W-:Y:S02]  /*1710*/  IMAD R7, R12, c[0x0][0x208], RZ ;  /* 0x000082000c077a24 */ /* 0x000fe400078e02ff */
[----:B------:R-:W-:Y:S02]  /*1720*/  IMAD R12, R4, c[0x0][0x21c], R3 ;  /* 0x00008700040c7a24 */ /* 0x000fe400078e0203 */
[----:B------:R-:W-:Y:S02]  /*1730*/  IMAD.MOV.U32 R14, RZ, RZ, 0x5 ;  /* 0x00000005ff0e7424 */ /* 0x000fe400078e00ff */
[----:B------:R-:W-:Y:S02]  /*1740*/  IMAD.SHL.U32 R192, R0, 0x2, RZ ;  /* 0x0000000200c07824 */ /* 0x000fe400078e00ff */
[----:B------:R-:W-:Y:S01]  /*1750*/  IMAD R13, R21, c[0x0][0x20c], R7 ;  /* 0x00008300150d7a24 */ /* 0x000fe200078e0207 */
[----:B------:R-:W-:Y:S01]  /*1760*/  SHF.L.U64.HI R44, R29, R14, c[0x0][0x1e4] ;  /* 0x000079001d2c7619 */ /* 0x000fe2000001020e */
[----:B------:R-:W-:Y:S01]  /*1770*/  IMAD.WIDE.U32 R14, R21, c[0x0][0x208], RZ ;  /* 0x00008200150e7a25 */ /* 0x000fe200078e00ff */
[----:B------:R-:W-:-:S02]  /*1780*/  IADD3 R5, R192, 0x8100, RZ ;  /* 0x00008100c0057810 */ /* 0x000fc40007ffe0ff */
[----:B------:R-:W-:Y:S01]  /*1790*/  IADD3 R203, R192, 0x8120, RZ ;  /* 0x00008120c0cb7810 */ /* 0x000fe20007ffe0ff */
[----:B------:R-:W-:Y:S01]  /*17a0*/  IMAD.WIDE.U32 R40, R4, c[0x0][0x218], R10 ;  /* 0x0000860004287a25 */ /* 0x000fe200078e000a */
[----:B------:R-:W-:Y:S01]  /*17b0*/  @P3 IADD3 R203, R5, -0x20, RZ ;  /* 0xffffffe005cb3810 */ /* 0x000fe20007ffe0ff */
[----:B------:R-:W-:Y:S02]  /*17c0*/  BAR.SYNC.DEFER_BLOCKING 0x0 ;  /* 0x0000000000007b1d */ /* 0x000fe40000010000 */
[----:B-1----:R-:W-:Y:S01]  /*17d0*/  IMAD.WIDE.U32 R8, R21, R30, R38 ;  /* 0x0000001e15087225 */ /* 0x002fe200078e0026 */
[C---:B------:R-:W-:Y:S02]  /*17e0*/  IADD3 R218, R203.reuse, 0x800, RZ ;  /* 0x00000800cbda7810 */ /* 0x040fe40007ffe0ff */
[----:B------:R-:W-:Y:S01]  /*17f0*/  IADD3 R217, R203, 0x1000, RZ ;  /* 0x00001000cbd97810 */ /* 0x000fe20007ffe0ff */
[----:B------:R-:W-:Y:S01]  /*1800*/  IMAD.IADD R3, R9, 0x1, R6 ;  /* 0x0000000109037824 */ /* 0x000fe200078e0206 */
[C---:B------:R-:W-:Y:S01]  /*1810*/  @P4 LEA R6, P1, R8.reuse, c[0x0][0x1c8], 0x1 ;  /* 0x0000720008064a11 */ /* 0x040fe200078208ff */
[----:B------:R-:W-:Y:S01]  /*1820*/  IMAD.IADD R10, R15, 0x1, R13 ;  /* 0x000000010f0a7824 */ /* 0x000fe200078e020d */
[----:B------:R-:W-:Y:S01]  /*1830*/  SEL R15, RZ, 0x2, P6 ;  /* 0x00000002ff0f7807 */ /* 0x000fe20003000000 */
[----:B------:R-:W-:Y:S01]  /*1840*/  IMAD.IADD R37, R41, 0x1, R12 ;  /* 0x0000000129257824 */ /* 0x000fe200078e020c */
[----:B------:R-:W-:Y:S01]  /*1850*/  @P4 LEA.HI.X R7, R8, c[0x0][0x1cc], R3, 0x1, P1 ;  /* 0x0000730008074a11 */ /* 0x000fe200008f0c03 */
[----:B------:R-:W-:Y:S01]  /*1860*/  STL [R1+0x70], R44 ;  /* 0x0000702c01007387 */ /* 0x000fe20000100800 */
[----:B------:R-:W-:Y:S01]  /*1870*/  @P2 IADD3 R0, P1, R35, R8, RZ ;  /* 0x0000000823002210 */ /* 0x000fe20007f3e0ff */
[----:B------:R-:W-:Y:S01]  /*1880*/  @P0 IMAD.WIDE.U32 R8, R17, R30, R38 ;  /* 0x0000001e11080225 */ /* 0x000fe200078e0026 */
[----:B------:R-:W-:Y:S01]  /*1890*/  P2R R17, PR, RZ, 0x1 ;  /* 0x00000001ff117803 */ /* 0x000fe20000000000 */
[----:B------:R-:W-:Y:S01]  /*18a0*/  STL.64 [R1+0x50], R38 ;  /* 0x0000502601007387 */ /* 0x000fe20000100a00 */
[----:B------:R-:W-:Y:S01]  /*18b0*/  @P2 LEA R4, P3, R0, c[0x0][0x1c8], 0x1 ;  /* 0x0000720000042a11 */ /* 0x000fe200078608ff */
[----:B------:R-:W-:Y:S01]  /*18c0*/  @P2 IMAD.X R5, R44, 0x1, R3, P1 ;  /* 0x000000012c052824 */ /* 0x000fe200008e0603 */
[----:B------:R-:W-:Y:S01]  /*18d0*/  LEA R3, P1, R14, R40, 0x6 ;  /* 0x000000280e037211 */ /* 0x000fe200078230ff */
[----:B------:R-:W-:Y:S01]  /*18e0*/  STL.64 [R1+0x60], R40 ;  /* 0x0000602801007387 */ /* 0x000fe20000100a00 */
[----:B------:R-:W-:-:S02]  /*18f0*/  @P0 LEA R100, P4, R8, c[0x0][0x1c8], 0x1 ;  /* 0x0000720008640a11 */ /* 0x000fc400078808ff */
[----:B------:R-:W-:Y:S01]  /*1900*/  @P2 LEA.HI.X R5, R0, c[0x0][0x1cc], R5, 0x1, P3 ;  /* 0x0000730000052a11 */ /* 0x000fe200018f0c05 */
[----:B------:R-:W-:Y:S01]  /*1910*/  @P0 IMAD.IADD R0, R9, 0x1, R23 ;  /* 0x0000000109000824 */ /* 0x000fe200078e0217 */
[----:B------:R-:W-:Y:S01]  /*1920*/  LEA.HI.X R10, R14, R37, R10, 0x6, P1 ;  /* 0x000000250e0a7211 */ /* 0x000fe200008f340a */
[----:B------:R-:W-:Y:S01]  /*1930*/  STL [R1+0x4c], R37 ;  /* 0x00004c2501007387 */ /* 0x000fe20000100800 */
[C---:B------:R-:W-:Y:S02]  /*1940*/  LEA R12, P1, R3.reuse, c[0x0][0x1f8], 0x1 ;  /* 0x00007e00030c7a11 */ /* 0x040fe400078208ff */
[----:B------:R-:W-:Y:S02]  /*1950*/  @P0 LEA.HI.X R101, R8, c[0x0][0x1cc], R0, 0x1, P4 ;  /* 0x0000730008650a11 */ /* 0x000fe400020f0c00 */
[----:B------:R-:W-:Y:S02]  /*1960*/  LOP3.LUT R0, R24, 0xfffffff0, RZ, 0xc0, !PT ;  /* 0xfffffff018007812 */ /* 0x000fe400078ec0ff */
[----:B------:R-:W-:-:S02]  /*1970*/  LEA.HI.X R13, R3, c[0x0][0x1fc], R10, 0x1, P1 ;  /* 0x00007f00030d7a11 */ /* 0x000fc400008f0c0a */
[----:B------:R-:W-:Y:S01]  /*1980*/  ISETP.GE.AND P3, PT, R2, c[0x0][0x1d4], PT ;  /* 0x0000750002007a0c */ /* 0x000fe20003f66270 */
[----:B------:R-:W-:Y:S01]  /*1990*/  IMAD.IADD R0, R109, 0x1, -R0 ;  /* 0x000000016d007824 */ /* 0x000fe200078e0a00 */
[----:B------:R-:W-:Y:S02]  /*19a0*/  ISETP.GE.AND P1, PT, R18, 0x1, PT ;  /* 0x000000011200780c */ /* 0x000fe40003f26270 */
[----:B------:R-:W-:Y:S02]  /*19b0*/  ISETP.GE.AND P4, PT, R26, c[0x0][0x1d4], PT ;  /* 0x000075001a007a0c */ /* 0x000fe40003f86270 */
[----:B------:R-:W-:Y:S02]  /*19c0*/  SHF.R.S32.HI R3, RZ, 0x1f, R0 ;  /* 0x0000001fff037819 */ /* 0x000fe40000011400 */
[----:B------:R-:W-:Y:S02]  /*19d0*/  IADD3 R216, R203, 0x1800, RZ ;  /* 0x00001800cbd87810 */ /* 0x000fe40007ffe0ff */
[----:B------:R-:W-:-:S02]  /*19e0*/  LEA.HI R3, R3, R0, RZ, 0x3 ;  /* 0x0000000003037211 */ /* 0x000fc400078f18ff */
[----:B------:R-:W-:Y:S02]  /*19f0*/  IADD3 R215, R203, 0x2000, RZ ;  /* 0x00002000cbd77810 */ /* 0x000fe40007ffe0ff */
[----:B------:R-:W-:Y:S01]  /*1a00*/  LOP3.LUT R2, R3, 0xfffffff8, RZ, 0xc0, !PT ;  /* 0xfffffff803027812 */ /* 0x000fe200078ec0ff */
[----:B------:R-:W-:Y:S01]  /*1a10*/  @!PT LDS RZ, [RZ] ;  /* 0x00000000fffff984 */ /* 0x000fe20000000800 */
[----:B------:R-:W-:Y:S01]  /*1a20*/  @!PT LDS RZ, [RZ] ;  /* 0x00000000fffff984 */ /* 0x000fe20000000800 */
[----:B------:R-:W-:Y:S01]  /*1a30*/  @!PT LDS RZ, [RZ] ;  /* 0x00000000fffff984 */ /* 0x000fe20000000800 */
[----:B------:R1:W-:Y:S01]  /*1a40*/  @P1 LDGSTS.E.BYPASS.LTC128B.128 [R233+0x8100], [R6.64], !P3 ;  /* 0x0810000006e91fae */ /* 0x0003e2000d901d48 */
[C---:B------:R-:W-:Y:S02]  /*1a50*/  IADD3 R214, R203.reuse, 0x2800, RZ ;  /* 0x00002800cbd67810 */ /* 0x040fe40007ffe0ff */
[C---:B------:R-:W-:Y:S01]  /*1a60*/  IADD3 R213, R203.reuse, 0x3000, RZ ;  /* 0x00003000cbd57810 */ /* 0x040fe20007ffe0ff */
[----:B------:R1:W-:Y:S01]  /*1a70*/  @P1 LDGSTS.E.BYPASS.LTC128B.128 [R233+0xa100], [R6.64+0x80], !P6 ;  /* 0x0a10008006e91fae */ /* 0x0003e2000f101d48 */
[----:B------:R-:W-:Y:S01]  /*1a80*/  IMAD.IADD R14, R0, 0x1, -R2 ;  /* 0x00000001000e7824 */ /* 0x000fe200078e0a02 */
[C---:B------:R-:W-:Y:S01]  /*1a90*/  IADD3 R212, R203.reuse, 0x3800, RZ ;  /* 0x00003800cbd47810 */ /* 0x040fe20007ffe0ff */
[----:B------:R-:W-:Y:S01]  /*1aa0*/  IMAD.MOV.U32 R0, RZ, RZ, c[0x0][0x208] ;  /* 0x00008200ff007624 */ /* 0x000fe200078e00ff */
[----:B------:R1:W-:Y:S01]  /*1ab0*/  @P1 LDGSTS.E.BYPASS.LTC128B.128 [R233+0xc100], [R6.64+0x100], !P5 ;  /* 0x0c10010006e91fae */ /* 0x0003e2000e901d48 */
[----:B------:R-:W-:Y:S01]  /*1ac0*/  IMAD.SHL.U32 R2, R16, 0x8, RZ ;  /* 0x0000000810027824 */ /* 0x000fe200078e00ff */
[----:B------:R-:W-:Y:S01]  /*1ad0*/  P2R R16, PR, RZ, 0x40 ;  /* 0x00000040ff107803 */ /* 0x000fe20000000000 */
[C---:B------:R-:W-:Y:S01]  /*1ae0*/  IMAD.SHL.U32 R19, R0.reuse, 0x40, RZ ;  /* 0x0000004000137824 */ /* 0x040fe200078e00ff */
[----:B------:R1:W-:Y:S01]  /*1af0*/  @P1 LDGSTS.E.BYPASS.LTC128B.128 [R233+0xe100], [R6.64+0x180], !P4 ;  /* 0x0e10018006e91fae */ /* 0x0003e2000e101d48 */
[----:B------:R-:W-:Y:S01]  /*1b00*/  SHF.L.U64.HI R11, R0, R31, c[0x0][0x20c] ;  /* 0x00008300000b7619 */ /* 0x000fe2000001021f */
[C---:B------:R-:W-:Y:S01]  /*1b10*/  IMAD.SHL.U32 R0, R14.reuse, 0x40, RZ ;  /* 0x000000400e007824 */ /* 0x040fe200078e00ff */
[----:B------:R-:W-:Y:S01]  /*1b20*/  LOP3.LUT P1, RZ, R14, 0x2, RZ, 0xc0, !PT ;  /* 0x000000020eff7812 */ /* 0x000fe2000782c0ff */
[----:B------:R2:W-:Y:S01]  /*1b30*/  @P2 LDGSTS.E.BYPASS.LTC128B.128 [R233+0x9100], [R4.64], !P3 ;  /* 0x0910000004e92fae */ /* 0x0005e2000d901d48 */
[----:B------:R-:W-:-:S02]  /*1b40*/  IADD3 R211, R203, 0x4000, RZ ;  /* 0x00004000cbd37810 */ /* 0x000fc40007ffe0ff */
[----:B------:R-:W-:Y:S01]  /*1b50*/  LOP3.LUT R0, R0, 0x1c0, RZ, 0xc0, !PT ;  /* 0x000001c000007812 */ /* 0x000fe200078ec0ff */
[----:B------:R2:W-:Y:S01]  /*1b60*/  @P2 LDGSTS.E.BYPASS.LTC128B.128 [R233+0xb100], [R4.64+0x80], !P6 ;  /* 0x0b10008004e92fae */ /* 0x0005e2000f101d48 */
[C---:B------:R-:W-:Y:S02]  /*1b70*/  IADD3 R210, R203.reuse, 0x4800, RZ ;  /* 0x00004800cbd27810 */ /* 0x040fe40007ffe0ff */
[----:B------:R-:W-:Y:S01]  /*1b80*/  LOP3.LUT R2, R0, 0x8, R2, 0xf8, !PT ;  /* 0x0000000800027812 */ /* 0x000fe200078ef802 */
[----:B------:R2:W-:Y:S01]  /*1b90*/  @P2 LDGSTS.E.BYPASS.LTC128B.128 [R233+0xd100], [R4.64+0x100], !P5 ;  /* 0x0d10010004e92fae */ /* 0x0005e2000e901d48 */
[----:B------:R-:W-:Y:S02]  /*1ba0*/  SHF.R.U32.HI R0, RZ, 0x3, R0 ;  /* 0x00000003ff007819 */ /* 0x000fe40000011600 */
[----:B------:R-:W-:Y:S01]  /*1bb0*/  IADD3 R209, R203, 0x5000, RZ ;  /* 0x00005000cbd17810 */ /* 0x000fe20007ffe0ff */
[----:B------:R2:W-:Y:S01]  /*1bc0*/  @P2 LDGSTS.E.BYPASS.LTC128B.128 [R233+0xf100], [R4.64+0x180], !P4 ;  /* 0x0f10018004e92fae */ /* 0x0005e2000e101d48 */
[----:B------:R-:W-:-:S02]  /*1bd0*/  LOP3.LUT R0, R2, R0, RZ, 0x3c, !PT ;  /* 0x0000000002007212 */ /* 0x000fc400078e3cff */
[----:B------:R-:W-:Y:S01]  /*1be0*/  SEL R2, RZ, 0x1, P3 ;  /* 0x00000001ff027807 */ /* 0x000fe20001800000 */
[----:B------:R-:W0:Y:S01]  /*1bf0*/  LDGDEPBAR ;  /* 0x00000000000079af */ /* 0x000e220000000000 */
[C---:B------:R-:W-:Y:S02]  /*1c00*/  IADD3 R208, R203.reuse, 0x5800, RZ ;  /* 0x00005800cbd07810 */ /* 0x040fe40007ffe0ff */
[C---:B------:R-:W-:Y:S02]  /*1c10*/  IADD3 R207, R203.reuse, 0x6000, RZ ;  /* 0x00006000cbcf7810 */ /* 0x040fe40007ffe0ff */
[C---:B------:R-:W-:Y:S02]  /*1c20*/  IADD3 R206, R203.reuse, 0x6800, RZ ;  /* 0x00006800cbce7810 */ /* 0x040fe40007ffe0ff */
[C---:B------:R-:W-:Y:S02]  /*1c30*/  IADD3 R205, R203.reuse, 0x7000, RZ ;  /* 0x00007000cbcd7810 */ /* 0x040fe40007ffe0ff */
[----:B------:R-:W-:Y:S01]  /*1c40*/  IADD3 R204, R203, 0x7800, RZ ;  /* 0x00007800cbcc7810 */ /* 0x000fe20007ffe0ff */
[----:B--2---:R-:W-:Y:S01]  /*1c50*/  IMAD.SHL.U32 R5, R3, 0x40, RZ ;  /* 0x0000004003057824 */ /* 0x004fe200078e00ff */
[----:B------:R-:W-:-:S04]  /*1c60*/  DEPBAR.LE SB0, 0x1 ;  /* 0x000080400000791a */ /* 0x000fc80000000000 */
[----:B------:R-:W-:Y:S01]  /*1c70*/  LOP3.LUT R5, R0, 0xfffffe00, R5, 0xf8, !PT ;  /* 0xfffffe0000057812 */ /* 0x000fe200078ef805 */
[----:B------:R-:W-:-:S04]  /*1c80*/  DEPBAR.LE SB0, 0x0 ;  /* 0x000080000000791a */ /* 0x000fc80000000000 */
[----:B------:R-:W-:Y:S01]  /*1c90*/  IMAD.MOV.U32 R4, RZ, RZ, 0x10 ;  /* 0x00000010ff047424 */ /* 0x000fe200078e00ff */
[----:B------:R-:W-:Y:S01]  /*1ca0*/  BAR.SYNC.DEFER_BLOCKING 0x0 ;  /* 0x0000000000007b1d */ /* 0x000fe20000010000 */
[----:B------:R-:W-:Y:S01]  /*1cb0*/  IMAD R0, R105, 0x400, R5 ;  /* 0x0000040069007824 */ /* 0x000fe200078e0205 */
[----:B------:R-:W-:Y:S02]  /*1cc0*/  SEL R3, RZ, 0x4, P5 ;  /* 0x00000004ff037807 */ /* 0x000fe40002800000 */
[----:B------:R-:W-:Y:S01]  /*1cd0*/  SEL R4, R4, 0xfffffff0, !P1 ;  /* 0xfffffff004047807 */ /* 0x000fe20004800000 */
[----:B------:R-:W-:Y:S01]  /*1ce0*/  IMAD.SHL.U32 R199, R0, 0x2, RZ ;  /* 0x0000000200c77824 */ /* 0x000fe200078e00ff */
[----:B-1----:R-:W-:Y:S02]  /*1cf0*/  IADD3 R6, P1, R19, R12, RZ ;  /* 0x0000000c13067210 */ /* 0x002fe40007f3e0ff */
[----:B------:R-:W-:Y:S01]  /*1d00*/  IADD3 R0, -R22, c[0x0][0x1d0], -R104 ;  /* 0x0000740016007a10 */ /* 0x000fe20007ffe968 */
[----:B------:R-:W-:Y:S01]  /*1d10*/  IMAD R200, R4, 0x2, R199 ;  /* 0x0000000204c87824 */ /* 0x000fe200078e02c7 */
[----:B------:R-:W-:Y:S01]  /*1d20*/  IADD3 R3, R3, R15, R2 ;  /* 0x0000000f03037210 */ /* 0x000fe20007ffe002 */
[----:B------:R-:W-:Y:S01]  /*1d30*/  IMAD.X R7, R11, 0x1, R13, P1 ;  /* 0x000000010b077824 */ /* 0x000fe200008e060d */
[----:B------:R-:W-:-:S02]  /*1d40*/  ISETP.LT.OR P1, PT, R0, 0x1, P3 ;  /* 0x000000010000780c */ /* 0x000fc40001f21670 */
[----:B------:R-:W-:-:S05]  /*1d50*/  SEL R2, RZ, 0x8, P4 ;  /* 0x00000008ff027807 */ /* 0x000fca0002000000 */
[----:B------:R-:W-:Y:S01]  /*1d60*/  IMAD.IADD R2, R3, 0x1, R2 ;  /* 0x0000000103027824 */ /* 0x000fe200078e0202 */
[----:B------:R-:W-:-:S04]  /*1d70*/  SHF.R.S32.HI R3, RZ, 0x1f, R105 ;  /* 0x0000001fff037819 */ /* 0x000fc80000011469 */
[C---:B------:R-:W-:Y:S01]  /*1d80*/  LOP3.LUT P0, RZ, R2.reuse, 0x2, RZ, 0xc0, !PT ;  /* 0x0000000202ff7812 */ /* 0x040fe2000780c0ff */
[----:B------:R-:W-:Y:S01]  /*1d90*/  LDSM.16.M88.4 R24, [R192+0x8100] ;  /* 0x00810000c018783b */ /* 0x000fe20000000200 */
[----:B------:R-:W-:Y:S02]  /*1da0*/  LOP3.LUT P2, RZ, R2, 0x4, RZ, 0xc0, !PT ;  /* 0x0000000402ff7812 */ /* 0x000fe4000784c0ff */
[----:B------:R-:W-:Y:S01]  /*1db0*/  LEA.HI R3, R3, R105, RZ, 0x3 ;  /* 0x0000006903037211 */ /* 0x000fe200078f18ff */
[----:B------:R-:W-:Y:S04]  /*1dc0*/  LDSM.16.M88.4 R28, [R192+0x8900] ;  /* 0x00890000c01c783b */ /* 0x000fe80000000200 */
[----:B------:R-:W-:Y:S04]  /*1dd0*/  LDSM.16.M88.4 R36, [R192+0x9100] ;  /* 0x00910000c024783b */ /* 0x000fe80000000200 */
[----:B------:R-:W-:Y:S04]  /*1de0*/  LDSM.16.M88.4 R40, [R192+0x9900] ;  /* 0x00990000c028783b */ /* 0x000fe80000000200 */
[----:B------:R-:W-:Y:S04]  /*1df0*/  LDSM.16.M88.4 R48, [R203] ;  /* 0x00000000cb30783b */ /* 0x000fe80000000200 */
[----:B------:R-:W-:Y:S04]  /*1e00*/  LDSM.16.M88.4 R68, [R203+0x800] ;  /* 0x00080000cb44783b */ /* 0x000fe80000000200 */
[----:B------:R-:W-:Y:S04]  /*1e10*/  LDSM.16.M88.4 R72, [R203+0x1000] ;  /* 0x00100000cb48783b */ /* 0x000fe80000000200 */
[----:B------:R-:W-:Y:S04]  /*1e20*/  LDSM.16.M88.4 R80, [R203+0x1800] ;  /* 0x00180000cb50783b */ /* 0x000fe80000000200 */
[----:B------:R-:W1:Y:S04]  /*1e30*/  LDSM.16.M88.4 R8, [R199+0x10100] ;  /* 0x01010000c708783b */ /* 0x000e680000000200 */
[----:B------:R-:W2:Y:S04]  /*1e40*/  LDSM.16.M88.4 R20, [R200+0x10100] ;  /* 0x01010000c814783b */ /* 0x000ea80000000200 */
[----:B------:R-:W-:Y:S01]  /*1e50*/  @!PT LDS RZ, [RZ] ;  /* 0x00000000fffff984 */ /* 0x000fe20000000800 */
[----:B------:R-:W-:Y:S01]  /*1e60*/  @!PT LDS RZ, [RZ] ;  /* 0x00000000fffff984 */ /* 0x000fe20000000800 */
[----:B------:R-:W-:Y:S01]  /*1e70*/  @!PT LDS RZ, [RZ] ;  /* 0x00000000fffff984 */ /* 0x000fe20000000800 */
[----:B------:R3:W-:Y:S01]  /*1e80*/  LDGSTS.E.BYPASS.LTC128B.128 [R233+0x100], [R12.64], !P1 ;  /* 0x001000000ce97fae */ /* 0x0007e2000c901d48 */
[----:B------:R-:W-:-:S02]  /*1e90*/  ISETP.LT.OR P1, PT, R0, 0x1, !P0 ;  /* 0x000000010000780c */ /* 0x000fc40004721670 */
[----:B------:R-:W-:-:S11]  /*1ea0*/  ISETP.LT.OR P0, PT, R0, 0x21, !P0 ;  /* 0x000000210000780c */ /* 0x000fd60004701670 */
[----:B------:R3:W-:Y:S01]  /*1eb0*/  LDGSTS.E.BYPASS.LTC128B.128 [R233+0x2100], [R12.64+0x80], !P1 ;  /* 0x021000800ce97fae */ /* 0x0007e2000c901d48 */
[C---:B------:R-:W-:Y:S02]  /*1ec0*/  ISETP.LT.OR P1, PT, R0.reuse, 0x1, !P2 ;  /* 0x000000010000780c */ /* 0x040fe40005721670 */
[----:B------:R-:W-:-:S11]  /*1ed0*/  ISETP.LT.OR P2, PT, R0, 0x21, !P2 ;  /* 0x000000210000780c */ /* 0x000fd60005741670 */
[----:B------:R3:W-:Y:S01]  /*1ee0*/  LDGSTS.E.BYPASS.LTC128B.128 [R233+0x4100], [R12.64+0x100], !P1 ;  /* 0x041001000ce97fae */ /* 0x0007e2000c901d48 */
[----:B------:R-:W-:Y:S01]  /*1ef0*/  LOP3.LUT P1, RZ, R2, 0x8, RZ, 0xc0, !PT ;  /* 0x0000000802ff7812 */ /* 0x000fe2000782c0ff */
[----:B------:R-:W-:Y:S01]  /*1f00*/  IMAD.MOV.U32 R2, RZ, RZ, 0x40 ;  /* 0x00000040ff027424 */ /* 0x000fe200078e00ff */
[----:B-1----:R-:W-:Y:S02]  /*1f10*/  HMMA.16816.F32.BF16 R52, R8, R40, RZ ;  /* 0x000000280834723c */ /* 0x002fe400000418ff */
[C---:B------:R-:W-:Y:S02]  /*1f20*/  ISETP.LT.OR P6, PT, R0.reuse, 0x1, !P1 ;  /* 0x000000010000780c */ /* 0x040fe40004fc1670 */
[----:B------:R-:W-:-:S04]  /*1f30*/  ISETP.LT.OR P1, PT, R0, 0x21, !P1 ;  /* 0x000000210000780c */ /* 0x000fc80004f21670 */
[----:B------:R-:W-:Y:S07]  /*1f40*/  HMMA.16816.F32.BF16 R56, R8, R42, RZ ;  /* 0x0000002a0838723c */ /* 0x000fee00000418ff */
[----:B------:R3:W-:Y:S01]  /*1f50*/  LDGSTS.E.BYPASS.LTC128B.128 [R233+0x6100], [R12.64+0x180], !P6 ;  /* 0x061001800ce97fae */ /* 0x0007e2000f101d48 */
[----:B------:R-:W-:-:S04]  /*1f60*/  LOP3.LUT P6, RZ, R32, 0x4, RZ, 0xc0, !PT ;  /* 0x0000000420ff7812 */ /* 0x000fc800078cc0ff */
[----:B------:R-:W-:Y:S02]  /*1f70*/  SEL R2, R2, 0xffffffc0, !P6 ;  /* 0xffffffc002027807 */ /* 0x000fe40007000000 */
[----:B------:R-:W-:Y:S01]  /*1f80*/  ISETP.LT.OR P6, PT, R0, 0x21, P3 ;  /* 0x000000210000780c */ /* 0x000fe20001fc1670 */
[----:B------:R-:W-:Y:S02]  /*1f90*/  IMAD.MOV.U32 R0, RZ, RZ, 0x20 ;  /* 0x00000020ff007424 */ /* 0x000fe400078e00ff */
[----:B------:R-:W-:Y:S01]  /*1fa0*/  IMAD.IADD R198, R192, 0x1, R2 ;  /* 0x00000001c0c67824 */ /* 0x000fe200078e0202 */
[----:B--2---:R-:W-:Y:S01]  /*1fb0*/  HMMA.16816.F32.BF16 R52, R20, R80, R52 ;  /* 0x000000501434723c */ /* 0x004fe20000041834 */
[----:B------:R-:W-:-:S07]  /*1fc0*/  IMAD.IADD R197, R2, 0x1, R203 ;  /* 0x0000000102c57824 */ /* 0x000fce00078e02cb */
[----:B------:R-:W-:Y:S01]  /*1fd0*/  HMMA.16816.F32.BF16 R56, R20, R82, R56 ;  /* 0x000000521438723c */ /* 0x000fe20000041838 */
[----:B------:R1:W-:Y:S01]  /*1fe0*/  LDGSTS.E.BYPASS.LTC128B.128 [R233+0x1100], [R6.64], !P6 ;  /* 0x0110000006e97fae */ /* 0x0003e2000f101d48 */
[----:B------:R-:W-:-:S03]  /*1ff0*/  ISETP.NE.AND P6, PT, R16, RZ, PT ;  /* 0x000000ff1000720c */ /* 0x000fc60003fc5270 */
[----:B------:R1:W-:Y:S01]  /*2000*/  LDGSTS.E.BYPASS.LTC128B.128 [R233+0x3100], [R6.64+0x80], !P0 ;  /* 0x0310008006e97fae */ /* 0x0003e2000c101d48 */
[----:B------:R-:W-:Y:S02]  /*2010*/  ISETP.NE.AND P0, PT, R17, RZ, PT ;  /* 0x000000ff1100720c */ /* 0x000fe40003f05270 */
[----:B------:R-:W-:Y:S01]  /*2020*/  HMMA.16816.F32.BF16 R16, R8, R28, RZ ;  /* 0x0000001c0810723c */ /* 0x000fe200000418ff */
[----:B------:R1:W-:Y:S01]  /*2030*/  LDGSTS.E.BYPASS.LTC128B.128 [R233+0x5100], [R6.64+0x100], !P2 ;  /* 0x0510010006e97fae */ /* 0x0003e2000d101d48 */
[----:B------:R-:W-:-:S03]  /*2040*/  ISETP.NE.AND P2, PT, R117, 0x1, PT ;  /* 0x000000017500780c */ /* 0x000fc60003f45270 */
[----:B------:R1:W-:Y:S01]  /*2050*/  LDGSTS.E.BYPASS.LTC128B.128 [R233+0x7100], [R6.64+0x180], !P1 ;  /* 0x0710018006e97fae */ /* 0x0003e2000c901d48 */
[----:B------:R-:W-:Y:S02]  /*2060*/  LOP3.LUT P1, RZ, R14, 0x4, RZ, 0xc0, !PT ;  /* 0x000000040eff7812 */ /* 0x000fe4000782c0ff */
[C---:B---3--:R-:W-:Y:S01]  /*2070*/  HMMA.16816.F32.BF16 R12, R8.reuse, R24, RZ ;  /* 0x00000018080c723c */ /* 0x048fe200000418ff */
[----:B------:R-:W-:Y:S01]  /*2080*/  LDSM.16.M88.4 R60, [R198+0x8100] ;  /* 0x00810000c63c783b */ /* 0x000fe20000000200 */
[----:B------:R-:W-:Y:S02]  /*2090*/  SEL R0, R0, 0xffffffe0, !P1 ;  /* 0xffffffe000007807 */ /* 0x000fe40004800000 */
[C---:B------:R-:W-:Y:S01]  /*20a0*/  @P0 LEA R102, P1, R35.reuse, R100, 0x1 ;  /* 0x0000006423660211 */ /* 0x040fe200078208ff */
[----:B------:R-:W-:Y:S02]  /*20b0*/  LDSM.16.M88.4 R64, [R198+0x8900] ;  /* 0x00890000c640783b */ /* 0x000fe40000000200 */
[C---:B------:R-:W-:Y:S01]  /*20c0*/  IMAD R202, R0.reuse, 0x2, R199 ;  /* 0x0000000200ca7824 */ /* 0x040fe200078e02c7 */
[----:B------:R-:W-:Y:S01]  /*20d0*/  HMMA.16816.F32.BF16 R24, R8, R26, RZ ;  /* 0x0000001a0818723c */ /* 0x000fe200000418ff */
[----:B------:R-:W-:Y:S01]  /*20e0*/  @P0 LEA.HI.X R103, R35, R101, R44, 0x1, P1 ;  /* 0x0000006523670211 */ /* 0x000fe200008f0c2c */
[----:B------:R-:W-:Y:S01]  /*20f0*/  LDSM.16.M88.4 R76, [R198+0x9100] ;  /* 0x00910000c64c783b */ /* 0x000fe20000000200 */
[----:B------:R-:W-:-:S03]  /*2100*/  IMAD R201, R0, 0x2, R200 ;  /* 0x0000000200c97824 */ /* 0x000fc600078e02c8 */
[----:B------:R-:W-:Y:S02]  /*2110*/  LDSM.16.M88.4 R84, [R198+0x9900] ;  /* 0x00990000c654783b */ /* 0x000fe40000000200 */
[C---:B------:R-:W-:Y:S02]  /*2120*/  HMMA.16816.F32.BF16 R28, R8.reuse, R30, RZ ;  /* 0x0000001e081c723c */ /* 0x040fe400000418ff */
[----:B------:R-:W-:Y:S04]  /*2130*/  LDSM.16.M88.4 R88, [R197+0x1000] ;  /* 0x00100000c558783b */ /* 0x000fe80000000200 */
[----:B------:R-:W-:Y:S02]  /*2140*/  LDSM.16.M88.4 R96, [R197+0x1800] ;  /* 0x00180000c560783b */ /* 0x000fe40000000200 */
[C---:B------:R-:W-:Y:S01]  /*2150*/  HMMA.16816.F32.BF16 R32, R8.reuse, R36, RZ ;  /* 0x000000240820723c */ /* 0x040fe200000418ff */
[----:B-1----:R-:W-:Y:S01]  /*2160*/  LEA.HI R7, R107, R109, RZ, 0x2 ;  /* 0x0000006d6b077211 */ /* 0x002fe200078f10ff */
[----:B------:R-:W-:Y:S03]  /*2170*/  LDSM.16.M88.4 R80, [R192+0xb100] ;  /* 0x00b10000c050783b */ /* 0x000fe60000000200 */
[----:B------:R-:W-:Y:S01]  /*2180*/  LOP3.LUT R7, R7, 0xfffffffc, RZ, 0xc0, !PT ;  /* 0xfffffffc07077812 */ /* 0x000fe200078ec0ff */
[----:B------:R-:W-:Y:S02]  /*2190*/  LDSM.16.M88.4 R92, [R192+0xb900] ;  /* 0x00b90000c05c783b */ /* 0x000fe40000000200 */
[----:B------:R-:W-:Y:S02]  /*21a0*/  HMMA.16816.F32.BF16 R36, R8, R38, RZ ;  /* 0x000000260824723c */ /* 0x000fe400000418ff */
[----:B------:R-:W1:Y:S04]  /*21b0*/  LDSM.16.M88.4 R8, [R202+0x10100] ;  /* 0x01010000ca08783b */ /* 0x000e680000000200 */
[----:B------:R-:W0:Y:S02]  /*21c0*/  LDGDEPBAR ;  /* 0x00000000000079af */ /* 0x000e240000000000 */
[C---:B------:R-:W-:Y:S08]  /*21d0*/  HMMA.16816.F32.BF16 R44, R20.reuse, R48, R12 ;  /* 0x00000030142c723c */ /* 0x040ff0000004180c */
[C---:B------:R-:W-:Y:S08]  /*21e0*/  HMMA.16816.F32.BF16 R40, R20.reuse, R50, R24 ;  /* 0x000000321428723c */ /* 0x040ff00000041818 */
[C---:B------:R-:W-:Y:S08]  /*21f0*/  HMMA.16816.F32.BF16 R12, R20.reuse, R70, R28 ;  /* 0x00000046140c723c */ /* 0x040ff0000004181c */
[C---:B------:R-:W-:Y:S01]  /*2200*/  HMMA.16816.F32.BF16 R24, R20.reuse, R68, R16 ;  /* 0x000000441418723c */ /* 0x040fe20000041810 */
[----:B------:R-:W-:Y:S04]  /*2210*/  LDSM.16.M88.4 R16, [R201+0x10100] ;  /* 0x01010000c910783b */ /* 0x000fe80000000200 */
[----:B------:R-:W2:Y:S03]  /*2220*/  LDSM.16.M88.4 R68, [R197] ;  /* 0x00000000c544783b */ /* 0x000ea60000000200 */
[C---:B------:R-:W-:Y:S08]  /*2230*/  HMMA.16816.F32.BF16 R32, R20.reuse, R72, R32 ;  /* 0x000000481420723c */ /* 0x040ff00000041820 */
[----:B------:R-:W-:Y:S01]  /*2240*/  HMMA.16816.F32.BF16 R36, R20, R74, R36 ;  /* 0x0000004a1424723c */ /* 0x000fe20000041824 */
[----:B------:R-:W3:Y:S07]  /*2250*/  LDSM.16.M88.4 R72, [R197+0x800] ;  /* 0x00080000c548783b */ /* 0x000eee0000000200 */
[C---:B-1----:R-:W-:Y:S08]  /*2260*/  HMMA.16816.F32.BF16 R48, R8.reuse, R60, R44 ;  /* 0x0000003c0830723c */ /* 0x042ff0000004182c */
[C---:B------:R-:W-:Y:S01]  /*2270*/  HMMA.16816.F32.BF16 R44, R8.reuse, R62, R40 ;  /* 0x0000003e082c723c */ /* 0x040fe20000041828 */
[----:B------:R-:W-:Y:S07]  /*2280*/  LDSM.16.M88.4 R60, [R192+0xa100] ;  /* 0x00a10000c03c783b */ /* 0x000fee0000000200 */
[C---:B------:R-:W-:Y:S01]  /*2290*/  HMMA.16816.F32.BF16 R28, R8.reuse, R66, R12 ;  /* 0x00000042081c723c */ /* 0x040fe2000004180c */
[----:B------:R-:W1:Y:S07]  /*22a0*/  LDSM.16.M88.4 R12, [R199+0x14100] ;  /* 0x01410000c70c783b */ /* 0x000e6e0000000200 */
[C---:B------:R-:W-:Y:S01]  /*22b0*/  HMMA.16816.F32.BF16 R40, R8.reuse, R64, R24 ;  /* 0x000000400828723c */ /* 0x040fe20000041818 */
[----:B------:R-:W4:Y:S07]  /*22c0*/  LDSM.16.M88.4 R64, [R192+0xa900] ;  /* 0x00a90000c040783b */ /* 0x000f2e0000000200 */
[C---:B------:R-:W-:Y:S08]  /*22d0*/  HMMA.16816.F32.BF16 R24, R8.reuse, R76, R32 ;  /* 0x0000004c0818723c */ /* 0x040ff00000041820 */
[C---:B------:R-:W-:Y:S01]  /*22e0*/  HMMA.16816.F32.BF16 R20, R8.reuse, R78, R36 ;  /* 0x0000004e0814723c */ /* 0x040fe20000041824 */
[----:B------:R-:W-:Y:S07]  /*22f0*/  LDSM.16.M88.4 R76, [R203+0x2800] ;  /* 0x00280000cb4c783b */ /* 0x000fee0000000200 */
[C---:B------:R-:W-:Y:S08]  /*2300*/  HMMA.16816.F32.BF16 R32, R8.reuse, R84, R52 ;  /* 0x000000540820723c */ /* 0x040ff00000041834 */
[----:B------:R-:W-:Y:S01]  /*2310*/  HMMA.16816.F32.BF16 R52, R8, R86, R56 ;  /* 0x000000560834723c */ /* 0x000fe20000041838 */
[----:B------:R-:W-:Y:S04]  /*2320*/  LDSM.16.M88.4 R8, [R200+0x14100] ;  /* 0x01410000c808783b */ /* 0x000fe80000000200 */
[----:B------:R-:W5:Y:S03]  /*2330*/  LDSM.16.M88.4 R56, [R203+0x2000] ;  /* 0x00200000cb38783b */ /* 0x000f660000000200 */
[C---:B--2---:R-:W-:Y:S01]  /*2340*/  HMMA.16816.F32.BF16 R48, R16.reuse, R68, R48 ;  /* 0x000000441030723c */ /* 0x044fe20000041830 */
[----:B------:R-:W-:Y:S07]  /*2350*/  LDSM.16.M88.4 R84, [R198+0xb100] ;  /* 0x00b10000c654783b */ /* 0x000fee0000000200 */
[C---:B------:R-:W-:Y:S01]  /*2360*/  HMMA.16816.F32.BF16 R44, R16.reuse, R70, R44 ;  /* 0x00000046102c723c */ /* 0x040fe2000004182c */
[----:B------:R-:W-:Y:S07]  /*2370*/  LDSM.16.M88.4 R68, [R198+0xa900] ;  /* 0x00a90000c644783b */ /* 0x000fee0000000200 */
        /* <DEDUP_REMOVED lines=9> */
[C---:B-1----:R-:W-:Y:S08]  /*2410*/  HMMA.16816.F32.BF16 R52, R12.reuse, R60, R48 ;  /* 0x0000003c0c34723c */ /* 0x042ff00000041830 */
[C---:B------:R-:W-:Y:S08]  /*2420*/  HMMA.16816.F32.BF16 R60, R12.reuse, R62, R44 ;  /* 0x0000003e0c3c723c */ /* 0x040ff0000004182c */
[C---:B----4-:R-:W-:Y:S01]  /*2430*/  HMMA.16816.F32.BF16 R44, R12.reuse, R66, R36 ;  /* 0x000000420c2c723c */ /* 0x050fe20000041824 */
[----:B------:R-:W1:Y:S07]  /*2440*/  LDSM.16.M88.4 R36, [R203+0x3000] ;  /* 0x00300000cb24783b */ /* 0x000e6e0000000200 */
[C---:B------:R-:W-:Y:S08]  /*2450*/  HMMA.16816.F32.BF16 R48, R12.reuse, R64, R40 ;  /* 0x000000400c30723c */ /* 0x040ff00000041828 */
[C---:B------:R-:W-:Y:S01]  /*2460*/  HMMA.16816.F32.BF16 R40, R12.reuse, R80, R28 ;  /* 0x000000500c28723c */ /* 0x040fe2000004181c */
[----:B------:R-:W2:Y:S07]  /*2470*/  LDSM.16.M88.4 R28, [R203+0x3800] ;  /* 0x00380000cb1c783b */ /* 0x000eae0000000200 */
[C---:B------:R-:W-:Y:S01]  /*2480*/  HMMA.16816.F32.BF16 R32, R12.reuse, R82, R24 ;  /* 0x000000520c20723c */ /* 0x040fe20000041818 */
[----:B------:R-:W-:Y:S07]  /*2490*/  LDSM.16.M88.4 R80, [R198+0xb900] ;  /* 0x00b90000c650783b */ /* 0x000fee0000000200 */
[C---:B------:R-:W-:Y:S08]  /*24a0*/  HMMA.16816.F32.BF16 R24, R12.reuse, R92, R20 ;  /* 0x0000005c0c18723c */ /* 0x040ff00000041814 */
[----:B------:R-:W-:Y:S01]  /*24b0*/  HMMA.16816.F32.BF16 R20, R12, R94, R16 ;  /* 0x0000005e0c14723c */ /* 0x000fe20000041810 */
[----:B------:R-:W3:Y:S04]  /*24c0*/  LDSM.16.M88.4 R16, [R202+0x14100] ;  /* 0x01410000ca10783b */ /* 0x000ee80000000200 */
[----:B------:R-:W-:Y:S03]  /*24d0*/  LDSM.16.M88.4 R92, [R192+0xc100] ;  /* 0x00c10000c05c783b */ /* 0x000fe60000000200 */
[C---:B-----5:R-:W-:Y:S08]  /*24e0*/  HMMA.16816.F32.BF16 R12, R8.reuse, R56, R52 ;  /* 0x00000038080c723c */ /* 0x060ff00000041834 */
[C---:B------:R-:W-:Y:S08]  /*24f0*/  HMMA.16816.F32.BF16 R60, R8.reuse, R58, R60 ;  /* 0x0000003a083c723c */ /* 0x040ff0000004183c */
[C---:B------:R-:W-:Y:S08]  /*2500*/  HMMA.16816.F32.BF16 R56, R8.reuse, R76, R48 ;  /* 0x0000004c0838723c */ /* 0x040ff00000041830 */
[C---:B------:R-:W-:Y:S08]  /*2510*/  HMMA.16816.F32.BF16 R52, R8.reuse, R78, R44 ;  /* 0x0000004e0834723c */ /* 0x040ff0000004182c */
[C---:B-1----:R-:W-:Y:S01]  /*2520*/  HMMA.16816.F32.BF16 R64, R8.reuse, R36, R40 ;  /* 0x000000240840723c */ /* 0x042fe20000041828 */
[----:B------:R-:W-:Y:S07]  /*2530*/  LDSM.16.M88.4 R40, [R197+0x2000] ;  /* 0x00200000c528783b */ /* 0x000fee0000000200 */
[C---:B------:R-:W-:Y:S01]  /*2540*/  HMMA.16816.F32.BF16 R76, R8.reuse, R38, R32 ;  /* 0x00000026084c723c */ /* 0x040fe20000041820 */
[----:B------:R-:W-:Y:S07]  /*2550*/  LDSM.16.M88.4 R36, [R197+0x2800] ;  /* 0x00280000c524783b */ /* 0x000fee0000000200 */
[----:B--2---:R-:W-:Y:S08]  /*2560*/  HMMA.16816.F32.BF16 R44, R8, R30, R20 ;  /* 0x0000001e082c723c */ /* 0x004ff00000041814 */
[----:B---3--:R-:W-:Y:S01]  /*2570*/  HMMA.16816.F32.BF16 R32, R16, R72, R12 ;  /* 0x000000481020723c */ /* 0x008fe2000004180c */
[----:B------:R-:W1:Y:S07]  /*2580*/  LDSM.16.M88.4 R12, [R201+0x14100] ;  /* 0x01410000c90c783b */ /* 0x000e6e0000000200 */
[----:B------:R-:W-:Y:S01]  /*2590*/  HMMA.16816.F32.BF16 R48, R8, R28, R24 ;  /* 0x0000001c0830723c */ /* 0x000fe20000041818 */
[----:B------:R-:W-:Y:S07]  /*25a0*/  LDSM.16.M88.4 R8, [R199+0x18100] ;  /* 0x01810000c708783b */ /* 0x000fee0000000200 */
[C---:B------:R-:W-:Y:S01]  /*25b0*/  HMMA.16816.F32.BF16 R28, R16.reuse, R74, R60 ;  /* 0x0000004a101c723c */ /* 0x040fe2000004183c */
[----:B------:R-:W2:Y:S04]  /*25c0*/  LDSM.16.M88.4 R60, [R197+0x3000] ;  /* 0x00300000c53c783b */ /* 0x000ea80000000200 */
[----:B------:R-:W-:Y:S03]  /*25d0*/  LDSM.16.M88.4 R72, [R192+0xc900] ;  /* 0x00c90000c048783b */ /* 0x000fe60000000200 */
[C---:B------:R-:W-:Y:S08]  /*25e0*/  HMMA.16816.F32.BF16 R24, R16.reuse, R68, R56 ;  /* 0x000000441018723c */ /* 0x040ff00000041838 */
[C---:B------:R-:W-:Y:S08]  /*25f0*/  HMMA.16816.F32.BF16 R20, R16.reuse, R70, R52 ;  /* 0x000000461014723c */ /* 0x040ff00000041834 */
[C---:B------:R-:W-:Y:S08]  /*2600*/  HMMA.16816.F32.BF16 R56, R16.reuse, R84, R64 ;  /* 0x000000541038723c */ /* 0x040ff00000041840 */
[C---:B------:R-:W-:Y:S01]  /*2610*/  HMMA.16816.F32.BF16 R68, R16.reuse, R86, R76 ;  /* 0x000000561044723c */ /* 0x040fe2000004184c */
[----:B------:R-:W3:Y:S04]  /*2620*/  LDSM.16.M88.4 R84, [R197+0x3800] ;  /* 0x00380000c554783b */ /* 0x000ee80000000200 */
[----:B------:R-:W4:Y:S03]  /*2630*/  LDSM.16.M88.4 R76, [R192+0xd900] ;  /* 0x00d90000c04c783b */ /* 0x000f260000000200 */
[C---:B------:R-:W-:Y:S08]  /*2640*/  HMMA.16816.F32.BF16 R52, R16.reuse, R82, R44 ;  /* 0x000000521034723c */ /* 0x040ff0000004182c */
[----:B------:R-:W-:Y:S01]  /*2650*/  HMMA.16816.F32.BF16 R64, R16, R80, R48 ;  /* 0x000000501040723c */ /* 0x000fe20000041830 */
[----:B------:R-:W-:Y:S04]  /*2660*/  LDSM.16.M88.4 R16, [R200+0x18100] ;  /* 0x01810000c810783b */ /* 0x000fe80000000200 */
[----:B------:R-:W5:Y:S03]  /*2670*/  LDSM.16.M88.4 R80, [R203+0x4800] ;  /* 0x00480000cb50783b */ /* 0x000f660000000200 */
[C---:B-1----:R-:W-:Y:S08]  /*2680*/  HMMA.16816.F32.BF16 R48, R12.reuse, R40, R32 ;  /* 0x000000280c30723c */ /* 0x042ff00000041820 */
[C---:B------:R-:W-:Y:S08]  /*2690*/  HMMA.16816.F32.BF16 R44, R12.reuse, R42, R28 ;  /* 0x0000002a0c2c723c */ /* 0x040ff0000004181c */
[C---:B------:R-:W-:Y:S08]  /*26a0*/  HMMA.16816.F32.BF16 R40, R12.reuse, R36, R24 ;  /* 0x000000240c28723c */ /* 0x040ff00000041818 */
[C---:B------:R-:W-:Y:S08]  /*26b0*/  HMMA.16816.F32.BF16 R36, R12.reuse, R38, R20 ;  /* 0x000000260c24723c */ /* 0x040ff00000041814 */
[C---:B--2---:R-:W-:Y:S01]  /*26c0*/  HMMA.16816.F32.BF16 R28, R12.reuse, R62, R68 ;  /* 0x0000003e0c1c723c */ /* 0x044fe20000041844 */
[----:B------:R-:W1:Y:S07]  /*26d0*/  LDSM.16.M88.4 R68, [R203+0x5000] ;  /* 0x00500000cb44783b */ /* 0x000e6e0000000200 */
[C---:B---3--:R-:W-:Y:S08]  /*26e0*/  HMMA.16816.F32.BF16 R20, R12.reuse, R86, R52 ;  /* 0x000000560c14723c */ /* 0x048ff00000041834 */
[C---:B------:R-:W-:Y:S08]  /*26f0*/  HMMA.16816.F32.BF16 R32, R12.reuse, R60, R56 ;  /* 0x0000003c0c20723c */ /* 0x040ff00000041838 */
[----:B------:R-:W-:Y:S01]  /*2700*/  HMMA.16816.F32.BF16 R24, R12, R84, R64 ;  /* 0x000000540c18723c */ /* 0x000fe20000041840 */
[----:B------:R-:W-:Y:S04]  /*2710*/  LDSM.16.M88.4 R64, [R198+0xc100] ;  /* 0x00c10000c640783b */ /* 0x000fe80000000200 */
[----:B------:R-:W-:Y:S03]  /*2720*/  LDSM.16.M88.4 R84, [R197+0x5800] ;  /* 0x00580000c554783b */ /* 0x000fe60000000200 */
[C---:B------:R-:W-:Y:S08]  /*2730*/  HMMA.16816.F32.BF16 R12, R8.reuse, R92, R48 ;  /* 0x0000005c080c723c */ /* 0x040ff00000041830 */
[C---:B------:R-:W-:Y:S01]  /*2740*/  HMMA.16816.F32.BF16 R48, R8.reuse, R94, R44 ;  /* 0x0000005e0830723c */ /* 0x040fe2000004182c */
[----:B------:R-:W-:Y:S07]  /*2750*/  LDSM.16.M88.4 R92, [R197+0x4000] ;  /* 0x00400000c55c783b */ /* 0x000fee0000000200 */
[C---:B------:R-:W-:Y:S08]  /*2760*/  HMMA.16816.F32.BF16 R44, R8.reuse, R72, R40 ;  /* 0x00000048082c723c */ /* 0x040ff00000041828 */
[C---:B------:R-:W-:Y:S08]  /*2770*/  HMMA.16816.F32.BF16 R60, R8.reuse, R74, R36 ;  /* 0x0000004a083c723c */ /* 0x040ff00000041824 */
[C---:B------:R-:W-:Y:S08]  /*2780*/  HMMA.16816.F32.BF16 R52, R8.reuse, R90, R28 ;  /* 0x0000005a0834723c */ /* 0x040ff0000004181c */
[C---:B----4-:R-:W-:Y:S01]  /*2790*/  HMMA.16816.F32.BF16 R28, R8.reuse, R78, R20 ;  /* 0x0000004e081c723c */ /* 0x050fe20000041814 */
[----:B------:R-:W2:Y:S07]  /*27a0*/  LDSM.16.M88.4 R20, [R203+0x5800] ;  /* 0x00580000cb14783b */ /* 0x000eae0000000200 */
[C---:B------:R-:W-:Y:S01]  /*27b0*/  HMMA.16816.F32.BF16 R56, R8.reuse, R88, R32 ;  /* 0x000000580838723c */ /* 0x040fe20000041820 */
[----:B------:R-:W-:Y:S07]  /*27c0*/  LDSM.16.M88.4 R88, [R197+0x4800] ;  /* 0x00480000c558783b */ /* 0x000fee0000000200 */
[----:B------:R-:W-:Y:S01]  /*27d0*/  HMMA.16816.F32.BF16 R72, R8, R76, R24 ;  /* 0x0000004c0848723c */ /* 0x000fe20000041818 */
[----:B------:R-:W3:Y:S04]  /*27e0*/  LDSM.16.M88.4 R8, [R202+0x18100] ;  /* 0x01810000ca08783b */ /* 0x000ee80000000200 */
[----:B------:R-:W-:Y:S03]  /*27f0*/  LDSM.16.M88.4 R76, [R198+0xd900] ;  /* 0x00d90000c64c783b */ /* 0x000fe60000000200 */
[C---:B-----5:R-:W-:Y:S01]  /*2800*/  HMMA.16816.F32.BF16 R36, R16.reuse, R80, R44 ;  /* 0x000000501024723c */ /* 0x060fe2000004182c */
[----:B------:R-:W4:Y:S07]  /*2810*/  LDSM.16.M88.4 R44, [R198+0xc900] ;  /* 0x00c90000c62c783b */ /* 0x000f2e0000000200 */
[C---:B------:R-:W-:Y:S01]  /*2820*/  HMMA.16816.F32.BF16 R32, R16.reuse, R82, R60 ;  /* 0x000000521020723c */ /* 0x040fe2000004183c */
[----:B------:R-:W5:Y:S07]  /*2830*/  LDSM.16.M88.4 R80, [R198+0xd100] ;  /* 0x00d10000c650783b */ /* 0x000f6e0000000200 */
[C---:B------:R-:W-:Y:S01]  /*2840*/  HMMA.16816.F32.BF16 R24, R16.reuse, R96, R12 ;  /* 0x000000601018723c */ /* 0x040fe2000004180c */
[----:B------:R-:W3:Y:S07]  /*2850*/  LDSM.16.M88.4 R12, [R201+0x18100] ;  /* 0x01810000c90c783b */ /* 0x000eee0000000200 */
[C---:B------:R-:W-:Y:S08]  /*2860*/  HMMA.16816.F32.BF16 R40, R16.reuse, R98, R48 ;  /* 0x000000621028723c */ /* 0x040ff00000041830 */
[C---:B-1----:R-:W-:Y:S08]  /*2870*/  HMMA.16816.F32.BF16 R48, R16.reuse, R68, R56 ;  /* 0x000000441030723c */ /* 0x042ff00000041838 */
[C---:B------:R-:W-:Y:S01]  /*2880*/  HMMA.16816.F32.BF16 R52, R16.reuse, R70, R52 ;  /* 0x000000461034723c */ /* 0x040fe20000041834 */
[----:B------:R-:W1:Y:S07]  /*2890*/  LDSM.16.M88.4 R68, [R197+0x5000] ;  /* 0x00500000c544783b */ /* 0x000e6e0000000200 */
[C---:B--2---:R-:W-:Y:S01]  /*28a0*/  HMMA.16816.F32.BF16 R56, R16.reuse, R20, R72 ;  /* 0x000000141038723c */ /* 0x044fe20000041848 */
[----:B------:R-:W-:Y:S07]  /*28b0*/  LDSM.16.M88.4 R72, [R192+0xf100] ;  /* 0x00f10000c048783b */ /* 0x000fee0000000200 */
[----:B------:R-:W-:Y:S01]  /*28c0*/  HMMA.16816.F32.BF16 R20, R16, R22, R28 ;  /* 0x000000161014723c */ /* 0x000fe2000004181c */
[----:B------:R-:W-:Y:S07]  /*28d0*/  LDSM.16.M88.4 R28, [R192+0xe100] ;  /* 0x00e10000c01c783b */ /* 0x000fee0000000200 */
[C---:B---3--:R-:W-:Y:S08]  /*28e0*/  HMMA.16816.F32.BF16 R16, R8.reuse, R64, R24 ;  /* 0x000000400810723c */ /* 0x048ff00000041818 */
[C---:B------:R-:W-:Y:S08]  /*28f0*/  HMMA.16816.F32.BF16 R60, R8.reuse, R66, R40 ;  /* 0x00000042083c723c */ /* 0x040ff00000041828 */
[C---:B----4-:R-:W-:Y:S08]  /*2900*/  HMMA.16816.F32.BF16 R64, R8.reuse, R44, R36 ;  /* 0x0000002c0840723c */ /* 0x050ff00000041824 */
[C---:B------:R-:W-:Y:S08]  /*2910*/  HMMA.16816.F32.BF16 R40, R8.reuse, R46, R32 ;  /* 0x0000002e0828723c */ /* 0x040ff00000041820 */
[C---:B-----5:R-:W-:Y:S08]  /*2920*/  HMMA.16816.F32.BF16 R44, R8.reuse, R80, R48 ;  /* 0x00000050082c723c */ /* 0x060ff00000041830 */
[C---:B------:R-:W-:Y:S01]  /*2930*/  HMMA.16816.F32.BF16 R48, R8.reuse, R82, R52 ;  /* 0x000000520830723c */ /* 0x040fe20000041834 */
[----:B------:R-:W-:Y:S07]  /*2940*/  LDSM.16.M88.4 R80, [R203+0x6000] ;  /* 0x00600000cb50783b */ /* 0x000fee0000000200 */
[C---:B------:R-:W-:Y:S01]  /*2950*/  HMMA.16816.F32.BF16 R52, R8.reuse, R76, R56 ;  /* 0x0000004c0834723c */ /* 0x040fe20000041838 */
[----:B------:R-:W-:Y:S07]  /*2960*/  LDSM.16.M88.4 R56, [R192+0xe900] ;  /* 0x00e90000c038783b */ /* 0x000fee0000000200 */
[----:B------:R-:W-:Y:S01]  /*2970*/  HMMA.16816.F32.BF16 R36, R8, R78, R20 ;  /* 0x0000004e0824723c */ /* 0x000fe20000041814 */
[----:B------:R-:W2:Y:S04]  /*2980*/  LDSM.16.M88.4 R8, [R199+0x1c100] ;  /* 0x01c10000c708783b */ /* 0x000ea80000000200 */
[----:B------:R-:W-:Y:S03]  /*2990*/  LDSM.16.M88.4 R76, [R192+0xf900] ;  /* 0x00f90000c04c783b */ /* 0x000fe60000000200 */
[C---:B------:R-:W-:Y:S01]  /*29a0*/  HMMA.16816.F32.BF16 R24, R12.reuse, R92, R16 ;  /* 0x0000005c0c18723c */ /* 0x040fe20000041810 */
[----:B------:R-:W3:Y:S07]  /*29b0*/  LDSM.16.M88.4 R16, [R200+0x1c100] ;  /* 0x01c10000c810783b */ /* 0x000eee0000000200 */
[C---:B------:R-:W-:Y:S08]  /*29c0*/  HMMA.16816.F32.BF16 R20, R12.reuse, R94, R60 ;  /* 0x0000005e0c14723c */ /* 0x040ff0000004183c */
[C---:B------:R-:W-:Y:S08]  /*29d0*/  HMMA.16816.F32.BF16 R32, R12.reuse, R88, R64 ;  /* 0x000000580c20723c */ /* 0x040ff00000041840 */
[C---:B------:R-:W-:Y:S08]  /*29e0*/  HMMA.16816.F32.BF16 R40, R12.reuse, R90, R40 ;  /* 0x0000005a0c28723c */ /* 0x040ff00000041828 */
[C---:B------:R-:W-:Y:S08]  /*29f0*/  HMMA.16816.F32.BF16 R64, R12.reuse, R84, R52 ;  /* 0x000000540c40723c */ /* 0x040ff00000041834 */
[C---:B-1----:R-:W-:Y:S08]  /*2a00*/  HMMA.16816.F32.BF16 R44, R12.reuse, R68, R44 ;  /* 0x000000440c2c723c */ /* 0x042ff0000004182c */
[----:B------:R-:W-:Y:S01]  /*2a10*/  HMMA.16816.F32.BF16 R48, R12, R70, R48 ;  /* 0x000000460c30723c */ /* 0x000fe20000041830 */
[----:B------:R-:W-:Y:S07]  /*2a20*/  LDSM.16.M88.4 R68, [R203+0x7800] ;  /* 0x00780000cb44783b */ /* 0x000fee0000000200 */
[C---:B--2---:R-:W-:Y:S08]  /*2a30*/  HMMA.16816.F32.BF16 R52, R8.reuse, R28, R24 ;  /* 0x0000001c0834723c */ /* 0x044ff00000041818 */
[----:B------:R-:W-:Y:S01]  /*2a40*/  HMMA.16816.F32.BF16 R20, R8, R30, R20 ;  /* 0x0000001e0814723c */ /* 0x000fe20000041814 */
[----:B------:R-:W1:Y:S07]  /*2a50*/  LDSM.16.M88.4 R28, [R203+0x6800] ;  /* 0x00680000cb1c783b */ /* 0x000e6e0000000200 */
[----:B------:R-:W-:Y:S01]  /*2a60*/  HMMA.16816.F32.BF16 R60, R12, R86, R36 ;  /* 0x000000560c3c723c */ /* 0x000fe20000041824 */
[----:B------:R-:W-:Y:S04]  /*2a70*/  LDSM.16.M88.4 R12, [R202+0x1c100] ;  /* 0x01c10000ca0c783b */ /* 0x000fe80000000200 */
[----:B------:R-:W2:Y:S03]  /*2a80*/  LDSM.16.M88.4 R84, [R198+0xe100] ;  /* 0x00e10000c654783b */ /* 0x000ea60000000200 */
[C---:B------:R-:W-:Y:S08]  /*2a90*/  HMMA.16816.F32.BF16 R24, R8.reuse, R56, R32 ;  /* 0x000000380818723c */ /* 0x040ff00000041820 */
[C---:B------:R-:W-:Y:S01]  /*2aa0*/  HMMA.16816.F32.BF16 R32, R8.reuse, R58, R40 ;  /* 0x0000003a0820723c */ /* 0x040fe20000041828 */
[----:B------:R-:W4:Y:S04]  /*2ab0*/  LDSM.16.M88.4 R40, [R203+0x7000] ;  /* 0x00700000cb28783b */ /* 0x000f280000000200 */
[----:B------:R-:W-:Y:S03]  /*2ac0*/  LDSM.16.M88.4 R56, [R197+0x6800] ;  /* 0x00680000c538783b */ /* 0x000fe60000000200 */
[C---:B------:R-:W-:Y:S08]  /*2ad0*/  HMMA.16816.F32.BF16 R36, R8.reuse, R72, R44 ;  /* 0x000000480824723c */ /* 0x040ff0000004182c */
[----:B------:R-:W-:Y:S01]  /*2ae0*/  HMMA.16816.F32.BF16 R48, R8, R74, R48 ;  /* 0x0000004a0830723c */ /* 0x000fe20000041830 */
[----:B------:R-:W5:Y:S07]  /*2af0*/  LDSM.16.M88.4 R72, [R198+0xe900] ;  /* 0x00e90000c648783b */ /* 0x000f6e0000000200 */
[----:B---3--:R-:W-:Y:S08]  /*2b00*/  HMMA.16816.F32.BF16 R44, R16, R80, R52 ;  /* 0x00000050102c723c */ /* 0x008ff00000041834 */
[C---:B------:R-:W-:Y:S08]  /*2b10*/  HMMA.16816.F32.BF16 R64, R8.reuse, R76, R64 ;  /* 0x0000004c0840723c */ /* 0x040ff00000041840 */
[----:B------:R-:W-:Y:S01]  /*2b20*/  HMMA.16816.F32.BF16 R76, R8, R78, R60 ;  /* 0x0000004e084c723c */ /* 0x000fe2000004183c */
[----:B------:R-:W-:Y:S07]  /*2b30*/  LDSM.16.M88.4 R8, [R201+0x1c100] ;  /* 0x01c10000c908783b */ /* 0x000fee0000000200 */
[C---:B------:R-:W-:Y:S01]  /*2b40*/  HMMA.16816.F32.BF16 R88, R16.reuse, R82, R20 ;  /* 0x000000521058723c */ /* 0x040fe20000041814 */
[----:B------:R-:W3:Y:S07]  /*2b50*/  LDSM.16.M88.4 R80, [R197+0x6000] ;  /* 0x00600000c550783b */ /* 0x000eee0000000200 */
[----:B-1----:R-:W-:Y:S08]  /*2b60*/  HMMA.16816.F32.BF16 R24, R16, R28, R24 ;  /* 0x0000001c1018723c */ /* 0x002ff00000041818 */
[----:B--2---:R-:W-:Y:S08]  /*2b70*/  HMMA.16816.F32.BF16 R20, R12, R84, R44 ;  /* 0x000000540c14723c */ /* 0x004ff0000004182c */
[C---:B------:R-:W-:Y:S01]  /*2b80*/  HMMA.16816.F32.BF16 R28, R16.reuse, R30, R32 ;  /* 0x0000001e101c723c */ /* 0x040fe20000041820 */
[----:B------:R-:W-:Y:S07]  /*2b90*/  LDSM.16.M88.4 R32, [R197+0x7000] ;  /* 0x00700000c520783b */ /* 0x000fee0000000200 */
[C---:B----4-:R-:W-:Y:S08]  /*2ba0*/  HMMA.16816.F32.BF16 R36, R16.reuse, R40, R36 ;  /* 0x000000281024723c */ /* 0x050ff00000041824 */
[C---:B------:R-:W-:Y:S01]  /*2bb0*/  HMMA.16816.F32.BF16 R48, R16.reuse, R42, R48 ;  /* 0x0000002a1030723c */ /* 0x040fe20000041830 */
[----:B------:R-:W1:Y:S07]  /*2bc0*/  LDSM.16.M88.4 R40, [R198+0xf100] ;  /* 0x00f10000c628783b */ /* 0x000e6e0000000200 */
[----:B------:R-:W-:Y:S01]  /*2bd0*/  HMMA.16816.F32.BF16 R60, R16, R68, R64 ;  /* 0x00000044103c723c */ /* 0x000fe20000041840 */
[----:B------:R-:W2:Y:S07]  /*2be0*/  LDSM.16.M88.4 R64, [R198+0xf900] ;  /* 0x00f90000c640783b */ /* 0x000eae0000000200 */
[----:B-----5:R-:W-:Y:S08]  /*2bf0*/  HMMA.16816.F32.BF16 R44, R12, R72, R24 ;  /* 0x000000480c2c723c */ /* 0x020ff00000041818 */
[----:B------:R-:W-:Y:S08]  /*2c00*/  HMMA.16816.F32.BF16 R52, R16, R70, R76 ;  /* 0x000000461034723c */ /* 0x000ff0000004184c */
[----:B---3--:R-:W-:Y:S08]  /*2c10*/  HMMA.16816.F32.BF16 R68, R8, R80, R20 ;  /* 0x000000500844723c */ /* 0x008ff00000041814 */
[----:B------:R-:W-:Y:S08]  /*2c20*/  HMMA.16816.F32.BF16 R28, R12, R74, R28 ;  /* 0x0000004a0c1c723c */ /* 0x000ff0000004181c */
[----:B------:R-:W-:Y:S08]  /*2c30*/  HMMA.16816.F32.BF16 R44, R8, R56, R44 ;  /* 0x00000038082c723c */ /* 0x000ff0000004182c */
[----:B-1----:R-:W-:Y:S01]  /*2c40*/  HMMA.16816.F32.BF16 R24, R12, R40, R36 ;  /* 0x000000280c18723c */ /* 0x002fe20000041824 */
[----:B------:R-:W1:Y:S01]  /*2c50*/  LDSM.16.M88.4 R36, [R197+0x7800] ;  /* 0x00780000c524783b */ /* 0x000e620000000200 */
[----:B------:R-:W-:Y:S01]  /*2c60*/  FMUL.FTZ R2, R68, c[0x0][0x320] ;  /* 0x0000c80044027a20 */ /* 0x000fe20000410000 */
[----:B------:R-:W-:-:S04]  /*2c70*/  DEPBAR.LE SB0, 0x0 ;  /* 0x000080000000791a */ /* 0x000fc80000000000 */
[----:B------:R-:W-:Y:S01]  /*2c80*/  BAR.SYNC.DEFER_BLOCKING 0x0 ;  /* 0x0000000000007b1d */ /* 0x000fe20000010000 */
[----:B------:R-:W-:Y:S08]  /*2c90*/  HMMA.16816.F32.BF16 R56, R8, R58, R28 ;  /* 0x0000003a0838723c */ /* 0x000ff0000004181c */
[C---:B--2---:R-:W-:Y:S01]  /*2ca0*/  HMMA.16816.F32.BF16 R16, R12.reuse, R64, R60 ;  /* 0x000000400c10723c */ /* 0x044fe2000004183c */
[----:B------:R2:W3:Y:S07]  /*2cb0*/  MUFU.TANH R61, R2 ;  /* 0x00000002003d7308 */ /* 0x0004ee0000002400 */
[----:B------:R-:W-:Y:S01]  /*2cc0*/  HMMA.16816.F32.BF16 R20, R12, R42, R48 ;  /* 0x0000002a0c14723c */ /* 0x000fe20000041830 */
[----:B------:R-:W-:Y:S01]  /*2cd0*/  @!PT LDS RZ, [RZ] ;  /* 0x00000000fffff984 */ /* 0x000fe20000000800 */
[----:B------:R-:W-:Y:S01]  /*2ce0*/  @!PT LDS RZ, [RZ] ;  /* 0x00000000fffff984 */ /* 0x000fe20000000800 */
[----:B------:R-:W-:Y:S01]  /*2cf0*/  @!PT LDS RZ, [RZ] ;  /* 0x00000000fffff984 */ /* 0x000fe20000000800 */
[----:B------:R4:W-:Y:S07]  /*2d00*/  @P0 LDGSTS.E.BYPASS.LTC128B.128 [R233+0x8100], [R100.64], !P3 ;  /* 0x0810000064e90fae */ /* 0x0009ee000d901d48 */
[----:B------:R-:W-:Y:S01]  /*2d10*/  FMUL.FTZ R6, R57, c[0x0][0x320] ;  /* 0x0000c80039067a20 */ /* 0x000fe20000410000 */
[----:B------:R-:W-:Y:S01]  /*2d20*/  HMMA.16816.F32.BF16 R48, R8, R32, R24 ;  /* 0x000000200830723c */ /* 0x000fe20000041818 */
[----:B--2---:R-:W-:Y:S01]  /*2d30*/  FMUL.FTZ R2, R69, c[0x0][0x320] ;  /* 0x0000c80045027a20 */ /* 0x004fe20000410000 */
[----:B------:R4:W-:Y:S01]  /*2d40*/  @P0 LDGSTS.E.BYPASS.LTC128B.128 [R233+0xa100], [R100.64+0x80], !P6 ;  /* 0x0a10008064e90fae */ /* 0x0009e2000f101d48 */
[----:B------:R2:W1:Y:S03]  /*2d50*/  MUFU.TANH R26, R6 ;  /* 0x00000006001a7308 */ /* 0x0004660000002400 */
[----:B------:R4:W-:Y:S02]  /*2d60*/  @P0 LDGSTS.E.BYPASS.LTC128B.128 [R233+0xc100], [R100.64+0x100], !P5 ;  /* 0x0c10010064e90fae */ /* 0x0009e4000e901d48 */
[----:B------:R-:W-:Y:S02]  /*2d70*/  HMMA.16816.F32.BF16 R52, R12, R66, R52 ;  /* 0x000000420c34723c */ /* 0x000fe40000041834 */
[----:B------:R4:W-:Y:S01]  /*2d80*/  @P0 LDGSTS.E.BYPASS.LTC128B.128 [R233+0xe100], [R100.64+0x180], !P4 ;  /* 0x0e10018064e90fae */ /* 0x0009e2000e101d48 */
[----:B------:R5:W3:Y:S03]  /*2d90*/  MUFU.TANH R28, R2 ;  /* 0x00000002001c7308 */ /* 0x000ae60000002400 */
[----:B------:R4:W-:Y:S02]  /*2da0*/  @P0 LDGSTS.E.BYPASS.LTC128B.128 [R233+0x9100], [R102.64], !P3 ;  /* 0x0910000066e90fae */ /* 0x0009e4000d901d48 */
[----:B------:R-:W-:Y:S02]  /*2db0*/  HMMA.16816.F32.BF16 R32, R8, R34, R20 ;  /* 0x000000220820723c */ /* 0x000fe40000041814 */
[----:B------:R4:W-:Y:S01]  /*2dc0*/  @P0 LDGSTS.E.BYPASS.LTC128B.128 [R233+0xb100], [R102.64+0x80], !P6 ;  /* 0x0b10008066e90fae */ /* 0x0009e2000f101d48 */
[----:B--2---:R-:W-:Y:S01]  /*2dd0*/  LOP3.LUT R6, R3, 0xffffff8, RZ, 0xc0, !PT ;  /* 0x0ffffff803067812 */ /* 0x004fe200078ec0ff */
[----:B------:R-:W-:-:S02]  /*2de0*/  IMAD.IADD R3, R109, 0x1, -R7 ;  /* 0x000000016d037824 */ /* 0x000fc400078e0a07 */
[----:B------:R4:W-:Y:S02]  /*2df0*/  @P0 LDGSTS.E.BYPASS.LTC128B.128 [R233+0xd100], [R102.64+0x100], !P5 ;  /* 0x0d10010066e90fae */ /* 0x0009e4000e901d48 */
[----:B-1----:R-:W-:Y:S01]  /*2e00*/  HMMA.16816.F32.BF16 R40, R8, R36, R16 ;  /* 0x000000240828723c */ /* 0x002fe20000041810 */
[----:B------:R-:W-:Y:S01]  /*2e10*/  LEA.HI R7, R3, R3, RZ, 0x1 ;  /* 0x0000000303077211 */ /* 0x000fe200078f08ff */
[----:B------:R4:W-:Y:S01]  /*2e20*/  @P0 LDGSTS.E.BYPASS.LTC128B.128 [R233+0xf100], [R102.64+0x180], !P4 ;  /* 0x0f10018066e90fae */ /* 0x0009e2000e101d48 */
[----:B-----5:R-:W-:Y:S02]  /*2e30*/  FMUL.FTZ R2, R70, c[0x0][0x320] ;  /* 0x0000c80046027a20 */ /* 0x020fe40000410000 */
[----:B------:R-:W-:Y:S01]  /*2e40*/  LOP3.LUT R7, R7, 0x1ffffffe, RZ, 0xc0, !PT ;  /* 0x1ffffffe07077812 */ /* 0x000fe200078ec0ff */
[----:B------:R-:W0:Y:S01]  /*2e50*/  LDGDEPBAR ;  /* 0x00000000000079af */ /* 0x000e220000000000 */
[----:B------:R1:W2:Y:S01]  /*2e60*/  MUFU.TANH R62, R2 ;  /* 0x00000002003e7308 */ /* 0x0002a20000002400 */
[----:B------:R-:W-:Y:S01]  /*2e70*/  IMAD.IADD R16, R105, 0x1, -R6 ;  /* 0x0000000169107824 */ /* 0x000fe200078e0a06 */
[----:B------:R-:W-:Y:S01]  /*2e80*/  HMMA.16816.F32.BF16 R20, R12, R86, R88 ;  /* 0x000000560c14723c */ /* 0x000fe20000041858 */
[----:B------:R-:W-:-:S02]  /*2e90*/  IMAD.IADD R7, R3, 0x1, -R7 ;  /* 0x0000000103077824 */ /* 0x000fc400078e0a07 */
[----:B------:R-:W-:-:S04]  /*2ea0*/  FMUL.FTZ R17, R48, c[0x0][0x320] ;  /* 0x0000c80030117a20 */ /* 0x000fc80000410000 */
[----:B------:R-:W-:Y:S01]  /*2eb0*/  FMUL.FTZ R13, R32, c[0x0][0x320] ;  /* 0x0000c800200d7a20 */ /* 0x000fe20000410000 */
[----:B------:R-:W-:Y:S01]  /*2ec0*/  HMMA.16816.F32.BF16 R36, R8, R38, R52 ;  /* 0x000000260824723c */ /* 0x000fe20000041834 */
[----:B------:R-:W2:Y:S01]  /*2ed0*/  MUFU.TANH R25, R17 ;  /* 0x0000001100197308 */ /* 0x000ea20000002400 */
[----:B-1----:R-:W-:-:S07]  /*2ee0*/  FMUL.FTZ R2, R44, c[0x0][0x320] ;  /* 0x0000c8002c027a20 */ /* 0x002fce0000410000 */
[----:B------:R-:W1:Y:S07]  /*2ef0*/  MUFU.TANH R24, R13 ;  /* 0x0000000d00187308 */ /* 0x000e6e0000002400 */
[----:B------:R-:W-:Y:S01]  /*2f00*/  HMMA.16816.F32.BF16 R20, R8, R82, R20 ;  /* 0x000000520814723c */ /* 0x000fe20000041814 */
[----:B------:R5:W1:Y:S06]  /*2f10*/  MUFU.TANH R60, R2 ;  /* 0x00000002003c7308 */ /* 0x000a6c0000002400 */
[----:B------:R-:W-:-:S06]  /*2f20*/  FMUL.FTZ R9, R49, c[0x0][0x320] ;  /* 0x0000c80031097a20 */ /* 0x000fcc0000410000 */
[----:B------:R-:W1:Y:S01]  /*2f30*/  MUFU.TANH R9, R9 ;  /* 0x0000000900097308 */ /* 0x000e620000002400 */
[----:B-----5:R-:W-:-:S07]  /*2f40*/  FMUL.FTZ R2, R45, c[0x0][0x320] ;  /* 0x0000c8002d027a20 */ /* 0x020fce0000410000 */
[----:B------:R5:W1:Y:S02]  /*2f50*/  MUFU.TANH R44, R2 ;  /* 0x00000002002c7308 */ /* 0x000a640000002400 */
[----:B-----5:R-:W-:-:S06]  /*2f60*/  FMUL.FTZ R2, R56, c[0x0][0x320] ;  /* 0x0000c80038027a20 */ /* 0x020fcc0000410000 */
[----:B------:R5:W1:Y:S02]  /*2f70*/  MUFU.TANH R31, R2 ;  /* 0x00000002001f7308 */ /* 0x000a640000002400 */
[----:B-----5:R-:W-:-:S05]  /*2f80*/  LOP3.LUT R2, R106, 0xffffffe0, RZ, 0xc0, !PT ;  /* 0xffffffe06a027812 */ /* 0x020fca00078ec0ff */
[----:B------:R-:W-:-:S05]  /*2f90*/  IMAD.IADD R2, R109, 0x1, -R2 ;  /* 0x000000016d027824 */ /* 0x000fca00078e0a02 */
[----:B------:R-:W-:-:S04]  /*2fa0*/  SHF.R.S32.HI R18, RZ, 0x1f, R2 ;  /* 0x0000001fff127819 */ /* 0x000fc80000011402 */
[----:B------:R-:W-:-:S04]  /*2fb0*/  LEA.HI R6, R18, R2, RZ, 0x2 ;  /* 0x0000000212067211 */ /* 0x000fc800078f10ff */
[----:B------:R-:W-:-:S05]  /*2fc0*/  LEA.HI.SX32 R12, R6, R181, 0x1e ;  /* 0x000000b5060c7211 */ /* 0x000fca00078ff2ff */
[----:B------:R-:W-:-:S04]  /*2fd0*/  IMAD R3, R16, 0x10, R12 ;  /* 0x0000001010037824 */ /* 0x000fc800078e020c */
[----:B------:R-:W-:Y:S02]  /*2fe0*/  IMAD R108, R7, 0x8, R3 ;  /* 0x00000008076c7824 */ /* 0x000fe400078e0203 */
[----:B------:R-:W-:Y:S02]  /*2ff0*/  FMUL.FTZ R3, R33, c[0x0][0x320] ;  /* 0x0000c80021037a20 */ /* 0x000fe40000410000 */
[----:B------:R-:W-:Y:S01]  /*3000*/  IMAD.MOV.U32 R12, RZ, RZ, R108 ;  /* 0x000000ffff0c7224 */ /* 0x000fe200078e006c */
[----:B------:R-:W-:Y:S01]  /*3010*/  STL [R1+0x6c], R108 ;  /* 0x00006c6c01007387 */ /* 0x000fe20000100800 */
[----:B------:R5:W1:Y:S01]  /*3020*/  MUFU.TANH R19, R3 ;  /* 0x0000000300137308 */ /* 0x000a620000002400 */
[----:B------:R-:W-:-:S07]  /*3030*/  FMUL.FTZ R7, R40, c[0x0][0x320] ;  /* 0x0000c80028077a20 */ /* 0x000fce0000410000 */
[----:B------:R1:W1:Y:S01]  /*3040*/  MUFU.TANH R18, R7 ;  /* 0x0000000700127308 */ /* 0x0002620000002400 */
[----:B-----5:R-:W-:Y:S01]  /*3050*/  LOP3.LUT R3, R6, 0x7ffffffc, RZ, 0xc0, !PT ;  /* 0x7ffffffc06037812 */ /* 0x020fe200078ec0ff */
[----:B------:R-:W-:-:S04]  /*3060*/  @P2 IMAD.HI.U32 R6, R108, c[0x0][0x2c8], RZ ;  /* 0x0000b2006c062a27 */ /* 0x000fc800078e00ff */
[----:B------:R-:W-:Y:S01]  /*3070*/  IMAD.IADD R3, R2, 0x1, -R3 ;  /* 0x0000000102037824 */ /* 0x000fe200078e0a03 */
[----:B------:R-:W-:Y:S02]  /*3080*/  @P2 SHF.R.U32.HI R12, RZ, c[0x0][0x2cc], R6 ;  /* 0x0000b300ff0c2a19 */ /* 0x000fe40000011606 */
[----:B------:R-:W-:Y:S01]  /*3090*/  IADD3 R2, -R104, c[0x0][0x1d0], R113 ;  /* 0x0000740068027a10 */ /* 0x000fe20007ffe171 */
[----:B------:R-:W-:Y:S01]  /*30a0*/  IMAD.SHL.U32 R32, R3, 0x2, RZ ;  /* 0x0000000203207824 */ /* 0x000fe200078e00ff */
[----:B------:R-:W-:Y:S01]  /*30b0*/  ISETP.LE.AND P2, PT, R113, c[0x0][0x32c], PT ;  /* 0x0000cb0071007a0c */ /* 0x000fe20003f43270 */
[----:B------:R-:W5:Y:S01]  /*30c0*/  SHFL.IDX PT, R6, R12, RZ, 0x1c1f ;  /* 0x001c1fff0c067589 */ /* 0x000f6200000e0000 */
[----:B------:R-:W-:Y:S02]  /*30d0*/  FMUL.FTZ R3, R36, c[0x0][0x320] ;  /* 0x0000c80024037a20 */ /* 0x000fe40000410000 */
[----:B-1----:R-:W-:Y:S01]  /*30e0*/  FMUL.FTZ R7, R41, c[0x0][0x320] ;  /* 0x0000c80029077a20 */ /* 0x002fe20000410000 */
[----:B------:R4:W-:Y:S01]  /*30f0*/  STL [R1+0x40], R32 ;  /* 0x0000402001007387 */ /* 0x0009e20000100800 */
[----:B------:R1:W1:Y:S01]  /*3100*/  MUFU.TANH R16, R3 ;  /* 0x0000000300107308 */ /* 0x0002620000002400 */
[----:B------:R-:W-:-:S02]  /*3110*/  IADD3 R2, R2, -c[0x0][0x168], -R32 ;  /* 0x80005a0002027a10 */ /* 0x000fc40007ffe820 */
[----:B------:R-:W-:Y:S02]  /*3120*/  IADD3 R13, -R32, c[0x0][0x1d0], -R104 ;  /* 0x00007400200d7a10 */ /* 0x000fe40007ffe968 */
[C---:B------:R-:W-:Y:S02]  /*3130*/  IADD3 R8, R2.reuse, c[0x0][0x328], RZ ;  /* 0x0000ca0002087a10 */ /* 0x040fe40007ffe0ff */
[----:B------:R-:W-:Y:S01]  /*3140*/  IADD3 R14, R2, UR6, RZ ;  /* 0x00000006020e7c10 */ /* 0x000fe2000fffe0ff */
[----:B------:R-:W2:Y:S01]  /*3150*/  MUFU.TANH R17, R7 ;  /* 0x0000000700117308 */ /* 0x000ea20000002400 */
[----:B------:R-:W-:Y:S02]  /*3160*/  FMUL.FTZ R2, R20, c[0x0][0x320] ;  /* 0x0000c80014027a20 */ /* 0x000fe40000410000 */
[----:B-1----:R-:W-:-:S05]  /*3170*/  FMUL.FTZ R3, R37, c[0x0][0x320] ;  /* 0x0000c80025037a20 */ /* 0x002fca0000410000 */
[----:B------:R5:W1:Y:S08]  /*3180*/  MUFU.TANH R10, R2 ;  /* 0x00000002000a7308 */ /* 0x000a700000002400 */
[----:B------:R1:W1:Y:S01]  /*3190*/  MUFU.TANH R15, R3 ;  /* 0x00000003000f7308 */ /* 0x0002620000002400 */
[----:B-----5:R-:W-:Y:S02]  /*31a0*/  IMAD.IADD R2, R14, 0x1, R6 ;  /* 0x000000010e027824 */ /* 0x020fe400078e0206 */
[----:B-1----:R-:W-:-:S05]  /*31b0*/  FMUL.FTZ R3, R21, c[0x0][0x320] ;  /* 0x0000c80015037a20 */ /* 0x002fca0000410000 */
[----:B------:R1:W1:Y:S02]  /*31c0*/  MUFU.TANH R11, R3 ;  /* 0x00000003000b7308 */ /* 0x0002640000002400 */
[----:B-1----:R-:W-:-:S05]  /*31d0*/  IMAD.IADD R3, R8, 0x1, R6 ;  /* 0x0000000108037824 */ /* 0x002fca00078e0206 */
[----:B------:R-:W-:Y:S01]  /*31e0*/  IMNMX R3, R3, R13, PT ;  /* 0x0000000d03037217 */ /* 0x000fe20003800200 */
[----:B------:R-:W-:Y:S05]  /*31f0*/  @!P2 BRA `(.L_x_875) ;  /* 0x000001400000a947 */ /* 0x000fea0003800000 */
[----:B--234-:R-:W-:Y:S01]  /*3200*/  IADD3 R6, R6, c[0x0][0x1d0], RZ ;  /* 0x0000740006067a10 */ /* 0x01cfe20007ffe0ff */
[----:B------:R-:W-:Y:S03]  /*3210*/  BSSY B0, `(.L_x_876) ;  /* 0x000000d000007945 */ /* 0x000fe60003800000 */
[----:B------:R-:W-:-:S04]  /*3220*/  IADD3 R6, R6, -c[0x0][0x168], RZ ;  /* 0x80005a0006067a10 */ /* 0x000fc80007ffe0ff */
[----:B------:R-:W-:-:S13]  /*3230*/  ISETP.GT.AND P0, PT, R6, -0x1, PT ;  /* 0xffffffff0600780c */ /* 0x000fda0003f04270 */
[----:B------:R-:W-:Y:S05]  /*3240*/  @P0 BRA `(.L_x_877) ;  /* 0x0000006000000947 */ /* 0x000fea0003800000 */
[----:B------:R-:W-:Y:S02]  /*3250*/  ISETP.NE.AND P0, PT, R113, c[0x0][0x32c], PT ;  /* 0x0000cb0071007a0c */ /* 0x000fe40003f05270 */
[----:B------:R-:W-:-:S11]  /*3260*/  LOP3.LUT R6, RZ, R6, RZ, 0x33, !PT ;  /* 0x00000006ff067212 */ /* 0x000fd600078e33ff */
[----:B------:R-:W-:-:S05]  /*3270*/  @P0 IMAD.HI.U32 R7, R6, c[0x0][0x330], RZ ;  /* 0x0000cc0006070a27 */ /* 0x000fca00078e00ff */
[----:B------:R-:W-:-:S04]  /*3280*/  @P0 SHF.R.U32.HI R6, RZ, c[0x0][0x334], R7 ;  /* 0x0000cd00ff060a19 */ /* 0x000fc80000011607 */
[----:B------:R-:W-:Y:S01]  /*3290*/  LOP3.LUT R6, RZ, R6, RZ, 0x33, !PT ;  /* 0x00000006ff067212 */ /* 0x000fe200078e33ff */
[----:B------:R-:W-:Y:S05]  /*32a0*/  BRA `(.L_x_878) ;  /* 0x0000003000007947 */ /* 0x000fea0003800000 */
.L_x_877:
[----:B------:R-:W-:-:S13]  /*32b0*/  ISETP.NE.AND P0, PT, R113, c[0x0][0x32c], PT ;  /* 0x0000cb0071007a0c */ /* 0x000fda0003f05270 */
[----:B------:R-:W-:-:S05]  /*32c0*/  @P0 IMAD.HI.U32 R7, R6, c[0x0][0x330], RZ ;  /* 0x0000cc0006070a27 */ /* 0x000fca00078e00ff */
[----:B------:R-:W-:Y:S02]  /*32d0*/  @P0 SHF.R.U32.HI R6, RZ, c[0x0][0x334], R7 ;  /* 0x0000cd00ff060a19 */ /* 0x000fe40000011607 */
.L_x_878:
[----:B------:R-:W-:Y:S05]  /*32e0*/  BSYNC B0 ;  /* 0x0000000000007941 */ /* 0x000fea0003800000 */
.L_x_876:
[----:B------:R-:W-:-:S04]  /*32f0*/  IMAD R6, R6, c[0x0][0x32c], -R104 ;  /* 0x0000cb0006067a24 */ /* 0x000fc800078e0a68 */
[----:B------:R-:W-:-:S05]  /*3300*/  IMAD.IADD R6, R6, 0x1, -R32 ;  /* 0x0000000106067824 */ /* 0x000fca00078e0a20 */
[----:B------:R-:W-:Y:S02]  /*3310*/  IADD3 R7, R6, c[0x0][0x32c], RZ ;  /* 0x0000cb0006077a10 */ /* 0x000fe40007ffe0ff */
[----:B------:R-:W-:Y:S02]  /*3320*/  IMNMX R2, R2, R6, !PT ;  /* 0x0000000602027217 */ /* 0x000fe40007800200 */
[----:B------:R-:W-:Y:S02]  /*3330*/  IMNMX R3, R3, R7, PT ;  /* 0x0000000703037217 */ /* 0x000fe40003800200 */
.L_x_875:
[----:B--234-:R-:W-:Y:S01]  /*3340*/  ISETP.GT.AND P1, PT, R184, RZ, PT ;  /* 0x000000ffb800720c */ /* 0x01cfe20003f24270 */
[----:B------:R-:W1:Y:S03]  /*3350*/  SHFL.IDX PT, R6, R12, 0x1, 0x1c1f ;  /* 0x003c1f000c067f89 */ /* 0x000e6600000e0000 */
[----:B------:R-:W-:-:S04]  /*3360*/  ISETP.GT.AND P0, PT, R2, RZ, P1 ;  /* 0x000000ff0200720c */ /* 0x000fc80000f04270 */
[----:B------:R-:W-:-:S04]  /*3370*/  ISETP.LT.OR P0, PT, R3, 0x1, P0 ;  /* 0x000000010300780c */ /* 0x000fc80000701670 */
[----:B------:R-:W-:Y:S02]  /*3380*/  FSEL R27, R61, -INF , !P0 ;  /* 0xff8000003d1b7808 */ /* 0x000fe40004000000 */
[----:B------:R-:W-:-:S04]  /*3390*/  ISETP.GT.AND P0, PT, R2, 0x1, P1 ;  /* 0x000000010200780c */ /* 0x000fc80000f04270 */
        /* <DEDUP_REMOVED lines=41> */
[----:B------:R-:W-:Y:S01]  /*3630*/  ISETP.GT.AND P0, PT, R2, 0x39, P1 ;  /* 0x000000390200780c */ /* 0x000fe20000f04270 */
[----:B------:R-:W-:-:S03]  /*3640*/  FMUL.FTZ R2, R47, c[0x0][0x320] ;  /* 0x0000c8002f027a20 */ /* 0x000fc60000410000 */
[----:B------:R-:W-:Y:S01]  /*3650*/  ISETP.LT.OR P0, PT, R3, 0x3a, P0 ;  /* 0x0000003a0300780c */ /* 0x000fe20000701670 */
[----:B------:R2:W3:Y:S01]  /*3660*/  MUFU.TANH R26, R2 ;  /* 0x00000002001a7308 */ /* 0x0004e20000002400 */
[----:B-1----:R-:W-:Y:S02]  /*3670*/  IMAD.IADD R3, R8, 0x1, R6 ;  /* 0x0000000108037824 */ /* 0x002fe400078e0206 */
[----:B------:R-:W-:-:S03]  /*3680*/  FSEL R174, R15, -INF , !P0 ;  /* 0xff8000000fae7808 */ /* 0x000fc60004000000 */
[----:B------:R-:W-:Y:S01]  /*3690*/  IMNMX R3, R3, R13, PT ;  /* 0x0000000d03037217 */ /* 0x000fe20003800200 */
[----:B--2---:R-:W-:-:S04]  /*36a0*/  FMUL.FTZ R2, R34, c[0x0][0x320] ;  /* 0x0000c80022027a20 */ /* 0x004fc80000410000 */
[----:B------:R1:W2:Y:S02]  /*36b0*/  MUFU.TANH R25, R2 ;  /* 0x0000000200197308 */ /* 0x0002a40000002400 */
[----:B-1----:R-:W-:-:S06]  /*36c0*/  FMUL.FTZ R2, R35, c[0x0][0x320] ;  /* 0x0000c80023027a20 */ /* 0x002fcc0000410000 */
[----:B------:R1:W4:Y:S02]  /*36d0*/  MUFU.TANH R24, R2 ;  /* 0x0000000200187308 */ /* 0x0003240000002400 */
[----:B-1----:R-:W-:-:S06]  /*36e0*/  FMUL.FTZ R2, R23, c[0x0][0x320] ;  /* 0x0000c80017027a20 */ /* 0x002fcc0000410000 */
[----:B------:R1:W1:Y:S02]  /*36f0*/  MUFU.TANH R21, R2 ;  /* 0x0000000200157308 */ /* 0x0002640000002400 */
        /* <DEDUP_REMOVED lines=22> */
[----:B-1----:R-:W-:Y:S01]  /*3860*/  IMAD.IADD R2, R14, 0x1, R6 ;  /* 0x000000010e027824 */ /* 0x002fe200078e0206 */
        /* <DEDUP_REMOVED lines=12> */
.L_x_881:
[----:B------:R-:W-:-:S13]  /*3930*/  ISETP.NE.AND P0, PT, R113, c[0x0][0x32c], PT ;  /* 0x0000cb0071007a0c */ /* 0x000fda0003f05270 */
[----:B------:R-:W-:-:S05]  /*3940*/  @P0 IMAD.HI.U32 R7, R6, c[0x0][0x330], RZ ;  /* 0x0000cc0006070a27 */ /* 0x000fca00078e00ff */
[----:B------:R-:W-:Y:S02]  /*3950*/  @P0 SHF.R.U32.HI R6, RZ, c[0x0][0x334], R7 ;  /* 0x0000cd00ff060a19 */ /* 0x000fe40000011607 */
.L_x_882:
[----:B------:R-:W-:Y:S05]  /*3960*/  BSYNC B0 ;  /* 0x0000000000007941 */ /* 0x000fea0003800000 */
.L_x_880:
[----:B------:R-:W-:-:S04]  /*3970*/  IMAD R6, R6, c[0x0][0x32c], -R104 ;  /* 0x0000cb0006067a24 */ /* 0x000fc800078e0a68 */
[----:B------:R-:W-:-:S05]  /*3980*/  IMAD.IADD R6, R6, 0x1, -R32 ;  /* 0x0000000106067824 */ /* 0x000fca00078e0a20 */
[----:B------:R-:W-:Y:S02]  /*3990*/  IADD3 R7, R6, c[0x0][0x32c], RZ ;  /* 0x0000cb0006077a10 */ /* 0x000fe40007ffe0ff */
[----:B------:R-:W-:Y:S02]  /*39a0*/  IMNMX R2, R2, R6, !PT ;  /* 0x0000000602027217 */ /* 0x000fe40007800200 */
[----:B------:R-:W-:Y:S02]  /*39b0*/  IMNMX R3, R3, R7, PT ;  /* 0x0000000703037217 */ /* 0x000fe40003800200 */
.L_x_879:
[----:B--234-:R-:W-:Y:S01]  /*39c0*/  ISETP.GT.AND P0, PT, R2, 0x1, P1 ;  /* 0x000000010200780c */ /* 0x01cfe20000f04270 */
[----:B------:R-:W-:Y:S01]  /*39d0*/  IMAD.SHL.U32 R193, R5, 0x2, RZ ;  /* 0x0000000205c17824 */ /* 0x000fe200078e00ff */
[----:B------:R-:W-:Y:S02]  /*39e0*/  FMNMX.FTZ R132, R27, R28, !PT ;  /* 0x0000001c1b847209 */ /* 0x000fe40007810000 */
[----:B------:R-:W-:Y:S01]  /*39f0*/  ISETP.LT.OR P0, PT, R3, 0x2, P0 ;  /* 0x000000020300780c */ /* 0x000fe20000701670 */
[----:B------:R-:W-:Y:S01]  /*3a00*/  IMAD R196, R0, 0x2, R193 ;  /* 0x0000000200c47824 */ /* 0x000fe200078e02c1 */
[----:B------:R-:W-:Y:S01]  /*3a10*/  FMNMX.FTZ R132, R29, R132, !PT ;  /* 0x000000841d847209 */ /* 0x000fe20007810000 */
[----:B------:R-:W-:Y:S01]  /*3a20*/  LDSM.16.MT88.4 R40, [R193+0x2100] ;  /* 0x00210000c128783b */ /* 0x000fe20000004200 */
[----:B------:R-:W-:-:S02]  /*3a30*/  FSEL R13, R20, -INF , !P0 ;  /* 0xff800000140d7808 */ /* 0x000fc40004000000 */
[----:B------:R-:W-:Y:S01]  /*3a40*/  ISETP.GT.AND P0, PT, R2, 0x8, P1 ;  /* 0x000000080200780c */ /* 0x000fe20000f04270 */
[----:B------:R-:W-:Y:S01]  /*3a50*/  LDSM.16.MT88.4 R32, [R196+0x2100] ;  /* 0x00210000c420783b */ /* 0x000fe20000004200 */
[----:B------:R-:W-:Y:S02]  /*3a60*/  FMNMX.FTZ R132, R30, R132, !PT ;  /* 0x000000841e847209 */ /* 0x000fe40007810000 */
[----:B------:R-:W-:Y:S02]  /*3a70*/  ISETP.LT.OR P0, PT, R3, 0x9, P0 ;  /* 0x000000090300780c */ /* 0x000fe40000701670 */
[----:B------:R-:W-:Y:S02]  /*3a80*/  FMNMX.FTZ R132, R101, R132, !PT ;  /* 0x0000008465847209 */ /* 0x000fe40007810000 */
[----:B------:R-:W-:Y:S02]  /*3a90*/  FSEL R12, R12, -INF , !P0 ;  /* 0xff8000000c0c7808 */ /* 0x000fe40004000000 */
[----:B------:R-:W-:-:S02]  /*3aa0*/  ISETP.GT.AND P0, PT, R2, 0x9, P1 ;  /* 0x000000090200780c */ /* 0x000fc40000f04270 */
[----:B------:R-:W-:Y:S02]  /*3ab0*/  FMNMX.FTZ R132, R100, R132, !PT ;  /* 0x0000008464847209 */ /* 0x000fe40007810000 */
[----:B------:R-:W-:Y:S02]  /*3ac0*/  ISETP.LT.OR P0, PT, R3, 0xa, P0 ;  /* 0x0000000a0300780c */ /* 0x000fe40000701670 */
[----:B------:R-:W-:Y:S02]  /*3ad0*/  FMNMX.FTZ R132, R103, R132, !PT ;  /* 0x0000008467847209 */ /* 0x000fe40007810000 */
[----:B------:R-:W-:Y:S02]  /*3ae0*/  FSEL R14, R21, -INF , !P0 ;  /* 0xff800000150e7808 */ /* 0x000fe40004000000 */
[----:B------:R-:W-:Y:S02]  /*3af0*/  ISETP.GT.AND P0, PT, R2, 0x10, P1 ;  /* 0x000000100200780c */ /* 0x000fe40000f04270 */
[----:B------:R-:W-:-:S02]  /*3b00*/  FMNMX.FTZ R132, R102, R132, !PT ;  /* 0x0000008466847209 */ /* 0x000fc40007810000 */
[----:B------:R-:W-:Y:S02]  /*3b10*/  ISETP.LT.OR P0, PT, R3, 0x11, P0 ;  /* 0x000000110300780c */ /* 0x000fe40000701670 */
[----:B------:R-:W-:Y:S02]  /*3b20*/  FMNMX.FTZ R132, R135, R132, !PT ;  /* 0x0000008487847209 */ /* 0x000fe40007810000 */
[----:B------:R-:W-:Y:S02]  /*3b30*/  FSEL R10, R10, -INF , !P0 ;  /* 0xff8000000a0a7808 */ /* 0x000fe40004000000 */
[----:B------:R-:W-:Y:S02]  /*3b40*/  ISETP.GT.AND P0, PT, R2, 0x11, P1 ;  /* 0x000000110200780c */ /* 0x000fe40000f04270 */
[----:B------:R-:W-:Y:S02]  /*3b50*/  FMNMX.FTZ R132, R219, R132, !PT ;  /* 0x00000084db847209 */ /* 0x000fe40007810000 */
[----:B------:R-:W-:-:S02]  /*3b60*/  ISETP.LT.OR P0, PT, R3, 0x12, P0 ;  /* 0x000000120300780c */ /* 0x000fc40000701670 */
[----:B------:R-:W-:Y:S02]  /*3b70*/  FMNMX.FTZ R132, R224, R132, !PT ;  /* 0x00000084e0847209 */ /* 0x000fe40007810000 */
[----:B------:R-:W-:Y:S02]  /*3b80*/  FSEL R45, R26, -INF , !P0 ;  /* 0xff8000001a2d7808 */ /* 0x000fe40004000000 */
[----:B------:R-:W-:Y:S02]  /*3b90*/  ISETP.GT.AND P0, PT, R2, 0x18, P1 ;  /* 0x000000180200780c */ /* 0x000fe40000f04270 */
[----:B------:R-:W-:Y:S02]  /*3ba0*/  FMNMX.FTZ R132, R225, R132, !PT ;  /* 0x00000084e1847209 */ /* 0x000fe40007810000 */
[----:B------:R-:W-:Y:S02]  /*3bb0*/  ISETP.LT.OR P0, PT, R3, 0x19, P0 ;  /* 0x000000190300780c */ /* 0x000fe40000701670 */
[----:B------:R-:W-:-:S02]  /*3bc0*/  FMNMX.FTZ R132, R182, R132, !PT ;  /* 0x00000084b6847209 */ /* 0x000fc40007810000 */
[----:B------:R-:W-:Y:S02]  /*3bd0*/  FSEL R44, R17, -INF , !P0 ;  /* 0xff800000112c7808 */ /* 0x000fe40004000000 */
[----:B------:R-:W-:Y:S02]  /*3be0*/  ISETP.GT.AND P0, PT, R2, 0x19, P1 ;  /* 0x000000190200780c */ /* 0x000fe40000f04270 */
[----:B------:R-:W-:Y:S02]  /*3bf0*/  FMNMX.FTZ R132, R178, R132, !PT ;  /* 0x00000084b2847209 */ /* 0x000fe40007810000 */
[----:B------:R-:W-:Y:S02]  /*3c00*/  ISETP.LT.OR P0, PT, R3, 0x1a, P0 ;  /* 0x0000001a0300780c */ /* 0x000fe40000701670 */
[----:B------:R-:W-:Y:S02]  /*3c10*/  FMNMX.FTZ R132, R176, R132, !PT ;  /* 0x00000084b0847209 */ /* 0x000fe40007810000 */
[----:B------:R-:W-:-:S02]  /*3c20*/  FSEL R46, R16, -INF , !P0 ;  /* 0xff800000102e7808 */ /* 0x000fc40004000000 */
[----:B------:R-:W-:Y:S02]  /*3c30*/  ISETP.GT.AND P0, PT, R2, 0x20, P1 ;  /* 0x000000200200780c */ /* 0x000fe40000f04270 */
[----:B------:R-:W-:Y:S02]  /*3c40*/  FMNMX.FTZ R132, R174, R132, !PT ;  /* 0x00000084ae847209 */ /* 0x000fe40007810000 */
[----:B------:R-:W-:Y:S02]  /*3c50*/  ISETP.LT.OR P0, PT, R3, 0x21, P0 ;  /* 0x000000210300780c */ /* 0x000fe40000701670 */
[----:B------:R-:W-:Y:S01]  /*3c60*/  LEA R194, R4, R193, 0x1 ;  /* 0x000000c104c27211 */ /* 0x000fe200078e08ff */
[----:B------:R-:W1:Y:S01]  /*3c70*/  SHFL.BFLY PT, R7, R132, 0x2, 0x1f ;  /* 0x0c401f0084077f89 */ /* 0x000e6200000e0000 */
[----:B------:R-:W-:Y:S02]  /*3c80*/  FSEL R47, R9, -INF , !P0 ;  /* 0xff800000092f7808 */ /* 0x000fe40004000000 */
[----:B------:R-:W-:Y:S01]  /*3c90*/  ISETP.GT.AND P0, PT, R2, 0x21, P1 ;  /* 0x000000210200780c */ /* 0x000fe20000f04270 */
[----:B------:R-:W-:Y:S01]  /*3ca0*/  IMAD R195, R0, 0x2, R194 ;  /* 0x0000000200c37824 */ /* 0x000fe200078e02c2 */
[----:B------:R-:W-:Y:S02]  /*3cb0*/  LDSM.16.MT88.4 R36, [R194+0x2100] ;  /* 0x00210000c224783b */ /* 0x000fe40000004200 */
[----:B------:R-:W-:-:S04]  /*3cc0*/  ISETP.LT.OR P0, PT, R3, 0x22, P0 ;  /* 0x000000220300780c */ /* 0x000fc80000701670 */
[----:B------:R-:W-:Y:S02]  /*3cd0*/  FSEL R133, R11, -INF , !P0 ;  /* 0xff8000000b857808 */ /* 0x000fe40004000000 */
[----:B------:R-:W-:-:S04]  /*3ce0*/  ISETP.GT.AND P0, PT, R2, 0x28, P1 ;  /* 0x000000280200780c */ /* 0x000fc80000f04270 */
[----:B------:R-:W-:-:S04]  /*3cf0*/  ISETP.LT.OR P0, PT, R3, 0x29, P0 ;  /* 0x000000290300780c */ /* 0x000fc80000701670 */
[----:B------:R-:W-:Y:S02]  /*3d00*/  FSEL R11, R25, -INF , !P0 ;  /* 0xff800000190b7808 */ /* 0x000fe40004000000 */
[----:B------:R-:W-:Y:S02]  /*3d10*/  ISETP.GT.AND P0, PT, R2, 0x29, P1 ;  /* 0x000000290200780c */ /* 0x000fe40000f04270 */
[----:B-1----:R-:W-:Y:S02]  /*3d20*/  FMNMX.FTZ R132, R132, R7, !PT ;  /* 0x0000000784847209 */ /* 0x002fe40007810000 */
        /* <DEDUP_REMOVED lines=9> */
[----:B------:R-:W-:Y:S03]  /*3dc0*/  LDSM.16.MT88.4 R16, [R194+0x100] ;  /* 0x00010000c210783b */ /* 0x000fe60000004200 */
[----:B------:R-:W-:-:S04]  /*3dd0*/  ISETP.LT.OR P0, PT, R3, 0x39, P0 ;  /* 0x000000390300780c */ /* 0x000fc80000701670 */
[----:B------:R-:W-:Y:S02]  /*3de0*/  FSEL R173, R15, -INF , !P0 ;  /* 0xff8000000fad7808 */ /* 0x000fe40004000000 */
[----:B------:R-:W-:-:S04]  /*3df0*/  ISETP.GT.AND P0, PT, R2, RZ, P1 ;  /* 0x000000ff0200720c */ /* 0x000fc80000f04270 */
[----:B------:R-:W-:-:S04]  /*3e00*/  ISETP.LT.OR P0, PT, R3, 0x1, P0 ;  /* 0x000000010300780c */ /* 0x000fc80000701670 */
[----:B------:R-:W-:Y:S02]  /*3e10*/  FSEL R9, R62, -INF , !P0 ;  /* 0xff8000003e097808 */ /* 0x000fe40004000000 */
[----:B------:R-:W-:Y:S02]  /*3e20*/  ISETP.GT.AND P0, PT, R2, 0x39, P1 ;  /* 0x000000390200780c */ /* 0x000fe40000f04270 */
[----:B------:R-:W-:Y:S02]  /*3e30*/  FMNMX.FTZ R6, R9, R13, !PT ;  /* 0x0000000d09067209 */ /* 0x000fe40007810000 */
[----:B------:R-:W-:Y:S02]  /*3e40*/  ISETP.LT.OR P0, PT, R3, 0x3a, P0 ;  /* 0x0000003a0300780c */ /* 0x000fe40000701670 */
[----:B------:R-:W-:Y:S02]  /*3e50*/  FMNMX.FTZ R6, R12, R6, !PT ;  /* 0x000000060c067209 */ /* 0x000fe40007810000 */
[----:B------:R-:W-:-:S02]  /*3e60*/  FSEL R235, R23, -INF , !P0 ;  /* 0xff80000017eb7808 */ /* 0x000fc40004000000 */
[----:B------:R-:W-:-:S04]  /*3e70*/  FMNMX.FTZ R6, R14, R6, !PT ;  /* 0x000000060e067209 */ /* 0x000fc80007810000 */
        /* <DEDUP_REMOVED lines=8> */
[----:B------:R-:W-:Y:S02]  /*3f00*/  FMNMX.FTZ R2, R252, R6, !PT ;  /* 0x00000006fc027209 */ /* 0x000fe40007810000 */
[----:B------:R-:W1:Y:S02]  /*3f10*/  SHFL.BFLY PT, R6, R132, 0x1, 0x1f ;  /* 0x0c201f0084067f89 */ /* 0x000e6400000e0000 */
[----:B------:R-:W-:-:S04]  /*3f20*/  FMNMX.FTZ R2, R175, R2, !PT ;  /* 0x00000002af027209 */ /* 0x000fc80007810000 */
[----:B------:R-:W-:-:S04]  /*3f30*/  FMNMX.FTZ R2, R173, R2, !PT ;  /* 0x00000002ad027209 */ /* 0x000fc80007810000 */
[----:B------:R-:W-:-:S05]  /*3f40*/  FMNMX.FTZ R2, R235, R2, !PT ;  /* 0x00000002eb027209 */ /* 0x000fca0007810000 */
[----:B------:R-:W2:Y:S01]  /*3f50*/  SHFL.BFLY PT, R3, R2, 0x2, 0x1f ;  /* 0x0c401f0002037f89 */ /* 0x000ea200000e0000 */
[----:B-1----:R-:W-:-:S04]  /*3f60*/  FMNMX.FTZ R132, R132, R6, !PT ;  /* 0x0000000684847209 */ /* 0x002fc80007810000 */
[C---:B------:R-:W-:Y:S01]  /*3f70*/  FSETP.NEU.FTZ.AND P0, PT, R132.reuse, -INF , PT ;  /* 0xff8000008400780b */ /* 0x040fe20003f1d000 */
[----:B------:R-:W-:-:S05]  /*3f80*/  FMUL.FTZ R8, R132, c[0x0][0x2d0] ;  /* 0x0000b40084087a20 */ /* 0x000fca0000410000 */
[----:B------:R-:W-:Y:S02]  /*3f90*/  FSEL R8, R8, RZ, P0 ;  /* 0x000000ff08087208 */ /* 0x000fe40000000000 */
[----:B--2---:R-:W-:-:S03]  /*3fa0*/  FMNMX.FTZ R2, R2, R3, !PT ;  /* 0x0000000302027209 */ /* 0x004fc60007810000 */
[--C-:B------:R-:W-:Y:S02]  /*3fb0*/  FFMA.FTZ R3, R27, c[0x0][0x2d0], -R8.reuse ;  /* 0x0000b4001b037a23 */ /* 0x100fe40000010808 */
[----:B------:R-:W-:Y:S01]  /*3fc0*/  LDSM.16.MT88.4 R24, [R195+0x2100] ;  /* 0x00210000c318783b */ /* 0x000fe20000004200 */
[--C-:B------:R-:W-:Y:S01]  /*3fd0*/  FFMA.FTZ R0, R101, c[0x0][0x2d0], -R8.reuse ;  /* 0x0000b40065007a23 */ /* 0x100fe20000010808 */
[----:B------:R1:W-:Y:S02]  /*3fe0*/  MUFU.EX2 R185, R3 ;  /* 0x0000000300b97308 */ /* 0x0003e40000000800 */
[----:B------:R-:W2:Y:S06]  /*3ff0*/  SHFL.BFLY PT, R6, R2, 0x1, 0x1f ;  /* 0x0c201f0002067f89 */ /* 0x000eac00000e0000 */
[----:B------:R3:W-:Y:S01]  /*4000*/  MUFU.EX2 R227, R0 ;  /* 0x0000000000e37308 */ /* 0x0007e20000000800 */
[----:B-1----:R-:W-:-:S07]  /*4010*/  FFMA.FTZ R3, R28, c[0x0][0x2d0], -R8 ;  /* 0x0000b4001c037a23 */ /* 0x002fce0000010808 */
[----:B------:R2:W-:Y:S01]  /*4020*/  MUFU.EX2 R234, R3 ;  /* 0x0000000300ea7308 */ /* 0x0005e20000000800 */
[----:B---3--:R-:W-:-:S07]  /*4030*/  FFMA.FTZ R0, R100, c[0x0][0x2d0], -R8 ;  /* 0x0000b40064007a23 */ /* 0x008fce0000010808 */
[----:B------:R1:W-:Y:S01]  /*4040*/  MUFU.EX2 R226, R0 ;  /* 0x0000000000e27308 */ /* 0x0003e20000000800 */
[----:B--2---:R-:W-:Y:S01]  /*4050*/  FMNMX.FTZ R3, R2, R6, !PT ;  /* 0x0000000602037209 */ /* 0x004fe20007810000 */
[--C-:B------:R-:W-:Y:S02]  /*4060*/  FFMA.FTZ R2, R29, c[0x0][0x2d0], -R8.reuse ;  /* 0x0000b4001d027a23 */ /* 0x100fe40000010808 */
[----:B------:R-:W-:Y:S01]  /*4070*/  FFMA.FTZ R6, R30, c[0x0][0x2d0], -R8 ;  /* 0x0000b4001e067a23 */ /* 0x000fe20000010808 */
[----:B------:R-:W-:-:S03]  /*4080*/  FSETP.NEU.FTZ.AND P0, PT, R3, -INF , PT ;  /* 0xff8000000300780b */ /* 0x000fc60003f1d000 */
[----:B------:R2:W3:Y:S01]  /*4090*/  MUFU.EX2 R22, R2 ;  /* 0x0000000200167308 */ /* 0x0004e20000000800 */
[----:B------:R-:W-:Y:S01]  /*40a0*/  LDSM.16.MT88.4 R28, [R195+0x100] ;  /* 0x00010000c31c783b */ /* 0x000fe20000004200 */
[----:B-1----:R-:W-:-:S06]  /*40b0*/  FFMA.FTZ R0, R103, c[0x0][0x2d0], -R8 ;  /* 0x0000b40067007a23 */ /* 0x002fcc0000010808 */
[----:B------:R1:W4:Y:S01]  /*40c0*/  MUFU.EX2 R183, R6 ;  /* 0x0000000600b77308 */ /* 0x0003220000000800 */
[----:B--2---:R-:W-:-:S05]  /*40d0*/  FMUL.FTZ R2, R3, c[0x0][0x2d0] ;  /* 0x0000b40003027a20 */ /* 0x004fca0000410000 */
[----:B------:R-:W-:-:S05]  /*40e0*/  FSEL R2, R2, RZ, P0 ;  /* 0x000000ff02027208 */ /* 0x000fca0000000000 */
[--C-:B------:R-:W-:Y:S02]  /*40f0*/  FFMA.FTZ R4, R13, c[0x0][0x2d0], -R2.reuse ;  /* 0x0000b4000d047a23 */ /* 0x100fe40000010802 */
[----:B-1----:R-:W-:Y:S02]  /*4100*/  FFMA.FTZ R6, R9, c[0x0][0x2d0], -R2 ;  /* 0x0000b40009067a23 */ /* 0x002fe40000010802 */
[----:B------:R1:W-:Y:S01]  /*4110*/  MUFU.EX2 R187, R4 ;  /* 0x0000000400bb7308 */ /* 0x0003e20000000800 */
[----:B---3--:R-:W-:Y:S02]  /*4120*/  IMAD.MOV.U32 R9, RZ, RZ, R22 ;  /* 0x000000ffff097224 */ /* 0x008fe400078e0016 */
[----:B------:R-:W2:Y:S05]  /*4130*/  LDSM.16.MT88.4 R20, [R193+0x100] ;  /* 0x00010000c114783b */ /* 0x000eaa0000004200 */
[----:B------:R4:W3:Y:S01]  /*4140*/  MUFU.EX2 R180, R6 ;  /* 0x0000000600b47308 */ /* 0x0008e20000000800 */
[----:B-1----:R-:W-:-:S07]  /*4150*/  FFMA.FTZ R4, R12, c[0x0][0x2d0], -R2 ;  /* 0x0000b4000c047a23 */ /* 0x002fce0000010802 */
[----:B------:R1:W-:Y:S01]  /*4160*/  MUFU.EX2 R179, R4 ;  /* 0x0000000400b37308 */ /* 0x0003e20000000800 */
[----:B----4-:R-:W-:Y:S02]  /*4170*/  F2FP.BF16.PACK_AB R6, R183, R9 ;  /* 0x00000009b706723e */ /* 0x010fe400000010ff */
[----:B---3--:R-:W-:Y:S01]  /*4180*/  F2FP.BF16.PACK_AB R5, R187, R180 ;  /* 0x000000b4bb05723e */ /* 0x008fe200000010ff */
[----:B-1----:R-:W-:Y:S02]  /*4190*/  FFMA.FTZ R4, R14, c[0x0][0x2d0], -R2 ;  /* 0x0000b4000e047a23 */ /* 0x002fe40000010802 */
[----:B------:R-:W1:Y:S02]  /*41a0*/  LDSM.16.MT88.4 R12, [R196+0x100] ;  /* 0x00010000c40c783b */ /* 0x000e640000004200 */
[----:B------:R3:W4:Y:S02]  /*41b0*/  MUFU.EX2 R186, R4 ;  /* 0x0000000400ba7308 */ /* 0x0007240000000800 */
[----:B---3--:R-:W-:-:S02]  /*41c0*/  F2FP.BF16.PACK_AB R4, R234, R185 ;  /* 0x000000b9ea04723e */ /* 0x008fc400000010ff */
[----:B----4-:R-:W-:-:S07]  /*41d0*/  F2FP.BF16.PACK_AB R7, R186, R179 ;  /* 0x000000b3ba07723e */ /* 0x010fce00000010ff */
[C---:B--2---:R-:W-:Y:S08]  /*41e0*/  HMMA.16816.F32.BF16 R72, R4.reuse, R20, RZ ;  /* 0x000000140448723c */ /* 0x044ff000000418ff */
[C---:B------:R-:W-:Y:S01]  /*41f0*/  HMMA.16816.F32.BF16 R96, R4.reuse, R22, RZ ;  /* 0x000000160460723c */ /* 0x040fe200000418ff */
[----:B------:R-:W2:Y:S07]  /*4200*/  LDSM.16.MT88.4 R20, [R193+0x4100] ;  /* 0x00410000c114783b */ /* 0x000eae0000004200 */
[C---:B------:R-:W-:Y:S08]  /*4210*/  HMMA.16816.F32.BF16 R68, R4.reuse, R16, RZ ;  /* 0x000000100444723c */ /* 0x040ff000000418ff */
[C---:B------:R-:W-:Y:S01]  /*4220*/  HMMA.16816.F32.BF16 R92, R4.reuse, R18, RZ ;  /* 0x00000012045c723c */ /* 0x040fe200000418ff */
[----:B------:R-:W3:Y:S07]  /*4230*/  LDSM.16.MT88.4 R16, [R194+0x4100] ;  /* 0x00410000c210783b */ /* 0x000eee0000004200 */
[C---:B-1----:R-:W-:Y:S08]  /*4240*/  HMMA.16816.F32.BF16 R112, R4.reuse, R12, RZ ;  /* 0x0000000c0470723c */ /* 0x042ff000000418ff */
[C---:B------:R-:W-:Y:S01]  /*4250*/  HMMA.16816.F32.BF16 R120, R4.reuse, R14, RZ ;  /* 0x0000000e0478723c */ /* 0x040fe200000418ff */
[----:B------:R-:W1:Y:S07]  /*4260*/  LDSM.16.MT88.4 R12, [R196+0x4100] ;  /* 0x00410000c40c783b */ /* 0x000e6e0000004200 */
[C---:B------:R-:W-:Y:S08]  /*4270*/  HMMA.16816.F32.BF16 R64, R4.reuse, R40, RZ ;  /* 0x000000280440723c */ /* 0x040ff000000418ff */
[C---:B------:R-:W-:Y:S01]  /*4280*/  HMMA.16816.F32.BF16 R84, R4.reuse, R42, RZ ;  /* 0x0000002a0454723c */ /* 0x040fe200000418ff */
[----:B------:R-:W4:Y:S07]  /*4290*/  LDSM.16.MT88.4 R40, [R195+0x4100] ;  /* 0x00410000c328783b */ /* 0x000f2e0000004200 */
[C---:B------:R-:W-:Y:S08]  /*42a0*/  HMMA.16816.F32.BF16 R108, R4.reuse, R28, RZ ;  /* 0x0000001c046c723c */ /* 0x040ff000000418ff */
[C---:B------:R-:W-:Y:S01]  /*42b0*/  HMMA.16816.F32.BF16 R88, R4.reuse, R30, RZ ;  /* 0x0000001e0458723c */ /* 0x040fe200000418ff */
[----:B------:R-:W5:Y:S07]  /*42c0*/  LDSM.16.MT88.4 R28, [R193+0x6100] ;  /* 0x00610000c11c783b */ /* 0x000f6e0000004200 */
[C---:B--2---:R-:W-:Y:S08]  /*42d0*/  HMMA.16816.F32.BF16 R104, R4.reuse, R20, RZ ;  /* 0x000000140468723c */ /* 0x044ff000000418ff */
[C---:B------:R-:W-:Y:S01]  /*42e0*/  HMMA.16816.F32.BF16 R116, R4.reuse, R22, RZ ;  /* 0x000000160474723c */ /* 0x040fe200000418ff */
[----:B------:R-:W2:Y:S07]  /*42f0*/  LDSM.16.MT88.4 R20, [R194+0x6100] ;  /* 0x00610000c214783b */ /* 0x000eae0000004200 */
[C---:B---3--:R-:W-:Y:S08]  /*4300*/  HMMA.16816.F32.BF16 R124, R4.reuse, R16, RZ ;  /* 0x00000010047c723c */ /* 0x048ff000000418ff */
[C---:B------:R-:W-:Y:S01]  /*4310*/  HMMA.16816.F32.BF16 R128, R4.reuse, R18, RZ ;  /* 0x000000120480723c */ /* 0x040fe200000418ff */
[----:B------:R-:W3:Y:S07]  /*4320*/  LDSM.16.MT88.4 R16, [R196+0x6100] ;  /* 0x00610000c410783b */ /* 0x000eee0000004200 */
[C---:B-1----:R-:W-:Y:S08]  /*4330*/  HMMA.16816.F32.BF16 R136, R4.reuse, R12, RZ ;  /* 0x0000000c0488723c */ /* 0x042ff000000418ff */
[C---:B------:R-:W-:Y:S01]  /*4340*/  HMMA.16816.F32.BF16 R148, R4.reuse, R14, RZ ;  /* 0x0000000e0494723c */ /* 0x040fe200000418ff */
[----:B------:R-:W1:Y:S07]  /*4350*/  LDSM.16.MT88.4 R12, [R195+0x6100] ;  /* 0x00610000c30c783b */ /* 0x000e6e0000004200 */
[C---:B----4-:R-:W-:Y:S01]  /*4360*/  HMMA.16816.F32.BF16 R156, R4.reuse, R42, RZ ;  /* 0x0000002a049c723c */ /* 0x050fe200000418ff */
[----:B------:R4:W-:Y:S07]  /*4370*/  MUFU.EX2 R42, R0 ;  /* 0x00000000002a7308 */ /* 0x0009ee0000000800 */
[C---:B------:R-:W-:Y:S08]  /*4380*/  HMMA.16816.F32.BF16 R52, R4.reuse, R24, RZ ;  /* 0x000000180434723c */ /* 0x040ff000000418ff */
[C---:B------:R-:W-:Y:S01]  /*4390*/  HMMA.16816.F32.BF16 R76, R4.reuse, R26, RZ ;  /* 0x0000001a044c723c */ /* 0x040fe200000418ff */
[----:B----4-:R-:W-:Y:S01]  /*43a0*/  FFMA.FTZ R0, R102, c[0x0][0x2d0], -R8 ;  /* 0x0000b40066007a23 */ /* 0x010fe20000010808 */
[----:B------:R-:W4:Y:S03]  /*43b0*/  LDSM.16.MT88.4 R24, [R194+0x900] ;  /* 0x00090000c218783b */ /* 0x000f260000004200 */
[----:B------:R1:W-:Y:S03]  /*43c0*/  MUFU.EX2 R172, R0 ;  /* 0x0000000000ac7308 */ /* 0x0003e60000000800 */
[C---:B------:R-:W-:Y:S08]  /*43d0*/  HMMA.16816.F32.BF16 R160, R4.reuse, R40, RZ ;  /* 0x0000002804a0723c */ /* 0x040ff000000418ff */
[----:B-----5:R-:W-:Y:S01]  /*43e0*/  HMMA.16816.F32.BF16 R140, R4, R28, RZ ;  /* 0x0000001c048c723c */ /* 0x020fe200000418ff */
[----:B-1----:R-:W-:-:S02]  /*43f0*/  FFMA.FTZ R0, R10, c[0x0][0x2d0], -R2 ;  /* 0x0000b4000a007a23 */ /* 0x002fc40000010802 */
[----:B------:R-:W-:-:S05]  /*4400*/  IMAD.MOV.U32 R10, RZ, RZ, R183 ;  /* 0x000000ffff0a7224 */ /* 0x000fca00078e00b7 */
[C---:B------:R-:W-:Y:S01]  /*4410*/  HMMA.16816.F32.BF16 R164, R4.reuse, R30, RZ ;  /* 0x0000001e04a4723c */ /* 0x040fe200000418ff */
[----:B------:R1:W5:Y:S01]  /*4420*/  MUFU.EX2 R152, R0 ;  /* 0x0000000000987308 */ /* 0x0003620000000800 */
[----:B------:R-:W3:Y:S06]  /*4430*/  LDSM.16.MT88.4 R28, [R193+0x900] ;  /* 0x00090000c11c783b */ /* 0x000eec0000004200 */
[C---:B------:R-:W-:Y:S08]  /*4440*/  HMMA.16816.F32.BF16 R60, R4.reuse, R36, RZ ;  /* 0x00000024043c723c */ /* 0x040ff000000418ff */
[C---:B------:R-:W-:Y:S01]  /*4450*/  HMMA.16816.F32.BF16 R48, R4.reuse, R38, RZ ;  /* 0x000000260430723c */ /* 0x040fe200000418ff */
[--C-:B-1----:R-:W-:Y:S01]  /*4460*/  FFMA.FTZ R0, R45, c[0x0][0x2d0], -R2.reuse ;  /* 0x0000b4002d007a23 */ /* 0x102fe20000010802 */
[----:B-----5:R-:W-:Y:S01]  /*4470*/  MOV R45, R152 ;  /* 0x00000098002d7202 */ /* 0x020fe20000000f00 */
[----:B------:R-:W-:Y:S02]  /*4480*/  LDSM.16.MT88.4 R36, [R196+0x900] ;  /* 0x00090000c424783b */ /* 0x000fe40000004200 */
[----:B------:R1:W5:Y:S03]  /*4490*/  MUFU.EX2 R43, R0 ;  /* 0x00000000002b7308 */ /* 0x0003660000000800 */
[C---:B------:R-:W-:Y:S08]  /*44a0*/  HMMA.16816.F32.BF16 R56, R4.reuse, R32, RZ ;  /* 0x000000200438723c */ /* 0x040ff000000418ff */
[----:B------:R-:W-:Y:S01]  /*44b0*/  HMMA.16816.F32.BF16 R80, R4, R34, RZ ;  /* 0x000000220450723c */ /* 0x000fe200000418ff */
[----:B-1----:R-:W-:-:S07]  /*44c0*/  FFMA.FTZ R0, R44, c[0x0][0x2d0], -R2 ;  /* 0x0000b4002c007a23 */ /* 0x002fce0000010802 */
[C---:B--2---:R-:W-:Y:S01]  /*44d0*/  HMMA.16816.F32.BF16 R144, R4.reuse, R20, RZ ;  /* 0x000000140490723c */ /* 0x044fe200000418ff */
[----:B------:R1:W-:Y:S07]  /*44e0*/  MUFU.EX2 R177, R0 ;  /* 0x0000000000b17308 */ /* 0x0003ee0000000800 */
[C---:B------:R-:W-:Y:S01]  /*44f0*/  HMMA.16816.F32.BF16 R152, R4.reuse, R22, RZ ;  /* 0x000000160498723c */ /* 0x040fe200000418ff */
[----:B------:R-:W2:Y:S07]  /*4500*/  LDSM.16.MT88.4 R20, [R195+0x900] ;  /* 0x00090000c314783b */ /* 0x000eae0000004200 */
[----:B---3--:R-:W-:Y:S01]  /*4510*/  HMMA.16816.F32.BF16 R100, R4, R16, RZ ;  /* 0x000000100464723c */ /* 0x008fe200000418ff */
[----:B-1----:R-:W-:-:S04]  /*4520*/  FFMA.FTZ R0, R46, c[0x0][0x2d0], -R2 ;  /* 0x0000b4002e007a23 */ /* 0x002fc80000010802 */
[----:B------:R-:W1:Y:S03]  /*4530*/  MUFU.EX2 R40, R0 ;  /* 0x0000000000287308 */ /* 0x000e660000000800 */
[C---:B------:R-:W-:Y:S01]  /*4540*/  HMMA.16816.F32.BF16 R168, R4.reuse, R18, RZ ;  /* 0x0000001204a8723c */ /* 0x040fe200000418ff */
[----:B------:R-:W3:Y:S07]  /*4550*/  LDSM.16.MT88.4 R16, [R193+0x2900] ;  /* 0x00290000c110783b */ /* 0x000eee0000004200 */
[C---:B------:R-:W-:Y:S08]  /*4560*/  HMMA.16816.F32.BF16 R236, R4.reuse, R12, RZ ;  /* 0x0000000c04ec723c */ /* 0x040ff000000418ff */
[----:B------:R-:W-:Y:S07]  /*4570*/  HMMA.16816.F32.BF16 R240, R4, R14, RZ ;  /* 0x0000000e04f0723c */ /* 0x000fee00000418ff */
[----:B------:R-:W-:-:S02]  /*4580*/  F2FP.BF16.PACK_AB R4, R226, R227 ;  /* 0x000000e3e204723e */ /* 0x000fc400000010ff */
[----:B------:R-:W-:Y:S02]  /*4590*/  F2FP.BF16.PACK_AB R6, R172, R42 ;  /* 0x0000002aac06723e */ /* 0x000fe400000010ff */
[----:B-----5:R-:W-:Y:S02]  /*45a0*/  F2FP.BF16.PACK_AB R5, R43, R45 ;  /* 0x0000002d2b05723e */ /* 0x020fe400000010ff */
[----:B-1----:R-:W-:-:S07]  /*45b0*/  F2FP.BF16.PACK_AB R7, R40, R177 ;  /* 0x000000b12807723e */ /* 0x002fce00000010ff */
[C---:B----4-:R-:W-:Y:S07]  /*45c0*/  HMMA.16816.F32.BF16 R12, R4.reuse, R24, R68 ;  /* 0x00000018040c723c */ /* 0x050fee0000041844 */
[----:B------:R-:W-:Y:S01]  /*45d0*/  IMAD.MOV.U32 R68, RZ, RZ, R174 ;  /* 0x000000ffff447224 */ /* 0x000fe200078e00ae */
[----:B------:R-:W-:Y:S01]  /*45e0*/  HMMA.16816.F32.BF16 R32, R4, R28, R72 ;  /* 0x0000001c0420723c */ /* 0x000fe20000041848 */
[----:B------:R-:W-:Y:S01]  /*45f0*/  IMAD.MOV.U32 R69, RZ, RZ, R173 ;  /* 0x000000ffff457224 */ /* 0x000fe200078e00ad */
[----:B------:R-:W-:Y:S01]  /*4600*/  MOV R70, R172 ;  /* 0x000000ac00467202 */ /* 0x000fe20000000f00 */
[----:B------:R-:W-:-:S04]  /*4610*/  IMAD.MOV.U32 R71, RZ, RZ, R177 ;  /* 0x000000ffff477224 */ /* 0x000fc800078e00b1 */
[----:B------:R-:W-:Y:S01]  /*4620*/  IMAD.MOV.U32 R74, RZ, RZ, R43 ;  /* 0x000000ffff4a7224 */ /* 0x000fe200078e002b */
[----:B------:R-:W-:Y:S01]  /*4630*/  HMMA.16816.F32.BF16 R248, R4, R30, R96 ;  /* 0x0000001e04f8723c */ /* 0x000fe20000041860 */
[----:B------:R-:W-:Y:S01]  /*4640*/  IMAD.MOV.U32 R43, RZ, RZ, R179 ;  /* 0x000000ffff2b7224 */ /* 0x000fe200078e00b3 */
[----:B------:R-:W-:Y:S01]  /*4650*/  MOV R73, R181 ;  /* 0x000000b500497202 */ /* 0x000fe20000000f00 */
[----:B------:R-:W-:Y:S02]  /*4660*/  IMAD.MOV.U32 R72, RZ, RZ, R180 ;  /* 0x000000ffff487224 */ /* 0x000fe400078e00b4 */
[----:B------:R-:W-:-:S03]  /*4670*/  IMAD.MOV.U32 R75, RZ, RZ, R184 ;  /* 0x000000ffff4b7224 */ /* 0x000fc600078e00b8 */
[----:B------:R-:W-:Y:S01]  /*4680*/  IMAD.MOV.U32 R31, RZ, RZ, R14 ;  /* 0x000000ffff1f7224 */ /* 0x000fe200078e000e */
[----:B------:R-:W-:Y:S01]  /*4690*/  MOV R30, R15 ;  /* 0x0000000f001e7202 */ /* 0x000fe20000000f00 */
[----:B------:R-:W-:Y:S01]  /*46a0*/  IMAD.MOV.U32 R29, RZ, RZ, R12 ;  /* 0x000000ffff1d7224 */ /* 0x000fe200078e000c */
[C---:B------:R-:W-:Y:S01]  /*46b0*/  HMMA.16816.F32.BF16 R244, R4.reuse, R26, R92 ;  /* 0x0000001a04f4723c */ /* 0x040fe2000004185c */
[----:B------:R-:W-:Y:S01]  /*46c0*/  IMAD.MOV.U32 R28, RZ, RZ, R13 ;  /* 0x000000ffff1c7224 */ /* 0x000fe200078e000d */
[----:B------:R-:W-:Y:S03]  /*46d0*/  LDSM.16.MT88.4 R24, [R196+0x2900] ;  /* 0x00290000c418783b */ /* 0x000fe60000004200 */
[----:B------:R-:W-:Y:S01]  /*46e0*/  IMAD.MOV.U32 R41, RZ, RZ, R33 ;  /* 0x000000ffff297224 */ /* 0x000fe200078e0021 */
[----:B------:R-:W1:Y:S01]  /*46f0*/  LDSM.16.MT88.4 R12, [R194+0x2900] ;  /* 0x00290000c20c783b */ /* 0x000e620000004200 */
[----:B------:R-:W-:Y:S01]  /*4700*/  IMAD.MOV.U32 R46, RZ, RZ, R34 ;  /* 0x000000ffff2e7224 */ /* 0x000fe200078e0022 */
[----:B------:R-:W-:Y:S01]  /*4710*/  MOV R44, R35 ;  /* 0x00000023002c7202 */ /* 0x000fe20000000f00 */
[----:B------:R-:W-:Y:S01]  /*4720*/  IMAD.MOV.U32 R0, RZ, RZ, R32 ;  /* 0x000000ffff007224 */ /* 0x000fe200078e0020 */
[C---:B--2---:R-:W-:Y:S01]  /*4730*/  HMMA.16816.F32.BF16 R92, R4.reuse, R22, R88 ;  /* 0x00000016045c723c */ /* 0x044fe20000041858 */
[----:B------:R-:W2:Y:S06]  /*4740*/  LDSM.16.MT88.4 R32, [R195+0x2900] ;  /* 0x00290000c320783b */ /* 0x000eac0000004200 */
[----:B------:R-:W-:Y:S01]  /*4750*/  MOV R88, R31 ;  /* 0x0000001f00587202 */ /* 0x000fe20000000f00 */
[----:B---3--:R-:W-:Y:S01]  /*4760*/  HMMA.16816.F32.BF16 R96, R4, R16, R64 ;  /* 0x000000100460723c */ /* 0x008fe20000041840 */
[----:B------:R-:W-:Y:S01]  /*4770*/  IMAD.MOV.U32 R89, RZ, RZ, R30 ;  /* 0x000000ffff597224 */ /* 0x000fe200078e001e */
[----:B------:R-:W-:Y:S01]  /*4780*/  MOV R91, R41 ;  /* 0x00000029005b7202 */ /* 0x000fe20000000f00 */
[----:B------:R-:W-:-:S02]  /*4790*/  IMAD.MOV.U32 R90, RZ, RZ, R29 ;  /* 0x000000ffff5a7224 */ /* 0x000fc400078e001d */
[----:B------:R-:W-:Y:S02]  /*47a0*/  IMAD.MOV.U32 R41, RZ, RZ, R178 ;  /* 0x000000ffff297224 */ /* 0x000fe400078e00b2 */
[----:B------:R-:W-:Y:S01]  /*47b0*/  MOV R67, R28 ;  /* 0x0000001c00437202 */ /* 0x000fe20000000f00 */
[----:B------:R-:W-:Y:S01]  /*47c0*/  IMAD.MOV.U32 R65, RZ, RZ, R176 ;  /* 0x000000ffff417224 */ /* 0x000fe200078e00b0 */
[----:B------:R-:W3:Y:S01]  /*47d0*/  LDSM.16.MT88.4 R28, [R193+0x4900] ;  /* 0x00490000c11c783b */ /* 0x000ee20000004200 */
[----:B------:R-:W-:Y:S01]  /*47e0*/  MOV R66, R175 ;  /* 0x000000af00427202 */ /* 0x000fe20000000f00 */
[C---:B------:R-:W-:Y:S02]  /*47f0*/  HMMA.16816.F32.BF16 R176, R4.reuse, R18, R84 ;  /* 0x0000001204b0723c */ /* 0x040fe40000041854 */
[----:B------:R-:W-:Y:S06]  /*4800*/  LDSM.16.MT88.4 R16, [R194+0x4900] ;  /* 0x00490000c210783b */ /* 0x000fec0000004200 */
[C---:B------:R-:W-:Y:S01]  /*4810*/  HMMA.16816.F32.BF16 R108, R4.reuse, R20, R108 ;  /* 0x00000014046c723c */ /* 0x040fe2000004186c */
[----:B------:R-:W-:Y:S07]  /*4820*/  LDSM.16.MT88.4 R20, [R195+0x4900] ;  /* 0x00490000c314783b */ /* 0x000fee0000004200 */
[C---:B------:R-:W-:Y:S07]  /*4830*/  HMMA.16816.F32.BF16 R228, R4.reuse, R36, R112 ;  /* 0x0000002404e4723c */ /* 0x040fee0000041870 */
[----:B------:R-:W-:Y:S01]  /*4840*/  IMAD.MOV.U32 R36, RZ, RZ, R182 ;  /* 0x000000ffff247224 */ /* 0x000fe200078e00b6 */
[----:B-1----:R-:W-:Y:S01]  /*4850*/  HMMA.16816.F32.BF16 R220, R4, R12, R60 ;  /* 0x0000000c04dc723c */ /* 0x002fe2000004183c */
[----:B------:R-:W-:-:S07]  /*4860*/  MOV R37, R187 ;  /* 0x000000bb00257202 */ /* 0x000fce0000000f00 */
[C---:B------:R-:W-:Y:S01]  /*4870*/  HMMA.16816.F32.BF16 R172, R4.reuse, R14, R48 ;  /* 0x0000000e04ac723c */ /* 0x040fe20000041830 */
[----:B------:R-:W1:Y:S07]  /*4880*/  LDSM.16.MT88.4 R12, [R196+0x4900] ;  /* 0x00490000c40c783b */ /* 0x000e6e0000004200 */
[C---:B------:R-:W-:Y:S07]  /*4890*/  HMMA.16816.F32.BF16 R180, R4.reuse, R38, R120 ;  /* 0x0000002604b4723c */ /* 0x040fee0000041878 */
[----:B------:R-:W-:Y:S01]  /*48a0*/  IMAD.MOV.U32 R39, RZ, RZ, R186 ;  /* 0x000000ffff277224 */ /* 0x000fe200078e00ba */
[----:B------:R-:W-:Y:S01]  /*48b0*/  MOV R38, R185 ;  /* 0x000000b900267202 */ /* 0x000fe20000000f00 */
[C---:B--2---:R-:W-:Y:S07]  /*48c0*/  HMMA.16816.F32.BF16 R120, R4.reuse, R34, R76 ;  /* 0x000000220478723c */ /* 0x044fee000004184c */
[----:B------:R-:W-:Y:S01]  /*48d0*/  MOV R35, R74 ;  /* 0x0000004a00237202 */ /* 0x000fe20000000f00 */
[----:B------:R-:W-:Y:S01]  /*48e0*/  HMMA.16816.F32.BF16 R184, R4, R32, R52 ;  /* 0x0000002004b8723c */ /* 0x000fe20000041834 */
[----:B------:R-:W-:-:S06]  /*48f0*/  IMAD.MOV.U32 R34, RZ, RZ, R75 ;  /* 0x000000ffff227224 */ /* 0x000fcc00078e004b */
[----:B------:R-:W-:Y:S01]  /*4900*/  IMAD.MOV.U32 R33, RZ, RZ, R72 ;  /* 0x000000ffff217224 */ /* 0x000fe200078e0048 */
[----:B------:R-:W-:Y:S01]  /*4910*/  HMMA.16816.F32.BF16 R188, R4, R24, R56 ;  /* 0x0000001804bc723c */ /* 0x000fe20000041838 */
[----:B------:R-:W-:-:S07]  /*4920*/  IMAD.MOV.U32 R32, RZ, RZ, R73 ;  /* 0x000000ffff207224 */ /* 0x000fce00078e0049 */
[C---:B---3--:R-:W-:Y:S07]  /*4930*/  HMMA.16816.F32.BF16 R72, R4.reuse, R28, R104 ;  /* 0x0000001c0448723c */ /* 0x048fee0000041868 */
[----:B------:R-:W-:Y:S01]  /*4940*/  IMAD.MOV.U32 R105, RZ, RZ, R42 ;  /* 0x000000ffff697224 */ /* 0x000fe200078e002a */
[----:B------:R-:W-:Y:S01]  /*4950*/  HMMA.16816.F32.BF16 R56, R4, R30, R116 ;  /* 0x0000001e0438723c */ /* 0x000fe20000041874 */
[----:B------:R-:W2:Y:S01]  /*4960*/  LDSM.16.MT88.4 R28, [R194+0x6900] ;  /* 0x00690000c21c783b */ /* 0x000ea20000004200 */
[----:B------:R-:W-:Y:S01]  /*4970*/  MOV R104, R43 ;  /* 0x0000002b00687202 */ /* 0x000fe20000000f00 */
[----:B------:R-:W-:Y:S01]  /*4980*/  IMAD.MOV.U32 R107, RZ, RZ, R45 ;  /* 0x000000ffff6b7224 */ /* 0x000fe200078e002d */
[----:B------:R-:W-:-:S03]  /*4990*/  MOV R106, R234 ;  /* 0x000000ea006a7202 */ /* 0x000fc60000000f00 */
[----:B------:R-:W-:Y:S01]  /*49a0*/  IMAD.MOV.U32 R119, RZ, RZ, R70 ;  /* 0x000000ffff777224 */ /* 0x000fe200078e0046 */
[C---:B------:R-:W-:Y:S01]  /*49b0*/  HMMA.16816.F32.BF16 R112, R4.reuse, R26, R80 ;  /* 0x0000001a0470723c */ /* 0x040fe20000041850 */
[----:B------:R-:W3:Y:S01]  /*49c0*/  LDSM.16.MT88.4 R24, [R193+0x6900] ;  /* 0x00690000c118783b */ /* 0x000ee20000004200 */
[----:B------:R-:W-:Y:S02]  /*49d0*/  IMAD.MOV.U32 R118, RZ, RZ, R71 ;  /* 0x000000ffff767224 */ /* 0x000fe400078e0047 */
[----:B------:R-:W-:Y:S02]  /*49e0*/  IMAD.MOV.U32 R117, RZ, RZ, R40 ;  /* 0x000000ffff757224 */ /* 0x000fe400078e0028 */
[----:B------:R-:W-:Y:S02]  /*49f0*/  IMAD.MOV.U32 R116, RZ, RZ, R41 ;  /* 0x000000ffff747224 */ /* 0x000fe400078e0029 */
[C---:B-1----:R-:W-:Y:S07]  /*4a00*/  HMMA.16816.F32.BF16 R48, R4.reuse, R12, R136 ;  /* 0x0000000c0430723c */ /* 0x042fee0000041888 */
[----:B------:R-:W-:Y:S01]  /*4a10*/  IMAD.MOV.U32 R137, RZ, RZ, R68 ;  /* 0x000000ffff897224 */ /* 0x000fe200078e0044 */
[----:B------:R-:W-:Y:S01]  /*4a20*/  MOV R136, R69 ;  /* 0x0000004500887202 */ /* 0x000fe20000000f00 */
[----:B------:R-:W-:Y:S01]  /*4a30*/  HMMA.16816.F32.BF16 R40, R4, R16, R124 ;  /* 0x000000100428723c */ /* 0x000fe2000004187c */
[----:B------:R-:W-:Y:S01]  /*4a40*/  MOV R139, R65 ;  /* 0x00000041008b7202 */ /* 0x000fe20000000f00 */
[----:B------:R-:W-:-:S06]  /*4a50*/  IMAD.MOV.U32 R138, RZ, RZ, R66 ;  /* 0x000000ffff8a7224 */ /* 0x000fcc00078e0042 */
[C---:B------:R-:W-:Y:S01]  /*4a60*/  HMMA.16816.F32.BF16 R68, R4.reuse, R14, R148 ;  /* 0x0000000e0444723c */ /* 0x040fe20000041894 */
[----:B------:R-:W1:Y:S06]  /*4a70*/  LDSM.16.MT88.4 R12, [R195+0x6900] ;  /* 0x00690000c30c783b */ /* 0x000e6c0000004200 */
[----:B------:R-:W-:Y:S01]  /*4a80*/  IMAD.MOV.U32 R150, RZ, RZ, R88 ;  /* 0x000000ffff967224 */ /* 0x000fe200078e0058 */
[----:B------:R-:W-:Y:S01]  /*4a90*/  HMMA.16816.F32.BF16 R124, R4, R22, R156 ;  /* 0x00000016047c723c */ /* 0x000fe2000004189c */
[----:B------:R-:W-:Y:S01]  /*4aa0*/  IMAD.MOV.U32 R88, RZ, RZ, R0 ;  /* 0x000000ffff587224 */ /* 0x000fe200078e0000 */
[----:B------:R-:W-:Y:S01]  /*4ab0*/  MOV R149, R67 ;  /* 0x0000004300957202 */ /* 0x000fe20000000f00 */
[----:B------:R-:W-:-:S02]  /*4ac0*/  FFMA.FTZ R0, R135, c[0x0][0x2d0], -R8 ;  /* 0x0000b40087007a23 */ /* 0x000fc40000010808 */
[----:B------:R-:W-:Y:S02]  /*4ad0*/  IMAD.MOV.U32 R151, RZ, RZ, R89 ;  /* 0x000000ffff977224 */ /* 0x000fe400078e0059 */
[----:B------:R4:W-:Y:S01]  /*4ae0*/  MUFU.EX2 R148, R0 ;  /* 0x0000000000947308 */ /* 0x0009e20000000800 */
[C---:B------:R-:W-:Y:S01]  /*4af0*/  HMMA.16816.F32.BF16 R52, R4.reuse, R18, R128 ;  /* 0x000000120434723c */ /* 0x040fe20000041880 */
[----:B------:R-:W5:Y:S01]  /*4b00*/  LDSM.16.MT88.4 R16, [R196+0x6900] ;  /* 0x00690000c410783b */ /* 0x000f620000004200 */
[----:B------:R-:W-:Y:S01]  /*4b10*/  IMAD.MOV.U32 R158, RZ, RZ, R116 ;  /* 0x000000ffff9e7224 */ /* 0x000fe200078e0074 */
[----:B------:R-:W-:Y:S01]  /*4b20*/  MOV R156, R138 ;  /* 0x0000008a009c7202 */ /* 0x000fe20000000f00 */
[----:B------:R-:W-:Y:S01]  /*4b30*/  IMAD.MOV.U32 R89, RZ, RZ, R91 ;  /* 0x000000ffff597224 */ /* 0x000fe200078e005b */
[----:B------:R-:W-:Y:S01]  /*4b40*/  MOV R91, R44 ;  /* 0x0000002c005b7202 */ /* 0x000fe20000000f00 */
[----:B------:R-:W-:Y:S01]  /*4b50*/  IMAD.MOV.U32 R116, RZ, RZ, R104 ;  /* 0x000000ffff747224 */ /* 0x000fe200078e0068 */
[----:B------:R-:W-:Y:S01]  /*4b60*/  MOV R104, R36 ;  /* 0x0000002400687202 */ /* 0x000fe20000000f00 */
[----:B------:R-:W-:Y:S01]  /*4b70*/  HMMA.16816.F32.BF16 R60, R4, R20, R160 ;  /* 0x00000014043c723c */ /* 0x000fe200000418a0 */
[----:B------:R-:W-:Y:S01]  /*4b80*/  LDSM.16.MT88.4 R20, [R196+0x1100] ;  /* 0x00110000c414783b */ /* 0x000fe20000004200 */
[----:B------:R-:W-:-:S02]  /*4b90*/  IMAD.MOV.U32 R157, RZ, RZ, R139 ;  /* 0x000000ffff9d7224 */ /* 0x000fc400078e008b */
[----:B----4-:R-:W-:-:S03]  /*4ba0*/  FFMA.FTZ R0, R219, c[0x0][0x2d0], -R8 ;  /* 0x0000b400db007a23 */ /* 0x010fc60000010808 */
[----:B------:R-:W-:Y:S01]  /*4bb0*/  MOV R163, R90 ;  /* 0x0000005a00a37202 */ /* 0x000fe20000000f00 */
[----:B--2---:R-:W-:Y:S01]  /*4bc0*/  HMMA.16816.F32.BF16 R84, R4, R28, R144 ;  /* 0x0000001c0454723c */ /* 0x004fe20000041890 */
[----:B------:R-:W-:Y:S01]  /*4bd0*/  IMAD.MOV.U32 R90, RZ, RZ, R46 ;  /* 0x000000ffff5a7224 */ /* 0x000fe200078e002e */
[----:B------:R2:W-:Y:S01]  /*4be0*/  MUFU.EX2 R159, R0 ;  /* 0x00000000009f7308 */ /* 0x0005e20000000800 */
[----:B------:R-:W-:-:S04]  /*4bf0*/  IMAD.MOV.U32 R162, RZ, RZ, R38 ;  /* 0x000000ffffa27224 */ /* 0x000fc800078e0026 */
[----:B------:R-:W-:Y:S01]  /*4c00*/  MOV R147, R151 ;  /* 0x0000009700937202 */ /* 0x000fe20000000f00 */
[C---:B------:R-:W-:Y:S01]  /*4c10*/  HMMA.16816.F32.BF16 R128, R4.reuse, R30, R152 ;  /* 0x0000001e0480723c */ /* 0x040fe20000041898 */
[----:B------:R-:W4:Y:S01]  /*4c20*/  LDSM.16.MT88.4 R28, [R193+0x1100] ;  /* 0x00110000c11c783b */ /* 0x000f220000004200 */
[----:B------:R-:W-:Y:S01]  /*4c30*/  MOV R151, R117 ;  /* 0x0000007500977202 */ /* 0x000fe20000000f00 */
[----:B------:R-:W-:Y:S01]  /*4c40*/  IMAD.MOV.U32 R117, RZ, RZ, R105 ;  /* 0x000000ffff757224 */ /* 0x000fe200078e0069 */
[----:B------:R-:W-:Y:S01]  /*4c50*/  MOV R144, R163 ;  /* 0x000000a300907202 */ /* 0x000fe20000000f00 */
[----:B------:R-:W-:Y:S02]  /*4c60*/  IMAD.MOV.U32 R163, RZ, RZ, R39 ;  /* 0x000000ffffa37224 */ /* 0x000fe400078e0027 */
[----:B------:R-:W-:Y:S01]  /*4c70*/  IMAD.MOV.U32 R105, RZ, RZ, R37 ;  /* 0x000000ffff697224 */ /* 0x000fe200078e0025 */
[----:B---3--:R-:W-:Y:S01]  /*4c80*/  HMMA.16816.F32.BF16 R80, R4, R24, R140 ;  /* 0x000000180450723c */ /* 0x008fe2000004188c */
[----:B------:R-:W-:-:S02]  /*4c90*/  IMAD.MOV.U32 R145, RZ, RZ, R149 ;  /* 0x000000ffff917224 */ /* 0x000fc400078e0095 */
[----:B--2---:R-:W-:Y:S02]  /*4ca0*/  FFMA.FTZ R0, R224, c[0x0][0x2d0], -R8 ;  /* 0x0000b400e0007a23 */ /* 0x004fe40000010808 */
[----:B------:R-:W-:Y:S01]  /*4cb0*/  IMAD.MOV.U32 R146, RZ, RZ, R150 ;  /* 0x000000ffff927224 */ /* 0x000fe200078e0096 */
[----:B------:R-:W-:Y:S01]  /*4cc0*/  MOV R150, R34 ;  /* 0x0000002200967202 */ /* 0x000fe20000000f00 */
[----:B------:R2:W-:Y:S01]  /*4cd0*/  MUFU.EX2 R160, R0 ;  /* 0x0000000000a07308 */ /* 0x0005e20000000800 */
[----:B------:R-:W-:Y:S01]  /*4ce0*/  HMMA.16816.F32.BF16 R164, R4, R26, R164 ;  /* 0x0000001a04a4723c */ /* 0x000fe200000418a4 */
[----:B------:R-:W3:Y:S01]  /*4cf0*/  LDSM.16.MT88.4 R24, [R194+0x1100] ;  /* 0x00110000c218783b */ /* 0x000ee20000004200 */
[----:B------:R-:W-:Y:S01]  /*4d00*/  IMAD.MOV.U32 R142, RZ, RZ, R136 ;  /* 0x000000ffff8e7224 */ /* 0x000fe200078e0088 */
[----:B------:R-:W-:Y:S01]  /*4d10*/  MOV R141, R227 ;  /* 0x000000e3008d7202 */ /* 0x000fe20000000f00 */
[----:B------:R-:W-:Y:S02]  /*4d20*/  IMAD.MOV.U32 R143, RZ, RZ, R137 ;  /* 0x000000ffff8f7224 */ /* 0x000fe400078e0089 */
[----:B------:R-:W-:-:S02]  /*4d30*/  IMAD.MOV.U32 R149, RZ, RZ, R35 ;  /* 0x000000ffff957224 */ /* 0x000fc400078e0023 */
[----:B-1----:R-:W-:Y:S01]  /*4d40*/  HMMA.16816.F32.BF16 R36, R4, R14, R240 ;  /* 0x0000000e0424723c */ /* 0x002fe200000418f0 */
[----:B------:R-:W-:Y:S02]  /*4d50*/  IMAD.MOV.U32 R140, RZ, RZ, R107 ;  /* 0x000000ffff8c7224 */ /* 0x000fe400078e006b */
[----:B--2---:R-:W-:-:S05]  /*4d60*/  FFMA.FTZ R0, R225, c[0x0][0x2d0], -R8 ;  /* 0x0000b400e1007a23 */ /* 0x004fca0000010808 */
[C---:B-----5:R-:W-:Y:S01]  /*4d70*/  HMMA.16816.F32.BF16 R76, R4.reuse, R16, R100 ;  /* 0x00000010044c723c */ /* 0x060fe20000041864 */
[----:B------:R1:W2:Y:S07]  /*4d80*/  MUFU.EX2 R161, R0 ;  /* 0x0000000000a17308 */ /* 0x0002ae0000000800 */
[C---:B------:R-:W-:Y:S01]  /*4d90*/  HMMA.16816.F32.BF16 R64, R4.reuse, R18, R168 ;  /* 0x000000120440723c */ /* 0x040fe200000418a8 */
[----:B------:R-:W-:Y:S06]  /*4da0*/  LDSM.16.MT88.4 R16, [R195+0x1100] ;  /* 0x00110000c310783b */ /* 0x000fec0000004200 */
[----:B------:R-:W-:Y:S01]  /*4db0*/  IMAD.MOV.U32 R171, RZ, RZ, R156 ;  /* 0x000000ffffab7224 */ /* 0x000fe200078e009c */
[----:B------:R-:W-:Y:S01]  /*4dc0*/  MOV R169, R158 ;  /* 0x0000009e00a97202 */ /* 0x000fe20000000f00 */
[----:B------:R-:W-:Y:S01]  /*4dd0*/  IMAD.MOV.U32 R170, RZ, RZ, R157 ;  /* 0x000000ffffaa7224 */ /* 0x000fe200078e009d */
[----:B------:R-:W-:Y:S01]  /*4de0*/  MOV R156, R162 ;  /* 0x000000a2009c7202 */ /* 0x000fe20000000f00 */
[----:B-1----:R-:W-:Y:S01]  /*4df0*/  FFMA.FTZ R0, R47, c[0x0][0x2d0], -R2 ;  /* 0x0000b4002f007a23 */ /* 0x002fe20000010802 */
[----:B------:R-:W-:Y:S01]  /*4e00*/  MOV R168, R105 ;  /* 0x0000006900a87202 */ /* 0x000fe20000000f00 */
[----:B------:R-:W-:Y:S01]  /*4e10*/  HMMA.16816.F32.BF16 R44, R4, R12, R236 ;  /* 0x0000000c042c723c */ /* 0x000fe200000418ec */
[----:B------:R-:W1:Y:S01]  /*4e20*/  LDSM.16.MT88.4 R12, [R193+0x3100] ;  /* 0x00310000c10c783b */ /* 0x000e620000004200 */
[----:B------:R5:W-:Y:S05]  /*4e30*/  MUFU.EX2 R234, R0 ;  /* 0x0000000000ea7308 */ /* 0x000bea0000000800 */
[----:B--2---:R-:W-:Y:S01]  /*4e40*/  IMAD.MOV.U32 R238, RZ, RZ, R161 ;  /* 0x000000ffffee7224 */ /* 0x004fe200078e00a1 */
[----:B------:R-:W-:Y:S01]  /*4e50*/  F2FP.BF16.PACK_AB R4, R159, R148 ;  /* 0x000000949f04723e */ /* 0x000fe200000010ff */
[----:B------:R-:W-:Y:S01]  /*4e60*/  IMAD.MOV.U32 R239, RZ, RZ, R160 ;  /* 0x000000ffffef7224 */ /* 0x000fe200078e00a0 */
[----:B------:R-:W-:Y:S01]  /*4e70*/  MOV R161, R33 ;  /* 0x0000002100a17202 */ /* 0x000fe20000000f00 */
[----:B------:R-:W-:Y:S01]  /*4e80*/  IMAD.MOV.U32 R160, RZ, RZ, R32 ;  /* 0x000000ffffa07224 */ /* 0x000fe200078e0020 */
[----:B------:R-:W-:Y:S01]  /*4e90*/  MOV R236, R143 ;  /* 0x0000008f00ec7202 */ /* 0x000fe20000000f00 */
[----:B------:R-:W-:Y:S01]  /*4ea0*/  LDSM.16.MT88.4 R32, [R194+0x3100] ;  /* 0x00310000c220783b */ /* 0x000fe20000004200 */
[----:B------:R-:W-:Y:S01]  /*4eb0*/  F2FP.BF16.PACK_AB R6, R238, R239 ;  /* 0x000000efee06723e */ /* 0x000fe200000010ff */
[----:B------:R-:W-:-:S02]  /*4ec0*/  IMAD.MOV.U32 R158, RZ, RZ, R160 ;  /* 0x000000ffff9e7224 */ /* 0x000fc400078e00a0 */
[----:B------:R-:W-:Y:S02]  /*4ed0*/  IMAD.MOV.U32 R157, RZ, RZ, R161 ;  /* 0x000000ffff9d7224 */ /* 0x000fe400078e00a1 */
[----:B-----5:R-:W-:Y:S02]  /*4ee0*/  FFMA.FTZ R0, R133, c[0x0][0x2d0], -R2 ;  /* 0x0000b40085007a23 */ /* 0x020fe40000010802 */
[----:B------:R-:W-:Y:S02]  /*4ef0*/  IMAD.MOV.U32 R143, RZ, RZ, R163 ;  /* 0x000000ffff8f7224 */ /* 0x000fe400078e00a3 */
[----:B------:R2:W5:Y:S01]  /*4f00*/  MUFU.EX2 R219, R0 ;  /* 0x0000000000db7308 */ /* 0x0005620000000800 */
[----:B------:R-:W-:Y:S02]  /*4f10*/  IMAD.MOV.U32 R237, RZ, RZ, R142 ;  /* 0x000000ffffed7224 */ /* 0x000fe400078e008e */
[----:B------:R-:W-:Y:S02]  /*4f20*/  IMAD.MOV.U32 R142, RZ, RZ, R226 ;  /* 0x000000ffff8e7224 */ /* 0x000fe400078e00e2 */
[----:B--2---:R-:W-:Y:S01]  /*4f30*/  FFMA.FTZ R0, R11, c[0x0][0x2d0], -R2 ;  /* 0x0000b4000b007a23 */ /* 0x004fe20000010802 */
[----:B-----5:R-:W-:Y:S01]  /*4f40*/  F2FP.BF16.PACK_AB R5, R219, R234 ;  /* 0x000000eadb05723e */ /* 0x020fe200000010ff */
[----:B------:R-:W-:-:S02]  /*4f50*/  IMAD.MOV.U32 R11, RZ, RZ, R106 ;  /* 0x000000ffff0b7224 */ /* 0x000fc400078e006a */
[----:B------:R2:W-:Y:S02]  /*4f60*/  MUFU.EX2 R135, R0 ;  /* 0x0000000000877308 */ /* 0x0005e40000000800 */
[----:B--2---:R-:W-:Y:S02]  /*4f70*/  FFMA.FTZ R0, R134, c[0x0][0x2d0], -R2 ;  /* 0x0000b40086007a23 */ /* 0x004fe40000010802 */
[----:B------:R-:W-:-:S04]  /*4f80*/  IMAD.MOV.U32 R134, RZ, RZ, R104 ;  /* 0x000000ffff867224 */ /* 0x000fc800078e0068 */
[----:B------:R-:W2:Y:S02]  /*4f90*/  MUFU.EX2 R133, R0 ;  /* 0x0000000000857308 */ /* 0x000ea40000000800 */
[----:B--2---:R-:W-:Y:S01]  /*4fa0*/  F2FP.BF16.PACK_AB R7, R133, R135 ;  /* 0x000000878507723e */ /* 0x004fe200000010ff */
[----:B------:R-:W-:Y:S02]  /*4fb0*/  FFMA.FTZ R0, R134, c[0x0][0x2d0], -R8 ;  /* 0x0000b40086007a23 */ /* 0x000fe40000010808 */
[----:B------:R-:W-:-:S04]  /*4fc0*/  IMAD.MOV.U32 R134, RZ, RZ, R168 ;  /* 0x000000ffff867224 */ /* 0x000fc800078e00a8 */
[C---:B----4-:R-:W-:Y:S08]  /*4fd0*/  HMMA.16816.F32.BF16 R136, R4.reuse, R28, R88 ;  /* 0x0000001c0488723c */ /* 0x050ff00000041858 */
[C---:B------:R-:W-:Y:S01]  /*4fe0*/  HMMA.16816.F32.BF16 R88, R4.reuse, R30, R248 ;  /* 0x0000001e0458723c */ /* 0x040fe200000418f8 */
[----:B------:R-:W2:Y:S01]  /*4ff0*/  LDSM.16.MT88.4 R28, [R196+0x3100] ;  /* 0x00310000c41c783b */ /* 0x000ea20000004200 */
[----:B------:R4:W-:Y:S05]  /*5000*/  MUFU.EX2 R250, R0 ;  /* 0x0000000000fa7308 */ /* 0x0009ea0000000800 */
[----:B------:R-:W-:Y:S01]  /*5010*/  MOV R251, R239 ;  /* 0x000000ef00fb7202 */ /* 0x000fe20000000f00 */
[----:B---3--:R-:W-:Y:S01]  /*5020*/  HMMA.16816.F32.BF16 R144, R4, R24, R144 ;  /* 0x000000180490723c */ /* 0x008fe20000041890 */
[----:B------:R-:W-:-:S02]  /*5030*/  IMAD.MOV.U32 R239, RZ, RZ, R157 ;  /* 0x000000ffffef7224 */ /* 0x000fc400078e009d */
[----:B------:R-:W-:Y:S01]  /*5040*/  IMAD.MOV.U32 R157, RZ, RZ, R149 ;  /* 0x000000ffff9d7224 */ /* 0x000fe200078e0095 */
[----:B------:R-:W-:Y:S01]  /*5050*/  MOV R149, R151 ;  /* 0x0000009700957202 */ /* 0x000fe20000000f00 */
[----:B------:R-:W-:-:S03]  /*5060*/  IMAD.MOV.U32 R151, RZ, RZ, R9 ;  /* 0x000000ffff977224 */ /* 0x000fc600078e0009 */
[----:B------:R-:W-:Y:S01]  /*5070*/  HMMA.16816.F32.BF16 R244, R4, R26, R244 ;  /* 0x0000001a04f4723c */ /* 0x000fe200000418f4 */
[----:B------:R-:W3:Y:S01]  /*5080*/  LDSM.16.MT88.4 R24, [R195+0x3100] ;  /* 0x00310000c318783b */ /* 0x000ee20000004200 */
[----:B----4-:R-:W-:-:S04]  /*5090*/  FFMA.FTZ R0, R169, c[0x0][0x2d0], -R8 ;  /* 0x0000b400a9007a23 */ /* 0x010fc80000010808 */
[----:B------:R4:W5:Y:S02]  /*50a0*/  MUFU.EX2 R249, R0 ;  /* 0x0000000000f97308 */ /* 0x0009640000000800 */
[C---:B-1----:R-:W-:Y:S08]  /*50b0*/  HMMA.16816.F32.BF16 R96, R4.reuse, R12, R96 ;  /* 0x0000000c0460723c */ /* 0x042ff00000041860 */
[----:B------:R-:W-:Y:S01]  /*50c0*/  HMMA.16816.F32.BF16 R100, R4, R14, R176 ;  /* 0x0000000e0464723c */ /* 0x000fe200000418b0 */
[----:B------:R-:W1:Y:S01]  /*50d0*/  LDSM.16.MT88.4 R12, [R194+0x5100] ;  /* 0x00510000c20c783b */ /* 0x000e620000004200 */
[----:B----4-:R-:W-:-:S06]  /*50e0*/  FFMA.FTZ R0, R170, c[0x0][0x2d0], -R8 ;  /* 0x0000b400aa007a23 */ /* 0x010fcc0000010808 */
[C---:B------:R-:W-:Y:S01]  /*50f0*/  HMMA.16816.F32.BF16 R152, R4.reuse, R20, R228 ;  /* 0x000000140498723c */ /* 0x040fe200000418e4 */
[----:B------:R4:W-:Y:S07]  /*5100*/  MUFU.EX2 R248, R0 ;  /* 0x0000000000f87308 */ /* 0x0009ee0000000800 */
[C---:B------:R-:W-:Y:S01]  /*5110*/  HMMA.16816.F32.BF16 R228, R4.reuse, R22, R180 ;  /* 0x0000001604e4723c */ /* 0x040fe200000418b4 */
[----:B------:R-:W1:Y:S06]  /*5120*/  LDSM.16.MT88.4 R20, [R193+0x5100] ;  /* 0x00510000c114783b */ /* 0x000e6c0000004200 */
[----:B------:R-:W-:Y:S01]  /*5130*/  IMAD.MOV.U32 R180, RZ, RZ, R134 ;  /* 0x000000ffffb47224 */ /* 0x000fe200078e0086 */
[----:B------:R-:W-:Y:S01]  /*5140*/  HMMA.16816.F32.BF16 R160, R4, R16, R108 ;  /* 0x0000001004a0723c */ /* 0x000fe2000004186c */
[----:B------:R-:W-:Y:S01]  /*5150*/  IMAD.MOV.U32 R181, RZ, RZ, R11 ;  /* 0x000000ffffb57224 */ /* 0x000fe200078e000b */
[----:B------:R-:W-:Y:S01]  /*5160*/  MOV R182, R140 ;  /* 0x0000008c00b67202 */ /* 0x000fe20000000f00 */
[----:B----4-:R-:W-:-:S02]  /*5170*/  FFMA.FTZ R0, R236, c[0x0][0x2d0], -R8 ;  /* 0x0000b400ec007a23 */ /* 0x010fc40000010808 */
[----:B------:R-:W-:Y:S02]  /*5180*/  IMAD.MOV.U32 R183, RZ, RZ, R141 ;  /* 0x000000ffffb77224 */ /* 0x000fe400078e008d */
[----:B------:R4:W1:Y:S01]  /*5190*/  MUFU.EX2 R134, R0 ;  /* 0x0000000000867308 */ /* 0x0008620000000800 */
[----:B------:R-:W-:Y:S01]  /*51a0*/  HMMA.16816.F32.BF16 R92, R4, R18, R92 ;  /* 0x00000012045c723c */ /* 0x000fe2000004185c */
[----:B------:R-:W5:Y:S01]  /*51b0*/  LDSM.16.MT88.4 R16, [R196+0x5100] ;  /* 0x00510000c410783b */ /* 0x000f620000004200 */
[----:B------:R-:W-:-:S06]  /*51c0*/  IMAD.MOV.U32 R236, RZ, RZ, R142 ;  /* 0x000000ffffec7224 */ /* 0x000fcc00078e008e */
[----:B--2---:R-:W-:Y:S01]  /*51d0*/  HMMA.16816.F32.BF16 R108, R4, R28, R188 ;  /* 0x0000001c046c723c */ /* 0x004fe200000418bc */
[----:B----4-:R-:W-:-:S07]  /*51e0*/  FFMA.FTZ R0, R252, c[0x0][0x2d0], -R2 ;  /* 0x0000b400fc007a23 */ /* 0x010fce0000010802 */
[----:B------:R-:W-:Y:S01]  /*51f0*/  HMMA.16816.F32.BF16 R112, R4, R30, R112 ;  /* 0x0000001e0470723c */ /* 0x000fe20000041870 */
[----:B------:R-:W2:Y:S01]  /*5200*/  LDSM.16.MT88.4 R28, [R195+0x5100] ;  /* 0x00510000c31c783b */ /* 0x000ea20000004200 */
[----:B------:R-:W-:-:S06]  /*5210*/  IMAD.MOV.U32 R252, RZ, RZ, R119 ;  /* 0x000000fffffc7224 */ /* 0x000fcc00078e0077 */
[C---:B---3--:R-:W-:Y:S08]  /*5220*/  HMMA.16816.F32.BF16 R184, R4.reuse, R24, R184 ;  /* 0x0000001804b8723c */ /* 0x048ff000000418b8 */
[C---:B------:R-:W-:Y:S01]  /*5230*/  HMMA.16816.F32.BF16 R224, R4.reuse, R26, R120 ;  /* 0x0000001a04e0723c */ /* 0x040fe20000041878 */
[----:B------:R-:W3:Y:S07]  /*5240*/  LDSM.16.MT88.4 R24, [R193+0x7100] ;  /* 0x00710000c118783b */ /* 0x000eee0000004200 */
[C---:B-1----:R-:W-:Y:S01]  /*5250*/  HMMA.16816.F32.BF16 R120, R4.reuse, R12, R40 ;  /* 0x0000000c0478723c */ /* 0x042fe20000041828 */
[----:B------:R-:W-:Y:S07]  /*5260*/  LDSM.16.MT88.4 R40, [R193+0x3900] ;  /* 0x00390000c128783b */ /* 0x000fee0000004200 */
[C---:B------:R-:W-:Y:S01]  /*5270*/  HMMA.16816.F32.BF16 R188, R4.reuse, R14, R52 ;  /* 0x0000000e04bc723c */ /* 0x040fe20000041834 */
[----:B------:R-:W1:Y:S06]  /*5280*/  LDSM.16.MT88.4 R12, [R196+0x7100] ;  /* 0x00710000c40c783b */ /* 0x000e6c0000004200 */
[----:B------:R-:W-:Y:S01]  /*5290*/  MOV R55, R182 ;  /* 0x000000b600377202 */ /* 0x000fe20000000f00 */
[----:B------:R-:W-:Y:S01]  /*52a0*/  HMMA.16816.F32.BF16 R104, R4, R32, R220 ;  /* 0x000000200468723c */ /* 0x000fe200000418dc */
[----:B------:R-:W-:Y:S01]  /*52b0*/  IMAD.MOV.U32 R54, RZ, RZ, R183 ;  /* 0x000000ffff367224 */ /* 0x000fe200078e00b7 */
[----:B------:R-:W-:-:S06]  /*52c0*/  MOV R53, R236 ;  /* 0x000000ec00357202 */ /* 0x000fcc0000000f00 */
[C---:B------:R-:W-:Y:S07]  /*52d0*/  HMMA.16816.F32.BF16 R240, R4.reuse, R20, R72 ;  /* 0x0000001404f0723c */ /* 0x040fee0000041848 */
[----:B------:R-:W-:Y:S01]  /*52e0*/  IMAD.MOV.U32 R75, RZ, RZ, R238 ;  /* 0x000000ffff4b7224 */ /* 0x000fe200078e00ee */
[C---:B------:R-:W-:Y:S01]  /*52f0*/  HMMA.16816.F32.BF16 R220, R4.reuse, R22, R56 ;  /* 0x0000001604dc723c */ /* 0x040fe20000041838 */
[----:B------:R-:W4:Y:S01]  /*5300*/  LDSM.16.MT88.4 R20, [R194+0x7100] ;  /* 0x00710000c214783b */ /* 0x000f220000004200 */
[----:B------:R-:W-:Y:S01]  /*5310*/  IMAD.MOV.U32 R238, RZ, RZ, R156 ;  /* 0x000000ffffee7224 */ /* 0x000fe200078e009c */
[----:B------:R-:W-:Y:S01]  /*5320*/  MOV R73, R171 ;  /* 0x000000ab00497202 */ /* 0x000fe20000000f00 */
[----:B------:R-:W-:Y:S01]  /*5330*/  IMAD.MOV.U32 R72, RZ, RZ, R157 ;  /* 0x000000ffff487224 */ /* 0x000fe200078e009d */
[----:B------:R-:W-:Y:S01]  /*5340*/  MOV R156, R158 ;  /* 0x0000009e009c7202 */ /* 0x000fe20000000f00 */
[----:B------:R-:W-:Y:S01]  /*5350*/  IMAD.MOV.U32 R158, RZ, RZ, R150 ;  /* 0x000000ffff9e7224 */ /* 0x000fe200078e0096 */
[----:B------:R-:W-:Y:S01]  /*5360*/  LDSM.16.MT88.4 R56, [R196+0x3900] ;  /* 0x00390000c438783b */ /* 0x000fe20000004200 */
[----:B------:R-:W-:Y:S01]  /*5370*/  HMMA.16816.F32.BF16 R32, R4, R34, R172 ;  /* 0x000000220420723c */ /* 0x000fe200000418ac */
[----:B------:R-:W-:-:S02]  /*5380*/  IMAD.MOV.U32 R150, RZ, RZ, R10 ;  /* 0x000000ffff967224 */ /* 0x000fc400078e000a */
[----:B------:R-:W1:Y:S01]  /*5390*/  LDSM.16.MT88.4 R8, [R195+0x7100] ;  /* 0x00710000c308783b */ /* 0x000e620000004200 */
[----:B------:R-:W-:Y:S01]  /*53a0*/  IMAD.MOV.U32 R74, RZ, RZ, R237 ;  /* 0x000000ffff4a7224 */ /* 0x000fe200078e00ed */
[----:B------:R-:W-:Y:S02]  /*53b0*/  MOV R237, R143 ;  /* 0x0000008f00ed7202 */ /* 0x000fe40000000f00 */
[----:B------:R-:W-:Y:S01]  /*53c0*/  LDSM.16.MT88.4 R140, [R193+0x1900] ;  /* 0x00190000c18c783b */ /* 0x000fe20000004200 */
[C---:B-----5:R-:W-:Y:S02]  /*53d0*/  HMMA.16816.F32.BF16 R176, R4.reuse, R16, R48 ;  /* 0x0000001004b0723c */ /* 0x060fe40000041830 */
[----:B------:R-:W-:Y:S01]  /*53e0*/  IMAD.MOV.U32 R52, RZ, RZ, R237 ;  /* 0x000000ffff347224 */ /* 0x000fe200078e00ed */
[----:B------:R-:W5:Y:S05]  /*53f0*/  LDSM.16.MT88.4 R48, [R194+0x3900] ;  /* 0x00390000c230783b */ /* 0x000f6a0000004200 */
[C---:B------:R-:W-:Y:S01]  /*5400*/  HMMA.16816.F32.BF16 R172, R4.reuse, R18, R68 ;  /* 0x0000001204ac723c */ /* 0x040fe20000041844 */
[----:B------:R3:W-:Y:S06]  /*5410*/  MUFU.EX2 R19, R0 ;  /* 0x0000000000137308 */ /* 0x0007ec0000000800 */
[----:B------:R-:W-:Y:S01]  /*5420*/  IMAD.MOV.U32 R68, RZ, RZ, R180 ;  /* 0x000000ffff447224 */ /* 0x000fe200078e00b4 */
[----:B--2---:R-:W-:Y:S01]  /*5430*/  HMMA.16816.F32.BF16 R168, R4, R28, R60 ;  /* 0x0000001c04a8723c */ /* 0x004fe2000004183c */
[----:B------:R-:W-:Y:S01]  /*5440*/  MOV R71, R150 ;  /* 0x0000009600477202 */ /* 0x000fe20000000f00 */
[----:B------:R-:W-:Y:S01]  /*5450*/  IMAD.MOV.U32 R69, RZ, RZ, R151 ;  /* 0x000000ffff457224 */ /* 0x000fe200078e0097 */
[----:B------:R-:W-:-:S04]  /*5460*/  MOV R70, R116 ;  /* 0x0000007400467202 */ /* 0x000fc80000000f00 */
[----:B------:R-:W-:Y:S01]  /*5470*/  MOV R62, R158 ;  /* 0x0000009e003e7202 */ /* 0x000fe20000000f00 */
[C---:B------:R-:W-:Y:S01]  /*5480*/  HMMA.16816.F32.BF16 R124, R4.reuse, R30, R124 ;  /* 0x0000001e047c723c */ /* 0x040fe2000004187c */
[----:B---3--:R-:W-:Y:S01]  /*5490*/  FFMA.FTZ R0, R73, c[0x0][0x2d0], -R2 ;  /* 0x0000b40049007a23 */ /* 0x008fe20000010802 */
[----:B------:R-:W-:Y:S01]  /*54a0*/  MOV R73, R156 ;  /* 0x0000009c00497202 */ /* 0x000fe20000000f00 */
[----:B------:R-:W-:Y:S01]  /*54b0*/  IMAD.MOV.U32 R63, RZ, RZ, R181 ;  /* 0x000000ffff3f7224 */ /* 0x000fe200078e00b5 */
[----:B------:R-:W-:Y:S01]  /*54c0*/  MOV R60, R118 ;  /* 0x00000076003c7202 */ /* 0x000fe20000000f00 */
[----:B------:R2:W3:Y:S01]  /*54d0*/  MUFU.EX2 R18, R0 ;  /* 0x0000000000127308 */ /* 0x0004e20000000800 */
[----:B------:R-:W-:Y:S02]  /*54e0*/  IMAD.MOV.U32 R61, RZ, RZ, R117 ;  /* 0x000000ffff3d7224 */ /* 0x000fe400078e0075 */
[C---:B------:R-:W-:Y:S07]  /*54f0*/  HMMA.16816.F32.BF16 R28, R4.reuse, R24, R80 ;  /* 0x00000018041c723c */ /* 0x040fee0000041850 */
[----:B------:R-:W-:Y:S01]  /*5500*/  IMAD.MOV.U32 R81, RZ, RZ, R159 ;  /* 0x000000ffff517224 */ /* 0x000fe200078e009f */
[----:B-1----:R-:W-:Y:S01]  /*5510*/  HMMA.16816.F32.BF16 R180, R4, R12, R76 ;  /* 0x0000000c04b4723c */ /* 0x002fe2000004184c */
[----:B------:R-:W1:Y:S01]  /*5520*/  LDSM.16.MT88.4 R156, [R196+0x1900] ;  /* 0x00190000c49c783b */ /* 0x000e620000004200 */
[----:B------:R-:W-:Y:S01]  /*5530*/  MOV R82, R148 ;  /* 0x0000009400527202 */ /* 0x000fe20000000f00 */
[----:B------:R-:W-:-:S02]  /*5540*/  IMAD.MOV.U32 R83, RZ, RZ, R149 ;  /* 0x000000ffff537224 */ /* 0x000fc400078e0095 */
[--C-:B--2---:R-:W-:Y:S01]  /*5550*/  FFMA.FTZ R0, R74, c[0x0][0x2d0], -R2.reuse ;  /* 0x0000b4004a007a23 */ /* 0x104fe20000010802 */
[----:B------:R-:W2:Y:S01]  /*5560*/  LDSM.16.MT88.4 R148, [R194+0x1900] ;  /* 0x00190000c294783b */ /* 0x000ea20000004200 */
[----:B------:R-:W-:Y:S01]  /*5570*/  FFMA.FTZ R2, R235, c[0x0][0x2d0], -R2 ;  /* 0x0000b400eb027a23 */ /* 0x000fe20000010802 */
[----:B------:R-:W-:Y:S01]  /*5580*/  HMMA.16816.F32.BF16 R12, R4, R14, R64 ;  /* 0x0000000e040c723c */ /* 0x000fe20000041840 */
[----:B------:R3:W-:Y:S01]  /*5590*/  MUFU.EX2 R17, R0 ;  /* 0x0000000000117308 */ /* 0x0007e20000000800 */
[----:B------:R-:W1:Y:S01]  /*55a0*/  LDSM.16.MT88.4 R64, [R195+0x3900] ;  /* 0x00390000c340783b */ /* 0x000e620000004200 */
[----:B------:R-:W-:Y:S01]  /*55b0*/  MOV R235, R75 ;  /* 0x0000004b00eb7202 */ /* 0x000fe20000000f00 */
[----:B------:R-:W-:Y:S01]  /*55c0*/  IMAD.MOV.U32 R74, RZ, RZ, R239 ;  /* 0x000000ffff4a7224 */ /* 0x000fe200078e00ef */
[----:B------:R-:W-:-:S03]  /*55d0*/  MOV R75, R238 ;  /* 0x000000ee004b7202 */ /* 0x000fc60000000f00 */
[C---:B----4-:R-:W-:Y:S01]  /*55e0*/  HMMA.16816.F32.BF16 R116, R4.reuse, R20, R84 ;  /* 0x000000140474723c */ /* 0x050fe20000041854 */
[----:B------:R-:W4:Y:S07]  /*55f0*/  MUFU.EX2 R16, R2 ;  /* 0x0000000200107308 */ /* 0x000f2e0000000800 */
[----:B------:R-:W-:Y:S01]  /*5600*/  HMMA.16816.F32.BF16 R20, R4, R22, R128 ;  /* 0x000000160414723c */ /* 0x000fe20000041880 */
[----:B---3--:R-:W-:-:S06]  /*5610*/  IMAD.MOV.U32 R0, RZ, RZ, R74 ;  /* 0x000000ffff007224 */ /* 0x008fcc00078e004a */
[----:B------:R-:W-:Y:S01]  /*5620*/  F2FP.BF16.PACK_AB R128, R249, R250 ;  /* 0x000000faf980723e */ /* 0x000fe200000010ff */
[C---:B------:R-:W-:Y:S01]  /*5630*/  HMMA.16816.F32.BF16 R236, R4.reuse, R8, R44 ;  /* 0x0000000804ec723c */ /* 0x040fe2000004182c */
[----:B------:R-:W-:Y:S02]  /*5640*/  F2FP.BF16.PACK_AB R130, R134, R248 ;  /* 0x000000f88682723e */ /* 0x000fe400000010ff */
[----:B------:R-:W-:Y:S02]  /*5650*/  F2FP.BF16.PACK_AB R129, R18, R19 ;  /* 0x000000131281723e */ /* 0x000fe400000010ff */
[----:B----4-:R-:W-:Y:S02]  /*5660*/  F2FP.BF16.PACK_AB R131, R16, R17 ;  /* 0x000000111083723e */ /* 0x010fe400000010ff */
[----:B------:R-:W-:Y:S01]  /*5670*/  MOV R2, R75 ;  /* 0x0000004b00027202 */ /* 0x000fe20000000f00 */
[----:B------:R-:W-:Y:S01]  /*5680*/  HMMA.16816.F32.BF16 R24, R4, R26, R164 ;  /* 0x0000001a0418723c */ /* 0x000fe200000418a4 */
[----:B------:R-:W3:Y:S07]  /*5690*/  LDSM.16.MT88.4 R164, [R195+0x1900] ;  /* 0x00190000c3a4783b */ /* 0x000eee0000004200 */
[C---:B-----5:R-:W-:Y:S01]  /*56a0*/  HMMA.16816.F32.BF16 R44, R128.reuse, R48, R104 ;  /* 0x00000030802c723c */ /* 0x060fe20000041868 */
[----:B------:R-:W-:Y:S07]  /*56b0*/  LDSM.16.MT88.4 R104, [R193+0x7900] ;  /* 0x00790000c168783b */ /* 0x000fee0000004200 */
[C---:B------:R-:W-:Y:S07]  /*56c0*/  HMMA.16816.F32.BF16 R48, R128.reuse, R50, R32 ;  /* 0x000000328030723c */ /* 0x040fee0000041820 */
[----:B------:R-:W-:Y:S01]  /*56d0*/  IMAD.MOV.U32 R32, RZ, RZ, R52 ;  /* 0x000000ffff207224 */ /* 0x000fe200078e0034 */
[----:B------:R-:W-:Y:S01]  /*56e0*/  MOV R35, R53 ;  /* 0x0000003500237202 */ /* 0x000fe20000000f00 */
[----:B------:R-:W-:Y:S01]  /*56f0*/  IMAD.MOV.U32 R33, RZ, RZ, R54 ;  /* 0x000000ffff217224 */ /* 0x000fe200078e0036 */
[----:B------:R-:W-:Y:S01]  /*5700*/  MOV R34, R55 ;  /* 0x0000003700227202 */ /* 0x000fe20000000f00 */
[C---:B-1----:R-:W-:Y:S08]  /*5710*/  HMMA.16816.F32.BF16 R152, R128.reuse, R156, R152 ;  /* 0x0000009c8098723c */ /* 0x042ff00000041898 */
[C---:B------:R-:W-:Y:S07]  /*5720*/  HMMA.16816.F32.BF16 R52, R128.reuse, R56, R108 ;  /* 0x000000388034723c */ /* 0x040fee000004186c */
[----:B------:R-:W-:Y:S01]  /*5730*/  IMAD.MOV.U32 R110, RZ, RZ, R63 ;  /* 0x000000ffff6e7224 */ /* 0x000fe200078e003f */
[----:B------:R-:W-:Y:S01]  /*5740*/  HMMA.16816.F32.BF16 R156, R128, R158, R228 ;  /* 0x0000009e809c723c */ /* 0x000fe200000418e4 */
[----:B------:R-:W-:-:S02]  /*5750*/  MOV R111, R68 ;  /* 0x00000044006f7202 */ /* 0x000fc40000000f00 */
[----:B------:R-:W-:-:S03]  /*5760*/  FADD.FTZ R2, R2, R110 ;  /* 0x0000006e02027221 */ /* 0x000fc60000010000 */
[----:B------:R-:W-:Y:S01]  /*5770*/  FADD.FTZ R0, R0, R111 ;  /* 0x0000006f00007221 */ /* 0x000fe20000010000 */
[----:B------:R-:W-:Y:S01]  /*5780*/  MOV R230, R60 ;  /* 0x0000003c00e67202 */ /* 0x000fe20000000f00 */
[----:B------:R-:W-:Y:S01]  /*5790*/  IMAD.MOV.U32 R231, RZ, RZ, R252 ;  /* 0x000000ffffe77224 */ /* 0x000fe200078e00fc */
[----:B------:R-:W-:Y:S01]  /*57a0*/  MOV R252, R62 ;  /* 0x0000003e00fc7202 */ /* 0x000fe20000000f00 */
[----:B------:R-:W-:Y:S01]  /*57b0*/  IMAD.MOV.U32 R229, RZ, RZ, R61 ;  /* 0x000000ffffe57224 */ /* 0x000fe200078e003d */
[----:B--2---:R-:W-:Y:S01]  /*57c0*/  HMMA.16816.F32.BF16 R144, R128, R148, R144 ;  /* 0x000000948090723c */ /* 0x004fe20000041890 */
[----:B------:R-:W-:-:S07]  /*57d0*/  IMAD.MOV.U32 R228, RZ, RZ, R72 ;  /* 0x000000ffffe47224 */ /* 0x000fce00078e0048 */
[C---:B------:R-:W-:Y:S07]  /*57e0*/  HMMA.16816.F32.BF16 R60, R128.reuse, R64, R184 ;  /* 0x00000040803c723c */ /* 0x040fee00000418b8 */
[----:B------:R-:W-:Y:S01]  /*57f0*/  IMAD.MOV.U32 R185, RZ, RZ, R69 ;  /* 0x000000ffffb97224 */ /* 0x000fe200078e0045 */
[----:B------:R-:W-:Y:S01]  /*5800*/  HMMA.16816.F32.BF16 R148, R128, R150, R244 ;  /* 0x000000968094723c */ /* 0x000fe200000418f4 */
[----:B------:R-:W-:Y:S01]  /*5810*/  IMAD.MOV.U32 R187, RZ, RZ, R71 ;  /* 0x000000ffffbb7224 */ /* 0x000fe200078e0047 */
[----:B------:R-:W-:Y:S01]  /*5820*/  MOV R186, R70 ;  /* 0x0000004600ba7202 */ /* 0x000fe20000000f00 */
[----:B------:R-:W-:-:S04]  /*5830*/  FADD.FTZ R2, R185, R2 ;  /* 0x00000002b9027221 */ /* 0x000fc80000010000 */
[----:B------:R-:W-:Y:S01]  /*5840*/  FADD.FTZ R2, R187, R2 ;  /* 0x00000002bb027221 */ /* 0x000fe20000010000 */
[----:B------:R-:W-:Y:S01]  /*5850*/  HMMA.16816.F32.BF16 R8, R4, R10, R36 ;  /* 0x0000000a0408723c */ /* 0x000fe20000041824 */
[----:B------:R-:W-:Y:S01]  /*5860*/  MOV R246, R81 ;  /* 0x0000005100f67202 */ /* 0x000fe20000000f00 */
[----:B------:R-:W-:Y:S01]  /*5870*/  IMAD.MOV.U32 R245, RZ, RZ, R82 ;  /* 0x000000fffff57224 */ /* 0x000fe200078e0052 */
[----:B------:R-:W-:Y:S01]  /*5880*/  MOV R244, R83 ;  /* 0x0000005300f47202 */ /* 0x000fe20000000f00 */
[----:B------:R-:W-:Y:S01]  /*5890*/  FADD.FTZ R2, R33, R2 ;  /* 0x0000000221027221 */ /* 0x000fe20000010000 */
[----:B------:R-:W1:Y:S01]  /*58a0*/  LDSM.16.MT88.4 R80, [R194+0x5900] ;  /* 0x00590000c250783b */ /* 0x000e620000004200 */
[----:B------:R-:W-:Y:S01]  /*58b0*/  FADD.FTZ R0, R186, R0 ;  /* 0x00000000ba007221 */ /* 0x000fe20000010000 */
[----:B------:R-:W-:Y:S01]  /*58c0*/  MOV R247, R73 ;  /* 0x0000004900f77202 */ /* 0x000fe20000000f00 */
[----:B------:R-:W-:Y:S01]  /*58d0*/  FADD.FTZ R2, R35, R2 ;  /* 0x0000000223027221 */ /* 0x000fe20000010000 */
[----:B------:R-:W-:Y:S01]  /*58e0*/  HMMA.16816.F32.BF16 R36, R128, R40, R96 ;  /* 0x000000288024723c */ /* 0x000fe20000041860 */
[----:B------:R-:W2:Y:S01]  /*58f0*/  LDSM.16.MT88.4 R96, [R195+0x5900] ;  /* 0x00590000c360783b */ /* 0x000ea20000004200 */
[----:B------:R-:W-:-:S02]  /*5900*/  FADD.FTZ R0, R32, R0 ;  /* 0x0000000020007221 */ /* 0x000fc40000010000 */
[----:B------:R-:W-:Y:S01]  /*5910*/  FADD.FTZ R2, R229, R2 ;  /* 0x00000002e5027221 */ /* 0x000fe20000010000 */
[----:B------:R-:W4:Y:S01]  /*5920*/  LDSM.16.MT88.4 R4, [R195+0x7900] ;  /* 0x00790000c304783b */ /* 0x000f220000004200 */
[----:B------:R-:W-:Y:S02]  /*5930*/  FADD.FTZ R0, R34, R0 ;  /* 0x0000000022007221 */ /* 0x000fe40000010000 */
[----:B------:R-:W-:Y:S01]  /*5940*/  FADD.FTZ R2, R231, R2 ;  /* 0x00000002e7027221 */ /* 0x000fe20000010000 */
[----:B------:R-:W-:Y:S01]  /*5950*/  HMMA.16816.F32.BF16 R136, R128, R140, R136 ;  /* 0x0000008c8088723c */ /* 0x000fe20000041888 */
[----:B------:R-:W-:Y:S01]  /*5960*/  FADD.FTZ R0, R228, R0 ;  /* 0x00000000e4007221 */ /* 0x000fe20000010000 */
[----:B------:R-:W-:Y:S01]  /*5970*/  LDSM.16.MT88.4 R72, [R193+0x5900] ;  /* 0x00590000c148783b */ /* 0x000fe20000004200 */
[----:B------:R-:W-:Y:S02]  /*5980*/  FADD.FTZ R2, R245, R2 ;  /* 0x00000002f5027221 */ /* 0x000fe40000010000 */
[----:B------:R-:W-:-:S02]  /*5990*/  FADD.FTZ R0, R230, R0 ;  /* 0x00000000e6007221 */ /* 0x000fc40000010000 */
[----:B------:R-:W-:Y:S01]  /*59a0*/  FADD.FTZ R2, R246, R2 ;  /* 0x00000002f6027221 */ /* 0x000fe20000010000 */
[----:B---3--:R-:W-:Y:S01]  /*59b0*/  HMMA.16816.F32.BF16 R160, R128, R164, R160 ;  /* 0x000000a480a0723c */ /* 0x008fe200000418a0 */
[----:B------:R-:W-:Y:S02]  /*59c0*/  FADD.FTZ R0, R244, R0 ;  /* 0x00000000f4007221 */ /* 0x000fe40000010000 */
[----:B------:R-:W-:Y:S01]  /*59d0*/  FADD.FTZ R2, R251, R2 ;  /* 0x00000002fb027221 */ /* 0x000fe20000010000 */
[----:B------:R-:W-:Y:S01]  /*59e0*/  MOV R251, c[0x0][0x2c4] ;  /* 0x0000b10000fb7a02 */ /* 0x000fe20000000f00 */
[----:B------:R-:W-:-:S03]  /*59f0*/  FADD.FTZ R0, R234, R0 ;  /* 0x00000000ea007221 */ /* 0x000fc60000010000 */
[----:B------:R-:W-:Y:S01]  /*5a00*/  ISETP.NE.AND P2, PT, R251, 0x1, PT ;  /* 0x00000001fb00780c */ /* 0x000fe20003f45270 */
[----:B------:R-:W-:Y:S01]  /*5a10*/  FADD.FTZ R0, R219, R0 ;  /* 0x00000000db007221 */ /* 0x000fe20000010000 */
[----:B------:R-:W3:Y:S01]  /*5a20*/  S2R R251, SR_CTAID.X ;  /* 0x0000000000fb7919 */ /* 0x000ee20000002500 */
[C---:B------:R-:W-:Y:S01]  /*5a30*/  HMMA.16816.F32.BF16 R56, R128.reuse, R58, R112 ;  /* 0x0000003a8038723c */ /* 0x040fe20000041870 */
[----:B------:R-:W-:Y:S01]  /*5a40*/  IADD3 R219, R252, -0x2, RZ ;  /* 0xfffffffefcdb7810 */ /* 0x000fe20007ffe0ff */
[----:B------:R-:W-:Y:S01]  /*5a50*/  FADD.FTZ R0, R135, R0 ;  /* 0x0000000087007221 */ /* 0x000fe20000010000 */
[----:B------:R-:W5:Y:S05]  /*5a60*/  LDSM.16.MT88.4 R112, [R194+0x7900] ;  /* 0x00790000c270783b */ /* 0x000f6a0000004200 */
[C---:B------:R-:W-:Y:S01]  /*5a70*/  HMMA.16816.F32.BF16 R140, R128.reuse, R142, R88 ;  /* 0x0000008e808c723c */ /* 0x040fe20000041858 */
[----:B------:R-:W5:Y:S07]  /*5a80*/  LDSM.16.MT88.4 R88, [R196+0x5900] ;  /* 0x00590000c458783b */ /* 0x000f6e0000004200 */
[----:B------:R-:W-:Y:S01]  /*5a90*/  HMMA.16816.F32.BF16 R164, R128, R166, R92 ;  /* 0x000000a680a4723c */ /* 0x000fe2000004185c */
[----:B---3--:R-:W-:-:S07]  /*5aa0*/  IMAD.SHL.U32 R251, R251, 0x80, RZ ;  /* 0x00000080fbfb7824 */ /* 0x008fce00078e00ff */
[C---:B-1----:R-:W-:Y:S01]  /*5ab0*/  HMMA.16816.F32.BF16 R76, R128.reuse, R80, R120 ;  /* 0x00000050804c723c */ /* 0x042fe20000041878 */
[----:B------:R-:W1:Y:S07]  /*5ac0*/  LDSM.16.MT88.4 R120, [R196+0x7900] ;  /* 0x00790000c478783b */ /* 0x000e6e0000004200 */
[C---:B--2---:R-:W-:Y:S08]  /*5ad0*/  HMMA.16816.F32.BF16 R92, R128.reuse, R96, R168 ;  /* 0x00000060805c723c */ /* 0x044ff000000418a8 */
[C---:B------:R-:W-:Y:S08]  /*5ae0*/  HMMA.16816.F32.BF16 R96, R128.reuse, R98, R124 ;  /* 0x000000628060723c */ /* 0x040ff0000004187c */
[C---:B----4-:R-:W-:Y:S07]  /*5af0*/  HMMA.16816.F32.BF16 R124, R128.reuse, R4, R236 ;  /* 0x00000004807c723c */ /* 0x050fee00000418ec */
[----:B------:R-:W-:Y:S01]  /*5b00*/  FADD.FTZ R4, R235, R2 ;  /* 0x00000002eb047221 */ /* 0x000fe20000010000 */
[----:B------:R-:W-:Y:S01]  /*5b10*/  MOV R235, c[0x0][0x1d0] ;  /* 0x0000740000eb7a02 */ /* 0x000fe20000000f00 */
[----:B------:R-:W-:Y:S01]  /*5b20*/  FADD.FTZ R2, R133, R0 ;  /* 0x0000000085027221 */ /* 0x000fe20000010000 */
[----:B------:R-:W-:Y:S01]  /*5b30*/  HMMA.16816.F32.BF16 R40, R128, R42, R100 ;  /* 0x0000002a8028723c */ /* 0x000fe20000041864 */
[----:B------:R-:W-:Y:S01]  /*5b40*/  FADD.FTZ R0, R250, R4 ;  /* 0x00000004fa007221 */ /* 0x000fe20000010000 */
[----:B------:R-:W-:Y:S01]  /*5b50*/  IADD3 R235, R235, -c[0x0][0x168], RZ ;  /* 0x80005a00ebeb7a10 */ /* 0x000fe20007ffe0ff */
[----:B------:R-:W-:-:S02]  /*5b60*/  FADD.FTZ R4, R19, R2 ;  /* 0x0000000213047221 */ /* 0x000fc40000010000 */
[----:B------:R-:W-:Y:S02]  /*5b70*/  FADD.FTZ R2, R249, R0 ;  /* 0x00000000f9027221 */ /* 0x000fe40000010000 */
[----:B------:R-:W-:Y:S01]  /*5b80*/  FADD.FTZ R0, R18, R4 ;  /* 0x0000000412007221 */ /* 0x000fe20000010000 */
[----:B-----5:R-:W-:Y:S01]  /*5b90*/  HMMA.16816.F32.BF16 R108, R128, R112, R116 ;  /* 0x00000070806c723c */ /* 0x020fe20000041874 */
[----:B------:R-:W-:-:S04]  /*5ba0*/  @P2 IMAD.HI.U32 R5, R251, c[0x0][0x2c8], RZ ;  /* 0x0000b200fb052a27 */ /* 0x000fc800078e00ff */
[----:B------:R-:W-:Y:S01]  /*5bb0*/  FADD.FTZ R2, R248, R2 ;  /* 0x00000002f8027221 */ /* 0x000fe20000010000 */
[----:B------:R-:W-:Y:S01]  /*5bc0*/  @P2 SHF.R.U32.HI R247, RZ, c[0x0][0x2cc], R5 ;  /* 0x0000b300fff72a19 */ /* 0x000fe20000011605 */
[----:B------:R-:W-:Y:S01]  /*5bd0*/  FADD.FTZ R0, R17, R0 ;  /* 0x0000000011007221 */ /* 0x000fe20000010000 */
[C---:B------:R-:W-:Y:S01]  /*5be0*/  HMMA.16816.F32.BF16 R68, R128.reuse, R72, R240 ;  /* 0x000000488044723c */ /* 0x040fe200000418f0 */
[----:B------:R-:W-:Y:S01]  /*5bf0*/  FADD.FTZ R5, R134, R2 ;  /* 0x0000000286057221 */ /* 0x000fe20000010000 */
[----:B------:R-:W-:Y:S01]  /*5c00*/  IADD3 R4, R235, R247, RZ ;  /* 0x000000f7eb047210 */ /* 0x000fe20007ffe0ff */
[----:B------:R-:W-:Y:S02]  /*5c10*/  FADD.FTZ R2, R16, R0 ;  /* 0x0000000010027221 */ /* 0x000fe40000010000 */
[----:B------:R-:W-:Y:S01]  /*5c20*/  IMAD.MOV.U32 R251, RZ, RZ, 0x1 ;  /* 0x00000001fffb7424 */ /* 0x000fe200078e00ff */
[----:B------:R2:W-:Y:S01]  /*5c30*/  STL [R1+0x8], R5 ;  /* 0x0000080501007387 */ /* 0x0005e20000100800 */
[----:B------:R-:W-:Y:S01]  /*5c40*/  IADD3 R0, R4, c[0x0][0x328], RZ ;  /* 0x0000ca0004007a10 */ /* 0x000fe20007ffe0ff */
[----:B------:R-:W-:Y:S02]  /*5c50*/  HMMA.16816.F32.BF16 R84, R128, R88, R176 ;  /* 0x000000588054723c */ /* 0x000fe400000418b0 */
[----:B------:R2:W-:Y:S01]  /*5c60*/  STL [R1+0xc], R2 ;  /* 0x00000c0201007387 */ /* 0x0005e20000100800 */
[----:B------:R-:W-:-:S05]  /*5c70*/  ISETP.LE.AND P1, PT, R251, c[0x0][0x32c], PT ;  /* 0x0000cb00fb007a0c */ /* 0x000fca0003f23270 */
        /* <DEDUP_REMOVED lines=20> */
.L_x_884:
[----:B------:R-:W-:-:S13]  /*5dc0*/  ISETP.NE.AND P0, PT, R251, c[0x0][0x32c], PT ;  /* 0x0000cb00fb007a0c */ /* 0x000fda0003f05270 */
[----:B------:R-:W-:-:S05]  /*5dd0*/  @P0 IMAD.HI.U32 R4, R2, c[0x0][0x330], RZ ;  /* 0x0000cc0002040a27 */ /* 0x000fca00078e00ff */
[----:B------:R-:W-:Y:S02]  /*5de0*/  @P0 SHF.R.U32.HI R2, RZ, c[0x0][0x334], R4 ;  /* 0x0000cd00ff020a19 */ /* 0x000fe40000011604 */
.L_x_885:
[----:B------:R-:W-:-:S05]  /*5df0*/  MOV R4, c[0x0][0x32c] ;  /* 0x0000cb0000047a02 */ /* 0x000fca0000000f00 */
[----:B------:R-:W-:-:S05]  /*5e00*/  IMAD R2, R2, R4, c[0x0][0x32c] ;  /* 0x0000cb0002027624 */ /* 0x000fca00078e0204 */
[----:B------:R-:W-:-:S04]  /*5e10*/  IMNMX R0, R0, R2, PT ;  /* 0x0000000200007217 */ /* 0x000fc80003800200 */
.L_x_883:
[----:B--2---:R-:W-:-:S04]  /*5e20*/  SHF.R.S32.HI R2, RZ, 0x1f, R0 ;  /* 0x0000001fff027819 */ /* 0x004fc80000011400 */
[----:B------:R-:W-:-:S04]  /*5e30*/  LEA.HI R0, R2, R0, RZ, 0x6 ;  /* 0x0000000002007211 */ /* 0x000fc800078f30ff */
[----:B------:R-:W-:-:S04]  /*5e40*/  SHF.R.S32.HI R0, RZ, 0x6, R0 ;  /* 0x00000006ff007819 */ /* 0x000fc80000011400 */
[----:B------:R-:W-:-:S04]  /*5e50*/  IMNMX R4, R232, R0, !PT ;  /* 0x00000000e8047217 */ /* 0x000fc80007800200 */
[----:B------:R-:W-:Y:S01]  /*5e60*/  ISETP.GE.AND P0, PT, R219, R4, PT ;  /* 0x00000004db00720c */ /* 0x000fe20003f06270 */
[----:B------:R1:W-:-:S12]  /*5e70*/  STL [R1], R4 ;  /* 0x0000000401007387 */ /* 0x0003d80000100800 */
[----:B------:R-:W-:Y:S05]  /*5e80*/  @!P0 BRA `(.L_x_886) ;  /* 0x000043d000008947 */ /* 0x000fea0003800000 */
[----:B------:R-:W2:Y:S04]  /*5e90*/  LDL.64 R12, [R1+0x60] ;  /* 0x00006000010c7983 */ /* 0x000ea80000100a00 */
[----:B------:R-:W3:Y:S04]  /*5ea0*/  LDL R8, [R1+0x6c] ;  /* 0x00006c0001087983 */ /* 0x000ee80000100800 */
[----:B------:R-:W4:Y:S04]  /*5eb0*/  LDL.64 R10, [R1+0x48] ;  /* 0x00004800010a7983 */ /* 0x000f280000100a00 */
[----:B------:R-:W5:Y:S04]  /*5ec0*/  LDL.64 R6, [R1+0x58] ;  /* 0x0000580001067983 */ /* 0x000f680000100a00 */
[----:B-1----:R-:W5:Y:S01]  /*5ed0*/  LDL.64 R4, [R1+0x50] ;  /* 0x0000500001047983 */ /* 0x002f620000100a00 */
[----:B------:R-:W-:Y:S01]  /*5ee0*/  IMAD.MOV.U32 R134, RZ, RZ, R3 ;  /* 0x000000ffff867224 */ /* 0x000fe200078e0003 */
[----:B------:R-:W-:Y:S01]  /*5ef0*/  MOV R133, R132 ;  /* 0x0000008400857202 */ /* 0x000fe20000000f00 */
[----:B------:R-:W-:Y:S01]  /*5f00*/  IMAD.MOV.U32 R222, RZ, RZ, R219 ;  /* 0x000000ffffde7224 */ /* 0x000fe200078e00db */
[----:B--2---:R-:W-:Y:S01]  /*5f10*/  IADD3 R252, P0, R12, 0x40, RZ ;  /* 0x000000400cfc7810 */ /* 0x004fe20007f1e0ff */
[----:B---3--:R-:W-:-:S04]  /*5f20*/  @P2 IMAD.HI.U32 R0, R8, c[0x0][0x2c8], RZ ;  /* 0x0000b20008002a27 */ /* 0x008fc800078e00ff */
[----:B----4-:R-:W-:Y:S01]  /*5f30*/  IMAD.X R251, RZ, RZ, R11, P0 ;  /* 0x000000fffffb7224 */ /* 0x010fe200000e060b */
[----:B------:R-:W-:Y:S02]  /*5f40*/  IADD3 R250, P0, R12, 0x80, RZ ;  /* 0x000000800cfa7810 */ /* 0x000fe40007f1e0ff */
[----:B------:R-:W-:-:S03]  /*5f50*/  @P2 SHF.R.U32.HI R0, RZ, c[0x0][0x2cc], R0 ;  /* 0x0000b300ff002a19 */ /* 0x000fc60000011600 */
[--C-:B------:R-:W-:Y:S01]  /*5f60*/  IMAD.X R249, RZ, RZ, R11.reuse, P0 ;  /* 0x000000fffff97224 */ /* 0x100fe200000e060b */
[----:B------:R-:W-:Y:S01]  /*5f70*/  IADD3 R248, P0, R12, 0xc0, RZ ;  /* 0x000000c00cf87810 */ /* 0x000fe20007f1e0ff */
[----:B------:R1:W-:Y:S04]  /*5f80*/  @P2 STL [R1+0x4], R0 ;  /* 0x0000040001002387 */ /* 0x0003e80000100800 */
[----:B------:R-:W-:Y:S01]  /*5f90*/  IMAD.X R247, RZ, RZ, R11, P0 ;  /* 0x000000fffff77224 */ /* 0x000fe200000e060b */
[----:B-----5:R-:W-:-:S04]  /*5fa0*/  IADD3 R246, P0, R6, 0x40, RZ ;  /* 0x0000004006f67810 */ /* 0x020fc80007f1e0ff */
[----:B------:R-:W-:Y:S02]  /*5fb0*/  IADD3.X R245, RZ, R5, RZ, P0, !PT ;  /* 0x00000005fff57210 */ /* 0x000fe400007fe4ff */
[----:B------:R-:W-:-:S05]  /*5fc0*/  IADD3 R244, P0, R6, 0x80, RZ ;  /* 0x0000008006f47810 */ /* 0x000fca0007f1e0ff */
[----:B------:R-:W-:Y:S01]  /*5fd0*/  IMAD.X R243, RZ, RZ, R5, P0 ;  /* 0x000000fffff37224 */ /* 0x000fe200000e0605 */
[----:B------:R-:W-:-:S04]  /*5fe0*/  IADD3 R242, P0, R6, 0xc0, RZ ;  /* 0x000000c006f27810 */ /* 0x000fc80007f1e0ff */
[----:B------:R-:W-:Y:S02]  /*5ff0*/  IADD3.X R241, RZ, R5, RZ, P0, !PT ;  /* 0x00000005fff17210 */ /* 0x000fe400007fe4ff */
.L_x_895:
[----:B------:R-:W2:Y:S01]  /*6000*/  LDL.64 R12, [R1+0x60] ;  /* 0x00006000010c7983 */ /* 0x000ea20000100a00 */
[----:B------:R-:W-:Y:S01]  /*6010*/  ISETP.GT.AND P1, PT, R232, R222, PT ;  /* 0x000000dee800720c */ /* 0x000fe20003f24270 */
[----:B------:R-:W-:Y:S04]  /*6020*/  DEPBAR.LE SB0, 0x0 ;  /* 0x000080000000791a */ /* 0x000fe80000000000 */
[----:B------:R-:W3:Y:S01]  /*6030*/  LDL.64 R10, [R1+0x48] ;  /* 0x00004800010a7983 */ /* 0x000ee20000100a00 */
[----:B------:R-:W-:Y:S02]  /*6040*/  IMAD.MOV.U32 R9, RZ, RZ, c[0x0][0x208] ;  /* 0x00008200ff097624 */ /* 0x000fe400078e00ff */
[----:B------:R-:W-:Y:S02]  /*6050*/  IMAD.MOV.U32 R14, RZ, RZ, c[0x0][0x20c] ;  /* 0x00008300ff0e7624 */ /* 0x000fe400078e00ff */
[----:B------:R-:W-:Y:S01]  /*6060*/  IMAD.MOV.U32 R219, RZ, RZ, 0x5 ;  /* 0x00000005ffdb7424 */ /* 0x000fe200078e00ff */
[----:B------:R-:W4:Y:S01]  /*6070*/  LDL.64 R226, [R1+0x58] ;  /* 0x0000580001e27983 */ /* 0x000f220000100a00 */
[----:B------:R-:W-:Y:S01]  /*6080*/  IMAD.MOV.U32 R135, RZ, RZ, c[0x0][0x1e0] ;  /* 0x00007800ff877624 */ /* 0x000fe200078e00ff */
[----:B-1----:R-:W-:Y:S01]  /*6090*/  @!P1 SHF.R.S32.HI R0, RZ, 0x1f, R222 ;  /* 0x0000001fff009819 */ /* 0x002fe200000114de */
[----:B------:R-:W-:Y:S03]  /*60a0*/  @!P1 IMAD.WIDE.U32 R4, R222, c[0x0][0x208], RZ ;  /* 0x00008200de049a25 */ /* 0x000fe600078e00ff */
[----:B------:R-:W5:Y:S01]  /*60b0*/  LDL.64 R224, [R1+0x50] ;  /* 0x0000500001e07983 */ /* 0x000f620000100a00 */
[----:B------:R-:W-:Y:S01]  /*60c0*/  @!P1 IMAD R0, R0, c[0x0][0x208], RZ ;  /* 0x0000820000009a24 */ /* 0x000fe200078e02ff */
[----:B------:R-:W-:Y:S01]  /*60d0*/  SHF.L.U64.HI R135, R135, R219, c[0x0][0x1e4] ;  /* 0x0000790087877619 */ /* 0x000fe200000102db */
[----:B------:R-:W-:Y:S02]  /*60e0*/  @!P1 IMAD.SHL.U32 R2, R4, 0x40, RZ ;  /* 0x0000004004029824 */ /* 0x000fe400078e00ff */
[----:B------:R-:W-:Y:S01]  /*60f0*/  @!P1 IMAD R0, R222, c[0x0][0x20c], R0 ;  /* 0x00008300de009a24 */ /* 0x000fe200078e0200 */
[----:B------:R-:W-:Y:S01]  /*6100*/  BAR.SYNC.DEFER_BLOCKING 0x0 ;  /* 0x0000000000007b1d */ /* 0x000fe20000010000 */
[----:B------:R-:W-:Y:S02]  /*6110*/  IMAD.MOV.U32 R223, RZ, RZ, c[0x0][0x1e0] ;  /* 0x00007800ffdf7624 */ /* 0x000fe400078e00ff */
[----:B------:R-:W-:Y:S02]  /*6120*/  @!P1 IMAD.IADD R0, R5, 0x1, R0 ;  /* 0x0000000105009824 */ /* 0x000fe400078e0200 */
[----:B------:R-:W-:Y:S03]  /*6130*/  IMAD.SHL.U32 R223, R223, 0x20, RZ ;  /* 0x00000020dfdf7824 */ /* 0x000fe600078e00ff */
[----:B------:R-:W-:Y:S01]  /*6140*/  @!P1 SHF.L.U64.HI R0, R4, 0x6, R0 ;  /* 0x0000000604009819 */ /* 0x000fe20000010200 */
[----:B------:R-:W-:Y:S06]  /*6150*/  LDSM.16.M88.4 R32, [R199+0x10100] ;  /* 0x01010000c720783b */ /* 0x000fec0000000200 */
[----:B------:R-:W-:Y:S06]  /*6160*/  LDSM.16.M88.4 R16, [R192+0x8900] ;  /* 0x00890000c010783b */ /* 0x000fec0000000200 */
[----:B------:R-:W-:Y:S06]  /*6170*/  LDSM.16.M88.4 R24, [R192+0x9100] ;  /* 0x00910000c018783b */ /* 0x000fec0000000200 */
[----:B------:R-:W-:Y:S06]  /*6180*/  LDSM.16.M88.4 R168, [R192+0x9900] ;  /* 0x00990000c0a8783b */ /* 0x000fec0000000200 */
[----:B------:R-:W-:Y:S06]  /*6190*/  LDSM.16.M88.4 R172, [R200+0x10100] ;  /* 0x01010000c8ac783b */ /* 0x000fec0000000200 */
[----:B------:R-:W-:Y:S06]  /*61a0*/  LDSM.16.M88.4 R176, [R203] ;  /* 0x00000000cbb0783b */ /* 0x000fec0000000200 */
[----:B------:R-:W-:Y:S06]  /*61b0*/  LDSM.16.M88.4 R180, [R218] ;  /* 0x00000000dab4783b */ /* 0x000fec0000000200 */
[----:B------:R-:W-:Y:S06]  /*61c0*/  LDSM.16.M88.4 R184, [R217] ;  /* 0x00000000d9b8783b */ /* 0x000fec0000000200 */
[----:B------:R-:W-:Y:S06]  /*61d0*/  LDSM.16.M88.4 R188, [R216] ;  /* 0x00000000d8bc783b */ /* 0x000fec0000000200 */
[----:B------:R-:W4:Y:S06]  /*61e0*/  LDL R219, [R1+0x4] ;  /* 0x0000040001db7983 */ /* 0x000f2c0000100800 */
[----:B------:R-:W4:Y:S01]  /*61f0*/  LDL R240, [R1+0x40] ;  /* 0x0000400001f07983 */ /* 0x000f220000100800 */
[----:B--2---:R-:W-:Y:S05]  /*6200*/  @!P1 IADD3 R3, P0, R2, R12, RZ ;  /* 0x0000000c02039210 */ /* 0x004fea0007f1e0ff */
[----:B---3--:R-:W-:Y:S01]  /*6210*/  @!P1 IMAD.X R6, R0, 0x1, R11, P0 ;  /* 0x0000000100069824 */ /* 0x008fe200000e060b */
[----:B------:R-:W-:Y:S05]  /*6220*/  @!P1 IADD3 R4, P0, R2, R252, RZ ;  /* 0x000000fc02049210 */ /* 0x000fea0007f1e0ff */
[----:B------:R-:W-:Y:S01]  /*6230*/  @!P1 IMAD.X R7, R0, 0x1, R251, P0 ;  /* 0x0000000100079824 */ /* 0x000fe200000e06fb */
[----:B------:R-:W-:Y:S05]  /*6240*/  @!P1 IADD3 R5, P0, R2, R250, RZ ;  /* 0x000000fa02059210 */ /* 0x000fea0007f1e0ff */
[----:B------:R-:W-:Y:S01]  /*6250*/  @!P1 IMAD.X R8, R0, 0x1, R249, P0 ;  /* 0x0000000100089824 */ /* 0x000fe200000e06f9 */
[C---:B------:R-:W-:Y:S04]  /*6260*/  @!P1 LEA R220, P0, R3.reuse, c[0x0][0x1f8], 0x1 ;  /* 0x00007e0003dc9a11 */ /* 0x040fe800078008ff */
[----:B------:R-:W-:Y:S02]  /*6270*/  @!P1 LEA.HI.X R221, R3, c[0x0][0x1fc], R6, 0x1, P0 ;  /* 0x00007f0003dd9a11 */ /* 0x000fe400000f0c06 */
[C---:B------:R-:W-:Y:S04]  /*6280*/  @!P1 LEA R30, P0, R4.reuse, c[0x0][0x1f8], 0x1 ;  /* 0x00007e00041e9a11 */ /* 0x040fe800078008ff */
[----:B------:R-:W-:Y:S02]  /*6290*/  @!P1 LEA.HI.X R31, R4, c[0x0][0x1fc], R7, 0x1, P0 ;  /* 0x00007f00041f9a11 */ /* 0x000fe400000f0c07 */
[C---:B------:R-:W-:Y:S04]  /*62a0*/  @!P1 LEA R28, P0, R5.reuse, c[0x0][0x1f8], 0x1 ;  /* 0x00007e00051c9a11 */ /* 0x040fe800078008ff */
[----:B------:R-:W-:Y:S02]  /*62b0*/  @!P1 LEA.HI.X R29, R5, c[0x0][0x1fc], R8, 0x1, P0 ;  /* 0x00007f00051d9a11 */ /* 0x000fe400000f0c08 */
[----:B------:R-:W-:Y:S05]  /*62c0*/  @!P1 IADD3 R3, P0, R2, R248, RZ ;  /* 0x000000f802039210 */ /* 0x000fea0007f1e0ff */
[----:B------:R-:W-:Y:S01]  /*62d0*/  @!P1 IMAD.X R4, R0, 0x1, R247, P0 ;  /* 0x0000000100049824 */ /* 0x000fe200000e06f7 */
[C---:B------:R-:W-:Y:S04]  /*62e0*/  @!P1 LEA R22, P0, R3.reuse, c[0x0][0x1f8], 0x1 ;  /* 0x00007e0003169a11 */ /* 0x040fe800078008ff */
[----:B------:R-:W-:Y:S02]  /*62f0*/  @!P1 LEA.HI.X R23, R3, c[0x0][0x1fc], R4, 0x1, P0 ;  /* 0x00007f0003179a11 */ /* 0x000fe400000f0c04 */
[C---:B------:R-:W-:Y:S04]  /*6300*/  @!P1 LEA R2, P0, R9.reuse, R2, 0x5 ;  /* 0x0000000209029211 */ /* 0x040fe800078028ff */
[----:B------:R-:W-:Y:S02]  /*6310*/  @!P1 LEA.HI.X R0, R9, R0, R14, 0x5, P0 ;  /* 0x0000000009009211 */ /* 0x000fe400000f2c0e */
[----:B------:R-:W-:Y:S04]  /*6320*/  @!P1 IADD3 R3, P0, R2, R12, RZ ;  /* 0x0000000c02039210 */ /* 0x000fe80007f1e0ff */
[----:B------:R-:W-:Y:S02]  /*6330*/  @!P1 IADD3.X R4, R0, R11, RZ, P0, !PT ;  /* 0x0000000b00049210 */ /* 0x000fe400007fe4ff */
[C---:B------:R-:W-:Y:S01]  /*6340*/  @!P1 LEA R20, P0, R3.reuse, c[0x0][0x1f8], 0x1 ;  /* 0x00007e0003149a11 */ /* 0x040fe200078008ff */
[----:B------:R-:W1:Y:S03]  /*6350*/  LDSM.16.M88.4 R8, [R192+0x8100] ;  /* 0x00810000c008783b */ /* 0x000e660000000200 */
[----:B------:R-:W-:Y:S02]  /*6360*/  @!P1 LEA.HI.X R21, R3, c[0x0][0x1fc], R4, 0x1, P0 ;  /* 0x00007f0003159a11 */ /* 0x000fe400000f0c04 */
[----:B------:R-:W-:Y:S01]  /*6370*/  @!P1 IADD3 R3, P0, R2, R252, RZ ;  /* 0x000000fc02039210 */ /* 0x000fe20007f1e0ff */
[----:B------:R-:W-:Y:S01]  /*6380*/  @!PT LDS RZ, [RZ] ;  /* 0x00000000fffff984 */ /* 0x000fe20000000800 */
[----:B------:R-:W-:Y:S01]  /*6390*/  @!PT LDS RZ, [RZ] ;  /* 0x00000000fffff984 */ /* 0x000fe20000000800 */
[----:B------:R-:W-:Y:S01]  /*63a0*/  @!PT LDS RZ, [RZ] ;  /* 0x00000000fffff984 */ /* 0x000fe20000000800 */
[----:B------:R2:W-:Y:S04]  /*63b0*/  @!P1 LDGSTS.E.BYPASS.LTC128B.128 [R233+0x100], [R220.64], !P3 ;  /* 0x00100000dce99fae */ /* 0x0005e8000d901d48 */
[----:B------:R-:W-:Y:S01]  /*63c0*/  @!P1 IMAD.X R4, R0, 0x1, R251, P0 ;  /* 0x0000000100049824 */ /* 0x000fe200000e06fb */
[C---:B------:R-:W-:Y:S01]  /*63d0*/  @!P1 LEA R14, P0, R3.reuse, c[0x0][0x1f8], 0x1 ;  /* 0x00007e00030e9a11 */ /* 0x040fe200078008ff */
[----:B------:R3:W-:Y:S03]  /*63e0*/  @!P1 LDGSTS.E.BYPASS.LTC128B.128 [R233+0x2100], [R30.64], !P6 ;  /* 0x021000001ee99fae */ /* 0x0007e6000f101d48 */
[----:B------:R-:W-:Y:S02]  /*63f0*/  @!P1 LEA.HI.X R15, R3, c[0x0][0x1fc], R4, 0x1, P0 ;  /* 0x00007f00030f9a11 */ /* 0x000fe400000f0c04 */
[----:B------:R-:W-:Y:S01]  /*6400*/  @!P1 IADD3 R3, P0, R2, R250, RZ ;  /* 0x000000fa02039210 */ /* 0x000fe20007f1e0ff */
        /* <DEDUP_REMOVED lines=11> */
[C---:B------:R-:W-:Y:S01]  /*64c0*/  ISETP.GT.AND P0, PT, R222.reuse, R232, PT ;  /* 0x000000e8de00720c */ /* 0x040fe20003f04270 */
[----:B------:R1:W-:Y:S06]  /*64d0*/  @!P1 LDGSTS.E.BYPASS.LTC128B.128 [R233+0x5100], [R12.64], !P5 ;  /* 0x051000000ce99fae */ /* 0x0003ec000e901d48 */
[----:B------:R1:W-:Y:S06]  /*64e0*/  @!P1 LDGSTS.E.BYPASS.LTC128B.128 [R233+0x7100], [R6.64], !P4 ;  /* 0x0710000006e99fae */ /* 0x0003ec000e101d48 */
[----:B------:R-:W-:Y:S01]  /*64f0*/  @P0 IADD3 R4, R222, -0x1, RZ ;  /* 0xffffffffde040810 */ /* 0x000fe20007ffe0ff */
[----:B------:R-:W0:Y:S03]  /*6500*/  LDGDEPBAR ;  /* 0x00000000000079af */ /* 0x000e260000000000 */
[----:B------:R-:W-:Y:S05]  /*6510*/  @P0 SHF.R.S32.HI R0, RZ, 0x1f, R4 ;  /* 0x0000001fff000819 */ /* 0x000fea0000011404 */
[----:B------:R-:W-:Y:S04]  /*6520*/  @P0 IMAD R0, R0, c[0x0][0x1e0], RZ ;  /* 0x0000780000000a24 */ /* 0x000fe800078e02ff */
[C---:B------:R-:W-:Y:S02]  /*6530*/  @P0 IMAD R0, R4.reuse, c[0x0][0x1e4], R0 ;  /* 0x0000790004000a24 */ /* 0x040fe400078e0200 */
[----:B------:R-:W-:Y:S04]  /*6540*/  @P0 IMAD.WIDE.U32 R4, R4, c[0x0][0x1e0], RZ ;  /* 0x0000780004040a25 */ /* 0x000fe800078e00ff */
[----:B------:R-:W-:Y:S02]  /*6550*/  @P0 IMAD.IADD R0, R5, 0x1, R0 ;  /* 0x0000000105000824 */ /* 0x000fe400078e0200 */
[C---:B------:R-:W-:Y:S03]  /*6560*/  @P0 IMAD.SHL.U32 R2, R4.reuse, 0x40, RZ ;  /* 0x0000004004020824 */ /* 0x040fe600078e00ff */
[----:B------:R-:W-:Y:S02]  /*6570*/  @P0 SHF.L.U64.HI R0, R4, 0x6, R0 ;  /* 0x0000000604000819 */ /* 0x000fe40000010200 */
[----:B----4-:R-:W-:Y:S05]  /*6580*/  @P0 IADD3 R3, P2, R2, R226, RZ ;  /* 0x000000e202030210 */ /* 0x010fea0007f5e0ff */
[----:B-----5:R-:W-:Y:S01]  /*6590*/  @P0 IMAD.X R4, R0, 0x1, R225, P2 ;  /* 0x0000000100040824 */ /* 0x020fe200010e06e1 */
[C---:B------:R-:W-:Y:S04]  /*65a0*/  @P0 LEA R238, P2, R3.reuse, c[0x0][0x1c8], 0x1 ;  /* 0x0000720003ee0a11 */ /* 0x040fe800078408ff */
[----:B------:R-:W-:Y:S02]  /*65b0*/  @P0 LEA.HI.X R239, R3, c[0x0][0x1cc], R4, 0x1, P2 ;  /* 0x0000730003ef0a11 */ /* 0x000fe400010f0c04 */
[C---:B-1----:R-:W-:Y:S03]  /*65c0*/  HMMA.16816.F32.BF16 R4, R32.reuse, R8, RZ ;  /* 0x000000082004723c */ /* 0x042fe600000418ff */
[----:B------:R-:W-:Y:S04]  /*65d0*/  @P0 IADD3 R3, P1, R2, R246, RZ ;  /* 0x000000f602030210 */ /* 0x000fe80007f3e0ff */
[----:B------:R-:W-:Y:S01]  /*65e0*/  @P0 IADD3.X R132, R0, R245, RZ, P1, !PT ;  /* 0x000000f500840210 */ /* 0x000fe20000ffe4ff */
[C---:B------:R-:W-:Y:S01]  /*65f0*/  HMMA.16816.F32.BF16 R8, R32.reuse, R10, RZ ;  /* 0x0000000a2008723c */ /* 0x040fe200000418ff */
[C---:B------:R-:W-:Y:S04]  /*6600*/  @P0 LEA R236, P1, R3.reuse, c[0x0][0x1c8], 0x1 ;  /* 0x0000720003ec0a11 */ /* 0x040fe800078208ff */
[----:B------:R-:W-:Y:S02]  /*6610*/  @P0 LEA.HI.X R237, R3, c[0x0][0x1cc], R132, 0x1, P1 ;  /* 0x0000730003ed0a11 */ /* 0x000fe400008f0c84 */
[----:B------:R-:W-:Y:S01]  /*6620*/  @P0 IADD3 R3, P1, R2, R244, RZ ;  /* 0x000000f402030210 */ /* 0x000fe20007f3e0ff */
[C---:B------:R-:W-:Y:S04]  /*6630*/  HMMA.16816.F32.BF16 R12, R32.reuse, R16, RZ ;  /* 0x00000010200c723c */ /* 0x040fe800000418ff */
[----:B------:R-:W-:Y:S01]  /*6640*/  @P0 IMAD.X R132, R0, 0x1, R243, P1 ;  /* 0x0000000100840824 */ /* 0x000fe200008e06f3 */
[C---:B------:R-:W-:Y:S03]  /*6650*/  @P0 LEA R234, P1, R3.reuse, c[0x0][0x1c8], 0x1 ;  /* 0x0000720003ea0a11 */ /* 0x040fe600078208ff */
[C---:B------:R-:W-:Y:S01]  /*6660*/  HMMA.16816.F32.BF16 R16, R32.reuse, R18, RZ ;  /* 0x000000122010723c */ /* 0x040fe200000418ff */
[----:B------:R-:W-:Y:S03]  /*6670*/  @P0 LEA.HI.X R235, R3, c[0x0][0x1cc], R132, 0x1, P1 ;  /* 0x0000730003eb0a11 */ /* 0x000fe600008f0c84 */
[----:B------:R-:W-:Y:S04]  /*6680*/  @P0 IADD3 R3, P1, R2, R242, RZ ;  /* 0x000000f202030210 */ /* 0x000fe80007f3e0ff */
[C---:B------:R-:W-:Y:S01]  /*6690*/  HMMA.16816.F32.BF16 R20, R32.reuse, R24, RZ ;  /* 0x000000182014723c */ /* 0x040fe200000418ff */
[----:B------:R-:W-:Y:S03]  /*66a0*/  @P0 IMAD.X R132, R0, 0x1, R241, P1 ;  /* 0x0000000100840824 */ /* 0x000fe600008e06f1 */
[C---:B------:R-:W-:Y:S04]  /*66b0*/  @P0 LEA R230, P1, R3.reuse, c[0x0][0x1c8], 0x1 ;  /* 0x0000720003e60a11 */ /* 0x040fe800078208ff */
[C---:B------:R-:W-:Y:S01]  /*66c0*/  HMMA.16816.F32.BF16 R24, R32.reuse, R26, RZ ;  /* 0x0000001a2018723c */ /* 0x040fe200000418ff */
[----:B------:R-:W-:Y:S03]  /*66d0*/  @P0 LEA.HI.X R231, R3, c[0x0][0x1cc], R132, 0x1, P1 ;  /* 0x0000730003e70a11 */ /* 0x000fe600008f0c84 */
[----:B------:R-:W-:Y:S01]  /*66e0*/  @P0 IADD3 R2, P1, R223, R2, RZ ;  /* 0x00000002df020210 */ /* 0x000fe20007f3e0ff */
[----:B------:R-:W-:Y:S03]  /*66f0*/  IMAD.MOV.U32 R223, RZ, RZ, c[0x0][0x2c4] ;  /* 0x0000b100ffdf7624 */ /* 0x000fe600078e00ff */
[C---:B---3--:R-:W-:Y:S01]  /*6700*/  HMMA.16816.F32.BF16 R28, R32.reuse, R168, RZ ;  /* 0x000000a8201c723c */ /* 0x048fe200000418ff */
[----:B------:R-:W-:Y:S02]  /*6710*/  @P0 IADD3.X R0, R135, R0, RZ, P1, !PT ;  /* 0x0000000087000210 */ /* 0x000fe40000ffe4ff */
[----:B------:R-:W-:Y:S02]  /*6720*/  ISETP.NE.AND P2, PT, R223, 0x1, PT ;  /* 0x00000001df00780c */ /* 0x000fe40003f45270 */
[----:B------:R-:W-:Y:S03]  /*6730*/  @P0 IADD3 R3, P1, R2, R226, RZ ;  /* 0x000000e202030210 */ /* 0x000fe60007f3e0ff */
[----:B------:R-:W-:Y:S01]  /*6740*/  HMMA.16816.F32.BF16 R32, R32, R170, RZ ;  /* 0x000000aa2020723c */ /* 0x000fe200000418ff */
[----:B------:R-:W-:Y:S03]  /*6750*/  LDSM.16.M88.4 R168, [R202+0x10100] ;  /* 0x01010000caa8783b */ /* 0x000fe60000000200 */
[----:B------:R-:W-:Y:S01]  /*6760*/  @P0 IMAD.X R132, R0, 0x1, R225, P1 ;  /* 0x0000000100840824 */ /* 0x000fe200008e06e1 */
[C---:B------:R-:W-:Y:S03]  /*6770*/  @P0 LEA R228, P1, R3.reuse, c[0x0][0x1c8], 0x1 ;  /* 0x0000720003e40a11 */ /* 0x040fe600078208ff */
[C---:B------:R-:W-:Y:S05]  /*6780*/  HMMA.16816.F32.BF16 R4, R172.reuse, R176, R4 ;  /* 0x000000b0ac04723c */ /* 0x040fea0000041804 */
[----:B------:R-:W-:Y:S02]  /*6790*/  @P0 LEA.HI.X R229, R3, c[0x0][0x1cc], R132, 0x1, P1 ;  /* 0x0000730003e50a11 */ /* 0x000fe400008f0c84 */
[----:B------:R-:W-:Y:S01]  /*67a0*/  @P0 IADD3 R3, P1, R2, R246, RZ ;  /* 0x000000f602030210 */ /* 0x000fe20007f3e0ff */
[C---:B------:R-:W-:Y:S01]  /*67b0*/  HMMA.16816.F32.BF16 R8, R172.reuse, R178, R8 ;  /* 0x000000b2ac08723c */ /* 0x040fe20000041808 */
[----:B------:R-:W-:Y:S03]  /*67c0*/  LDSM.16.M88.4 R176, [R198+0x8900] ;  /* 0x00890000c6b0783b */ /* 0x000fe60000000200 */
[----:B------:R-:W-:Y:S01]  /*67d0*/  @P0 IMAD.X R132, R0, 0x1, R245, P1 ;  /* 0x0000000100840824 */ /* 0x000fe200008e06f5 */
[C---:B------:R-:W-:Y:S03]  /*67e0*/  @P0 LEA R226, P1, R3.reuse, c[0x0][0x1c8], 0x1 ;  /* 0x0000720003e20a11 */ /* 0x040fe600078208ff */
[C---:B------:R-:W-:Y:S04]  /*67f0*/  HMMA.16816.F32.BF16 R12, R172.reuse, R180, R12 ;  /* 0x000000b4ac0c723c */ /* 0x040fe8000004180c */
[----:B------:R-:W-:Y:S02]  /*6800*/  @P0 LEA.HI.X R227, R3, c[0x0][0x1cc], R132, 0x1, P1 ;  /* 0x0000730003e30a11 */ /* 0x000fe400008f0c84 */
[----:B------:R-:W-:Y:S02]  /*6810*/  @P0 IADD3 R3, P1, R2, R244, RZ ;  /* 0x000000f402030210 */ /* 0x000fe40007f3e0ff */
[C---:B------:R-:W-:Y:S04]  /*6820*/  HMMA.16816.F32.BF16 R16, R172.reuse, R182, R16 ;  /* 0x000000b6ac10723c */ /* 0x040fe80000041810 */
[----:B------:R-:W-:Y:S01]  /*6830*/  @P0 IMAD.X R132, R0, 0x1, R243, P1 ;  /* 0x0000000100840824 */ /* 0x000fe200008e06f3 */
[C---:B------:R-:W-:Y:S03]  /*6840*/  @P0 LEA R224, P1, R3.reuse, c[0x0][0x1c8], 0x1 ;  /* 0x0000720003e00a11 */ /* 0x040fe600078208ff */
[C---:B------:R-:W-:Y:S04]  /*6850*/  HMMA.16816.F32.BF16 R20, R172.reuse, R184, R20 ;  /* 0x000000b8ac14723c */ /* 0x040fe80000041814 */
[----:B------:R-:W-:Y:S02]  /*6860*/  @P0 LEA.HI.X R225, R3, c[0x0][0x1cc], R132, 0x1, P1 ;  /* 0x0000730003e10a11 */ /* 0x000fe400008f0c84 */
[----:B------:R-:W-:Y:S02]  /*6870*/  @P0 IADD3 R2, P1, R2, R242, RZ ;  /* 0x000000f202020210 */ /* 0x000fe40007f3e0ff */
[C---:B------:R-:W-:Y:S04]  /*6880*/  HMMA.16816.F32.BF16 R24, R172.reuse, R186, R24 ;  /* 0x000000baac18723c */ /* 0x040fe80000041818 */
[----:B------:R-:W-:Y:S01]  /*6890*/  @P0 IMAD.X R0, R0, 0x1, R241, P1 ;  /* 0x0000000100000824 */ /* 0x000fe200008e06f1 */
[C---:B--2---:R-:W-:Y:S03]  /*68a0*/  @P0 LEA R220, P1, R2.reuse, c[0x0][0x1c8], 0x1 ;  /* 0x0000720002dc0a11 */ /* 0x044fe600078208ff */
[C---:B------:R-:W-:Y:S04]  /*68b0*/  HMMA.16816.F32.BF16 R28, R172.reuse, R188, R28 ;  /* 0x000000bcac1c723c */ /* 0x040fe8000004181c */
[----:B------:R-:W-:Y:S04]  /*68c0*/  @P0 LEA.HI.X R221, R2, c[0x0][0x1cc], R0, 0x1, P1 ;  /* 0x0000730002dd0a11 */ /* 0x000fe800008f0c00 */
[----:B------:R-:W-:Y:S01]  /*68d0*/  HMMA.16816.F32.BF16 R32, R172, R190, R32 ;  /* 0x000000beac20723c */ /* 0x000fe20000041820 */
[----:B------:R-:W1:Y:S07]  /*68e0*/  LDSM.16.M88.4 R172, [R198+0x8100] ;  /* 0x00810000c6ac783b */ /* 0x000e6e0000000200 */
[C---:B-1----:R-:W-:Y:S08]  /*68f0*/  HMMA.16816.F32.BF16 R4, R168.reuse, R172, R4 ;  /* 0x000000aca804723c */ /* 0x042ff00000041804 */
[C---:B------:R-:W-:Y:S01]  /*6900*/  HMMA.16816.F32.BF16 R8, R168.reuse, R174, R8 ;  /* 0x000000aea808723c */ /* 0x040fe20000041808 */
[----:B------:R-:W1:Y:S07]  /*6910*/  LDSM.16.M88.4 R172, [R198+0x9100] ;  /* 0x00910000c6ac783b */ /* 0x000e6e0000000200 */
[C---:B------:R-:W-:Y:S08]  /*6920*/  HMMA.16816.F32.BF16 R12, R168.reuse, R176, R12 ;  /* 0x000000b0a80c723c */ /* 0x040ff0000004180c */
[C---:B------:R-:W-:Y:S01]  /*6930*/  HMMA.16816.F32.BF16 R16, R168.reuse, R178, R16 ;  /* 0x000000b2a810723c */ /* 0x040fe20000041810 */
[----:B------:R-:W2:Y:S07]  /*6940*/  LDSM.16.M88.4 R176, [R198+0x9900] ;  /* 0x00990000c6b0783b */ /* 0x000eae0000000200 */
[C---:B-1----:R-:W-:Y:S08]  /*6950*/  HMMA.16816.F32.BF16 R20, R168.reuse, R172, R20 ;  /* 0x000000aca814723c */ /* 0x042ff00000041814 */
[C---:B------:R-:W-:Y:S01]  /*6960*/  HMMA.16816.F32.BF16 R24, R168.reuse, R174, R24 ;  /* 0x000000aea818723c */ /* 0x040fe20000041818 */
[----:B------:R-:W-:Y:S07]  /*6970*/  LDSM.16.M88.4 R172, [R197] ;  /* 0x00000000c5ac783b */ /* 0x000fee0000000200 */
[C---:B--2---:R-:W-:Y:S08]  /*6980*/  HMMA.16816.F32.BF16 R28, R168.reuse, R176, R28 ;  /* 0x000000b0a81c723c */ /* 0x044ff0000004181c */
[----:B------:R-:W-:Y:S01]  /*6990*/  HMMA.16816.F32.BF16 R32, R168, R178, R32 ;  /* 0x000000b2a820723c */ /* 0x000fe20000041820 */
[----:B------:R-:W1:Y:S06]  /*69a0*/  LDSM.16.M88.4 R168, [R201+0x10100] ;  /* 0x01010000c9a8783b */ /* 0x000e6c0000000200 */
[----:B------:R-:W2:Y:S01]  /*69b0*/  LDSM.16.M88.4 R176, [R197+0x800] ;  /* 0x00080000c5b0783b */ /* 0x000ea20000000200 */
[C---:B-1----:R-:W-:Y:S08]  /*69c0*/  HMMA.16816.F32.BF16 R4, R168.reuse, R172, R4 ;  /* 0x000000aca804723c */ /* 0x042ff00000041804 */
[C---:B------:R-:W-:Y:S01]  /*69d0*/  HMMA.16816.F32.BF16 R8, R168.reuse, R174, R8 ;  /* 0x000000aea808723c */ /* 0x040fe20000041808 */
[----:B------:R-:W1:Y:S07]  /*69e0*/  LDSM.16.M88.4 R172, [R197+0x1000] ;  /* 0x00100000c5ac783b */ /* 0x000e6e0000000200 */
[C---:B--2---:R-:W-:Y:S08]  /*69f0*/  HMMA.16816.F32.BF16 R12, R168.reuse, R176, R12 ;  /* 0x000000b0a80c723c */ /* 0x044ff0000004180c */
[C---:B------:R-:W-:Y:S01]  /*6a00*/  HMMA.16816.F32.BF16 R16, R168.reuse, R178, R16 ;  /* 0x000000b2a810723c */ /* 0x040fe20000041810 */
[----:B------:R-:W2:Y:S07]  /*6a10*/  LDSM.16.M88.4 R176, [R197+0x1800] ;  /* 0x00180000c5b0783b */ /* 0x000eae0000000200 */
[C---:B-1----:R-:W-:Y:S08]  /*6a20*/  HMMA.16816.F32.BF16 R20, R168.reuse, R172, R20 ;  /* 0x000000aca814723c */ /* 0x042ff00000041814 */
[C---:B------:R-:W-:Y:S01]  /*6a30*/  HMMA.16816.F32.BF16 R24, R168.reuse, R174, R24 ;  /* 0x000000aea818723c */ /* 0x040fe20000041818 */
[----:B------:R-:W-:Y:S07]  /*6a40*/  LDSM.16.M88.4 R172, [R192+0xa100] ;  /* 0x00a10000c0ac783b */ /* 0x000fee0000000200 */
        /* <DEDUP_REMOVED lines=16> */
[----:B------:R-:W2:Y:S01]  /*6b50*/  LDSM.16.M88.4 R176, [R214] ;  /* 0x00000000d6b0783b */ /* 0x000ea20000000200 */
[C---:B-1----:R-:W-:Y:S08]  /*6b60*/  HMMA.16816.F32.BF16 R4, R168.reuse, R172, R4 ;  /* 0x000000aca804723c */ /* 0x042ff00000041804 */
[C---:B------:R-:W-:Y:S01]  /*6b70*/  HMMA.16816.F32.BF16 R8, R168.reuse, R174, R8 ;  /* 0x000000aea808723c */ /* 0x040fe20000041808 */
[----:B------:R-:W1:Y:S07]  /*6b80*/  LDSM.16.M88.4 R172, [R213] ;  /* 0x00000000d5ac783b */ /* 0x000e6e0000000200 */
[C---:B--2---:R-:W-:Y:S08]  /*6b90*/  HMMA.16816.F32.BF16 R12, R168.reuse, R176, R12 ;  /* 0x000000b0a80c723c */ /* 0x044ff0000004180c */
[C---:B------:R-:W-:Y:S01]  /*6ba0*/  HMMA.16816.F32.BF16 R16, R168.reuse, R178, R16 ;  /* 0x000000b2a810723c */ /* 0x040fe20000041810 */
[----:B------:R-:W2:Y:S07]  /*6bb0*/  LDSM.16.M88.4 R176, [R212] ;  /* 0x00000000d4b0783b */ /* 0x000eae0000000200 */
        /* <DEDUP_REMOVED lines=125> */
[C---:B------:R-:W-:Y:S08]  /*7390*/  HMMA.16816.F32.BF16 R8, R168.reuse, R174, R8 ;  /* 0x000000aea808723c */ /* 0x040ff00000041808 */
[C---:B--2---:R-:W-:Y:S08]  /*73a0*/  HMMA.16816.F32.BF16 R12, R168.reuse, R176, R12 ;  /* 0x000000b0a80c723c */ /* 0x044ff0000004180c */
[----:B------:R-:W-:Y:S01]  /*73b0*/  FMUL.FTZ R4, R4, c[0x0][0x320] ;  /* 0x0000c80004047a20 */ /* 0x000fe20000410000 */
[C---:B------:R-:W-:Y:S03]  /*73c0*/  HMMA.16816.F32.BF16 R16, R168.reuse, R178, R16 ;  /* 0x000000b2a810723c */ /* 0x040fe60000041810 */
[----:B------:R-:W1:Y:S01]  /*73d0*/  MUFU.TANH R184, R4 ;  /* 0x0000000400b87308 */ /* 0x000e620000002400 */
[----:B------:R-:W-:Y:S02]  /*73e0*/  FMUL.FTZ R5, R5, c[0x0][0x320] ;  /* 0x0000c80005057a20 */ /* 0x000fe40000410000 */
[----:B------:R-:W-:Y:S02]  /*73f0*/  FMUL.FTZ R6, R6, c[0x0][0x320] ;  /* 0x0000c80006067a20 */ /* 0x000fe40000410000 */
[----:B------:R-:W-:Y:S04]  /*7400*/  FMUL.FTZ R7, R7, c[0x0][0x320] ;  /* 0x0000c80007077a20 */ /* 0x000fe80000410000 */
        /* <DEDUP_REMOVED lines=9> */
[----:B------:R-:W-:Y:S02]  /*74a0*/  FMUL.FTZ R15, R15, c[0x0][0x320] ;  /* 0x0000c8000f0f7a20 */ /* 0x000fe40000410000 */
[----:B------:R-:W-:Y:S02]  /*74b0*/  FMUL.FTZ R16, R16, c[0x0][0x320] ;  /* 0x0000c80010107a20 */ /* 0x000fe40000410000 */
[----:B------:R-:W-:Y:S02]  /*74c0*/  FMUL.FTZ R17, R17, c[0x0][0x320] ;  /* 0x0000c80011117a20 */ /* 0x000fe40000410000 */
[----:B------:R-:W-:Y:S01]  /*74d0*/  FMUL.FTZ R18, R18, c[0x0][0x320] ;  /* 0x0000c80012127a20 */ /* 0x000fe20000410000 */
[----:B------:R4:W1:Y:S01]  /*74e0*/  MUFU.TANH R187, R7 ;  /* 0x0000000700bb7308 */ /* 0x0008620000002400 */
[----:B------:R-:W-:Y:S09]  /*74f0*/  FMUL.FTZ R19, R19, c[0x0][0x320] ;  /* 0x0000c80013137a20 */ /* 0x000ff20000410000 */
[----:B------:R-:W1:Y:S10]  /*7500*/  MUFU.TANH R182, R8 ;  /* 0x0000000800b67308 */ /* 0x000e740000002400 */
[----:B------:R-:W1:Y:S01]  /*7510*/  MUFU.TANH R180, R9 ;  /* 0x0000000900b47308 */ /* 0x000e620000002400 */
[----:B----4-:R-:W4:Y:S09]  /*7520*/  LDSM.16.M88.4 R4, [R197+0x7000] ;  /* 0x00700000c504783b */ /* 0x010f320000000200 */
[----:B------:R-:W1:Y:S10]  /*7530*/  MUFU.TANH R186, R10 ;  /* 0x0000000a00ba7308 */ /* 0x000e740000002400 */
[----:B------:R5:W1:Y:S10]  /*7540*/  MUFU.TANH R185, R11 ;  /* 0x0000000b00b97308 */ /* 0x000a740000002400 */
[----:B------:R-:W1:Y:S10]  /*7550*/  MUFU.TANH R176, R12 ;  /* 0x0000000c00b07308 */ /* 0x000e740000002400 */
[----:B------:R-:W1:Y:S01]  /*7560*/  MUFU.TANH R175, R13 ;  /* 0x0000000d00af7308 */ /* 0x000e620000002400 */
[C---:B----4-:R-:W-:Y:S01]  /*7570*/  HMMA.16816.F32.BF16 R20, R168.reuse, R4, R20 ;  /* 0x00000004a814723c */ /* 0x050fe20000041814 */
[----:B------:R4:W2:Y:S08]  /*7580*/  LDL R4, [R1+0x6c] ;  /* 0x00006c0001047983 */ /* 0x0008b00000100800 */
[----:B------:R-:W1:Y:S01]  /*7590*/  MUFU.TANH R181, R14 ;  /* 0x0000000e00b57308 */ /* 0x000e620000002400 */
[----:B-----5:R-:W5:Y:S01]  /*75a0*/  LDSM.16.M88.4 R8, [R197+0x7800] ;  /* 0x00780000c508783b */ /* 0x020f620000000200 */
[----:B------:R-:W-:Y:S04]  /*75b0*/  DEPBAR.LE SB0, 0x0 ;  /* 0x000080000000791a */ /* 0x000fe80000000000 */
[C---:B------:R-:W-:Y:S04]  /*75c0*/  HMMA.16816.F32.BF16 R24, R168.reuse, R6, R24 ;  /* 0x00000006a818723c */ /* 0x040fe80000041818 */
[----:B------:R1:W1:Y:S01]  /*75d0*/  MUFU.TANH R179, R15 ;  /* 0x0000000f00b37308 */ /* 0x0002620000002400 */
[----:B------:R-:W-:Y:S01]  /*75e0*/  BAR.SYNC.DEFER_BLOCKING 0x0 ;  /* 0x0000000000007b1d */ /* 0x000fe20000010000 */
[----:B------:R-:W-:Y:S03]  /*75f0*/  IMAD.SHL.U32 R5, R222, 0x40, RZ ;  /* 0x00000040de057824 */ /* 0x000fe600078e00ff */
[----:B------:R-:W-:Y:S03]  /*7600*/  FMUL.FTZ R20, R20, c[0x0][0x320] ;  /* 0x0000c80014147a20 */ /* 0x000fe60000410000 */
[----:B------:R-:W-:Y:S02]  /*7610*/  IADD3 R0, -R240, 0x1, -R5 ;  /* 0x00000001f0007810 */ /* 0x000fe40007ffe905 */
[----:B------:R-:W1:Y:S01]  /*7620*/  MUFU.TANH R172, R16 ;  /* 0x0000001000ac7308 */ /* 0x000e620000002400 */
[----:B------:R-:W-:Y:S02]  /*7630*/  FMUL.FTZ R22, R22, c[0x0][0x320] ;  /* 0x0000c80016167a20 */ /* 0x000fe40000410000 */
[----:B------:R-:W-:Y:S01]  /*7640*/  FMUL.FTZ R23, R23, c[0x0][0x320] ;  /* 0x0000c80017177a20 */ /* 0x000fe20000410000 */
[----:B------:R-:W-:Y:S01]  /*7650*/  IADD3 R0, R0, c[0x0][0x1d0], RZ ;  /* 0x0000740000007a10 */ /* 0x000fe20007ffe0ff */
[----:B------:R-:W-:Y:S03]  /*7660*/  FMUL.FTZ R21, R21, c[0x0][0x320] ;  /* 0x0000c80015157a20 */ /* 0x000fe60000410000 */
[----:B------:R-:W-:Y:S02]  /*7670*/  IADD3 R0, R0, -c[0x0][0x168], RZ ;  /* 0x80005a0000007a10 */ /* 0x000fe40007ffe0ff */
[----:B------:R-:W1:Y:S02]  /*7680*/  MUFU.TANH R135, R17 ;  /* 0x0000001100877308 */ /* 0x000e640000002400 */
[C---:B------:R-:W-:Y:S02]  /*7690*/  IADD3 R7, R0.reuse, c[0x0][0x328], RZ ;  /* 0x0000ca0000077a10 */ /* 0x040fe40007ffe0ff */
[----:B------:R-:W-:Y:S01]  /*76a0*/  IADD3 R6, R0, UR6, RZ ;  /* 0x0000000600067c10 */ /* 0x000fe2000fffe0ff */
[----:B------:R-:W-:Y:S01]  /*76b0*/  @!PT LDS RZ, [RZ] ;  /* 0x00000000fffff984 */ /* 0x000fe20000000800 */
[----:B------:R-:W-:Y:S01]  /*76c0*/  @!PT LDS RZ, [RZ] ;  /* 0x00000000fffff984 */ /* 0x000fe20000000800 */
[----:B------:R-:W-:Y:S01]  /*76d0*/  @!PT LDS RZ, [RZ] ;  /* 0x00000000fffff984 */ /* 0x000fe20000000800 */
[----:B------:R4:W-:Y:S05]  /*76e0*/  @P0 LDGSTS.E.BYPASS.LTC128B.128 [R233+0x8100], [R238.64], !P3 ;  /* 0x08100000eee90fae */ /* 0x0009ea000d901d48 */
[----:B------:R1:W1:Y:S01]  /*76f0*/  MUFU.TANH R178, R18 ;  /* 0x0000001200b27308 */ /* 0x0002620000002400 */
[----:B------:R4:W-:Y:S01]  /*7700*/  @P0 LDGSTS.E.BYPASS.LTC128B.128 [R233+0xa100], [R236.64], !P6 ;  /* 0x0a100000ece90fae */ /* 0x0009e2000f101d48 */
[C---:B-----5:R-:W-:Y:S05]  /*7710*/  HMMA.16816.F32.BF16 R28, R168.reuse, R8, R28 ;  /* 0x00000008a81c723c */ /* 0x060fea000004181c */
[----:B------:R4:W-:Y:S03]  /*7720*/  @P0 LDGSTS.E.BYPASS.LTC128B.128 [R233+0xc100], [R234.64], !P5 ;  /* 0x0c100000eae90fae */ /* 0x0009e6000e901d48 */
[----:B------:R5:W2:Y:S01]  /*7730*/  MUFU.TANH R177, R19 ;  /* 0x0000001300b17308 */ /* 0x000aa20000002400 */
[----:B------:R-:W-:Y:S02]  /*7740*/  HMMA.16816.F32.BF16 R32, R168, R10, R32 ;  /* 0x0000000aa820723c */ /* 0x000fe40000041820 */
[----:B------:R4:W-:Y:S06]  /*7750*/  @P0 LDGSTS.E.BYPASS.LTC128B.128 [R233+0xe100], [R230.64], !P4 ;  /* 0x0e100000e6e90fae */ /* 0x0009ec000e101d48 */
[----:B------:R4:W-:Y:S01]  /*7760*/  @P0 LDGSTS.E.BYPASS.LTC128B.128 [R233+0x9100], [R228.64], !P3 ;  /* 0x09100000e4e90fae */ /* 0x0009e2000d901d48 */
[----:B------:R3:W2:Y:S05]  /*7770*/  MUFU.TANH R132, R20 ;  /* 0x0000001400847308 */ /* 0x0006aa0000002400 */
[----:B------:R4:W-:Y:S01]  /*7780*/  @P0 LDGSTS.E.BYPASS.LTC128B.128 [R233+0xb100], [R226.64], !P6 ;  /* 0x0b100000e2e90fae */ /* 0x0009e2000f101d48 */
[----:B-1----:R-:W-:Y:S02]  /*7790*/  FMUL.FTZ R15, R28, c[0x0][0x320] ;  /* 0x0000c8001c0f7a20 */ /* 0x002fe40000410000 */
[----:B------:R-:W-:Y:S02]  /*77a0*/  FMUL.FTZ R14, R29, c[0x0][0x320] ;  /* 0x0000c8001d0e7a20 */ /* 0x000fe40000410000 */
[----:B------:R1:W1:Y:S01]  /*77b0*/  MUFU.TANH R174, R22 ;  /* 0x0000001600ae7308 */ /* 0x0002620000002400 */
[----:B------:R4:W-:Y:S01]  /*77c0*/  @P0 LDGSTS.E.BYPASS.LTC128B.128 [R233+0xd100], [R224.64], !P5 ;  /* 0x0d100000e0e90fae */ /* 0x0009e2000e901d48 */
[----:B------:R-:W-:Y:S02]  /*77d0*/  FMUL.FTZ R18, R30, c[0x0][0x320] ;  /* 0x0000c8001e127a20 */ /* 0x000fe40000410000 */
[----:B-----5:R-:W-:Y:S02]  /*77e0*/  FMUL.FTZ R19, R25, c[0x0][0x320] ;  /* 0x0000c80019137a20 */ /* 0x020fe40000410000 */
[----:B------:R-:W-:Y:S01]  /*77f0*/  FMUL.FTZ R17, R31, c[0x0][0x320] ;  /* 0x0000c8001f117a20 */ /* 0x000fe20000410000 */
[----:B------:R4:W-:Y:S01]  /*7800*/  @P0 LDGSTS.E.BYPASS.LTC128B.128 [R233+0xf100], [R220.64], !P4 ;  /* 0x0f100000dce90fae */ /* 0x0009e2000e101d48 */
[----:B------:R-:W-:Y:S02]  /*7810*/  FMUL.FTZ R13, R32, c[0x0][0x320] ;  /* 0x0000c800200d7a20 */ /* 0x000fe40000410000 */
[----:B------:R5:W2:Y:S01]  /*7820*/  MUFU.TANH R173, R23 ;  /* 0x0000001700ad7308 */ /* 0x000aa20000002400 */
[----:B------:R-:W-:Y:S02]  /*7830*/  FMUL.FTZ R12, R33, c[0x0][0x320] ;  /* 0x0000c800210c7a20 */ /* 0x000fe40000410000 */
[----:B------:R-:W0:Y:S01]  /*7840*/  LDGDEPBAR ;  /* 0x00000000000079af */ /* 0x000e220000000000 */
[----:B---3--:R-:W-:Y:S02]  /*7850*/  FMUL.FTZ R20, R24, c[0x0][0x320] ;  /* 0x0000c80018147a20 */ /* 0x008fe40000410000 */
[----:B------:R-:W-:Y:S02]  /*7860*/  FMUL.FTZ R16, R34, c[0x0][0x320] ;  /* 0x0000c80022107a20 */ /* 0x000fe40000410000 */
[----:B------:R-:W-:Y:S02]  /*7870*/  FMUL.FTZ R24, R35, c[0x0][0x320] ;  /* 0x0000c80023187a20 */ /* 0x000fe40000410000 */
[----:B------:R-:W3:Y:S01]  /*7880*/  MUFU.TANH R21, R21 ;  /* 0x0000001500157308 */ /* 0x000ee20000002400 */
[----:B-1----:R-:W-:Y:S09]  /*7890*/  FMUL.FTZ R22, R27, c[0x0][0x320] ;  /* 0x0000c8001b167a20 */ /* 0x002ff20000410000 */
[----:B------:R-:W1:Y:S01]  /*78a0*/  MUFU.TANH R20, R20 ;  /* 0x0000001400147308 */ /* 0x000e620000002400 */
[----:B-----5:R-:W-:Y:S09]  /*78b0*/  FMUL.FTZ R23, R26, c[0x0][0x320] ;  /* 0x0000c8001a177a20 */ /* 0x020ff20000410000 */
        /* <DEDUP_REMOVED lines=11> */
[----:B--2---:R-:W-:Y:S01]  /*7970*/  @P2 MOV R4, R219 ;  /* 0x000000db00042202 */ /* 0x004fe20000000f00 */
[----:B------:R-:W-:Y:S04]  /*7980*/  IMAD.MOV.U32 R219, RZ, RZ, 0x1 ;  /* 0x00000001ffdb7424 */ /* 0x000fe800078e00ff */
[----:B------:R-:W2:Y:S01]  /*7990*/  SHFL.IDX PT, R3, R4, RZ, 0x1c1f ;  /* 0x001c1fff04037589 */ /* 0x000ea200000e0000 */
[----:B------:R-:W-:Y:S01]  /*79a0*/  ISETP.LE.AND P2, PT, R219, c[0x0][0x32c], PT ;  /* 0x0000cb00db007a0c */ /* 0x000fe20003f43270 */
[--C-:B--2---:R-:W-:Y:S02]  /*79b0*/  IMAD.IADD R2, R7, 0x1, R3.reuse ;  /* 0x0000000107027824 */ /* 0x104fe400078e0203 */
[----:B------:R-:W-:Y:S10]  /*79c0*/  IMAD.IADD R0, R6, 0x1, R3 ;  /* 0x0000000106007824 */ /* 0x000ff400078e0203 */
[----:B------:R-:W-:-:S05]  /*79d0*/  @!P2 BRA `(.L_x_887) ;  /* 0x000001900000a947 */ /* 0x000fca0003800000 */
[----:B-1-34-:R-:W-:Y:S01]  /*79e0*/  IADD3 R3, R3, c[0x0][0x1d0], RZ ;  /* 0x0000740003037a10 */ /* 0x01afe20007ffe0ff */
        /* <DEDUP_REMOVED lines=13> */
.L_x_889:
[----:B------:R-:W-:Y:S04]  /*7ac0*/  MOV R8, c[0x0][0x32c] ;  /* 0x0000cb0000087a02 */ /* 0x000fe80000000f00 */
[----:B------:R-:W-:Y:S11]  /*7ad0*/  ISETP.NE.AND P0, PT, R8, 0x1, PT ;  /* 0x000000010800780c */ /* 0x000ff60003f05270 */
[----:B------:R-:W-:Y:S02]  /*7ae0*/  @!UPT UIADD3 URZ, URZ, URZ, URZ ;  /* 0x0000003f3f3ff290 */ /* 0x000fe4000fffe03f */
[----:B------:R-:W-:Y:S05]  /*7af0*/  @P0 IMAD.HI.U32 R8, R3, c[0x0][0x330], RZ ;  /* 0x0000cc0003080a27 */ /* 0x000fea00078e00ff */
[----:B------:R-:W-:Y:S02]  /*7b00*/  @P0 SHF.R.U32.HI R3, RZ, c[0x0][0x334], R8 ;  /* 0x0000cd00ff030a19 */ /* 0x000fe40000011608 */
.L_x_890:
[----:B------:R-:W-:Y:S05]  /*7b10*/  BSYNC B0 ;  /* 0x0000000000007941 */ /* 0x000fea0003800000 */
.L_x_888:
[----:B------:R-:W-:Y:S04]  /*7b20*/  IMAD R3, R3, c[0x0][0x32c], -R5 ;  /* 0x0000cb0003037a24 */ /* 0x000fe800078e0a05 */
[----:B------:R-:W-:Y:S05]  /*7b30*/  IMAD.IADD R3, R3, 0x1, -R240 ;  /* 0x0000000103037824 */ /* 0x000fea00078e0af0 */
[----:B------:R-:W-:Y:S02]  /*7b40*/  IADD3 R8, R3, c[0x0][0x32c], RZ ;  /* 0x0000cb0003087a10 */ /* 0x000fe40007ffe0ff */
[----:B------:R-:W-:Y:S02]  /*7b50*/  IMNMX R0, R0, R3, !PT ;  /* 0x0000000300007217 */ /* 0x000fe40007800200 */
[----:B------:R-:W-:Y:S02]  /*7b60*/  IMNMX R2, R2, R8, PT ;  /* 0x0000000802027217 */ /* 0x000fe40003800200 */
.L_x_887:
[----:B-1-34-:R-:W-:Y:S01]  /*7b70*/  ISETP.GT.AND P1, PT, R222, -0x1, PT ;  /* 0xffffffffde00780c */ /* 0x01afe20003f24270 */
[----:B------:R-:W1:Y:S03]  /*7b80*/  SHFL.IDX PT, R3, R4, 0x1, 0x1c1f ;  /* 0x003c1f0004037f89 */ /* 0x000e6600000e0000 */
[----:B------:R-:W-:Y:S04]  /*7b90*/  ISETP.GT.AND P0, PT, R0, RZ, P1 ;  /* 0x000000ff0000720c */ /* 0x000fe80000f04270 */
[----:B------:R-:W-:Y:S04]  /*7ba0*/  ISETP.LT.OR P0, PT, R2, 0x1, P0 ;  /* 0x000000010200780c */ /* 0x000fe80000701670 */
[----:B------:R-:W-:Y:S02]  /*7bb0*/  FSEL R8, R184, -INF , !P0 ;  /* 0xff800000b8087808 */ /* 0x000fe40004000000 */
[----:B------:R-:W-:Y:S04]  /*7bc0*/  ISETP.GT.AND P0, PT, R0, 0x1, P1 ;  /* 0x000000010000780c */ /* 0x000fe80000f04270 */
        /* <DEDUP_REMOVED lines=41> */
[----:B------:R-:W-:Y:S01]  /*7e60*/  ISETP.GT.AND P0, PT, R0, 0x39, P1 ;  /* 0x000000390000780c */ /* 0x000fe20000f04270 */
[--C-:B-1----:R-:W-:Y:S03]  /*7e70*/  IMAD.IADD R0, R6, 0x1, R3.reuse ;  /* 0x0000000106007824 */ /* 0x102fe600078e0203 */
[----:B------:R-:W-:Y:S01]  /*7e80*/  ISETP.LT.OR P0, PT, R2, 0x3a, P0 ;  /* 0x0000003a0200780c */ /* 0x000fe20000701670 */
[----:B------:R-:W-:Y:S03]  /*7e90*/  IMAD.IADD R2, R7, 0x1, R3 ;  /* 0x0000000107027824 */ /* 0x000fe600078e0203 */
[----:B------:R-:W-:Y:S01]  /*7ea0*/  FSEL R223, R12, -INF , !P0 ;  /* 0xff8000000cdf7808 */ /* 0x000fe20004000000 */
[----:B------:R-:W-:-:S05]  /*7eb0*/  @!P2 BRA `(.L_x_891) ;  /* 0x000001900000a947 */ /* 0x000fca0003800000 */
        /* <DEDUP_REMOVED lines=14> */
.L_x_893:
[----:B------:R-:W-:Y:S04]  /*7fa0*/  MOV R4, c[0x0][0x32c] ;  /* 0x0000cb0000047a02 */ /* 0x000fe80000000f00 */
[----:B------:R-:W-:Y:S11]  /*7fb0*/  ISETP.NE.AND P0, PT, R4, 0x1, PT ;  /* 0x000000010400780c */ /* 0x000ff60003f05270 */
[----:B------:R-:W-:Y:S02]  /*7fc0*/  @!UPT UIADD3 URZ, URZ, URZ, URZ ;  /* 0x0000003f3f3ff290 */ /* 0x000fe4000fffe03f */
[----:B------:R-:W-:Y:S05]  /*7fd0*/  @P0 IMAD.HI.U32 R4, R3, c[0x0][0x330], RZ ;  /* 0x0000cc0003040a27 */ /* 0x000fea00078e00ff */
[----:B------:R-:W-:Y:S02]  /*7fe0*/  @P0 SHF.R.U32.HI R3, RZ, c[0x0][0x334], R4 ;  /* 0x0000cd00ff030a19 */ /* 0x000fe40000011604 */
.L_x_894:
[----:B------:R-:W-:Y:S05]  /*7ff0*/  BSYNC B0 ;  /* 0x0000000000007941 */ /* 0x000fea0003800000 */
.L_x_892:
[----:B------:R-:W-:Y:S04]  /*8000*/  IMAD R5, R3, c[0x0][0x32c], -R5 ;  /* 0x0000cb0003057a24 */ /* 0x000fe800078e0a05 */
[----:B------:R-:W-:Y:S05]  /*8010*/  IMAD.IADD R5, R5, 0x1, -R240 ;  /* 0x0000000105057824 */ /* 0x000fea00078e0af0 */
[----:B------:R-:W-:Y:S02]  /*8020*/  IADD3 R3, R5, c[0x0][0x32c], RZ ;  /* 0x0000cb0005037a10 */ /* 0x000fe40007ffe0ff */
[----:B------:R-:W-:Y:S02]  /*8030*/  IMNMX R0, R0, R5, !PT ;  /* 0x0000000500007217 */ /* 0x000fe40007800200 */
[----:B------:R-:W-:Y:S02]  /*8040*/  IMNMX R2, R2, R3, PT ;  /* 0x0000000302027217 */ /* 0x000fe40003800200 */
.L_x_891:
[----:B------:R-:W-:Y:S01]  /*8050*/  ISETP.GT.AND P0, PT, R0, RZ, P1 ;  /* 0x000000ff0000720c */ /* 0x000fe20000f04270 */
[----:B------:R-:W-:Y:S01]  /*8060*/  LDSM.16.MT88.4 R28, [R196+0x100] ;  /* 0x00010000c41c783b */ /* 0x000fe20000004200 */
[----:B------:R-:W-:Y:S02]  /*8070*/  FMNMX.FTZ R3, R8, R133, !PT ;  /* 0x0000008508037209 */ /* 0x000fe40007810000 */
[----:B------:R-:W-:Y:S02]  /*8080*/  ISETP.LT.OR P0, PT, R2, 0x1, P0 ;  /* 0x000000010200780c */ /* 0x000fe40000701670 */
[----:B------:R-:W-:Y:S02]  /*8090*/  FMNMX.FTZ R3, R10, R3, !PT ;  /* 0x000000030a037209 */ /* 0x000fe40007810000 */
[----:B------:R-:W-:Y:S02]  /*80a0*/  FSEL R4, R188, -INF , !P0 ;  /* 0xff800000bc047808 */ /* 0x000fe40004000000 */
[----:B------:R-:W-:Y:S02]  /*80b0*/  ISETP.GT.AND P0, PT, R0, 0x1, P1 ;  /* 0x000000010000780c */ /* 0x000fe40000f04270 */
        /* <DEDUP_REMOVED lines=54> */
[----:B------:R-:W-:Y:S01]  /*8420*/  ISETP.GT.AND P0, PT, R0, 0x30, P1 ;  /* 0x000000300000780c */ /* 0x000fe20000f04270 */
[----:B------:R-:W-:Y:S01]  /*8430*/  LDSM.16.MT88.4 R20, [R194+0x100] ;  /* 0x00010000c214783b */ /* 0x000fe20000004200 */
[----:B------:R-:W-:Y:S02]  /*8440*/  FMNMX.FTZ R3, R223, R3, !PT ;  /* 0x00000003df037209 */ /* 0x000fe40007810000 */
[----:B------:R-:W-:Y:S02]  /*8450*/  ISETP.LT.OR P0, PT, R2, 0x31, P0 ;  /* 0x000000310200780c */ /* 0x000fe40000701670 */
[----:B------:R-:W-:Y:S02]  /*8460*/  FMNMX.FTZ R12, R173, R12, !PT ;  /* 0x0000000cad0c7209 */ /* 0x000fe40007810000 */
[----:B------:R-:W-:Y:S01]  /*8470*/  FSEL R187, R18, -INF , !P0 ;  /* 0xff80000012bb7808 */ /* 0x000fe20004000000 */
[----:B------:R-:W1:Y:S01]  /*8480*/  SHFL.BFLY PT, R13, R3, 0x2, 0x1f ;  /* 0x0c401f00030d7f89 */ /* 0x000e6200000e0000 */
[----:B------:R-:W-:Y:S02]  /*8490*/  ISETP.GT.AND P0, PT, R0, 0x31, P1 ;  /* 0x000000310000780c */ /* 0x000fe40000f04270 */
[----:B------:R-:W-:Y:S02]  /*84a0*/  FMNMX.FTZ R12, R185, R12, !PT ;  /* 0x0000000cb90c7209 */ /* 0x000fe40007810000 */
[----:B------:R-:W-:Y:S02]  /*84b0*/  ISETP.LT.OR P0, PT, R2, 0x32, P0 ;  /* 0x000000320200780c */ /* 0x000fe40000701670 */
[----:B------:R-:W-:Y:S02]  /*84c0*/  FMNMX.FTZ R12, R186, R12, !PT ;  /* 0x0000000cba0c7209 */ /* 0x000fe40007810000 */
[----:B------:R-:W-:Y:S02]  /*84d0*/  FSEL R188, R17, -INF , !P0 ;  /* 0xff80000011bc7808 */ /* 0x000fe40004000000 */
[----:B------:R-:W-:Y:S04]  /*84e0*/  ISETP.GT.AND P0, PT, R0, 0x38, P1 ;  /* 0x000000380000780c */ /* 0x000fe80000f04270 */
[----:B------:R-:W-:Y:S04]  /*84f0*/  ISETP.LT.OR P0, PT, R2, 0x39, P0 ;  /* 0x000000390200780c */ /* 0x000fe80000701670 */
[----:B------:R-:W-:Y:S02]  /*8500*/  FSEL R220, R16, -INF , !P0 ;  /* 0xff80000010dc7808 */ /* 0x000fe40004000000 */
[----:B------:R-:W-:Y:S02]  /*8510*/  ISETP.GT.AND P0, PT, R0, 0x39, P1 ;  /* 0x000000390000780c */ /* 0x000fe40000f04270 */
[----:B------:R-:W-:Y:S02]  /*8520*/  FMNMX.FTZ R0, R187, R12, !PT ;  /* 0x0000000cbb007209 */ /* 0x000fe40007810000 */
[----:B------:R-:W-:Y:S02]  /*8530*/  ISETP.LT.OR P0, PT, R2, 0x3a, P0 ;  /* 0x0000003a0200780c */ /* 0x000fe40000701670 */
[----:B------:R-:W-:Y:S02]  /*8540*/  FMNMX.FTZ R0, R188, R0, !PT ;  /* 0x00000000bc007209 */ /* 0x000fe40007810000 */
[----:B------:R-:W-:Y:S02]  /*8550*/  FSEL R135, R24, -INF , !P0 ;  /* 0xff80000018877808 */ /* 0x000fe40004000000 */
[----:B------:R-:W-:Y:S02]  /*8560*/  FMNMX.FTZ R0, R220, R0, !PT ;  /* 0x00000000dc007209 */ /* 0x000fe40007810000 */
[----:B-1----:R-:W-:Y:S02]  /*8570*/  FMNMX.FTZ R3, R3, R13, !PT ;  /* 0x0000000d03037209 */ /* 0x002fe40007810000 */
[----:B------:R-:W-:Y:S01]  /*8580*/  FMNMX.FTZ R0, R135, R0, !PT ;  /* 0x0000000087007209 */ /* 0x000fe20007810000 */
[----:B------:R-:W-:Y:S08]  /*8590*/  LDSM.16.MT88.4 R12, [R193+0x100] ;  /* 0x00010000c10c783b */ /* 0x000ff00000004200 */
[----:B------:R-:W1:Y:S08]  /*85a0*/  SHFL.BFLY PT, R2, R0, 0x2, 0x1f ;  /* 0x0c401f0000027f89 */ /* 0x000e7000000e0000 */
[----:B------:R-:W2:Y:S01]  /*85b0*/  SHFL.BFLY PT, R132, R3, 0x1, 0x1f ;  /* 0x0c201f0003847f89 */ /* 0x000ea200000e0000 */
[----:B-1----:R-:W-:Y:S02]  /*85c0*/  FMNMX.FTZ R2, R0, R2, !PT ;  /* 0x0000000200027209 */ /* 0x002fe40007810000 */
[----:B--2---:R-:W-:Y:S05]  /*85d0*/  FMNMX.FTZ R132, R3, R132, !PT ;  /* 0x0000008403847209 */ /* 0x004fea0007810000 */
[----:B------:R-:W1:Y:S01]  /*85e0*/  SHFL.BFLY PT, R3, R2, 0x1, 0x1f ;  /* 0x0c201f0002037f89 */ /* 0x000e6200000e0000 */
[C---:B------:R-:W-:Y:S01]  /*85f0*/  FSETP.NEU.FTZ.AND P0, PT, R132.reuse, -INF , PT ;  /* 0xff8000008400780b */ /* 0x040fe20003f1d000 */
[C---:B------:R-:W-:Y:S03]  /*8600*/  FMUL.FTZ R172, R132.reuse, c[0x0][0x2d0] ;  /* 0x0000b40084ac7a20 */ /* 0x040fe60000410000 */
[----:B------:R-:W-:Y:S02]  /*8610*/  FSEL R0, R132, RZ, P0 ;  /* 0x000000ff84007208 */ /* 0x000fe40000000000 */
[----:B------:R-:W-:Y:S03]  /*8620*/  FSEL R172, R172, RZ, P0 ;  /* 0x000000ffacac7208 */ /* 0x000fe60000000000 */
[----:B------:R-:W-:Y:S02]  /*8630*/  FADD.FTZ R0, -R0, R133 ;  /* 0x0000008500007221 */ /* 0x000fe40000010100 */
[--C-:B------:R-:W-:Y:S02]  /*8640*/  FFMA.FTZ R8, R8, c[0x0][0x2d0], -R172.reuse ;  /* 0x0000b40008087a23 */ /* 0x100fe400000108ac */
[----:B------:R-:W-:Y:S02]  /*8650*/  FMUL.FTZ R0, R0, c[0x0][0x2d0] ;  /* 0x0000b40000007a20 */ /* 0x000fe40000410000 */
[--C-:B------:R-:W-:Y:S01]  /*8660*/  FFMA.FTZ R10, R10, c[0x0][0x2d0], -R172.reuse ;  /* 0x0000b4000a0a7a23 */ /* 0x100fe200000108ac */
[----:B------:R-:W-:Y:S01]  /*8670*/  MUFU.EX2 R237, R8 ;  /* 0x0000000800ed7308 */ /* 0x000fe20000000800 */
[--C-:B------:R-:W-:Y:S02]  /*8680*/  FFMA.FTZ R9, R9, c[0x0][0x2d0], -R172.reuse ;  /* 0x0000b40009097a23 */ /* 0x100fe400000108ac */
[----:B------:R-:W-:Y:S01]  /*8690*/  FFMA.FTZ R11, R11, c[0x0][0x2d0], -R172 ;  /* 0x0000b4000b0b7a23 */ /* 0x000fe200000108ac */
[----:B-1----:R-:W-:Y:S06]  /*86a0*/  FMNMX.FTZ R3, R2, R3, !PT ;  /* 0x0000000302037209 */ /* 0x002fec0007810000 */
[----:B------:R1:W2:Y:S01]  /*86b0*/  MUFU.EX2 R2, R0 ;  /* 0x0000000000027308 */ /* 0x0002a20000000800 */
[C---:B------:R-:W-:Y:S01]  /*86c0*/  FSETP.NEU.FTZ.AND P0, PT, R3.reuse, -INF , PT ;  /* 0xff8000000300780b */ /* 0x040fe20003f1d000 */
[----:B------:R-:W-:Y:S05]  /*86d0*/  FMUL.FTZ R133, R3, c[0x0][0x2d0] ;  /* 0x0000b40003857a20 */ /* 0x000fea0000410000 */
[----:B------:R-:W-:Y:S03]  /*86e0*/  FSEL R133, R133, RZ, P0 ;  /* 0x000000ff85857208 */ /* 0x000fe60000000000 */
[----:B------:R-:W3:Y:S02]  /*86f0*/  MUFU.EX2 R240, R10 ;  /* 0x0000000a00f07308 */ /* 0x000ee40000000800 */
[--C-:B------:R-:W-:Y:S02]  /*8700*/  FFMA.FTZ R4, R4, c[0x0][0x2d0], -R133.reuse ;  /* 0x0000b40004047a23 */ /* 0x100fe40000010885 */
[--C-:B------:R-:W-:Y:S02]  /*8710*/  FFMA.FTZ R6, R6, c[0x0][0x2d0], -R133.reuse ;  /* 0x0000b40006067a23 */ /* 0x100fe40000010885 */
[--C-:B------:R-:W-:Y:S02]  /*8720*/  FFMA.FTZ R5, R5, c[0x0][0x2d0], -R133.reuse ;  /* 0x0000b40005057a23 */ /* 0x100fe40000010885 */
[--C-:B------:R-:W-:Y:S02]  /*8730*/  FFMA.FTZ R7, R7, c[0x0][0x2d0], -R133.reuse ;  /* 0x0000b40007077a23 */ /* 0x100fe40000010885 */
[----:B------:R4:W-:Y:S01]  /*8740*/  MUFU.EX2 R239, R9 ;  /* 0x0000000900ef7308 */ /* 0x0009e20000000800 */
[----:B-1----:R-:W-:Y:S01]  /*8750*/  FSEL R0, R3, RZ, P0 ;  /* 0x000000ff03007208 */ /* 0x002fe20000000000 */
[C---:B--2---:R-:W-:Y:S02]  /*8760*/  FMUL.FTZ R8, R2.reuse, R140 ;  /* 0x0000008c02087220 */ /* 0x044fe40000410000 */
[----:B------:R-:W-:Y:S02]  /*8770*/  FMUL.FTZ R16, R2, R148 ;  /* 0x0000009402107220 */ /* 0x000fe40000410000 */
[----:B------:R-:W-:Y:S04]  /*8780*/  FADD.FTZ R0, -R0, R134 ;  /* 0x0000008600007221 */ /* 0x000fe80000010100 */
[----:B------:R-:W1:Y:S01]  /*8790*/  MUFU.EX2 R238, R11 ;  /* 0x0000000b00ee7308 */ /* 0x000e620000000800 */
[----:B------:R-:W-:Y:S02]  /*87a0*/  FMUL.FTZ R17, R2, R149 ;  /* 0x0000009502117220 */ /* 0x000fe40000410000 */
[----:B------:R-:W-:Y:S01]  /*87b0*/  FMUL.FTZ R0, R0, c[0x0][0x2d0] ;  /* 0x0000b40000007a20 */ /* 0x000fe20000410000 */
[----:B---3--:R-:W-:Y:S01]  /*87c0*/  F2FP.BF16.PACK_AB R168, R240, R237 ;  /* 0x000000edf0a8723e */ /* 0x008fe200000010ff */
[C---:B------:R-:W-:Y:S02]  /*87d0*/  FMUL.FTZ R24, R2.reuse, R156 ;  /* 0x0000009c02187220 */ /* 0x040fe40000410000 */
[----:B------:R-:W-:Y:S02]  /*87e0*/  FMUL.FTZ R25, R2, R157 ;  /* 0x0000009d02197220 */ /* 0x000fe40000410000 */
[--C-:B------:R-:W-:Y:S01]  /*87f0*/  FFMA.FTZ R134, R176, c[0x0][0x2d0], -R172.reuse ;  /* 0x0000b400b0867a23 */ /* 0x100fe200000108ac */
[----:B------:R2:W-:Y:S01]  /*8800*/  MUFU.EX2 R227, R4 ;  /* 0x0000000400e37308 */ /* 0x0005e20000000800 */
[C---:B------:R-:W-:Y:S02]  /*8810*/  FMUL.FTZ R32, R2.reuse, R164 ;  /* 0x000000a402207220 */ /* 0x040fe40000410000 */
[C---:B------:R-:W-:Y:S02]  /*8820*/  FMUL.FTZ R33, R2.reuse, R165 ;  /* 0x000000a502217220 */ /* 0x040fe40000410000 */
[C---:B----4-:R-:W-:Y:S02]  /*8830*/  FMUL.FTZ R9, R2.reuse, R141 ;  /* 0x0000008d02097220 */ /* 0x050fe40000410000 */
[C---:B------:R-:W-:Y:S02]  /*8840*/  FMUL.FTZ R36, R2.reuse, R36 ;  /* 0x0000002402247220 */ /* 0x040fe40000410000 */
[C---:B------:R-:W-:Y:S01]  /*8850*/  FMUL.FTZ R37, R2.reuse, R37 ;  /* 0x0000002502257220 */ /* 0x040fe20000410000 */
[----:B------:R-:W3:Y:S01]  /*8860*/  MUFU.EX2 R226, R6 ;  /* 0x0000000600e27308 */ /* 0x000ee20000000800 */
[C---:B------:R-:W-:Y:S02]  /*8870*/  FMUL.FTZ R40, R2.reuse, R40 ;  /* 0x0000002802287220 */ /* 0x040fe40000410000 */
[----:B------:R-:W-:Y:S01]  /*8880*/  FMUL.FTZ R41, R2, R41 ;  /* 0x0000002902297220 */ /* 0x000fe20000410000 */
[----:B-1----:R-:W-:Y:S01]  /*8890*/  F2FP.BF16.PACK_AB R170, R238, R239 ;  /* 0x000000efeeaa723e */ /* 0x002fe200000010ff */
[C---:B------:R-:W-:Y:S02]  /*88a0*/  FMUL.FTZ R44, R2.reuse, R44 ;  /* 0x0000002c022c7220 */ /* 0x040fe40000410000 */
[C---:B------:R-:W-:Y:S02]  /*88b0*/  FMUL.FTZ R45, R2.reuse, R45 ;  /* 0x0000002d022d7220 */ /* 0x040fe40000410000 */
[C---:B------:R-:W-:Y:S01]  /*88c0*/  FMUL.FTZ R48, R2.reuse, R48 ;  /* 0x0000003002307220 */ /* 0x040fe20000410000 */
[----:B------:R1:W-:Y:S01]  /*88d0*/  MUFU.EX2 R225, R5 ;  /* 0x0000000500e17308 */ /* 0x0003e20000000800 */
[C---:B------:R-:W-:Y:S02]  /*88e0*/  FMUL.FTZ R49, R2.reuse, R49 ;  /* 0x0000003102317220 */ /* 0x040fe40000410000 */
[C---:B------:R-:W-:Y:S02]  /*88f0*/  FMUL.FTZ R52, R2.reuse, R52 ;  /* 0x0000003402347220 */ /* 0x040fe40000410000 */
[C---:B--2---:R-:W-:Y:S02]  /*8900*/  FMUL.FTZ R4, R2.reuse, R136 ;  /* 0x0000008802047220 */ /* 0x044fe40000410000 */
[C---:B------:R-:W-:Y:S02]  /*8910*/  FMUL.FTZ R53, R2.reuse, R53 ;  /* 0x0000003502357220 */ /* 0x040fe40000410000 */
[C---:B------:R-:W-:Y:S01]  /*8920*/  FMUL.FTZ R56, R2.reuse, R56 ;  /* 0x0000003802387220 */ /* 0x040fe20000410000 */
[----:B------:R-:W2:Y:S01]  /*8930*/  MUFU.EX2 R224, R7 ;  /* 0x0000000700e07308 */ /* 0x000ea20000000800 */
[C---:B------:R-:W-:Y:S02]  /*8940*/  FMUL.FTZ R57, R2.reuse, R57 ;  /* 0x0000003902397220 */ /* 0x040fe40000410000 */
[----:B------:R-:W-:Y:S01]  /*8950*/  FMUL.FTZ R60, R2, R60 ;  /* 0x0000003c023c7220 */ /* 0x000fe20000410000 */
[----:B---3--:R-:W-:Y:S01]  /*8960*/  F2FP.BF16.PACK_AB R169, R226, R227 ;  /* 0x000000e3e2a9723e */ /* 0x008fe200000010ff */
[C---:B------:R-:W-:Y:S02]  /*8970*/  FMUL.FTZ R61, R2.reuse, R61 ;  /* 0x0000003d023d7220 */ /* 0x040fe40000410000 */
[C---:B------:R-:W-:Y:S02]  /*8980*/  FMUL.FTZ R64, R2.reuse, R64 ;  /* 0x0000004002407220 */ /* 0x040fe40000410000 */
[C---:B------:R-:W-:Y:S01]  /*8990*/  FMUL.FTZ R65, R2.reuse, R65 ;  /* 0x0000004102417220 */ /* 0x040fe20000410000 */
[----:B------:R-:W3:Y:S01]  /*89a0*/  MUFU.EX2 R0, R0 ;  /* 0x0000000000007308 */ /* 0x000ee20000000800 */
[C---:B------:R-:W-:Y:S02]  /*89b0*/  FMUL.FTZ R68, R2.reuse, R68 ;  /* 0x0000004402447220 */ /* 0x040fe40000410000 */
[C---:B------:R-:W-:Y:S02]  /*89c0*/  FMUL.FTZ R69, R2.reuse, R69 ;  /* 0x0000004502457220 */ /* 0x040fe40000410000 */
[C---:B-1----:R-:W-:Y:S02]  /*89d0*/  FMUL.FTZ R5, R2.reuse, R137 ;  /* 0x0000008902057220 */ /* 0x042fe40000410000 */
[C---:B------:R-:W-:Y:S02]  /*89e0*/  FMUL.FTZ R72, R2.reuse, R72 ;  /* 0x0000004802487220 */ /* 0x040fe40000410000 */
[C---:B------:R-:W-:Y:S01]  /*89f0*/  FMUL.FTZ R73, R2.reuse, R73 ;  /* 0x0000004902497220 */ /* 0x040fe20000410000 */
[----:B------:R1:W-:Y:S01]  /*8a00*/  MUFU.EX2 R236, R134 ;  /* 0x0000008600ec7308 */ /* 0x0003e20000000800 */
[C---:B------:R-:W-:Y:S02]  /*8a10*/  FMUL.FTZ R76, R2.reuse, R76 ;  /* 0x0000004c024c7220 */ /* 0x040fe40000410000 */
[----:B------:R-:W-:Y:S01]  /*8a20*/  FMUL.FTZ R77, R2, R77 ;  /* 0x0000004d024d7220 */ /* 0x000fe20000410000 */
[----:B--2---:R-:W-:Y:S01]  /*8a30*/  F2FP.BF16.PACK_AB R171, R224, R225 ;  /* 0x000000e1e0ab723e */ /* 0x004fe200000010ff */
[C---:B------:R-:W-:Y:S02]  /*8a40*/  FMUL.FTZ R80, R2.reuse, R80 ;  /* 0x0000005002507220 */ /* 0x040fe40000410000 */
[C---:B------:R-:W-:Y:S02]  /*8a50*/  FMUL.FTZ R81, R2.reuse, R81 ;  /* 0x0000005102517220 */ /* 0x040fe40000410000 */
[C---:B------:R-:W-:Y:S02]  /*8a60*/  FMUL.FTZ R84, R2.reuse, R84 ;  /* 0x0000005402547220 */ /* 0x040fe40000410000 */
[C---:B------:R-:W-:Y:S02]  /*8a70*/  FMUL.FTZ R85, R2.reuse, R85 ;  /* 0x0000005502557220 */ /* 0x040fe40000410000 */
[----:B------:R-:W-:Y:S02]  /*8a80*/  FMUL.FTZ R88, R2, R88 ;  /* 0x0000005802587220 */ /* 0x000fe40000410000 */
[C---:B---3--:R-:W-:Y:S02]  /*8a90*/  FMUL.FTZ R6, R0.reuse, R138 ;  /* 0x0000008a00067220 */ /* 0x048fe40000410000 */
[C---:B------:R-:W-:Y:S02]  /*8aa0*/  FMUL.FTZ R7, R0.reuse, R139 ;  /* 0x0000008b00077220 */ /* 0x040fe40000410000 */
[----:B------:R-:W2:Y:S01]  /*8ab0*/  LDSM.16.MT88.4 R136, [R195+0x100] ;  /* 0x00010000c388783b */ /* 0x000ea20000004200 */
[C---:B------:R-:W-:Y:S02]  /*8ac0*/  FMUL.FTZ R10, R0.reuse, R142 ;  /* 0x0000008e000a7220 */ /* 0x040fe40000410000 */
[C---:B------:R-:W-:Y:S02]  /*8ad0*/  FMUL.FTZ R11, R0.reuse, R143 ;  /* 0x0000008f000b7220 */ /* 0x040fe40000410000 */
[C---:B------:R-:W-:Y:S03]  /*8ae0*/  HMMA.16816.F32.BF16 R4, R168.reuse, R12, R4 ;  /* 0x0000000ca804723c */ /* 0x040fe60000041804 */
[----:B------:R-:W3:Y:S02]  /*8af0*/  LDSM.16.MT88.4 R140, [R193+0x2100] ;  /* 0x00210000c18c783b */ /* 0x000ee40000004200 */
[----:B------:R-:W-:Y:S02]  /*8b00*/  FMUL.FTZ R18, R0, R150 ;  /* 0x0000009600127220 */ /* 0x000fe40000410000 */
[C---:B------:R-:W-:Y:S01]  /*8b10*/  FMUL.FTZ R12, R2.reuse, R144 ;  /* 0x00000090020c7220 */ /* 0x040fe20000410000 */
[C---:B------:R-:W-:Y:S04]  /*8b20*/  HMMA.16816.F32.BF16 R8, R168.reuse, R14, R8 ;  /* 0x0000000ea808723c */ /* 0x040fe80000041808 */
[----:B------:R-:W-:Y:S02]  /*8b30*/  FMUL.FTZ R13, R2, R145 ;  /* 0x00000091020d7220 */ /* 0x000fe40000410000 */
[C---:B------:R-:W-:Y:S02]  /*8b40*/  FMUL.FTZ R19, R0.reuse, R151 ;  /* 0x0000009700137220 */ /* 0x040fe40000410000 */
[C---:B------:R-:W-:Y:S01]  /*8b50*/  FMUL.FTZ R14, R0.reuse, R146 ;  /* 0x00000092000e7220 */ /* 0x040fe20000410000 */
[----:B------:R-:W-:Y:S03]  /*8b60*/  LDSM.16.MT88.4 R148, [R196+0x900] ;  /* 0x00090000c494783b */ /* 0x000fe60000004200 */
[C---:B------:R-:W-:Y:S02]  /*8b70*/  FMUL.FTZ R15, R0.reuse, R147 ;  /* 0x00000093000f7220 */ /* 0x040fe40000410000 */
[C---:B------:R-:W-:Y:S02]  /*8b80*/  FMUL.FTZ R26, R0.reuse, R158 ;  /* 0x0000009e001a7220 */ /* 0x040fe40000410000 */
[C---:B------:R-:W-:Y:S01]  /*8b90*/  FMUL.FTZ R27, R0.reuse, R159 ;  /* 0x0000009f001b7220 */ /* 0x040fe20000410000 */
[----:B------:R-:W4:Y:S01]  /*8ba0*/  LDSM.16.MT88.4 R144, [R194+0x2100] ;  /* 0x00210000c290783b */ /* 0x000f220000004200 */
[C---:B------:R-:W-:Y:S01]  /*8bb0*/  FMUL.FTZ R34, R0.reuse, R166 ;  /* 0x000000a600227220 */ /* 0x040fe20000410000 */
[C---:B------:R-:W-:Y:S03]  /*8bc0*/  HMMA.16816.F32.BF16 R12, R168.reuse, R20, R12 ;  /* 0x00000014a80c723c */ /* 0x040fe6000004180c */
[C---:B------:R-:W-:Y:S02]  /*8bd0*/  FMUL.FTZ R35, R0.reuse, R167 ;  /* 0x000000a700237220 */ /* 0x040fe40000410000 */
[----:B------:R-:W-:Y:S01]  /*8be0*/  FMUL.FTZ R38, R0, R38 ;  /* 0x0000002600267220 */ /* 0x000fe20000410000 */
[----:B------:R-:W-:Y:S01]  /*8bf0*/  LDSM.16.MT88.4 R156, [R194+0x2900] ;  /* 0x00290000c29c783b */ /* 0x000fe20000004200 */
[C---:B------:R-:W-:Y:S01]  /*8c00*/  FMUL.FTZ R20, R2.reuse, R152 ;  /* 0x0000009802147220 */ /* 0x040fe20000410000 */
[C---:B------:R-:W-:Y:S04]  /*8c10*/  HMMA.16816.F32.BF16 R16, R168.reuse, R22, R16 ;  /* 0x00000016a810723c */ /* 0x040fe80000041810 */
[----:B------:R-:W-:Y:S02]  /*8c20*/  FMUL.FTZ R21, R2, R153 ;  /* 0x0000009902157220 */ /* 0x000fe40000410000 */
[C---:B------:R-:W-:Y:S01]  /*8c30*/  FMUL.FTZ R39, R0.reuse, R39 ;  /* 0x0000002700277220 */ /* 0x040fe20000410000 */
[----:B------:R-:W-:Y:S01]  /*8c40*/  LDSM.16.MT88.4 R164, [R195+0x1900] ;  /* 0x00190000c3a4783b */ /* 0x000fe20000004200 */
[C---:B------:R-:W-:Y:S04]  /*8c50*/  FMUL.FTZ R22, R0.reuse, R154 ;  /* 0x0000009a00167220 */ /* 0x040fe80000410000 */
[C---:B------:R-:W-:Y:S02]  /*8c60*/  FMUL.FTZ R23, R0.reuse, R155 ;  /* 0x0000009b00177220 */ /* 0x040fe40000410000 */
[C---:B------:R-:W-:Y:S01]  /*8c70*/  FMUL.FTZ R42, R0.reuse, R42 ;  /* 0x0000002a002a7220 */ /* 0x040fe20000410000 */
[----:B------:R-:W-:Y:S01]  /*8c80*/  LDSM.16.MT88.4 R152, [R195+0x900] ;  /* 0x00090000c398783b */ /* 0x000fe20000004200 */
[C---:B------:R-:W-:Y:S02]  /*8c90*/  FMUL.FTZ R43, R0.reuse, R43 ;  /* 0x0000002b002b7220 */ /* 0x040fe40000410000 */
[C---:B------:R-:W-:Y:S01]  /*8ca0*/  FMUL.FTZ R46, R0.reuse, R46 ;  /* 0x0000002e002e7220 */ /* 0x040fe20000410000 */
[C---:B------:R-:W-:Y:S03]  /*8cb0*/  HMMA.16816.F32.BF16 R20, R168.reuse, R28, R20 ;  /* 0x0000001ca814723c */ /* 0x040fe60000041814 */
[C---:B------:R-:W-:Y:S02]  /*8cc0*/  FMUL.FTZ R47, R0.reuse, R47 ;  /* 0x0000002f002f7220 */ /* 0x040fe40000410000 */
[----:B------:R-:W-:Y:S02]  /*8cd0*/  FMUL.FTZ R50, R0, R50 ;  /* 0x0000003200327220 */ /* 0x000fe40000410000 */
[C---:B------:R-:W-:Y:S01]  /*8ce0*/  FMUL.FTZ R28, R2.reuse, R160 ;  /* 0x000000a0021c7220 */ /* 0x040fe20000410000 */
[C---:B------:R-:W-:Y:S04]  /*8cf0*/  HMMA.16816.F32.BF16 R24, R168.reuse, R30, R24 ;  /* 0x0000001ea818723c */ /* 0x040fe80000041818 */
[----:B------:R-:W-:Y:S02]  /*8d00*/  FMUL.FTZ R29, R2, R161 ;  /* 0x000000a1021d7220 */ /* 0x000fe40000410000 */
[--C-:B-1----:R-:W-:Y:S02]  /*8d10*/  FFMA.FTZ R134, R175, c[0x0][0x2d0], -R172.reuse ;  /* 0x0000b400af867a23 */ /* 0x102fe400000108ac */
[C---:B------:R-:W-:Y:S02]  /*8d20*/  FMUL.FTZ R30, R0.reuse, R162 ;  /* 0x000000a2001e7220 */ /* 0x040fe40000410000 */
[----:B------:R1:W5:Y:S02]  /*8d30*/  MUFU.EX2 R235, R134 ;  /* 0x0000008600eb7308 */ /* 0x0003640000000800 */
[C---:B------:R-:W-:Y:S02]  /*8d40*/  FMUL.FTZ R31, R0.reuse, R163 ;  /* 0x000000a3001f7220 */ /* 0x040fe40000410000 */
[----:B------:R-:W-:Y:S01]  /*8d50*/  LDSM.16.MT88.4 R160, [R196+0x1900] ;  /* 0x00190000c4a0783b */ /* 0x000fe20000004200 */
[C---:B------:R-:W-:Y:S02]  /*8d60*/  FMUL.FTZ R51, R0.reuse, R51 ;  /* 0x0000003300337220 */ /* 0x040fe40000410000 */
[C---:B------:R-:W-:Y:S02]  /*8d70*/  FMUL.FTZ R54, R0.reuse, R54 ;  /* 0x0000003600367220 */ /* 0x040fe40000410000 */
[C---:B--2---:R-:W-:Y:S03]  /*8d80*/  HMMA.16816.F32.BF16 R28, R168.reuse, R136, R28 ;  /* 0x00000088a81c723c */ /* 0x044fe6000004181c */
[C---:B------:R-:W-:Y:S02]  /*8d90*/  FMUL.FTZ R55, R0.reuse, R55 ;  /* 0x0000003700377220 */ /* 0x040fe40000410000 */
[C---:B------:R-:W-:Y:S02]  /*8da0*/  FMUL.FTZ R58, R0.reuse, R58 ;  /* 0x0000003a003a7220 */ /* 0x040fe40000410000 */
[C---:B------:R-:W-:Y:S01]  /*8db0*/  FMUL.FTZ R59, R0.reuse, R59 ;  /* 0x0000003b003b7220 */ /* 0x040fe20000410000 */
        /* <DEDUP_REMOVED lines=10> */
[----:B------:R-:W-:Y:S02]  /*8e60*/  FMUL.FTZ R71, R0, R71 ;  /* 0x0000004700477220 */ /* 0x000fe40000410000 */
[C---:B----4-:R-:W-:Y:S04]  /*8e70*/  HMMA.16816.F32.BF16 R44, R168.reuse, R144, R44 ;  /* 0x00000090a82c723c */ /* 0x050fe8000004182c */
[--C-:B-1----:R-:W-:Y:S02]  /*8e80*/  FFMA.FTZ R134, R180, c[0x0][0x2d0], -R172.reuse ;  /* 0x0000b400b4867a23 */ /* 0x102fe400000108ac */
[C---:B------:R-:W-:Y:S02]  /*8e90*/  FMUL.FTZ R74, R0.reuse, R74 ;  /* 0x0000004a004a7220 */ /* 0x040fe40000410000 */
[C---:B------:R-:W-:Y:S01]  /*8ea0*/  HMMA.16816.F32.BF16 R48, R168.reuse, R146, R48 ;  /* 0x00000092a830723c */ /* 0x040fe20000041830 */
[----:B------:R-:W1:Y:S01]  /*8eb0*/  LDSM.16.MT88.4 R144, [R193+0x4100] ;  /* 0x00410000c190783b */ /* 0x000e620000004200 */
[----:B------:R4:W-:Y:S02]  /*8ec0*/  MUFU.EX2 R234, R134 ;  /* 0x0000008600ea7308 */ /* 0x0009e40000000800 */
[C---:B------:R-:W-:Y:S02]  /*8ed0*/  FMUL.FTZ R75, R0.reuse, R75 ;  /* 0x0000004b004b7220 */ /* 0x040fe40000410000 */
[C---:B------:R-:W-:Y:S02]  /*8ee0*/  FMUL.FTZ R78, R0.reuse, R78 ;  /* 0x0000004e004e7220 */ /* 0x040fe40000410000 */
[C---:B------:R-:W-:Y:S01]  /*8ef0*/  FMUL.FTZ R79, R0.reuse, R79 ;  /* 0x0000004f004f7220 */ /* 0x040fe20000410000 */
[C---:B--2---:R-:W-:Y:S03]  /*8f00*/  HMMA.16816.F32.BF16 R52, R168.reuse, R136, R52 ;  /* 0x00000088a834723c */ /* 0x044fe60000041834 */
[C---:B------:R-:W-:Y:S02]  /*8f10*/  FMUL.FTZ R82, R0.reuse, R82 ;  /* 0x0000005200527220 */ /* 0x040fe40000410000 */
[C---:B------:R-:W-:Y:S02]  /*8f20*/  FMUL.FTZ R83, R0.reuse, R83 ;  /* 0x0000005300537220 */ /* 0x040fe40000410000 */
[C---:B------:R-:W-:Y:S01]  /*8f30*/  FMUL.FTZ R86, R0.reuse, R86 ;  /* 0x0000005600567220 */ /* 0x040fe20000410000 */
[C---:B------:R-:W-:Y:S01]  /*8f40*/  HMMA.16816.F32.BF16 R56, R168.reuse, R138, R56 ;  /* 0x0000008aa838723c */ /* 0x040fe20000041838 */
[----:B------:R-:W2:Y:S03]  /*8f50*/  LDSM.16.MT88.4 R136, [R194+0x4100] ;  /* 0x00410000c288783b */ /* 0x000ea60000004200 */
[----:B------:R-:W-:Y:S02]  /*8f60*/  FMUL.FTZ R87, R0, R87 ;  /* 0x0000005700577220 */ /* 0x000fe40000410000 */
[----:B------:R-:W-:Y:S02]  /*8f70*/  FMUL.FTZ R89, R2, R89 ;  /* 0x0000005902597220 */ /* 0x000fe40000410000 */
[C---:B---3--:R-:W-:Y:S04]  /*8f80*/  HMMA.16816.F32.BF16 R60, R168.reuse, R140, R60 ;  /* 0x0000008ca83c723c */ /* 0x048fe8000004183c */
[--C-:B----4-:R-:W-:Y:S02]  /*8f90*/  FFMA.FTZ R134, R182, c[0x0][0x2d0], -R172.reuse ;  /* 0x0000b400b6867a23 */ /* 0x110fe400000108ac */
[C---:B------:R-:W-:Y:S02]  /*8fa0*/  FMUL.FTZ R90, R0.reuse, R90 ;  /* 0x0000005a005a7220 */ /* 0x040fe40000410000 */
[C---:B------:R-:W-:Y:S01]  /*8fb0*/  HMMA.16816.F32.BF16 R64, R168.reuse, R142, R64 ;  /* 0x0000008ea840723c */ /* 0x040fe20000041840 */
[----:B------:R3:W-:Y:S01]  /*8fc0*/  MUFU.EX2 R231, R134 ;  /* 0x0000008600e77308 */ /* 0x0007e20000000800 */
[----:B------:R-:W4:Y:S02]  /*8fd0*/  LDSM.16.MT88.4 R140, [R196+0x4100] ;  /* 0x00410000c48c783b */ /* 0x000f240000004200 */
[----:B------:R-:W-:Y:S02]  /*8fe0*/  FMUL.FTZ R91, R0, R91 ;  /* 0x0000005b005b7220 */ /* 0x000fe40000410000 */
[C---:B------:R-:W-:Y:S02]  /*8ff0*/  FMUL.FTZ R92, R2.reuse, R92 ;  /* 0x0000005c025c7220 */ /* 0x040fe40000410000 */
[C---:B-1----:R-:W-:Y:S04]  /*9000*/  HMMA.16816.F32.BF16 R68, R168.reuse, R144, R68 ;  /* 0x00000090a844723c */ /* 0x042fe80000041844 */
[----:B------:R-:W-:Y:S02]  /*9010*/  FMUL.FTZ R93, R2, R93 ;  /* 0x0000005d025d7220 */ /* 0x000fe40000410000 */
[C---:B------:R-:W-:Y:S02]  /*9020*/  FMUL.FTZ R94, R0.reuse, R94 ;  /* 0x0000005e005e7220 */ /* 0x040fe40000410000 */
[C---:B------:R-:W-:Y:S01]  /*9030*/  HMMA.16816.F32.BF16 R72, R168.reuse, R146, R72 ;  /* 0x00000092a848723c */ /* 0x040fe20000041848 */
[----:B------:R-:W1:Y:S03]  /*9040*/  LDSM.16.MT88.4 R144, [R195+0x4100] ;  /* 0x00410000c390783b */ /* 0x000e660000004200 */
[----:B------:R-:W-:Y:S02]  /*9050*/  FMUL.FTZ R95, R0, R95 ;  /* 0x0000005f005f7220 */ /* 0x000fe40000410000 */
[C---:B------:R-:W-:Y:S02]  /*9060*/  FMUL.FTZ R96, R2.reuse, R96 ;  /* 0x0000006002607220 */ /* 0x040fe40000410000 */
[----:B------:R-:W-:Y:S01]  /*9070*/  FMUL.FTZ R97, R2, R97 ;  /* 0x0000006102617220 */ /* 0x000fe20000410000 */
[C---:B--2---:R-:W-:Y:S03]  /*9080*/  HMMA.16816.F32.BF16 R76, R168.reuse, R136, R76 ;  /* 0x00000088a84c723c */ /* 0x044fe6000004184c */
[--C-:B---3--:R-:W-:Y:S02]  /*9090*/  FFMA.FTZ R134, R181, c[0x0][0x2d0], -R133.reuse ;  /* 0x0000b400b5867a23 */ /* 0x108fe40000010885 */
[C---:B------:R-:W-:Y:S02]  /*90a0*/  FMUL.FTZ R98, R0.reuse, R98 ;  /* 0x0000006200627220 */ /* 0x040fe40000410000 */
[----:B------:R2:W-:Y:S01]  /*90b0*/  MUFU.EX2 R181, R134 ;  /* 0x0000008600b57308 */ /* 0x0005e20000000800 */
[C---:B------:R-:W-:Y:S01]  /*90c0*/  HMMA.16816.F32.BF16 R80, R168.reuse, R138, R80 ;  /* 0x0000008aa850723c */ /* 0x040fe20000041850 */
[----:B------:R-:W3:Y:S03]  /*90d0*/  LDSM.16.MT88.4 R136, [R193+0x6100] ;  /* 0x00610000c188783b */ /* 0x000ee60000004200 */
[----:B------:R-:W-:Y:S02]  /*90e0*/  FMUL.FTZ R99, R0, R99 ;  /* 0x0000006300637220 */ /* 0x000fe40000410000 */
[C---:B------:R-:W-:Y:S02]  /*90f0*/  FMUL.FTZ R100, R2.reuse, R100 ;  /* 0x0000006402647220 */ /* 0x040fe40000410000 */
[----:B------:R-:W-:Y:S01]  /*9100*/  FMUL.FTZ R101, R2, R101 ;  /* 0x0000006502657220 */ /* 0x000fe20000410000 */
[C---:B----4-:R-:W-:Y:S03]  /*9110*/  HMMA.16816.F32.BF16 R84, R168.reuse, R140, R84 ;  /* 0x0000008ca854723c */ /* 0x050fe60000041854 */
[C---:B------:R-:W-:Y:S02]  /*9120*/  FMUL.FTZ R102, R0.reuse, R102 ;  /* 0x0000006600667220 */ /* 0x040fe40000410000 */
[----:B------:R-:W-:Y:S02]  /*9130*/  FMUL.FTZ R103, R0, R103 ;  /* 0x0000006700677220 */ /* 0x000fe40000410000 */
[C---:B------:R-:W-:Y:S01]  /*9140*/  FMUL.FTZ R104, R2.reuse, R104 ;  /* 0x0000006802687220 */ /* 0x040fe20000410000 */
[C---:B------:R-:W-:Y:S01]  /*9150*/  HMMA.16816.F32.BF16 R88, R168.reuse, R142, R88 ;  /* 0x0000008ea858723c */ /* 0x040fe20000041858 */
[----:B------:R-:W4:Y:S03]  /*9160*/  LDSM.16.MT88.4 R140, [R194+0x6100] ;  /* 0x00610000c28c783b */ /* 0x000f260000004200 */
[----:B------:R-:W-:Y:S02]  /*9170*/  FMUL.FTZ R105, R2, R105 ;  /* 0x0000006902697220 */ /* 0x000fe40000410000 */
[--C-:B--2---:R-:W-:Y:S02]  /*9180*/  FFMA.FTZ R134, R179, c[0x0][0x2d0], -R133.reuse ;  /* 0x0000b400b3867a23 */ /* 0x104fe40000010885 */
[C---:B-1----:R-:W-:Y:S02]  /*9190*/  HMMA.16816.F32.BF16 R92, R168.reuse, R144, R92 ;  /* 0x00000090a85c723c */ /* 0x042fe4000004185c */
[----:B------:R1:W2:Y:S02]  /*91a0*/  MUFU.EX2 R180, R134 ;  /* 0x0000008600b47308 */ /* 0x0002a40000000800 */
[C---:B------:R-:W-:Y:S02]  /*91b0*/  FMUL.FTZ R106, R0.reuse, R106 ;  /* 0x0000006a006a7220 */ /* 0x040fe40000410000 */
[----:B------:R-:W-:Y:S02]  /*91c0*/  FMUL.FTZ R107, R0, R107 ;  /* 0x0000006b006b7220 */ /* 0x000fe40000410000 */
[C---:B------:R-:W-:Y:S01]  /*91d0*/  HMMA.16816.F32.BF16 R96, R168.reuse, R146, R96 ;  /* 0x00000092a860723c */ /* 0x040fe20000041860 */
[----:B------:R-:W2:Y:S03]  /*91e0*/  LDSM.16.MT88.4 R144, [R196+0x6100] ;  /* 0x00610000c490783b */ /* 0x000ea60000004200 */
[C---:B------:R-:W-:Y:S02]  /*91f0*/  FMUL.FTZ R108, R2.reuse, R108 ;  /* 0x0000006c026c7220 */ /* 0x040fe40000410000 */
[----:B------:R-:W-:Y:S02]  /*9200*/  FMUL.FTZ R109, R2, R109 ;  /* 0x0000006d026d7220 */ /* 0x000fe40000410000 */
[C---:B---3--:R-:W-:Y:S04]  /*9210*/  HMMA.16816.F32.BF16 R100, R168.reuse, R136, R100 ;  /* 0x00000088a864723c */ /* 0x048fe80000041864 */
[C---:B------:R-:W-:Y:S02]  /*9220*/  FMUL.FTZ R110, R0.reuse, R110 ;  /* 0x0000006e006e7220 */ /* 0x040fe40000410000 */
[----:B------:R-:W-:Y:S02]  /*9230*/  FMUL.FTZ R111, R0, R111 ;  /* 0x0000006f006f7220 */ /* 0x000fe40000410000 */
[C---:B------:R-:W-:Y:S01]  /*9240*/  HMMA.16816.F32.BF16 R104, R168.reuse, R138, R104 ;  /* 0x0000008aa868723c */ /* 0x040fe20000041868 */
[----:B------:R-:W3:Y:S03]  /*9250*/  LDSM.16.MT88.4 R136, [R195+0x6100] ;  /* 0x00610000c388783b */ /* 0x000ee60000004200 */
[--C-:B-1----:R-:W-:Y:S02]  /*9260*/  FFMA.FTZ R134, R178, c[0x0][0x2d0], -R133.reuse ;  /* 0x0000b400b2867a23 */ /* 0x102fe40000010885 */
[C---:B------:R-:W-:Y:S02]  /*9270*/  FMUL.FTZ R112, R2.reuse, R112 ;  /* 0x0000007002707220 */ /* 0x040fe40000410000 */
[----:B------:R1:W-:Y:S01]  /*9280*/  MUFU.EX2 R179, R134 ;  /* 0x0000008600b37308 */ /* 0x0003e20000000800 */
[C---:B----4-:R-:W-:Y:S03]  /*9290*/  HMMA.16816.F32.BF16 R108, R168.reuse, R140, R108 ;  /* 0x0000008ca86c723c */ /* 0x050fe6000004186c */
[----:B------:R-:W-:Y:S02]  /*92a0*/  FMUL.FTZ R113, R2, R113 ;  /* 0x0000007102717220 */ /* 0x000fe40000410000 */
[C---:B------:R-:W-:Y:S02]  /*92b0*/  FMUL.FTZ R114, R0.reuse, R114 ;  /* 0x0000007200727220 */ /* 0x040fe40000410000 */
[----:B------:R-:W-:Y:S02]  /*92c0*/  FMUL.FTZ R115, R0, R115 ;  /* 0x0000007300737220 */ /* 0x000fe40000410000 */
[C---:B------:R-:W-:Y:S03]  /*92d0*/  FMUL.FTZ R116, R2.reuse, R116 ;  /* 0x0000007402747220 */ /* 0x040fe60000410000 */
[----:B------:R-:W-:Y:S02]  /*92e0*/  FMUL.FTZ R117, R2, R117 ;  /* 0x0000007502757220 */ /* 0x000fe40000410000 */
[C---:B------:R-:W-:Y:S01]  /*92f0*/  HMMA.16816.F32.BF16 R112, R168.reuse, R142, R112 ;  /* 0x0000008ea870723c */ /* 0x040fe20000041870 */
[----:B------:R-:W4:Y:S02]  /*9300*/  LDSM.16.MT88.4 R140, [R193+0x900] ;  /* 0x00090000c18c783b */ /* 0x000f240000004200 */
[C---:B------:R-:W-:Y:S02]  /*9310*/  FMUL.FTZ R118, R0.reuse, R118 ;  /* 0x0000007600767220 */ /* 0x040fe40000410000 */
[----:B------:R-:W-:Y:S02]  /*9320*/  FMUL.FTZ R119, R0, R119 ;  /* 0x0000007700777220 */ /* 0x000fe40000410000 */
[C---:B------:R-:W-:Y:S02]  /*9330*/  FMUL.FTZ R120, R2.reuse, R120 ;  /* 0x0000007802787220 */ /* 0x040fe40000410000 */
[----:B------:R-:W-:Y:S03]  /*9340*/  FMUL.FTZ R121, R2, R121 ;  /* 0x0000007902797220 */ /* 0x000fe60000410000 */
[C---:B--2---:R-:W-:Y:S03]  /*9350*/  HMMA.16816.F32.BF16 R116, R168.reuse, R144, R116 ;  /* 0x00000090a874723c */ /* 0x044fe60000041874 */
[C---:B------:R-:W-:Y:S02]  /*9360*/  FMUL.FTZ R122, R0.reuse, R122 ;  /* 0x0000007a007a7220 */ /* 0x040fe40000410000 */
[----:B------:R-:W-:Y:S02]  /*9370*/  FMUL.FTZ R123, R0, R123 ;  /* 0x0000007b007b7220 */ /* 0x000fe40000410000 */
[--C-:B-1----:R-:W-:Y:S02]  /*9380*/  FFMA.FTZ R134, R177, c[0x0][0x2d0], -R133.reuse ;  /* 0x0000b400b1867a23 */ /* 0x102fe40000010885 */
[C---:B------:R-:W-:Y:S02]  /*9390*/  FMUL.FTZ R124, R2.reuse, R124 ;  /* 0x0000007c027c7220 */ /* 0x040fe40000410000 */
[----:B------:R1:W2:Y:S01]  /*93a0*/  MUFU.EX2 R178, R134 ;  /* 0x0000008600b27308 */ /* 0x0002a20000000800 */
[C---:B------:R-:W-:Y:S01]  /*93b0*/  HMMA.16816.F32.BF16 R120, R168.reuse, R146, R120 ;  /* 0x00000092a878723c */ /* 0x040fe20000041878 */
[----:B------:R-:W4:Y:S02]  /*93c0*/  LDSM.16.MT88.4 R144, [R194+0x900] ;  /* 0x00090000c290783b */ /* 0x000f240000004200 */
[----:B------:R-:W-:Y:S02]  /*93d0*/  FMUL.FTZ R125, R2, R125 ;  /* 0x0000007d027d7220 */ /* 0x000fe40000410000 */
[C---:B------:R-:W-:Y:S02]  /*93e0*/  FMUL.FTZ R126, R0.reuse, R126 ;  /* 0x0000007e007e7220 */ /* 0x040fe40000410000 */
[----:B------:R-:W-:Y:S02]  /*93f0*/  FMUL.FTZ R127, R0, R127 ;  /* 0x0000007f007f7220 */ /* 0x000fe40000410000 */
[C---:B------:R-:W-:Y:S03]  /*9400*/  FMUL.FTZ R128, R2.reuse, R128 ;  /* 0x0000008002807220 */ /* 0x040fe60000410000 */
[----:B------:R-:W-:Y:S02]  /*9410*/  FMUL.FTZ R129, R2, R129 ;  /* 0x0000008102817220 */ /* 0x000fe40000410000 */
[C---:B---3--:R-:W-:Y:S03]  /*9420*/  HMMA.16816.F32.BF16 R124, R168.reuse, R136, R124 ;  /* 0x00000088a87c723c */ /* 0x048fe6000004187c */
[C---:B------:R-:W-:Y:S02]  /*9430*/  FMUL.FTZ R130, R0.reuse, R130 ;  /* 0x0000008200827220 */ /* 0x040fe40000410000 */
[----:B------:R-:W-:Y:S02]  /*9440*/  FMUL.FTZ R131, R0, R131 ;  /* 0x0000008300837220 */ /* 0x000fe40000410000 */
[----:B-----5:R-:W-:Y:S02]  /*9450*/  F2FP.BF16.PACK_AB R136, R235, R236 ;  /* 0x000000eceb88723e */ /* 0x020fe400000010ff */
[----:B------:R-:W-:Y:S03]  /*9460*/  F2FP.BF16.PACK_AB R137, R180, R181 ;  /* 0x000000b5b489723e */ /* 0x000fe600000010ff */
[----:B------:R-:W-:Y:S03]  /*9470*/  HMMA.16816.F32.BF16 R128, R168, R138, R128 ;  /* 0x0000008aa880723c */ /* 0x000fe60000041880 */
[--C-:B-1----:R-:W-:Y:S04]  /*9480*/  FFMA.FTZ R134, R183, c[0x0][0x2d0], -R172.reuse ;  /* 0x0000b400b7867a23 */ /* 0x102fe800000108ac */
[----:B------:R-:W-:Y:S01]  /*9490*/  F2FP.BF16.PACK_AB R138, R231, R234 ;  /* 0x000000eae78a723e */ /* 0x000fe200000010ff */
[----:B------:R1:W-:Y:S01]  /*94a0*/  MUFU.EX2 R230, R134 ;  /* 0x0000008600e67308 */ /* 0x0003e20000000800 */
[----:B--2---:R-:W-:Y:S07]  /*94b0*/  F2FP.BF16.PACK_AB R139, R178, R179 ;  /* 0x000000b3b28b723e */ /* 0x004fee00000010ff */
[C---:B----4-:R-:W-:Y:S08]  /*94c0*/  HMMA.16816.F32.BF16 R4, R136.reuse, R140, R4 ;  /* 0x0000008c8804723c */ /* 0x050ff00000041804 */
[C---:B------:R-:W-:Y:S01]  /*94d0*/  HMMA.16816.F32.BF16 R8, R136.reuse, R142, R8 ;  /* 0x0000008e8808723c */ /* 0x040fe20000041808 */
[----:B------:R-:W2:Y:S07]  /*94e0*/  LDSM.16.MT88.4 R140, [R193+0x2900] ;  /* 0x00290000c18c783b */ /* 0x000eae0000004200 */
[C---:B------:R-:W-:Y:S04]  /*94f0*/  HMMA.16816.F32.BF16 R12, R136.reuse, R144, R12 ;  /* 0x00000090880c723c */ /* 0x040fe8000004180c */
[--C-:B-1----:R-:W-:Y:S04]  /*9500*/  FFMA.FTZ R134, R184, c[0x0][0x2d0], -R172.reuse ;  /* 0x0000b400b8867a23 */ /* 0x102fe800000108ac */
[C---:B------:R-:W-:Y:S01]  /*9510*/  HMMA.16816.F32.BF16 R16, R136.reuse, R146, R16 ;  /* 0x000000928810723c */ /* 0x040fe20000041810 */
[----:B------:R-:W1:Y:S01]  /*9520*/  LDSM.16.MT88.4 R144, [R196+0x2900] ;  /* 0x00290000c490783b */ /* 0x000e620000004200 */
[----:B------:R3:W4:Y:S06]  /*9530*/  MUFU.EX2 R229, R134 ;  /* 0x0000008600e57308 */ /* 0x00072c0000000800 */
[C---:B------:R-:W-:Y:S08]  /*9540*/  HMMA.16816.F32.BF16 R20, R136.reuse, R148, R20 ;  /* 0x000000948814723c */ /* 0x040ff00000041814 */
[C---:B------:R-:W-:Y:S01]  /*9550*/  HMMA.16816.F32.BF16 R24, R136.reuse, R150, R24 ;  /* 0x000000968818723c */ /* 0x040fe20000041818 */
[----:B------:R-:W5:Y:S07]  /*9560*/  LDSM.16.MT88.4 R148, [R195+0x2900] ;  /* 0x00290000c394783b */ /* 0x000f6e0000004200 */
[C---:B------:R-:W-:Y:S04]  /*9570*/  HMMA.16816.F32.BF16 R28, R136.reuse, R152, R28 ;  /* 0x00000098881c723c */ /* 0x040fe8000004181c */
[--C-:B---3--:R-:W-:Y:S04]  /*9580*/  FFMA.FTZ R134, R189, c[0x0][0x2d0], -R172.reuse ;  /* 0x0000b400bd867a23 */ /* 0x108fe800000108ac */
[C---:B------:R-:W-:Y:S01]  /*9590*/  HMMA.16816.F32.BF16 R32, R136.reuse, R154, R32 ;  /* 0x0000009a8820723c */ /* 0x040fe20000041820 */
[----:B------:R-:W-:Y:S01]  /*95a0*/  LDSM.16.MT88.4 R152, [R194+0x4900] ;  /* 0x00490000c298783b */ /* 0x000fe20000004200 */
[----:B------:R3:W-:Y:S06]  /*95b0*/  MUFU.EX2 R228, R134 ;  /* 0x0000008600e47308 */ /* 0x0007ec0000000800 */
[C---:B--2---:R-:W-:Y:S08]  /*95c0*/  HMMA.16816.F32.BF16 R36, R136.reuse, R140, R36 ;  /* 0x0000008c8824723c */ /* 0x044ff00000041824 */
[C---:B------:R-:W-:Y:S01]  /*95d0*/  HMMA.16816.F32.BF16 R40, R136.reuse, R142, R40 ;  /* 0x0000008e8828723c */ /* 0x040fe20000041828 */
[----:B------:R-:W2:Y:S07]  /*95e0*/  LDSM.16.MT88.4 R140, [R193+0x4900] ;  /* 0x00490000c18c783b */ /* 0x000eae0000004200 */
[C---:B------:R-:W-:Y:S04]  /*95f0*/  HMMA.16816.F32.BF16 R44, R136.reuse, R156, R44 ;  /* 0x0000009c882c723c */ /* 0x040fe8000004182c */
[--C-:B---3--:R-:W-:Y:S02]  /*9600*/  FFMA.FTZ R134, R190, c[0x0][0x2d0], -R172.reuse ;  /* 0x0000b400be867a23 */ /* 0x108fe400000108ac */
[----:B------:R-:W3:Y:S02]  /*9610*/  LDL.LU R190, [R1+0xc] ;  /* 0x00000c0001be7983 */ /* 0x000ee40000300800 */
[C---:B------:R-:W-:Y:S01]  /*9620*/  HMMA.16816.F32.BF16 R48, R136.reuse, R158, R48 ;  /* 0x0000009e8830723c */ /* 0x040fe20000041830 */
[----:B------:R2:W2:Y:S01]  /*9630*/  MUFU.EX2 R189, R134 ;  /* 0x0000008600bd7308 */ /* 0x0004a20000000800 */
[----:B------:R-:W4:Y:S06]  /*9640*/  LDSM.16.MT88.4 R156, [R196+0x4900] ;  /* 0x00490000c49c783b */ /* 0x000f2c0000004200 */
[C---:B-1----:R-:W-:Y:S08]  /*9650*/  HMMA.16816.F32.BF16 R52, R136.reuse, R144, R52 ;  /* 0x000000908834723c */ /* 0x042ff00000041834 */
[C---:B------:R-:W-:Y:S01]  /*9660*/  HMMA.16816.F32.BF16 R56, R136.reuse, R146, R56 ;  /* 0x000000928838723c */ /* 0x040fe20000041838 */
[----:B------:R-:W1:Y:S07]  /*9670*/  LDSM.16.MT88.4 R144, [R195+0x4900] ;  /* 0x00490000c390783b */ /* 0x000e6e0000004200 */
[C---:B-----5:R-:W-:Y:S04]  /*9680*/  HMMA.16816.F32.BF16 R60, R136.reuse, R148, R60 ;  /* 0x00000094883c723c */ /* 0x060fe8000004183c */
[--C-:B--2---:R-:W-:Y:S04]  /*9690*/  FFMA.FTZ R134, R174, c[0x0][0x2d0], -R133.reuse ;  /* 0x0000b400ae867a23 */ /* 0x104fe80000010885 */
[C---:B------:R-:W-:Y:S01]  /*96a0*/  HMMA.16816.F32.BF16 R64, R136.reuse, R150, R64 ;  /* 0x000000968840723c */ /* 0x040fe20000041840 */
[----:B------:R-:W-:Y:S01]  /*96b0*/  LDSM.16.MT88.4 R148, [R194+0x6900] ;  /* 0x00690000c294783b */ /* 0x000fe20000004200 */
[----:B------:R2:W-:Y:S06]  /*96c0*/  MUFU.EX2 R177, R134 ;  /* 0x0000008600b17308 */ /* 0x0005ec0000000800 */
[C---:B------:R-:W-:Y:S08]  /*96d0*/  HMMA.16816.F32.BF16 R68, R136.reuse, R140, R68 ;  /* 0x0000008c8844723c */ /* 0x040ff00000041844 */
[C---:B------:R-:W-:Y:S01]  /*96e0*/  HMMA.16816.F32.BF16 R72, R136.reuse, R142, R72 ;  /* 0x0000008e8848723c */ /* 0x040fe20000041848 */
[----:B------:R-:W5:Y:S07]  /*96f0*/  LDSM.16.MT88.4 R140, [R193+0x6900] ;  /* 0x00690000c18c783b */ /* 0x000f6e0000004200 */
[C---:B------:R-:W-:Y:S04]  /*9700*/  HMMA.16816.F32.BF16 R76, R136.reuse, R152, R76 ;  /* 0x00000098884c723c */ /* 0x040fe8000004184c */
[--C-:B--2---:R-:W-:Y:S04]  /*9710*/  FFMA.FTZ R134, R173, c[0x0][0x2d0], -R133.reuse ;  /* 0x0000b400ad867a23 */ /* 0x104fe80000010885 */
[C---:B------:R-:W-:Y:S01]  /*9720*/  HMMA.16816.F32.BF16 R80, R136.reuse, R154, R80 ;  /* 0x0000009a8850723c */ /* 0x040fe20000041850 */
[----:B------:R-:W2:Y:S01]  /*9730*/  LDSM.16.MT88.4 R152, [R196+0x6900] ;  /* 0x00690000c498783b */ /* 0x000ea20000004200 */
[----:B------:R5:W2:Y:S06]  /*9740*/  MUFU.EX2 R176, R134 ;  /* 0x0000008600b07308 */ /* 0x000aac0000000800 */
[C---:B----4-:R-:W-:Y:S08]  /*9750*/  HMMA.16816.F32.BF16 R84, R136.reuse, R156, R84 ;  /* 0x0000009c8854723c */ /* 0x050ff00000041854 */
[C---:B------:R-:W-:Y:S01]  /*9760*/  HMMA.16816.F32.BF16 R88, R136.reuse, R158, R88 ;  /* 0x0000009e8858723c */ /* 0x040fe20000041858 */
[----:B------:R-:W4:Y:S07]  /*9770*/  LDSM.16.MT88.4 R156, [R195+0x6900] ;  /* 0x00690000c39c783b */ /* 0x000f2e0000004200 */
[C---:B-1----:R-:W-:Y:S04]  /*9780*/  HMMA.16816.F32.BF16 R92, R136.reuse, R144, R92 ;  /* 0x00000090885c723c */ /* 0x042fe8000004185c */
[--C-:B-----5:R-:W-:Y:S04]  /*9790*/  FFMA.FTZ R134, R185, c[0x0][0x2d0], -R133.reuse ;  /* 0x0000b400b9867a23 */ /* 0x120fe80000010885 */
[C---:B------:R-:W-:Y:S01]  /*97a0*/  HMMA.16816.F32.BF16 R96, R136.reuse, R146, R96 ;  /* 0x000000928860723c */ /* 0x040fe20000041860 */
[----:B------:R-:W-:Y:S01]  /*97b0*/  LDSM.16.MT88.4 R144, [R194+0x1100] ;  /* 0x00110000c290783b */ /* 0x000fe20000004200 */
[----:B------:R1:W-:Y:S06]  /*97c0*/  MUFU.EX2 R175, R134 ;  /* 0x0000008600af7308 */ /* 0x0003ec0000000800 */
[C---:B------:R-:W-:Y:S08]  /*97d0*/  HMMA.16816.F32.BF16 R100, R136.reuse, R140, R100 ;  /* 0x0000008c8864723c */ /* 0x040ff00000041864 */
[C---:B------:R-:W-:Y:S01]  /*97e0*/  HMMA.16816.F32.BF16 R104, R136.reuse, R142, R104 ;  /* 0x0000008e8868723c */ /* 0x040fe20000041868 */
[----:B------:R-:W5:Y:S07]  /*97f0*/  LDSM.16.MT88.4 R140, [R193+0x1100] ;  /* 0x00110000c18c783b */ /* 0x000f6e0000004200 */
[C---:B------:R-:W-:Y:S04]  /*9800*/  HMMA.16816.F32.BF16 R108, R136.reuse, R148, R108 ;  /* 0x00000094886c723c */ /* 0x040fe8000004186c */
[--C-:B-1----:R-:W-:Y:S02]  /*9810*/  FFMA.FTZ R134, R186, c[0x0][0x2d0], -R133.reuse ;  /* 0x0000b400ba867a23 */ /* 0x102fe40000010885 */
[----:B------:R-:W3:Y:S02]  /*9820*/  LDL.LU R186, [R1+0x8] ;  /* 0x0000080001ba7983 */ /* 0x000ee40000300800 */
[C---:B------:R-:W-:Y:S01]  /*9830*/  HMMA.16816.F32.BF16 R112, R136.reuse, R150, R112 ;  /* 0x000000968870723c */ /* 0x040fe20000041870 */
[----:B------:R1:W1:Y:S01]  /*9840*/  MUFU.EX2 R174, R134 ;  /* 0x0000008600ae7308 */ /* 0x0002620000000800 */
[----:B------:R-:W5:Y:S06]  /*9850*/  LDSM.16.MT88.4 R148, [R196+0x1100] ;  /* 0x00110000c494783b */ /* 0x000f6c0000004200 */
[C---:B--2---:R-:W-:Y:S08]  /*9860*/  HMMA.16816.F32.BF16 R116, R136.reuse, R152, R116 ;  /* 0x000000988874723c */ /* 0x044ff00000041874 */
[C---:B------:R-:W-:Y:S01]  /*9870*/  HMMA.16816.F32.BF16 R120, R136.reuse, R154, R120 ;  /* 0x0000009a8878723c */ /* 0x040fe20000041878 */
[----:B------:R-:W2:Y:S07]  /*9880*/  LDSM.16.MT88.4 R152, [R195+0x1100] ;  /* 0x00110000c398783b */ /* 0x000eae0000004200 */
[C---:B----4-:R-:W-:Y:S04]  /*9890*/  HMMA.16816.F32.BF16 R124, R136.reuse, R156, R124 ;  /* 0x0000009c887c723c */ /* 0x050fe8000004187c */
[--C-:B-1----:R-:W-:Y:S04]  /*98a0*/  FFMA.FTZ R134, R191, c[0x0][0x2d0], -R172.reuse ;  /* 0x0000b400bf867a23 */ /* 0x102fe800000108ac */
[----:B------:R-:W-:Y:S01]  /*98b0*/  HMMA.16816.F32.BF16 R128, R136, R158, R128 ;  /* 0x0000009e8880723c */ /* 0x000fe20000041880 */
[----:B------:R-:W-:Y:S01]  /*98c0*/  LDSM.16.MT88.4 R156, [R194+0x3100] ;  /* 0x00310000c29c783b */ /* 0x000fe20000004200 */
[----:B------:R1:W-:Y:S05]  /*98d0*/  MUFU.EX2 R185, R134 ;  /* 0x0000008600b97308 */ /* 0x0003ea0000000800 */
[----:B------:R-:W-:Y:S02]  /*98e0*/  F2FP.BF16.PACK_AB R136, R229, R230 ;  /* 0x000000e6e588723e */ /* 0x000fe400000010ff */
[----:B------:R-:W-:Y:S03]  /*98f0*/  F2FP.BF16.PACK_AB R138, R189, R228 ;  /* 0x000000e4bd8a723e */ /* 0x000fe600000010ff */
[----:B------:R-:W-:Y:S02]  /*9900*/  F2FP.BF16.PACK_AB R137, R176, R177 ;  /* 0x000000b1b089723e */ /* 0x000fe400000010ff */
[----:B------:R-:W-:Y:S07]  /*9910*/  F2FP.BF16.PACK_AB R139, R174, R175 ;  /* 0x000000afae8b723e */ /* 0x000fee00000010ff */
[C---:B-----5:R-:W-:Y:S03]  /*9920*/  HMMA.16816.F32.BF16 R4, R136.reuse, R140, R4 ;  /* 0x0000008c8804723c */ /* 0x060fe60000041804 */
[--C-:B-1----:R-:W-:Y:S01]  /*9930*/  FFMA.FTZ R134, R219, c[0x0][0x2d0], -R172.reuse ;  /* 0x0000b400db867a23 */ /* 0x102fe200000108ac */
[----:B------:R-:W-:Y:S04]  /*9940*/  IADD3 R219, R222, -0x1, RZ ;  /* 0xffffffffdedb7810 */ /* 0x000fe80007ffe0ff */
[C---:B------:R-:W-:Y:S01]  /*9950*/  HMMA.16816.F32.BF16 R8, R136.reuse, R142, R8 ;  /* 0x0000008e8808723c */ /* 0x040fe20000041808 */
[----:B------:R-:W1:Y:S01]  /*9960*/  LDSM.16.MT88.4 R140, [R193+0x3100] ;  /* 0x00310000c18c783b */ /* 0x000e620000004200 */
[----:B------:R-:W4:Y:S06]  /*9970*/  MUFU.EX2 R184, R134 ;  /* 0x0000008600b87308 */ /* 0x000f2c0000000800 */
[C---:B------:R-:W-:Y:S08]  /*9980*/  HMMA.16816.F32.BF16 R12, R136.reuse, R144, R12 ;  /* 0x00000090880c723c */ /* 0x040ff0000004180c */
[C---:B------:R-:W-:Y:S01]  /*9990*/  HMMA.16816.F32.BF16 R16, R136.reuse, R146, R16 ;  /* 0x000000928810723c */ /* 0x040fe20000041810 */
[----:B------:R-:W5:Y:S07]  /*99a0*/  LDSM.16.MT88.4 R144, [R196+0x3100] ;  /* 0x00310000c490783b */ /* 0x000f6e0000004200 */
[C---:B------:R-:W-:Y:S04]  /*99b0*/  HMMA.16816.F32.BF16 R20, R136.reuse, R148, R20 ;  /* 0x000000948814723c */ /* 0x040fe80000041814 */
[----:B----4-:R-:W-:Y:S01]  /*99c0*/  F2FP.BF16.PACK_AB R168, R184, R185 ;  /* 0x000000b9b8a8723e */ /* 0x010fe200000010ff */
[--C-:B------:R-:W-:Y:S02]  /*99d0*/  FFMA.FTZ R134, R221, c[0x0][0x2d0], -R172.reuse ;  /* 0x0000b400dd867a23 */ /* 0x100fe400000108ac */
[----:B------:R-:W-:Y:S01]  /*99e0*/  FFMA.FTZ R172, R223, c[0x0][0x2d0], -R172 ;  /* 0x0000b400dfac7a23 */ /* 0x000fe200000108ac */
[C---:B------:R-:W-:Y:S01]  /*99f0*/  HMMA.16816.F32.BF16 R24, R136.reuse, R150, R24 ;  /* 0x000000968818723c */ /* 0x040fe20000041818 */
[----:B------:R-:W4:Y:S01]  /*9a00*/  LDSM.16.MT88.4 R148, [R195+0x3100] ;  /* 0x00310000c394783b */ /* 0x000f220000004200 */
[----:B------:R5:W-:Y:S06]  /*9a10*/  MUFU.EX2 R183, R134 ;  /* 0x0000008600b77308 */ /* 0x000bec0000000800 */
[C---:B--2---:R-:W-:Y:S04]  /*9a20*/  HMMA.16816.F32.BF16 R28, R136.reuse, R152, R28 ;  /* 0x00000098881c723c */ /* 0x044fe8000004181c */
[----:B------:R-:W2:Y:S04]  /*9a30*/  MUFU.EX2 R182, R172 ;  /* 0x000000ac00b67308 */ /* 0x000ea80000000800 */
[C---:B------:R-:W-:Y:S01]  /*9a40*/  HMMA.16816.F32.BF16 R32, R136.reuse, R154, R32 ;  /* 0x0000009a8820723c */ /* 0x040fe20000041820 */
[----:B------:R-:W-:Y:S07]  /*9a50*/  LDSM.16.MT88.4 R152, [R194+0x5100] ;  /* 0x00510000c298783b */ /* 0x000fee0000004200 */
[C---:B-1----:R-:W-:Y:S04]  /*9a60*/  HMMA.16816.F32.BF16 R36, R136.reuse, R140, R36 ;  /* 0x0000008c8824723c */ /* 0x042fe80000041824 */
[--C-:B-----5:R-:W-:Y:S04]  /*9a70*/  FFMA.FTZ R134, R187, c[0x0][0x2d0], -R133.reuse ;  /* 0x0000b400bb867a23 */ /* 0x120fe80000010885 */
[C---:B------:R-:W-:Y:S01]  /*9a80*/  HMMA.16816.F32.BF16 R40, R136.reuse, R142, R40 ;  /* 0x0000008e8828723c */ /* 0x040fe20000041828 */
[----:B------:R-:W1:Y:S01]  /*9a90*/  LDSM.16.MT88.4 R140, [R193+0x5100] ;  /* 0x00510000c18c783b */ /* 0x000e620000004200 */
[----:B------:R5:W-:Y:S02]  /*9aa0*/  MUFU.EX2 R173, R134 ;  /* 0x0000008600ad7308 */ /* 0x000be40000000800 */
[----:B--2---:R-:W-:Y:S04]  /*9ab0*/  F2FP.BF16.PACK_AB R170, R182, R183 ;  /* 0x000000b7b6aa723e */ /* 0x004fe800000010ff */
[C---:B------:R-:W-:Y:S08]  /*9ac0*/  HMMA.16816.F32.BF16 R44, R136.reuse, R156, R44 ;  /* 0x0000009c882c723c */ /* 0x040ff0000004182c */
[C---:B------:R-:W-:Y:S01]  /*9ad0*/  HMMA.16816.F32.BF16 R48, R136.reuse, R158, R48 ;  /* 0x0000009e8830723c */ /* 0x040fe20000041830 */
[----:B------:R-:W2:Y:S07]  /*9ae0*/  LDSM.16.MT88.4 R156, [R196+0x5100] ;  /* 0x00510000c49c783b */ /* 0x000eae0000004200 */
[C---:B------:R-:W-:Y:S04]  /*9af0*/  HMMA.16816.F32.BF16 R52, R136.reuse, R144, R52 ;  /* 0x000000908834723c */ /* 0x040fe80000041834 */
[--C-:B-----5:R-:W-:Y:S04]  /*9b00*/  FFMA.FTZ R134, R188, c[0x0][0x2d0], -R133.reuse ;  /* 0x0000b400bc867a23 */ /* 0x120fe80000010885 */
[C---:B------:R-:W-:Y:S01]  /*9b10*/  HMMA.16816.F32.BF16 R56, R136.reuse, R146, R56 ;  /* 0x000000928838723c */ /* 0x040fe20000041838 */
[----:B------:R-:W5:Y:S01]  /*9b20*/  LDSM.16.MT88.4 R144, [R195+0x5100] ;  /* 0x00510000c390783b */ /* 0x000f620000004200 */
[----:B------:R-:W2:Y:S06]  /*9b30*/  MUFU.EX2 R172, R134 ;  /* 0x0000008600ac7308 */ /* 0x000eac0000000800 */
[C---:B----4-:R-:W-:Y:S08]  /*9b40*/  HMMA.16816.F32.BF16 R60, R136.reuse, R148, R60 ;  /* 0x00000094883c723c */ /* 0x050ff0000004183c */
[C---:B------:R-:W-:Y:S01]  /*9b50*/  HMMA.16816.F32.BF16 R64, R136.reuse, R150, R64 ;  /* 0x000000968840723c */ /* 0x040fe20000041840 */
[----:B------:R-:W-:Y:S07]  /*9b60*/  LDSM.16.MT88.4 R148, [R194+0x7100] ;  /* 0x00710000c294783b */ /* 0x000fee0000004200 */
[C---:B-1----:R-:W-:Y:S04]  /*9b70*/  HMMA.16816.F32.BF16 R68, R136.reuse, R140, R68 ;  /* 0x0000008c8844723c */ /* 0x042fe80000041844 */
[----:B--2---:R-:W-:Y:S01]  /*9b80*/  F2FP.BF16.PACK_AB R169, R172, R173 ;  /* 0x000000adaca9723e */ /* 0x004fe200000010ff */
[--C-:B------:R-:W-:Y:S02]  /*9b90*/  FFMA.FTZ R134, R220, c[0x0][0x2d0], -R133.reuse ;  /* 0x0000b400dc867a23 */ /* 0x100fe40000010885 */
[----:B------:R-:W-:Y:S01]  /*9ba0*/  FFMA.FTZ R133, R135, c[0x0][0x2d0], -R133 ;  /* 0x0000b40087857a23 */ /* 0x000fe20000010885 */
[C---:B------:R-:W-:Y:S01]  /*9bb0*/  HMMA.16816.F32.BF16 R72, R136.reuse, R142, R72 ;  /* 0x0000008e8848723c */ /* 0x040fe20000041848 */
[----:B------:R-:W1:Y:S02]  /*9bc0*/  LDSM.16.MT88.4 R140, [R193+0x7100] ;  /* 0x00710000c18c783b */ /* 0x000e640000004200 */
[----:B------:R-:W-:Y:S05]  /*9bd0*/  MUFU.EX2 R134, R134 ;  /* 0x0000008600867308 */ /* 0x000fea0000000800 */
[C---:B------:R-:W-:Y:S05]  /*9be0*/  HMMA.16816.F32.BF16 R76, R136.reuse, R152, R76 ;  /* 0x00000098884c723c */ /* 0x040fea000004184c */
[----:B------:R-:W2:Y:S03]  /*9bf0*/  MUFU.EX2 R133, R133 ;  /* 0x0000008500857308 */ /* 0x000ea60000000800 */
[C---:B------:R-:W-:Y:S01]  /*9c00*/  HMMA.16816.F32.BF16 R80, R136.reuse, R154, R80 ;  /* 0x0000009a8850723c */ /* 0x040fe20000041850 */
[----:B------:R-:W4:Y:S07]  /*9c10*/  LDSM.16.MT88.4 R152, [R196+0x7100] ;  /* 0x00710000c498783b */ /* 0x000f2e0000004200 */
[C---:B------:R-:W-:Y:S08]  /*9c20*/  HMMA.16816.F32.BF16 R84, R136.reuse, R156, R84 ;  /* 0x0000009c8854723c */ /* 0x040ff00000041854 */
[C---:B------:R-:W-:Y:S01]  /*9c30*/  HMMA.16816.F32.BF16 R88, R136.reuse, R158, R88 ;  /* 0x0000009e8858723c */ /* 0x040fe20000041858 */
[----:B------:R-:W-:Y:S03]  /*9c40*/  LDSM.16.MT88.4 R156, [R194+0x1900] ;  /* 0x00190000c29c783b */ /* 0x000fe60000004200 */
[----:B--2---:R-:W-:Y:S04]  /*9c50*/  F2FP.BF16.PACK_AB R171, R133, R134 ;  /* 0x0000008685ab723e */ /* 0x004fe800000010ff */
[C---:B-----5:R-:W-:Y:S08]  /*9c60*/  HMMA.16816.F32.BF16 R92, R136.reuse, R144, R92 ;  /* 0x00000090885c723c */ /* 0x060ff0000004185c */
[C---:B------:R-:W-:Y:S01]  /*9c70*/  HMMA.16816.F32.BF16 R96, R136.reuse, R146, R96 ;  /* 0x000000928860723c */ /* 0x040fe20000041860 */
[----:B------:R-:W2:Y:S07]  /*9c80*/  LDSM.16.MT88.4 R144, [R195+0x7100] ;  /* 0x00710000c390783b */ /* 0x000eae0000004200 */
[C---:B-1----:R-:W-:Y:S08]  /*9c90*/  HMMA.16816.F32.BF16 R100, R136.reuse, R140, R100 ;  /* 0x0000008c8864723c */ /* 0x042ff00000041864 */
[C---:B------:R-:W-:Y:S01]  /*9ca0*/  HMMA.16816.F32.BF16 R104, R136.reuse, R142, R104 ;  /* 0x0000008e8868723c */ /* 0x040fe20000041868 */
[----:B------:R-:W1:Y:S07]  /*9cb0*/  LDSM.16.MT88.4 R140, [R193+0x1900] ;  /* 0x00190000c18c783b */ /* 0x000e6e0000004200 */
[C---:B------:R-:W-:Y:S08]  /*9cc0*/  HMMA.16816.F32.BF16 R108, R136.reuse, R148, R108 ;  /* 0x00000094886c723c */ /* 0x040ff0000004186c */
[C---:B------:R-:W-:Y:S08]  /*9cd0*/  HMMA.16816.F32.BF16 R112, R136.reuse, R150, R112 ;  /* 0x000000968870723c */ /* 0x040ff00000041870 */
[C---:B----4-:R-:W-:Y:S08]  /*9ce0*/  HMMA.16816.F32.BF16 R116, R136.reuse, R152, R116 ;  /* 0x000000988874723c */ /* 0x050ff00000041874 */
[C---:B------:R-:W-:Y:S08]  /*9cf0*/  HMMA.16816.F32.BF16 R120, R136.reuse, R154, R120 ;  /* 0x0000009a8878723c */ /* 0x040ff00000041878 */
[C---:B--2---:R-:W-:Y:S08]  /*9d00*/  HMMA.16816.F32.BF16 R124, R136.reuse, R144, R124 ;  /* 0x00000090887c723c */ /* 0x044ff0000004187c */
[----:B------:R-:W-:Y:S08]  /*9d10*/  HMMA.16816.F32.BF16 R128, R136, R146, R128 ;  /* 0x000000928880723c */ /* 0x000ff00000041880 */
[C---:B-1----:R-:W-:Y:S01]  /*9d20*/  HMMA.16816.F32.BF16 R136, R168.reuse, R140, R4 ;  /* 0x0000008ca888723c */ /* 0x042fe20000041804 */
[----:B------:R-:W1:Y:S07]  /*9d30*/  LDSM.16.MT88.4 R4, [R193+0x3900] ;  /* 0x00390000c104783b */ /* 0x000e6e0000004200 */
[C---:B------:R-:W-:Y:S01]  /*9d40*/  HMMA.16816.F32.BF16 R140, R168.reuse, R142, R8 ;  /* 0x0000008ea88c723c */ /* 0x040fe20000041808 */
[----:B------:R-:W2:Y:S07]  /*9d50*/  LDSM.16.MT88.4 R8, [R194+0x3900] ;  /* 0x00390000c208783b */ /* 0x000eae0000004200 */
[C---:B------:R-:W-:Y:S01]  /*9d60*/  HMMA.16816.F32.BF16 R144, R168.reuse, R156, R12 ;  /* 0x0000009ca890723c */ /* 0x040fe2000004180c */
[----:B------:R-:W4:Y:S07]  /*9d70*/  LDSM.16.MT88.4 R12, [R196+0x3900] ;  /* 0x00390000c40c783b */ /* 0x000f2e0000004200 */
[C---:B------:R-:W-:Y:S01]  /*9d80*/  HMMA.16816.F32.BF16 R148, R168.reuse, R158, R16 ;  /* 0x0000009ea894723c */ /* 0x040fe20000041810 */
[----:B------:R-:W5:Y:S07]  /*9d90*/  LDSM.16.MT88.4 R16, [R195+0x3900] ;  /* 0x00390000c310783b */ /* 0x000f6e0000004200 */
[C---:B------:R-:W-:Y:S01]  /*9da0*/  HMMA.16816.F32.BF16 R152, R168.reuse, R160, R20 ;  /* 0x000000a0a898723c */ /* 0x040fe20000041814 */
[----:B------:R-:W2:Y:S07]  /*9db0*/  LDSM.16.MT88.4 R20, [R193+0x5900] ;  /* 0x00590000c114783b */ /* 0x000eae0000004200 */
[C---:B------:R-:W-:Y:S08]  /*9dc0*/  HMMA.16816.F32.BF16 R156, R168.reuse, R162, R24 ;  /* 0x000000a2a89c723c */ /* 0x040ff00000041818 */
        /* <DEDUP_REMOVED lines=8> */
[C---:B----4-:R-:W-:Y:S08]  /*9e50*/  HMMA.16816.F32.BF16 R52, R168.reuse, R12, R52 ;  /* 0x0000000ca834723c */ /* 0x050ff00000041834 */
[C---:B------:R-:W-:Y:S01]  /*9e60*/  HMMA.16816.F32.BF16 R56, R168.reuse, R14, R56 ;  /* 0x0000000ea838723c */ /* 0x040fe20000041838 */
[----:B------:R-:W4:Y:S07]  /*9e70*/  LDSM.16.MT88.4 R12, [R195+0x5900] ;  /* 0x00590000c30c783b */ /* 0x000f2e0000004200 */
[C---:B-----5:R-:W-:Y:S08]  /*9e80*/  HMMA.16816.F32.BF16 R60, R168.reuse, R16, R60 ;  /* 0x00000010a83c723c */ /* 0x060ff0000004183c */
[C---:B------:R-:W-:Y:S01]  /*9e90*/  HMMA.16816.F32.BF16 R64, R168.reuse, R18, R64 ;  /* 0x00000012a840723c */ /* 0x040fe20000041840 */
[----:B------:R-:W5:Y:S07]  /*9ea0*/  LDSM.16.MT88.4 R16, [R193+0x7900] ;  /* 0x00790000c110783b */ /* 0x000f6e0000004200 */
[C---:B------:R-:W-:Y:S08]  /*9eb0*/  HMMA.16816.F32.BF16 R68, R168.reuse, R20, R68 ;  /* 0x00000014a844723c */ /* 0x040ff00000041844 */
        /* <DEDUP_REMOVED lines=8> */
[C---:B----4-:R-:W-:Y:S01]  /*9f40*/  HMMA.16816.F32.BF16 R92, R168.reuse, R12, R92 ;  /* 0x0000000ca85c723c */ /* 0x050fe2000004185c */
[----:B------:R-:W4:Y:S06]  /*9f50*/  LDL R13, [R1] ;  /* 0x00000000010d7983 */ /* 0x000f2c0000100800 */
[----:B---3--:R-:W-:Y:S01]  /*9f60*/  FFMA.FTZ R12, R2, R186, R237 ;  /* 0x000000ba020c7223 */ /* 0x008fe200000100ed */
[C---:B------:R-:W-:Y:S04]  /*9f70*/  HMMA.16816.F32.BF16 R96, R168.reuse, R14, R96 ;  /* 0x0000000ea860723c */ /* 0x040fe80000041860 */
[----:B------:R-:W-:Y:S02]  /*9f80*/  FFMA.FTZ R2, R0, R190, R227 ;  /* 0x000000be00027223 */ /* 0x000fe400000100e3 */
[----:B------:R-:W-:Y:S02]  /*9f90*/  FADD.FTZ R0, R240, R12 ;  /* 0x0000000cf0007221 */ /* 0x000fe40000010000 */
[C---:B-----5:R-:W-:Y:S04]  /*9fa0*/  HMMA.16816.F32.BF16 R100, R168.reuse, R16, R100 ;  /* 0x00000010a864723c */ /* 0x060fe80000041864 */
[----:B------:R-:W-:Y:S02]  /*9fb0*/  FADD.FTZ R2, R226, R2 ;  /* 0x00000002e2027221 */ /* 0x000fe40000010000 */
[----:B------:R-:W-:Y:S02]  /*9fc0*/  FADD.FTZ R0, R239, R0 ;  /* 0x00000000ef007221 */ /* 0x000fe40000010000 */
[C---:B------:R-:W-:Y:S04]  /*9fd0*/  HMMA.16816.F32.BF16 R104, R168.reuse, R18, R104 ;  /* 0x00000012a868723c */ /* 0x040fe80000041868 */
[----:B------:R-:W-:Y:S02]  /*9fe0*/  FADD.FTZ R2, R225, R2 ;  /* 0x00000002e1027221 */ /* 0x000fe40000010000 */
[----:B------:R-:W-:Y:S02]  /*9ff0*/  FADD.FTZ R0, R238, R0 ;  /* 0x00000000ee007221 */ /* 0x000fe40000010000 */
[----:B------:R-:W-:Y:S01]  /*a000*/  FADD.FTZ R2, R224, R2 ;  /* 0x00000002e0027221 */ /* 0x000fe20000010000 */
[C---:B------:R-:W-:Y:S03]  /*a010*/  HMMA.16816.F32.BF16 R108, R168.reuse, R20, R108 ;  /* 0x00000014a86c723c */ /* 0x040fe6000004186c */
[----:B------:R-:W-:Y:S02]  /*a020*/  FADD.FTZ R0, R236, R0 ;  /* 0x00000000ec007221 */ /* 0x000fe40000010000 */
[----:B------:R-:W-:Y:S02]  /*a030*/  FADD.FTZ R2, R181, R2 ;  /* 0x00000002b5027221 */ /* 0x000fe40000010000 */
[----:B------:R-:W-:Y:S01]  /*a040*/  FADD.FTZ R0, R235, R0 ;  /* 0x00000000eb007221 */ /* 0x000fe20000010000 */
[C---:B------:R-:W-:Y:S04]  /*a050*/  HMMA.16816.F32.BF16 R112, R168.reuse, R22, R112 ;  /* 0x00000016a870723c */ /* 0x040fe80000041870 */
[----:B------:R-:W-:Y:S02]  /*a060*/  FADD.FTZ R2, R180, R2 ;  /* 0x00000002b4027221 */ /* 0x000fe40000010000 */
[----:B------:R-:W-:Y:S02]  /*a070*/  FADD.FTZ R0, R234, R0 ;  /* 0x00000000ea007221 */ /* 0x000fe40000010000 */
[----:B------:R-:W-:Y:S01]  /*a080*/  FADD.FTZ R2, R179, R2 ;  /* 0x00000002b3027221 */ /* 0x000fe20000010000 */
[C---:B-1----:R-:W-:Y:S03]  /*a090*/  HMMA.16816.F32.BF16 R116, R168.reuse, R4, R116 ;  /* 0x00000004a874723c */ /* 0x042fe60000041874 */
[----:B------:R-:W-:Y:S02]  /*a0a0*/  FADD.FTZ R0, R231, R0 ;  /* 0x00000000e7007221 */ /* 0x000fe40000010000 */
[----:B------:R-:W-:Y:S02]  /*a0b0*/  FADD.FTZ R2, R178, R2 ;  /* 0x00000002b2027221 */ /* 0x000fe40000010000 */
[----:B------:R-:W-:Y:S01]  /*a0c0*/  FADD.FTZ R0, R230, R0 ;  /* 0x00000000e6007221 */ /* 0x000fe20000010000 */
[C---:B------:R-:W-:Y:S04]  /*a0d0*/  HMMA.16816.F32.BF16 R120, R168.reuse, R6, R120 ;  /* 0x00000006a878723c */ /* 0x040fe80000041878 */
[----:B------:R-:W-:Y:S02]  /*a0e0*/  FADD.FTZ R2, R177, R2 ;  /* 0x00000002b1027221 */ /* 0x000fe40000010000 */
[----:B------:R-:W-:Y:S02]  /*a0f0*/  FADD.FTZ R0, R229, R0 ;  /* 0x00000000e5007221 */ /* 0x000fe40000010000 */
[----:B------:R-:W-:Y:S01]  /*a100*/  FADD.FTZ R2, R176, R2 ;  /* 0x00000002b0027221 */ /* 0x000fe20000010000 */
[C---:B--2---:R-:W-:Y:S03]  /*a110*/  HMMA.16816.F32.BF16 R124, R168.reuse, R8, R124 ;  /* 0x00000008a87c723c */ /* 0x044fe6000004187c */
[----:B------:R-:W-:Y:S02]  /*a120*/  FADD.FTZ R0, R228, R0 ;  /* 0x00000000e4007221 */ /* 0x000fe40000010000 */
[----:B------:R-:W-:Y:S02]  /*a130*/  FADD.FTZ R2, R175, R2 ;  /* 0x00000002af027221 */ /* 0x000fe40000010000 */
        /* <DEDUP_REMOVED lines=10> */
[----:B------:R-:W-:Y:S02]  /*a1e0*/  FADD.FTZ R2, R182, R2 ;  /* 0x00000002b6027221 */ /* 0x000fe40000010000 */
[----:B------:R-:W-:Y:S01]  /*a1f0*/  FADD.FTZ R0, R133, R0 ;  /* 0x0000000085007221 */ /* 0x000fe20000010000 */
[----:B------:R-:W-:Y:S02]  /*a200*/  MOV R133, R132 ;  /* 0x0000008400857202 */ /* 0x000fe40000000f00 */
[----:B------:R1:W-:Y:S04]  /*a210*/  STL [R1+0x8], R2 ;  /* 0x0000080201007387 */ /* 0x0003e80000100800 */
[----:B------:R1:W-:Y:S01]  /*a220*/  STL [R1+0xc], R0 ;  /* 0x00000c0001007387 */ /* 0x0003e20000100800 */
[----:B----4-:R-:W-:Y:S02]  /*a230*/  ISETP.GT.AND P0, PT, R222, R13, PT ;  /* 0x0000000dde00720c */ /* 0x010fe40003f04270 */
[----:B------:R-:W-:Y:S11]  /*a240*/  MOV R222, R219 ;  /* 0x000000db00de7202 */ /* 0x000ff60000000f00 */
[----:B-1----:R-:W-:-:S05]  /*a250*/  @P0 BRA `(.L_x_895) ;  /* 0xffffbda000000947 */ /* 0x002fca000383ffff */
.L_x_886:
[----:B------:R-:W-:Y:S02]  /*a260*/  IMAD.MOV.U32 R0, RZ, RZ, c[0x0][0x2c4] ;  /* 0x0000b100ff007624 */ /* 0x000fe400078e00ff */
[----:B------:R-:W-:-:S02]  /*a270*/  IMAD.MOV.U32 R5, RZ, RZ, 0x1 ;  /* 0x00000001ff057424 */ /* 0x000fc400078e00ff */
[----:B-1----:R-:W-:Y:S01]  /*a280*/  IMAD.MOV.U32 R4, RZ, RZ, 0x1 ;  /* 0x00000001ff047424 */ /* 0x002fe200078e00ff */
[----:B------:R-:W-:Y:S02]  /*a290*/  ISETP.NE.AND P1, PT, R0, 0x1, PT ;  /* 0x000000010000780c */ /* 0x000fe40003f25270 */
[----:B------:R-:W1:Y:S01]  /*a2a0*/  S2R R0, SR_CTAID.X ;  /* 0x0000000000007919 */ /* 0x000e620000002500 */
[----:B------:R-:W-:Y:S02]  /*a2b0*/  ISETP.LE.AND P0, PT, R5, c[0x0][0x32c], PT ;  /* 0x0000cb0005007a0c */ /* 0x000fe40003f03270 */
[----:B------:R-:W-:Y:S02]  /*a2c0*/  IADD3 R4, R4, -c[0x0][0x168], RZ ;  /* 0x80005a0004047a10 */ /* 0x000fe40007ffe0ff */
[----:B-1----:R-:W-:-:S06]  /*a2d0*/  LEA R0, R0, 0x7f, 0x7 ;  /* 0x0000007f00007811 */ /* 0x002fcc00078e38ff */
[----:B------:R-:W-:-:S05]  /*a2e0*/  @P1 IMAD.HI.U32 R2, R0, c[0x0][0x2c8], RZ ;  /* 0x0000b20000021a27 */ /* 0x000fca00078e00ff */
[----:B------:R-:W-:-:S04]  /*a2f0*/  @P1 SHF.R.U32.HI R0, RZ, c[0x0][0x2cc], R2 ;  /* 0x0000b300ff001a19 */ /* 0x000fc80000011602 */
[----:B------:R-:W-:-:S04]  /*a300*/  IADD3 R0, R0, c[0x0][0x1d0], R4 ;  /* 0x0000740000007a10 */ /* 0x000fc80007ffe004 */
[----:B------:R-:W-:Y:S01]  /*a310*/  IADD3 R2, R0, -c[0x0][0x324], RZ ;  /* 0x8000c90000027a10 */ /* 0x000fe20007ffe0ff */
        /* <DEDUP_REMOVED lines=10> */
.L_x_897:
[----:B------:R-:W-:-:S04]  /*a3c0*/  MOV R4, c[0x0][0x32c] ;  /* 0x0000cb0000047a02 */ /* 0x000fc80000000f00 */
[----:B------:R-:W-:-:S13]  /*a3d0*/  ISETP.NE.AND P0, PT, R4, 0x1, PT ;  /* 0x000000010400780c */ /* 0x000fda0003f05270 */
[----:B------:R-:W-:-:S05]  /*a3e0*/  @P0 IMAD.HI.U32 R4, R0, c[0x0][0x330], RZ ;  /* 0x0000cc0000040a27 */ /* 0x000fca00078e00ff */
[----:B------:R-:W-:-:S05]  /*a3f0*/  @P0 SHF.R.U32.HI R0, RZ, c[0x0][0x334], R4 ;  /* 0x0000cd00ff000a19 */ /* 0x000fca0000011604 */
.L_x_898:
[----:B------:R-:W-:-:S05]  /*a400*/  IMAD R0, R0, c[0x0][0x32c], RZ ;  /* 0x0000cb0000007a24 */ /* 0x000fca00078e02ff */
[----:B------:R-:W-:-:S04]  /*a410*/  IMNMX R2, R2, R0, !PT ;  /* 0x0000000002027217 */ /* 0x000fc80007800200 */
.L_x_896:
[----:B------:R-:W-:-:S04]  /*a420*/  IADD3 R2, R2, 0x3f, RZ ;  /* 0x0000003f02027810 */ /* 0x000fc80007ffe0ff */
[----:B------:R-:W-:-:S04]  /*a430*/  SHF.R.S32.HI R0, RZ, 0x1f, R2 ;  /* 0x0000001fff007819 */ /* 0x000fc80000011402 */
[----:B------:R-:W-:-:S04]  /*a440*/  LEA.HI R0, R0, R2, RZ, 0x6 ;  /* 0x0000000200007211 */ /* 0x000fc800078f30ff */
[----:B------:R-:W-:-:S04]  /*a450*/  SHF.R.S32.HI R0, RZ, 0x6, R0 ;  /* 0x00000006ff007819 */ /* 0x000fc80000011400 */
[----:B------:R-:W-:-:S04]  /*a460*/  IMNMX R4, R232, R0, !PT ;  /* 0x00000000e8047217 */ /* 0x000fc80007800200 */
[----:B------:R-:W-:Y:S01]  /*a470*/  ISETP.GE.AND P0, PT, R219, R4, PT ;  /* 0x00000004db00720c */ /* 0x000fe20003f06270 */
[----:B------:R1:W-:-:S12]  /*a480*/  STL [R1+0x68], R4 ;  /* 0x0000680401007387 */ /* 0x0003d80000100800 */
[----:B------:R-:W-:Y:S05]  /*a490*/  @!P0 BRA `(.L_x_899) ;  /* 0x00003a5000008947 */ /* 0x000fea0003800000 */
[----:B------:R-:W2:Y:S04]  /*a4a0*/  LDL.64 R10, [R1+0x60] ;  /* 0x00006000010a7983 */ /* 0x000ea80000100a00 */
[----:B------:R-:W3:Y:S04]  /*a4b0*/  LDL.64 R8, [R1+0x48] ;  /* 0x0000480001087983 */ /* 0x000ee80000100a00 */
[----:B------:R-:W4:Y:S04]  /*a4c0*/  LDL.64 R6, [R1+0x58] ;  /* 0x0000580001067983 */ /* 0x000f280000100a00 */
[----:B-1----:R-:W5:Y:S01]  /*a4d0*/  LDL.64 R4, [R1+0x50] ;  /* 0x0000500001047983 */ /* 0x002f620000100a00 */
[----:B------:R-:W-:Y:S01]  /*a4e0*/  IMAD.MOV.U32 R134, RZ, RZ, R3 ;  /* 0x000000ffff867224 */ /* 0x000fe200078e0003 */
[----:B------:R-:W-:Y:S01]  /*a4f0*/  MOV R133, R132 ;  /* 0x0000008400857202 */ /* 0x000fe20000000f00 */
[----:B------:R-:W-:Y:S01]  /*a500*/  IMAD.MOV.U32 R220, RZ, RZ, R219 ;  /* 0x000000ffffdc7224 */ /* 0x000fe200078e00db */
[----:B--2---:R-:W-:-:S05]  /*a510*/  IADD3 R2, P0, R10, 0x40, RZ ;  /* 0x000000400a027810 */ /* 0x004fca0007f1e0ff */
[--C-:B---3--:R-:W-:Y:S01]  /*a520*/  IMAD.X R0, RZ, RZ, R9.reuse, P0 ;  /* 0x000000ffff007224 */ /* 0x108fe200000e0609 */
[C---:B------:R-:W-:Y:S01]  /*a530*/  IADD3 R12, P0, R10.reuse, 0x80, RZ ;  /* 0x000000800a0c7810 */ /* 0x040fe20007f1e0ff */
[----:B------:R1:W-:Y:S04]  /*a540*/  STL [R1+0x3c], R2 ;  /* 0x00003c0201007387 */ /* 0x0003e80000100800 */
[----:B------:R2:W-:Y:S04]  /*a550*/  STL [R1+0x38], R0 ;  /* 0x0000380001007387 */ /* 0x0005e80000100800 */
[----:B------:R-:W-:Y:S01]  /*a560*/  STL [R1+0x34], R12 ;  /* 0x0000340c01007387 */ /* 0x000fe20000100800 */
[----:B-1----:R-:W-:Y:S01]  /*a570*/  IMAD.X R2, RZ, RZ, R9, P0 ;  /* 0x000000ffff027224 */ /* 0x002fe200000e0609 */
[----:B--2---:R-:W-:-:S04]  /*a580*/  IADD3 R0, P0, R10, 0xc0, RZ ;  /* 0x000000c00a007810 */ /* 0x004fc80007f1e0ff */
[----:B------:R4:W-:Y:S01]  /*a590*/  STL [R1+0x30], R2 ;  /* 0x0000300201007387 */ /* 0x0009e20000100800 */
[----:B------:R-:W-:-:S03]  /*a5a0*/  IMAD.X R8, RZ, RZ, R9, P0 ;  /* 0x000000ffff087224 */ /* 0x000fc600000e0609 */
[----:B------:R5:W-:Y:S04]  /*a5b0*/  STL [R1+0x2c], R0 ;  /* 0x00002c0001007387 */ /* 0x000be80000100800 */
[----:B------:R1:W-:Y:S01]  /*a5c0*/  STL [R1+0x28], R8 ;  /* 0x0000280801007387 */ /* 0x0003e20000100800 */
[----:B----4-:R-:W-:-:S04]  /*a5d0*/  IADD3 R2, P0, R6, 0x40, RZ ;  /* 0x0000004006027810 */ /* 0x010fc80007f1e0ff */
[----:B-----5:R-:W-:Y:S01]  /*a5e0*/  IADD3.X R0, RZ, R5, RZ, P0, !PT ;  /* 0x00000005ff007210 */ /* 0x020fe200007fe4ff */
[----:B------:R2:W-:Y:S01]  /*a5f0*/  STL [R1+0x24], R2 ;  /* 0x0000240201007387 */ /* 0x0005e20000100800 */
[----:B-1----:R-:W-:-:S03]  /*a600*/  IADD3 R8, P0, R6, 0x80, RZ ;  /* 0x0000008006087810 */ /* 0x002fc60007f1e0ff */
[----:B------:R1:W-:Y:S04]  /*a610*/  STL [R1+0x20], R0 ;  /* 0x0000200001007387 */ /* 0x0003e80000100800 */
[----:B------:R-:W-:Y:S01]  /*a620*/  STL [R1+0x1c], R8 ;  /* 0x00001c0801007387 */ /* 0x000fe20000100800 */
[----:B--2---:R-:W-:Y:S01]  /*a630*/  IMAD.X R2, RZ, RZ, R5, P0 ;  /* 0x000000ffff027224 */ /* 0x004fe200000e0605 */
[----:B-1----:R-:W-:-:S04]  /*a640*/  IADD3 R0, P0, R6, 0xc0, RZ ;  /* 0x000000c006007810 */ /* 0x002fc80007f1e0ff */
[----:B------:R-:W-:Y:S04]  /*a650*/  STL [R1+0x18], R2 ;  /* 0x0000180201007387 */ /* 0x000fe80000100800 */
[----:B------:R1:W-:Y:S02]  /*a660*/  STL [R1+0x14], R0 ;  /* 0x0000140001007387 */ /* 0x0003e40000100800 */
[----:B-1----:R-:W-:-:S05]  /*a670*/  IADD3.X R0, RZ, R5, RZ, P0, !PT ;  /* 0x00000005ff007210 */ /* 0x002fca00007fe4ff */
[----:B------:R1:W-:Y:S02]  /*a680*/  STL [R1+0x10], R0 ;  /* 0x0000100001007387 */ /* 0x0003e40000100800 */
.L_x_900:
[----:B------:R-:W2:Y:S01]  /*a690*/  LDL.64 R14, [R1+0x60] ;  /* 0x00006000010e7983 */ /* 0x000ea20000100a00 */
[----:B------:R-:W-:Y:S01]  /*a6a0*/  ISETP.GT.AND P1, PT, R232, R220, PT ;  /* 0x000000dce800720c */ /* 0x000fe20003f24270 */
[----:B------:R-:W-:Y:S04]  /*a6b0*/  DEPBAR.LE SB0, 0x0 ;  /* 0x000080000000791a */ /* 0x000fe80000000000 */
[----:B------:R-:W3:Y:S01]  /*a6c0*/  LDL R11, [R1+0x3c] ;  /* 0x00003c00010b7983 */ /* 0x000ee20000100800 */
[C---:B------:R-:W-:Y:S02]  /*a6d0*/  IADD3 R219, R220.reuse, -0x1, RZ ;  /* 0xffffffffdcdb7810 */ /* 0x040fe40007ffe0ff */
[----:B------:R-:W-:Y:S01]  /*a6e0*/  MOV R16, c[0x0][0x208] ;  /* 0x0000820000107a02 */ /* 0x000fe20000000f00 */
[----:B------:R-:W4:Y:S01]  /*a6f0*/  LDL.64 R12, [R1+0x48] ;  /* 0x00004800010c7983 */ /* 0x000f220000100a00 */
[----:B------:R-:W-:Y:S02]  /*a700*/  MOV R17, c[0x0][0x20c] ;  /* 0x0000830000117a02 */ /* 0x000fe40000000f00 */
[----:B------:R-:W-:Y:S01]  /*a710*/  MOV R241, 0x5 ;  /* 0x0000000500f17802 */ /* 0x000fe20000000f00 */
[----:B------:R-:W-:Y:S01]  /*a720*/  @!P1 IMAD.WIDE.U32 R4, R220, c[0x0][0x208], RZ ;  /* 0x00008200dc049a25 */ /* 0x000fe200078e00ff */
[----:B-1----:R-:W-:Y:S01]  /*a730*/  @!P1 SHF.R.S32.HI R0, RZ, 0x1f, R220 ;  /* 0x0000001fff009819 */ /* 0x002fe200000114dc */
[----:B------:R-:W5:Y:S01]  /*a740*/  LDL R10, [R1+0x38] ;  /* 0x00003800010a7983 */ /* 0x000f620000100800 */
[----:B------:R-:W-:Y:S02]  /*a750*/  MOV R242, c[0x0][0x1e0] ;  /* 0x0000780000f27a02 */ /* 0x000fe40000000f00 */
[----:B------:R-:W-:Y:S01]  /*a760*/  @!P1 SHF.L.U32 R2, R4, 0x6, RZ ;  /* 0x0000000604029819 */ /* 0x000fe200000006ff */
[----:B------:R-:W5:Y:S01]  /*a770*/  LDL R221, [R1+0x34] ;  /* 0x0000340001dd7983 */ /* 0x000f620000100800 */
[----:B------:R-:W-:Y:S01]  /*a780*/  @!P1 IMAD R0, R0, c[0x0][0x208], RZ ;  /* 0x0000820000009a24 */ /* 0x000fe200078e02ff */
[----:B------:R-:W-:Y:S02]  /*a790*/  SHF.L.U32 R242, R242, 0x5, RZ ;  /* 0x00000005f2f27819 */ /* 0x000fe400000006ff */
[----:B------:R-:W5:Y:S01]  /*a7a0*/  LDL R135, [R1+0x30] ;  /* 0x0000300001877983 */ /* 0x000f620000100800 */
[----:B------:R-:W-:Y:S01]  /*a7b0*/  @!P1 IMAD R0, R220, c[0x0][0x20c], R0 ;  /* 0x00008300dc009a24 */ /* 0x000fe200078e0200 */
[----:B------:R-:W-:Y:S02]  /*a7c0*/  MOV R240, c[0x0][0x1e0] ;  /* 0x0000780000f07a02 */ /* 0x000fe40000000f00 */
[----:B------:R-:W5:Y:S02]  /*a7d0*/  LDL R31, [R1+0x2c] ;  /* 0x00002c00011f7983 */ /* 0x000f640000100800 */
[----:B------:R-:W-:Y:S02]  /*a7e0*/  @!P1 IADD3 R0, R5, R0, RZ ;  /* 0x0000000005009210 */ /* 0x000fe40007ffe0ff */
[----:B------:R-:W5:Y:S01]  /*a7f0*/  LDL R30, [R1+0x28] ;  /* 0x00002800011e7983 */ /* 0x000f620000100800 */
[----:B------:R-:W-:Y:S02]  /*a800*/  SHF.L.U64.HI R240, R240, R241, c[0x0][0x1e4] ;  /* 0x00007900f0f07619 */ /* 0x000fe400000102f1 */
[----:B------:R-:W-:Y:S01]  /*a810*/  @!P1 SHF.L.U64.HI R0, R4, 0x6, R0 ;  /* 0x0000000604009819 */ /* 0x000fe20000010200 */
[----:B------:R-:W5:Y:S06]  /*a820*/  LDL.64 R228, [R1+0x58] ;  /* 0x0000580001e47983 */ /* 0x000f6c0000100a00 */
[----:B------:R-:W5:Y:S06]  /*a830*/  LDL.64 R226, [R1+0x50] ;  /* 0x0000500001e27983 */ /* 0x000f6c0000100a00 */
[----:B------:R-:W-:Y:S08]  /*a840*/  BAR.SYNC.DEFER_BLOCKING 0x0 ;  /* 0x0000000000007b1d */ /* 0x000ff00000010000 */
[----:B------:R-:W-:Y:S08]  /*a850*/  LDSM.16.M88.4 R32, [R199+0x10100] ;  /* 0x01010000c720783b */ /* 0x000ff00000000200 */
[----:B------:R-:W-:Y:S08]  /*a860*/  LDSM.16.M88.4 R24, [R192+0x9100] ;  /* 0x00910000c018783b */ /* 0x000ff00000000200 */
[----:B------:R-:W-:Y:S08]  /*a870*/  LDSM.16.M88.4 R168, [R192+0x9900] ;  /* 0x00990000c0a8783b */ /* 0x000ff00000000200 */
[----:B------:R-:W-:Y:S08]  /*a880*/  LDSM.16.M88.4 R172, [R200+0x10100] ;  /* 0x01010000c8ac783b */ /* 0x000ff00000000200 */
[----:B------:R-:W-:Y:S08]  /*a890*/  LDSM.16.M88.4 R176, [R203] ;  /* 0x00000000cbb0783b */ /* 0x000ff00000000200 */
[----:B------:R-:W-:Y:S08]  /*a8a0*/  LDSM.16.M88.4 R180, [R218] ;  /* 0x00000000dab4783b */ /* 0x000ff00000000200 */
[----:B------:R-:W-:Y:S08]  /*a8b0*/  LDSM.16.M88.4 R184, [R217] ;  /* 0x00000000d9b8783b */ /* 0x000ff00000000200 */
[----:B------:R-:W-:Y:S08]  /*a8c0*/  LDSM.16.M88.4 R188, [R216] ;  /* 0x00000000d8bc783b */ /* 0x000ff00000000200 */
[----:B------:R-:W5:Y:S04]  /*a8d0*/  LDL R225, [R1+0x24] ;  /* 0x0000240001e17983 */ /* 0x000f680000100800 */
[----:B------:R-:W5:Y:S04]  /*a8e0*/  LDL R224, [R1+0x20] ;  /* 0x0000200001e07983 */ /* 0x000f680000100800 */
[----:B------:R-:W5:Y:S04]  /*a8f0*/  LDL R223, [R1+0x1c] ;  /* 0x00001c0001df7983 */ /* 0x000f680000100800 */
[----:B------:R-:W5:Y:S01]  /*a900*/  LDL R222, [R1+0x18] ;  /* 0x0000180001de7983 */ /* 0x000f620000100800 */
[----:B--2---:R-:W-:Y:S04]  /*a910*/  @!P1 IADD3 R3, P0, R2, R14, RZ ;  /* 0x0000000e02039210 */ /* 0x004fe80007f1e0ff */
[----:B----4-:R-:W-:Y:S02]  /*a920*/  @!P1 IADD3.X R7, R0, R13, RZ, P0, !PT ;  /* 0x0000000d00079210 */ /* 0x010fe400007fe4ff */
[----:B---3--:R-:W-:Y:S04]  /*a930*/  @!P1 IADD3 R4, P0, R2, R11, RZ ;  /* 0x0000000b02049210 */ /* 0x008fe80007f1e0ff */
[----:B-----5:R-:W-:Y:S02]  /*a940*/  @!P1 IADD3.X R8, R0, R10, RZ, P0, !PT ;  /* 0x0000000a00089210 */ /* 0x020fe400007fe4ff */
[----:B------:R-:W-:Y:S04]  /*a950*/  @!P1 IADD3 R5, P0, R2, R221, RZ ;  /* 0x000000dd02059210 */ /* 0x000fe80007f1e0ff */
[----:B------:R-:W-:Y:S02]  /*a960*/  @!P1 IADD3.X R9, R0, R135, RZ, P0, !PT ;  /* 0x0000008700099210 */ /* 0x000fe400007fe4ff */
[C---:B------:R-:W-:Y:S04]  /*a970*/  @!P1 LEA R6, P0, R3.reuse, c[0x0][0x1f8], 0x1 ;  /* 0x00007e0003069a11 */ /* 0x040fe800078008ff */
[----:B------:R-:W-:Y:S02]  /*a980*/  @!P1 LEA.HI.X R7, R3, c[0x0][0x1fc], R7, 0x1, P0 ;  /* 0x00007f0003079a11 */ /* 0x000fe400000f0c07 */
[C---:B------:R-:W-:Y:S04]  /*a990*/  @!P1 LEA R28, P0, R4.reuse, c[0x0][0x1f8], 0x1 ;  /* 0x00007e00041c9a11 */ /* 0x040fe800078008ff */
[----:B------:R-:W-:Y:S02]  /*a9a0*/  @!P1 LEA.HI.X R29, R4, c[0x0][0x1fc], R8, 0x1, P0 ;  /* 0x00007f00041d9a11 */ /* 0x000fe400000f0c08 */
[C---:B------:R-:W-:Y:S04]  /*a9b0*/  @!P1 LEA R22, P0, R5.reuse, c[0x0][0x1f8], 0x1 ;  /* 0x00007e0005169a11 */ /* 0x040fe800078008ff */
[----:B------:R-:W-:Y:S02]  /*a9c0*/  @!P1 LEA.HI.X R23, R5, c[0x0][0x1fc], R9, 0x1, P0 ;  /* 0x00007f0005179a11 */ /* 0x000fe400000f0c09 */
[----:B------:R-:W-:Y:S04]  /*a9d0*/  @!P1 IADD3 R3, P0, R2, R31, RZ ;  /* 0x0000001f02039210 */ /* 0x000fe80007f1e0ff */
[----:B------:R-:W-:Y:S02]  /*a9e0*/  @!P1 IADD3.X R4, R0, R30, RZ, P0, !PT ;  /* 0x0000001e00049210 */ /* 0x000fe400007fe4ff */
[C---:B------:R-:W-:Y:S04]  /*a9f0*/  @!P1 LEA R20, P0, R3.reuse, c[0x0][0x1f8], 0x1 ;  /* 0x00007e0003149a11 */ /* 0x040fe800078008ff */
[----:B------:R-:W-:Y:S02]  /*aa00*/  @!P1 LEA.HI.X R21, R3, c[0x0][0x1fc], R4, 0x1, P0 ;  /* 0x00007f0003159a11 */ /* 0x000fe400000f0c04 */
[----:B------:R-:W-:Y:S11]  /*aa10*/  ISETP.GT.AND P0, PT, R220, R232, PT ;  /* 0x000000e8dc00720c */ /* 0x000ff60003f04270 */
[----:B------:R-:W-:Y:S02]  /*aa20*/  @!UPT UIADD3 URZ, URZ, URZ, URZ ;  /* 0x0000003f3f3ff290 */ /* 0x000fe4000fffe03f */
[----:B------:R-:W-:Y:S01]  /*aa30*/  @P0 SHF.R.S32.HI R3, RZ, 0x1f, R219 ;  /* 0x0000001fff030819 */ /* 0x000fe200000114db */
[----:B------:R-:W-:Y:S04]  /*aa40*/  @P0 IMAD.WIDE.U32 R4, R219, c[0x0][0x1e0], RZ ;  /* 0x00007800db040a25 */ /* 0x000fe800078e00ff */
[----:B------:R-:W-:Y:S01]  /*aa50*/  @P0 IMAD R3, R3, c[0x0][0x1e0], RZ ;  /* 0x0000780003030a24 */ /* 0x000fe200078e02ff */
[C---:B------:R-:W-:Y:S03]  /*aa60*/  @P0 SHF.L.U32 R132, R4.reuse, 0x6, RZ ;  /* 0x0000000604840819 */ /* 0x040fe600000006ff */
[----:B------:R-:W-:Y:S05]  /*aa70*/  @P0 IMAD R3, R219, c[0x0][0x1e4], R3 ;  /* 0x00007900db030a24 */ /* 0x000fea00078e0203 */
[----:B------:R-:W-:Y:S04]  /*aa80*/  @P0 IADD3 R3, R5, R3, RZ ;  /* 0x0000000305030210 */ /* 0x000fe80007ffe0ff */
[----:B------:R-:W-:Y:S02]  /*aa90*/  @P0 SHF.L.U64.HI R3, R4, 0x6, R3 ;  /* 0x0000000604030819 */ /* 0x000fe40000010203 */
[----:B------:R-:W-:Y:S04]  /*aaa0*/  @P0 IADD3 R4, P2, R132, R228, RZ ;  /* 0x000000e484040210 */ /* 0x000fe80007f5e0ff */
[C---:B------:R-:W-:Y:S02]  /*aab0*/  @P0 IADD3.X R5, R3.reuse, R227, RZ, P2, !PT ;  /* 0x000000e303050210 */ /* 0x040fe400017fe4ff */
[C---:B------:R-:W-:Y:S04]  /*aac0*/  @P0 LEA R238, P2, R4.reuse, c[0x0][0x1c8], 0x1 ;  /* 0x0000720004ee0a11 */ /* 0x040fe800078408ff */
[----:B------:R-:W-:Y:S02]  /*aad0*/  @P0 LEA.HI.X R239, R4, c[0x0][0x1cc], R5, 0x1, P2 ;  /* 0x0000730004ef0a11 */ /* 0x000fe400010f0c05 */
[C---:B------:R-:W-:Y:S04]  /*aae0*/  @!P1 LEA R2, P2, R16.reuse, R2, 0x5 ;  /* 0x0000000210029211 */ /* 0x040fe800078428ff */
[----:B------:R-:W-:Y:S02]  /*aaf0*/  @!P1 LEA.HI.X R0, R16, R0, R17, 0x5, P2 ;  /* 0x0000000010009211 */ /* 0x000fe400010f2c11 */
[----:B------:R-:W-:Y:S01]  /*ab00*/  @!P1 IADD3 R4, P2, R2, R14, RZ ;  /* 0x0000000e02049210 */ /* 0x000fe20007f5e0ff */
[----:B------:R-:W-:Y:S03]  /*ab10*/  LDSM.16.M88.4 R16, [R192+0x8900] ;  /* 0x00890000c010783b */ /* 0x000fe60000000200 */
[----:B------:R-:W-:Y:S02]  /*ab20*/  @!P1 IADD3.X R5, R0, R13, RZ, P2, !PT ;  /* 0x0000000d00059210 */ /* 0x000fe400017fe4ff */
[C---:B------:R-:W-:Y:S04]  /*ab30*/  @!P1 LEA R14, P2, R4.reuse, c[0x0][0x1f8], 0x1 ;  /* 0x00007e00040e9a11 */ /* 0x040fe800078408ff */
[----:B------:R-:W-:Y:S02]  /*ab40*/  @!P1 LEA.HI.X R15, R4, c[0x0][0x1fc], R5, 0x1, P2 ;  /* 0x00007f00040f9a11 */ /* 0x000fe400010f0c05 */
[----:B------:R-:W-:Y:S04]  /*ab50*/  @!P1 IADD3 R4, P2, R2, R11, RZ ;  /* 0x0000000b02049210 */ /* 0x000fe80007f5e0ff */
[----:B------:R-:W-:Y:S02]  /*ab60*/  @!P1 IADD3.X R5, R0, R10, RZ, P2, !PT ;  /* 0x0000000a00059210 */ /* 0x000fe400017fe4ff */
[----:B------:R-:W1:Y:S01]  /*ab70*/  LDSM.16.M88.4 R8, [R192+0x8100] ;  /* 0x00810000c008783b */ /* 0x000e620000000200 */
[C---:B------:R-:W-:Y:S04]  /*ab80*/  @!P1 LEA R12, P2, R4.reuse, c[0x0][0x1f8], 0x1 ;  /* 0x00007e00040c9a11 */ /* 0x040fe800078408ff */
[----:B------:R-:W-:Y:S02]  /*ab90*/  @!P1 LEA.HI.X R13, R4, c[0x0][0x1fc], R5, 0x1, P2 ;  /* 0x00007f00040d9a11 */ /* 0x000fe400010f0c05 */
[----:B------:R-:W-:Y:S01]  /*aba0*/  @!P1 IADD3 R4, P2, R2, R221, RZ ;  /* 0x000000dd02049210 */ /* 0x000fe20007f5e0ff */
[----:B------:R-:W-:Y:S01]  /*abb0*/  @!PT LDS RZ, [RZ] ;  /* 0x00000000fffff984 */ /* 0x000fe20000000800 */
[----:B------:R-:W-:Y:S01]  /*abc0*/  @!PT LDS RZ, [RZ] ;  /* 0x00000000fffff984 */ /* 0x000fe20000000800 */
[----:B------:R-:W-:Y:S01]  /*abd0*/  @!PT LDS RZ, [RZ] ;  /* 0x00000000fffff984 */ /* 0x000fe20000000800 */
[----:B------:R2:W-:Y:S03]  /*abe0*/  @!P1 LDGSTS.E.BYPASS.LTC128B.128 [R233+0x100], [R6.64], !P3 ;  /* 0x0010000006e99fae */ /* 0x0005e6000d901d48 */
[----:B------:R-:W-:Y:S05]  /*abf0*/  @!P1 IADD3.X R5, R0, R135, RZ, P2, !PT ;  /* 0x0000008700059210 */ /* 0x000fea00017fe4ff */
[----:B------:R3:W-:Y:S08]  /*ac00*/  @!P1 LDGSTS.E.BYPASS.LTC128B.128 [R233+0x2100], [R28.64], !P6 ;  /* 0x021000001ce99fae */ /* 0x0007f0000f101d48 */
[----:B------:R4:W-:Y:S08]  /*ac10*/  @!P1 LDGSTS.E.BYPASS.LTC128B.128 [R233+0x4100], [R22.64], !P5 ;  /* 0x0410000016e99fae */ /* 0x0009f0000e901d48 */
[----:B------:R4:W-:Y:S01]  /*ac20*/  @!P1 LDGSTS.E.BYPASS.LTC128B.128 [R233+0x6100], [R20.64], !P4 ;  /* 0x0610000014e99fae */ /* 0x0009e2000e101d48 */
[C---:B--2---:R-:W-:Y:S04]  /*ac30*/  @!P1 LEA R6, P2, R4.reuse, c[0x0][0x1f8], 0x1 ;  /* 0x00007e0004069a11 */ /* 0x044fe800078408ff */
[----:B------:R-:W-:Y:S03]  /*ac40*/  @!P1 LEA.HI.X R7, R4, c[0x0][0x1fc], R5, 0x1, P2 ;  /* 0x00007f0004079a11 */ /* 0x000fe600010f0c05 */
[----:B------:R2:W-:Y:S01]  /*ac50*/  @!P1 LDGSTS.E.BYPASS.LTC128B.128 [R233+0x1100], [R14.64], !P3 ;  /* 0x011000000ee99fae */ /* 0x0005e2000d901d48 */
[----:B------:R-:W-:Y:S04]  /*ac60*/  @!P1 IADD3 R2, P2, R2, R31, RZ ;  /* 0x0000001f02029210 */ /* 0x000fe80007f5e0ff */
[----:B------:R-:W-:Y:S02]  /*ac70*/  @!P1 IADD3.X R0, R0, R30, RZ, P2, !PT ;  /* 0x0000001e00009210 */ /* 0x000fe400017fe4ff */
[C---:B------:R-:W-:Y:S01]  /*ac80*/  @!P1 LEA R4, P2, R2.reuse, c[0x0][0x1f8], 0x1 ;  /* 0x00007e0002049a11 */ /* 0x040fe200078408ff */
[----:B------:R2:W-:Y:S03]  /*ac90*/  @!P1 LDGSTS.E.BYPASS.LTC128B.128 [R233+0x3100], [R12.64], !P6 ;  /* 0x031000000ce99fae */ /* 0x0005e6000f101d48 */
[----:B------:R-:W-:Y:S05]  /*aca0*/  @!P1 LEA.HI.X R5, R2, c[0x0][0x1fc], R0, 0x1, P2 ;  /* 0x00007f0002059a11 */ /* 0x000fea00010f0c00 */
[----:B------:R1:W-:Y:S08]  /*acb0*/  @!P1 LDGSTS.E.BYPASS.LTC128B.128 [R233+0x5100], [R6.64], !P5 ;  /* 0x0510000006e99fae */ /* 0x0003f0000e901d48 */
[----:B------:R1:W-:Y:S01]  /*acc0*/  @!P1 LDGSTS.E.BYPASS.LTC128B.128 [R233+0x7100], [R4.64], !P4 ;  /* 0x0710000004e99fae */ /* 0x0003e2000e101d48 */
[----:B------:R-:W-:Y:S04]  /*acd0*/  @P0 IADD3 R0, P1, R132, R225, RZ ;  /* 0x000000e184000210 */ /* 0x000fe80007f3e0ff */
[C---:B------:R-:W-:Y:S02]  /*ace0*/  @P0 IADD3.X R2, R3.reuse, R224, RZ, P1, !PT ;  /* 0x000000e003020210 */ /* 0x040fe40000ffe4ff */
[C---:B------:R-:W-:Y:S01]  /*acf0*/  @P0 LEA R236, P1, R0.reuse, c[0x0][0x1c8], 0x1 ;  /* 0x0000720000ec0a11 */ /* 0x040fe200078208ff */
[----:B------:R-:W5:Y:S03]  /*ad00*/  LDL R221, [R1+0x14] ;  /* 0x0000140001dd7983 */ /* 0x000f660000100800 */
[----:B------:R-:W-:Y:S01]  /*ad10*/  @P0 LEA.HI.X R237, R0, c[0x0][0x1cc], R2, 0x1, P1 ;  /* 0x0000730000ed0a11 */ /* 0x000fe200008f0c02 */
[----:B------:R-:W5:Y:S01]  /*ad20*/  LDL R135, [R1+0x10] ;  /* 0x0000100001877983 */ /* 0x000f620000100800 */
[----:B------:R-:W-:Y:S03]  /*ad30*/  @P0 IADD3 R0, P1, R132, R223, RZ ;  /* 0x000000df84000210 */ /* 0x000fe60007f3e0ff */
[----:B------:R-:W0:Y:S01]  /*ad40*/  LDGDEPBAR ;  /* 0x00000000000079af */ /* 0x000e220000000000 */
[C---:B------:R-:W-:Y:S02]  /*ad50*/  @P0 IADD3.X R2, R3.reuse, R222, RZ, P1, !PT ;  /* 0x000000de03020210 */ /* 0x040fe40000ffe4ff */
[C---:B------:R-:W-:Y:S04]  /*ad60*/  @P0 LEA R234, P1, R0.reuse, c[0x0][0x1c8], 0x1 ;  /* 0x0000720000ea0a11 */ /* 0x040fe800078208ff */
[----:B------:R-:W-:Y:S01]  /*ad70*/  @P0 LEA.HI.X R235, R0, c[0x0][0x1cc], R2, 0x1, P1 ;  /* 0x0000730000eb0a11 */ /* 0x000fe200008f0c02 */
[C---:B-1----:R-:W-:Y:S08]  /*ad80*/  HMMA.16816.F32.BF16 R4, R32.reuse, R8, RZ ;  /* 0x000000082004723c */ /* 0x042ff000000418ff */
[C---:B------:R-:W-:Y:S08]  /*ad90*/  HMMA.16816.F32.BF16 R8, R32.reuse, R10, RZ ;  /* 0x0000000a2008723c */ /* 0x040ff000000418ff */
[C---:B--2---:R-:W-:Y:S08]  /*ada0*/  HMMA.16816.F32.BF16 R12, R32.reuse, R16, RZ ;  /* 0x00000010200c723c */ /* 0x044ff000000418ff */
[C---:B------:R-:W-:Y:S08]  /*adb0*/  HMMA.16816.F32.BF16 R16, R32.reuse, R18, RZ ;  /* 0x000000122010723c */ /* 0x040ff000000418ff */
[C---:B----4-:R-:W-:Y:S08]  /*adc0*/  HMMA.16816.F32.BF16 R20, R32.reuse, R24, RZ ;  /* 0x000000182014723c */ /* 0x050ff000000418ff */
[C---:B------:R-:W-:Y:S08]  /*add0*/  HMMA.16816.F32.BF16 R24, R32.reuse, R26, RZ ;  /* 0x0000001a2018723c */ /* 0x040ff000000418ff */
[C---:B---3--:R-:W-:Y:S08]  /*ade0*/  HMMA.16816.F32.BF16 R28, R32.reuse, R168, RZ ;  /* 0x000000a8201c723c */ /* 0x048ff000000418ff */
[----:B------:R-:W-:Y:S01]  /*adf0*/  HMMA.16816.F32.BF16 R32, R32, R170, RZ ;  /* 0x000000aa2020723c */ /* 0x000fe200000418ff */
[----:B------:R-:W-:Y:S07]  /*ae00*/  LDSM.16.M88.4 R168, [R202+0x10100] ;  /* 0x01010000caa8783b */ /* 0x000fee0000000200 */
[C---:B------:R-:W-:Y:S08]  /*ae10*/  HMMA.16816.F32.BF16 R4, R172.reuse, R176, R4 ;  /* 0x000000b0ac04723c */ /* 0x040ff00000041804 */
[C---:B------:R-:W-:Y:S01]  /*ae20*/  HMMA.16816.F32.BF16 R8, R172.reuse, R178, R8 ;  /* 0x000000b2ac08723c */ /* 0x040fe20000041808 */
[----:B------:R-:W-:Y:S07]  /*ae30*/  LDSM.16.M88.4 R176, [R198+0x8900] ;  /* 0x00890000c6b0783b */ /* 0x000fee0000000200 */
[C---:B------:R-:W-:Y:S08]  /*ae40*/  HMMA.16816.F32.BF16 R12, R172.reuse, R180, R12 ;  /* 0x000000b4ac0c723c */ /* 0x040ff0000004180c */
[C---:B------:R-:W-:Y:S08]  /*ae50*/  HMMA.16816.F32.BF16 R16, R172.reuse, R182, R16 ;  /* 0x000000b6ac10723c */ /* 0x040ff00000041810 */
[C---:B------:R-:W-:Y:S08]  /*ae60*/  HMMA.16816.F32.BF16 R20, R172.reuse, R184, R20 ;  /* 0x000000b8ac14723c */ /* 0x040ff00000041814 */
[C---:B------:R-:W-:Y:S08]  /*ae70*/  HMMA.16816.F32.BF16 R24, R172.reuse, R186, R24 ;  /* 0x000000baac18723c */ /* 0x040ff00000041818 */
        /* <DEDUP_REMOVED lines=14> */
[----:B------:R-:W1:Y:S08]  /*af60*/  LDSM.16.M88.4 R168, [R201+0x10100] ;  /* 0x01010000c9a8783b */ /* 0x000e700000000200 */
[----:B------:R-:W2:Y:S01]  /*af70*/  LDSM.16.M88.4 R176, [R197+0x800] ;  /* 0x00080000c5b0783b */ /* 0x000ea20000000200 */
[C---:B-1----:R-:W-:Y:S03]  /*af80*/  HMMA.16816.F32.BF16 R4, R168.reuse, R172, R4 ;  /* 0x000000aca804723c */ /* 0x042fe60000041804 */
[----:B-----5:R-:W-:Y:S05]  /*af90*/  @P0 IADD3 R0, P1, R132, R221, RZ ;  /* 0x000000dd84000210 */ /* 0x020fea0007f3e0ff */
[C---:B------:R-:W-:Y:S01]  /*afa0*/  HMMA.16816.F32.BF16 R8, R168.reuse, R174, R8 ;  /* 0x000000aea808723c */ /* 0x040fe20000041808 */
[----:B------:R-:W1:Y:S03]  /*afb0*/  LDSM.16.M88.4 R172, [R197+0x1000] ;  /* 0x00100000c5ac783b */ /* 0x000e660000000200 */
[----:B------:R-:W-:Y:S02]  /*afc0*/  @P0 IADD3.X R2, R3, R135, RZ, P1, !PT ;  /* 0x0000008703020210 */ /* 0x000fe40000ffe4ff */
[C---:B------:R-:W-:Y:S02]  /*afd0*/  @P0 LEA R230, P1, R0.reuse, c[0x0][0x1c8], 0x1 ;  /* 0x0000720000e60a11 */ /* 0x040fe400078208ff */
[C---:B--2---:R-:W-:Y:S04]  /*afe0*/  HMMA.16816.F32.BF16 R12, R168.reuse, R176, R12 ;  /* 0x000000b0a80c723c */ /* 0x044fe8000004180c */
[----:B------:R-:W-:Y:S02]  /*aff0*/  @P0 LEA.HI.X R231, R0, c[0x0][0x1cc], R2, 0x1, P1 ;  /* 0x0000730000e70a11 */ /* 0x000fe400008f0c02 */
[----:B------:R-:W-:Y:S02]  /*b000*/  @P0 IADD3 R0, P1, R242, R132, RZ ;  /* 0x00000084f2000210 */ /* 0x000fe40007f3e0ff */
[C---:B------:R-:W-:Y:S01]  /*b010*/  HMMA.16816.F32.BF16 R16, R168.reuse, R178, R16 ;  /* 0x000000b2a810723c */ /* 0x040fe20000041810 */
[----:B------:R-:W2:Y:S03]  /*b020*/  LDSM.16.M88.4 R176, [R197+0x1800] ;  /* 0x00180000c5b0783b */ /* 0x000ea60000000200 */
[----:B------:R-:W-:Y:S02]  /*b030*/  @P0 IADD3.X R3, R240, R3, RZ, P1, !PT ;  /* 0x00000003f0030210 */ /* 0x000fe40000ffe4ff */
[----:B------:R-:W-:Y:S06]  /*b040*/  @P0 IADD3 R2, P1, R0, R228, RZ ;  /* 0x000000e400020210 */ /* 0x000fec0007f3e0ff */
[C---:B------:R-:W-:Y:S02]  /*b050*/  @P0 IADD3.X R132, R3.reuse, R227, RZ, P1, !PT ;  /* 0x000000e303840210 */ /* 0x040fe40000ffe4ff */
[C---:B------:R-:W-:Y:S04]  /*b060*/  @P0 LEA R228, P1, R2.reuse, c[0x0][0x1c8], 0x1 ;  /* 0x0000720002e40a11 */ /* 0x040fe800078208ff */
[----:B------:R-:W-:Y:S02]  /*b070*/  @P0 LEA.HI.X R229, R2, c[0x0][0x1cc], R132, 0x1, P1 ;  /* 0x0000730002e50a11 */ /* 0x000fe400008f0c84 */
[----:B------:R-:W-:Y:S04]  /*b080*/  @P0 IADD3 R2, P1, R0, R225, RZ ;  /* 0x000000e100020210 */ /* 0x000fe80007f3e0ff */
[C---:B------:R-:W-:Y:S01]  /*b090*/  @P0 IADD3.X R132, R3.reuse, R224, RZ, P1, !PT ;  /* 0x000000e003840210 */ /* 0x040fe20000ffe4ff */
[C---:B-1----:R-:W-:Y:S03]  /*b0a0*/  HMMA.16816.F32.BF16 R20, R168.reuse, R172, R20 ;  /* 0x000000aca814723c */ /* 0x042fe60000041814 */
[C---:B------:R-:W-:Y:S04]  /*b0b0*/  @P0 LEA R226, P1, R2.reuse, c[0x0][0x1c8], 0x1 ;  /* 0x0000720002e20a11 */ /* 0x040fe800078208ff */
[----:B------:R-:W-:Y:S01]  /*b0c0*/  @P0 LEA.HI.X R227, R2, c[0x0][0x1cc], R132, 0x1, P1 ;  /* 0x0000730002e30a11 */ /* 0x000fe200008f0c84 */
[C---:B------:R-:W-:Y:S01]  /*b0d0*/  HMMA.16816.F32.BF16 R24, R168.reuse, R174, R24 ;  /* 0x000000aea818723c */ /* 0x040fe20000041818 */
[----:B------:R-:W-:Y:S03]  /*b0e0*/  LDSM.16.M88.4 R172, [R192+0xa100] ;  /* 0x00a10000c0ac783b */ /* 0x000fe60000000200 */
[----:B------:R-:W-:Y:S04]  /*b0f0*/  @P0 IADD3 R2, P1, R0, R223, RZ ;  /* 0x000000df00020210 */ /* 0x000fe80007f3e0ff */
[C---:B--2---:R-:W-:Y:S04]  /*b100*/  HMMA.16816.F32.BF16 R28, R168.reuse, R176, R28 ;  /* 0x000000b0a81c723c */ /* 0x044fe8000004181c */
[C---:B------:R-:W-:Y:S02]  /*b110*/  @P0 IADD3.X R132, R3.reuse, R222, RZ, P1, !PT ;  /* 0x000000de03840210 */ /* 0x040fe40000ffe4ff */
[C---:B------:R-:W-:Y:S02]  /*b120*/  @P0 LEA R224, P1, R2.reuse, c[0x0][0x1c8], 0x1 ;  /* 0x0000720002e00a11 */ /* 0x040fe400078208ff */
[----:B------:R-:W-:Y:S01]  /*b130*/  HMMA.16816.F32.BF16 R32, R168, R178, R32 ;  /* 0x000000b2a820723c */ /* 0x000fe20000041820 */
[----:B------:R-:W1:Y:S03]  /*b140*/  LDSM.16.M88.4 R168, [R199+0x14100] ;  /* 0x01410000c7a8783b */ /* 0x000e660000000200 */
[----:B------:R-:W-:Y:S02]  /*b150*/  @P0 LEA.HI.X R225, R2, c[0x0][0x1cc], R132, 0x1, P1 ;  /* 0x0000730002e10a11 */ /* 0x000fe400008f0c84 */
[----:B------:R-:W-:Y:S03]  /*b160*/  @P0 IADD3 R0, P1, R0, R221, RZ ;  /* 0x000000dd00000210 */ /* 0x000fe60007f3e0ff */
[----:B------:R-:W2:Y:S03]  /*b170*/  LDSM.16.M88.4 R176, [R192+0xa900] ;  /* 0x00a90000c0b0783b */ /* 0x000ea60000000200 */
[----:B------:R-:W-:Y:S02]  /*b180*/  @P0 IADD3.X R3, R3, R135, RZ, P1, !PT ;  /* 0x0000008703030210 */ /* 0x000fe40000ffe4ff */
[C---:B------:R-:W-:Y:S04]  /*b190*/  @P0 LEA R222, P1, R0.reuse, c[0x0][0x1c8], 0x1 ;  /* 0x0000720000de0a11 */ /* 0x040fe800078208ff */
[----:B------:R-:W-:Y:S01]  /*b1a0*/  @P0 LEA.HI.X R223, R0, c[0x0][0x1cc], R3, 0x1, P1 ;  /* 0x0000730000df0a11 */ /* 0x000fe200008f0c03 */
        /* <DEDUP_REMOVED lines=24> */
[----:B------:R-:W1:Y:S08]  /*b330*/  LDSM.16.M88.4 R168, [R202+0x14100] ;  /* 0x01410000caa8783b */ /* 0x000e700000000200 */
        /* <DEDUP_REMOVED lines=151> */
[----:B------:R2:W5:Y:S01]  /*bcb0*/  MUFU.TANH R174, R11 ;  /* 0x0000000b00ae7308 */ /* 0x0005620000002400 */
[----:B---3--:R-:W-:Y:S09]  /*bcc0*/  FMNMX.FTZ R0, R172, R0, !PT ;  /* 0x00000000ac007209 */ /* 0x008ff20007810000 */
[----:B------:R-:W3:Y:S01]  /*bcd0*/  MUFU.TANH R176, R12 ;  /* 0x0000000c00b07308 */ /* 0x000ee20000002400 */
[----:B----4-:R-:W-:Y:S09]  /*bce0*/  FMNMX.FTZ R2, R173, R2, !PT ;  /* 0x00000002ad027209 */ /* 0x010ff20007810000 */
[----:B------:R-:W4:Y:S01]  /*bcf0*/  MUFU.TANH R177, R13 ;  /* 0x0000000d00b17308 */ /* 0x000f220000002400 */
[C---:B-1----:R-:W-:Y:S01]  /*bd00*/  HMMA.16816.F32.BF16 R20, R168.reuse, R4, R20 ;  /* 0x00000004a814723c */ /* 0x042fe20000041814 */
[----:B--2---:R-:W1:Y:S01]  /*bd10*/  LDSM.16.M88.4 R8, [R197+0x7800] ;  /* 0x00780000c508783b */ /* 0x004e620000000200 */
[----:B------:R-:W-:Y:S07]  /*bd20*/  DEPBAR.LE SB0, 0x0 ;  /* 0x000080000000791a */ /* 0x000fee0000000000 */
[----:B------:R-:W2:Y:S03]  /*bd30*/  MUFU.TANH R178, R14 ;  /* 0x0000000e00b27308 */ /* 0x000ea60000002400 */
[----:B-----5:R-:W-:Y:S01]  /*bd40*/  FMNMX.FTZ R2, R174, R2, !PT ;  /* 0x00000002ae027209 */ /* 0x020fe20007810000 */
[C---:B------:R-:W-:Y:S01]  /*bd50*/  HMMA.16816.F32.BF16 R24, R168.reuse, R6, R24 ;  /* 0x00000006a818723c */ /* 0x040fe20000041818 */
[----:B------:R-:W-:Y:S04]  /*bd60*/  BAR.SYNC.DEFER_BLOCKING 0x0 ;  /* 0x0000000000007b1d */ /* 0x000fe80000010000 */
[----:B---3--:R-:W-:Y:S04]  /*bd70*/  FMNMX.FTZ R0, R176, R0, !PT ;  /* 0x00000000b0007209 */ /* 0x008fe80007810000 */
[----:B----4-:R-:W-:Y:S03]  /*bd80*/  FMNMX.FTZ R0, R177, R0, !PT ;  /* 0x00000000b1007209 */ /* 0x010fe60007810000 */
[----:B------:R-:W-:Y:S02]  /*bd90*/  FMUL.FTZ R20, R20, c[0x0][0x320] ;  /* 0x0000c80014147a20 */ /* 0x000fe40000410000 */
[----:B------:R-:W-:Y:S02]  /*bda0*/  FMUL.FTZ R21, R21, c[0x0][0x320] ;  /* 0x0000c80015157a20 */ /* 0x000fe40000410000 */
[----:B------:R-:W-:Y:S02]  /*bdb0*/  FMUL.FTZ R22, R22, c[0x0][0x320] ;  /* 0x0000c80016167a20 */ /* 0x000fe40000410000 */
[----:B------:R-:W-:Y:S01]  /*bdc0*/  FMUL.FTZ R23, R23, c[0x0][0x320] ;  /* 0x0000c80017177a20 */ /* 0x000fe20000410000 */
[----:B--2---:R-:W-:Y:S05]  /*bdd0*/  FMNMX.FTZ R2, R178, R2, !PT ;  /* 0x00000002b2027209 */ /* 0x004fea0007810000 */
[----:B------:R-:W-:Y:S01]  /*bde0*/  FMUL.FTZ R24, R24, c[0x0][0x320] ;  /* 0x0000c80018187a20 */ /* 0x000fe20000410000 */
[----:B------:R-:W2:Y:S01]  /*bdf0*/  MUFU.TANH R189, R16 ;  /* 0x0000001000bd7308 */ /* 0x000ea20000002400 */
[----:B------:R-:W-:Y:S01]  /*be00*/  @!PT LDS RZ, [RZ] ;  /* 0x00000000fffff984 */ /* 0x000fe20000000800 */
[----:B------:R-:W-:Y:S01]  /*be10*/  @!PT LDS RZ, [RZ] ;  /* 0x00000000fffff984 */ /* 0x000fe20000000800 */
[----:B------:R-:W-:Y:S01]  /*be20*/  @!PT LDS RZ, [RZ] ;  /* 0x00000000fffff984 */ /* 0x000fe20000000800 */
[----:B------:R3:W-:Y:S01]  /*be30*/  @P0 LDGSTS.E.BYPASS.LTC128B.128 [R233+0x8100], [R238.64], !P3 ;  /* 0x08100000eee90fae */ /* 0x0007e2000d901d48 */
[----:B------:R-:W-:Y:S02]  /*be40*/  FMUL.FTZ R25, R25, c[0x0][0x320] ;  /* 0x0000c80019197a20 */ /* 0x000fe40000410000 */
[----:B------:R-:W-:Y:S02]  /*be50*/  FMUL.FTZ R26, R26, c[0x0][0x320] ;  /* 0x0000c8001a1a7a20 */ /* 0x000fe40000410000 */
[----:B------:R-:W-:Y:S01]  /*be60*/  FMUL.FTZ R27, R27, c[0x0][0x320] ;  /* 0x0000c8001b1b7a20 */ /* 0x000fe20000410000 */
[C---:B-1----:R-:W-:Y:S02]  /*be70*/  HMMA.16816.F32.BF16 R28, R168.reuse, R8, R28 ;  /* 0x00000008a81c723c */ /* 0x042fe4000004181c */
[----:B------:R1:W-:Y:S01]  /*be80*/  @P0 LDGSTS.E.BYPASS.LTC128B.128 [R233+0xa100], [R236.64], !P6 ;  /* 0x0a100000ece90fae */ /* 0x0003e2000f101d48 */
[----:B------:R-:W4:Y:S05]  /*be90*/  MUFU.TANH R179, R15 ;  /* 0x0000000f00b37308 */ /* 0x000f2a0000002400 */
[----:B------:R-:W-:Y:S02]  /*bea0*/  HMMA.16816.F32.BF16 R32, R168, R10, R32 ;  /* 0x0000000aa820723c */ /* 0x000fe40000041820 */
[----:B------:R1:W-:Y:S03]  /*beb0*/  @P0 LDGSTS.E.BYPASS.LTC128B.128 [R233+0xc100], [R234.64], !P5 ;  /* 0x0c100000eae90fae */ /* 0x0003e6000e901d48 */
[----:B------:R-:W5:Y:S01]  /*bec0*/  MUFU.TANH R190, R17 ;  /* 0x0000001100be7308 */ /* 0x000f620000002400 */
[----:B--2---:R-:W-:Y:S04]  /*bed0*/  FMNMX.FTZ R0, R189, R0, !PT ;  /* 0x00000000bd007209 */ /* 0x004fe80007810000 */
[----:B------:R1:W-:Y:S05]  /*bee0*/  @P0 LDGSTS.E.BYPASS.LTC128B.128 [R233+0xe100], [R230.64], !P4 ;  /* 0x0e100000e6e90fae */ /* 0x0003ea000e101d48 */
[----:B------:R-:W2:Y:S01]  /*bef0*/  MUFU.TANH R244, R20 ;  /* 0x0000001400f47308 */ /* 0x000ea20000002400 */
[----:B------:R-:W-:Y:S02]  /*bf00*/  FMUL.FTZ R28, R28, c[0x0][0x320] ;  /* 0x0000c8001c1c7a20 */ /* 0x000fe40000410000 */
[----:B------:R1:W-:Y:S01]  /*bf10*/  @P0 LDGSTS.E.BYPASS.LTC128B.128 [R233+0x9100], [R228.64], !P3 ;  /* 0x09100000e4e90fae */ /* 0x0003e2000d901d48 */
[----:B----4-:R-:W-:Y:S01]  /*bf20*/  FMNMX.FTZ R2, R179, R2, !PT ;  /* 0x00000002b3027209 */ /* 0x010fe20007810000 */
[----:B------:R-:W-:Y:S02]  /*bf30*/  FMUL.FTZ R29, R29, c[0x0][0x320] ;  /* 0x0000c8001d1d7a20 */ /* 0x000fe40000410000 */
[----:B------:R-:W-:Y:S02]  /*bf40*/  FMUL.FTZ R30, R30, c[0x0][0x320] ;  /* 0x0000c8001e1e7a20 */ /* 0x000fe40000410000 */
[----:B------:R-:W-:Y:S01]  /*bf50*/  FMUL.FTZ R31, R31, c[0x0][0x320] ;  /* 0x0000c8001f1f7a20 */ /* 0x000fe20000410000 */
[----:B------:R-:W4:Y:S01]  /*bf60*/  MUFU.TANH R191, R18 ;  /* 0x0000001200bf7308 */ /* 0x000f220000002400 */
[----:B------:R-:W-:Y:S01]  /*bf70*/  FMUL.FTZ R32, R32, c[0x0][0x320] ;  /* 0x0000c80020207a20 */ /* 0x000fe20000410000 */
[----:B------:R1:W-:Y:S01]  /*bf80*/  @P0 LDGSTS.E.BYPASS.LTC128B.128 [R233+0xb100], [R226.64], !P6 ;  /* 0x0b100000e2e90fae */ /* 0x0003e2000f101d48 */
[----:B------:R-:W-:Y:S01]  /*bf90*/  FMUL.FTZ R33, R33, c[0x0][0x320] ;  /* 0x0000c80021217a20 */ /* 0x000fe20000410000 */
[----:B-----5:R-:W-:Y:S01]  /*bfa0*/  FMNMX.FTZ R0, R190, R0, !PT ;  /* 0x00000000be007209 */ /* 0x020fe20007810000 */
[----:B------:R-:W-:Y:S05]  /*bfb0*/  FMUL.FTZ R34, R34, c[0x0][0x320] ;  /* 0x0000c80022227a20 */ /* 0x000fea0000410000 */
[----:B------:R-:W-:Y:S01]  /*bfc0*/  MUFU.TANH R245, R21 ;  /* 0x0000001500f57308 */ /* 0x000fe20000002400 */
[----:B------:R5:W-:Y:S01]  /*bfd0*/  @P0 LDGSTS.E.BYPASS.LTC128B.128 [R233+0xd100], [R224.64], !P5 ;  /* 0x0d100000e0e90fae */ /* 0x000be2000e901d48 */
[----:B--2---:R-:W-:Y:S07]  /*bfe0*/  FMNMX.FTZ R0, R244, R0, !PT ;  /* 0x00000000f4007209 */ /* 0x004fee0007810000 */
[----:B------:R2:W-:Y:S01]  /*bff0*/  @P0 LDGSTS.E.BYPASS.LTC128B.128 [R233+0xf100], [R222.64], !P4 ;  /* 0x0f100000dee90fae */ /* 0x0005e2000e101d48 */
[----:B------:R-:W3:Y:S01]  /*c000*/  MUFU.TANH R221, R19 ;  /* 0x0000001300dd7308 */ /* 0x000ee20000002400 */
[----:B----4-:R-:W-:Y:S06]  /*c010*/  FMNMX.FTZ R2, R191, R2, !PT ;  /* 0x00000002bf027209 */ /* 0x010fec0007810000 */
[----:B------:R-:W-:Y:S03]  /*c020*/  LDSM.16.MT88.4 R12, [R193+0x100] ;  /* 0x00010000c10c783b */ /* 0x000fe60000004200 */
[----:B------:R-:W4:Y:S05]  /*c030*/  MUFU.TANH R248, R24 ;  /* 0x0000001800f87308 */ /* 0x000f2a0000002400 */
[----:B-1----:R-:W2:Y:S04]  /*c040*/  LDL.LU R227, [R1+0x8] ;  /* 0x0000080001e37983 */ /* 0x002ea80000300800 */
[----:B------:R-:W2:Y:S01]  /*c050*/  LDL.LU R226, [R1+0xc] ;  /* 0x00000c0001e27983 */ /* 0x000ea20000300800 */
[----:B------:R-:W1:Y:S03]  /*c060*/  MUFU.TANH R249, R25 ;  /* 0x0000001900f97308 */ /* 0x000e660000002400 */
[----:B------:R-:W0:Y:S01]  /*c070*/  LDGDEPBAR ;  /* 0x00000000000079af */ /* 0x000e220000000000 */
[----:B---3--:R-:W-:Y:S02]  /*c080*/  FMNMX.FTZ R3, R221, R2, !PT ;  /* 0x00000002dd037209 */ /* 0x008fe40007810000 */
[----:B------:R-:W-:Y:S01]  /*c090*/  FMNMX.FTZ R2, R245, R0, !PT ;  /* 0x00000000f5027209 */ /* 0x000fe20007810000 */
[----:B------:R-:W-:Y:S03]  /*c0a0*/  FMUL.FTZ R0, R35, c[0x0][0x320] ;  /* 0x0000c80023007a20 */ /* 0x000fe60000410000 */
[----:B------:R-:W3:Y:S01]  /*c0b0*/  MUFU.TANH R170, R28 ;  /* 0x0000001c00aa7308 */ /* 0x000ee20000002400 */
[----:B----4-:R-:W-:Y:S09]  /*c0c0*/  FMNMX.FTZ R2, R248, R2, !PT ;  /* 0x00000002f8027209 */ /* 0x010ff20007810000 */
[----:B------:R1:W-:Y:S10]  /*c0d0*/  MUFU.TANH R168, R0 ;  /* 0x0000000000a87308 */ /* 0x0003f40000002400 */
[----:B------:R-:W4:Y:S10]  /*c0e0*/  MUFU.TANH R171, R29 ;  /* 0x0000001d00ab7308 */ /* 0x000f340000002400 */
[----:B------:R-:W5:Y:S01]  /*c0f0*/  MUFU.TANH R246, R22 ;  /* 0x0000001600f67308 */ /* 0x000f620000002400 */
[----:B-1----:R-:W-:Y:S04]  /*c100*/  FMNMX.FTZ R0, R249, R2, !PT ;  /* 0x00000002f9007209 */ /* 0x002fe80007810000 */
[----:B---3--:R-:W-:Y:S05]  /*c110*/  FMNMX.FTZ R0, R170, R0, !PT ;  /* 0x00000000aa007209 */ /* 0x008fea0007810000 */
[----:B------:R-:W1:Y:S01]  /*c120*/  MUFU.TANH R187, R32 ;  /* 0x0000002000bb7308 */ /* 0x000e620000002400 */
[----:B----4-:R-:W-:Y:S09]  /*c130*/  FMNMX.FTZ R0, R171, R0, !PT ;  /* 0x00000000ab007209 */ /* 0x010ff20007810000 */
[----:B------:R-:W3:Y:S01]  /*c140*/  MUFU.TANH R247, R23 ;  /* 0x0000001700f77308 */ /* 0x000ee20000002400 */
[----:B-----5:R-:W-:Y:S09]  /*c150*/  FMNMX.FTZ R3, R246, R3, !PT ;  /* 0x00000003f6037209 */ /* 0x020ff20007810000 */
[----:B------:R-:W4:Y:S01]  /*c160*/  MUFU.TANH R186, R33 ;  /* 0x0000002100ba7308 */ /* 0x000f220000002400 */
[----:B-1----:R-:W-:Y:S02]  /*c170*/  FMNMX.FTZ R132, R187, R0, !PT ;  /* 0x00000000bb847209 */ /* 0x002fe40007810000 */
[----:B------:R-:W-:Y:S07]  /*c180*/  MOV R238, R187 ;  /* 0x000000bb00ee7202 */ /* 0x000fee0000000f00 */
[----:B------:R-:W1:Y:S01]  /*c190*/  MUFU.TANH R250, R26 ;  /* 0x0000001a00fa7308 */ /* 0x000e620000002400 */
[----:B---3--:R-:W-:Y:S01]  /*c1a0*/  FMNMX.FTZ R3, R247, R3, !PT ;  /* 0x00000003f7037209 */ /* 0x008fe20007810000 */
[----:B------:R-:W-:Y:S08]  /*c1b0*/  LDSM.16.MT88.4 R20, [R194+0x100] ;  /* 0x00010000c214783b */ /* 0x000ff00000004200 */
[----:B------:R-:W3:Y:S01]  /*c1c0*/  MUFU.TANH R251, R27 ;  /* 0x0000001b00fb7308 */ /* 0x000ee20000002400 */
[----:B----4-:R-:W-:Y:S02]  /*c1d0*/  FMNMX.FTZ R132, R186, R132, !PT ;  /* 0x00000084ba847209 */ /* 0x010fe40007810000 */
[----:B------:R-:W-:Y:S07]  /*c1e0*/  MOV R239, R186 ;  /* 0x000000ba00ef7202 */ /* 0x000fee0000000f00 */
[----:B------:R-:W4:Y:S01]  /*c1f0*/  MUFU.TANH R252, R30 ;  /* 0x0000001e00fc7308 */ /* 0x000f220000002400 */
[----:B-1----:R-:W-:Y:S02]  /*c200*/  FMNMX.FTZ R2, R250, R3, !PT ;  /* 0x00000003fa027209 */ /* 0x002fe40007810000 */
[----:B------:R-:W1:Y:S07]  /*c210*/  SHFL.BFLY PT, R3, R132, 0x2, 0x1f ;  /* 0x0c401f0084037f89 */ /* 0x000e6e00000e0000 */
[----:B------:R-:W5:Y:S01]  /*c220*/  MUFU.TANH R184, R31 ;  /* 0x0000001f00b87308 */ /* 0x000f620000002400 */
[----:B---3--:R-:W-:Y:S09]  /*c230*/  FMNMX.FTZ R2, R251, R2, !PT ;  /* 0x00000002fb027209 */ /* 0x008ff20007810000 */
[----:B------:R-:W3:Y:S01]  /*c240*/  MUFU.TANH R135, R34 ;  /* 0x0000002200877308 */ /* 0x000ee20000002400 */
[----:B----4-:R-:W-:Y:S02]  /*c250*/  FMNMX.FTZ R2, R252, R2, !PT ;  /* 0x00000002fc027209 */ /* 0x010fe40007810000 */
[----:B-1----:R-:W-:Y:S02]  /*c260*/  FMNMX.FTZ R132, R132, R3, !PT ;  /* 0x0000000384847209 */ /* 0x002fe40007810000 */
[----:B-----5:R-:W-:Y:S03]  /*c270*/  FMNMX.FTZ R0, R184, R2, !PT ;  /* 0x00000002b8007209 */ /* 0x020fe60007810000 */
[----:B------:R-:W1:Y:S08]  /*c280*/  SHFL.BFLY PT, R4, R132, 0x1, 0x1f ;  /* 0x0c201f0084047f89 */ /* 0x000e7000000e0000 */
[----:B------:R-:W-:Y:S01]  /*c290*/  LDSM.16.MT88.4 R28, [R196+0x100] ;  /* 0x00010000c41c783b */ /* 0x000fe20000004200 */
[----:B---3--:R-:W-:Y:S04]  /*c2a0*/  FMNMX.FTZ R0, R135, R0, !PT ;  /* 0x0000000087007209 */ /* 0x008fe80007810000 */
[----:B------:R-:W-:Y:S05]  /*c2b0*/  FMNMX.FTZ R0, R168, R0, !PT ;  /* 0x00000000a8007209 */ /* 0x000fea0007810000 */
[----:B------:R-:W3:Y:S01]  /*c2c0*/  SHFL.BFLY PT, R2, R0, 0x2, 0x1f ;  /* 0x0c401f0000027f89 */ /* 0x000ee200000e0000 */
[----:B-1----:R-:W-:Y:S05]  /*c2d0*/  FMNMX.FTZ R132, R132, R4, !PT ;  /* 0x0000000484847209 */ /* 0x002fea0007810000 */
[----:B------:R-:W-:Y:S04]  /*c2e0*/  FMUL.FTZ R169, R132, c[0x0][0x2d0] ;  /* 0x0000b40084a97a20 */ /* 0x000fe80000410000 */
[----:B------:R-:W-:Y:S04]  /*c2f0*/  FFMA.FTZ R4, R182, c[0x0][0x2d0], -R169 ;  /* 0x0000b400b6047a23 */ /* 0x000fe800000108a9 */
[----:B------:R1:W-:Y:S01]  /*c300*/  MUFU.EX2 R240, R4 ;  /* 0x0000000400f07308 */ /* 0x0003e20000000800 */
[----:B---3--:R-:W-:Y:S01]  /*c310*/  FMNMX.FTZ R0, R0, R2, !PT ;  /* 0x0000000200007209 */ /* 0x008fe20007810000 */
[----:B------:R-:W-:Y:S04]  /*c320*/  FADD.FTZ R2, -R132, R133 ;  /* 0x0000008584027221 */ /* 0x000fe80000010100 */
[----:B------:R-:W3:Y:S01]  /*c330*/  SHFL.BFLY PT, R3, R0, 0x1, 0x1f ;  /* 0x0c201f0000037f89 */ /* 0x000ee200000e0000 */
[----:B-1----:R-:W-:Y:S04]  /*c340*/  FFMA.FTZ R4, R180, c[0x0][0x2d0], -R169 ;  /* 0x0000b400b4047a23 */ /* 0x002fe800000108a9 */
[----:B------:R1:W-:Y:S01]  /*c350*/  MUFU.EX2 R243, R4 ;  /* 0x0000000400f37308 */ /* 0x0003e20000000800 */
[----:B---3--:R-:W-:Y:S01]  /*c360*/  FMNMX.FTZ R3, R0, R3, !PT ;  /* 0x0000000300037209 */ /* 0x008fe20007810000 */
[----:B------:R-:W-:Y:S04]  /*c370*/  FMUL.FTZ R0, R2, c[0x0][0x2d0] ;  /* 0x0000b40002007a20 */ /* 0x000fe80000410000 */
[----:B------:R-:W-:Y:S04]  /*c380*/  FMUL.FTZ R133, R3, c[0x0][0x2d0] ;  /* 0x0000b40003857a20 */ /* 0x000fe80000410000 */
[----:B------:R3:W4:Y:S01]  /*c390*/  MUFU.EX2 R2, R0 ;  /* 0x0000000000027308 */ /* 0x0007220000000800 */
[----:B------:R-:W-:Y:S09]  /*c3a0*/  FFMA.FTZ R135, R135, c[0x0][0x2d0], -R133 ;  /* 0x0000b40087877a23 */ /* 0x000ff20000010885 */
[----:B------:R-:W-:Y:S01]  /*c3b0*/  MUFU.EX2 R135, R135 ;  /* 0x0000008700877308 */ /* 0x000fe20000000800 */
[--C-:B-1----:R-:W-:Y:S09]  /*c3c0*/  FFMA.FTZ R4, R175, c[0x0][0x2d0], -R169.reuse ;  /* 0x0000b400af047a23 */ /* 0x102ff200000108a9 */
[----:B------:R1:W-:Y:S01]  /*c3d0*/  MUFU.EX2 R242, R4 ;  /* 0x0000000400f27308 */ /* 0x0003e20000000800 */
[----:B---3--:R-:W-:Y:S02]  /*c3e0*/  FADD.FTZ R0, -R3, R134 ;  /* 0x0000008603007221 */ /* 0x008fe40000010100 */
[----:B----4-:R-:W-:Y:S02]  /*c3f0*/  FMUL.FTZ R5, R2, R137 ;  /* 0x0000008902057220 */ /* 0x010fe40000410000 */
[----:B------:R-:W-:Y:S02]  /*c400*/  FMUL.FTZ R0, R0, c[0x0][0x2d0] ;  /* 0x0000b40000007a20 */ /* 0x000fe40000410000 */
[C---:B------:R-:W-:Y:S02]  /*c410*/  FMUL.FTZ R8, R2.reuse, R140 ;  /* 0x0000008c02087220 */ /* 0x040fe40000410000 */
[C---:B------:R-:W-:Y:S02]  /*c420*/  FMUL.FTZ R9, R2.reuse, R141 ;  /* 0x0000008d02097220 */ /* 0x040fe40000410000 */
[----:B------:R-:W3:Y:S01]  /*c430*/  MUFU.EX2 R0, R0 ;  /* 0x0000000000007308 */ /* 0x000ee20000000800 */
[C---:B------:R-:W-:Y:S02]  /*c440*/  FMUL.FTZ R16, R2.reuse, R148 ;  /* 0x0000009402107220 */ /* 0x040fe40000410000 */
[C---:B------:R-:W-:Y:S02]  /*c450*/  FMUL.FTZ R17, R2.reuse, R149 ;  /* 0x0000009502117220 */ /* 0x040fe40000410000 */
[C---:B------:R-:W-:Y:S02]  /*c460*/  FMUL.FTZ R24, R2.reuse, R156 ;  /* 0x0000009c02187220 */ /* 0x040fe40000410000 */
[----:B------:R-:W-:Y:S02]  /*c470*/  FMUL.FTZ R25, R2, R157 ;  /* 0x0000009d02197220 */ /* 0x000fe40000410000 */
[--C-:B------:R-:W-:Y:S02]  /*c480*/  FFMA.FTZ R134, R176, c[0x0][0x2d0], -R169.reuse ;  /* 0x0000b400b0867a23 */ /* 0x100fe400000108a9 */
[----:B-1----:R-:W-:Y:S01]  /*c490*/  FFMA.FTZ R4, R172, c[0x0][0x2d0], -R169 ;  /* 0x0000b400ac047a23 */ /* 0x002fe200000108a9 */
[----:B------:R-:W-:Y:S01]  /*c4a0*/  MOV R172, R184 ;  /* 0x000000b800ac7202 */ /* 0x000fe20000000f00 */
[----:B------:R-:W-:Y:S01]  /*c4b0*/  MUFU.EX2 R225, R134 ;  /* 0x0000008600e17308 */ /* 0x000fe20000000800 */
[C---:B------:R-:W-:Y:S02]  /*c4c0*/  FMUL.FTZ R32, R2.reuse, R164 ;  /* 0x000000a402207220 */ /* 0x040fe40000410000 */
[C---:B------:R-:W-:Y:S02]  /*c4d0*/  FMUL.FTZ R33, R2.reuse, R165 ;  /* 0x000000a502217220 */ /* 0x040fe40000410000 */
[C---:B------:R-:W-:Y:S02]  /*c4e0*/  FMUL.FTZ R36, R2.reuse, R36 ;  /* 0x0000002402247220 */ /* 0x040fe40000410000 */
[C---:B------:R-:W-:Y:S02]  /*c4f0*/  FMUL.FTZ R37, R2.reuse, R37 ;  /* 0x0000002502257220 */ /* 0x040fe40000410000 */
[----:B------:R-:W-:Y:S01]  /*c500*/  FMUL.FTZ R40, R2, R40 ;  /* 0x0000002802287220 */ /* 0x000fe20000410000 */
[----:B------:R-:W1:Y:S01]  /*c510*/  MUFU.EX2 R241, R4 ;  /* 0x0000000400f17308 */ /* 0x000e620000000800 */
[C---:B---3--:R-:W-:Y:S02]  /*c520*/  FMUL.FTZ R6, R0.reuse, R138 ;  /* 0x0000008a00067220 */ /* 0x048fe40000410000 */
[C---:B------:R-:W-:Y:S02]  /*c530*/  FMUL.FTZ R7, R0.reuse, R139 ;  /* 0x0000008b00077220 */ /* 0x040fe40000410000 */
[C---:B------:R-:W-:Y:S02]  /*c540*/  FMUL.FTZ R10, R0.reuse, R142 ;  /* 0x0000008e000a7220 */ /* 0x040fe40000410000 */
[C---:B------:R-:W-:Y:S02]  /*c550*/  FMUL.FTZ R11, R0.reuse, R143 ;  /* 0x0000008f000b7220 */ /* 0x040fe40000410000 */
[C---:B------:R-:W-:Y:S01]  /*c560*/  FMUL.FTZ R18, R0.reuse, R150 ;  /* 0x0000009600127220 */ /* 0x040fe20000410000 */
[----:B------:R-:W3:Y:S01]  /*c570*/  LDSM.16.MT88.4 R140, [R195+0x100] ;  /* 0x00010000c38c783b */ /* 0x000ee20000004200 */
[C---:B------:R-:W-:Y:S02]  /*c580*/  FMUL.FTZ R19, R0.reuse, R151 ;  /* 0x0000009700137220 */ /* 0x040fe40000410000 */
[C---:B------:R-:W-:Y:S02]  /*c590*/  FMUL.FTZ R26, R0.reuse, R158 ;  /* 0x0000009e001a7220 */ /* 0x040fe40000410000 */
[C---:B------:R-:W-:Y:S02]  /*c5a0*/  FMUL.FTZ R27, R0.reuse, R159 ;  /* 0x0000009f001b7220 */ /* 0x040fe40000410000 */
[C---:B------:R-:W-:Y:S01]  /*c5b0*/  FMUL.FTZ R34, R0.reuse, R166 ;  /* 0x000000a600227220 */ /* 0x040fe20000410000 */
[----:B------:R-:W-:Y:S01]  /*c5c0*/  LDSM.16.MT88.4 R148, [R194+0x2100] ;  /* 0x00210000c294783b */ /* 0x000fe20000004200 */
[C---:B------:R-:W-:Y:S02]  /*c5d0*/  FMUL.FTZ R35, R0.reuse, R167 ;  /* 0x000000a700237220 */ /* 0x040fe40000410000 */
[C---:B------:R-:W-:Y:S02]  /*c5e0*/  FMUL.FTZ R38, R0.reuse, R38 ;  /* 0x0000002600267220 */ /* 0x040fe40000410000 */
[----:B------:R-:W-:Y:S01]  /*c5f0*/  FMUL.FTZ R39, R0, R39 ;  /* 0x0000002700277220 */ /* 0x000fe20000410000 */
[----:B-1----:R-:W-:Y:S01]  /*c600*/  F2FP.BF16.PACK_AB R138, R241, R242 ;  /* 0x000000f2f18a723e */ /* 0x002fe200000010ff */
[----:B------:R-:W-:Y:S01]  /*c610*/  FFMA.FTZ R4, R183, c[0x0][0x2d0], -R133 ;  /* 0x0000b400b7047a23 */ /* 0x000fe20000010885 */
[----:B------:R-:W-:Y:S01]  /*c620*/  LDSM.16.MT88.4 R156, [R194+0x2900] ;  /* 0x00290000c29c783b */ /* 0x000fe20000004200 */
[----:B------:R-:W-:Y:S02]  /*c630*/  FFMA.FTZ R134, R177, c[0x0][0x2d0], -R169 ;  /* 0x0000b400b1867a23 */ /* 0x000fe400000108a9 */
[----:B------:R1:W-:Y:S01]  /*c640*/  MUFU.EX2 R185, R4 ;  /* 0x0000000400b97308 */ /* 0x0003e20000000800 */
[----:B------:R-:W-:Y:S02]  /*c650*/  FMUL.FTZ R41, R2, R41 ;  /* 0x0000002902297220 */ /* 0x000fe40000410000 */
[C---:B------:R-:W-:Y:S02]  /*c660*/  FMUL.FTZ R42, R0.reuse, R42 ;  /* 0x0000002a002a7220 */ /* 0x040fe40000410000 */
[----:B------:R-:W-:Y:S01]  /*c670*/  FMUL.FTZ R43, R0, R43 ;  /* 0x0000002b002b7220 */ /* 0x000fe20000410000 */
[----:B------:R-:W-:Y:S01]  /*c680*/  LDSM.16.MT88.4 R164, [R195+0x1900] ;  /* 0x00190000c3a4783b */ /* 0x000fe20000004200 */
[C---:B------:R-:W-:Y:S02]  /*c690*/  FMUL.FTZ R44, R2.reuse, R44 ;  /* 0x0000002c022c7220 */ /* 0x040fe40000410000 */
[----:B------:R-:W-:Y:S01]  /*c6a0*/  FMUL.FTZ R45, R2, R45 ;  /* 0x0000002d022d7220 */ /* 0x000fe20000410000 */
[----:B------:R4:W-:Y:S01]  /*c6b0*/  MUFU.EX2 R224, R134 ;  /* 0x0000008600e07308 */ /* 0x0009e20000000800 */
        /* <DEDUP_REMOVED lines=9> */
[----:B------:R-:W1:Y:S01]  /*c750*/  MUFU.EX2 R188, R4 ;  /* 0x0000000400bc7308 */ /* 0x000e620000000800 */
[C---:B------:R-:W-:Y:S02]  /*c760*/  FMUL.FTZ R54, R0.reuse, R54 ;  /* 0x0000003600367220 */ /* 0x040fe40000410000 */
[----:B------:R-:W-:Y:S02]  /*c770*/  FMUL.FTZ R55, R0, R55 ;  /* 0x0000003700377220 */ /* 0x000fe40000410000 */
[--C-:B----4-:R-:W-:Y:S02]  /*c780*/  FFMA.FTZ R134, R178, c[0x0][0x2d0], -R133.reuse ;  /* 0x0000b400b2867a23 */ /* 0x110fe40000010885 */
        /* <DEDUP_REMOVED lines=9> */
[----:B------:R-:W-:Y:S01]  /*c820*/  FMUL.FTZ R64, R2, R64 ;  /* 0x0000004002407220 */ /* 0x000fe20000410000 */
[----:B-1----:R-:W-:Y:S01]  /*c830*/  F2FP.BF16.PACK_AB R137, R188, R185 ;  /* 0x000000b9bc89723e */ /* 0x002fe200000010ff */
[--C-:B------:R-:W-:Y:S02]  /*c840*/  FFMA.FTZ R4, R173, c[0x0][0x2d0], -R133.reuse ;  /* 0x0000b400ad047a23 */ /* 0x100fe40000010885 */
[----:B------:R-:W-:Y:S02]  /*c850*/  FMUL.FTZ R65, R2, R65 ;  /* 0x0000004102417220 */ /* 0x000fe40000410000 */
[----:B------:R1:W-:Y:S01]  /*c860*/  MUFU.EX2 R187, R4 ;  /* 0x0000000400bb7308 */ /* 0x0003e20000000800 */
        /* <DEDUP_REMOVED lines=12> */
[----:B------:R-:W-:Y:S02]  /*c930*/  FMUL.FTZ R76, R2, R76 ;  /* 0x0000004c024c7220 */ /* 0x000fe40000410000 */
[----:B-1----:R-:W-:Y:S02]  /*c940*/  FFMA.FTZ R4, R174, c[0x0][0x2d0], -R133 ;  /* 0x0000b400ae047a23 */ /* 0x002fe40000010885 */
[----:B------:R-:W-:Y:S02]  /*c950*/  FMUL.FTZ R77, R2, R77 ;  /* 0x0000004d024d7220 */ /* 0x000fe40000410000 */
[----:B------:R-:W1:Y:S01]  /*c960*/  MUFU.EX2 R186, R4 ;  /* 0x0000000400ba7308 */ /* 0x000e620000000800 */
[C---:B------:R-:W-:Y:S02]  /*c970*/  FMUL.FTZ R78, R0.reuse, R78 ;  /* 0x0000004e004e7220 */ /* 0x040fe40000410000 */
[----:B------:R-:W-:Y:S02]  /*c980*/  FMUL.FTZ R79, R0, R79 ;  /* 0x0000004f004f7220 */ /* 0x000fe40000410000 */
[--C-:B----4-:R-:W-:Y:S02]  /*c990*/  FFMA.FTZ R134, R189, c[0x0][0x2d0], -R169.reuse ;  /* 0x0000b400bd867a23 */ /* 0x110fe400000108a9 */
[C---:B------:R-:W-:Y:S02]  /*c9a0*/  FMUL.FTZ R80, R2.reuse, R80 ;  /* 0x0000005002507220 */ /* 0x040fe40000410000 */
[----:B------:R-:W-:Y:S01]  /*c9b0*/  FMUL.FTZ R81, R2, R81 ;  /* 0x0000005102517220 */ /* 0x000fe20000410000 */
[----:B--2---:R2:W4:Y:S01]  /*c9c0*/  MUFU.EX2 R223, R134 ;  /* 0x0000008600df7308 */ /* 0x0045220000000800 */
        /* <DEDUP_REMOVED lines=8> */
[C---:B------:R-:W-:Y:S01]  /*ca50*/  FMUL.FTZ R4, R2.reuse, R136 ;  /* 0x0000008802047220 */ /* 0x040fe20000410000 */
[----:B------:R-:W-:Y:S01]  /*ca60*/  F2FP.BF16.PACK_AB R136, R243, R240 ;  /* 0x000000f0f388723e */ /* 0x000fe200000010ff */
[----:B------:R-:W-:Y:S02]  /*ca70*/  FMUL.FTZ R89, R2, R89 ;  /* 0x0000005902597220 */ /* 0x000fe40000410000 */
[C---:B------:R-:W-:Y:S02]  /*ca80*/  FMUL.FTZ R90, R0.reuse, R90 ;  /* 0x0000005a005a7220 */ /* 0x040fe40000410000 */
[----:B------:R-:W-:Y:S02]  /*ca90*/  FMUL.FTZ R91, R0, R91 ;  /* 0x0000005b005b7220 */ /* 0x000fe40000410000 */
[C---:B------:R-:W-:Y:S05]  /*caa0*/  HMMA.16816.F32.BF16 R4, R136.reuse, R12, R4 ;  /* 0x0000000c8804723c */ /* 0x040fea0000041804 */
[C---:B------:R-:W-:Y:S02]  /*cab0*/  FMUL.FTZ R92, R2.reuse, R92 ;  /* 0x0000005c025c7220 */ /* 0x040fe40000410000 */
[C---:B------:R-:W-:Y:S01]  /*cac0*/  FMUL.FTZ R12, R2.reuse, R144 ;  /* 0x00000090020c7220 */ /* 0x040fe20000410000 */
[C---:B------:R-:W-:Y:S04]  /*cad0*/  HMMA.16816.F32.BF16 R8, R136.reuse, R14, R8 ;  /* 0x0000000e8808723c */ /* 0x040fe80000041808 */
[C---:B------:R-:W-:Y:S02]  /*cae0*/  FMUL.FTZ R13, R2.reuse, R145 ;  /* 0x00000091020d7220 */ /* 0x040fe40000410000 */
[----:B------:R-:W-:Y:S02]  /*caf0*/  FMUL.FTZ R93, R2, R93 ;  /* 0x0000005d025d7220 */ /* 0x000fe40000410000 */
[C---:B------:R-:W-:Y:S04]  /*cb00*/  FMUL.FTZ R14, R0.reuse, R146 ;  /* 0x00000092000e7220 */ /* 0x040fe80000410000 */
[C---:B------:R-:W-:Y:S02]  /*cb10*/  FMUL.FTZ R15, R0.reuse, R147 ;  /* 0x00000093000f7220 */ /* 0x040fe40000410000 */
[----:B------:R-:W1:Y:S01]  /*cb20*/  LDSM.16.MT88.4 R144, [R193+0x2100] ;  /* 0x00210000c190783b */ /* 0x000e620000004200 */
[C---:B------:R-:W-:Y:S02]  /*cb30*/  FMUL.FTZ R94, R0.reuse, R94 ;  /* 0x0000005e005e7220 */ /* 0x040fe40000410000 */
[----:B------:R-:W-:Y:S02]  /*cb40*/  FMUL.FTZ R95, R0, R95 ;  /* 0x0000005f005f7220 */ /* 0x000fe40000410000 */
[C---:B------:R-:W-:Y:S03]  /*cb50*/  HMMA.16816.F32.BF16 R12, R136.reuse, R20, R12 ;  /* 0x00000014880c723c */ /* 0x040fe6000004180c */
[C---:B------:R-:W-:Y:S02]  /*cb60*/  FMUL.FTZ R96, R2.reuse, R96 ;  /* 0x0000006002607220 */ /* 0x040fe40000410000 */
[C---:B------:R-:W-:Y:S02]  /*cb70*/  FMUL.FTZ R97, R2.reuse, R97 ;  /* 0x0000006102617220 */ /* 0x040fe40000410000 */
[C---:B------:R-:W-:Y:S01]  /*cb80*/  FMUL.FTZ R20, R2.reuse, R152 ;  /* 0x0000009802147220 */ /* 0x040fe20000410000 */
[C---:B------:R-:W-:Y:S04]  /*cb90*/  HMMA.16816.F32.BF16 R16, R136.reuse, R22, R16 ;  /* 0x000000168810723c */ /* 0x040fe80000041810 */
[----:B------:R-:W-:Y:S02]  /*cba0*/  FMUL.FTZ R21, R2, R153 ;  /* 0x0000009902157220 */ /* 0x000fe40000410000 */
[----:B--2---:R-:W-:Y:S02]  /*cbb0*/  FFMA.FTZ R134, R190, c[0x0][0x2d0], -R169 ;  /* 0x0000b400be867a23 */ /* 0x004fe400000108a9 */
[C---:B------:R-:W-:Y:S02]  /*cbc0*/  FMUL.FTZ R22, R0.reuse, R154 ;  /* 0x0000009a00167220 */ /* 0x040fe40000410000 */
[----:B------:R2:W5:Y:S02]  /*cbd0*/  MUFU.EX2 R222, R134 ;  /* 0x0000008600de7308 */ /* 0x0005640000000800 */
[C---:B------:R-:W-:Y:S02]  /*cbe0*/  FMUL.FTZ R23, R0.reuse, R155 ;  /* 0x0000009b00177220 */ /* 0x040fe40000410000 */
[----:B------:R-:W-:Y:S01]  /*cbf0*/  LDSM.16.MT88.4 R152, [R196+0x900] ;  /* 0x00090000c498783b */ /* 0x000fe20000004200 */
        /* <DEDUP_REMOVED lines=8> */
[C---:B------:R-:W-:Y:S02]  /*cc80*/  FMUL.FTZ R102, R0.reuse, R102 ;  /* 0x0000006600667220 */ /* 0x040fe40000410000 */
[C---:B------:R-:W-:Y:S04]  /*cc90*/  FMUL.FTZ R30, R0.reuse, R162 ;  /* 0x000000a2001e7220 */ /* 0x040fe80000410000 */
[C---:B------:R-:W-:Y:S02]  /*cca0*/  FMUL.FTZ R31, R0.reuse, R163 ;  /* 0x000000a3001f7220 */ /* 0x040fe40000410000 */
[----:B------:R-:W-:Y:S01]  /*ccb0*/  LDSM.16.MT88.4 R160, [R196+0x1900] ;  /* 0x00190000c4a0783b */ /* 0x000fe20000004200 */
[----:B------:R-:W-:Y:S02]  /*ccc0*/  FMUL.FTZ R103, R0, R103 ;  /* 0x0000006700677220 */ /* 0x000fe40000410000 */
[C---:B------:R-:W-:Y:S02]  /*ccd0*/  FMUL.FTZ R104, R2.reuse, R104 ;  /* 0x0000006802687220 */ /* 0x040fe40000410000 */
        /* <DEDUP_REMOVED lines=11> */
[C---:B------:R-:W-:Y:S01]  /*cd90*/  HMMA.16816.F32.BF16 R40, R136.reuse, R146, R40 ;  /* 0x000000928828723c */ /* 0x040fe20000041828 */
[----:B------:R-:W1:Y:S03]  /*cda0*/  LDSM.16.MT88.4 R144, [R195+0x2100] ;  /* 0x00210000c390783b */ /* 0x000e660000004200 */
[C---:B------:R-:W-:Y:S02]  /*cdb0*/  FMUL.FTZ R112, R2.reuse, R112 ;  /* 0x0000007002707220 */ /* 0x040fe40000410000 */
[----:B------:R-:W-:Y:S02]  /*cdc0*/  FMUL.FTZ R113, R2, R113 ;  /* 0x0000007102717220 */ /* 0x000fe40000410000 */
[C---:B------:R-:W-:Y:S04]  /*cdd0*/  HMMA.16816.F32.BF16 R44, R136.reuse, R148, R44 ;  /* 0x00000094882c723c */ /* 0x040fe8000004182c */
[C---:B------:R-:W-:Y:S02]  /*cde0*/  FMUL.FTZ R114, R0.reuse, R114 ;  /* 0x0000007200727220 */ /* 0x040fe40000410000 */
[----:B------:R-:W-:Y:S02]  /*cdf0*/  FMUL.FTZ R115, R0, R115 ;  /* 0x0000007300737220 */ /* 0x000fe40000410000 */
[C---:B------:R-:W-:Y:S01]  /*ce00*/  HMMA.16816.F32.BF16 R48, R136.reuse, R150, R48 ;  /* 0x000000968830723c */ /* 0x040fe20000041830 */
[----:B------:R-:W2:Y:S03]  /*ce10*/  LDSM.16.MT88.4 R148, [R193+0x4100] ;  /* 0x00410000c194783b */ /* 0x000ea60000004200 */
        /* <DEDUP_REMOVED lines=18> */
[C---:B--2---:R-:W-:Y:S04]  /*cf40*/  HMMA.16816.F32.BF16 R68, R136.reuse, R148, R68 ;  /* 0x000000948844723c */ /* 0x044fe80000041844 */
[C---:B------:R-:W-:Y:S02]  /*cf50*/  FMUL.FTZ R128, R2.reuse, R128 ;  /* 0x0000008002807220 */ /* 0x040fe40000410000 */
[----:B------:R-:W-:Y:S02]  /*cf60*/  FMUL.FTZ R129, R2, R129 ;  /* 0x0000008102817220 */ /* 0x000fe40000410000 */
[C---:B------:R-:W-:Y:S01]  /*cf70*/  HMMA.16816.F32.BF16 R72, R136.reuse, R150, R72 ;  /* 0x000000968848723c */ /* 0x040fe20000041848 */
[----:B------:R-:W2:Y:S03]  /*cf80*/  LDSM.16.MT88.4 R148, [R195+0x4100] ;  /* 0x00410000c394783b */ /* 0x000ea60000004200 */
[C---:B------:R-:W-:Y:S02]  /*cf90*/  FMUL.FTZ R130, R0.reuse, R130 ;  /* 0x0000008200827220 */ /* 0x040fe40000410000 */
[----:B------:R-:W-:Y:S02]  /*cfa0*/  FMUL.FTZ R131, R0, R131 ;  /* 0x0000008300837220 */ /* 0x000fe40000410000 */
[----:B------:R-:W-:Y:S01]  /*cfb0*/  FFMA.FTZ R134, R191, c[0x0][0x2d0], -R133 ;  /* 0x0000b400bf867a23 */ /* 0x000fe20000010885 */
[C---:B---3--:R-:W-:Y:S03]  /*cfc0*/  HMMA.16816.F32.BF16 R76, R136.reuse, R140, R76 ;  /* 0x0000008c884c723c */ /* 0x048fe6000004184c */
[----:B------:R3:W2:Y:S01]  /*cfd0*/  MUFU.EX2 R182, R134 ;  /* 0x0000008600b67308 */ /* 0x0006a20000000800 */
[----:B------:R-:W-:Y:S02]  /*cfe0*/  FFMA.FTZ R2, R2, R227, R240 ;  /* 0x000000e302027223 */ /* 0x000fe400000100f0 */
[----:B------:R-:W-:Y:S02]  /*cff0*/  FFMA.FTZ R0, R0, R226, R185 ;  /* 0x000000e200007223 */ /* 0x000fe400000100b9 */
[C---:B------:R-:W-:Y:S01]  /*d000*/  HMMA.16816.F32.BF16 R80, R136.reuse, R142, R80 ;  /* 0x0000008e8850723c */ /* 0x040fe20000041850 */
[----:B------:R-:W5:Y:S03]  /*d010*/  LDSM.16.MT88.4 R140, [R193+0x6100] ;  /* 0x00610000c18c783b */ /* 0x000f660000004200 */
[----:B------:R-:W-:Y:S02]  /*d020*/  FADD.FTZ R2, R243, R2 ;  /* 0x00000002f3027221 */ /* 0x000fe40000010000 */
[----:B------:R-:W-:Y:S02]  /*d030*/  FADD.FTZ R0, R188, R0 ;  /* 0x00000000bc007221 */ /* 0x000fe40000010000 */
[C---:B-1----:R-:W-:Y:S04]  /*d040*/  HMMA.16816.F32.BF16 R84, R136.reuse, R144, R84 ;  /* 0x000000908854723c */ /* 0x042fe80000041854 */
[----:B------:R-:W-:Y:S02]  /*d050*/  FADD.FTZ R2, R242, R2 ;  /* 0x00000002f2027221 */ /* 0x000fe40000010000 */
[----:B------:R-:W-:Y:S02]  /*d060*/  FADD.FTZ R0, R187, R0 ;  /* 0x00000000bb007221 */ /* 0x000fe40000010000 */
[C---:B------:R-:W-:Y:S01]  /*d070*/  HMMA.16816.F32.BF16 R88, R136.reuse, R146, R88 ;  /* 0x000000928858723c */ /* 0x040fe20000041858 */
[----:B------:R-:W1:Y:S03]  /*d080*/  LDSM.16.MT88.4 R144, [R194+0x6100] ;  /* 0x00610000c290783b */ /* 0x000e660000004200 */
[----:B---3--:R-:W-:Y:S02]  /*d090*/  FFMA.FTZ R134, R221, c[0x0][0x2d0], -R133 ;  /* 0x0000b400dd867a23 */ /* 0x008fe40000010885 */
[----:B------:R-:W-:Y:S02]  /*d0a0*/  FADD.FTZ R2, R241, R2 ;  /* 0x00000002f1027221 */ /* 0x000fe40000010000 */
[C---:B--2---:R-:W-:Y:S01]  /*d0b0*/  HMMA.16816.F32.BF16 R92, R136.reuse, R148, R92 ;  /* 0x00000094885c723c */ /* 0x044fe2000004185c */
[----:B------:R2:W3:Y:S03]  /*d0c0*/  MUFU.EX2 R181, R134 ;  /* 0x0000008600b57308 */ /* 0x0004e60000000800 */
[----:B------:R-:W-:Y:S02]  /*d0d0*/  FADD.FTZ R2, R225, R2 ;  /* 0x00000002e1027221 */ /* 0x000fe40000010000 */
[----:B------:R-:W-:Y:S02]  /*d0e0*/  FADD.FTZ R0, R186, R0 ;  /* 0x00000000ba007221 */ /* 0x000fe40000010000 */
[C---:B------:R-:W-:Y:S01]  /*d0f0*/  HMMA.16816.F32.BF16 R96, R136.reuse, R150, R96 ;  /* 0x000000968860723c */ /* 0x040fe20000041860 */
[----:B------:R-:W3:Y:S03]  /*d100*/  LDSM.16.MT88.4 R148, [R196+0x6100] ;  /* 0x00610000c494783b */ /* 0x000ee60000004200 */
[----:B------:R-:W-:Y:S02]  /*d110*/  FADD.FTZ R2, R224, R2 ;  /* 0x00000002e0027221 */ /* 0x000fe40000010000 */
[----:B------:R-:W-:Y:S02]  /*d120*/  FADD.FTZ R0, R184, R0 ;  /* 0x00000000b8007221 */ /* 0x000fe40000010000 */
[----:B----4-:R-:W-:Y:S01]  /*d130*/  FADD.FTZ R2, R223, R2 ;  /* 0x00000002df027221 */ /* 0x010fe20000010000 */
[C---:B-----5:R-:W-:Y:S03]  /*d140*/  HMMA.16816.F32.BF16 R100, R136.reuse, R140, R100 ;  /* 0x0000008c8864723c */ /* 0x060fe60000041864 */
[----:B------:R-:W-:Y:S02]  /*d150*/  FADD.FTZ R2, R222, R2 ;  /* 0x00000002de027221 */ /* 0x000fe40000010000 */
[----:B------:R-:W-:Y:S03]  /*d160*/  FADD.FTZ R0, R183, R0 ;  /* 0x00000000b7007221 */ /* 0x000fe60000010000 */
[C---:B------:R-:W-:Y:S01]  /*d170*/  HMMA.16816.F32.BF16 R104, R136.reuse, R142, R104 ;  /* 0x0000008e8868723c */ /* 0x040fe20000041868 */
[----:B------:R-:W4:Y:S03]  /*d180*/  LDSM.16.MT88.4 R140, [R195+0x6100] ;  /* 0x00610000c38c783b */ /* 0x000f260000004200 */
[--C-:B--2---:R-:W-:Y:S02]  /*d190*/  FFMA.FTZ R134, R244, c[0x0][0x2d0], -R169.reuse ;  /* 0x0000b400f4867a23 */ /* 0x104fe400000108a9 */
[----:B------:R-:W-:Y:S02]  /*d1a0*/  FADD.FTZ R0, R182, R0 ;  /* 0x00000000b6007221 */ /* 0x000fe40000010000 */
[C---:B-1----:R-:W-:Y:S01]  /*d1b0*/  HMMA.16816.F32.BF16 R108, R136.reuse, R144, R108 ;  /* 0x00000090886c723c */ /* 0x042fe2000004186c */
[----:B------:R1:W2:Y:S03]  /*d1c0*/  MUFU.EX2 R221, R134 ;  /* 0x0000008600dd7308 */ /* 0x0002a60000000800 */
[----:B---3--:R-:W-:Y:S04]  /*d1d0*/  FADD.FTZ R0, R181, R0 ;  /* 0x00000000b5007221 */ /* 0x008fe80000010000 */
[C---:B------:R-:W-:Y:S01]  /*d1e0*/  HMMA.16816.F32.BF16 R112, R136.reuse, R146, R112 ;  /* 0x000000928870723c */ /* 0x040fe20000041870 */
[----:B------:R-:W3:Y:S07]  /*d1f0*/  LDSM.16.MT88.4 R144, [R193+0x900] ;  /* 0x00090000c190783b */ /* 0x000eee0000004200 */
[C---:B------:R-:W-:Y:S08]  /*d200*/  HMMA.16816.F32.BF16 R116, R136.reuse, R148, R116 ;  /* 0x000000948874723c */ /* 0x040ff00000041874 */
[C---:B------:R-:W-:Y:S01]  /*d210*/  HMMA.16816.F32.BF16 R120, R136.reuse, R150, R120 ;  /* 0x000000968878723c */ /* 0x040fe20000041878 */
[----:B------:R-:W5:Y:S03]  /*d220*/  LDSM.16.MT88.4 R148, [R194+0x900] ;  /* 0x00090000c294783b */ /* 0x000f660000004200 */
[----:B-1----:R-:W-:Y:S02]  /*d230*/  FFMA.FTZ R134, R245, c[0x0][0x2d0], -R169 ;  /* 0x0000b400f5867a23 */ /* 0x002fe400000108a9 */
[----:B--2---:R-:W-:Y:S02]  /*d240*/  FADD.FTZ R2, R221, R2 ;  /* 0x00000002dd027221 */ /* 0x004fe40000010000 */
[----:B------:R1:W2:Y:S01]  /*d250*/  MUFU.EX2 R191, R134 ;  /* 0x0000008600bf7308 */ /* 0x0002a20000000800 */
[C---:B----4-:R-:W-:Y:S08]  /*d260*/  HMMA.16816.F32.BF16 R124, R136.reuse, R140, R124 ;  /* 0x0000008c887c723c */ /* 0x050ff0000004187c */
[----:B------:R-:W-:Y:S01]  /*d270*/  HMMA.16816.F32.BF16 R128, R136, R142, R128 ;  /* 0x0000008e8880723c */ /* 0x000fe20000041880 */
[----:B------:R-:W4:Y:S06]  /*d280*/  LDSM.16.MT88.4 R140, [R195+0x900] ;  /* 0x00090000c38c783b */ /* 0x000f2c0000004200 */
[----:B------:R-:W-:Y:S02]  /*d290*/  F2FP.BF16.PACK_AB R136, R224, R225 ;  /* 0x000000e1e088723e */ /* 0x000fe400000010ff */
[----:B------:R-:W-:Y:S03]  /*d2a0*/  F2FP.BF16.PACK_AB R137, R183, R184 ;  /* 0x000000b8b789723e */ /* 0x000fe600000010ff */
[----:B------:R-:W-:Y:S02]  /*d2b0*/  F2FP.BF16.PACK_AB R138, R222, R223 ;  /* 0x000000dfde8a723e */ /* 0x000fe400000010ff */
[----:B------:R-:W-:Y:S01]  /*d2c0*/  F2FP.BF16.PACK_AB R139, R181, R182 ;  /* 0x000000b6b58b723e */ /* 0x000fe200000010ff */
[--C-:B-1----:R-:W-:Y:S02]  /*d2d0*/  FFMA.FTZ R134, R246, c[0x0][0x2d0], -R133.reuse ;  /* 0x0000b400f6867a23 */ /* 0x102fe40000010885 */
[----:B--2---:R-:W-:Y:S02]  /*d2e0*/  FADD.FTZ R2, R191, R2 ;  /* 0x00000002bf027221 */ /* 0x004fe40000010000 */
[----:B------:R1:W2:Y:S02]  /*d2f0*/  MUFU.EX2 R177, R134 ;  /* 0x0000008600b17308 */ /* 0x0002a40000000800 */
[C---:B---3--:R-:W-:Y:S08]  /*d300*/  HMMA.16816.F32.BF16 R4, R136.reuse, R144, R4 ;  /* 0x000000908804723c */ /* 0x048ff00000041804 */
[C---:B------:R-:W-:Y:S01]  /*d310*/  HMMA.16816.F32.BF16 R8, R136.reuse, R146, R8 ;  /* 0x000000928808723c */ /* 0x040fe20000041808 */
[----:B------:R-:W3:Y:S07]  /*d320*/  LDSM.16.MT88.4 R144, [R193+0x2900] ;  /* 0x00290000c190783b */ /* 0x000eee0000004200 */
[C---:B-----5:R-:W-:Y:S04]  /*d330*/  HMMA.16816.F32.BF16 R12, R136.reuse, R148, R12 ;  /* 0x00000094880c723c */ /* 0x060fe8000004180c */
[----:B-1----:R-:W-:Y:S04]  /*d340*/  FFMA.FTZ R134, R247, c[0x0][0x2d0], -R133 ;  /* 0x0000b400f7867a23 */ /* 0x002fe80000010885 */
[C---:B------:R-:W-:Y:S01]  /*d350*/  HMMA.16816.F32.BF16 R16, R136.reuse, R150, R16 ;  /* 0x000000968810723c */ /* 0x040fe20000041810 */
[----:B------:R-:W1:Y:S01]  /*d360*/  LDSM.16.MT88.4 R148, [R196+0x2900] ;  /* 0x00290000c494783b */ /* 0x000e620000004200 */
[----:B------:R5:W3:Y:S02]  /*d370*/  MUFU.EX2 R176, R134 ;  /* 0x0000008600b07308 */ /* 0x000ae40000000800 */
[----:B--2---:R-:W-:Y:S04]  /*d380*/  FADD.FTZ R0, R177, R0 ;  /* 0x00000000b1007221 */ /* 0x004fe80000010000 */
[C---:B------:R-:W-:Y:S08]  /*d390*/  HMMA.16816.F32.BF16 R20, R136.reuse, R152, R20 ;  /* 0x000000988814723c */ /* 0x040ff00000041814 */
[C---:B------:R-:W-:Y:S01]  /*d3a0*/  HMMA.16816.F32.BF16 R24, R136.reuse, R154, R24 ;  /* 0x0000009a8818723c */ /* 0x040fe20000041818 */
[----:B------:R-:W2:Y:S07]  /*d3b0*/  LDSM.16.MT88.4 R152, [R195+0x2900] ;  /* 0x00290000c398783b */ /* 0x000eae0000004200 */
[C---:B----4-:R-:W-:Y:S04]  /*d3c0*/  HMMA.16816.F32.BF16 R28, R136.reuse, R140, R28 ;  /* 0x0000008c881c723c */ /* 0x050fe8000004181c */
[--C-:B-----5:R-:W-:Y:S02]  /*d3d0*/  FFMA.FTZ R134, R248, c[0x0][0x2d0], -R169.reuse ;  /* 0x0000b400f8867a23 */ /* 0x120fe400000108a9 */
[----:B---3--:R-:W-:Y:S02]  /*d3e0*/  FADD.FTZ R0, R176, R0 ;  /* 0x00000000b0007221 */ /* 0x008fe40000010000 */
[C---:B------:R-:W-:Y:S01]  /*d3f0*/  HMMA.16816.F32.BF16 R32, R136.reuse, R142, R32 ;  /* 0x0000008e8820723c */ /* 0x040fe20000041820 */
[----:B------:R-:W3:Y:S01]  /*d400*/  LDSM.16.MT88.4 R140, [R193+0x4900] ;  /* 0x00490000c18c783b */ /* 0x000ee20000004200 */
[----:B------:R4:W5:Y:S06]  /*d410*/  MUFU.EX2 R190, R134 ;  /* 0x0000008600be7308 */ /* 0x00096c0000000800 */
[C---:B------:R-:W-:Y:S08]  /*d420*/  HMMA.16816.F32.BF16 R36, R136.reuse, R144, R36 ;  /* 0x000000908824723c */ /* 0x040ff00000041824 */
[C---:B------:R-:W-:Y:S01]  /*d430*/  HMMA.16816.F32.BF16 R40, R136.reuse, R146, R40 ;  /* 0x000000928828723c */ /* 0x040fe20000041828 */
[----:B------:R-:W3:Y:S07]  /*d440*/  LDSM.16.MT88.4 R144, [R194+0x4900] ;  /* 0x00490000c290783b */ /* 0x000eee0000004200 */
[C---:B------:R-:W-:Y:S04]  /*d450*/  HMMA.16816.F32.BF16 R44, R136.reuse, R156, R44 ;  /* 0x0000009c882c723c */ /* 0x040fe8000004182c */
[----:B----4-:R-:W-:Y:S02]  /*d460*/  FFMA.FTZ R134, R249, c[0x0][0x2d0], -R169 ;  /* 0x0000b400f9867a23 */ /* 0x010fe400000108a9 */
[----:B-----5:R-:W-:Y:S02]  /*d470*/  FADD.FTZ R2, R190, R2 ;  /* 0x00000002be027221 */ /* 0x020fe40000010000 */
[C---:B------:R-:W-:Y:S01]  /*d480*/  HMMA.16816.F32.BF16 R48, R136.reuse, R158, R48 ;  /* 0x0000009e8830723c */ /* 0x040fe20000041830 */
[----:B------:R-:W4:Y:S01]  /*d490*/  LDSM.16.MT88.4 R156, [R196+0x4900] ;  /* 0x00490000c49c783b */ /* 0x000f220000004200 */
[----:B------:R5:W3:Y:S06]  /*d4a0*/  MUFU.EX2 R189, R134 ;  /* 0x0000008600bd7308 */ /* 0x000aec0000000800 */
[C---:B-1----:R-:W-:Y:S08]  /*d4b0*/  HMMA.16816.F32.BF16 R52, R136.reuse, R148, R52 ;  /* 0x000000948834723c */ /* 0x042ff00000041834 */
[C---:B------:R-:W-:Y:S01]  /*d4c0*/  HMMA.16816.F32.BF16 R56, R136.reuse, R150, R56 ;  /* 0x000000968838723c */ /* 0x040fe20000041838 */
[----:B------:R-:W1:Y:S07]  /*d4d0*/  LDSM.16.MT88.4 R148, [R195+0x4900] ;  /* 0x00490000c394783b */ /* 0x000e6e0000004200 */
[C---:B--2---:R-:W-:Y:S04]  /*d4e0*/  HMMA.16816.F32.BF16 R60, R136.reuse, R152, R60 ;  /* 0x00000098883c723c */ /* 0x044fe8000004183c */
[--C-:B-----5:R-:W-:Y:S02]  /*d4f0*/  FFMA.FTZ R134, R250, c[0x0][0x2d0], -R133.reuse ;  /* 0x0000b400fa867a23 */ /* 0x120fe40000010885 */
[----:B---3--:R-:W-:Y:S02]  /*d500*/  FADD.FTZ R2, R189, R2 ;  /* 0x00000002bd027221 */ /* 0x008fe40000010000 */
[C---:B------:R-:W-:Y:S01]  /*d510*/  HMMA.16816.F32.BF16 R64, R136.reuse, R154, R64 ;  /* 0x0000009a8840723c */ /* 0x040fe20000041840 */
[----:B------:R-:W-:Y:S01]  /*d520*/  LDSM.16.MT88.4 R152, [R196+0x6900] ;  /* 0x00690000c498783b */ /* 0x000fe20000004200 */
[----:B------:R2:W3:Y:S06]  /*d530*/  MUFU.EX2 R175, R134 ;  /* 0x0000008600af7308 */ /* 0x0004ec0000000800 */
[C---:B------:R-:W-:Y:S08]  /*d540*/  HMMA.16816.F32.BF16 R68, R136.reuse, R140, R68 ;  /* 0x0000008c8844723c */ /* 0x040ff00000041844 */
[C---:B------:R-:W-:Y:S01]  /*d550*/  HMMA.16816.F32.BF16 R72, R136.reuse, R142, R72 ;  /* 0x0000008e8848723c */ /* 0x040fe20000041848 */
[----:B------:R-:W5:Y:S07]  /*d560*/  LDSM.16.MT88.4 R140, [R193+0x6900] ;  /* 0x00690000c18c783b */ /* 0x000f6e0000004200 */
[C---:B------:R-:W-:Y:S04]  /*d570*/  HMMA.16816.F32.BF16 R76, R136.reuse, R144, R76 ;  /* 0x00000090884c723c */ /* 0x040fe8000004184c */
[----:B--2---:R-:W-:Y:S02]  /*d580*/  FFMA.FTZ R134, R251, c[0x0][0x2d0], -R133 ;  /* 0x0000b400fb867a23 */ /* 0x004fe40000010885 */
[----:B---3--:R-:W-:Y:S02]  /*d590*/  FADD.FTZ R0, R175, R0 ;  /* 0x00000000af007221 */ /* 0x008fe40000010000 */
[C---:B------:R-:W-:Y:S01]  /*d5a0*/  HMMA.16816.F32.BF16 R80, R136.reuse, R146, R80 ;  /* 0x000000928850723c */ /* 0x040fe20000041850 */
[----:B------:R-:W2:Y:S01]  /*d5b0*/  LDSM.16.MT88.4 R144, [R194+0x6900] ;  /* 0x00690000c290783b */ /* 0x000ea20000004200 */
[----:B------:R3:W3:Y:S06]  /*d5c0*/  MUFU.EX2 R174, R134 ;  /* 0x0000008600ae7308 */ /* 0x0006ec0000000800 */
[C---:B----4-:R-:W-:Y:S08]  /*d5d0*/  HMMA.16816.F32.BF16 R84, R136.reuse, R156, R84 ;  /* 0x0000009c8854723c */ /* 0x050ff00000041854 */
[C---:B------:R-:W-:Y:S01]  /*d5e0*/  HMMA.16816.F32.BF16 R88, R136.reuse, R158, R88 ;  /* 0x0000009e8858723c */ /* 0x040fe20000041858 */
[----:B------:R-:W-:Y:S07]  /*d5f0*/  LDSM.16.MT88.4 R156, [R194+0x1100] ;  /* 0x00110000c29c783b */ /* 0x000fee0000004200 */
[C---:B-1----:R-:W-:Y:S04]  /*d600*/  HMMA.16816.F32.BF16 R92, R136.reuse, R148, R92 ;  /* 0x00000094885c723c */ /* 0x042fe8000004185c */
[--C-:B---3--:R-:W-:Y:S02]  /*d610*/  FFMA.FTZ R134, R170, c[0x0][0x2d0], -R169.reuse ;  /* 0x0000b400aa867a23 */ /* 0x108fe400000108a9 */
[----:B------:R-:W-:Y:S02]  /*d620*/  FADD.FTZ R0, R174, R0 ;  /* 0x00000000ae007221 */ /* 0x000fe40000010000 */
[C---:B------:R-:W-:Y:S01]  /*d630*/  HMMA.16816.F32.BF16 R96, R136.reuse, R150, R96 ;  /* 0x000000968860723c */ /* 0x040fe20000041860 */
[----:B------:R-:W1:Y:S01]  /*d640*/  LDSM.16.MT88.4 R148, [R195+0x6900] ;  /* 0x00690000c394783b */ /* 0x000e620000004200 */
[----:B------:R3:W4:Y:S06]  /*d650*/  MUFU.EX2 R180, R134 ;  /* 0x0000008600b47308 */ /* 0x00072c0000000800 */
[C---:B-----5:R-:W-:Y:S08]  /*d660*/  HMMA.16816.F32.BF16 R100, R136.reuse, R140, R100 ;  /* 0x0000008c8864723c */ /* 0x060ff00000041864 */
[C---:B------:R-:W-:Y:S01]  /*d670*/  HMMA.16816.F32.BF16 R104, R136.reuse, R142, R104 ;  /* 0x0000008e8868723c */ /* 0x040fe20000041868 */
[----:B------:R-:W5:Y:S07]  /*d680*/  LDSM.16.MT88.4 R140, [R193+0x1100] ;  /* 0x00110000c18c783b */ /* 0x000f6e0000004200 */
[C---:B--2---:R-:W-:Y:S04]  /*d690*/  HMMA.16816.F32.BF16 R108, R136.reuse, R144, R108 ;  /* 0x00000090886c723c */ /* 0x044fe8000004186c */
[----:B---3--:R-:W-:Y:S02]  /*d6a0*/  FFMA.FTZ R134, R171, c[0x0][0x2d0], -R169 ;  /* 0x0000b400ab867a23 */ /* 0x008fe400000108a9 */
[----:B----4-:R-:W-:Y:S02]  /*d6b0*/  FADD.FTZ R2, R180, R2 ;  /* 0x00000002b4027221 */ /* 0x010fe40000010000 */
[C---:B------:R-:W-:Y:S01]  /*d6c0*/  HMMA.16816.F32.BF16 R112, R136.reuse, R146, R112 ;  /* 0x000000928870723c */ /* 0x040fe20000041870 */
[----:B------:R-:W2:Y:S01]  /*d6d0*/  LDSM.16.MT88.4 R144, [R196+0x1100] ;  /* 0x00110000c490783b */ /* 0x000ea20000004200 */
[----:B------:R3:W4:Y:S06]  /*d6e0*/  MUFU.EX2 R179, R134 ;  /* 0x0000008600b37308 */ /* 0x00072c0000000800 */
[C---:B------:R-:W-:Y:S08]  /*d6f0*/  HMMA.16816.F32.BF16 R116, R136.reuse, R152, R116 ;  /* 0x000000988874723c */ /* 0x040ff00000041874 */
[C---:B------:R-:W-:Y:S01]  /*d700*/  HMMA.16816.F32.BF16 R120, R136.reuse, R154, R120 ;  /* 0x0000009a8878723c */ /* 0x040fe20000041878 */
[----:B------:R-:W-:Y:S07]  /*d710*/  LDSM.16.MT88.4 R152, [R194+0x3100] ;  /* 0x00310000c298783b */ /* 0x000fee0000004200 */
[C---:B-1----:R-:W-:Y:S04]  /*d720*/  HMMA.16816.F32.BF16 R124, R136.reuse, R148, R124 ;  /* 0x00000094887c723c */ /* 0x042fe8000004187c */
[--C-:B---3--:R-:W-:Y:S04]  /*d730*/  FFMA.FTZ R134, R252, c[0x0][0x2d0], -R133.reuse ;  /* 0x0000b400fc867a23 */ /* 0x108fe80000010885 */
[----:B------:R-:W-:Y:S01]  /*d740*/  HMMA.16816.F32.BF16 R128, R136, R150, R128 ;  /* 0x000000968880723c */ /* 0x000fe20000041880 */
[----:B------:R-:W1:Y:S01]  /*d750*/  LDSM.16.MT88.4 R148, [R195+0x1100] ;  /* 0x00110000c394783b */ /* 0x000e620000004200 */
[----:B------:R3:W-:Y:S05]  /*d760*/  MUFU.EX2 R173, R134 ;  /* 0x0000008600ad7308 */ /* 0x0007ea0000000800 */
[----:B------:R-:W-:Y:S02]  /*d770*/  F2FP.BF16.PACK_AB R136, R191, R221 ;  /* 0x000000ddbf88723e */ /* 0x000fe400000010ff */
[----:B------:R-:W-:Y:S03]  /*d780*/  F2FP.BF16.PACK_AB R137, R176, R177 ;  /* 0x000000b1b089723e */ /* 0x000fe600000010ff */
[----:B------:R-:W-:Y:S02]  /*d790*/  F2FP.BF16.PACK_AB R138, R189, R190 ;  /* 0x000000bebd8a723e */ /* 0x000fe400000010ff */
[----:B------:R-:W-:Y:S07]  /*d7a0*/  F2FP.BF16.PACK_AB R139, R174, R175 ;  /* 0x000000afae8b723e */ /* 0x000fee00000010ff */
[C---:B-----5:R-:W-:Y:S03]  /*d7b0*/  HMMA.16816.F32.BF16 R4, R136.reuse, R140, R4 ;  /* 0x0000008c8804723c */ /* 0x060fe60000041804 */
[--C-:B---3--:R-:W-:Y:S02]  /*d7c0*/  FFMA.FTZ R134, R172, c[0x0][0x2d0], -R133.reuse ;  /* 0x0000b400ac867a23 */ /* 0x108fe40000010885 */
[----:B------:R-:W-:Y:S03]  /*d7d0*/  FFMA.FTZ R133, R168, c[0x0][0x2d0], -R133 ;  /* 0x0000b400a8857a23 */ /* 0x000fe60000010885 */
[C---:B------:R-:W-:Y:S01]  /*d7e0*/  HMMA.16816.F32.BF16 R8, R136.reuse, R142, R8 ;  /* 0x0000008e8808723c */ /* 0x040fe20000041808 */
[----:B------:R-:W3:Y:S01]  /*d7f0*/  LDSM.16.MT88.4 R140, [R193+0x3100] ;  /* 0x00310000c18c783b */ /* 0x000ee20000004200 */
[----:B------:R5:W-:Y:S02]  /*d800*/  MUFU.EX2 R172, R134 ;  /* 0x0000008600ac7308 */ /* 0x000be40000000800 */
[----:B----4-:R-:W-:Y:S04]  /*d810*/  F2FP.BF16.PACK_AB R168, R179, R180 ;  /* 0x000000b4b3a8723e */ /* 0x010fe800000010ff */
[C---:B------:R-:W-:Y:S04]  /*d820*/  HMMA.16816.F32.BF16 R12, R136.reuse, R156, R12 ;  /* 0x0000009c880c723c */ /* 0x040fe8000004180c */
[----:B------:R-:W4:Y:S04]  /*d830*/  MUFU.EX2 R133, R133 ;  /* 0x0000008500857308 */ /* 0x000f280000000800 */
[C---:B------:R-:W-:Y:S01]  /*d840*/  HMMA.16816.F32.BF16 R16, R136.reuse, R158, R16 ;  /* 0x0000009e8810723c */ /* 0x040fe20000041810 */
[----:B------:R-:W3:Y:S07]  /*d850*/  LDSM.16.MT88.4 R156, [R196+0x3100] ;  /* 0x00310000c49c783b */ /* 0x000eee0000004200 */
[C---:B--2---:R-:W-:Y:S04]  /*d860*/  HMMA.16816.F32.BF16 R20, R136.reuse, R144, R20 ;  /* 0x000000908814723c */ /* 0x044fe80000041814 */
[--C-:B-----5:R-:W-:Y:S04]  /*d870*/  FFMA.FTZ R134, R238, c[0x0][0x2d0], -R169.reuse ;  /* 0x0000b400ee867a23 */ /* 0x120fe800000108a9 */
[C---:B------:R-:W-:Y:S01]  /*d880*/  HMMA.16816.F32.BF16 R24, R136.reuse, R146, R24 ;  /* 0x000000928818723c */ /* 0x040fe20000041818 */
[----:B------:R-:W2:Y:S01]  /*d890*/  LDSM.16.MT88.4 R144, [R195+0x3100] ;  /* 0x00310000c390783b */ /* 0x000ea20000004200 */
[----:B------:R5:W-:Y:S02]  /*d8a0*/  MUFU.EX2 R178, R134 ;  /* 0x0000008600b27308 */ /* 0x000be40000000800 */
[----:B----4-:R-:W-:Y:S04]  /*d8b0*/  F2FP.BF16.PACK_AB R171, R133, R135 ;  /* 0x0000008785ab723e */ /* 0x010fe800000010ff */
[C---:B-1----:R-:W-:Y:S08]  /*d8c0*/  HMMA.16816.F32.BF16 R28, R136.reuse, R148, R28 ;  /* 0x00000094881c723c */ /* 0x042ff0000004181c */
[C---:B------:R-:W-:Y:S01]  /*d8d0*/  HMMA.16816.F32.BF16 R32, R136.reuse, R150, R32 ;  /* 0x000000968820723c */ /* 0x040fe20000041820 */
[----:B------:R-:W-:Y:S07]  /*d8e0*/  LDSM.16.MT88.4 R148, [R194+0x5100] ;  /* 0x00510000c294783b */ /* 0x000fee0000004200 */
[C---:B---3--:R-:W-:Y:S04]  /*d8f0*/  HMMA.16816.F32.BF16 R36, R136.reuse, R140, R36 ;  /* 0x0000008c8824723c */ /* 0x048fe80000041824 */
[----:B-----5:R-:W-:Y:S01]  /*d900*/  FFMA.FTZ R134, R239, c[0x0][0x2d0], -R169 ;  /* 0x0000b400ef867a23 */ /* 0x020fe200000108a9 */
[----:B------:R-:W-:Y:S03]  /*d910*/  F2FP.BF16.PACK_AB R169, R172, R173 ;  /* 0x000000adaca9723e */ /* 0x000fe600000010ff */
[C---:B------:R-:W-:Y:S01]  /*d920*/  HMMA.16816.F32.BF16 R40, R136.reuse, R142, R40 ;  /* 0x0000008e8828723c */ /* 0x040fe20000041828 */
[----:B------:R-:W1:Y:S01]  /*d930*/  LDSM.16.MT88.4 R140, [R193+0x5100] ;  /* 0x00510000c18c783b */ /* 0x000e620000004200 */
[----:B------:R-:W3:Y:S06]  /*d940*/  MUFU.EX2 R134, R134 ;  /* 0x0000008600867308 */ /* 0x000eec0000000800 */
[C---:B------:R-:W-:Y:S08]  /*d950*/  HMMA.16816.F32.BF16 R44, R136.reuse, R152, R44 ;  /* 0x00000098882c723c */ /* 0x040ff0000004182c */
[C---:B------:R-:W-:Y:S01]  /*d960*/  HMMA.16816.F32.BF16 R48, R136.reuse, R154, R48 ;  /* 0x0000009a8830723c */ /* 0x040fe20000041830 */
[----:B------:R-:W4:Y:S07]  /*d970*/  LDSM.16.MT88.4 R152, [R196+0x5100] ;  /* 0x00510000c498783b */ /* 0x000f2e0000004200 */
[C---:B------:R-:W-:Y:S04]  /*d980*/  HMMA.16816.F32.BF16 R52, R136.reuse, R156, R52 ;  /* 0x0000009c8834723c */ /* 0x040fe80000041834 */
[----:B---3--:R-:W-:Y:S04]  /*d990*/  F2FP.BF16.PACK_AB R170, R134, R178 ;  /* 0x000000b286aa723e */ /* 0x008fe800000010ff */
        /* <DEDUP_REMOVED lines=11> */
[C---:B----4-:R-:W-:Y:S08]  /*da50*/  HMMA.16816.F32.BF16 R84, R136.reuse, R152, R84 ;  /* 0x000000988854723c */ /* 0x050ff00000041854 */
[C---:B------:R-:W-:Y:S01]  /*da60*/  HMMA.16816.F32.BF16 R88, R136.reuse, R154, R88 ;  /* 0x0000009a8858723c */ /* 0x040fe20000041858 */
[----:B------:R-:W4:Y:S07]  /*da70*/  LDSM.16.MT88.4 R152, [R195+0x7100] ;  /* 0x00710000c398783b */ /* 0x000f2e0000004200 */
[C---:B---3--:R-:W-:Y:S08]  /*da80*/  HMMA.16816.F32.BF16 R92, R136.reuse, R156, R92 ;  /* 0x0000009c885c723c */ /* 0x048ff0000004185c */
[C---:B------:R-:W-:Y:S01]  /*da90*/  HMMA.16816.F32.BF16 R96, R136.reuse, R158, R96 ;  /* 0x0000009e8860723c */ /* 0x040fe20000041860 */
[----:B------:R-:W-:Y:S07]  /*daa0*/  LDSM.16.MT88.4 R156, [R194+0x1900] ;  /* 0x00190000c29c783b */ /* 0x000fee0000004200 */
[C---:B-1----:R-:W-:Y:S08]  /*dab0*/  HMMA.16816.F32.BF16 R100, R136.reuse, R140, R100 ;  /* 0x0000008c8864723c */ /* 0x042ff00000041864 */
[C---:B------:R-:W-:Y:S01]  /*dac0*/  HMMA.16816.F32.BF16 R104, R136.reuse, R142, R104 ;  /* 0x0000008e8868723c */ /* 0x040fe20000041868 */
[----:B------:R-:W1:Y:S07]  /*dad0*/  LDSM.16.MT88.4 R140, [R193+0x1900] ;  /* 0x00190000c18c783b */ /* 0x000e6e0000004200 */
[C---:B------:R-:W-:Y:S08]  /*dae0*/  HMMA.16816.F32.BF16 R108, R136.reuse, R144, R108 ;  /* 0x00000090886c723c */ /* 0x040ff0000004186c */
[C---:B------:R-:W-:Y:S08]  /*daf0*/  HMMA.16816.F32.BF16 R112, R136.reuse, R146, R112 ;  /* 0x000000928870723c */ /* 0x040ff00000041870 */
[C---:B--2---:R-:W-:Y:S08]  /*db00*/  HMMA.16816.F32.BF16 R116, R136.reuse, R148, R116 ;  /* 0x000000948874723c */ /* 0x044ff00000041874 */
[C---:B------:R-:W-:Y:S08]  /*db10*/  HMMA.16816.F32.BF16 R120, R136.reuse, R150, R120 ;  /* 0x000000968878723c */ /* 0x040ff00000041878 */
[C---:B----4-:R-:W-:Y:S08]  /*db20*/  HMMA.16816.F32.BF16 R124, R136.reuse, R152, R124 ;  /* 0x00000098887c723c */ /* 0x050ff0000004187c */
[----:B------:R-:W-:Y:S08]  /*db30*/  HMMA.16816.F32.BF16 R128, R136, R154, R128 ;  /* 0x0000009a8880723c */ /* 0x000ff00000041880 */
[C---:B-1----:R-:W-:Y:S01]  /*db40*/  HMMA.16816.F32.BF16 R136, R168.reuse, R140, R4 ;  /* 0x0000008ca888723c */ /* 0x042fe20000041804 */
        /* <DEDUP_REMOVED lines=24> */
[C---:B-----5:R-:W-:Y:S08]  /*dcd0*/  HMMA.16816.F32.BF16 R68, R168.reuse, R20, R68 ;  /* 0x00000014a844723c */ /* 0x060ff00000041844 */
[C---:B------:R-:W-:Y:S01]  /*dce0*/  HMMA.16816.F32.BF16 R72, R168.reuse, R22, R72 ;  /* 0x00000016a848723c */ /* 0x040fe20000041848 */
[----:B------:R-:W5:Y:S07]  /*dcf0*/  LDSM.16.MT88.4 R20, [R194+0x7900] ;  /* 0x00790000c214783b */ /* 0x000f6e0000004200 */
[C---:B-1----:R-:W-:Y:S08]  /*dd00*/  HMMA.16816.F32.BF16 R76, R168.reuse, R4, R76 ;  /* 0x00000004a84c723c */ /* 0x042ff0000004184c */
[C---:B------:R-:W-:Y:S01]  /*dd10*/  HMMA.16816.F32.BF16 R80, R168.reuse, R6, R80 ;  /* 0x00000006a850723c */ /* 0x040fe20000041850 */
[----:B------:R-:W1:Y:S07]  /*dd20*/  LDSM.16.MT88.4 R4, [R196+0x7900] ;  /* 0x00790000c404783b */ /* 0x000e6e0000004200 */
[C---:B--2---:R-:W-:Y:S08]  /*dd30*/  HMMA.16816.F32.BF16 R84, R168.reuse, R8, R84 ;  /* 0x00000008a854723c */ /* 0x044ff00000041854 */
[C---:B------:R-:W-:Y:S01]  /*dd40*/  HMMA.16816.F32.BF16 R88, R168.reuse, R10, R88 ;  /* 0x0000000aa858723c */ /* 0x040fe20000041858 */
[----:B------:R-:W2:Y:S07]  /*dd50*/  LDSM.16.MT88.4 R8, [R195+0x7900] ;  /* 0x00790000c308783b */ /* 0x000eae0000004200 */
[C---:B---3--:R-:W-:Y:S01]  /*dd60*/  HMMA.16816.F32.BF16 R92, R168.reuse, R12, R92 ;  /* 0x0000000ca85c723c */ /* 0x048fe2000004185c */
[----:B------:R-:W3:Y:S07]  /*dd70*/  LDL R12, [R1+0x68] ;  /* 0x00006800010c7983 */ /* 0x000eee0000100800 */
[C---:B------:R-:W-:Y:S08]  /*dd80*/  HMMA.16816.F32.BF16 R96, R168.reuse, R14, R96 ;  /* 0x0000000ea860723c */ /* 0x040ff00000041860 */
[C---:B----4-:R-:W-:Y:S08]  /*dd90*/  HMMA.16816.F32.BF16 R100, R168.reuse, R16, R100 ;  /* 0x00000010a864723c */ /* 0x050ff00000041864 */
[C---:B------:R-:W-:Y:S08]  /*dda0*/  HMMA.16816.F32.BF16 R104, R168.reuse, R18, R104 ;  /* 0x00000012a868723c */ /* 0x040ff00000041868 */
[C---:B-----5:R-:W-:Y:S08]  /*ddb0*/  HMMA.16816.F32.BF16 R108, R168.reuse, R20, R108 ;  /* 0x00000014a86c723c */ /* 0x060ff0000004186c */
[C---:B------:R-:W-:Y:S08]  /*ddc0*/  HMMA.16816.F32.BF16 R112, R168.reuse, R22, R112 ;  /* 0x00000016a870723c */ /* 0x040ff00000041870 */
[C---:B-1----:R-:W-:Y:S07]  /*ddd0*/  HMMA.16816.F32.BF16 R116, R168.reuse, R4, R116 ;  /* 0x00000004a874723c */ /* 0x042fee0000041874 */
[----:B------:R-:W-:Y:S01]  /*dde0*/  FADD.FTZ R4, R173, R0 ;  /* 0x00000000ad047221 */ /* 0x000fe20000010000 */
[C---:B------:R-:W-:Y:S04]  /*ddf0*/  HMMA.16816.F32.BF16 R120, R168.reuse, R6, R120 ;  /* 0x00000006a878723c */ /* 0x040fe80000041878 */
[----:B------:R-:W-:Y:S02]  /*de00*/  FADD.FTZ R0, R179, R2 ;  /* 0x00000002b3007221 */ /* 0x000fe40000010000 */
[----:B------:R-:W-:Y:S02]  /*de10*/  FADD.FTZ R4, R172, R4 ;  /* 0x00000004ac047221 */ /* 0x000fe40000010000 */
[C---:B--2---:R-:W-:Y:S04]  /*de20*/  HMMA.16816.F32.BF16 R124, R168.reuse, R8, R124 ;  /* 0x00000008a87c723c */ /* 0x044fe8000004187c */
[----:B------:R-:W-:Y:S02]  /*de30*/  FADD.FTZ R2, R178, R0 ;  /* 0x00000000b2027221 */ /* 0x000fe40000010000 */
[----:B------:R-:W-:Y:S02]  /*de40*/  FADD.FTZ R0, R135, R4 ;  /* 0x0000000487007221 */ /* 0x000fe40000010000 */
[----:B------:R-:W-:Y:S04]  /*de50*/  HMMA.16816.F32.BF16 R128, R168, R10, R128 ;  /* 0x0000000aa880723c */ /* 0x000fe80000041880 */
[----:B------:R-:W-:Y:S01]  /*de60*/  FADD.FTZ R2, R134, R2 ;  /* 0x0000000286027221 */ /* 0x000fe20000010000 */
[----:B------:R-:W-:Y:S01]  /*de70*/  MOV R134, R3 ;  /* 0x0000000300867202 */ /* 0x000fe20000000f00 */
[----:B------:R-:W-:Y:S01]  /*de80*/  FADD.FTZ R0, R133, R0 ;  /* 0x0000000085007221 */ /* 0x000fe20000010000 */
[----:B------:R-:W-:Y:S02]  /*de90*/  MOV R133, R132 ;  /* 0x0000008400857202 */ /* 0x000fe40000000f00 */
[----:B------:R1:W-:Y:S04]  /*dea0*/  STL [R1+0x8], R2 ;  /* 0x0000080201007387 */ /* 0x0003e80000100800 */
[----:B------:R1:W-:Y:S01]  /*deb0*/  STL [R1+0xc], R0 ;  /* 0x00000c0001007387 */ /* 0x0003e20000100800 */
[----:B---3--:R-:W-:Y:S02]  /*dec0*/  ISETP.GT.AND P0, PT, R220, R12, PT ;  /* 0x0000000cdc00720c */ /* 0x008fe40003f04270 */
[----:B------:R-:W-:Y:S11]  /*ded0*/  MOV R220, R219 ;  /* 0x000000db00dc7202 */ /* 0x000ff60000000f00 */
[----:B-1----:R-:W-:-:S05]  /*dee0*/  @P0 BRA `(.L_x_900) ;  /* 0xffffc7a000000947 */ /* 0x002fca000383ffff */
.L_x_899:
[----:B------:R-:W-:-:S13]  /*def0*/  ISETP.GE.AND P0, PT, R219, R232, PT ;  /* 0x000000e8db00720c */ /* 0x000fda0003f06270 */
[----:B------:R-:W-:Y:S05]  /*df00*/  @!P0 BRA `(.L_x_901) ;  /* 0x000043c000008947 */ /* 0x000fea0003800000 */
[----:B------:R-:W2:Y:S01]  /*df10*/  LDL.64 R6, [R1+0x60] ;  /* 0x0000600001067983 */ /* 0x000ea20000100a00 */
[----:B------:R-:W-:-:S03]  /*df20*/  ULDC.64 UR4, c[0x0][0x208] ;  /* 0x0000820000047ab9 */ /* 0x000fc60000000a00 */
[----:B-1----:R-:W3:Y:S04]  /*df30*/  LDL.64 R4, [R1+0x48] ;  /* 0x0000480001047983 */ /* 0x002ee80000100a00 */
[----:B------:R-:W4:Y:S04]  /*df40*/  LDL.64 R10, [R1+0x58] ;  /* 0x00005800010a7983 */ /* 0x000f280000100a00 */
[----:B------:R-:W5:Y:S04]  /*df50*/  LDL.64 R8, [R1+0x50] ;  /* 0x0000500001087983 */ /* 0x000f680000100a00 */
[----:B------:R-:W4:Y:S01]  /*df60*/  LDL R0, [R1+0x6c] ;  /* 0x00006c0001007983 */ /* 0x000f220000100800 */
[----:B------:R-:W-:-:S05]  /*df70*/  IMAD.MOV.U32 R2, RZ, RZ, c[0x0][0x2c4] ;  /* 0x0000b100ff027624 */ /* 0x000fca00078e00ff */
[----:B------:R-:W-:Y:S01]  /*df80*/  ISETP.NE.AND P1, PT, R2, 0x1, PT ;  /* 0x000000010200780c */ /* 0x000fe20003f25270 */
[----:B------:R-:W-:Y:S01]  /*df90*/  IMAD.MOV.U32 R134, RZ, RZ, R3 ;  /* 0x000000ffff867224 */ /* 0x000fe200078e0003 */
[----:B------:R-:W-:Y:S01]  /*dfa0*/  MOV R133, R132 ;  /* 0x0000008400857202 */ /* 0x000fe20000000f00 */
[----:B------:R-:W-:Y:S02]  /*dfb0*/  USHF.L.U64.HI UR5, UR4, 0x5, UR5 ;  /* 0x0000000504057899 */ /* 0x000fe40008010205 */
[----:B------:R-:W-:Y:S01]  /*dfc0*/  USHF.L.U32 UR4, UR4, 0x5, URZ ;  /* 0x0000000504047899 */ /* 0x000fe2000800063f */
[----:B--2---:R-:W-:-:S05]  /*dfd0*/  IADD3 R240, P0, R6, 0x40, RZ ;  /* 0x0000004006f07810 */ /* 0x004fca0007f1e0ff */
[----:B---3--:R-:W-:Y:S01]  /*dfe0*/  IMAD.X R241, RZ, RZ, R5, P0 ;  /* 0x000000fffff17224 */ /* 0x008fe200000e0605 */
[----:B------:R-:W-:Y:S02]  /*dff0*/  IADD3 R238, P0, R6, 0x80, RZ ;  /* 0x0000008006ee7810 */ /* 0x000fe40007f1e0ff */
[----:B------:R-:W-:-:S03]  /*e000*/  MOV R4, R6 ;  /* 0x0000000600047202 */ /* 0x000fc60000000f00 */
[--C-:B------:R-:W-:Y:S01]  /*e010*/  IMAD.X R239, RZ, RZ, R5.reuse, P0 ;  /* 0x000000ffffef7224 */ /* 0x100fe200000e0605 */
[----:B------:R-:W-:Y:S01]  /*e020*/  IADD3 R236, P0, R6, 0xc0, RZ ;  /* 0x000000c006ec7810 */ /* 0x000fe20007f1e0ff */
[----:B------:R1:W-:Y:S04]  /*e030*/  STL.64 [R1+0x48], R4 ;  /* 0x0000480401007387 */ /* 0x0003e80000100a00 */
[----:B------:R-:W-:Y:S01]  /*e040*/  IMAD.X R237, RZ, RZ, R5, P0 ;  /* 0x000000ffffed7224 */ /* 0x000fe200000e0605 */
[----:B----4-:R-:W-:-:S04]  /*e050*/  IADD3 R251, P0, R10, 0x40, RZ ;  /* 0x000000400afb7810 */ /* 0x010fc80007f1e0ff */
[----:B-----5:R-:W-:Y:S02]  /*e060*/  IADD3.X R250, RZ, R9, RZ, P0, !PT ;  /* 0x00000009fffa7210 */ /* 0x020fe400007fe4ff */
[----:B------:R-:W-:-:S05]  /*e070*/  IADD3 R249, P0, R10, 0x80, RZ ;  /* 0x000000800af97810 */ /* 0x000fca0007f1e0ff */
[----:B------:R-:W-:Y:S01]  /*e080*/  IMAD.X R248, RZ, RZ, R9, P0 ;  /* 0x000000fffff87224 */ /* 0x000fe200000e0609 */
[----:B------:R-:W-:Y:S01]  /*e090*/  IADD3 R247, P0, R10, 0xc0, RZ ;  /* 0x000000c00af77810 */ /* 0x000fe20007f1e0ff */
[----:B------:R-:W-:-:S04]  /*e0a0*/  @P1 IMAD.HI.U32 R252, R0, c[0x0][0x2c8], RZ ;  /* 0x0000b20000fc1a27 */ /* 0x000fc800078e00ff */
[----:B------:R-:W-:Y:S02]  /*e0b0*/  IMAD.X R246, RZ, RZ, R9, P0 ;  /* 0x000000fffff67224 */ /* 0x000fe400000e0609 */
.L_x_910:
[----:B------:R-:W2:Y:S01]  /*e0c0*/  LDL.64 R8, [R1+0x48] ;  /* 0x0000480001087983 */ /* 0x000ea20000100a00 */
[----:B------:R-:W-:Y:S01]  /*e0d0*/  IMAD.MOV.U32 R3, RZ, RZ, 0x6 ;  /* 0x00000006ff037424 */ /* 0x000fe200078e00ff */
[----:B-1----:R-:W-:Y:S01]  /*e0e0*/  SHF.R.S32.HI R2, RZ, 0x1f, R219 ;  /* 0x0000001fff027819 */ /* 0x002fe200000114db */
[----:B------:R-:W-:Y:S01]  /*e0f0*/  IMAD.MOV.U32 R0, RZ, RZ, c[0x0][0x208] ;  /* 0x00008200ff007624 */ /* 0x000fe200078e00ff */
[----:B------:R-:W-:Y:S04]  /*e100*/  DEPBAR.LE SB0, 0x0 ;  /* 0x000080000000791a */ /* 0x000fe80000000000 */
[----:B------:R-:W3:Y:S01]  /*e110*/  LDL.64 R10, [R1+0x60] ;  /* 0x00006000010a7983 */ /* 0x000ee20000100a00 */
[----:B------:R-:W-:Y:S01]  /*e120*/  IMAD.MOV.U32 R16, RZ, RZ, c[0x0][0x208] ;  /* 0x00008200ff107624 */ /* 0x000fe200078e00ff */
[----:B------:R-:W-:Y:S04]  /*e130*/  SHF.L.U64.HI R0, R0, R3, c[0x0][0x20c] ;  /* 0x0000830000007619 */ /* 0x000fe80000010203 */
[----:B------:R-:W4:Y:S01]  /*e140*/  LDL.64 R244, [R1+0x58] ;  /* 0x0000580001f47983 */ /* 0x000f220000100a00 */
[----:B------:R-:W-:Y:S01]  /*e150*/  SHF.L.U32 R16, R16, 0x6, RZ ;  /* 0x0000000610107819 */ /* 0x000fe200000006ff */
[----:B------:R-:W-:Y:S04]  /*e160*/  IMAD R0, R0, R219, RZ ;  /* 0x000000db00007224 */ /* 0x000fe800078e02ff */
[----:B------:R-:W5:Y:S01]  /*e170*/  LDL.64 R242, [R1+0x50] ;  /* 0x0000500001f27983 */ /* 0x000f620000100a00 */
[-C--:B------:R-:W-:Y:S02]  /*e180*/  IMAD R0, R2, R16.reuse, R0 ;  /* 0x0000001002007224 */ /* 0x080fe400078e0200 */
[CC--:B------:R-:W-:Y:S03]  /*e190*/  IMAD.WIDE.U32 R2, R219.reuse, R16.reuse, R240 ;  /* 0x00000010db027225 */ /* 0x0c0fe600078e00f0 */
[----:B------:R-:W-:Y:S01]  /*e1a0*/  BAR.SYNC.DEFER_BLOCKING 0x0 ;  /* 0x0000000000007b1d */ /* 0x000fe20000010000 */
[CC--:B------:R-:W-:Y:S04]  /*e1b0*/  IMAD.WIDE.U32 R6, R219.reuse, R16.reuse, R238 ;  /* 0x00000010db067225 */ /* 0x0c0fe800078e00ee */
[----:B------:R-:W-:Y:S01]  /*e1c0*/  IMAD.IADD R3, R0, 0x1, R3 ;  /* 0x0000000100037824 */ /* 0x000fe200078e0203 */
        /* <DEDUP_REMOVED lines=8> */
[----:B------:R-:W4:Y:S01]  /*e250*/  LDL R135, [R1+0x70] ;  /* 0x0000700001877983 */ /* 0x000f220000100800 */
[-C--:B-12---:R-:W-:Y:S04]  /*e260*/  IMAD.WIDE.U32 R4, R219, R16.reuse, R8 ;  /* 0x00000010db047225 */ /* 0x086fe800078e0008 */
[----:B------:R-:W-:Y:S01]  /*e270*/  IMAD.IADD R5, R5, 0x1, R0 ;  /* 0x0000000105057824 */ /* 0x000fe200078e0200 */
[C---:B------:R-:W-:Y:S04]  /*e280*/  LEA R14, P0, R4.reuse, c[0x0][0x1f8], 0x1 ;  /* 0x00007e00040e7a11 */ /* 0x040fe800078008ff */
[----:B------:R-:W-:Y:S01]  /*e290*/  LEA.HI.X R15, R4, c[0x0][0x1fc], R5, 0x1, P0 ;  /* 0x00007f00040f7a11 */ /* 0x000fe200000f0c05 */
[----:B------:R-:W-:Y:S01]  /*e2a0*/  IMAD.IADD R4, R0, 0x1, R7 ;  /* 0x0000000100047824 */ /* 0x000fe200078e0207 */
[C---:B------:R-:W-:Y:S04]  /*e2b0*/  LEA R12, P0, R2.reuse, c[0x0][0x1f8], 0x1 ;  /* 0x00007e00020c7a11 */ /* 0x040fe800078008ff */
[----:B------:R-:W-:Y:S01]  /*e2c0*/  LEA.HI.X R13, R2, c[0x0][0x1fc], R3, 0x1, P0 ;  /* 0x00007f00020d7a11 */ /* 0x000fe200000f0c03 */
[CC--:B------:R-:W-:Y:S01]  /*e2d0*/  IMAD.WIDE.U32 R2, R219.reuse, R16.reuse, R236 ;  /* 0x00000010db027225 */ /* 0x0c0fe200078e00ec */
[C---:B------:R-:W-:Y:S01]  /*e2e0*/  LEA R230, P0, R6.reuse, c[0x0][0x1f8], 0x1 ;  /* 0x00007e0006e67a11 */ /* 0x040fe200078008ff */
[----:B-----5:R-:W2:Y:S03]  /*e2f0*/  LDL R242, [R1+0x40] ;  /* 0x0000400001f27983 */ /* 0x020ea60000100800 */
[----:B------:R-:W-:Y:S01]  /*e300*/  LEA.HI.X R231, R6, c[0x0][0x1fc], R4, 0x1, P0 ;  /* 0x00007f0006e77a11 */ /* 0x000fe200000f0c04 */
[C---:B------:R-:W-:Y:S01]  /*e310*/  IMAD.WIDE.U32 R4, R219.reuse, R16, UR4 ;  /* 0x00000004db047e25 */ /* 0x040fe2000f8e0010 */
[----:B------:R-:W-:Y:S02]  /*e320*/  LEA R228, P0, R2, c[0x0][0x1f8], 0x1 ;  /* 0x00007e0002e47a11 */ /* 0x000fe400078008ff */
[C---:B------:R-:W-:Y:S01]  /*e330*/  IADD3 R3, R0.reuse, R3, RZ ;  /* 0x0000000300037210 */ /* 0x040fe20007ffe0ff */
[----:B------:R-:W-:Y:S01]  /*e340*/  IMAD.IADD R0, R0, 0x1, R5 ;  /* 0x0000000100007824 */ /* 0x000fe200078e0205 */
[----:B------:R-:W-:Y:S02]  /*e350*/  LDSM.16.M88.4 R16, [R192+0x8900] ;  /* 0x00890000c010783b */ /* 0x000fe40000000200 */
[----:B------:R-:W-:Y:S02]  /*e360*/  LEA.HI.X R229, R2, c[0x0][0x1fc], R3, 0x1, P0 ;  /* 0x00007f0002e57a11 */ /* 0x000fe400000f0c03 */
[-C--:B---3--:R-:W-:Y:S05]  /*e370*/  IADD3 R2, P0, R10, R4.reuse, RZ ;  /* 0x000000040a027210 */ /* 0x088fea0007f1e0ff */
[----:B------:R-:W-:Y:S01]  /*e380*/  IMAD.X R3, R0, 0x1, R9, P0 ;  /* 0x0000000100037824 */ /* 0x000fe200000e0609 */
[C---:B------:R-:W-:Y:S01]  /*e390*/  LEA R226, P0, R2.reuse, c[0x0][0x1f8], 0x1 ;  /* 0x00007e0002e27a11 */ /* 0x040fe200078008ff */
[----:B------:R-:W1:Y:S03]  /*e3a0*/  LDSM.16.M88.4 R8, [R192+0x8100] ;  /* 0x00810000c008783b */ /* 0x000e660000000200 */
[----:B------:R-:W-:Y:S02]  /*e3b0*/  LEA.HI.X R227, R2, c[0x0][0x1fc], R3, 0x1, P0 ;  /* 0x00007f0002e37a11 */ /* 0x000fe400000f0c03 */
[-C--:B------:R-:W-:Y:S01]  /*e3c0*/  IADD3 R2, P0, R240, R4.reuse, RZ ;  /* 0x00000004f0027210 */ /* 0x080fe20007f1e0ff */
[----:B------:R-:W-:Y:S01]  /*e3d0*/  @!PT LDS RZ, [RZ] ;  /* 0x00000000fffff984 */ /* 0x000fe20000000800 */
[----:B------:R-:W-:Y:S01]  /*e3e0*/  @!PT LDS RZ, [RZ] ;  /* 0x00000000fffff984 */ /* 0x000fe20000000800 */
[----:B------:R-:W-:Y:S01]  /*e3f0*/  @!PT LDS RZ, [RZ] ;  /* 0x00000000fffff984 */ /* 0x000fe20000000800 */
[----:B------:R3:W-:Y:S04]  /*e400*/  LDGSTS.E.BYPASS.LTC128B.128 [R233+0x100], [R14.64], !P3 ;  /* 0x001000000ee97fae */ /* 0x0007e8000d901d48 */
[----:B------:R-:W-:Y:S01]  /*e410*/  IMAD.X R3, R0, 0x1, R241, P0 ;  /* 0x0000000100037824 */ /* 0x000fe200000e06f1 */
[C---:B------:R-:W-:Y:S01]  /*e420*/  LEA R224, P0, R2.reuse, c[0x0][0x1f8], 0x1 ;  /* 0x00007e0002e07a11 */ /* 0x040fe200078008ff */
[----:B------:R3:W-:Y:S03]  /*e430*/  LDGSTS.E.BYPASS.LTC128B.128 [R233+0x2100], [R12.64], !P6 ;  /* 0x021000000ce97fae */ /* 0x0007e6000f101d48 */
[----:B------:R-:W-:Y:S02]  /*e440*/  LEA.HI.X R225, R2, c[0x0][0x1fc], R3, 0x1, P0 ;  /* 0x00007f0002e17a11 */ /* 0x000fe400000f0c03 */
[-C--:B------:R-:W-:Y:S01]  /*e450*/  IADD3 R2, P0, R238, R4.reuse, RZ ;  /* 0x00000004ee027210 */ /* 0x080fe20007f1e0ff */
[----:B------:R5:W-:Y:S03]  /*e460*/  LDGSTS.E.BYPASS.LTC128B.128 [R233+0x4100], [R230.64], !P5 ;  /* 0x04100000e6e97fae */ /* 0x000be6000e901d48 */
[----:B------:R-:W-:Y:S02]  /*e470*/  IADD3.X R3, R0, R239, RZ, P0, !PT ;  /* 0x000000ef00037210 */ /* 0x000fe400007fe4ff */
[C---:B------:R-:W-:Y:S01]  /*e480*/  LEA R222, P0, R2.reuse, c[0x0][0x1f8], 0x1 ;  /* 0x00007e0002de7a11 */ /* 0x040fe200078008ff */
[----:B------:R3:W-:Y:S03]  /*e490*/  LDGSTS.E.BYPASS.LTC128B.128 [R233+0x6100], [R228.64], !P4 ;  /* 0x06100000e4e97fae */ /* 0x0007e6000e101d48 */
[----:B------:R-:W-:Y:S02]  /*e4a0*/  LEA.HI.X R223, R2, c[0x0][0x1fc], R3, 0x1, P0 ;  /* 0x00007f0002df7a11 */ /* 0x000fe400000f0c03 */
[----:B------:R-:W-:Y:S01]  /*e4b0*/  IADD3 R4, P0, R236, R4, RZ ;  /* 0x00000004ec047210 */ /* 0x000fe20007f1e0ff */
[----:B------:R3:W-:Y:S04]  /*e4c0*/  LDGSTS.E.BYPASS.LTC128B.128 [R233+0x1100], [R226.64], !P3 ;  /* 0x01100000e2e97fae */ /* 0x0007e8000d901d48 */
[----:B------:R-:W-:Y:S01]  /*e4d0*/  IMAD.X R0, R0, 0x1, R237, P0 ;  /* 0x0000000100007824 */ /* 0x000fe200000e06ed */
[C---:B------:R-:W-:Y:S01]  /*e4e0*/  LEA R220, P0, R4.reuse, c[0x0][0x1f8], 0x1 ;  /* 0x00007e0004dc7a11 */ /* 0x040fe200078008ff */
[----:B------:R4:W-:Y:S03]  /*e4f0*/  LDGSTS.E.BYPASS.LTC128B.128 [R233+0x3100], [R224.64], !P6 ;  /* 0x03100000e0e97fae */ /* 0x0009e6000f101d48 */
[----:B------:R-:W-:Y:S02]  /*e500*/  LEA.HI.X R221, R4, c[0x0][0x1fc], R0, 0x1, P0 ;  /* 0x00007f0004dd7a11 */ /* 0x000fe400000f0c00 */
[C---:B-1----:R-:W-:Y:S01]  /*e510*/  HMMA.16816.F32.BF16 R4, R32.reuse, R8, RZ ;  /* 0x000000082004723c */ /* 0x042fe200000418ff */
[----:B------:R1:W-:Y:S02]  /*e520*/  LDGSTS.E.BYPASS.LTC128B.128 [R233+0x5100], [R222.64], !P5 ;  /* 0x05100000dee97fae */ /* 0x0003e4000e901d48 */
[C---:B------:R-:W-:Y:S04]  /*e530*/  ISETP.GT.AND P0, PT, R219.reuse, R232, PT ;  /* 0x000000e8db00720c */ /* 0x040fe80003f04270 */
[----:B------:R1:W-:Y:S01]  /*e540*/  LDGSTS.E.BYPASS.LTC128B.128 [R233+0x7100], [R220.64], !P4 ;  /* 0x07100000dce97fae */ /* 0x0003e2000e101d48 */
[C---:B------:R-:W-:Y:S05]  /*e550*/  HMMA.16816.F32.BF16 R8, R32.reuse, R10, RZ ;  /* 0x0000000a2008723c */ /* 0x040fea00000418ff */
[----:B------:R-:W0:Y:S03]  /*e560*/  LDGDEPBAR ;  /* 0x00000000000079af */ /* 0x000e260000000000 */
[C---:B---3--:R-:W-:Y:S08]  /*e570*/  HMMA.16816.F32.BF16 R12, R32.reuse, R16, RZ ;  /* 0x00000010200c723c */ /* 0x048ff000000418ff */
[C---:B------:R-:W-:Y:S08]  /*e580*/  HMMA.16816.F32.BF16 R16, R32.reuse, R18, RZ ;  /* 0x000000122010723c */ /* 0x040ff000000418ff */
[C---:B------:R-:W-:Y:S08]  /*e590*/  HMMA.16816.F32.BF16 R20, R32.reuse, R24, RZ ;  /* 0x000000182014723c */ /* 0x040ff000000418ff */
[C---:B------:R-:W-:Y:S08]  /*e5a0*/  HMMA.16816.F32.BF16 R24, R32.reuse, R26, RZ ;  /* 0x0000001a2018723c */ /* 0x040ff000000418ff */
[C---:B------:R-:W-:Y:S07]  /*e5b0*/  HMMA.16816.F32.BF16 R28, R32.reuse, R168, RZ ;  /* 0x000000a8201c723c */ /* 0x040fee00000418ff */
[----:B------:R-:W-:Y:S01]  /*e5c0*/  @P0 IADD3 R168, R219, -0x1, RZ ;  /* 0xffffffffdba80810 */ /* 0x000fe20007ffe0ff */
[----:B------:R-:W-:Y:S04]  /*e5d0*/  HMMA.16816.F32.BF16 R32, R32, R170, RZ ;  /* 0x000000aa2020723c */ /* 0x000fe800000418ff */
[----:B------:R-:W-:Y:S03]  /*e5e0*/  @P0 SHF.R.S32.HI R0, RZ, 0x1f, R168 ;  /* 0x0000001fff000819 */ /* 0x000fe600000114a8 */
[----:B------:R-:W-:Y:S01]  /*e5f0*/  IMAD.MOV.U32 R171, RZ, RZ, c[0x0][0x1e0] ;  /* 0x00007800ffab7624 */ /* 0x000fe200078e00ff */
[C---:B------:R-:W-:Y:S05]  /*e600*/  HMMA.16816.F32.BF16 R4, R172.reuse, R176, R4 ;  /* 0x000000b0ac04723c */ /* 0x040fea0000041804 */
[----:B------:R-:W-:Y:S01]  /*e610*/  @P0 IMAD R0, R0, c[0x0][0x1e0], RZ ;  /* 0x0000780000000a24 */ /* 0x000fe200078e02ff */
[----:B------:R-:W-:Y:S02]  /*e620*/  SHF.L.U32 R171, R171, 0x5, RZ ;  /* 0x00000005abab7819 */ /* 0x000fe400000006ff */
[C---:B------:R-:W-:Y:S04]  /*e630*/  HMMA.16816.F32.BF16 R8, R172.reuse, R178, R8 ;  /* 0x000000b2ac08723c */ /* 0x040fe80000041808 */
[C---:B------:R-:W-:Y:S02]  /*e640*/  @P0 IMAD R0, R168.reuse, c[0x0][0x1e4], R0 ;  /* 0x00007900a8000a24 */ /* 0x040fe400078e0200 */
[----:B------:R-:W-:Y:S02]  /*e650*/  @P0 IMAD.WIDE.U32 R168, R168, c[0x0][0x1e0], RZ ;  /* 0x00007800a8a80a25 */ /* 0x000fe400078e00ff */
[C---:B------:R-:W-:Y:S04]  /*e660*/  HMMA.16816.F32.BF16 R12, R172.reuse, R180, R12 ;  /* 0x000000b4ac0c723c */ /* 0x040fe8000004180c */
[----:B------:R-:W-:Y:S02]  /*e670*/  @P0 IMAD.IADD R0, R169, 0x1, R0 ;  /* 0x00000001a9000824 */ /* 0x000fe400078e0200 */
[C---:B------:R-:W-:Y:S02]  /*e680*/  @P0 IMAD.SHL.U32 R2, R168.reuse, 0x40, RZ ;  /* 0x00000040a8020824 */ /* 0x040fe400078e00ff */
[C---:B------:R-:W-:Y:S04]  /*e690*/  HMMA.16816.F32.BF16 R16, R172.reuse, R182, R16 ;  /* 0x000000b6ac10723c */ /* 0x040fe80000041810 */
[----:B------:R-:W-:Y:S02]  /*e6a0*/  @P0 SHF.L.U64.HI R0, R168, 0x6, R0 ;  /* 0x00000006a8000819 */ /* 0x000fe40000010200 */
[----:B----4-:R-:W-:Y:S02]  /*e6b0*/  @P0 IADD3 R3, P1, R2, R244, RZ ;  /* 0x000000f402030210 */ /* 0x010fe40007f3e0ff */
[C---:B------:R-:W-:Y:S04]  /*e6c0*/  HMMA.16816.F32.BF16 R20, R172.reuse, R184, R20 ;  /* 0x000000b8ac14723c */ /* 0x040fe80000041814 */
[----:B------:R-:W-:Y:S02]  /*e6d0*/  @P0 IADD3.X R132, R0, R243, RZ, P1, !PT ;  /* 0x000000f300840210 */ /* 0x000fe40000ffe4ff */
[C---:B------:R-:W-:Y:S02]  /*e6e0*/  @P0 LEA R234, P1, R3.reuse, c[0x0][0x1c8], 0x1 ;  /* 0x0000720003ea0a11 */ /* 0x040fe400078208ff */
[C---:B------:R-:W-:Y:S04]  /*e6f0*/  HMMA.16816.F32.BF16 R24, R172.reuse, R186, R24 ;  /* 0x000000baac18723c */ /* 0x040fe80000041818 */
[----:B------:R-:W-:Y:S02]  /*e700*/  @P0 LEA.HI.X R235, R3, c[0x0][0x1cc], R132, 0x1, P1 ;  /* 0x0000730003eb0a11 */ /* 0x000fe400008f0c84 */
[----:B------:R-:W-:Y:S02]  /*e710*/  @P0 IADD3 R3, P1, R2, R251, RZ ;  /* 0x000000fb02030210 */ /* 0x000fe40007f3e0ff */
[C---:B------:R-:W-:Y:S04]  /*e720*/  HMMA.16816.F32.BF16 R28, R172.reuse, R188, R28 ;  /* 0x000000bcac1c723c */ /* 0x040fe8000004181c */
[----:B------:R-:W-:Y:S01]  /*e730*/  @P0 IMAD.X R132, R0, 0x1, R250, P1 ;  /* 0x0000000100840824 */ /* 0x000fe200008e06fa */
[C---:B-----5:R-:W-:Y:S03]  /*e740*/  @P0 LEA R230, P1, R3.reuse, c[0x0][0x1c8], 0x1 ;  /* 0x0000720003e60a11 */ /* 0x060fe600078208ff */
[----:B------:R-:W-:Y:S01]  /*e750*/  HMMA.16816.F32.BF16 R32, R172, R190, R32 ;  /* 0x000000beac20723c */ /* 0x000fe20000041820 */
[----:B------:R-:W-:Y:S03]  /*e760*/  LDSM.16.M88.4 R172, [R198+0x8100] ;  /* 0x00810000c6ac783b */ /* 0x000fe60000000200 */
[----:B------:R-:W-:Y:S02]  /*e770*/  @P0 LEA.HI.X R231, R3, c[0x0][0x1cc], R132, 0x1, P1 ;  /* 0x0000730003e70a11 */ /* 0x000fe400008f0c84 */
[----:B------:R-:W-:Y:S06]  /*e780*/  @P0 IADD3 R3, P1, R2, R249, RZ ;  /* 0x000000f902030210 */ /* 0x000fec0007f3e0ff */
[----:B------:R-:W-:Y:S01]  /*e790*/  @P0 IMAD.X R132, R0, 0x1, R248, P1 ;  /* 0x0000000100840824 */ /* 0x000fe200008e06f8 */
[C---:B------:R-:W-:Y:S04]  /*e7a0*/  @P0 LEA R228, P1, R3.reuse, c[0x0][0x1c8], 0x1 ;  /* 0x0000720003e40a11 */ /* 0x040fe800078208ff */
[----:B------:R-:W-:Y:S02]  /*e7b0*/  @P0 LEA.HI.X R229, R3, c[0x0][0x1cc], R132, 0x1, P1 ;  /* 0x0000730003e50a11 */ /* 0x000fe400008f0c84 */
[----:B------:R-:W-:Y:S05]  /*e7c0*/  @P0 IADD3 R3, P1, R2, R247, RZ ;  /* 0x000000f702030210 */ /* 0x000fea0007f3e0ff */
[----:B------:R-:W-:Y:S01]  /*e7d0*/  @P0 IMAD.X R132, R0, 0x1, R246, P1 ;  /* 0x0000000100840824 */ /* 0x000fe200008e06f6 */
[C---:B------:R-:W-:Y:S04]  /*e7e0*/  @P0 LEA R226, P1, R3.reuse, c[0x0][0x1c8], 0x1 ;  /* 0x0000720003e20a11 */ /* 0x040fe800078208ff */
[----:B------:R-:W-:Y:S02]  /*e7f0*/  @P0 LEA.HI.X R227, R3, c[0x0][0x1cc], R132, 0x1, P1 ;  /* 0x0000730003e30a11 */ /* 0x000fe400008f0c84 */
[----:B------:R-:W-:Y:S02]  /*e800*/  @P0 IADD3 R132, P1, R171, R2, RZ ;  /* 0x00000002ab840210 */ /* 0x000fe40007f3e0ff */
[----:B------:R-:W3:Y:S03]  /*e810*/  LDSM.16.M88.4 R168, [R202+0x10100] ;  /* 0x01010000caa8783b */ /* 0x000ee60000000200 */
[----:B------:R-:W-:Y:S01]  /*e820*/  @P0 IMAD.X R3, R135, 0x1, R0, P1 ;  /* 0x0000000187030824 */ /* 0x000fe200008e0600 */
[----:B------:R-:W-:Y:S05]  /*e830*/  @P0 IADD3 R0, P1, R132, R244, RZ ;  /* 0x000000f484000210 */ /* 0x000fea0007f3e0ff */
[----:B------:R-:W-:Y:S01]  /*e840*/  @P0 IMAD.X R2, R3, 0x1, R243, P1 ;  /* 0x0000000103020824 */ /* 0x000fe200008e06f3 */
[C---:B------:R-:W-:Y:S02]  /*e850*/  @P0 LEA R224, P1, R0.reuse, c[0x0][0x1c8], 0x1 ;  /* 0x0000720000e00a11 */ /* 0x040fe400078208ff */
[----:B------:R-:W-:Y:S02]  /*e860*/  MOV R243, c[0x0][0x2c4] ;  /* 0x0000b10000f37a02 */ /* 0x000fe40000000f00 */
[----:B------:R-:W-:Y:S02]  /*e870*/  @P0 LEA.HI.X R225, R0, c[0x0][0x1cc], R2, 0x1, P1 ;  /* 0x0000730000e10a11 */ /* 0x000fe400008f0c02 */
[----:B------:R-:W-:Y:S02]  /*e880*/  @P0 IADD3 R0, P1, R132, R251, RZ ;  /* 0x000000fb84000210 */ /* 0x000fe40007f3e0ff */
[----:B------:R-:W-:Y:S01]  /*e890*/  ISETP.NE.AND P2, PT, R243, 0x1, PT ;  /* 0x00000001f300780c */ /* 0x000fe20003f45270 */
[----:B------:R-:W-:Y:S01]  /*e8a0*/  IMAD.MOV.U32 R243, RZ, RZ, 0x1 ;  /* 0x00000001fff37424 */ /* 0x000fe200078e00ff */
[C---:B------:R-:W-:Y:S02]  /*e8b0*/  @P0 IADD3.X R2, R3.reuse, R250, RZ, P1, !PT ;  /* 0x000000fa03020210 */ /* 0x040fe40000ffe4ff */
[C---:B------:R-:W-:Y:S04]  /*e8c0*/  @P0 LEA R188, P1, R0.reuse, c[0x0][0x1c8], 0x1 ;  /* 0x0000720000bc0a11 */ /* 0x040fe800078208ff */
[----:B------:R-:W-:Y:S02]  /*e8d0*/  @P0 LEA.HI.X R189, R0, c[0x0][0x1cc], R2, 0x1, P1 ;  /* 0x0000730000bd0a11 */ /* 0x000fe400008f0c02 */
[----:B------:R-:W-:Y:S05]  /*e8e0*/  @P0 IADD3 R0, P1, R132, R249, RZ ;  /* 0x000000f984000210 */ /* 0x000fea0007f3e0ff */
[C---:B------:R-:W-:Y:S01]  /*e8f0*/  @P0 IMAD.X R2, R3.reuse, 0x1, R248, P1 ;  /* 0x0000000103020824 */ /* 0x040fe200008e06f8 */
[C---:B------:R-:W-:Y:S04]  /*e900*/  @P0 LEA R176, P1, R0.reuse, c[0x0][0x1c8], 0x1 ;  /* 0x0000720000b00a11 */ /* 0x040fe800078208ff */
[----:B------:R-:W-:Y:S01]  /*e910*/  @P0 LEA.HI.X R177, R0, c[0x0][0x1cc], R2, 0x1, P1 ;  /* 0x0000730000b10a11 */ /* 0x000fe200008f0c02 */
[C---:B---3--:R-:W-:Y:S05]  /*e920*/  HMMA.16816.F32.BF16 R4, R168.reuse, R172, R4 ;  /* 0x000000aca804723c */ /* 0x048fea0000041804 */
[----:B------:R-:W-:Y:S03]  /*e930*/  @P0 IADD3 R0, P1, R132, R247, RZ ;  /* 0x000000f784000210 */ /* 0x000fe60007f3e0ff */
[C---:B------:R-:W-:Y:S01]  /*e940*/  HMMA.16816.F32.BF16 R8, R168.reuse, R174, R8 ;  /* 0x000000aea808723c */ /* 0x040fe20000041808 */
[----:B------:R-:W3:Y:S03]  /*e950*/  LDSM.16.M88.4 R172, [R198+0x8900] ;  /* 0x00890000c6ac783b */ /* 0x000ee60000000200 */
[----:B------:R-:W-:Y:S04]  /*e960*/  @P0 IMAD.X R2, R3, 0x1, R246, P1 ;  /* 0x0000000103020824 */ /* 0x000fe800008e06f6 */
[C---:B---3--:R-:W-:Y:S08]  /*e970*/  HMMA.16816.F32.BF16 R12, R168.reuse, R172, R12 ;  /* 0x000000aca80c723c */ /* 0x048ff0000004180c */
[C---:B------:R-:W-:Y:S01]  /*e980*/  HMMA.16816.F32.BF16 R16, R168.reuse, R174, R16 ;  /* 0x000000aea810723c */ /* 0x040fe20000041810 */
[----:B------:R-:W3:Y:S07]  /*e990*/  LDSM.16.M88.4 R172, [R198+0x9100] ;  /* 0x00910000c6ac783b */ /* 0x000eee0000000200 */
[C---:B---3--:R-:W-:Y:S08]  /*e9a0*/  HMMA.16816.F32.BF16 R20, R168.reuse, R172, R20 ;  /* 0x000000aca814723c */ /* 0x048ff00000041814 */
[C---:B------:R-:W-:Y:S01]  /*e9b0*/  HMMA.16816.F32.BF16 R24, R168.reuse, R174, R24 ;  /* 0x000000aea818723c */ /* 0x040fe20000041818 */
[----:B------:R-:W3:Y:S07]  /*e9c0*/  LDSM.16.M88.4 R172, [R198+0x9900] ;  /* 0x00990000c6ac783b */ /* 0x000eee0000000200 */
[C---:B---3--:R-:W-:Y:S08]  /*e9d0*/  HMMA.16816.F32.BF16 R28, R168.reuse, R172, R28 ;  /* 0x000000aca81c723c */ /* 0x048ff0000004181c */
[----:B------:R-:W-:Y:S01]  /*e9e0*/  HMMA.16816.F32.BF16 R32, R168, R174, R32 ;  /* 0x000000aea820723c */ /* 0x000fe20000041820 */
[----:B------:R-:W-:Y:S06]  /*e9f0*/  LDSM.16.M88.4 R168, [R201+0x10100] ;  /* 0x01010000c9a8783b */ /* 0x000fec0000000200 */
[----:B------:R-:W3:Y:S02]  /*ea00*/  LDSM.16.M88.4 R172, [R197] ;  /* 0x00000000c5ac783b */ /* 0x000ee40000000200 */
[C---:B---3--:R-:W-:Y:S08]  /*ea10*/  HMMA.16816.F32.BF16 R4, R168.reuse, R172, R4 ;  /* 0x000000aca804723c */ /* 0x048ff00000041804 */
[C---:B------:R-:W-:Y:S01]  /*ea20*/  HMMA.16816.F32.BF16 R8, R168.reuse, R174, R8 ;  /* 0x000000aea808723c */ /* 0x040fe20000041808 */
[----:B------:R-:W3:Y:S07]  /*ea30*/  LDSM.16.M88.4 R172, [R197+0x800] ;  /* 0x00080000c5ac783b */ /* 0x000eee0000000200 */
        /* <DEDUP_REMOVED lines=9> */
[----:B------:R-:W3:Y:S02]  /*ead0*/  LDSM.16.M88.4 R172, [R192+0xa100] ;  /* 0x00a10000c0ac783b */ /* 0x000ee40000000200 */
        /* <DEDUP_REMOVED lines=15> */
[----:B------:R-:W3:Y:S07]  /*ebd0*/  LDSM.16.M88.4 R172, [R214] ;  /* 0x00000000d6ac783b */ /* 0x000eee0000000200 */
[C---:B---3--:R-:W-:Y:S08]  /*ebe0*/  HMMA.16816.F32.BF16 R12, R168.reuse, R172, R12 ;  /* 0x000000aca80c723c */ /* 0x048ff0000004180c */
[C---:B------:R-:W-:Y:S01]  /*ebf0*/  HMMA.16816.F32.BF16 R16, R168.reuse, R174, R16 ;  /* 0x000000aea810723c */ /* 0x040fe20000041810 */
[----:B------:R-:W3:Y:S07]  /*ec00*/  LDSM.16.M88.4 R172, [R213] ;  /* 0x00000000d5ac783b */ /* 0x000eee0000000200 */
[C---:B---3--:R-:W-:Y:S08]  /*ec10*/  HMMA.16816.F32.BF16 R20, R168.reuse, R172, R20 ;  /* 0x000000aca814723c */ /* 0x048ff00000041814 */
[C---:B------:R-:W-:Y:S01]  /*ec20*/  HMMA.16816.F32.BF16 R24, R168.reuse, R174, R24 ;  /* 0x000000aea818723c */ /* 0x040fe20000041818 */
[----:B------:R-:W3:Y:S07]  /*ec30*/  LDSM.16.M88.4 R172, [R212] ;  /* 0x00000000d4ac783b */ /* 0x000eee0000000200 */
        /* <DEDUP_REMOVED lines=123> */
[----:B------:R-:W3:Y:S11]  /*f3f0*/  LDSM.16.M88.4 R172, [R197+0x6800] ;  /* 0x00680000c5ac783b */ /* 0x000ef60000000200 */
[----:B------:R-:W-:Y:S04]  /*f400*/  @!UPT UIADD3 URZ, URZ, URZ, URZ ;  /* 0x0000003f3f3ff290 */ /* 0x000fe8000fffe03f */
[----:B------:R-:W-:Y:S02]  /*f410*/  FMUL.FTZ R4, R4, c[0x0][0x320] ;  /* 0x0000c80004047a20 */ /* 0x000fe40000410000 */
[----:B------:R-:W-:Y:S02]  /*f420*/  FMUL.FTZ R5, R5, c[0x0][0x320] ;  /* 0x0000c80005057a20 */ /* 0x000fe40000410000 */
[----:B------:R4:W1:Y:S01]  /*f430*/  MUFU.TANH R179, R4 ;  /* 0x0000000400b37308 */ /* 0x0008620000002400 */
[----:B------:R-:W-:Y:S02]  /*f440*/  FMUL.FTZ R6, R6, c[0x0][0x320] ;  /* 0x0000c80006067a20 */ /* 0x000fe40000410000 */
[----:B------:R-:W-:Y:S02]  /*f450*/  FMUL.FTZ R7, R7, c[0x0][0x320] ;  /* 0x0000c80007077a20 */ /* 0x000fe40000410000 */
[----:B------:R-:W-:Y:S02]  /*f460*/  FMUL.FTZ R8, R8, c[0x0][0x320] ;  /* 0x0000c80008087a20 */ /* 0x000fe40000410000 */
[----:B------:R-:W-:Y:S02]  /*f470*/  FMUL.FTZ R9, R9, c[0x0][0x320] ;  /* 0x0000c80009097a20 */ /* 0x000fe40000410000 */
[----:B------:R-:W-:Y:S01]  /*f480*/  FMUL.FTZ R10, R10, c[0x0][0x320] ;  /* 0x0000c8000a0a7a20 */ /* 0x000fe20000410000 */
[----:B------:R5:W1:Y:S01]  /*f490*/  MUFU.TANH R178, R5 ;  /* 0x0000000500b27308 */ /* 0x000a620000002400 */
[----:B------:R-:W-:Y:S09]  /*f4a0*/  FMUL.FTZ R11, R11, c[0x0][0x320] ;  /* 0x0000c8000b0b7a20 */ /* 0x000ff20000410000 */
[----:B------:R-:W1:Y:S01]  /*f4b0*/  MUFU.TANH R187, R6 ;  /* 0x0000000600bb7308 */ /* 0x000e620000002400 */
[C---:B---3--:R-:W-:Y:S01]  /*f4c0*/  HMMA.16816.F32.BF16 R12, R168.reuse, R172, R12 ;  /* 0x000000aca80c723c */ /* 0x048fe2000004180c */
[----:B----4-:R3:W4:Y:S07]  /*f4d0*/  LDL R4, [R1+0x6c] ;  /* 0x00006c0001047983 */ /* 0x01072e0000100800 */
[C---:B------:R-:W-:Y:S01]  /*f4e0*/  HMMA.16816.F32.BF16 R16, R168.reuse, R174, R16 ;  /* 0x000000aea810723c */ /* 0x040fe20000041810 */
[----:B------:R-:W1:Y:S01]  /*f4f0*/  MUFU.TANH R186, R7 ;  /* 0x0000000700ba7308 */ /* 0x000e620000002400 */
[----:B------:R-:W1:Y:S02]  /*f500*/  LDSM.16.M88.4 R172, [R197+0x7000] ;  /* 0x00700000c5ac783b */ /* 0x000e640000000200 */
[----:B-----5:R-:W-:Y:S07]  /*f510*/  IMAD.SHL.U32 R5, R219, 0x40, RZ ;  /* 0x00000040db057824 */ /* 0x020fee00078e00ff */
[----:B------:R-:W1:Y:S05]  /*f520*/  MUFU.TANH R185, R10 ;  /* 0x0000000a00b97308 */ /* 0x000e6a0000002400 */
        /* <DEDUP_REMOVED lines=9> */
[----:B------:R-:W2:Y:S10]  /*f5c0*/  MUFU.TANH R183, R14 ;  /* 0x0000000e00b77308 */ /* 0x000eb40000002400 */
[----:B------:R-:W2:Y:S01]  /*f5d0*/  MUFU.TANH R182, R15 ;  /* 0x0000000f00b67308 */ /* 0x000ea20000002400 */
[C---:B-1----:R-:W-:Y:S08]  /*f5e0*/  HMMA.16816.F32.BF16 R20, R168.reuse, R172, R20 ;  /* 0x000000aca814723c */ /* 0x042ff00000041814 */
[C---:B------:R-:W-:Y:S01]  /*f5f0*/  HMMA.16816.F32.BF16 R24, R168.reuse, R174, R24 ;  /* 0x000000aea818723c */ /* 0x040fe20000041818 */
[----:B------:R1:W1:Y:S01]  /*f600*/  MUFU.TANH R135, R16 ;  /* 0x0000001000877308 */ /* 0x0002620000002400 */
[----:B------:R-:W5:Y:S01]  /*f610*/  LDSM.16.M88.4 R172, [R197+0x7800] ;  /* 0x00780000c5ac783b */ /* 0x000f620000000200 */
[----:B------:R-:W-:Y:S08]  /*f620*/  DEPBAR.LE SB0, 0x0 ;  /* 0x000080000000791a */ /* 0x000ff00000000000 */
[----:B------:R2:W2:Y:S01]  /*f630*/  MUFU.TANH R132, R17 ;  /* 0x0000001100847308 */ /* 0x0004a20000002400 */
[----:B------:R-:W-:Y:S04]  /*f640*/  BAR.SYNC.DEFER_BLOCKING 0x0 ;  /* 0x0000000000007b1d */ /* 0x000fe80000010000 */
[----:B------:R-:W-:Y:S02]  /*f650*/  FMUL.FTZ R22, R22, c[0x0][0x320] ;  /* 0x0000c80016167a20 */ /* 0x000fe40000410000 */
[----:B------:R-:W-:Y:S02]  /*f660*/  FMUL.FTZ R23, R23, c[0x0][0x320] ;  /* 0x0000c80017177a20 */ /* 0x000fe40000410000 */
[----:B------:R-:W-:Y:S01]  /*f670*/  FMUL.FTZ R20, R20, c[0x0][0x320] ;  /* 0x0000c80014147a20 */ /* 0x000fe20000410000 */
[----:B------:R3:W3:Y:S03]  /*f680*/  MUFU.TANH R181, R18 ;  /* 0x0000001200b57308 */ /* 0x0006e60000002400 */
[----:B-1----:R-:W-:Y:S07]  /*f690*/  FMUL.FTZ R16, R25, c[0x0][0x320] ;  /* 0x0000c80019107a20 */ /* 0x002fee0000410000 */
[----:B------:R1:W1:Y:S01]  /*f6a0*/  MUFU.TANH R180, R19 ;  /* 0x0000001300b47308 */ /* 0x0002620000002400 */
[----:B--2---:R-:W-:Y:S01]  /*f6b0*/  FMUL.FTZ R17, R24, c[0x0][0x320] ;  /* 0x0000c80018117a20 */ /* 0x004fe20000410000 */
[----:B------:R-:W-:Y:S01]  /*f6c0*/  @!PT LDS RZ, [RZ] ;  /* 0x00000000fffff984 */ /* 0x000fe20000000800 */
[----:B------:R-:W-:Y:S01]  /*f6d0*/  @!PT LDS RZ, [RZ] ;  /* 0x00000000fffff984 */ /* 0x000fe20000000800 */
[----:B------:R-:W-:Y:S01]  /*f6e0*/  @!PT LDS RZ, [RZ] ;  /* 0x00000000fffff984 */ /* 0x000fe20000000800 */
[----:B------:R2:W-:Y:S01]  /*f6f0*/  @P0 LDGSTS.E.BYPASS.LTC128B.128 [R233+0x8100], [R234.64], !P3 ;  /* 0x08100000eae90fae */ /* 0x0005e2000d901d48 */
[----:B------:R-:W-:Y:S07]  /*f700*/  FMUL.FTZ R24, R26, c[0x0][0x320] ;  /* 0x0000c8001a187a20 */ /* 0x000fee0000410000 */
[----:B------:R-:W1:Y:S01]  /*f710*/  MUFU.TANH R20, R20 ;  /* 0x0000001400147308 */ /* 0x000e620000002400 */
[----:B------:R2:W-:Y:S01]  /*f720*/  @P0 LDGSTS.E.BYPASS.LTC128B.128 [R233+0xa100], [R230.64], !P6 ;  /* 0x0a100000e6e90fae */ /* 0x0005e2000f101d48 */
[C---:B-----5:R-:W-:Y:S05]  /*f730*/  HMMA.16816.F32.BF16 R28, R168.reuse, R172, R28 ;  /* 0x000000aca81c723c */ /* 0x060fea000004181c */
[----:B------:R2:W-:Y:S01]  /*f740*/  @P0 LDGSTS.E.BYPASS.LTC128B.128 [R233+0xc100], [R228.64], !P5 ;  /* 0x0c100000e4e90fae */ /* 0x0005e2000e901d48 */
[----:B---3--:R-:W-:Y:S01]  /*f750*/  FMUL.FTZ R18, R21, c[0x0][0x320] ;  /* 0x0000c80015127a20 */ /* 0x008fe20000410000 */
[C---:B------:R-:W-:Y:S01]  /*f760*/  @P0 LEA R172, P1, R0.reuse, c[0x0][0x1c8], 0x1 ;  /* 0x0000720000ac0a11 */ /* 0x040fe200078208ff */
[----:B------:R-:W3:Y:S01]  /*f770*/  MUFU.TANH R17, R17 ;  /* 0x0000001100117308 */ /* 0x000ee20000002400 */
[----:B------:R-:W-:Y:S02]  /*f780*/  HMMA.16816.F32.BF16 R32, R168, R174, R32 ;  /* 0x000000aea820723c */ /* 0x000fe40000041820 */
[----:B------:R2:W-:Y:S01]  /*f790*/  @P0 LDGSTS.E.BYPASS.LTC128B.128 [R233+0xe100], [R226.64], !P4 ;  /* 0x0e100000e2e90fae */ /* 0x0005e2000e101d48 */
[----:B------:R-:W-:Y:S02]  /*f7a0*/  @P0 LEA.HI.X R173, R0, c[0x0][0x1cc], R2, 0x1, P1 ;  /* 0x0000730000ad0a11 */ /* 0x000fe400008f0c02 */
[----:B------:R-:W-:Y:S03]  /*f7b0*/  IADD3 R0, -R242, 0x1, -R5 ;  /* 0x00000001f2007810 */ /* 0x000fe60007ffe905 */
[----:B------:R2:W-:Y:S01]  /*f7c0*/  @P0 LDGSTS.E.BYPASS.LTC128B.128 [R233+0x9100], [R224.64], !P3 ;  /* 0x09100000e0e90fae */ /* 0x0005e2000d901d48 */
[----:B------:R5:W2:Y:S03]  /*f7d0*/  MUFU.TANH R169, R12 ;  /* 0x0000000c00a97308 */ /* 0x000aa60000002400 */
[----:B------:R-:W-:Y:S02]  /*f7e0*/  IADD3 R0, R0, c[0x0][0x1d0], RZ ;  /* 0x0000740000007a10 */ /* 0x000fe40007ffe0ff */
[----:B------:R2:W-:Y:S01]  /*f7f0*/  @P0 LDGSTS.E.BYPASS.LTC128B.128 [R233+0xb100], [R188.64], !P6 ;  /* 0x0b100000bce90fae */ /* 0x0005e2000f101d48 */
[----:B------:R-:W-:Y:S01]  /*f800*/  FMUL.FTZ R15, R28, c[0x0][0x320] ;  /* 0x0000c8001c0f7a20 */ /* 0x000fe20000410000 */
[----:B------:R-:W-:Y:S01]  /*f810*/  IADD3 R0, R0, -c[0x0][0x168], RZ ;  /* 0x80005a0000007a10 */ /* 0x000fe20007ffe0ff */
[----:B------:R-:W-:Y:S02]  /*f820*/  FMUL.FTZ R14, R29, c[0x0][0x320] ;  /* 0x0000c8001d0e7a20 */ /* 0x000fe40000410000 */
[----:B------:R2:W2:Y:S01]  /*f830*/  MUFU.TANH R168, R13 ;  /* 0x0000000d00a87308 */ /* 0x0004a20000002400 */
[----:B------:R3:W-:Y:S01]  /*f840*/  @P0 LDGSTS.E.BYPASS.LTC128B.128 [R233+0xd100], [R176.64], !P5 ;  /* 0x0d100000b0e90fae */ /* 0x0007e2000e901d48 */
[----:B------:R-:W-:Y:S01]  /*f850*/  FMUL.FTZ R21, R31, c[0x0][0x320] ;  /* 0x0000c8001f157a20 */ /* 0x000fe20000410000 */
[----:B------:R-:W-:Y:S02]  /*f860*/  IADD3 R6, R0, UR6, RZ ;  /* 0x0000000600067c10 */ /* 0x000fe4000fffe0ff */
[----:B-1----:R-:W-:Y:S01]  /*f870*/  FMUL.FTZ R19, R34, c[0x0][0x320] ;  /* 0x0000c80022137a20 */ /* 0x002fe20000410000 */
[----:B------:R-:W-:Y:S01]  /*f880*/  IADD3 R7, R0, c[0x0][0x328], RZ ;  /* 0x0000ca0000077a10 */ /* 0x000fe20007ffe0ff */
[----:B------:R1:W-:Y:S01]  /*f890*/  @P0 LDGSTS.E.BYPASS.LTC128B.128 [R233+0xf100], [R172.64], !P4 ;  /* 0x0f100000ace90fae */ /* 0x0003e2000e101d48 */
[----:B------:R-:W-:Y:S02]  /*f8a0*/  FMUL.FTZ R25, R35, c[0x0][0x320] ;  /* 0x0000c80023197a20 */ /* 0x000fe40000410000 */
[----:B------:R1:W1:Y:S03]  /*f8b0*/  MUFU.TANH R175, R22 ;  /* 0x0000001600af7308 */ /* 0x0002660000002400 */
[----:B------:R-:W0:Y:S01]  /*f8c0*/  LDGDEPBAR ;  /* 0x00000000000079af */ /* 0x000e220000000000 */
[----:B-----5:R-:W-:Y:S06]  /*f8d0*/  FMUL.FTZ R12, R33, c[0x0][0x320] ;  /* 0x0000c800210c7a20 */ /* 0x020fec0000410000 */
[----:B------:R5:W3:Y:S01]  /*f8e0*/  MUFU.TANH R174, R23 ;  /* 0x0000001700ae7308 */ /* 0x000ae20000002400 */
[----:B--2---:R-:W-:Y:S09]  /*f8f0*/  FMUL.FTZ R13, R32, c[0x0][0x320] ;  /* 0x0000c800200d7a20 */ /* 0x004ff20000410000 */
[----:B------:R2:W2:Y:S01]  /*f900*/  MUFU.TANH R171, R8 ;  /* 0x0000000800ab7308 */ /* 0x0004a20000002400 */
[----:B-1----:R-:W-:Y:S09]  /*f910*/  FMUL.FTZ R22, R30, c[0x0][0x320] ;  /* 0x0000c8001e167a20 */ /* 0x002ff20000410000 */
[----:B------:R1:W1:Y:S01]  /*f920*/  MUFU.TANH R170, R9 ;  /* 0x0000000900aa7308 */ /* 0x0002620000002400 */
        /* <DEDUP_REMOVED lines=13> */
[----:B----4-:R-:W-:Y:S02]  /*fa00*/  @P2 SHF.R.U32.HI R4, RZ, c[0x0][0x2cc], R252 ;  /* 0x0000b300ff042a19 */ /* 0x010fe400000116fc */
[----:B------:R-:W-:Y:S03]  /*fa10*/  ISETP.LE.AND P2, PT, R243, c[0x0][0x32c], PT ;  /* 0x0000cb00f3007a0c */ /* 0x000fe60003f43270 */
[----:B------:R-:W4:Y:S02]  /*fa20*/  SHFL.IDX PT, R3, R4, RZ, 0x1c1f ;  /* 0x001c1fff04037589 */ /* 0x000f2400000e0000 */
[----:B----4-:R-:W-:Y:S01]  /*fa30*/  IADD3 R2, R7, R3, RZ ;  /* 0x0000000307027210 */ /* 0x010fe20007ffe0ff */
[----:B------:R-:W-:Y:S07]  /*fa40*/  IMAD.IADD R0, R6, 0x1, R3 ;  /* 0x0000000106007824 */ /* 0x000fee00078e0203 */
[----:B------:R-:W-:-:S05]  /*fa50*/  @!P2 BRA `(.L_x_902) ;  /* 0x000001900000a947 */ /* 0x000fca0003800000 */
[----:B-123--:R-:W-:Y:S01]  /*fa60*/  IADD3 R3, R3, c[0x0][0x1d0], RZ ;  /* 0x0000740003037a10 */ /* 0x00efe20007ffe0ff */
        /* <DEDUP_REMOVED lines=13> */
.L_x_904:
[----:B------:R-:W-:Y:S04]  /*fb40*/  MOV R8, c[0x0][0x32c] ;  /* 0x0000cb0000087a02 */ /* 0x000fe80000000f00 */
[----:B------:R-:W-:Y:S11]  /*fb50*/  ISETP.NE.AND P0, PT, R8, 0x1, PT ;  /* 0x000000010800780c */ /* 0x000ff60003f05270 */
[----:B------:R-:W-:Y:S02]  /*fb60*/  @!UPT UIADD3 URZ, URZ, URZ, URZ ;  /* 0x0000003f3f3ff290 */ /* 0x000fe4000fffe03f */
[----:B------:R-:W-:Y:S05]  /*fb70*/  @P0 IMAD.HI.U32 R8, R3, c[0x0][0x330], RZ ;  /* 0x0000cc0003080a27 */ /* 0x000fea00078e00ff */
[----:B------:R-:W-:Y:S02]  /*fb80*/  @P0 SHF.R.U32.HI R3, RZ, c[0x0][0x334], R8 ;  /* 0x0000cd00ff030a19 */ /* 0x000fe40000011608 */
.L_x_905:
[----:B------:R-:W-:Y:S05]  /*fb90*/  BSYNC B0 ;  /* 0x0000000000007941 */ /* 0x000fea0003800000 */
.L_x_903:
[----:B------:R-:W-:Y:S04]  /*fba0*/  IMAD R3, R3, c[0x0][0x32c], -R5 ;  /* 0x0000cb0003037a24 */ /* 0x000fe800078e0a05 */
[----:B------:R-:W-:Y:S05]  /*fbb0*/  IMAD.IADD R3, R3, 0x1, -R242 ;  /* 0x0000000103037824 */ /* 0x000fea00078e0af2 */
[----:B------:R-:W-:Y:S02]  /*fbc0*/  IADD3 R8, R3, c[0x0][0x32c], RZ ;  /* 0x0000cb0003087a10 */ /* 0x000fe40007ffe0ff */
[----:B------:R-:W-:Y:S02]  /*fbd0*/  IMNMX R0, R0, R3, !PT ;  /* 0x0000000300007217 */ /* 0x000fe40007800200 */
[----:B------:R-:W-:Y:S02]  /*fbe0*/  IMNMX R2, R2, R8, PT ;  /* 0x0000000802027217 */ /* 0x000fe40003800200 */
.L_x_902:
[----:B-123--:R-:W-:Y:S01]  /*fbf0*/  ISETP.GT.AND P1, PT, R219, -0x1, PT ;  /* 0xffffffffdb00780c */ /* 0x00efe20003f24270 */
        /* <DEDUP_REMOVED lines=66> */
.L_x_908:
[----:B------:R-:W-:Y:S04]  /*10020*/  MOV R4, c[0x0][0x32c] ;  /* 0x0000cb0000047a02 */ /* 0x000fe80000000f00 */
[----:B------:R-:W-:Y:S11]  /*10030*/  ISETP.NE.AND P0, PT, R4, 0x1, PT ;  /* 0x000000010400780c */ /* 0x000ff60003f05270 */
[----:B------:R-:W-:Y:S02]  /*10040*/  @!UPT UIADD3 URZ, URZ, URZ, URZ ;  /* 0x0000003f3f3ff290 */ /* 0x000fe4000fffe03f */
[----:B------:R-:W-:Y:S05]  /*10050*/  @P0 IMAD.HI.U32 R4, R3, c[0x0][0x330], RZ ;  /* 0x0000cc0003040a27 */ /* 0x000fea00078e00ff */
[----:B------:R-:W-:Y:S02]  /*10060*/  @P0 SHF.R.U32.HI R3, RZ, c[0x0][0x334], R4 ;  /* 0x0000cd00ff030a19 */ /* 0x000fe40000011604 */
.L_x_909:
[----:B------:R-:W-:Y:S05]  /*10070*/  BSYNC B0 ;  /* 0x0000000000007941 */ /* 0x000fea0003800000 */
.L_x_907:
[----:B------:R-:W-:Y:S04]  /*10080*/  IMAD R5, R3, c[0x0][0x32c], -R5 ;  /* 0x0000cb0003057a24 */ /* 0x000fe800078e0a05 */
[----:B------:R-:W-:Y:S05]  /*10090*/  IMAD.IADD R5, R5, 0x1, -R242 ;  /* 0x0000000105057824 */ /* 0x000fea00078e0af2 */
[----:B------:R-:W-:Y:S02]  /*100a0*/  IADD3 R3, R5, c[0x0][0x32c], RZ ;  /* 0x0000cb0005037a10 */ /* 0x000fe40007ffe0ff */
[----:B------:R-:W-:Y:S02]  /*100b0*/  IMNMX R0, R0, R5, !PT ;  /* 0x0000000500007217 */ /* 0x000fe40007800200 */
[----:B------:R-:W-:Y:S02]  /*100c0*/  IMNMX R2, R2, R3, PT ;  /* 0x0000000302027217 */ /* 0x000fe40003800200 */
.L_x_906:
        /* <DEDUP_REMOVED lines=64> */
[----:B------:R-:W-:Y:S01]  /*104d0*/  FMNMX.FTZ R12, R174, R12, !PT ;  /* 0x0000000cae0c7209 */ /* 0x000fe20007810000 */
[----:B------:R-:W-:Y:S01]  /*104e0*/  SHFL.BFLY PT, R13, R3, 0x2, 0x1f ;  /* 0x0c401f00030d7f89 */ /* 0x000fe200000e0000 */
[----:B------:R-:W-:Y:S02]  /*104f0*/  FSEL R186, R22, -INF , !P0 ;  /* 0xff80000016ba7808 */ /* 0x000fe40004000000 */
[----:B------:R-:W-:Y:S02]  /*10500*/  ISETP.GT.AND P0, PT, R0, 0x31, P1 ;  /* 0x000000310000780c */ /* 0x000fe40000f04270 */
[----:B------:R-:W-:Y:S02]  /*10510*/  FMNMX.FTZ R12, R184, R12, !PT ;  /* 0x0000000cb80c7209 */ /* 0x000fe40007810000 */
[----:B------:R-:W-:Y:S02]  /*10520*/  ISETP.LT.OR P0, PT, R2, 0x32, P0 ;  /* 0x000000320200780c */ /* 0x000fe40000701670 */
[----:B------:R-:W-:Y:S02]  /*10530*/  FMNMX.FTZ R12, R185, R12, !PT ;  /* 0x0000000cb90c7209 */ /* 0x000fe40007810000 */
[----:B------:R-:W-:Y:S02]  /*10540*/  FSEL R187, R21, -INF , !P0 ;  /* 0xff80000015bb7808 */ /* 0x000fe40004000000 */
[----:B------:R-:W-:Y:S01]  /*10550*/  ISETP.GT.AND P0, PT, R0, 0x38, P1 ;  /* 0x000000380000780c */ /* 0x000fe20000f04270 */
[----:B------:R-:W-:Y:S03]  /*10560*/  LDSM.16.MT88.4 R20, [R194+0x100] ;  /* 0x00010000c214783b */ /* 0x000fe60000004200 */
[----:B------:R-:W-:Y:S04]  /*10570*/  ISETP.LT.OR P0, PT, R2, 0x39, P0 ;  /* 0x000000390200780c */ /* 0x000fe80000701670 */
[----:B------:R-:W-:Y:S02]  /*10580*/  FSEL R221, R19, -INF , !P0 ;  /* 0xff80000013dd7808 */ /* 0x000fe40004000000 */
[----:B------:R-:W-:Y:S02]  /*10590*/  ISETP.GT.AND P0, PT, R0, 0x39, P1 ;  /* 0x000000390000780c */ /* 0x000fe40000f04270 */
[----:B------:R-:W-:Y:S02]  /*105a0*/  FMNMX.FTZ R0, R186, R12, !PT ;  /* 0x0000000cba007209 */ /* 0x000fe40007810000 */
[----:B------:R-:W-:Y:S02]  /*105b0*/  ISETP.LT.OR P0, PT, R2, 0x3a, P0 ;  /* 0x0000003a0200780c */ /* 0x000fe40000701670 */
[----:B------:R-:W-:Y:S02]  /*105c0*/  FMNMX.FTZ R0, R187, R0, !PT ;  /* 0x00000000bb007209 */ /* 0x000fe40007810000 */
[----:B------:R-:W-:Y:S02]  /*105d0*/  FSEL R135, R25, -INF , !P0 ;  /* 0xff80000019877808 */ /* 0x000fe40004000000 */
[----:B------:R-:W-:Y:S04]  /*105e0*/  FMNMX.FTZ R0, R221, R0, !PT ;  /* 0x00000000dd007209 */ /* 0x000fe80007810000 */
[----:B------:R-:W-:Y:S05]  /*105f0*/  FMNMX.FTZ R0, R135, R0, !PT ;  /* 0x0000000087007209 */ /* 0x000fea0007810000 */
[----:B------:R-:W1:Y:S02]  /*10600*/  SHFL.BFLY PT, R2, R0, 0x2, 0x1f ;  /* 0x0c401f0000027f89 */ /* 0x000e6400000e0000 */
[----:B-1----:R-:W-:Y:S02]  /*10610*/  FMNMX.FTZ R2, R0, R2, !PT ;  /* 0x0000000200027209 */ /* 0x002fe40007810000 */
[----:B------:R-:W-:Y:S04]  /*10620*/  FMNMX.FTZ R3, R3, R13, !PT ;  /* 0x0000000d03037209 */ /* 0x000fe80007810000 */
[----:B------:R-:W-:Y:S08]  /*10630*/  LDSM.16.MT88.4 R12, [R193+0x100] ;  /* 0x00010000c10c783b */ /* 0x000ff00000004200 */
[----:B------:R-:W1:Y:S02]  /*10640*/  SHFL.BFLY PT, R132, R3, 0x1, 0x1f ;  /* 0x0c201f0003847f89 */ /* 0x000e6400000e0000 */
[----:B-1----:R-:W-:Y:S06]  /*10650*/  FMNMX.FTZ R132, R3, R132, !PT ;  /* 0x0000008403847209 */ /* 0x002fec0007810000 */
        /* <DEDUP_REMOVED lines=24> */
[C---:B--2---:R-:W-:Y:S01]  /*107e0*/  FMUL.FTZ R8, R2.reuse, R140 ;  /* 0x0000008c02087220 */ /* 0x044fe20000410000 */
[----:B------:R-:W-:Y:S01]  /*107f0*/  ISETP.GT.AND P0, PT, R219, R232, PT ;  /* 0x000000e8db00720c */ /* 0x000fe20003f04270 */
[----:B------:R-:W-:Y:S02]  /*10800*/  FMUL.FTZ R16, R2, R148 ;  /* 0x0000009402107220 */ /* 0x000fe40000410000 */
[----:B------:R-:W-:Y:S04]  /*10810*/  FADD.FTZ R0, -R0, R134 ;  /* 0x0000008600007221 */ /* 0x000fe80000010100 */
[----:B------:R-:W1:Y:S01]  /*10820*/  MUFU.EX2 R243, R11 ;  /* 0x0000000b00f37308 */ /* 0x000e620000000800 */
[----:B------:R-:W-:Y:S02]  /*10830*/  FMUL.FTZ R17, R2, R149 ;  /* 0x0000009502117220 */ /* 0x000fe40000410000 */
[----:B------:R-:W-:Y:S01]  /*10840*/  FMUL.FTZ R0, R0, c[0x0][0x2d0] ;  /* 0x0000b40000007a20 */ /* 0x000fe20000410000 */
[----:B---3--:R-:W-:Y:S01]  /*10850*/  F2FP.BF16.PACK_AB R168, R245, R242 ;  /* 0x000000f2f5a8723e */ /* 0x008fe200000010ff */
[C---:B------:R-:W-:Y:S02]  /*10860*/  FMUL.FTZ R24, R2.reuse, R156 ;  /* 0x0000009c02187220 */ /* 0x040fe40000410000 */
[C---:B------:R-:W-:Y:S02]  /*10870*/  FMUL.FTZ R25, R2.reuse, R157 ;  /* 0x0000009d02197220 */ /* 0x040fe40000410000 */
        /* <DEDUP_REMOVED lines=9> */
[C---:B------:R-:W-:Y:S01]  /*10910*/  FMUL.FTZ R41, R2.reuse, R41 ;  /* 0x0000002902297220 */ /* 0x040fe20000410000 */
        /* <DEDUP_REMOVED lines=209> */
[----:B------:R-:W3:Y:S01]  /*11630*/  LDSM.16.MT88.4 R152, [R195+0x2900] ;  /* 0x00290000c398783b */ /* 0x000ee20000004200 */
[----:B------:R4:W-:Y:S06]  /*11640*/  MUFU.EX2 R189, R134 ;  /* 0x0000008600bd7308 */ /* 0x0009ec0000000800 */
[C---:B--2---:R-:W-:Y:S08]  /*11650*/  HMMA.16816.F32.BF16 R36, R136.reuse, R140, R36 ;  /* 0x0000008c8824723c */ /* 0x044ff00000041824 */
[C---:B------:R-:W-:Y:S01]  /*11660*/  HMMA.16816.F32.BF16 R40, R136.reuse, R142, R40 ;  /* 0x0000008e8828723c */ /* 0x040fe20000041828 */
[----:B------:R-:W2:Y:S07]  /*11670*/  LDSM.16.MT88.4 R140, [R193+0x4900] ;  /* 0x00490000c18c783b */ /* 0x000eae0000004200 */
[C---:B-1----:R-:W-:Y:S04]  /*11680*/  HMMA.16816.F32.BF16 R44, R136.reuse, R144, R44 ;  /* 0x00000090882c723c */ /* 0x042fe8000004182c */
[--C-:B----4-:R-:W-:Y:S02]  /*11690*/  FFMA.FTZ R134, R190, c[0x0][0x2d0], -R172.reuse ;  /* 0x0000b400be867a23 */ /* 0x110fe400000108ac */
[----:B------:R-:W4:Y:S02]  /*116a0*/  LDL.LU R190, [R1+0xc] ;  /* 0x00000c0001be7983 */ /* 0x000f240000300800 */
[C---:B------:R-:W-:Y:S01]  /*116b0*/  HMMA.16816.F32.BF16 R48, R136.reuse, R146, R48 ;  /* 0x000000928830723c */ /* 0x040fe20000041830 */
[----:B------:R1:W1:Y:S01]  /*116c0*/  MUFU.EX2 R188, R134 ;  /* 0x0000008600bc7308 */ /* 0x0002620000000800 */
[----:B------:R-:W2:Y:S06]  /*116d0*/  LDSM.16.MT88.4 R144, [R194+0x4900] ;  /* 0x00490000c290783b */ /* 0x000eac0000004200 */
[C---:B-----5:R-:W-:Y:S08]  /*116e0*/  HMMA.16816.F32.BF16 R52, R136.reuse, R148, R52 ;  /* 0x000000948834723c */ /* 0x060ff00000041834 */
[C---:B------:R-:W-:Y:S01]  /*116f0*/  HMMA.16816.F32.BF16 R56, R136.reuse, R150, R56 ;  /* 0x000000968838723c */ /* 0x040fe20000041838 */
[----:B------:R-:W5:Y:S07]  /*11700*/  LDSM.16.MT88.4 R148, [R196+0x4900] ;  /* 0x00490000c494783b */ /* 0x000f6e0000004200 */
[C---:B---3--:R-:W-:Y:S04]  /*11710*/  HMMA.16816.F32.BF16 R60, R136.reuse, R152, R60 ;  /* 0x00000098883c723c */ /* 0x048fe8000004183c */
[--C-:B-1----:R-:W-:Y:S04]  /*11720*/  FFMA.FTZ R134, R175, c[0x0][0x2d0], -R133.reuse ;  /* 0x0000b400af867a23 */ /* 0x102fe80000010885 */
[C---:B------:R-:W-:Y:S01]  /*11730*/  HMMA.16816.F32.BF16 R64, R136.reuse, R154, R64 ;  /* 0x0000009a8840723c */ /* 0x040fe20000041840 */
[----:B------:R-:W1:Y:S01]  /*11740*/  LDSM.16.MT88.4 R152, [R195+0x4900] ;  /* 0x00490000c398783b */ /* 0x000e620000004200 */
[----:B------:R3:W-:Y:S06]  /*11750*/  MUFU.EX2 R177, R134 ;  /* 0x0000008600b17308 */ /* 0x0007ec0000000800 */
[C---:B--2---:R-:W-:Y:S08]  /*11760*/  HMMA.16816.F32.BF16 R68, R136.reuse, R140, R68 ;  /* 0x0000008c8844723c */ /* 0x044ff00000041844 */
[C---:B------:R-:W-:Y:S01]  /*11770*/  HMMA.16816.F32.BF16 R72, R136.reuse, R142, R72 ;  /* 0x0000008e8848723c */ /* 0x040fe20000041848 */
[----:B------:R-:W2:Y:S07]  /*11780*/  LDSM.16.MT88.4 R140, [R193+0x6900] ;  /* 0x00690000c18c783b */ /* 0x000eae0000004200 */
[C---:B------:R-:W-:Y:S04]  /*11790*/  HMMA.16816.F32.BF16 R76, R136.reuse, R144, R76 ;  /* 0x00000090884c723c */ /* 0x040fe8000004184c */
[--C-:B---3--:R-:W-:Y:S04]  /*117a0*/  FFMA.FTZ R134, R174, c[0x0][0x2d0], -R133.reuse ;  /* 0x0000b400ae867a23 */ /* 0x108fe80000010885 */
[C---:B------:R-:W-:Y:S01]  /*117b0*/  HMMA.16816.F32.BF16 R80, R136.reuse, R146, R80 ;  /* 0x000000928850723c */ /* 0x040fe20000041850 */
[----:B------:R-:W3:Y:S01]  /*117c0*/  LDSM.16.MT88.4 R144, [R194+0x6900] ;  /* 0x00690000c290783b */ /* 0x000ee20000004200 */
[----:B------:R2:W2:Y:S06]  /*117d0*/  MUFU.EX2 R176, R134 ;  /* 0x0000008600b07308 */ /* 0x0004ac0000000800 */
[C---:B-----5:R-:W-:Y:S08]  /*117e0*/  HMMA.16816.F32.BF16 R84, R136.reuse, R148, R84 ;  /* 0x000000948854723c */ /* 0x060ff00000041854 */
[C---:B------:R-:W-:Y:S01]  /*117f0*/  HMMA.16816.F32.BF16 R88, R136.reuse, R150, R88 ;  /* 0x000000968858723c */ /* 0x040fe20000041858 */
[----:B------:R-:W5:Y:S07]  /*11800*/  LDSM.16.MT88.4 R148, [R196+0x6900] ;  /* 0x00690000c494783b */ /* 0x000f6e0000004200 */
[C---:B-1----:R-:W-:Y:S04]  /*11810*/  HMMA.16816.F32.BF16 R92, R136.reuse, R152, R92 ;  /* 0x00000098885c723c */ /* 0x042fe8000004185c */
[--C-:B--2---:R-:W-:Y:S04]  /*11820*/  FFMA.FTZ R134, R184, c[0x0][0x2d0], -R133.reuse ;  /* 0x0000b400b8867a23 */ /* 0x104fe80000010885 */
        /* <DEDUP_REMOVED lines=10> */
[----:B------:R3:W2:Y:S06]  /*118d0*/  MUFU.EX2 R174, R134 ;  /* 0x0000008600ae7308 */ /* 0x0006ac0000000800 */
[C---:B-----5:R-:W-:Y:S08]  /*118e0*/  HMMA.16816.F32.BF16 R116, R136.reuse, R148, R116 ;  /* 0x000000948874723c */ /* 0x060ff00000041874 */
[C---:B------:R-:W-:Y:S01]  /*118f0*/  HMMA.16816.F32.BF16 R120, R136.reuse, R150, R120 ;  /* 0x000000968878723c */ /* 0x040fe20000041878 */
[----:B------:R-:W5:Y:S07]  /*11900*/  LDSM.16.MT88.4 R148, [R196+0x1100] ;  /* 0x00110000c494783b */ /* 0x000f6e0000004200 */
[C---:B-1----:R-:W-:Y:S04]  /*11910*/  HMMA.16816.F32.BF16 R124, R136.reuse, R152, R124 ;  /* 0x00000098887c723c */ /* 0x042fe8000004187c */
[--C-:B---3--:R-:W-:Y:S02]  /*11920*/  FFMA.FTZ R134, R191, c[0x0][0x2d0], -R172.reuse ;  /* 0x0000b400bf867a23 */ /* 0x108fe400000108ac */
[----:B------:R-:W3:Y:S02]  /*11930*/  LDL.LU R191, [R1+0x8] ;  /* 0x0000080001bf7983 */ /* 0x000ee40000300800 */
[----:B------:R-:W-:Y:S01]  /*11940*/  HMMA.16816.F32.BF16 R128, R136, R154, R128 ;  /* 0x0000009a8880723c */ /* 0x000fe20000041880 */
[----:B------:R1:W-:Y:S01]  /*11950*/  MUFU.EX2 R185, R134 ;  /* 0x0000008600b97308 */ /* 0x0003e20000000800 */
[----:B------:R-:W5:Y:S05]  /*11960*/  LDSM.16.MT88.4 R152, [R195+0x1100] ;  /* 0x00110000c398783b */ /* 0x000f6a0000004200 */
[----:B------:R-:W-:Y:S02]  /*11970*/  F2FP.BF16.PACK_AB R136, R228, R229 ;  /* 0x000000e5e488723e */ /* 0x000fe400000010ff */
[----:B------:R-:W-:Y:S03]  /*11980*/  F2FP.BF16.PACK_AB R138, R188, R189 ;  /* 0x000000bdbc8a723e */ /* 0x000fe600000010ff */
[----:B------:R-:W-:Y:S02]  /*11990*/  F2FP.BF16.PACK_AB R137, R176, R177 ;  /* 0x000000b1b089723e */ /* 0x000fe400000010ff */
[----:B--2---:R-:W-:Y:S07]  /*119a0*/  F2FP.BF16.PACK_AB R139, R174, R175 ;  /* 0x000000afae8b723e */ /* 0x004fee00000010ff */
[C---:B------:R-:W-:Y:S03]  /*119b0*/  HMMA.16816.F32.BF16 R4, R136.reuse, R140, R4 ;  /* 0x0000008c8804723c */ /* 0x040fe60000041804 */
[--C-:B-1----:R-:W-:Y:S05]  /*119c0*/  FFMA.FTZ R134, R220, c[0x0][0x2d0], -R172.reuse ;  /* 0x0000b400dc867a23 */ /* 0x102fea00000108ac */
[C---:B------:R-:W-:Y:S01]  /*119d0*/  HMMA.16816.F32.BF16 R8, R136.reuse, R142, R8 ;  /* 0x0000008e8808723c */ /* 0x040fe20000041808 */
[----:B------:R-:W1:Y:S01]  /*119e0*/  LDSM.16.MT88.4 R140, [R193+0x3100] ;  /* 0x00310000c18c783b */ /* 0x000e620000004200 */
[----:B------:R-:W2:Y:S06]  /*119f0*/  MUFU.EX2 R184, R134 ;  /* 0x0000008600b87308 */ /* 0x000eac0000000800 */
[C---:B------:R-:W-:Y:S08]  /*11a00*/  HMMA.16816.F32.BF16 R12, R136.reuse, R144, R12 ;  /* 0x00000090880c723c */ /* 0x040ff0000004180c */
[C---:B------:R-:W-:Y:S01]  /*11a10*/  HMMA.16816.F32.BF16 R16, R136.reuse, R146, R16 ;  /* 0x000000928810723c */ /* 0x040fe20000041810 */
[----:B------:R-:W1:Y:S07]  /*11a20*/  LDSM.16.MT88.4 R144, [R194+0x3100] ;  /* 0x00310000c290783b */ /* 0x000e6e0000004200 */
[C---:B-----5:R-:W-:Y:S04]  /*11a30*/  HMMA.16816.F32.BF16 R20, R136.reuse, R148, R20 ;  /* 0x000000948814723c */ /* 0x060fe80000041814 */
[----:B--2---:R-:W-:Y:S01]  /*11a40*/  F2FP.BF16.PACK_AB R168, R184, R185 ;  /* 0x000000b9b8a8723e */ /* 0x004fe200000010ff */
[--C-:B------:R-:W-:Y:S02]  /*11a50*/  FFMA.FTZ R134, R222, c[0x0][0x2d0], -R172.reuse ;  /* 0x0000b400de867a23 */ /* 0x100fe400000108ac */
[----:B------:R-:W-:Y:S01]  /*11a60*/  FFMA.FTZ R172, R223, c[0x0][0x2d0], -R172 ;  /* 0x0000b400dfac7a23 */ /* 0x000fe200000108ac */
[C---:B------:R-:W-:Y:S01]  /*11a70*/  HMMA.16816.F32.BF16 R24, R136.reuse, R150, R24 ;  /* 0x000000968818723c */ /* 0x040fe20000041818 */
[----:B------:R-:W2:Y:S01]  /*11a80*/  LDSM.16.MT88.4 R148, [R196+0x3100] ;  /* 0x00310000c494783b */ /* 0x000ea20000004200 */
[----:B------:R5:W-:Y:S06]  /*11a90*/  MUFU.EX2 R180, R134 ;  /* 0x0000008600b47308 */ /* 0x000bec0000000800 */
[C---:B------:R-:W-:Y:S04]  /*11aa0*/  HMMA.16816.F32.BF16 R28, R136.reuse, R152, R28 ;  /* 0x00000098881c723c */ /* 0x040fe8000004181c */
[----:B------:R-:W2:Y:S04]  /*11ab0*/  MUFU.EX2 R179, R172 ;  /* 0x000000ac00b37308 */ /* 0x000ea80000000800 */
[C---:B------:R-:W-:Y:S01]  /*11ac0*/  HMMA.16816.F32.BF16 R32, R136.reuse, R154, R32 ;  /* 0x0000009a8820723c */ /* 0x040fe20000041820 */
[----:B------:R-:W4:Y:S07]  /*11ad0*/  LDSM.16.MT88.4 R152, [R195+0x3100] ;  /* 0x00310000c398783b */ /* 0x000f2e0000004200 */
        /* <DEDUP_REMOVED lines=16> */
[----:B------:R-:W4:Y:S07]  /*11be0*/  LDSM.16.MT88.4 R152, [R195+0x5100] ;  /* 0x00510000c398783b */ /* 0x000f2e0000004200 */
        /* <DEDUP_REMOVED lines=10> */
[----:B------:R-:W1:Y:S07]  /*11c90*/  LDSM.16.MT88.4 R144, [R194+0x7100] ;  /* 0x00710000c290783b */ /* 0x000e6e0000004200 */
[C---:B-----5:R-:W-:Y:S08]  /*11ca0*/  HMMA.16816.F32.BF16 R84, R136.reuse, R148, R84 ;  /* 0x000000948854723c */ /* 0x060ff00000041854 */
[C---:B------:R-:W-:Y:S01]  /*11cb0*/  HMMA.16816.F32.BF16 R88, R136.reuse, R150, R88 ;  /* 0x000000968858723c */ /* 0x040fe20000041858 */
[----:B------:R-:W5:Y:S03]  /*11cc0*/  LDSM.16.MT88.4 R148, [R196+0x7100] ;  /* 0x00710000c494783b */ /* 0x000f660000004200 */
[----:B--2---:R-:W-:Y:S04]  /*11cd0*/  F2FP.BF16.PACK_AB R171, R133, R134 ;  /* 0x0000008685ab723e */ /* 0x004fe800000010ff */
[C---:B----4-:R-:W-:Y:S08]  /*11ce0*/  HMMA.16816.F32.BF16 R92, R136.reuse, R152, R92 ;  /* 0x00000098885c723c */ /* 0x050ff0000004185c */
[C---:B------:R-:W-:Y:S01]  /*11cf0*/  HMMA.16816.F32.BF16 R96, R136.reuse, R154, R96 ;  /* 0x0000009a8860723c */ /* 0x040fe20000041860 */
[----:B------:R-:W2:Y:S07]  /*11d00*/  LDSM.16.MT88.4 R152, [R195+0x7100] ;  /* 0x00710000c398783b */ /* 0x000eae0000004200 */
[C---:B-1----:R-:W-:Y:S08]  /*11d10*/  HMMA.16816.F32.BF16 R100, R136.reuse, R140, R100 ;  /* 0x0000008c8864723c */ /* 0x042ff00000041864 */
[C---:B------:R-:W-:Y:S01]  /*11d20*/  HMMA.16816.F32.BF16 R104, R136.reuse, R142, R104 ;  /* 0x0000008e8868723c */ /* 0x040fe20000041868 */
[----:B------:R-:W1:Y:S07]  /*11d30*/  LDSM.16.MT88.4 R140, [R193+0x1900] ;  /* 0x00190000c18c783b */ /* 0x000e6e0000004200 */
[C---:B------:R-:W-:Y:S08]  /*11d40*/  HMMA.16816.F32.BF16 R108, R136.reuse, R144, R108 ;  /* 0x00000090886c723c */ /* 0x040ff0000004186c */
[C---:B------:R-:W-:Y:S08]  /*11d50*/  HMMA.16816.F32.BF16 R112, R136.reuse, R146, R112 ;  /* 0x000000928870723c */ /* 0x040ff00000041870 */
[C---:B-----5:R-:W-:Y:S08]  /*11d60*/  HMMA.16816.F32.BF16 R116, R136.reuse, R148, R116 ;  /* 0x000000948874723c */ /* 0x060ff00000041874 */
        /* <DEDUP_REMOVED lines=11> */
[C---:B------:R-:W-:Y:S08]  /*11e20*/  HMMA.16816.F32.BF16 R152, R168.reuse, R160, R20 ;  /* 0x000000a0a898723c */ /* 0x040ff00000041814 */
        /* <DEDUP_REMOVED lines=24> */
[C---:B-----5:R-:W-:Y:S07]  /*11fb0*/  HMMA.16816.F32.BF16 R92, R168.reuse, R16, R92 ;  /* 0x00000010a85c723c */ /* 0x060fee000004185c */
[----:B---3--:R-:W-:Y:S01]  /*11fc0*/  FFMA.FTZ R16, R2, R191, R242 ;  /* 0x000000bf02107223 */ /* 0x008fe200000100f2 */
[C---:B------:R-:W-:Y:S04]  /*11fd0*/  HMMA.16816.F32.BF16 R96, R168.reuse, R18, R96 ;  /* 0x00000012a860723c */ /* 0x040fe80000041860 */
[----:B------:R-:W-:Y:S02]  /*11fe0*/  FFMA.FTZ R2, R0, R190, R227 ;  /* 0x000000be00027223 */ /* 0x000fe400000100e3 */
        /* <DEDUP_REMOVED lines=8> */
[----:B------:R-:W-:Y:S01]  /*12070*/  FADD.FTZ R2, R224, R2 ;  /* 0x00000002e0027221 */ /* 0x000fe20000010000 */
[C---:B--2---:R-:W-:Y:S03]  /*12080*/  HMMA.16816.F32.BF16 R108, R168.reuse, R8, R108 ;  /* 0x00000008a86c723c */ /* 0x044fe6000004186c */
[----:B------:R-:W-:Y:S02]  /*12090*/  FADD.FTZ R0, R235, R0 ;  /* 0x00000000eb007221 */ /* 0x000fe40000010000 */
[----:B------:R-:W-:Y:S02]  /*120a0*/  FADD.FTZ R2, R183, R2 ;  /* 0x00000002b7027221 */ /* 0x000fe40000010000 */
[----:B------:R-:W-:Y:S01]  /*120b0*/  FADD.FTZ R0, R234, R0 ;  /* 0x00000000ea007221 */ /* 0x000fe20000010000 */
[C---:B------:R-:W-:Y:S04]  /*120c0*/  HMMA.16816.F32.BF16 R112, R168.reuse, R10, R112 ;  /* 0x0000000aa870723c */ /* 0x040fe80000041870 */
[----:B------:R-:W-:Y:S02]  /*120d0*/  FADD.FTZ R2, R182, R2 ;  /* 0x00000002b6027221 */ /* 0x000fe40000010000 */
[----:B------:R-:W-:Y:S02]  /*120e0*/  FADD.FTZ R0, R231, R0 ;  /* 0x00000000e7007221 */ /* 0x000fe40000010000 */
[----:B------:R-:W-:Y:S01]  /*120f0*/  FADD.FTZ R2, R181, R2 ;  /* 0x00000002b5027221 */ /* 0x000fe20000010000 */
[C---:B----4-:R-:W-:Y:S03]  /*12100*/  HMMA.16816.F32.BF16 R116, R168.reuse, R12, R116 ;  /* 0x0000000ca874723c */ /* 0x050fe60000041874 */
        /* <DEDUP_REMOVED lines=19> */
[----:B------:R-:W-:Y:S01]  /*12240*/  IADD3 R0, R219, -0x1, RZ ;  /* 0xffffffffdb007810 */ /* 0x000fe20007ffe0ff */
[----:B------:R-:W-:Y:S01]  /*12250*/  FADD.FTZ R4, R179, R4 ;  /* 0x00000004b3047221 */ /* 0x000fe20000010000 */
[----:B------:R-:W-:Y:S01]  /*12260*/  MOV R134, R3 ;  /* 0x0000000300867202 */ /* 0x000fe20000000f00 */
[----:B------:R-:W-:Y:S01]  /*12270*/  FADD.FTZ R2, R133, R2 ;  /* 0x0000000285027221 */ /* 0x000fe20000010000 */
[----:B------:R-:W-:Y:S02]  /*12280*/  MOV R219, R0 ;  /* 0x0000000000db7202 */ /* 0x000fe40000000f00 */
[----:B------:R1:W-:Y:S01]  /*12290*/  STL [R1+0x8], R4 ;  /* 0x0000080401007387 */ /* 0x0003e20000100800 */
[----:B------:R-:W-:Y:S03]  /*122a0*/  MOV R133, R132 ;  /* 0x0000008400857202 */ /* 0x000fe60000000f00 */
[----:B------:R1:W-:Y:S01]  /*122b0*/  STL [R1+0xc], R2 ;  /* 0x00000c0201007387 */ /* 0x0003e20000100800 */
[----:B------:R-:W-:-:S05]  /*122c0*/  @P0 BRA `(.L_x_910) ;  /* 0xffffbdf000000947 */ /* 0x000fca000383ffff */
.L_x_901:
        /* <DEDUP_REMOVED lines=86> */
[----:B------:R-:W-:Y:S01]  /*12830*/  FMUL.FTZ R22, R2, R129 ;  /* 0x0000008102167220 */ /* 0x000fe20000410000 */
[----:B------:R-:W-:Y:S01]  /*12840*/  @P0 MOV R2, 0x3f317218 ;  /* 0x3f31721800020802 */ /* 0x000fe20000000f00 */
[----:B--2---:R-:W-:Y:S02]  /*12850*/  @P1 FMUL.FTZ R6, R6, 0.69314718246459960938 ;  /* 0x3f31721806061820 */ /* 0x004fe40000410000 */
[----:B-1----:R-:W-:Y:S02]  /*12860*/  @P0 FMUL.FTZ R4, R7, 0.69314718246459960938 ;  /* 0x3f31721807040820 */ /* 0x002fe40000410000 */
[----:B------:R-:W-:Y:S02]  /*12870*/  @P0 FMUL.FTZ R2, R2, c[0x0][0x2d0] ;  /* 0x0000b40002020a20 */ /* 0x000fe40000410000 */
        /* <DEDUP_REMOVED lines=63> */
[----:B------:R-:W-:Y:S02]  /*12c70*/  FMUL.FTZ R131, R0, R131 ;  /* 0x0000008300837220 */ /* 0x000fe40000410000 */
[----:B------:R-:W-:Y:S02]  /*12c80*/  @P1 FFMA.FTZ R36, R5, R132, R6 ;  /* 0x0000008405241223 */ /* 0x000fe40000010006 */
[----:B------:R-:W-:Y:S02]  /*12c90*/  @P0 FFMA.FTZ R37, R2, R3, R4 ;  /* 0x0000000302250223 */ /* 0x000fe40000010004 */
.L_x_874:
        /* <DEDUP_REMOVED lines=9> */
[----:B------:R-:W-:Y:S01]  /*12d30*/  F2FP.BF16.PACK_AB R34, R34, R80 ;  /* 0x000000502222723e */ /* 0x000fe200000010ff */
[----:B------:R-:W-:Y:S01]  /*12d40*/  IMAD.MOV.U32 R80, RZ, RZ, c[0x0][0x4e8] ;  /* 0x00013a00ff507624 */ /* 0x000fe200078e00ff */
[----:B------:R-:W-:Y:S01]  /*12d50*/  F2FP.BF16.PACK_AB R41, R137, R136 ;  /* 0x000000888929723e */ /* 0x000fe200000010ff */
[----:B------:R-:W4:Y:S01]  /*12d60*/  S2R R83, SR_CTAID.X ;  /* 0x0000000000537919 */ /* 0x000f220000002500 */
[----:B------:R-:W-:Y:S02]  /*12d70*/  F2FP.BF16.PACK_AB R138, R139, R138 ;  /* 0x0000008a8b8a723e */ /* 0x000fe400000010ff */
[C---:B------:R-:W-:Y:S01]  /*12d80*/  ISETP.NE.AND P3, PT, R80.reuse, 0x1, PT ;  /* 0x000000015000780c */ /* 0x040fe20003f65270 */
[----:B------:R-:W-:Y:S01]  /*12d90*/  IMAD R80, R80, c[0x0][0x388], RZ ;  /* 0x0000e20050507a24 */ /* 0x000fe200078e02ff */
[----:B------:R-:W-:Y:S01]  /*12da0*/  BAR.SYNC.DEFER_BLOCKING 0x1, 0x100 ;  /* 0x0044000000007b1d */ /* 0x000fe20000010000 */
[----:B------:R-:W-:-:S02]  /*12db0*/  F2FP.BF16.PACK_AB R53, R141, R140 ;  /* 0x0000008c8d35723e */ /* 0x000fc400000010ff */
[----:B------:R-:W-:Y:S02]  /*12dc0*/  F2FP.BF16.PACK_AB R142, R143, R142 ;  /* 0x0000008e8f8e723e */ /* 0x000fe400000010ff */
        /* <DEDUP_REMOVED lines=52> */
[----:B------:R-:W-:Y:S01]  /*13110*/  IMAD.IADD R6, R7, 0x1, -R4 ;  /* 0x0000000107067824 */ /* 0x000fe200078e0a04 */
[----:B------:R-:W-:Y:S01]  /*13120*/  LOP3.LUT R4, R3, 0x1ffffffe, RZ, 0xc0, !PT ;  /* 0x1ffffffe03047812 */ /* 0x000fe200078ec0ff */
[----:B------:R-:W-:Y:S01]  /*13130*/  IMAD R14, R7, 0x200, R10 ;  /* 0x00000200070e7824 */ /* 0x000fe200078e020a */
[----:B------:R-:W-:Y:S01]  /*13140*/  SHF.R.U32.HI R3, RZ, 0x3, R2 ;  /* 0x00000003ff037819 */ /* 0x000fe20000011602 */
[----:B----4-:R-:W-:Y:S01]  /*13150*/  IMAD R7, R83, 0x80, R5 ;  /* 0x0000008053077824 */ /* 0x010fe200078e0205 */
[----:B------:R-:W-:Y:S01]  /*13160*/  LOP3.LUT R2, R2, 0x38, R0, 0xf8, !PT ;  /* 0x0000003802027812 */ /* 0x000fe200078ef800 */
[----:B------:R-:W-:Y:S01]  /*13170*/  IMAD.IADD R11, R10, 0x1, -R4 ;  /* 0x000000010a0b7824 */ /* 0x000fe200078e0a04 */
[C---:B------:R-:W-:Y:S01]  /*13180*/  LOP3.LUT R4, R8.reuse, 0x1, RZ, 0xc0, !PT ;  /* 0x0000000108047812 */ /* 0x040fe200078ec0ff */
[----:B------:R-:W-:Y:S01]  /*13190*/  IMAD.SHL.U32 R5, R8, 0x40, RZ ;  /* 0x0000004008057824 */ /* 0x000fe200078e00ff */
[----:B------:R-:W-:Y:S01]  /*131a0*/  LOP3.LUT R10, R2, R3, RZ, 0x3c, !PT ;  /* 0x00000003020a7212 */ /* 0x000fe200078e3cff */
[----:B------:R-:W-:Y:S01]  /*131b0*/  @P3 IMAD.HI.U32 R3, R7, c[0x0][0x4ec], RZ ;  /* 0x00013b0007033a27 */ /* 0x000fe200078e00ff */
[----:B------:R-:W-:-:S02]  /*131c0*/  ISETP.NE.U32.AND P4, PT, R4, 0x1, PT ;  /* 0x000000010400780c */ /* 0x000fc40003f85070 */
[----:B------:R-:W-:Y:S01]  /*131d0*/  SHF.R.S32.HI R4, RZ, 0x2, R15 ;  /* 0x00000002ff047819 */ /* 0x000fe2000001140f */
[----:B------:R-:W-:Y:S01]  /*131e0*/  IMAD.MOV.U32 R2, RZ, RZ, R7 ;  /* 0x000000ffff027224 */ /* 0x000fe200078e0007 */
[----:B------:R-:W-:Y:S02]  /*131f0*/  @P3 SHF.R.U32.HI R2, RZ, c[0x0][0x4f0], R3 ;  /* 0x00013c00ff023a19 */ /* 0x000fe40000011603 */
[----:B------:R-:W-:Y:S01]  /*13200*/  LOP3.LUT R8, R5, 0x1c0, RZ, 0xc0, !PT ;  /* 0x000001c005087812 */ /* 0x000fe200078ec0ff */
[----:B------:R-:W-:Y:S01]  /*13210*/  IMAD R3, R6, 0x10, R4 ;  /* 0x0000001006037824 */ /* 0x000fe200078e0204 */
[----:B------:R-:W-:Y:S01]  /*13220*/  F2FP.BF16.PACK_AB R153, R153, R152 ;  /* 0x000000989999723e */ /* 0x000fe200000010ff */
[----:B------:R-:W-:Y:S01]  /*13230*/  IMAD.SHL.U32 R6, R20, 0x8, RZ ;  /* 0x0000000814067824 */ /* 0x000fe200078e00ff */
[----:B------:R-:W-:Y:S01]  /*13240*/  LEA.HI R9, R8, R8, RZ, 0x1d ;  /* 0x0000000808097211 */ /* 0x000fe200078fe8ff */
[----:B------:R-:W-:Y:S01]  /*13250*/  IMAD.IADD R5, R13, 0x1, R18 ;  /* 0x000000010d057824 */ /* 0x000fe200078e0212 */
[----:B------:R-:W-:Y:S01]  /*13260*/  F2FP.BF16.PACK_AB R154, R155, R154 ;  /* 0x0000009a9b9a723e */ /* 0x000fe200000010ff */
[----:B------:R-:W-:Y:S01]  /*13270*/  IMAD.MOV R8, RZ, RZ, -R2 ;  /* 0x000000ffff087224 */ /* 0x000fe200078e0a02 */
[----:B------:R-:W-:Y:S01]  /*13280*/  LOP3.LUT R18, R10, 0x7ffffe00, R6, 0xf8, !PT ;  /* 0x7ffffe000a127812 */ /* 0x000fe200078ef806 */
[----:B------:R-:W-:Y:S01]  /*13290*/  IMAD.MOV.U32 R4, RZ, RZ, R12 ;  /* 0x000000ffff047224 */ /* 0x000fe200078e000c */
[----:B------:R-:W-:Y:S01]  /*132a0*/  SHF.R.S32.HI R6, RZ, 0x1f, R2 ;  /* 0x0000001fff067819 */ /* 0x000fe20000011402 */
[----:B------:R-:W-:Y:S01]  /*132b0*/  IMAD R12, R8, c[0x0][0x4e8], R7 ;  /* 0x00013a00080c7a24 */ /* 0x000fe200078e0207 */
[----:B------:R-:W-:Y:S01]  /*132c0*/  F2FP.BF16.PACK_AB R156, R157, R156 ;  /* 0x0000009c9d9c723e */ /* 0x000fe200000010ff */
[----:B------:R-:W-:Y:S01]  /*132d0*/  IMAD R8, R11, 0x8, R3 ;  /* 0x000000080b087824 */ /* 0x000fe200078e0203 */
[----:B------:R-:W-:Y:S01]  /*132e0*/  F2FP.BF16.PACK_AB R158, R159, R158 ;  /* 0x0000009e9f9e723e */ /* 0x000fe200000010ff */
[----:B------:R-:W-:Y:S01]  /*132f0*/  IMAD.U32 R10, R14, 0x2, R9 ;  /* 0x000000020e0a7824 */ /* 0x000fe200078e0009 */
[----:B------:R-:W-:Y:S01]  /*13300*/  F2FP.BF16.PACK_AB R160, R161, R160 ;  /* 0x000000a0a1a0723e */ /* 0x000fe200000010ff */
[----:B------:R-:W-:Y:S01]  /*13310*/  IMAD R9, R6, c[0x0][0x3e0], RZ ;  /* 0x0000f80006097a24 */ /* 0x000fe200078e02ff */
[----:B------:R-:W-:Y:S01]  /*13320*/  F2FP.BF16.PACK_AB R162, R163, R162 ;  /* 0x000000a2a3a2723e */ /* 0x000fe200000010ff */
[----:B------:R-:W-:Y:S01]  /*13330*/  IMAD.WIDE.U32 R6, R2, c[0x0][0x3e0], R4 ;  /* 0x0000f80002067a25 */ /* 0x000fe200078e0004 */
[----:B------:R-:W-:-:S02]  /*13340*/  F2FP.BF16.PACK_AB R164, R165, R164 ;  /* 0x000000a4a5a4723e */ /* 0x000fc400000010ff */
[----:B------:R-:W-:Y:S01]  /*13350*/  F2FP.BF16.PACK_AB R166, R167, R166 ;  /* 0x000000a6a7a6723e */ /* 0x000fe200000010ff */
[----:B------:R-:W-:Y:S01]  /*13360*/  IMAD R5, R83, 0x80, R8 ;  /* 0x0000008053057824 */ /* 0x000fe200078e0208 */
[----:B------:R-:W-:Y:S01]  /*13370*/  F2FP.BF16.PACK_AB R81, R39, R38 ;  /* 0x000000262751723e */ /* 0x000fe200000010ff */
[----:B------:R-:W-:Y:S01]  /*13380*/  IMAD R3, R83, 0x80, R3 ;  /* 0x0000008053037824 */ /* 0x000fe200078e0203 */
[----:B------:R-:W-:Y:S01]  /*13390*/  F2FP.BF16.PACK_AB R65, R43, R42 ;  /* 0x0000002a2b41723e */ /* 0x000fe200000010ff */
[----:B------:R-:W-:Y:S01]  /*133a0*/  @P3 IMAD.HI.U32 R8, R5, c[0x0][0x4ec], RZ ;  /* 0x00013b0005083a27 */ /* 0x000fe200078e00ff */
[----:B------:R-:W-:Y:S02]  /*133b0*/  F2FP.BF16.PACK_AB R46, R47, R46 ;  /* 0x0000002e2f2e723e */ /* 0x000fe400000010ff */
[CC--:B------:R-:W-:Y:S01]  /*133c0*/  ISETP.GE.OR P6, PT, R3.reuse, R80.reuse, P0 ;  /* 0x000000500300720c */ /* 0x0c0fe200007c6670 */
[----:B------:R-:W-:Y:S01]  /*133d0*/  IMAD.MOV.U32 R4, RZ, RZ, R5 ;  /* 0x000000ffff047224 */ /* 0x000fe200078e0005 */
[----:B------:R-:W-:Y:S01]  /*133e0*/  IADD3 R3, R3, 0x8, RZ ;  /* 0x0000000803037810 */ /* 0x000fe20007ffe0ff */
[----:B------:R-:W-:Y:S01]  /*133f0*/  IMAD R9, R2, c[0x0][0x3e4], R9 ;  /* 0x0000f90002097a24 */ /* 0x000fe200078e0209 */
[----:B------:R-:W-:Y:S01]  /*13400*/  @P3 SHF.R.U32.HI R4, RZ, c[0x0][0x4f0], R8 ;  /* 0x00013c00ff043a19 */ /* 0x000fe20000011608 */
[----:B------:R-:W-:Y:S01]  /*13410*/  IMAD.SHL.U32 R2, R10, 0x2, RZ ;  /* 0x000000020a027824 */ /* 0x000fe200078e00ff */
[----:B------:R-:W-:Y:S01]  /*13420*/  ISETP.GE.OR P5, PT, R3, R80, P0 ;  /* 0x000000500300720c */ /* 0x000fe200007a6670 */
[----:B------:R-:W-:Y:S01]  /*13430*/  IMAD.IADD R7, R7, 0x1, R9 ;  /* 0x0000000107077824 */ /* 0x000fe200078e0209 */
[--C-:B------:R-:W-:Y:S01]  /*13440*/  SHF.R.S32.HI R8, RZ, 0x1f, R4.reuse ;  /* 0x0000001fff087819 */ /* 0x100fe20000011404 */
[----:B------:R-:W-:Y:S01]  /*13450*/  IMAD.MOV.U32 R14, RZ, RZ, 0x40 ;  /* 0x00000040ff0e7424 */ /* 0x000fe200078e00ff */
[----:B------:R-:W-:Y:S01]  /*13460*/  IADD3 R10, P0, R4, R16, RZ ;  /* 0x00000010040a7210 */ /* 0x000fe20007f1e0ff */
[----:B------:R-:W-:Y:S01]  /*13470*/  IMAD.MOV R4, RZ, RZ, -R4 ;  /* 0x000000ffff047224 */ /* 0x000fe200078e0a04 */
[----:B------:R-:W-:Y:S01]  /*13480*/  IADD3 R9, R2, 0x80, RZ ;  /* 0x0000008002097810 */ /* 0x000fe20007ffe0ff */
[----:B------:R-:W-:Y:S01]  /*13490*/  STS [R2+0x80], R41 ;  /* 0x0000802902007388 */ /* 0x000fe20000000800 */
[----:B------:R-:W-:Y:S01]  /*134a0*/  IADD3.X R11, R8, R17, R21, P0, !PT ;  /* 0x00000011080b7210 */ /* 0x000fe200007fe415 */
[----:B------:R-:W-:Y:S01]  /*134b0*/  IMAD.MOV.U32 R8, RZ, RZ, 0x20 ;  /* 0x00000020ff087424 */ /* 0x000fe200078e00ff */
[----:B------:R-:W-:Y:S01]  /*134c0*/  IADD3 R3, R2, 0x70, RZ ;  /* 0x0000007002037810 */ /* 0x000fe20007ffe0ff */
[----:B------:R-:W-:Y:S01]  /*134d0*/  IMAD R5, R4, c[0x0][0x4e8], R5 ;  /* 0x00013a0004057a24 */ /* 0x000fe200078e0205 */
[----:B------:R-:W-:Y:S01]  /*134e0*/  @P4 IADD3 R3, R9, 0x10, RZ ;  /* 0x0000001009034810 */ /* 0x000fe20007ffe0ff */
[----:B------:R-:W-:Y:S01]  /*134f0*/  STS [R2+0x480], R138 ;  /* 0x0004808a02007388 */ /* 0x000fe20000000800 */
[----:B------:R-:W-:-:S02]  /*13500*/  SHF.R.S32.HI R9, RZ, 0x1f, R12 ;  /* 0x0000001fff097819 */ /* 0x000fc4000001140c */
[----:B------:R-:W-:Y:S01]  /*13510*/  SEL R8, R8, 0xffffffe0, !P1 ;  /* 0xffffffe008087807 */ /* 0x000fe20004800000 */
[----:B------:R-:W-:Y:S01]  /*13520*/  STS [R3], R53 ;  /* 0x0000003503007388 */ /* 0x000fe20000000800 */
[----:B------:R-:W-:Y:S01]  /*13530*/  F2FP.BF16.PACK_AB R49, R49, R48 ;  /* 0x000000303131723e */ /* 0x000fe200000010ff */
[----:B------:R-:W-:Y:S01]  /*13540*/  IMAD R9, R9, c[0x0][0x3d8], RZ ;  /* 0x0000f60009097a24 */ /* 0x000fe200078e02ff */
[----:B------:R-:W-:Y:S01]  /*13550*/  F2FP.BF16.PACK_AB R50, R51, R50 ;  /* 0x000000323332723e */ /* 0x000fe200000010ff */
[----:B------:R-:W-:Y:S01]  /*13560*/  IMAD.IADD R4, R2, 0x1, R8 ;  /* 0x0000000102047824 */ /* 0x000fe200078e0208 */
[----:B------:R-:W-:Y:S01]  /*13570*/  STS [R3+0x400], R142 ;  /* 0x0004008e03007388 */ /* 0x000fe20000000800 */
[----:B------:R-:W-:Y:S01]  /*13580*/  IMAD.IADD R15, R8, 0x1, R3 ;  /* 0x00000001080f7824 */ /* 0x000fe200078e0203 */
[----:B------:R-:W-:Y:S01]  /*13590*/  SHF.R.S32.HI R8, RZ, 0x1f, R5 ;  /* 0x0000001fff087819 */ /* 0x000fe20000011405 */
[C---:B------:R-:W-:Y:S01]  /*135a0*/  IMAD R17, R12.reuse, c[0x0][0x3dc], R9 ;  /* 0x0000f7000c117a24 */ /* 0x040fe200078e0209 */
[----:B------:R-:W-:Y:S01]  /*135b0*/  STS [R4+0x80], R144 ;  /* 0x0000809004007388 */ /* 0x000fe20000000800 */
[----:B------:R-:W-:Y:S01]  /*135c0*/  IMAD.WIDE.U32 R12, R12, c[0x0][0x3d8], R6 ;  /* 0x0000f6000c0c7a25 */ /* 0x000fe200078e0006 */
[----:B------:R-:W-:-:S02]  /*135d0*/  SEL R7, R14, 0xffffffc0, !P2 ;  /* 0xffffffc00e077807 */ /* 0x000fc40005000000 */
[----:B------:R-:W-:Y:S01]  /*135e0*/  STS [R4+0x480], R146 ;  /* 0x0004809204007388 */ /* 0x000fe20000000800 */
[----:B------:R-:W-:Y:S01]  /*135f0*/  IMAD R14, R8, c[0x0][0x488], RZ ;  /* 0x00012200080e7a24 */ /* 0x000fe200078e02ff */
[----:B------:R-:W-:Y:S01]  /*13600*/  F2FP.BF16.PACK_AB R44, R44, R52 ;  /* 0x000000342c2c723e */ /* 0x000fe200000010ff */
[----:B------:R-:W-:Y:S01]  /*13610*/  IMAD.WIDE.U32 R8, R5, c[0x0][0x488], R10 ;  /* 0x0001220005087a25 */ /* 0x000fe200078e000a */
[----:B------:R-:W-:Y:S01]  /*13620*/  STS [R15], R148 ;  /* 0x000000940f007388 */ /* 0x000fe20000000800 */
[----:B------:R-:W-:Y:S02]  /*13630*/  F2FP.BF16.PACK_AB R54, R55, R54 ;  /* 0x000000363736723e */ /* 0x000fe400000010ff */
[----:B------:R-:W-:Y:S01]  /*13640*/  IMAD.IADD R6, R2, 0x1, R7 ;  /* 0x0000000102067824 */ /* 0x000fe200078e0207 */
[----:B------:R-:W-:Y:S01]  /*13650*/  STS [R15+0x400], R150 ;  /* 0x000400960f007388 */ /* 0x000fe20000000800 */
[----:B------:R-:W-:Y:S01]  /*13660*/  IMAD R10, R5, c[0x0][0x48c], R14 ;  /* 0x00012300050a7a24 */ /* 0x000fe200078e020e */
[----:B------:R-:W-:Y:S01]  /*13670*/  F2FP.BF16.PACK_AB R43, R57, R56 ;  /* 0x00000038392b723e */ /* 0x000fe200000010ff */
[C---:B------:R-:W-:Y:S01]  /*13680*/  IMAD.IADD R14, R7.reuse, 0x1, R3 ;  /* 0x00000001070e7824 */ /* 0x040fe200078e0203 */
[----:B------:R-:W-:Y:S01]  /*13690*/  STS [R6+0x80], R153 ;  /* 0x0000809906007388 */ /* 0x000fe20000000800 */
[----:B------:R-:W-:Y:S01]  /*136a0*/  IMAD.IADD R5, R7, 0x1, R4 ;  /* 0x0000000107057824 */ /* 0x000fe200078e0204 */
[----:B------:R-:W-:Y:S01]  /*136b0*/  F2FP.BF16.PACK_AB R58, R59, R58 ;  /* 0x0000003a3b3a723e */ /* 0x000fe200000010ff */
[----:B------:R-:W-:Y:S01]  /*136c0*/  IMAD.IADD R7, R15, 0x1, R7 ;  /* 0x000000010f077824 */ /* 0x000fe200078e0207 */
[----:B------:R-:W-:Y:S01]  /*136d0*/  STS [R6+0x480], R154 ;  /* 0x0004809a06007388 */ /* 0x000fe20000000800 */
[----:B------:R-:W-:Y:S01]  /*136e0*/  F2FP.BF16.PACK_AB R42, R61, R60 ;  /* 0x0000003c3d2a723e */ /* 0x000fe200000010ff */
[----:B------:R-:W-:Y:S01]  /*136f0*/  IMAD.IADD R9, R9, 0x1, R10 ;  /* 0x0000000109097824 */ /* 0x000fe200078e020a */
        /* <DEDUP_REMOVED lines=41> */
[----:B------:R-:W-:Y:S02]  /*13990*/  LEA R16, P0, R8, c[0x0][0x450], 0x2 ;  /* 0x0001140008107a11 */ /* 0x000fe400078010ff */
        /* <DEDUP_REMOVED lines=9> */
[----:B------:R-:W-:Y:S01]  /*13a30*/  LEA.HI.X R9, R8, c[0x0][0x454], R9, 0x2, P0 ;  /* 0x0001150008097a11 */ /* 0x000fe200000f1409 */
        /* <DEDUP_REMOVED lines=93> */
.L_x_913:
[----:B--234-:R-:W-:Y:S05]  /*14010*/  BSYNC B0 ;  /* 0x0000000000007941 */ /* 0x01cfea0003800000 */
.L_x_912:
[----:B------:R-:W-:Y:S01]  /*14020*/  IADD3 R4, R28, 0x20, RZ ;  /* 0x000000201c047810 */ /* 0x000fe20007ffe0ff */
[----:B------:R2:W3:Y:S01]  /*14030*/  SHFL.IDX PT, R3, R29, 0x1, 0x181f ;  /* 0x00381f001d037f89 */ /* 0x0004e200000e0000 */
[----:B------:R-:W-:Y:S02]  /*14040*/  BSSY B0, `(.L_x_914) ;  /* 0x000001c000007945 */ /* 0x000fe40003800000 */
[----:B------:R-:W-:Y:S01]  /*14050*/  ISETP.GE.AND P0, PT, R4, R80, PT ;  /* 0x000000500400720c */ /* 0x000fe20003f06270 */
[----:B-1----:R2:W1:-:S12]  /*14060*/  SHFL.IDX PT, R2, R30, 0x1, 0x181f ;  /* 0x00381f001e027f89 */ /* 0x00245800000e0000 */
        /* <DEDUP_REMOVED lines=14> */
[----:B-1-3--:R-:W-:Y:S01]  /*14150*/  @!P3 IMAD.WIDE R8, R0, 0x2, R2 ;  /* 0x000000020008b825 */ /* 0x00afe200078e0202 */
        /* <DEDUP_REMOVED lines=10> */
.L_x_915:
[----:B------:R-:W-:Y:S05]  /*14200*/  BSYNC B0 ;  /* 0x0000000000007941 */ /* 0x000fea0003800000 */
.L_x_914:
[----:B-1----:R-:W-:Y:S01]  /*14210*/  IADD3 R4, R28, 0x40, RZ ;  /* 0x000000401c047810 */ /* 0x002fe20007ffe0ff */
[----:B---3--:R1:W3:Y:S01]  /*14220*/  SHFL.IDX PT, R3, R29, 0x2, 0x181f ;  /* 0x00581f001d037f89 */ /* 0x0082e200000e0000 */
        /* <DEDUP_REMOVED lines=28> */
.L_x_917:
[----:B------:R-:W-:Y:S05]  /*143f0*/  BSYNC B0 ;  /* 0x0000000000007941 */ /* 0x000fea0003800000 */
.L_x_916:
[----:B---3--:R-:W-:Y:S01]  /*14400*/  IADD3 R4, R28, 0x60, RZ ;  /* 0x000000601c047810 */ /* 0x008fe20007ffe0ff */
[----:B------:R3:W1:Y:S03]  /*14410*/  SHFL.IDX PT, R3, R29, 0x3, 0x181f ;  /* 0x00781f001d037f89 */ /* 0x00066600000e0000 */
[----:B------:R-:W-:Y:S01]  /*14420*/  ISETP.GE.AND P0, PT, R4, R80, PT ;  /* 0x000000500400720c */ /* 0x000fe20003f06270 */
[----:B----4-:R3:W4:-:S12]  /*14430*/  SHFL.IDX PT, R2, R30, 0x3, 0x181f ;  /* 0x00781f001e027f89 */ /* 0x01071800000e0000 */
        /* <DEDUP_REMOVED lines=27> */
.L_x_911:
        /* <DEDUP_REMOVED lines=40> */
.L_x_919:
[----:B------:R-:W-:Y:S05]  /*14870*/  BSYNC B0 ;  /* 0x0000000000007941 */ /* 0x000fea0003800000 */
.L_x_918:
        /* <DEDUP_REMOVED lines=70> */
.L_x_921:
[----:B------:R-:W-:Y:S05]  /*14ce0*/  BSYNC B0 ;  /* 0x0000000000007941 */ /* 0x000fea0003800000 */
.L_x_920:
        /* <DEDUP_REMOVED lines=27> */
.L_x_923:
[----:B------:R-:W-:Y:S05]  /*14ea0*/  BSYNC B0 ;  /* 0x0000000000007941 */ /* 0x000fea0003800000 */
.L_x_922:
        /* <DEDUP_REMOVED lines=27> */
.L_x_925:
[----:B------:R-:W-:Y:S05]  /*15060*/  BSYNC B0 ;  /* 0x0000000000007941 */ /* 0x000fea0003800000 */
.L_x_924:
        /* <DEDUP_REMOVED lines=28> */
.L_x_926:
        /* <DEDUP_REMOVED lines=13> */
.L_x_3070:


//--------------------- .text._ZN7cutlass13device_kernelIN5flash19enable_sm80_to_sm89INS1_16FlashAttnFwdSm80INS1_25CollectiveMainloopFwdSm80ILi8ELi1ELb0EN4cute5tupleIJNS5_1CILi128EEENS7_ILi64EEENS7_ILi256EEEEEELi256ENS_10bfloat16_tEfNS_4arch4Sm80ELb0ELb1ELb1ELb1ELb0ELb0ELb1ELb0EEENS1_21CollectiveEpilogueFwdINS6_IJS8_SA_S9_EEENS6_IJNS7_ILi1EEESI_SI_EEESC_SE_Li256ELb1ELb1ELb0ELb0EEENS1_19SingleTileSchedulerILb1ELb0ELb1ELi128EEEEEEEEEvNT_6ParamsE --------------------------
	.section	.text._ZN7cutlass13device_kernelIN5flash19enable_sm80_to_sm89INS1_16FlashAttnFwdSm80INS1_25CollectiveMainloopFwdSm80ILi8ELi1ELb0EN4cute5tupleIJNS5_1CILi128EEENS7_ILi64EEENS7_ILi256EEEEEELi256ENS_10bfloat16_tEfNS_4arch4Sm80ELb0ELb1ELb1ELb1ELb0ELb0ELb1ELb0EEENS1_21CollectiveEpilogueFwdINS6_IJS8_SA_S9_EEENS6_IJNS7_ILi1EEESI_SI_EEESC_SE_Li256ELb1ELb1ELb0ELb0EEENS1_19SingleTileSchedulerILb1ELb0ELb1ELi128EEEEEEEEEvNT_6ParamsE,"ax",@progbits
	.sectioninfo	@"SHI_REGISTERS=255"
	.align	128
.text._ZN7cutlass13device_kernelIN5flash19enable_sm80_to_sm89INS1_16FlashAttnFwdSm80INS1_25CollectiveMainloopFwdSm80ILi8ELi1ELb0EN4cute5tupleIJNS5_1CILi128EEENS7_ILi64EEENS7_ILi256EEEEEELi256ENS_10bfloat16_tEfNS_4arch4Sm80ELb0ELb1ELb1ELb1ELb0ELb0ELb1ELb0EEENS1_21CollectiveEpilogueFwdINS6_IJS8_SA_S9_EEENS6_IJNS7_ILi1EEESI_SI_EEESC_SE_Li256ELb1ELb1ELb0ELb0EEENS1_19SingleTileSchedulerILb1ELb0ELb1ELi128EEEEEEEEEvNT_6ParamsE:
        .type           _ZN7cutlass13device_kernelIN5flash19enable_sm80_to_sm89INS1_16FlashAttnFwdSm80INS1_25CollectiveMainloopFwdSm80ILi8ELi1ELb0EN4cute5tupleIJNS5_1CILi128EEENS7_ILi64EEENS7_ILi256EEEEEELi256ENS_10bfloat16_tEfNS_4arch4Sm80ELb0ELb1ELb1ELb1ELb0ELb0ELb1ELb0EEENS1_21CollectiveEpilogueFwdINS6_IJS8_SA_S9_EEENS6_IJNS7_ILi1EEESI_SI_EEESC_SE_Li256ELb1ELb1ELb0ELb0EEENS1_19SingleTileSchedulerILb1ELb0ELb1ELi128EEEEEEEEEvNT_6ParamsE,@function
        .size           _ZN7cutlass13device_kernelIN5flash19enable_sm80_to_sm89INS1_16FlashAttnFwdSm80INS1_25CollectiveMainloopFwdSm80ILi8ELi1ELb0EN4cute5tupleIJNS5_1CILi128EEENS7_ILi64EEENS7_ILi256EEEEEELi256ENS_10bfloat16_tEfNS_4arch4Sm80ELb0ELb1ELb1ELb1ELb0ELb0ELb1ELb0EEENS1_21CollectiveEpilogueFwdINS6_IJS8_SA_S9_EEENS6_IJNS7_ILi1EEESI_SI_EEESC_SE_Li256ELb1ELb1ELb0ELb0EEENS1_19SingleTileSchedulerILb1ELb0ELb1ELi128EEEEEEEEEvNT_6ParamsE,(.L_x_3071 - _ZN7cutlass13device_kernelIN5flash19enable_sm80_to_sm89INS1_16FlashAttnFwdSm80INS1_25CollectiveMainloopFwdSm80ILi8ELi1ELb0EN4cute5tupleIJNS5_1CILi128EEENS7_ILi64EEENS7_ILi256EEEEEELi256ENS_10bfloat16_tEfNS_4arch4Sm80ELb0ELb1ELb1ELb1ELb0ELb0ELb1ELb0EEENS1_21CollectiveEpilogueFwdINS6_IJS8_SA_S9_EEENS6_IJNS7_ILi1EEESI_SI_EEESC_SE_Li256ELb1ELb1ELb0ELb0EEENS1_19SingleTileSchedulerILb1ELb0ELb1ELi128EEEEEEEEEvNT_6ParamsE)
        .other          _ZN7cutlass13device_kernelIN5flash19enable_sm80_to_sm89INS1_16FlashAttnFwdSm80INS1_25CollectiveMainloopFwdSm80ILi8ELi1ELb0EN4cute5tupleIJNS5_1CILi128EEENS7_ILi64EEENS7_ILi256EEEEEELi256ENS_10bfloat16_tEfNS_4arch4Sm80ELb0ELb1ELb1ELb1ELb0ELb0ELb1ELb0EEENS1_21CollectiveEpilogueFwdINS6_IJS8_SA_S9_EEENS6_IJNS7_ILi1EEESI_SI_EEESC_SE_Li256ELb1ELb1ELb0ELb0EEENS1_19SingleTileSchedulerILb1ELb0ELb1ELi128EEEEEEEEEvNT_6ParamsE,@"STO_CUDA_ENTRY STV_DEFAULT"
_ZN7cutlass13device_kernelIN5flash19enable_sm80_to_sm89INS1_16FlashAttnFwdSm80INS1_25CollectiveMainloopFwdSm80ILi8ELi1ELb0EN4cute5tupleIJNS5_1CILi128EEENS7_ILi64EEENS7_ILi256EEEEEELi256ENS_10bfloat16_tEfNS_4arch4Sm80ELb0ELb1ELb1ELb1ELb0ELb0ELb1ELb0EEENS1_21CollectiveEpilogueFwdINS6_IJS8_SA_S9_EEENS6_IJNS7_ILi1EEESI_SI_EEESC_SE_Li256ELb1ELb1ELb0ELb0EEENS1_19SingleTileSchedulerILb1ELb0ELb1ELi128EEEEEEEEEvNT_6ParamsE:
        /* <DEDUP_REMOVED lines=17> */
.L_x_928:
        /* <DEDUP_REMOVED lines=8> */
.L_x_930:
[----:B------:R-:W-:-:S04]  /*0190*/  MOV R0, c[0x0][0x54c] ;  /* 0x0001530000007a02 */ /* 0x000fc80000000f00 */
.L_x_929:
[----:B------:R-:W-:Y:S01]  /*01a0*/  USHF.L.U32 UR7, UR7, 0x7, URZ ;  /* 0x0000000707077899 */ /* 0x000fe2000800063f */
[----:B-----5:R-:W-:-:S05]  /*01b0*/  IMAD R0, R0, c[0x0][0x548], RZ ;  /* 0x0001520000007a24 */ /* 0x020fca00078e02ff */
[----:B------:R-:W-:-:S04]  /*01c0*/  ISETP.LE.AND P0, PT, R0, UR7, PT ;  /* 0x0000000700007c0c */ /* 0x000fc8000bf03270 */
[----:B------:R-:W-:-:S05]  /*01d0*/  SEL R0, R5, 0xffffffff, !P0 ;  /* 0xffffffff05007807 */ /* 0x000fca0004000000 */
[----:B------:R2:W-:Y:S01]  /*01e0*/  STL [R1+0x54], R0 ;  /* 0x0000540001007387 */ /* 0x0005e20000100800 */
[----:B------:R-:W-:Y:S05]  /*01f0*/  BRA `(.L_x_931) ;  /* 0x0000013000007947 */ /* 0x000fea0003800000 */
.L_x_927:
[----:B------:R-:W-:-:S04]  /*0200*/  ISETP.NE.U32.AND P0, PT, RZ, c[0x0][0x568], PT ;  /* 0x00015a00ff007a0c */ /* 0x000fc80003f05070 */
[----:B------:R-:W-:-:S13]  /*0210*/  ISETP.NE.AND.EX P0, PT, RZ, c[0x0][0x56c], PT, P0 ;  /* 0x00015b00ff007a0c */ /* 0x000fda0003f05300 */
[----:B------:R-:W-:Y:S05]  /*0220*/  @!P0 BRA `(.L_x_932) ;  /* 0x0000002000008947 */ /* 0x000fea0003800000 */
[----:B------:R1:W5:Y:S01]  /*0230*/  LDG.E R0, [R2.64] ;  /* 0x0000001202007981 */ /* 0x000362000c1e1900 */
[----:B------:R-:W-:Y:S05]  /*0240*/  BRA `(.L_x_933) ;  /* 0x0000009000007947 */ /* 0x000fea0003800000 */
.L_x_932:
        /* <DEDUP_REMOVED lines=8> */
.L_x_934:
[----:B------:R-:W-:-:S04]  /*02d0*/  MOV R0, c[0x0][0x54c] ;  /* 0x0001530000007a02 */ /* 0x000fc80000000f00 */
.L_x_933:
[----:B------:R-:W-:Y:S01]  /*02e0*/  USHF.L.U32 UR7, UR7, 0x7, URZ ;  /* 0x0000000707077899 */ /* 0x000fe2000800063f */
[----:B-----5:R-:W-:-:S05]  /*02f0*/  IMAD R0, R0, c[0x0][0x548], RZ ;  /* 0x0001520000007a24 */ /* 0x020fca00078e02ff */
[----:B------:R-:W-:-:S04]  /*0300*/  ISETP.LE.AND P0, PT, R0, UR7, PT ;  /* 0x0000000700007c0c */ /* 0x000fc8000bf03270 */
[----:B------:R-:W-:-:S05]  /*0310*/  SEL R0, R5, 0xffffffff, !P0 ;  /* 0xffffffff05007807 */ /* 0x000fca0004000000 */
[----:B------:R2:W-:Y:S04]  /*0320*/  STL [R1+0x54], R0 ;  /* 0x0000540001007387 */ /* 0x0005e80000100800 */
.L_x_931:
        /* <DEDUP_REMOVED lines=25> */
[----:B-12---:R-:W-:Y:S05]  /*04c0*/  @P0 BRA `(.L_x_935) ;  /* 0x0000006000000947 */ /* 0x006fea0003800000 */
[----:B------:R-:W-:Y:S05]  /*04d0*/  @!P2 BRA `(.L_x_935) ;  /* 0x000000500000a947 */ /* 0x000fea0003800000 */
[----:B------:R1:W2:Y:S04]  /*04e0*/  LDG.E R0, [R4.64] ;  /* 0x0000001204007981 */ /* 0x0002a8000c1e1900 */
[----:B-1----:R-:W4:Y:S01]  /*04f0*/  LDG.E R4, [R4.64+0x4] ;  /* 0x0000041204047981 */ /* 0x002f22000c1e1900 */
[----:B--23--:R-:W1:Y:S08]  /*0500*/  R2UR UR16, R0 ;  /* 0x00000000001073c2 */ /* 0x00ce7000000e0000 */
[----:B----4-:R-:W1:Y:S02]  /*0510*/  R2UR UR4, R4 ;  /* 0x00000000040473c2 */ /* 0x010e6400000e0000 */
[----:B-1----:R-:W-:-:S06]  /*0520*/  UIADD3 UR16, -UR16, UR4, URZ ;  /* 0x0000000410107290 */ /* 0x002fcc000fffe13f */
.L_x_935:
[----:B------:R-:W-:-:S04]  /*0530*/  ISETP.NE.U32.AND P0, PT, RZ, c[0x0][0x368], PT ;  /* 0x0000da00ff007a0c */ /* 0x000fc80003f05070 */
[----:B------:R-:W-:-:S13]  /*0540*/  ISETP.NE.AND.EX P0, PT, RZ, c[0x0][0x36c], PT, P0 ;  /* 0x0000db00ff007a0c */ /* 0x000fda0003f05300 */
[----:B------:R-:W-:Y:S05]  /*0550*/  @!P0 BRA `(.L_x_936) ;  /* 0x0000004000008947 */ /* 0x000fea0003800000 */
[----:B------:R-:W-:-:S05]  /*0560*/  IMAD.WIDE R2, R41, R26, c[0x0][0x368] ;  /* 0x0000da0029027625 */ /* 0x000fca00078e021a */
[----:B------:R-:W2:Y:S02]  /*0570*/  LDG.E R0, [R2.64] ;  /* 0x0000001202007981 */ /* 0x000ea4000c1e1900 */
[----:B--2---:R1:W2:Y:S02]  /*0580*/  R2UR UR9, R0 ;  /* 0x00000000000973c2 */ /* 0x0042a400000e0000 */
[----:B-12---:R-:W-:Y:S05]  /*0590*/  BRA `(.L_x_937) ;  /* 0x0000006000007947 */ /* 0x006fea0003800000 */
.L_x_936:
[----:B------:R-:W-:Y:S05]  /*05a0*/  @!P4 BRA `(.L_x_937) ;  /* 0x000000500000c947 */ /* 0x000fea0003800000 */
[----:B------:R1:W2:Y:S04]  /*05b0*/  LDG.E R0, [R2.64] ;  /* 0x0000001202007981 */ /* 0x0002a8000c1e1900 */
[----:B-1----:R-:W4:Y:S01]  /*05c0*/  LDG.E R2, [R2.64+0x4] ;  /* 0x0000041202027981 */ /* 0x002f22000c1e1900 */
[----:B--2---:R-:W1:Y:S08]  /*05d0*/  R2UR UR9, R0 ;  /* 0x00000000000973c2 */ /* 0x004e7000000e0000 */
[----:B----4-:R-:W1:Y:S02]  /*05e0*/  R2UR UR4, R2 ;  /* 0x00000000020473c2 */ /* 0x010e6400000e0000 */
[----:B-1----:R-:W-:-:S06]  /*05f0*/  UIADD3 UR9, -UR9, UR4, URZ ;  /* 0x0000000409097290 */ /* 0x002fcc000fffe13f */
.L_x_937:
[----:B------:R-:W-:Y:S01]  /*0600*/  ULDC UR4, c[0x0][0x2c4] ;  /* 0x0000b10000047ab9 */ /* 0x000fe20000000800 */
[----:B-----5:R-:W-:Y:S01]  /*0610*/  IADD3 R11, R7, UR6, RZ ;  /* 0x00000006070b7c10 */ /* 0x020fe2000fffe0ff */
[----:B------:R-:W-:-:S02]  /*0620*/  UISETP.NE.AND UP2, UPT, UR4, 0x1, UPT ;  /* 0x000000010400788c */ /* 0x000fc4000bf45270 */
[----:B------:R-:W-:Y:S02]  /*0630*/  ULDC.64 UR10, c[0x0][0x2c8] ;  /* 0x0000b200000a7ab9 */ /* 0x000fe40000000a00 */
[----:B------:R-:W-:Y:S02]  /*0640*/  ULDC.64 UR4, c[0x0][0x328] ;  /* 0x0000ca0000047ab9 */ /* 0x000fe40000000a00 */
[----:B------:R-:W-:Y:S02]  /*0650*/  UISETP.GE.AND UP1, UPT, UR5, 0x1, UPT ;  /* 0x000000010500788c */ /* 0x000fe4000bf26270 */
[----:B------:R-:W-:-:S03]  /*0660*/  UIADD3 UR9, -UR6, UR9, URZ ;  /* 0x0000000906097290 */ /* 0x000fc6000fffe13f */
[----:B------:R-:W-:Y:S01]  /*0670*/  @UP2 UIADD3 UR12, UR7, 0x7f, URZ ;  /* 0x0000007f070c2890 */ /* 0x000fe2000fffe03f */
[----:B------:R-:W-:Y:S01]  /*0680*/  PLOP3.LUT P0, PT, PT, PT, UP1, 0x40, 0x0 ;  /* 0x000000000000781c */ /* 0x000fe20003f0e818 */
[----:B---3--:R-:W-:Y:S02]  /*0690*/  UIADD3 UR8, UR9, 0x1, -UR16 ;  /* 0x0000000109087890 */ /* 0x008fe4000fffe810 */
[----:B------:R-:W-:Y:S02]  /*06a0*/  UIMAD.WIDE.U32 UR12, UR12, UR10, URZ ;  /* 0x0000000a0c0c72a5 */ /* 0x000fe4000f8e003f */
[----:B------:R-:W-:Y:S02]  /*06b0*/  UIADD3 UR10, UR7, 0x7f, URZ ;  /* 0x0000007f070a7890 */ /* 0x000fe4000fffe03f */
[----:B------:R-:W-:-:S04]  /*06c0*/  @UP2 USHF.R.U32.HI UR10, URZ, UR11, UR13 ;  /* 0x0000000b3f0a2299 */ /* 0x000fc8000801160d */
[----:B------:R-:W-:-:S04]  /*06d0*/  UIADD3 UR8, UR8, UR10, URZ ;  /* 0x0000000a08087290 */ /* 0x000fc8000fffe03f */
[----:B------:R-:W-:Y:S01]  /*06e0*/  UIADD3 UR4, UR8, UR4, URZ ;  /* 0x0000000408047290 */ /* 0x000fe2000fffe03f */
[----:B------:R-:W-:Y:S05]  /*06f0*/  @P0 BRA `(.L_x_938) ;  /* 0x0000012000000947 */ /* 0x000fea0003800000 */
[----:B------:R-:W-:Y:S01]  /*0700*/  ISETP.LT.AND P0, PT, RZ, UR8, PT ;  /* 0x00000008ff007c0c */ /* 0x000fe2000bf01270 */
[----:B------:R-:W-:-:S12]  /*0710*/  UIADD3 UR6, UR8, -0x1, URZ ;  /* 0xffffffff08067890 */ /* 0x000fd8000fffe03f */
        /* <DEDUP_REMOVED lines=8> */
.L_x_939:
[----:B------:R-:W-:Y:S02]  /*07a0*/  UISETP.NE.AND UP0, UPT, UR5, 0x1, UPT ;  /* 0x000000010500788c */ /* 0x000fe4000bf05270 */
[----:B------:R-:W-:Y:S02]  /*07b0*/  ULDC.64 UR10, c[0x0][0x330] ;  /* 0x0000cc00000a7ab9 */ /* 0x000fe40000000a00 */
[----:B------:R-:W-:-:S07]  /*07c0*/  UIMAD.WIDE.U32 UR12, UR6, UR10, URZ ;  /* 0x0000000a060c72a5 */ /* 0x000fce000f8e003f */
[----:B------:R-:W-:Y:S02]  /*07d0*/  @UP0 USHF.R.U32.HI UR6, URZ, UR11, UR13 ;  /* 0x0000000b3f060299 */ /* 0x000fe4000801160d */
.L_x_940:
[----:B------:R-:W-:Y:S02]  /*07e0*/  ULDC UR8, c[0x0][0x32c] ;  /* 0x0000cb0000087ab9 */ /* 0x000fe40000000800 */
[----:B------:R-:W-:-:S04]  /*07f0*/  UIMAD UR8, UR6, UR5, UR8 ;  /* 0x00000005060872a4 */ /* 0x000fc8000f8e0208 */
[----:B------:R-:W-:-:S04]  /*0800*/  UISETP.LT.AND UP0, UPT, UR4, UR8, UPT ;  /* 0x000000080400728c */ /* 0x000fc8000bf01270 */
[----:B------:R-:W-:Y:S02]  /*0810*/  USEL UR4, UR4, UR8, UP0 ;  /* 0x0000000804047287 */ /* 0x000fe40008000000 */
.L_x_938:
[----:B------:R-:W-:Y:S01]  /*0820*/  UIADD3 UR12, UR9, 0x3f, URZ ;  /* 0x0000003f090c7890 */ /* 0x000fe2000fffe03f */
[----:B------:R-:W-:Y:S01]  /*0830*/  PLOP3.LUT P0, PT, PT, PT, UP1, 0x40, 0x0 ;  /* 0x000000000000781c */ /* 0x000fe20003f0e818 */
[----:B------:R-:W-:Y:S02]  /*0840*/  UIADD3 UR6, UR4, 0x3f, URZ ;  /* 0x0000003f04067890 */ /* 0x000fe4000fffe03f */
[----:B------:R-:W-:Y:S02]  /*0850*/  ULDC.64 UR10, c[0x0][0x2c8] ;  /* 0x0000b200000a7ab9 */ /* 0x000fe40000000a00 */
[----:B------:R-:W-:Y:S02]  /*0860*/  UIMAD.WIDE.U32 UR14, UR7, UR10, URZ ;  /* 0x0000000a070e72a5 */ /* 0x000fe4000f8e003f */
[----:B------:R-:W-:Y:S02]  /*0870*/  USHF.R.S32.HI UR8, URZ, 0x1f, UR12 ;  /* 0x0000001f3f087899 */ /* 0x000fe4000801140c */
[----:B------:R-:W-:-:S02]  /*0880*/  USHF.R.S32.HI UR10, URZ, 0x1f, UR6 ;  /* 0x0000001f3f0a7899 */ /* 0x000fc40008011406 */
[----:B------:R-:W-:Y:S02]  /*0890*/  ULEA.HI UR8, UR8, UR12, URZ, 0x6 ;  /* 0x0000000c08087291 */ /* 0x000fe4000f8f303f */
[----:B------:R-:W-:Y:S02]  /*08a0*/  ULEA.HI UR10, UR10, UR6, URZ, 0x6 ;  /* 0x000000060a0a7291 */ /* 0x000fe4000f8f303f */
[----:B------:R-:W-:Y:S02]  /*08b0*/  UMOV UR4, UR7 ;  /* 0x0000000700047c82 */ /* 0x000fe40008000000 */
[----:B------:R-:W-:Y:S02]  /*08c0*/  @UP2 USHF.R.U32.HI UR4, URZ, UR11, UR15 ;  /* 0x0000000b3f042299 */ /* 0x000fe4000801160f */
[----:B------:R-:W-:Y:S02]  /*08d0*/  USHF.R.S32.HI UR14, URZ, 0x6, UR8 ;  /* 0x000000063f0e7899 */ /* 0x000fe40008011408 */
[----:B------:R-:W-:-:S02]  /*08e0*/  USHF.R.S32.HI UR11, URZ, 0x6, UR10 ;  /* 0x000000063f0b7899 */ /* 0x000fc4000801140a */
[----:B------:R-:W-:Y:S02]  /*08f0*/  UIADD3 UR6, UR9, -UR16, URZ ;  /* 0x8000001009067290 */ /* 0x000fe4000fffe03f */
[----:B------:R-:W-:Y:S02]  /*0900*/  UISETP.LT.AND UP0, UPT, UR14, UR11, UPT ;  /* 0x0000000b0e00728c */ /* 0x000fe4000bf01270 */
[----:B------:R-:W-:Y:S02]  /*0910*/  UIADD3 UR10, UR6, UR4, URZ ;  /* 0x00000004060a7290 */ /* 0x000fe4000fffe03f */
[----:B------:R-:W-:Y:S02]  /*0920*/  ULDC UR8, c[0x0][0x324] ;  /* 0x0000c90000087ab9 */ /* 0x000fe40000000800 */
[----:B------:R-:W-:Y:S02]  /*0930*/  USEL UR14, UR14, UR11, UP0 ;  /* 0x0000000b0e0e7287 */ /* 0x000fe40008000000 */
        /* <DEDUP_REMOVED lines=13> */
.L_x_942:
[----:B------:R-:W-:-:S03]  /*0a10*/  UISETP.NE.AND UP0, UPT, UR5, 0x1, UPT ;  /* 0x000000010500788c */ /* 0x000fc6000bf05270 */
[----:B------:R-:W-:Y:S02]  /*0a20*/  ULDC.64 UR4, c[0x0][0x330] ;  /* 0x0000cc0000047ab9 */ /* 0x000fe40000000a00 */
[----:B------:R-:W-:-:S07]  /*0a30*/  UIMAD.WIDE.U32 UR12, UR10, UR4, URZ ;  /* 0x000000040a0c72a5 */ /* 0x000fce000f8e003f */
[----:B------:R-:W-:Y:S02]  /*0a40*/  @UP0 UMOV UR11, UR13 ;  /* 0x0000000d000b0c82 */ /* 0x000fe40008000000 */
[----:B------:R-:W-:Y:S02]  /*0a50*/  @UP0 USHF.R.U32.HI UR10, URZ, UR5, UR11 ;  /* 0x000000053f0a0299 */ /* 0x000fe4000801160b */
.L_x_943:
[----:B------:R-:W-:Y:S02]  /*0a60*/  ULDC UR4, c[0x0][0x32c] ;  /* 0x0000cb0000047ab9 */ /* 0x000fe40000000800 */
[----:B------:R-:W-:-:S04]  /*0a70*/  UIMAD UR4, UR10, UR4, URZ ;  /* 0x000000040a0472a4 */ /* 0x000fc8000f8e023f */
[----:B------:R-:W-:-:S04]  /*0a80*/  UISETP.LT.AND UP0, UPT, UR8, UR4, UPT ;  /* 0x000000040800728c */ /* 0x000fc8000bf01270 */
[----:B------:R-:W-:-:S04]  /*0a90*/  USEL UR8, UR8, UR4, !UP0 ;  /* 0x0000000408087287 */ /* 0x000fc8000c000000 */
.L_x_941:
[----:B------:R-:W-:Y:S01]  /*0aa0*/  USHF.R.S32.HI UR4, URZ, 0x1f, UR8 ;  /* 0x0000001f3f047899 */ /* 0x000fe20008011408 */
[----:B------:R-:W-:Y:S01]  /*0ab0*/  PLOP3.LUT P1, PT, PT, PT, PT, 0x80, 0x0 ;  /* 0x000000000000781c */ /* 0x000fe20003f2f070 */
[----:B------:R-:W-:Y:S01]  /*0ac0*/  IMAD.MOV.U32 R10, RZ, RZ, RZ ;  /* 0x000000ffff0a7224 */ /* 0x000fe200078e00ff */
[----:B------:R-:W-:Y:S01]  /*0ad0*/  CS2R R128, SRZ ;  /* 0x0000000000807805 */ /* 0x000fe2000001ff00 */
[----:B------:R-:W-:Y:S01]  /*0ae0*/  ULEA.HI UR8, UR4, UR8, URZ, 0x6 ;  /* 0x0000000804087291 */ /* 0x000fe2000f8f303f */
[----:B------:R-:W-:Y:S01]  /*0af0*/  IMAD.MOV.U32 R130, RZ, RZ, RZ ;  /* 0x000000ffff827224 */ /* 0x000fe200078e00ff */
[----:B------:R-:W-:Y:S01]  /*0b00*/  CS2R R14, SRZ ;  /* 0x00000000000e7805 */ /* 0x000fe2000001ff00 */
[----:B------:R-:W-:Y:S01]  /*0b10*/  MOV R126, RZ ;  /* 0x000000ff007e7202 */ /* 0x000fe20000000f00 */
[----:B------:R-:W-:Y:S01]  /*0b20*/  USHF.R.S32.HI UR8, URZ, 0x6, UR8 ;  /* 0x000000063f087899 */ /* 0x000fe20008011408 */
[----:B------:R-:W-:Y:S01]  /*0b30*/  CS2R R124, SRZ ;  /* 0x00000000007c7805 */ /* 0x000fe2000001ff00 */
[----:B------:R-:W-:Y:S01]  /*0b40*/  CS2R R122, SRZ ;  /* 0x00000000007a7805 */ /* 0x000fe2000001ff00 */
        /* <DEDUP_REMOVED lines=17> */
[----:B------:R-:W-:Y:S01]  /*0c60*/  CS2R R22, SRZ ;  /* 0x0000000000167805 */ /* 0x000fe2000001ff00 */
[----:B------:R-:W-:Y:S01]  /*0c70*/  IMAD.MOV.U32 R102, RZ, RZ, RZ ;  /* 0x000000ffff667224 */ /* 0x000fe200078e00ff */
        /* <DEDUP_REMOVED lines=53> */
[----:B------:R-:W-:Y:S05]  /*0fd0*/  @!P0 BRA `(.L_x_944) ;  /* 0x000149d000008947 */ /* 0x000fea0003800000 */
[----:B------:R-:W-:-:S04]  /*0fe0*/  ISETP.NE.U32.AND P3, PT, RZ, c[0x0][0x340], PT ;  /* 0x0000d000ff007a0c */ /* 0x000fc80003f65070 */
[----:B------:R-:W-:-:S13]  /*0ff0*/  ISETP.NE.AND.EX P3, PT, RZ, c[0x0][0x344], PT, P3 ;  /* 0x0000d100ff007a0c */ /* 0x000fda0003f65330 */
[----:B------:R-:W-:-:S05]  /*1000*/  @P3 IMAD.WIDE R2, R41, R26, c[0x0][0x340] ;  /* 0x0000d00029023625 */ /* 0x000fca00078e021a */
[----:B------:R1:W2:Y:S01]  /*1010*/  @P3 LDG.E R20, [R2.64] ;  /* 0x0000001202143981 */ /* 0x0002a2000c1e1900 */
[----:B------:R-:W-:Y:S01]  /*1020*/  SHF.R.S32.HI R0, RZ, 0x1f, R6 ;  /* 0x0000001fff007819 */ /* 0x000fe20000011406 */
[----:B------:R-:W-:Y:S01]  /*1030*/  ULDC UR4, c[0x0][0x2c4] ;  /* 0x0000b10000047ab9 */ /* 0x000fe20000000800 */
[----:B------:R-:W-:Y:S01]  /*1040*/  SHF.R.S32.HI R100, RZ, 0x1f, R103 ;  /* 0x0000001fff647819 */ /* 0x000fe20000011467 */
[----:B------:R-:W3:Y:S01]  /*1050*/  S2R R29, SR_CTAID.Y ;  /* 0x00000000001d7919 */ /* 0x000ee20000002600 */
[----:B------:R-:W-:Y:S01]  /*1060*/  PLOP3.LUT P1, PT, PT, PT, UP2, 0x80, 0x0 ;  /* 0x000000000000781c */ /* 0x000fe20003f2f028 */
[----:B------:R-:W-:Y:S01]  /*1070*/  IMAD R0, R0, c[0x0][0x178], RZ ;  /* 0x00005e0000007a24 */ /* 0x000fe200078e02ff */
[-C--:B------:R-:W-:Y:S01]  /*1080*/  LEA.HI R4, R100, R103.reuse, RZ, 0x3 ;  /* 0x0000006764047211 */ /* 0x080fe200078f18ff */
[----:B------:R-:W-:Y:S01]  /*1090*/  UIMAD UR4, UR16, UR4, URZ ;  /* 0x00000004100472a4 */ /* 0x000fe2000f8e023f */
[----:B------:R-:W-:Y:S01]  /*10a0*/  SHF.R.S32.HI R18, RZ, 0x1f, R41 ;  /* 0x0000001fff127819 */ /* 0x000fe20000011429 */
[----:B------:R-:W-:Y:S01]  /*10b0*/  IMAD R0, R6, c[0x0][0x17c], R0 ;  /* 0x00005f0006007a24 */ /* 0x000fe200078e0200 */
[----:B------:R-:W-:Y:S01]  /*10c0*/  SHF.R.S32.HI R26, RZ, 0x3, R4 ;  /* 0x00000003ff1a7819 */ /* 0x000fe20000011404 */
[----:B------:R-:W-:Y:S01]  /*10d0*/  BSSY B0, `(.L_x_945) ;  /* 0x00000b3000007945 */ /* 0x000fe20003800000 */
[----:B------:R-:W-:-:S02]  /*10e0*/  LEA.HI R19, R100, R103, RZ, 0x4 ;  /* 0x0000006764137211 */ /* 0x000fc400078f20ff */
[----:B------:R-:W-:Y:S02]  /*10f0*/  PLOP3.LUT P0, PT, PT, PT, UP2, 0x80, 0x0 ;  /* 0x000000000000781c */ /* 0x000fe40003f0f028 */
[----:B------:R-:W-:Y:S02]  /*1100*/  SHF.R.S32.HI R10, RZ, 0x4, R19 ;  /* 0x00000004ff0a7819 */ /* 0x000fe40000011413 */
[----:B------:R-:W-:Y:S02]  /*1110*/  IADD3 R30, R26, UR7, RZ ;  /* 0x000000071a1e7c10 */ /* 0x000fe4000fffe0ff */
[----:B------:R-:W-:Y:S02]  /*1120*/  LEA.HI R9, R19, R10, RZ, 0x1 ;  /* 0x0000000a13097211 */ /* 0x000fe400078f08ff */
[----:B------:R-:W-:Y:S01]  /*1130*/  LEA.HI R13, R100, R103, RZ, 0x6 ;  /* 0x00000067640d7211 */ /* 0x000fe200078f30ff */
[----:B-1----:R-:W-:Y:S01]  /*1140*/  IMAD.WIDE.U32 R2, R6, c[0x0][0x178], RZ ;  /* 0x00005e0006027a25 */ /* 0x002fe200078e00ff */
[----:B---3--:R-:W-:-:S03]  /*1150*/  SHF.R.S32.HI R25, RZ, 0x1f, R29 ;  /* 0x0000001fff197819 */ /* 0x008fc6000001141d */
[----:B------:R-:W-:Y:S01]  /*1160*/  IMAD.IADD R3, R3, 0x1, R0 ;  /* 0x0000000103037824 */ /* 0x000fe200078e0200 */
[----:B------:R-:W-:Y:S01]  /*1170*/  LOP3.LUT R0, R4, 0xfffffff8, RZ, 0xc0, !PT ;  /* 0xfffffff804007812 */ /* 0x000fe200078ec0ff */
[----:B------:R-:W-:-:S04]  /*1180*/  IMAD R5, R25, c[0x0][0x1b8], RZ ;  /* 0x00006e0019057a24 */ /* 0x000fc800078e02ff */
[----:B------:R-:W-:Y:S02]  /*1190*/  IMAD.IADD R32, R103, 0x1, -R0 ;  /* 0x0000000167207824 */ /* 0x000fe400078e0a00 */
[C---:B------:R-:W-:Y:S01]  /*11a0*/  IMAD R0, R29.reuse, c[0x0][0x1bc], R5 ;  /* 0x00006f001d007a24 */ /* 0x040fe200078e0205 */
[----:B------:R-:W-:Y:S01]  /*11b0*/  SEL R5, R18, RZ, !P2 ;  /* 0x000000ff12057207 */ /* 0x000fe20005000000 */
[----:B------:R-:W-:Y:S02]  /*11c0*/  IMAD R7, R32, 0x20, R26 ;  /* 0x0000002020077824 */ /* 0x000fe400078e021a */
[----:B------:R-:W-:-:S03]  /*11d0*/  IMAD.WIDE.U32 R2, R29, c[0x0][0x1b8], R2 ;  /* 0x00006e001d027a25 */ /* 0x000fc600078e0002 */
[----:B------:R-:W-:Y:S01]  /*11e0*/  IADD3 R7, R7, UR7, RZ ;  /* 0x0000000707077c10 */ /* 0x000fe2000fffe0ff */
[----:B------:R-:W-:Y:S01]  /*11f0*/  IMAD.IADD R3, R3, 0x1, R0 ;  /* 0x0000000103037824 */ /* 0x000fe200078e0200 */
[----:B------:R-:W-:Y:S01]  /*1200*/  SEL R0, R41, RZ, !P2 ;  /* 0x000000ff29007207 */ /* 0x000fe20005000000 */
[----:B------:R-:W-:Y:S02]  /*1210*/  IMAD R5, R5, c[0x0][0x1c0], RZ ;  /* 0x0000700005057a24 */ /* 0x000fe400078e02ff */
[----:B------:R-:W-:-:S04]  /*1220*/  @P1 IMAD.HI.U32 R6, R7, c[0x0][0x2c8], RZ ;  /* 0x0000b20007061a27 */ /* 0x000fc800078e00ff */
[C---:B------:R-:W-:Y:S01]  /*1230*/  IMAD R8, R0.reuse, c[0x0][0x1c4], R5 ;  /* 0x0000710000087a24 */ /* 0x040fe200078e0205 */
[----:B------:R-:W-:Y:S01]  /*1240*/  LOP3.LUT R5, R9, 0xfffffffe, RZ, 0xc0, !PT ;  /* 0xfffffffe09057812 */ /* 0x000fe200078ec0ff */
[----:B------:R-:W-:Y:S01]  /*1250*/  IMAD.MOV.U32 R4, RZ, RZ, R7 ;  /* 0x000000ffff047224 */ /* 0x000fe200078e0007 */
[----:B------:R-:W-:Y:S01]  /*1260*/  @P0 SHF.R.U32.HI R4, RZ, c[0x0][0x2cc], R6 ;  /* 0x0000b300ff040a19 */ /* 0x000fe20000011606 */
[----:B------:R-:W-:Y:S01]  /*1270*/  IMAD.WIDE.U32 R2, R0, c[0x0][0x1c0], R2 ;  /* 0x0000700000027a25 */ /* 0x000fe200078e0002 */
[----:B------:R-:W-:Y:S02]  /*1280*/  SHF.R.S32.HI R9, RZ, 0x1f, R11 ;  /* 0x0000001fff097819 */ /* 0x000fe4000001140b */
[----:B------:R-:W-:Y:S01]  /*1290*/  SHF.R.S32.HI R6, RZ, 0x1f, R4 ;  /* 0x0000001fff067819 */ /* 0x000fe20000011404 */
[----:B------:R-:W-:Y:S01]  /*12a0*/  IMAD.IADD R31, R10, 0x1, -R5 ;  /* 0x000000010a1f7824 */ /* 0x000fe200078e0a05 */
[----:B------:R-:W-:Y:S01]  /*12b0*/  IADD3 R5, R30, 0x20, RZ ;  /* 0x000000201e057810 */ /* 0x000fe20007ffe0ff */
[----:B------:R-:W-:-:S02]  /*12c0*/  IMAD.IADD R3, R3, 0x1, R8 ;  /* 0x0000000103037824 */ /* 0x000fc400078e0208 */
[----:B------:R-:W-:Y:S01]  /*12d0*/  IMAD.MOV R0, RZ, RZ, -R4 ;  /* 0x000000ffff007224 */ /* 0x000fe200078e0a04 */
[----:B------:R-:W-:Y:S01]  /*12e0*/  ISETP.GE.AND P0, PT, R5, UR4, PT ;  /* 0x0000000405007c0c */ /* 0x000fe2000bf06270 */
[----:B------:R-:W-:Y:S02]  /*12f0*/  IMAD.SHL.U32 R8, R26, 0x40, RZ ;  /* 0x000000401a087824 */ /* 0x000fe400078e00ff */
[----:B------:R-:W-:Y:S02]  /*1300*/  IMAD R5, R0, c[0x0][0x2c4], R7 ;  /* 0x0000b10000057a24 */ /* 0x000fe400078e0207 */
[----:B------:R-:W-:Y:S01]  /*1310*/  IMAD R6, R6, c[0x0][0x1b0], RZ ;  /* 0x00006c0006067a24 */ /* 0x000fe200078e02ff */
[----:B------:R-:W-:Y:S01]  /*1320*/  LOP3.LUT R0, R8, 0x1c0, RZ, 0xc0, !PT ;  /* 0x000001c008007812 */ /* 0x000fe200078ec0ff */
[----:B------:R-:W-:Y:S02]  /*1330*/  IMAD.SHL.U32 R10, R32, 0x8, RZ ;  /* 0x00000008200a7824 */ /* 0x000fe400078e00ff */
[C---:B------:R-:W-:Y:S01]  /*1340*/  IMAD R8, R4.reuse, c[0x0][0x1b4], R6 ;  /* 0x00006d0004087a24 */ /* 0x040fe200078e0206 */
[----:B------:R-:W-:Y:S01]  /*1350*/  SHF.R.U32.HI R6, RZ, 0x3, R0 ;  /* 0x00000003ff067819 */ /* 0x000fe20000011600 */
[----:B------:R-:W-:Y:S01]  /*1360*/  IMAD.WIDE.U32 R2, R4, c[0x0][0x1b0], R2 ;  /* 0x00006c0004027a25 */ /* 0x000fe200078e0002 */
[----:B------:R-:W-:-:S02]  /*1370*/  LOP3.LUT R7, R0, 0x38, R10, 0xf8, !PT ;  /* 0x0000003800077812 */ /* 0x000fc400078ef80a */
[----:B------:R-:W-:Y:S01]  /*1380*/  SHF.R.S32.HI R4, RZ, 0x1f, R5 ;  /* 0x0000001fff047819 */ /* 0x000fe20000011405 */
[----:B------:R-:W-:Y:S01]  /*1390*/  IMAD.IADD R3, R3, 0x1, R8 ;  /* 0x0000000103037824 */ /* 0x000fe200078e0208 */
[----:B------:R-:W-:Y:S01]  /*13a0*/  IADD3 R0, P1, R11, R26, RZ ;  /* 0x0000001a0b007210 */ /* 0x000fe20007f3e0ff */
[----:B------:R-:W-:Y:S01]  /*13b0*/  IMAD.SHL.U32 R17, R32, 0x8, RZ ;  /* 0x0000000820117824 */ /* 0x000fe200078e00ff */
[----:B------:R-:W-:Y:S01]  /*13c0*/  IADD3 R11, R10, 0x80, RZ ;  /* 0x000000800a0b7810 */ /* 0x000fe20007ffe0ff */
[----:B------:R-:W-:Y:S01]  /*13d0*/  IMAD R4, R4, c[0x0][0x1a8], RZ ;  /* 0x00006a0004047a24 */ /* 0x000fe200078e02ff */
[----:B------:R-:W-:Y:S01]  /*13e0*/  LOP3.LUT R14, R7, R6, RZ, 0x3c, !PT ;  /* 0x00000006070e7212 */ /* 0x000fe200078e3cff */
[C---:B------:R-:W-:Y:S01]  /*13f0*/  IMAD.WIDE.U32 R2, R5.reuse, c[0x0][0x1a8], R2 ;  /* 0x00006a0005027a25 */ /* 0x040fe200078e0002 */
[----:B------:R-:W-:Y:S02]  /*1400*/  LEA.HI.X.SX32 R6, R26, R9, 0x1, P1 ;  /* 0x000000091a067211 */ /* 0x000fe400008f0eff */
[----:B------:R-:W-:Y:S01]  /*1410*/  ISETP.GE.AND P1, PT, R30, UR4, PT ;  /* 0x000000041e007c0c */ /* 0x000fe2000bf26270 */
[----:B------:R-:W-:Y:S01]  /*1420*/  IMAD R12, R5, c[0x0][0x1ac], R4 ;  /* 0x00006b00050c7a24 */ /* 0x000fe200078e0204 */
[----:B------:R-:W-:Y:S01]  /*1430*/  ISETP.GE.AND P2, PT, R11, c[0x0][0x1d4], PT ;  /* 0x000075000b007a0c */ /* 0x000fe20003f46270 */
[C---:B------:R-:W-:Y:S01]  /*1440*/  IMAD R5, R6.reuse, c[0x0][0x1e0], RZ ;  /* 0x0000780006057a24 */ /* 0x040fe200078e02ff */
[----:B------:R-:W-:Y:S01]  /*1450*/  SHF.R.S32.HI R11, RZ, 0x1f, R10 ;  /* 0x0000001fff0b7819 */ /* 0x000fe2000001140a */
[----:B------:R-:W-:Y:S01]  /*1460*/  IMAD R4, R6, c[0x0][0x208], RZ ;  /* 0x0000820006047a24 */ /* 0x000fe200078e02ff */
[----:B------:R-:W-:Y:S01]  /*1470*/  LEA R28, P5, R2, c[0x0][0x160], 0x1 ;  /* 0x00005800021c7a11 */ /* 0x000fe200078a08ff */
[C---:B------:R-:W-:Y:S01]  /*1480*/  IMAD R15, R0.reuse, c[0x0][0x1e4], R5 ;  /* 0x00007900000f7a24 */ /* 0x040fe200078e0205 */
[----:B------:R-:W-:Y:S01]  /*1490*/  IADD3 R22, R17, 0x80, RZ ;  /* 0x0000008011167810 */ /* 0x000fe20007ffe0ff */
[----:B------:R-:W-:-:S02]  /*14a0*/  IMAD R16, R0, c[0x0][0x20c], R4 ;  /* 0x0000830000107a24 */ /* 0x000fc400078e0204 */
[----:B------:R-:W-:Y:S01]  /*14b0*/  IMAD.WIDE.U32 R8, R0, c[0x0][0x1e0], R10 ;  /* 0x0000780000087a25 */ /* 0x000fe200078e000a */
[----:B------:R-:W-:-:S03]  /*14c0*/  ISETP.GE.AND P6, PT, R22, c[0x0][0x198], PT ;  /* 0x0000660016007a0c */ /* 0x000fc60003fc6270 */
[----:B------:R-:W-:Y:S01]  /*14d0*/  IMAD.WIDE.U32 R6, R0, c[0x0][0x208], R10 ;  /* 0x0000820000067a25 */ /* 0x000fe200078e000a */
[----:B------:R-:W-:-:S03]  /*14e0*/  LOP3.LUT R0, R19, 0xfffffff0, RZ, 0xc0, !PT ;  /* 0xfffffff013007812 */ /* 0x000fc600078ec0ff */
[----:B------:R-:W-:Y:S02]  /*14f0*/  IMAD.IADD R3, R3, 0x1, R12 ;  /* 0x0000000103037824 */ /* 0x000fe400078e020c */
[----:B------:R-:W-:Y:S01]  /*1500*/  IMAD.SHL.U32 R4, R13, 0x8, RZ ;  /* 0x000000080d047824 */ /* 0x000fe200078e00ff */
[----:B------:R-:W-:Y:S01]  /*1510*/  IADD3 R13, R17, 0xc0, RZ ;  /* 0x000000c0110d7810 */ /* 0x000fe20007ffe0ff */
[----:B------:R-:W-:Y:S01]  /*1520*/  IMAD.IADD R0, R103, 0x1, -R0 ;  /* 0x0000000167007824 */ /* 0x000fe200078e0a00 */
[----:B------:R-:W-:Y:S01]  /*1530*/  LEA.HI.X R27, R2, c[0x0][0x164], R3, 0x1, P5 ;  /* 0x00005900021b7a11 */ /* 0x000fe200028f0c03 */
[----:B------:R-:W-:Y:S01]  /*1540*/  IMAD.IADD R9, R9, 0x1, R15 ;  /* 0x0000000109097824 */ /* 0x000fe200078e020f */
[----:B------:R-:W-:Y:S01]  /*1550*/  @!P1 SHF.R.S32.HI R3, RZ, 0x1f, R22 ;  /* 0x0000001fff039819 */ /* 0x000fe20000011416 */
[----:B------:R-:W1:Y:S01]  /*1560*/  SHFL.IDX PT, R2, R28, RZ, 0x181f ;  /* 0x00181fff1c027589 */ /* 0x000e6200000e0000 */
[----:B------:R-:W-:Y:S01]  /*1570*/  LOP3.LUT R231, R14, 0xfffffe00, R4, 0xf8, !PT ;  /* 0xfffffe000ee77812 */ /* 0x000fe200078ef804 */
[----:B------:R-:W-:Y:S01]  /*1580*/  IMAD.IADD R7, R7, 0x1, R16 ;  /* 0x0000000107077824 */ /* 0x000fe200078e0210 */
[----:B------:R-:W-:Y:S01]  /*1590*/  SHF.R.S32.HI R4, RZ, 0x1f, R0 ;  /* 0x0000001fff047819 */ /* 0x000fe20000011400 */
[----:B------:R-:W-:Y:S01]  /*15a0*/  IMAD R23, R25, c[0x0][0x1e8], RZ ;  /* 0x00007a0019177a24 */ /* 0x000fe200078e02ff */
[----:B------:R-:W-:Y:S01]  /*15b0*/  @!P1 LEA.HI R22, R3, R22, RZ, 0x3 ;  /* 0x0000001603169211 */ /* 0x000fe200078f18ff */
[----:B------:R-:W-:Y:S01]  /*15c0*/  @!P1 IMAD.SHL.U32 R16, R231, 0x2, RZ ;  /* 0x00000002e7109824 */ /* 0x000fe200078e00ff */
[----:B------:R-:W3:Y:S01]  /*15d0*/  SHFL.IDX PT, R3, R27, RZ, 0x181f ;  /* 0x00181fff1b037589 */ /* 0x000ee200000e0000 */
[----:B------:R-:W-:Y:S01]  /*15e0*/  LEA.HI R24, R4, R0, RZ, 0x3 ;  /* 0x0000000004187211 */ /* 0x000fe200078f18ff */
[----:B------:R-:W-:Y:S01]  /*15f0*/  IMAD R25, R25, c[0x0][0x210], RZ ;  /* 0x0000840019197a24 */ /* 0x000fe200078e02ff */
[----:B------:R-:W-:Y:S01]  /*1600*/  @!P1 SHF.R.S32.HI R12, RZ, 0x1f, R13 ;  /* 0x0000001fff0c9819 */ /* 0x000fe2000001140d */
[C---:B------:R-:W-:Y:S01]  /*1610*/  IMAD R23, R29.reuse, c[0x0][0x1ec], R23 ;  /* 0x00007b001d177a24 */ /* 0x040fe200078e0217 */
[----:B------:R-:W-:Y:S01]  /*1620*/  LOP3.LUT R4, R24, 0xfffffff8, RZ, 0xc0, !PT ;  /* 0xfffffff818047812 */ /* 0x000fe200078ec0ff */
[----:B------:R-:W-:Y:S01]  /*1630*/  IMAD.WIDE.U32 R8, R29, c[0x0][0x1e8], R8 ;  /* 0x00007a001d087a25 */ /* 0x000fe200078e0008 */
[----:B------:R-:W-:-:S02]  /*1640*/  ISETP.GE.AND P5, PT, R13, c[0x0][0x198], PT ;  /* 0x000066000d007a0c */ /* 0x000fc40003fa6270 */
[----:B------:R-:W-:Y:S01]  /*1650*/  @!P1 LEA.HI R13, R12, R13, RZ, 0x3 ;  /* 0x0000000d0c0d9211 */ /* 0x000fe200078f18ff */
[----:B------:R-:W-:Y:S01]  /*1660*/  IMAD.IADD R19, R0, 0x1, -R4 ;  /* 0x0000000100137824 */ /* 0x000fe200078e0a04 */
[----:B------:R-:W-:Y:S01]  /*1670*/  @!P1 LOP3.LUT R12, R22, 0xfffffff8, RZ, 0xc0, !PT ;  /* 0xfffffff8160c9812 */ /* 0x000fe200078ec0ff */
[C---:B------:R-:W-:Y:S02]  /*1680*/  IMAD R25, R29.reuse, c[0x0][0x214], R25 ;  /* 0x000085001d197a24 */ /* 0x040fe400078e0219 */
[----:B------:R-:W-:-:S04]  /*1690*/  IMAD.WIDE.U32 R6, R29, c[0x0][0x210], R6 ;  /* 0x000084001d067a25 */ /* 0x000fc800078e0006 */
[----:B------:R-:W-:Y:S02]  /*16a0*/  IMAD.IADD R9, R9, 0x1, R23 ;  /* 0x0000000109097824 */ /* 0x000fe400078e0217 */
[--C-:B--2---:R-:W-:Y:S01]  /*16b0*/  @P3 IMAD.MOV.U32 R4, RZ, RZ, R20.reuse ;  /* 0x000000ffff043224 */ /* 0x104fe200078e0014 */
[----:B------:R-:W-:Y:S01]  /*16c0*/  @P3 SHF.R.S32.HI R5, RZ, 0x1f, R20 ;  /* 0x0000001fff053819 */ /* 0x000fe20000011414 */
[----:B------:R-:W-:Y:S02]  /*16d0*/  @!P3 IMAD.MOV.U32 R4, RZ, RZ, R41 ;  /* 0x000000ffff04b224 */ /* 0x000fe400078e0029 */
[----:B------:R-:W-:Y:S01]  /*16e0*/  @!P3 IMAD.MOV.U32 R5, RZ, RZ, R18 ;  /* 0x000000ffff05b224 */ /* 0x000fe200078e0012 */
[----:B------:R-:W-:Y:S02]  /*16f0*/  IADD3 R18, R10, 0x40, RZ ;  /* 0x000000400a127810 */ /* 0x000fe40007ffe0ff */
[----:B------:R-:W-:Y:S02]  /*1700*/  SEL R21, R4, RZ, !P4 ;  /* 0x000000ff04157207 */ /* 0x000fe40006000000 */
[----:B------:R-:W-:-:S02]  /*1710*/  @!P1 SHF.R.S32.HI R0, RZ, 0x1f, R18 ;  /* 0x0000001fff009819 */ /* 0x000fc40000011412 */
[----:B-1----:R-:W-:Y:S01]  /*1720*/  @!P1 LEA R4, P3, R17, R2, 0x1 ;  /* 0x0000000211049211 */ /* 0x002fe200078608ff */
[----:B------:R-:W-:Y:S01]  /*1730*/  IMAD.WIDE.U32 R38, R21, c[0x0][0x1f0], R8 ;  /* 0x00007c0015267a25 */ /* 0x000fe200078e0008 */
[----:B------:R-:W-:Y:S02]  /*1740*/  SEL R20, R5, RZ, !P4 ;  /* 0x000000ff05147207 */ /* 0x000fe40006000000 */
[----:B------:R-:W-:Y:S02]  /*1750*/  @!P1 LEA.HI R0, R0, R18, RZ, 0x3 ;  /* 0x0000001200009211 */ /* 0x000fe400078f18ff */
[C---:B---3--:R-:W-:Y:S01]  /*1760*/  @!P1 LEA.HI.X R5, R17.reuse, R3, R11, 0x1, P3 ;  /* 0x0000000311059211 */ /* 0x048fe200018f0c0b */
[----:B------:R1:W-:Y:S01]  /*1770*/  STL.64 [R1+0x40], R38 ;  /* 0x0000402601007387 */ /* 0x0003e20000100a00 */
[C---:B------:R-:W-:Y:S02]  /*1780*/  ISETP.GE.AND P3, PT, R17.reuse, c[0x0][0x198], PT ;  /* 0x0000660011007a0c */ /* 0x040fe40003f66270 */
[----:B------:R-:W-:-:S02]  /*1790*/  ISETP.GE.AND P4, PT, R17, c[0x0][0x198], PT ;  /* 0x0000660011007a0c */ /* 0x000fc40003f86270 */
[----:B------:R-:W-:Y:S02]  /*17a0*/  ISETP.GE.AND P4, PT, R18, c[0x0][0x198], PT ;  /* 0x0000660012007a0c */ /* 0x000fe40003f86270 */
[----:B------:R-:W-:Y:S02]  /*17b0*/  @!P1 LOP3.LUT R14, R0, 0xfffffff8, RZ, 0xc0, !PT ;  /* 0xfffffff8000e9812 */ /* 0x000fe400078ec0ff */
[----:B------:R-:W-:Y:S01]  /*17c0*/  @!P1 LOP3.LUT R0, R13, 0xfffffff8, RZ, 0xc0, !PT ;  /* 0xfffffff80d009812 */ /* 0x000fe200078ec0ff */
[----:B------:R-:W-:Y:S01]  /*17d0*/  @!P1 IMAD.WIDE R12, R12, 0x2, R2 ;  /* 0x000000020c0c9825 */ /* 0x000fe200078e0202 */
[----:B------:R-:W-:-:S03]  /*17e0*/  P2R R29, PR, RZ, 0x10 ;  /* 0x00000010ff1d7803 */ /* 0x000fc60000000000 */
[--C-:B------:R-:W-:Y:S01]  /*17f0*/  @!P1 IMAD.WIDE R14, R14, 0x2, R2.reuse ;  /* 0x000000020e0e9825 */ /* 0x100fe200078e0202 */
[----:B------:R-:W-:Y:S01]  /*1800*/  @!PT LDS RZ, [RZ] ;  /* 0x00000000fffff984 */ /* 0x000fe20000000800 */
[----:B------:R2:W-:Y:S01]  /*1810*/  @!P1 LDGSTS.E.BYPASS.LTC128B.128 [R16+0x10100], [R4.64], !P3 ;  /* 0x1010000004109fae */ /* 0x0005e2000d901d52 */
[----:B------:R-:W-:Y:S02]  /*1820*/  ISETP.GE.AND P3, PT, R18, c[0x0][0x1d4], PT ;  /* 0x0000750012007a0c */ /* 0x000fe40003f66270 */
[----:B------:R-:W-:Y:S01]  /*1830*/  @!P1 IMAD.WIDE R2, R0, 0x2, R2 ;  /* 0x0000000200029825 */ /* 0x000fe200078e0202 */
[----:B------:R3:W-:Y:S01]  /*1840*/  @!P1 LDGSTS.E.BYPASS.LTC128B.128 [R16+0x14100], [R14.64], !P4 ;  /* 0x141000000e109fae */ /* 0x0007e2000e101d52 */
[----:B------:R-:W-:Y:S02]  /*1850*/  ISETP.GE.AND P4, PT, R10, c[0x0][0x1d4], PT ;  /* 0x000075000a007a0c */ /* 0x000fe40003f86270 */
[C---:B------:R-:W-:Y:S01]  /*1860*/  IMAD.SHL.U32 R0, R19.reuse, 0x40, RZ ;  /* 0x0000004013007824 */ /* 0x040fe200078e00ff */
[----:B------:R4:W-:Y:S04]  /*1870*/  @!P1 LDGSTS.E.BYPASS.LTC128B.128 [R16+0x18100], [R12.64], !P6 ;  /* 0x181000000c109fae */ /* 0x0009e8000f101d52 */
[----:B------:R-:W-:Y:S01]  /*1880*/  LOP3.LUT R0, R0, 0x1c0, RZ, 0xc0, !PT ;  /* 0x000001c000007812 */ /* 0x000fe200078ec0ff */
[----:B------:R5:W-:Y:S01]  /*1890*/  @!P1 LDGSTS.E.BYPASS.LTC128B.128 [R16+0x1c100], [R2.64], !P5 ;  /* 0x1c10000002109fae */ /* 0x000be2000e901d52 */
[----:B------:R-:W-:Y:S01]  /*18a0*/  LOP3.LUT P1, RZ, R19, 0x2, RZ, 0xc0, !PT ;  /* 0x0000000213ff7812 */ /* 0x000fe2000782c0ff */
[----:B--2---:R-:W-:-:S02]  /*18b0*/  IMAD.SHL.U32 R4, R31, 0x8, RZ ;  /* 0x000000081f047824 */ /* 0x004fc400078e00ff */
[----:B------:R-:W-:Y:S02]  /*18c0*/  IMAD R5, R20, c[0x0][0x1f0], RZ ;  /* 0x00007c0014057a24 */ /* 0x000fe400078e02ff */
[----:B---3--:R-:W-:Y:S02]  /*18d0*/  IMAD.MOV.U32 R15, RZ, RZ, 0x20 ;  /* 0x00000020ff0f7424 */ /* 0x008fe400078e00ff */
[----:B----4-:R-:W-:Y:S02]  /*18e0*/  IMAD R13, R21, c[0x0][0x1f4], R5 ;  /* 0x00007d00150d7a24 */ /* 0x010fe400078e0205 */
[----:B------:R-:W-:Y:S02]  /*18f0*/  IMAD.SHL.U32 R5, R24, 0x40, RZ ;  /* 0x0000004018057824 */ /* 0x000fe400078e00ff */
[----:B------:R-:W-:Y:S01]  /*1900*/  IMAD.IADD R41, R39, 0x1, R13 ;  /* 0x0000000127297824 */ /* 0x000fe200078e020d */
[----:B-----5:R-:W-:Y:S01]  /*1910*/  LOP3.LUT R2, R0, 0x8, R4, 0xf8, !PT ;  /* 0x0000000800027812 */ /* 0x020fe200078ef804 */
[----:B------:R-:W-:Y:S01]  /*1920*/  IMAD.MOV.U32 R3, RZ, RZ, 0x10 ;  /* 0x00000010ff037424 */ /* 0x000fe200078e00ff */
[----:B------:R-:W-:-:S04]  /*1930*/  SHF.R.U32.HI R0, RZ, 0x3, R0 ;  /* 0x00000003ff007819 */ /* 0x000fc80000011600 */
[----:B------:R-:W-:Y:S01]  /*1940*/  SEL R4, R3, 0xfffffff0, !P1 ;  /* 0xfffffff003047807 */ /* 0x000fe20004800000 */
[----:B------:R-:W-:Y:S01]  /*1950*/  IMAD.IADD R3, R7, 0x1, R25 ;  /* 0x0000000107037824 */ /* 0x000fe200078e0219 */
[----:B------:R-:W-:Y:S01]  /*1960*/  LOP3.LUT R14, R2, R0, RZ, 0x3c, !PT ;  /* 0x00000000020e7212 */ /* 0x000fe200078e3cff */
[----:B------:R-:W-:Y:S01]  /*1970*/  IMAD R0, R20, c[0x0][0x218], RZ ;  /* 0x0000860014007a24 */ /* 0x000fe200078e02ff */
[----:B------:R-:W-:Y:S01]  /*1980*/  LOP3.LUT P1, RZ, R19, 0x4, RZ, 0xc0, !PT ;  /* 0x0000000413ff7812 */ /* 0x000fe2000782c0ff */
[----:B------:R-:W-:Y:S01]  /*1990*/  IMAD.MOV.U32 R2, RZ, RZ, R6 ;  /* 0x000000ffff027224 */ /* 0x000fe200078e0006 */
[----:B------:R1:W2:Y:S01]  /*19a0*/  SHFL.IDX PT, R7, R27, 0x1, 0x181f ;  /* 0x00381f001b077f89 */ /* 0x0002a200000e0000 */
[C---:B------:R-:W-:Y:S01]  /*19b0*/  IMAD R12, R21.reuse, c[0x0][0x21c], R0 ;  /* 0x00008700150c7a24 */ /* 0x040fe200078e0200 */
[----:B------:R-:W-:Y:S01]  /*19c0*/  IADD3 R0, R10, 0xc0, RZ ;  /* 0x000000c00a007810 */ /* 0x000fe20007ffe0ff */
[----:B------:R-:W-:Y:S01]  /*19d0*/  IMAD.WIDE.U32 R36, R21, c[0x0][0x218], R2 ;  /* 0x0000860015247a25 */ /* 0x000fe200078e0002 */
[----:B------:R1:W3:Y:S01]  /*19e0*/  SHFL.IDX PT, R6, R28, 0x1, 0x181f ;  /* 0x00381f001c067f89 */ /* 0x0002e200000e0000 */
[----:B------:R-:W-:-:S02]  /*19f0*/  SEL R2, R15, 0xffffffe0, !P1 ;  /* 0xffffffe00f027807 */ /* 0x000fc40004800000 */
[----:B------:R-:W-:Y:S01]  /*1a00*/  IMAD.IADD R35, R37, 0x1, R12 ;  /* 0x0000000125237824 */ /* 0x000fe200078e020c */
[----:B------:R1:W-:Y:S01]  /*1a10*/  STL.64 [R1+0x48], R36 ;  /* 0x0000482401007387 */ /* 0x0003e20000100a00 */
[----:B------:R-:W-:Y:S02]  /*1a20*/  LOP3.LUT R5, R14, 0xfffffe00, R5, 0xf8, !PT ;  /* 0xfffffe000e057812 */ /* 0x000fe400078ef805 */
[----:B------:R-:W-:Y:S01]  /*1a30*/  ISETP.GE.AND P1, PT, R0, c[0x0][0x1d4], PT ;  /* 0x0000750000007a0c */ /* 0x000fe20003f26270 */
[----:B------:R1:W-:Y:S04]  /*1a40*/  STL [R1+0x34], R41 ;  /* 0x0000342901007387 */ /* 0x0003e80000100800 */
[----:B------:R1:W-:Y:S01]  /*1a50*/  STL [R1+0x3c], R35 ;  /* 0x00003c2301007387 */ /* 0x0003e20000100800 */
[----:B------:R-:W-:Y:S05]  /*1a60*/  @P0 BRA `(.L_x_946) ;  /* 0x0000019000000947 */ /* 0x000fea0003800000 */
[C---:B------:R-:W-:Y:S02]  /*1a70*/  IADD3 R3, R17.reuse, 0x80, RZ ;  /* 0x0000008011037810 */ /* 0x040fe40007ffe0ff */
[----:B------:R-:W-:-:S02]  /*1a80*/  IADD3 R13, R17, 0xc0, RZ ;  /* 0x000000c0110d7810 */ /* 0x000fc40007ffe0ff */
[C---:B---3--:R-:W-:Y:S02]  /*1a90*/  LEA R8, P0, R17.reuse, R6, 0x1 ;  /* 0x0000000611087211 */ /* 0x048fe400078008ff */
[----:B------:R-:W-:Y:S02]  /*1aa0*/  SHF.R.S32.HI R0, RZ, 0x1f, R18 ;  /* 0x0000001fff007819 */ /* 0x000fe40000011412 */
[----:B------:R-:W-:Y:S02]  /*1ab0*/  SHF.R.S32.HI R14, RZ, 0x1f, R3 ;  /* 0x0000001fff0e7819 */ /* 0x000fe40000011403 */
[----:B------:R-:W-:Y:S02]  /*1ac0*/  SHF.R.S32.HI R15, RZ, 0x1f, R13 ;  /* 0x0000001fff0f7819 */ /* 0x000fe4000001140d */
[----:B------:R-:W-:Y:S02]  /*1ad0*/  P2R R19, PR, RZ, 0x2 ;  /* 0x00000002ff137803 */ /* 0x000fe40000000000 */
[----:B--2---:R-:W-:-:S02]  /*1ae0*/  LEA.HI.X R9, R17, R7, R11, 0x1, P0 ;  /* 0x0000000711097211 */ /* 0x004fc400000f0c0b */
[----:B------:R-:W-:Y:S02]  /*1af0*/  LEA.HI R12, R0, R18, RZ, 0x3 ;  /* 0x00000012000c7211 */ /* 0x000fe400078f18ff */
[----:B------:R-:W-:Y:S02]  /*1b00*/  ISETP.GE.AND P1, PT, R17, c[0x0][0x198], PT ;  /* 0x0000660011007a0c */ /* 0x000fe40003f26270 */
[----:B------:R-:W-:Y:S02]  /*1b10*/  ISETP.NE.AND P0, PT, R29, RZ, PT ;  /* 0x000000ff1d00720c */ /* 0x000fe40003f05270 */
[----:B------:R-:W-:Y:S02]  /*1b20*/  LEA.HI R3, R14, R3, RZ, 0x3 ;  /* 0x000000030e037211 */ /* 0x000fe400078f18ff */
[----:B------:R-:W-:Y:S02]  /*1b30*/  LEA.HI R0, R15, R13, RZ, 0x3 ;  /* 0x0000000d0f007211 */ /* 0x000fe400078f18ff */
[----:B------:R-:W-:-:S02]  /*1b40*/  LOP3.LUT R12, R12, 0xfffffff8, RZ, 0xc0, !PT ;  /* 0xfffffff80c0c7812 */ /* 0x000fc400078ec0ff */
[----:B------:R-:W-:Y:S02]  /*1b50*/  LOP3.LUT R3, R3, 0xfffffff8, RZ, 0xc0, !PT ;  /* 0xfffffff803037812 */ /* 0x000fe400078ec0ff */
[----:B------:R-:W-:Y:S01]  /*1b60*/  LOP3.LUT R16, R0, 0xfffffff8, RZ, 0xc0, !PT ;  /* 0xfffffff800107812 */ /* 0x000fe200078ec0ff */
[----:B------:R-:W-:Y:S02]  /*1b70*/  IMAD.SHL.U32 R0, R231, 0x2, RZ ;  /* 0x00000002e7007824 */ /* 0x000fe400078e00ff */
[----:B------:R-:W-:-:S03]  /*1b80*/  IMAD.WIDE R14, R12, 0x2, R6 ;  /* 0x000000020c0e7825 */ /* 0x000fc600078e0206 */
[----:B------:R2:W-:Y:S01]  /*1b90*/  LDGSTS.E.BYPASS.LTC128B.128 [R0+0x11100], [R8.64], !P1 ;  /* 0x1110000008007fae */ /* 0x0005e2000c901d52 */
[--C-:B------:R-:W-:Y:S01]  /*1ba0*/  IMAD.WIDE R12, R3, 0x2, R6.reuse ;  /* 0x00000002030c7825 */ /* 0x100fe200078e0206 */
[----:B------:R-:W-:Y:S02]  /*1bb0*/  ISETP.NE.AND P1, PT, R19, RZ, PT ;  /* 0x000000ff1300720c */ /* 0x000fe40003f25270 */
[----:B------:R2:W-:Y:S01]  /*1bc0*/  LDGSTS.E.BYPASS.LTC128B.128 [R0+0x15100], [R14.64], !P0 ;  /* 0x151000000e007fae */ /* 0x0005e2000c101d52 */
[----:B------:R-:W-:-:S03]  /*1bd0*/  IMAD.WIDE R6, R16, 0x2, R6 ;  /* 0x0000000210067825 */ /* 0x000fc600078e0206 */
[----:B------:R2:W-:Y:S04]  /*1be0*/  LDGSTS.E.BYPASS.LTC128B.128 [R0+0x19100], [R12.64], !P6 ;  /* 0x191000000c007fae */ /* 0x0005e8000f101d52 */
[----:B------:R2:W-:Y:S03]  /*1bf0*/  LDGSTS.E.BYPASS.LTC128B.128 [R0+0x1d100], [R6.64], !P5 ;  /* 0x1d10000006007fae */ /* 0x0005e6000e901d52 */
.L_x_946:
[----:B------:R-:W-:Y:S05]  /*1c00*/  BSYNC B0 ;  /* 0x0000000000007941 */ /* 0x000fea0003800000 */
.L_x_945:
[----:B--2---:R-:W-:Y:S01]  /*1c10*/  IADD3 R0, R30, 0x40, RZ ;  /* 0x000000401e007810 */ /* 0x004fe20007ffe0ff */
[----:B------:R2:W4:Y:S01]  /*1c20*/  SHFL.IDX PT, R7, R27, 0x2, 0x181f ;  /* 0x00581f001b077f89 */ /* 0x00052200000e0000 */
[----:B------:R-:W-:Y:S02]  /*1c30*/  BSSY B0, `(.L_x_947) ;  /* 0x000001e000007945 */ /* 0x000fe40003800000 */
[----:B------:R-:W-:Y:S01]  /*1c40*/  ISETP.GE.AND P0, PT, R0, UR4, PT ;  /* 0x0000000400007c0c */ /* 0x000fe2000bf06270 */
[----:B---3--:R2:W3:-:S12]  /*1c50*/  SHFL.IDX PT, R6, R28, 0x2, 0x181f ;  /* 0x00581f001c067f89 */ /* 0x0084d800000e0000 */
[----:B------:R-:W-:Y:S05]  /*1c60*/  @P0 BRA `(.L_x_948) ;  /* 0x000001a000000947 */ /* 0x000fea0003800000 */
[C---:B------:R-:W-:Y:S02]  /*1c70*/  IADD3 R3, R17.reuse, 0x80, RZ ;  /* 0x0000008011037810 */ /* 0x040fe40007ffe0ff */
[C---:B------:R-:W-:Y:S02]  /*1c80*/  IADD3 R13, R17.reuse, 0xc0, RZ ;  /* 0x000000c0110d7810 */ /* 0x040fe40007ffe0ff */
[----:B---3--:R-:W-:Y:S02]  /*1c90*/  LEA R8, P0, R17, R6, 0x1 ;  /* 0x0000000611087211 */ /* 0x008fe400078008ff */
[----:B------:R-:W-:Y:S02]  /*1ca0*/  SHF.R.S32.HI R0, RZ, 0x1f, R18 ;  /* 0x0000001fff007819 */ /* 0x000fe40000011412 */
[----:B------:R-:W-:Y:S02]  /*1cb0*/  SHF.R.S32.HI R14, RZ, 0x1f, R3 ;  /* 0x0000001fff0e7819 */ /* 0x000fe40000011403 */
[----:B------:R-:W-:-:S02]  /*1cc0*/  SHF.R.S32.HI R15, RZ, 0x1f, R13 ;  /* 0x0000001fff0f7819 */ /* 0x000fc4000001140d */
[----:B------:R-:W-:Y:S02]  /*1cd0*/  P2R R19, PR, RZ, 0x2 ;  /* 0x00000002ff137803 */ /* 0x000fe40000000000 */
[C---:B----4-:R-:W-:Y:S02]  /*1ce0*/  LEA.HI.X R9, R17.reuse, R7, R11, 0x1, P0 ;  /* 0x0000000711097211 */ /* 0x050fe400000f0c0b */
[----:B------:R-:W-:Y:S02]  /*1cf0*/  LEA.HI R12, R0, R18, RZ, 0x3 ;  /* 0x00000012000c7211 */ /* 0x000fe400078f18ff */
[----:B------:R-:W-:Y:S02]  /*1d00*/  ISETP.GE.AND P1, PT, R17, c[0x0][0x198], PT ;  /* 0x0000660011007a0c */ /* 0x000fe40003f26270 */
[----:B------:R-:W-:Y:S02]  /*1d10*/  ISETP.NE.AND P0, PT, R29, RZ, PT ;  /* 0x000000ff1d00720c */ /* 0x000fe40003f05270 */
[----:B------:R-:W-:-:S02]  /*1d20*/  LEA.HI R3, R14, R3, RZ, 0x3 ;  /* 0x000000030e037211 */ /* 0x000fc400078f18ff */
[----:B------:R-:W-:Y:S02]  /*1d30*/  LEA.HI R0, R15, R13, RZ, 0x3 ;  /* 0x0000000d0f007211 */ /* 0x000fe400078f18ff */
[----:B------:R-:W-:Y:S02]  /*1d40*/  LOP3.LUT R12, R12, 0xfffffff8, RZ, 0xc0, !PT ;  /* 0xfffffff80c0c7812 */ /* 0x000fe400078ec0ff */
[----:B------:R-:W-:Y:S02]  /*1d50*/  LOP3.LUT R3, R3, 0xfffffff8, RZ, 0xc0, !PT ;  /* 0xfffffff803037812 */ /* 0x000fe400078ec0ff */
[----:B------:R-:W-:Y:S01]  /*1d60*/  LOP3.LUT R16, R0, 0xfffffff8, RZ, 0xc0, !PT ;  /* 0xfffffff800107812 */ /* 0x000fe200078ec0ff */
[----:B------:R-:W-:Y:S02]  /*1d70*/  IMAD.SHL.U32 R0, R231, 0x2, RZ ;  /* 0x00000002e7007824 */ /* 0x000fe400078e00ff */
[----:B------:R-:W-:-:S03]  /*1d80*/  IMAD.WIDE R14, R12, 0x2, R6 ;  /* 0x000000020c0e7825 */ /* 0x000fc600078e0206 */
[----:B------:R-:W-:Y:S01]  /*1d90*/  @!PT LDS RZ, [RZ] ;  /* 0x00000000fffff984 */ /* 0x000fe20000000800 */
[----:B------:R3:W-:Y:S01]  /*1da0*/  LDGSTS.E.BYPASS.LTC128B.128 [R0+0x12100], [R8.64], !P1 ;  /* 0x1210000008007fae */ /* 0x0007e2000c901d52 */
[--C-:B------:R-:W-:Y:S01]  /*1db0*/  IMAD.WIDE R12, R3, 0x2, R6.reuse ;  /* 0x00000002030c7825 */ /* 0x100fe200078e0206 */
[----:B------:R-:W-:Y:S02]  /*1dc0*/  ISETP.NE.AND P1, PT, R19, RZ, PT ;  /* 0x000000ff1300720c */ /* 0x000fe40003f25270 */
[----:B------:R3:W-:Y:S01]  /*1dd0*/  LDGSTS.E.BYPASS.LTC128B.128 [R0+0x16100], [R14.64], !P0 ;  /* 0x161000000e007fae */ /* 0x0007e2000c101d52 */
[----:B------:R-:W-:-:S03]  /*1de0*/  IMAD.WIDE R6, R16, 0x2, R6 ;  /* 0x0000000210067825 */ /* 0x000fc600078e0206 */
[----:B------:R3:W-:Y:S04]  /*1df0*/  LDGSTS.E.BYPASS.LTC128B.128 [R0+0x1a100], [R12.64], !P6 ;  /* 0x1a1000000c007fae */ /* 0x0007e8000f101d52 */
[----:B------:R3:W-:Y:S03]  /*1e00*/  LDGSTS.E.BYPASS.LTC128B.128 [R0+0x1e100], [R6.64], !P5 ;  /* 0x1e10000006007fae */ /* 0x0007e6000e901d52 */
.L_x_948:
[----:B------:R-:W-:Y:S05]  /*1e10*/  BSYNC B0 ;  /* 0x0000000000007941 */ /* 0x000fea0003800000 */
.L_x_947:
[----:B---3--:R-:W-:Y:S01]  /*1e20*/  IADD3 R0, R30, 0x60, RZ ;  /* 0x000000601e007810 */ /* 0x008fe20007ffe0ff */
[----:B------:R-:W-:Y:S01]  /*1e30*/  UMOV UR10, 0x6 ;  /* 0x00000006000a7882 */ /* 0x000fe20000000000 */
[----:B----4-:R3:W4:Y:S01]  /*1e40*/  SHFL.IDX PT, R7, R27, 0x3, 0x181f ;  /* 0x00781f001b077f89 */ /* 0x01072200000e0000 */
[----:B------:R-:W-:Y:S01]  /*1e50*/  ULDC.64 UR12, c[0x0][0x1e0] ;  /* 0x00007800000c7ab9 */ /* 0x000fe20000000a00 */
[----:B------:R-:W-:Y:S01]  /*1e60*/  ISETP.GE.AND P0, PT, R0, UR4, PT ;  /* 0x0000000400007c0c */ /* 0x000fe2000bf06270 */
[----:B------:R-:W-:Y:S01]  /*1e70*/  UIADD3 UR15, UR14, -0x1, URZ ;  /* 0xffffffff0e0f7890 */ /* 0x000fe2000fffe03f */
[----:B------:R3:W1:Y:S01]  /*1e80*/  SHFL.IDX PT, R6, R28, 0x3, 0x181f ;  /* 0x00781f001c067f89 */ /* 0x00066200000e0000 */
[----:B------:R-:W-:Y:S01]  /*1e90*/  USHF.L.U64.HI UR20, UR12, UR10, UR13 ;  /* 0x0000000a0c147299 */ /* 0x000fe2000801020d */
[----:B------:R-:W-:Y:S01]  /*1ea0*/  BSSY B0, `(.L_x_949) ;  /* 0x000001d000007945 */ /* 0x000fe20003800000 */
[----:B------:R-:W-:-:S08]  /*1eb0*/  USHF.L.U32 UR21, UR12, 0x6, URZ ;  /* 0x000000060c157899 */ /* 0x000fd0000800063f */
[----:B------:R-:W-:Y:S05]  /*1ec0*/  @P0 BRA `(.L_x_950) ;  /* 0x000001a000000947 */ /* 0x000fea0003800000 */
[----:B------:R-:W-:Y:S01]  /*1ed0*/  P2R R0, PR, RZ, 0x2 ;  /* 0x00000002ff007803 */ /* 0x000fe20000000000 */
[----:B------:R-:W-:Y:S01]  /*1ee0*/  IMAD.SHL.U32 R12, R231, 0x2, RZ ;  /* 0x00000002e70c7824 */ /* 0x000fe200078e00ff */
[C---:B------:R-:W-:Y:S02]  /*1ef0*/  ISETP.GE.AND P1, PT, R17.reuse, c[0x0][0x198], PT ;  /* 0x0000660011007a0c */ /* 0x040fe40003f26270 */
[C---:B-1----:R-:W-:Y:S02]  /*1f00*/  LEA R8, P0, R17.reuse, R6, 0x1 ;  /* 0x0000000611087211 */ /* 0x042fe400078008ff */
[C---:B------:R-:W-:Y:S02]  /*1f10*/  IADD3 R3, R17.reuse, 0xc0, RZ ;  /* 0x000000c011037810 */ /* 0x040fe40007ffe0ff */
[----:B----4-:R-:W-:Y:S02]  /*1f20*/  LEA.HI.X R9, R17, R7, R11, 0x1, P0 ;  /* 0x0000000711097211 */ /* 0x010fe400000f0c0b */
[----:B------:R-:W-:-:S02]  /*1f30*/  SHF.R.S32.HI R10, RZ, 0x1f, R3 ;  /* 0x0000001fff0a7819 */ /* 0x000fc40000011403 */
[----:B------:R-:W-:Y:S02]  /*1f40*/  ISETP.NE.AND P0, PT, R29, RZ, PT ;  /* 0x000000ff1d00720c */ /* 0x000fe40003f05270 */
[----:B------:R-:W-:Y:S01]  /*1f50*/  LEA.HI R3, R10, R3, RZ, 0x3 ;  /* 0x000000030a037211 */ /* 0x000fe200078f18ff */
[----:B------:R-:W-:Y:S01]  /*1f60*/  @!PT LDS RZ, [RZ] ;  /* 0x00000000fffff984 */ /* 0x000fe20000000800 */
[----:B------:R1:W-:Y:S01]  /*1f70*/  LDGSTS.E.BYPASS.LTC128B.128 [R12+0x13100], [R8.64], !P1 ;  /* 0x13100000080c7fae */ /* 0x0003e2000c901d52 */
[----:B------:R-:W-:Y:S02]  /*1f80*/  ISETP.NE.AND P1, PT, R0, RZ, PT ;  /* 0x000000ff0000720c */ /* 0x000fe40003f25270 */
[----:B------:R-:W-:Y:S02]  /*1f90*/  SHF.R.S32.HI R0, RZ, 0x1f, R18 ;  /* 0x0000001fff007819 */ /* 0x000fe40000011412 */
[----:B------:R-:W-:Y:S02]  /*1fa0*/  LOP3.LUT R3, R3, 0xfffffff8, RZ, 0xc0, !PT ;  /* 0xfffffff803037812 */ /* 0x000fe400078ec0ff */
[----:B------:R-:W-:-:S04]  /*1fb0*/  LEA.HI R0, R0, R18, RZ, 0x3 ;  /* 0x0000001200007211 */ /* 0x000fc800078f18ff */
[----:B------:R-:W-:-:S05]  /*1fc0*/  LOP3.LUT R0, R0, 0xfffffff8, RZ, 0xc0, !PT ;  /* 0xfffffff800007812 */ /* 0x000fca00078ec0ff */
        /* <DEDUP_REMOVED lines=10> */
.L_x_950:
[----:B------:R-:W-:Y:S05]  /*2070*/  BSYNC B0 ;  /* 0x0000000000007941 */ /* 0x000fea0003800000 */
.L_x_949:
[----:B------:R-:W-:Y:S01]  /*2080*/  USHF.L.U32 UR17, UR15, 0x6, URZ ;  /* 0x000000060f117899 */ /* 0x000fe2000800063f */
[----:B------:R-:W-:Y:S01]  /*2090*/  IMAD.MOV.U32 R104, RZ, RZ, R40 ;  /* 0x000000ffff687224 */ /* 0x000fe200078e0028 */
[----:B------:R-:W-:Y:S01]  /*20a0*/  USHF.R.S32.HI UR11, URZ, 0x1f, UR15 ;  /* 0x0000001f3f0b7899 */ /* 0x000fe2000801140f */
[----:B------:R-:W0:Y:S01]  /*20b0*/  LDGDEPBAR ;  /* 0x00000000000079af */ /* 0x000e220000000000 */
[----:B------:R-:W-:Y:S01]  /*20c0*/  UIMAD UR4, UR20, UR15, URZ ;  /* 0x0000000f140472a4 */ /* 0x000fe2000f8e023f */
[----:B------:R-:W-:Y:S01]  /*20d0*/  IMAD.MOV.U32 R105, RZ, RZ, R41 ;  /* 0x000000ffff697224 */ /* 0x000fe200078e0029 */
[----:B----4-:R-:W-:Y:S01]  /*20e0*/  SEL R8, RZ, 0x2, P3 ;  /* 0x00000002ff087807 */ /* 0x010fe20001800000 */
[----:B------:R-:W-:Y:S01]  /*20f0*/  IMAD.U32 R96, RZ, RZ, UR17 ;  /* 0x00000011ff607e24 */ /* 0x000fe2000f8e00ff */
[----:B------:R-:W-:Y:S01]  /*2100*/  SEL R3, RZ, 0x4, P2 ;  /* 0x00000004ff037807 */ /* 0x000fe20001000000 */
[----:B------:R-:W-:Y:S01]  /*2110*/  IMAD.U32 R99, RZ, RZ, UR21 ;  /* 0x00000015ff637e24 */ /* 0x000fe2000f8e00ff */
[----:B------:R-:W-:Y:S01]  /*2120*/  UIMAD UR4, UR11, UR21, UR4 ;  /* 0x000000150b0472a4 */ /* 0x000fe2000f8e0204 */
[----:B------:R-:W-:Y:S01]  /*2130*/  IMAD.MOV.U32 R104, RZ, RZ, R38 ;  /* 0x000000ffff687224 */ /* 0x000fe200078e0026 */
[----:B------:R-:W-:Y:S01]  /*2140*/  IADD3 R0, -R96, UR9, -R26 ;  /* 0x0000000960007c10 */ /* 0x000fe2000fffe91a */
[----:B------:R-:W-:Y:S01]  /*2150*/  IMAD.SHL.U32 R9, R32, 0x40, RZ ;  /* 0x0000004020097824 */ /* 0x000fe200078e00ff */
[----:B------:R-:W-:Y:S01]  /*2160*/  USHF.L.U32 UR13, UR12, 0x5, URZ ;  /* 0x000000050c0d7899 */ /* 0x000fe2000800063f */
[----:B-1----:R-:W-:Y:S01]  /*2170*/  IMAD.WIDE.U32 R6, R99, UR15, R104 ;  /* 0x0000000f63067c25 */ /* 0x002fe2000f8e0068 */
[C---:B------:R-:W-:Y:S01]  /*2180*/  ISETP.GE.AND P6, PT, R0.reuse, 0x1, PT ;  /* 0x000000010000780c */ /* 0x040fe20003fc6270 */
[----:B------:R-:W-:Y:S01]  /*2190*/  UMOV UR22, 0x5 ;  /* 0x0000000500167882 */ /* 0x000fe20000000000 */
[----:B------:R-:W-:Y:S01]  /*21a0*/  ISETP.GE.AND P5, PT, R0, 0x21, PT ;  /* 0x000000210000780c */ /* 0x000fe20003fa6270 */
[----:B------:R-:W-:Y:S01]  /*21b0*/  IMAD.SHL.U32 R10, R26, 0x8, RZ ;  /* 0x000000081a0a7824 */ /* 0x000fe200078e00ff */
[----:B------:R-:W-:Y:S01]  /*21c0*/  SEL R0, RZ, 0x1, P4 ;  /* 0x00000001ff007807 */ /* 0x000fe20002000000 */
[----:B------:R-:W-:Y:S01]  /*21d0*/  ULDC UR5, c[0x0][0x1e4] ;  /* 0x0000790000057ab9 */ /* 0x000fe20000000800 */
[----:B------:R-:W-:Y:S01]  /*21e0*/  IMAD.SHL.U32 R231, R231, 0x2, RZ ;  /* 0x00000002e7e77824 */ /* 0x000fe200078e00ff */
[----:B------:R-:W-:Y:S01]  /*21f0*/  USHF.L.U64.HI UR12, UR12, UR22, UR5 ;  /* 0x000000160c0c7299 */ /* 0x000fe20008010205 */
[----:B------:R-:W-:Y:S01]  /*2200*/  IADD3 R12, R3, R8, R0 ;  /* 0x00000008030c7210 */ /* 0x000fe20007ffe000 */
[----:B------:R-:W-:Y:S01]  /*2210*/  UISETP.GT.AND UP0, UPT, UR15, UR8, UPT ;  /* 0x000000080f00728c */ /* 0x000fe2000bf04270 */
[----:B------:R-:W-:Y:S01]  /*2220*/  LOP3.LUT R3, R9, 0x1c0, RZ, 0xc0, !PT ;  /* 0x000001c009037812 */ /* 0x000fe200078ec0ff */
[----:B------:R-:W-:Y:S01]  /*2230*/  UIADD3 UR17, UR9, 0x1, -UR17 ;  /* 0x0000000109117890 */ /* 0x000fe2000fffe811 */
[----:B------:R-:W-:Y:S01]  /*2240*/  IADD3 R0, R7, UR4, RZ ;  /* 0x0000000407007c10 */ /* 0x000fe2000fffe0ff */
[----:B------:R-:W-:Y:S01]  /*2250*/  ULDC.64 UR4, c[0x0][0x208] ;  /* 0x0000820000047ab9 */ /* 0x000fe20000000a00 */
[C---:B------:R-:W-:Y:S01]  /*2260*/  @P6 LEA R8, P0, R6.reuse, c[0x0][0x1c8], 0x1 ;  /* 0x0000720006086a11 */ /* 0x040fe200078008ff */
[----:B------:R-:W-:Y:S01]  /*2270*/  UIMAD UR11, UR11, UR4, URZ ;  /* 0x000000040b0b72a4 */ /* 0x000fe2000f8e023f */
[----:B------:R-:W-:Y:S01]  /*2280*/  LOP3.LUT R10, R3, 0x8, R10, 0xf8, !PT ;  /* 0x00000008030a7812 */ /* 0x000fe200078ef80a */
[----:B------:R-:W-:Y:S01]  /*2290*/  UIMAD.WIDE.U32 UR22, UR15, UR4, URZ ;  /* 0x000000040f1672a5 */ /* 0x000fe2000f8e003f */
[----:B------:R-:W-:Y:S01]  /*22a0*/  SHF.R.U32.HI R3, RZ, 0x3, R3 ;  /* 0x00000003ff037819 */ /* 0x000fe20000011603 */
[----:B------:R-:W-:Y:S01]  /*22b0*/  UIMAD UR11, UR15, UR5, UR11 ;  /* 0x000000050f0b72a4 */ /* 0x000fe2000f8e020b */
[C---:B------:R-:W-:Y:S01]  /*22c0*/  @P6 LEA.HI.X R9, R6.reuse, c[0x0][0x1cc], R0, 0x1, P0 ;  /* 0x0000730006096a11 */ /* 0x040fe200000f0c00 */
[----:B------:R-:W-:Y:S01]  /*22d0*/  BAR.SYNC.DEFER_BLOCKING 0x0 ;  /* 0x0000000000007b1d */ /* 0x000fe20000010000 */
[----:B------:R-:W-:Y:S01]  /*22e0*/  @P5 IADD3 R7, P0, R6, UR13, RZ ;  /* 0x0000000d06075c10 */ /* 0x000fe2000ff1e0ff */
[----:B------:R-:W-:Y:S01]  /*22f0*/  UIADD3 UR11, UR23, UR11, URZ ;  /* 0x0000000b170b7290 */ /* 0x000fe2000fffe03f */
[----:B------:R-:W-:Y:S01]  /*2300*/  LOP3.LUT R10, R10, R3, RZ, 0x3c, !PT ;  /* 0x000000030a0a7212 */ /* 0x000fe200078e3cff */
[----:B------:R-:W-:Y:S01]  /*2310*/  USHF.L.U64.HI UR10, UR4, UR10, UR5 ;  /* 0x0000000a040a7299 */ /* 0x000fe20008010205 */
[----:B------:R-:W-:Y:S01]  /*2320*/  @P5 IADD3.X R3, R0, UR12, RZ, P0, !PT ;  /* 0x0000000c00035c10 */ /* 0x000fe200087fe4ff */
[----:B------:R-:W-:Y:S01]  /*2330*/  @UP0 UIADD3 UR5, UR14, -0x2, URZ ;  /* 0xfffffffe0e050890 */ /* 0x000fe2000fffe03f */
[----:B------:R-:W-:Y:S01]  /*2340*/  @P5 LEA R6, P0, R7, c[0x0][0x1c8], 0x1 ;  /* 0x0000720007065a11 */ /* 0x000fe200078008ff */
[----:B------:R-:W-:Y:S01]  /*2350*/  IMAD R0, R31, 0x200, R10 ;  /* 0x000002001f007824 */ /* 0x000fe200078e020a */
[----:B------:R-:W-:Y:S01]  /*2360*/  SEL R11, RZ, 0x8, P1 ;  /* 0x00000008ff0b7807 */ /* 0x000fe20000800000 */
[----:B------:R-:W-:Y:S01]  /*2370*/  IMAD.U32 R10, RZ, RZ, UR22 ;  /* 0x00000016ff0a7e24 */ /* 0x000fe2000f8e00ff */
[----:B------:R-:W-:Y:S01]  /*2380*/  @P5 LEA.HI.X R7, R7, c[0x0][0x1cc], R3, 0x1, P0 ;  /* 0x0000730007075a11 */ /* 0x000fe200000f0c03 */
[----:B------:R-:W-:Y:S01]  /*2390*/  IMAD.SHL.U32 R204, R0, 0x2, RZ ;  /* 0x0000000200cc7824 */ /* 0x000fe200078e00ff */
[----:B------:R-:W-:Y:S01]  /*23a0*/  LEA.HI R98, R100, R103, RZ, 0x5 ;  /* 0x0000006764627211 */ /* 0x000fe200078f28ff */
[----:B------:R-:W-:Y:S01]  /*23b0*/  IMAD.IADD R14, R12, 0x1, R11 ;  /* 0x000000010c0e7824 */ /* 0x000fe200078e020b */
[----:B------:R-:W-:Y:S01]  /*23c0*/  LEA R3, P0, R10, R36, 0x6 ;  /* 0x000000240a037211 */ /* 0x000fe200078030ff */
[----:B------:R-:W-:Y:S01]  /*23d0*/  IMAD.U32 R11, RZ, RZ, UR23 ;  /* 0x00000017ff0b7e24 */ /* 0x000fe2000f8e00ff */
[C---:B------:R-:W-:Y:S01]  /*23e0*/  IADD3 R0, R204.reuse, 0x8100, RZ ;  /* 0x00008100cc007810 */ /* 0x040fe20007ffe0ff */
[----:B------:R-:W-:Y:S01]  /*23f0*/  @UP0 UIMAD UR20, UR20, UR5, URZ ;  /* 0x00000005141402a4 */ /* 0x000fe2000f8e023f */
[----:B------:R-:W-:Y:S01]  /*2400*/  SHF.R.S32.HI R97, RZ, 0x5, R98 ;  /* 0x00000005ff617819 */ /* 0x000fe20000011462 */
[----:B------:R-:W-:Y:S01]  /*2410*/  STL.64 [R1+0x30], R104 ;  /* 0x0000306801007387 */ /* 0x000fe20000100a00 */
[----:B------:R-:W-:Y:S01]  /*2420*/  IADD3 R215, R204, 0x8120, RZ ;  /* 0x00008120ccd77810 */ /* 0x000fe20007ffe0ff */
[----:B------:R-:W-:Y:S01]  /*2430*/  ULDC UR15, c[0x0][0x324] ;  /* 0x0000c900000f7ab9 */ /* 0x000fe20000000800 */
[----:B------:R-:W-:Y:S01]  /*2440*/  P2R R15, PR, RZ, 0x8 ;  /* 0x00000008ff0f7803 */ /* 0x000fe20000000000 */
[----:B------:R-:W-:Y:S01]  /*2450*/  @!PT LDS RZ, [RZ] ;  /* 0x00000000fffff984 */ /* 0x000fe20000000800 */
[----:B------:R-:W-:Y:S01]  /*2460*/  @!PT LDS RZ, [RZ] ;  /* 0x00000000fffff984 */ /* 0x000fe20000000800 */
[----:B------:R-:W-:Y:S01]  /*2470*/  @!PT LDS RZ, [RZ] ;  /* 0x00000000fffff984 */ /* 0x000fe20000000800 */
[----:B------:R1:W-:Y:S01]  /*2480*/  @P6 LDGSTS.E.BYPASS.LTC128B.128 [R231+0x8100], [R8.64], !P4 ;  /* 0x0810000008e76fae */ /* 0x0003e2000e101d52 */
[----:B------:R-:W-:-:S03]  /*2490*/  ULOP3.LUT UR15, URZ, UR15, URZ, 0x33, !UPT ;  /* 0x0000000f3f0f7292 */ /* 0x000fc6000f8e333f */
[----:B------:R1:W-:Y:S04]  /*24a0*/  @P6 LDGSTS.E.BYPASS.LTC128B.128 [R231+0xa100], [R8.64+0x80], !P3 ;  /* 0x0a10008008e76fae */ /* 0x0003e8000d901d52 */
[----:B------:R1:W-:Y:S04]  /*24b0*/  @P6 LDGSTS.E.BYPASS.LTC128B.128 [R231+0xc100], [R8.64+0x100], !P2 ;  /* 0x0c10010008e76fae */ /* 0x0003e8000d101d52 */
[----:B------:R1:W-:Y:S01]  /*24c0*/  @P6 LDGSTS.E.BYPASS.LTC128B.128 [R231+0xe100], [R8.64+0x180], !P1 ;  /* 0x0e10018008e76fae */ /* 0x0003e2000c901d52 */
[----:B------:R-:W-:-:S03]  /*24d0*/  LOP3.LUT P6, RZ, R32, 0x2, RZ, 0xc0, !PT ;  /* 0x0000000220ff7812 */ /* 0x000fc600078cc0ff */
[----:B------:R4:W-:Y:S04]  /*24e0*/  @P5 LDGSTS.E.BYPASS.LTC128B.128 [R231+0x9100], [R6.64], !P4 ;  /* 0x0910000006e75fae */ /* 0x0009e8000e101d52 */
[----:B------:R4:W-:Y:S04]  /*24f0*/  @P5 LDGSTS.E.BYPASS.LTC128B.128 [R231+0xb100], [R6.64+0x80], !P3 ;  /* 0x0b10008006e75fae */ /* 0x0009e8000d901d52 */
[----:B------:R4:W-:Y:S02]  /*2500*/  @P5 LDGSTS.E.BYPASS.LTC128B.128 [R231+0xd100], [R6.64+0x100], !P2 ;  /* 0x0d10010006e75fae */ /* 0x0009e4000d101d52 */
[----:B------:R-:W-:Y:S01]  /*2510*/  @P6 IADD3 R215, R0, -0x20, RZ ;  /* 0xffffffe000d76810 */ /* 0x000fe20007ffe0ff */
[----:B------:R-:W-:Y:S01]  /*2520*/  IMAD R0, R97, 0x400, R5 ;  /* 0x0000040061007824 */ /* 0x000fe200078e0205 */
[----:B------:R4:W-:Y:S01]  /*2530*/  @P5 LDGSTS.E.BYPASS.LTC128B.128 [R231+0xf100], [R6.64+0x180], !P1 ;  /* 0x0f10018006e75fae */ /* 0x0009e2000c901d52 */
[----:B------:R-:W-:-:S02]  /*2540*/  LOP3.LUT P6, RZ, R14, 0x2, RZ, 0xc0, !PT ;  /* 0x000000020eff7812 */ /* 0x000fc400078cc0ff */
[----:B------:R-:W-:Y:S01]  /*2550*/  IMAD.SHL.U32 R211, R0, 0x2, RZ ;  /* 0x0000000200d37824 */ /* 0x000fe200078e00ff */
[----:B------:R-:W0:Y:S01]  /*2560*/  LDGDEPBAR ;  /* 0x00000000000079af */ /* 0x000e220000000000 */
[----:B------:R-:W-:Y:S01]  /*2570*/  IMAD.MOV.U32 R0, RZ, RZ, 0x40 ;  /* 0x00000040ff007424 */ /* 0x000fe200078e00ff */
[C---:B------:R-:W-:Y:S01]  /*2580*/  IADD3 R230, R215.reuse, 0x800, RZ ;  /* 0x00000800d7e67810 */ /* 0x040fe20007ffe0ff */
[--C-:B------:R-:W-:Y:S01]  /*2590*/  IMAD R212, R4, 0x2, R211.reuse ;  /* 0x0000000204d47824 */ /* 0x100fe200078e02d3 */
[C---:B------:R-:W-:Y:S01]  /*25a0*/  IADD3 R229, R215.reuse, 0x1000, RZ ;  /* 0x00001000d7e57810 */ /* 0x040fe20007ffe0ff */
[C---:B------:R-:W-:Y:S01]  /*25b0*/  IMAD R214, R2.reuse, 0x2, R211 ;  /* 0x0000000202d67824 */ /* 0x040fe200078e02d3 */
[C---:B------:R-:W-:Y:S01]  /*25c0*/  IADD3 R228, R215.reuse, 0x1800, RZ ;  /* 0x00001800d7e47810 */ /* 0x040fe20007ffe0ff */
[----:B-1----:R-:W-:Y:S01]  /*25d0*/  IMAD.U32 R8, RZ, RZ, UR11 ;  /* 0x0000000bff087e24 */ /* 0x002fe2000f8e00ff */
[----:B------:R-:W-:Y:S01]  /*25e0*/  USHF.L.U32 UR11, UR4, 0x6, URZ ;  /* 0x00000006040b7899 */ /* 0x000fe2000800063f */
[----:B------:R-:W-:Y:S01]  /*25f0*/  IMAD R213, R2, 0x2, R212 ;  /* 0x0000000202d57824 */ /* 0x000fe200078e02d4 */
[----:B------:R-:W-:Y:S01]  /*2600*/  @UP0 USHF.R.S32.HI UR4, URZ, 0x1f, UR5 ;  /* 0x0000001f3f040899 */ /* 0x000fe20008011405 */
[----:B------:R-:W-:-:S02]  /*2610*/  IADD3 R227, R215, 0x2000, RZ ;  /* 0x00002000d7e37810 */ /* 0x000fc40007ffe0ff */
[----:B------:R-:W-:Y:S01]  /*2620*/  LEA.HI.X R10, R10, R35, R8, 0x6, P0 ;  /* 0x000000230a0a7211 */ /* 0x000fe200000f3408 */
[----:B------:R-:W-:Y:S01]  /*2630*/  @UP0 UIMAD UR4, UR4, UR21, UR20 ;  /* 0x00000015040402a4 */ /* 0x000fe2000f8e0214 */
[C---:B------:R-:W-:Y:S02]  /*2640*/  IADD3 R226, R215.reuse, 0x2800, RZ ;  /* 0x00002800d7e27810 */ /* 0x040fe40007ffe0ff */
[C---:B------:R-:W-:Y:S02]  /*2650*/  IADD3 R225, R215.reuse, 0x3000, RZ ;  /* 0x00003000d7e17810 */ /* 0x040fe40007ffe0ff */
[C---:B------:R-:W-:Y:S02]  /*2660*/  IADD3 R224, R215.reuse, 0x3800, RZ ;  /* 0x00003800d7e07810 */ /* 0x040fe40007ffe0ff */
[----:B------:R-:W-:Y:S02]  /*2670*/  IADD3 R223, R215, 0x4000, RZ ;  /* 0x00004000d7df7810 */ /* 0x000fe40007ffe0ff */
[----:B----4-:R-:W-:Y:S01]  /*2680*/  LEA R6, P0, R3, c[0x0][0x1f8], 0x1 ;  /* 0x00007e0003067a11 */ /* 0x010fe200078008ff */
[----:B------:R-:W-:-:S04]  /*2690*/  DEPBAR.LE SB0, 0x1 ;  /* 0x000080400000791a */ /* 0x000fc80000000000 */
[----:B------:R-:W-:-:S04]  /*26a0*/  DEPBAR.LE SB0, 0x0 ;  /* 0x000080000000791a */ /* 0x000fc80000000000 */
[----:B------:R-:W-:Y:S01]  /*26b0*/  BAR.SYNC.DEFER_BLOCKING 0x0 ;  /* 0x0000000000007b1d */ /* 0x000fe20000010000 */
[----:B------:R-:W-:Y:S02]  /*26c0*/  LEA.HI.X R7, R3, c[0x0][0x1fc], R10, 0x1, P0 ;  /* 0x00007f0003077a11 */ /* 0x000fe400000f0c0a */
[----:B------:R-:W-:Y:S02]  /*26d0*/  IADD3 R3, -R26, UR9, -R96 ;  /* 0x000000091a037c10 */ /* 0x000fe4000fffe960 */
[----:B------:R-:W-:Y:S02]  /*26e0*/  IADD3 R12, P0, R6, UR11, RZ ;  /* 0x0000000b060c7c10 */ /* 0x000fe4000ff1e0ff */
[----:B------:R-:W-:Y:S02]  /*26f0*/  ISETP.LT.OR P5, PT, R3, 0x1, P4 ;  /* 0x000000010300780c */ /* 0x000fe400027a1670 */
[----:B------:R-:W-:Y:S02]  /*2700*/  IADD3.X R13, R7, UR10, RZ, P0, !PT ;  /* 0x0000000a070d7c10 */ /* 0x000fe400087fe4ff */
[----:B------:R-:W-:-:S02]  /*2710*/  ISETP.LT.OR P0, PT, R3, 0x1, !P6 ;  /* 0x000000010300780c */ /* 0x000fc40007701670 */
[----:B------:R-:W-:Y:S02]  /*2720*/  ISETP.LT.OR P6, PT, R3, 0x21, !P6 ;  /* 0x000000210300780c */ /* 0x000fe400077c1670 */
[C---:B------:R-:W-:Y:S02]  /*2730*/  IADD3 R222, R215.reuse, 0x4800, RZ ;  /* 0x00004800d7de7810 */ /* 0x040fe40007ffe0ff */
[C---:B------:R-:W-:Y:S02]  /*2740*/  IADD3 R221, R215.reuse, 0x5000, RZ ;  /* 0x00005000d7dd7810 */ /* 0x040fe40007ffe0ff */
[C---:B------:R-:W-:Y:S02]  /*2750*/  IADD3 R220, R215.reuse, 0x5800, RZ ;  /* 0x00005800d7dc7810 */ /* 0x040fe40007ffe0ff */
[C---:B------:R-:W-:Y:S02]  /*2760*/  IADD3 R219, R215.reuse, 0x6000, RZ ;  /* 0x00006000d7db7810 */ /* 0x040fe40007ffe0ff */
[C---:B------:R-:W-:Y:S01]  /*2770*/  IADD3 R218, R215.reuse, 0x6800, RZ ;  /* 0x00006800d7da7810 */ /* 0x040fe20007ffe0ff */
[----:B--23--:R-:W-:Y:S01]  /*2780*/  LDSM.16.M88.4 R24, [R204+0x8100] ;  /* 0x00810000cc18783b */ /* 0x00cfe20000000200 */
[----:B------:R-:W-:-:S02]  /*2790*/  IADD3 R217, R215, 0x7000, RZ ;  /* 0x00007000d7d97810 */ /* 0x000fc40007ffe0ff */
[----:B------:R-:W-:Y:S01]  /*27a0*/  IADD3 R216, R215, 0x7800, RZ ;  /* 0x00007800d7d87810 */ /* 0x000fe20007ffe0ff */
        /* <DEDUP_REMOVED lines=18> */
[----:B------:R-:W-:-:S04]  /*28d0*/  LOP3.LUT P0, RZ, R32, 0x4, RZ, 0xc0, !PT ;  /* 0x0000000420ff7812 */ /* 0x000fc8000780c0ff */
[----:B------:R-:W-:Y:S02]  /*28e0*/  SEL R0, R0, 0xffffffc0, !P0 ;  /* 0xffffffc000007807 */ /* 0x000fe40004000000 */
[----:B------:R-:W-:-:S03]  /*28f0*/  LOP3.LUT P0, RZ, R14, 0x8, RZ, 0xc0, !PT ;  /* 0x000000080eff7812 */ /* 0x000fc6000780c0ff */
[----:B------:R-:W-:Y:S01]  /*2900*/  IMAD.IADD R210, R204, 0x1, R0 ;  /* 0x00000001ccd27824 */ /* 0x000fe200078e0200 */
[C---:B------:R-:W-:Y:S01]  /*2910*/  ISETP.LT.OR P3, PT, R3.reuse, 0x1, !P0 ;  /* 0x000000010300780c */ /* 0x040fe20004761670 */
[----:B------:R-:W-:Y:S01]  /*2920*/  IMAD.IADD R209, R0, 0x1, R215 ;  /* 0x0000000100d17824 */ /* 0x000fe200078e02d7 */
[C---:B------:R-:W-:Y:S01]  /*2930*/  ISETP.LT.OR P0, PT, R3.reuse, 0x21, !P0 ;  /* 0x000000210300780c */ /* 0x040fe20004701670 */
[C---:B-1----:R-:W-:Y:S08]  /*2940*/  HMMA.16816.F32.BF16 R32, R8.reuse, R24, RZ ;  /* 0x000000180820723c */ /* 0x042ff000000418ff */
[----:B------:R-:W-:Y:S02]  /*2950*/  HMMA.16816.F32.BF16 R24, R8, R26, RZ ;  /* 0x0000001a0818723c */ /* 0x000fe400000418ff */
[----:B------:R3:W-:Y:S01]  /*2960*/  LDGSTS.E.BYPASS.LTC128B.128 [R231+0x6100], [R6.64+0x180], !P3 ;  /* 0x0610018006e77fae */ /* 0x0007e2000d901d52 */
[----:B------:R-:W-:-:S05]  /*2970*/  ISETP.LT.OR P3, PT, R3, 0x21, P4 ;  /* 0x000000210300780c */ /* 0x000fca0002761670 */
[C---:B------:R-:W-:Y:S08]  /*2980*/  HMMA.16816.F32.BF16 R40, R8.reuse, R20, RZ ;  /* 0x000000140828723c */ /* 0x040ff000000418ff */
[----:B------:R1:W-:Y:S01]  /*2990*/  LDGSTS.E.BYPASS.LTC128B.128 [R231+0x1100], [R12.64], !P3 ;  /* 0x011000000ce77fae */ /* 0x0003e2000d901d52 */
[----:B------:R-:W-:Y:S01]  /*29a0*/  ISETP.NE.AND P3, PT, R15, RZ, PT ;  /* 0x000000ff0f00720c */ /* 0x000fe20003f65270 */
[----:B------:R-:W-:Y:S02]  /*29b0*/  HMMA.16816.F32.BF16 R44, R8, R22, RZ ;  /* 0x00000016082c723c */ /* 0x000fe400000418ff */
[----:B------:R1:W-:Y:S01]  /*29c0*/  LDGSTS.E.BYPASS.LTC128B.128 [R231+0x3100], [R12.64+0x80], !P6 ;  /* 0x031000800ce77fae */ /* 0x0003e2000f101d52 */
[----:B------:R-:W-:-:S03]  /*29d0*/  PLOP3.LUT P6, PT, PT, PT, UP0, 0x80, 0x0 ;  /* 0x000000000000781c */ /* 0x000fc60003fcf008 */
[----:B------:R1:W-:Y:S01]  /*29e0*/  LDGSTS.E.BYPASS.LTC128B.128 [R231+0x5100], [R12.64+0x100], !P5 ;  /* 0x051001000ce77fae */ /* 0x0003e2000e901d52 */
[----:B------:R-:W-:Y:S01]  /*29f0*/  PLOP3.LUT P5, PT, PT, PT, UP0, 0x80, 0x0 ;  /* 0x000000000000781c */ /* 0x000fe20003faf008 */
[----:B------:R-:W-:Y:S02]  /*2a00*/  HMMA.16816.F32.BF16 R48, R8, R28, RZ ;  /* 0x0000001c0830723c */ /* 0x000fe400000418ff */
[----:B------:R1:W-:Y:S01]  /*2a10*/  LDGSTS.E.BYPASS.LTC128B.128 [R231+0x7100], [R12.64+0x180], !P0 ;  /* 0x071001800ce77fae */ /* 0x0003e2000c101d52 */
[----:B------:R-:W-:-:S03]  /*2a20*/  PLOP3.LUT P0, PT, PT, PT, UP0, 0x80, 0x0 ;  /* 0x000000000000781c */ /* 0x000fc60003f0f008 */
[----:B------:R-:W-:Y:S02]  /*2a30*/  LDSM.16.M88.4 R68, [R210+0x8100] ;  /* 0x00810000d244783b */ /* 0x000fe40000000200 */
[C---:B------:R-:W-:Y:S02]  /*2a40*/  HMMA.16816.F32.BF16 R60, R8.reuse, R30, RZ ;  /* 0x0000001e083c723c */ /* 0x040fe400000418ff */
[----:B------:R-:W-:Y:S04]  /*2a50*/  LDSM.16.M88.4 R76, [R210+0x8900] ;  /* 0x00890000d24c783b */ /* 0x000fe80000000200 */
[----:B------:R-:W-:Y:S02]  /*2a60*/  LDSM.16.M88.4 R88, [R210+0x9100] ;  /* 0x00910000d258783b */ /* 0x000fe40000000200 */
[----:B------:R-:W-:Y:S01]  /*2a70*/  HMMA.16816.F32.BF16 R20, R8, R38, RZ ;  /* 0x000000260814723c */ /* 0x000fe200000418ff */
[----:B---3--:R-:W-:Y:S01]  /*2a80*/  @P0 IMAD.WIDE.U32 R6, R99, UR5, R104 ;  /* 0x0000000563060c25 */ /* 0x008fe2000f8e0068 */
[----:B------:R-:W-:Y:S01]  /*2a90*/  LDSM.16.M88.4 R84, [R209+0x800] ;  /* 0x00080000d154783b */ /* 0x000fe20000000200 */
[----:B------:R-:W-:-:S03]  /*2aa0*/  PLOP3.LUT P0, PT, PT, PT, UP0, 0x80, 0x0 ;  /* 0x000000000000781c */ /* 0x000fc60003f0f008 */
[----:B------:R-:W-:Y:S01]  /*2ab0*/  LDSM.16.M88.4 R92, [R209+0x1000] ;  /* 0x00100000d15c783b */ /* 0x000fe20000000200 */
[----:B------:R-:W-:Y:S01]  /*2ac0*/  @P5 IADD3 R3, R7, UR4, RZ ;  /* 0x0000000407035c10 */ /* 0x000fe2000fffe0ff */
[----:B------:R-:W-:Y:S01]  /*2ad0*/  HMMA.16816.F32.BF16 R56, R8, R36, RZ ;  /* 0x000000240838723c */ /* 0x000fe200000418ff */
[----:B------:R-:W-:Y:S01]  /*2ae0*/  PLOP3.LUT P5, PT, PT, PT, UP0, 0x80, 0x0 ;  /* 0x000000000000781c */ /* 0x000fe20003faf008 */
[----:B------:R-:W-:Y:S04]  /*2af0*/  LDSM.16.M88.4 R8, [R213+0x10100] ;  /* 0x01010000d508783b */ /* 0x000fe80000000200 */
[----:B-1----:R-:W1:Y:S02]  /*2b00*/  LDSM.16.M88.4 R12, [R214+0x10100] ;  /* 0x01010000d60c783b */ /* 0x002e640000000200 */
[C---:B--2---:R-:W-:Y:S02]  /*2b10*/  HMMA.16816.F32.BF16 R28, R16.reuse, R52, R32 ;  /* 0x00000034101c723c */ /* 0x044fe40000041820 */
[----:B------:R-:W0:Y:S06]  /*2b20*/  LDGDEPBAR ;  /* 0x00000000000079af */ /* 0x000e2c0000000000 */
[C---:B------:R-:W-:Y:S01]  /*2b30*/  HMMA.16816.F32.BF16 R32, R16.reuse, R54, R24 ;  /* 0x000000361020723c */ /* 0x040fe20000041818 */
[----:B------:R-:W2:Y:S07]  /*2b40*/  LDSM.16.M88.4 R52, [R210+0x9900] ;  /* 0x00990000d234783b */ /* 0x000eae0000000200 */
[C---:B------:R-:W-:Y:S08]  /*2b50*/  HMMA.16816.F32.BF16 R36, R16.reuse, R64, R40 ;  /* 0x000000401024723c */ /* 0x040ff00000041828 */
[C---:B------:R-:W-:Y:S01]  /*2b60*/  HMMA.16816.F32.BF16 R40, R16.reuse, R66, R44 ;  /* 0x000000421028723c */ /* 0x040fe2000004182c */
[----:B------:R-:W3:Y:S07]  /*2b70*/  LDSM.16.M88.4 R64, [R209] ;  /* 0x00000000d140783b */ /* 0x000eee0000000200 */
[C---:B------:R-:W-:Y:S08]  /*2b80*/  HMMA.16816.F32.BF16 R44, R16.reuse, R72, R48 ;  /* 0x00000048102c723c */ /* 0x040ff00000041830 */
[C---:B------:R-:W-:Y:S01]  /*2b90*/  HMMA.16816.F32.BF16 R24, R16.reuse, R74, R60 ;  /* 0x0000004a1018723c */ /* 0x040fe2000004183c */
[----:B------:R-:W4:Y:S04]  /*2ba0*/  LDSM.16.M88.4 R60, [R209+0x1800] ;  /* 0x00180000d13c783b */ /* 0x000f280000000200 */
[----:B------:R-:W-:Y:S03]  /*2bb0*/  LDSM.16.M88.4 R72, [R204+0xa900] ;  /* 0x00a90000cc48783b */ /* 0x000fe60000000200 */
[C---:B------:R-:W-:Y:S08]  /*2bc0*/  HMMA.16816.F32.BF16 R20, R16.reuse, R82, R20 ;  /* 0x000000521014723c */ /* 0x040ff00000041814 */
[----:B------:R-:W-:Y:S01]  /*2bd0*/  HMMA.16816.F32.BF16 R48, R16, R80, R56 ;  /* 0x000000501030723c */ /* 0x000fe20000041838 */
[----:B------:R-:W-:Y:S04]  /*2be0*/  LDSM.16.M88.4 R16, [R211+0x14100] ;  /* 0x01410000d310783b */ /* 0x000fe80000000200 */
[----:B------:R-:W-:Y:S03]  /*2bf0*/  LDSM.16.M88.4 R80, [R204+0xb100] ;  /* 0x00b10000cc50783b */ /* 0x000fe60000000200 */
[C---:B-1----:R-:W-:Y:S08]  /*2c00*/  HMMA.16816.F32.BF16 R28, R12.reuse, R68, R28 ;  /* 0x000000440c1c723c */ /* 0x042ff0000004181c */
[C---:B------:R-:W-:Y:S01]  /*2c10*/  HMMA.16816.F32.BF16 R32, R12.reuse, R70, R32 ;  /* 0x000000460c20723c */ /* 0x040fe20000041820 */
[----:B------:R-:W1:Y:S07]  /*2c20*/  LDSM.16.M88.4 R68, [R204+0xa100] ;  /* 0x00a10000cc44783b */ /* 0x000e6e0000000200 */
[C---:B------:R-:W-:Y:S08]  /*2c30*/  HMMA.16816.F32.BF16 R36, R12.reuse, R76, R36 ;  /* 0x0000004c0c24723c */ /* 0x040ff00000041824 */
[C---:B------:R-:W-:Y:S01]  /*2c40*/  HMMA.16816.F32.BF16 R40, R12.reuse, R78, R40 ;  /* 0x0000004e0c28723c */ /* 0x040fe20000041828 */
[----:B------:R-:W-:Y:S07]  /*2c50*/  LDSM.16.M88.4 R76, [R215+0x2800] ;  /* 0x00280000d74c783b */ /* 0x000fee0000000200 */
[C---:B------:R-:W-:Y:S08]  /*2c60*/  HMMA.16816.F32.BF16 R44, R12.reuse, R88, R44 ;  /* 0x000000580c2c723c */ /* 0x040ff0000004182c */
[C---:B------:R-:W-:Y:S01]  /*2c70*/  HMMA.16816.F32.BF16 R56, R12.reuse, R90, R24 ;  /* 0x0000005a0c38723c */ /* 0x040fe20000041818 */
[----:B------:R-:W5:Y:S04]  /*2c80*/  LDSM.16.M88.4 R24, [R204+0xb900] ;  /* 0x00b90000cc18783b */ /* 0x000f680000000200 */
[----:B------:R-:W-:Y:S03]  /*2c90*/  LDSM.16.M88.4 R88, [R215+0x3000] ;  /* 0x00300000d758783b */ /* 0x000fe60000000200 */
[C---:B--2---:R-:W-:Y:S08]  /*2ca0*/  HMMA.16816.F32.BF16 R20, R12.reuse, R54, R20 ;  /* 0x000000360c14723c */ /* 0x044ff00000041814 */
[----:B------:R-:W-:Y:S01]  /*2cb0*/  HMMA.16816.F32.BF16 R48, R12, R52, R48 ;  /* 0x000000340c30723c */ /* 0x000fe20000041830 */
[----:B------:R-:W-:Y:S04]  /*2cc0*/  LDSM.16.M88.4 R12, [R212+0x14100] ;  /* 0x01410000d40c783b */ /* 0x000fe80000000200 */
[----:B------:R-:W-:Y:S03]  /*2cd0*/  LDSM.16.M88.4 R52, [R215+0x3800] ;  /* 0x00380000d734783b */ /* 0x000fe60000000200 */
[C---:B---3--:R-:W-:Y:S08]  /*2ce0*/  HMMA.16816.F32.BF16 R28, R8.reuse, R64, R28 ;  /* 0x00000040081c723c */ /* 0x048ff0000004181c */
[C---:B------:R-:W-:Y:S01]  /*2cf0*/  HMMA.16816.F32.BF16 R32, R8.reuse, R66, R32 ;  /* 0x000000420820723c */ /* 0x040fe20000041820 */
[----:B------:R-:W2:Y:S07]  /*2d00*/  LDSM.16.M88.4 R64, [R215+0x2000] ;  /* 0x00200000d740783b */ /* 0x000eae0000000200 */
[C---:B------:R-:W-:Y:S08]  /*2d10*/  HMMA.16816.F32.BF16 R36, R8.reuse, R84, R36 ;  /* 0x000000540824723c */ /* 0x040ff00000041824 */
[C---:B------:R-:W-:Y:S01]  /*2d20*/  HMMA.16816.F32.BF16 R40, R8.reuse, R86, R40 ;  /* 0x000000560828723c */ /* 0x040fe20000041828 */
[----:B------:R-:W-:Y:S07]  /*2d30*/  LDSM.16.M88.4 R84, [R210+0xb100] ;  /* 0x00b10000d254783b */ /* 0x000fee0000000200 */
[C---:B------:R-:W-:Y:S08]  /*2d40*/  HMMA.16816.F32.BF16 R44, R8.reuse, R92, R44 ;  /* 0x0000005c082c723c */ /* 0x040ff0000004182c */
[C---:B------:R-:W-:Y:S01]  /*2d50*/  HMMA.16816.F32.BF16 R56, R8.reuse, R94, R56 ;  /* 0x0000005e0838723c */ /* 0x040fe20000041838 */
[----:B------:R-:W-:Y:S07]  /*2d60*/  LDSM.16.M88.4 R92, [R215+0x5000] ;  /* 0x00500000d75c783b */ /* 0x000fee0000000200 */
[C---:B----4-:R-:W-:Y:S08]  /*2d70*/  HMMA.16816.F32.BF16 R20, R8.reuse, R62, R20 ;  /* 0x0000003e0814723c */ /* 0x050ff00000041814 */
[----:B------:R-:W-:Y:S01]  /*2d80*/  HMMA.16816.F32.BF16 R48, R8, R60, R48 ;  /* 0x0000003c0830723c */ /* 0x000fe20000041830 */
[----:B------:R-:W-:Y:S04]  /*2d90*/  LDSM.16.M88.4 R8, [R214+0x14100] ;  /* 0x01410000d608783b */ /* 0x000fe80000000200 */
[----:B------:R-:W3:Y:S03]  /*2da0*/  LDSM.16.M88.4 R60, [R210+0xa100] ;  /* 0x00a10000d23c783b */ /* 0x000ee60000000200 */
        /* <DEDUP_REMOVED lines=8> */
[----:B------:R-:W-:Y:S07]  /*2e30*/  LDSM.16.M88.4 R80, [R209+0x2800] ;  /* 0x00280000d150783b */ /* 0x000fee0000000200 */
[C---:B-----5:R-:W-:Y:S08]  /*2e40*/  HMMA.16816.F32.BF16 R20, R16.reuse, R26, R20 ;  /* 0x0000001a1014723c */ /* 0x060ff00000041814 */
[----:B------:R-:W-:Y:S01]  /*2e50*/  HMMA.16816.F32.BF16 R48, R16, R24, R48 ;  /* 0x000000181030723c */ /* 0x000fe20000041830 */
[----:B------:R-:W4:Y:S04]  /*2e60*/  LDSM.16.M88.4 R24, [R210+0xb900] ;  /* 0x00b90000d218783b */ /* 0x000f280000000200 */
[----:B------:R-:W-:Y:S03]  /*2e70*/  LDSM.16.M88.4 R16, [R213+0x14100] ;  /* 0x01410000d510783b */ /* 0x000fe60000000200 */
[C---:B--2---:R-:W-:Y:S08]  /*2e80*/  HMMA.16816.F32.BF16 R28, R12.reuse, R64, R28 ;  /* 0x000000400c1c723c */ /* 0x044ff0000004181c */
[C---:B------:R-:W-:Y:S01]  /*2e90*/  HMMA.16816.F32.BF16 R32, R12.reuse, R66, R32 ;  /* 0x000000420c20723c */ /* 0x040fe20000041820 */
[----:B------:R-:W2:Y:S07]  /*2ea0*/  LDSM.16.M88.4 R64, [R209+0x2000] ;  /* 0x00200000d140783b */ /* 0x000eae0000000200 */
[C---:B------:R-:W-:Y:S08]  /*2eb0*/  HMMA.16816.F32.BF16 R36, R12.reuse, R76, R36 ;  /* 0x0000004c0c24723c */ /* 0x040ff00000041824 */
[C---:B------:R-:W-:Y:S01]  /*2ec0*/  HMMA.16816.F32.BF16 R40, R12.reuse, R78, R40 ;  /* 0x0000004e0c28723c */ /* 0x040fe20000041828 */
[----:B------:R-:W-:Y:S07]  /*2ed0*/  LDSM.16.M88.4 R76, [R204+0xc900] ;  /* 0x00c90000cc4c783b */ /* 0x000fee0000000200 */
[C---:B------:R-:W-:Y:S08]  /*2ee0*/  HMMA.16816.F32.BF16 R44, R12.reuse, R88, R44 ;  /* 0x000000580c2c723c */ /* 0x040ff0000004182c */
[C---:B------:R-:W-:Y:S01]  /*2ef0*/  HMMA.16816.F32.BF16 R56, R12.reuse, R90, R56 ;  /* 0x0000005a0c38723c */ /* 0x040fe20000041838 */
[----:B------:R-:W5:Y:S07]  /*2f00*/  LDSM.16.M88.4 R88, [R209+0x3000] ;  /* 0x00300000d158783b */ /* 0x000f6e0000000200 */
[C---:B------:R-:W-:Y:S08]  /*2f10*/  HMMA.16816.F32.BF16 R20, R12.reuse, R54, R20 ;  /* 0x000000360c14723c */ /* 0x040ff00000041814 */
[----:B------:R-:W-:Y:S01]  /*2f20*/  HMMA.16816.F32.BF16 R48, R12, R52, R48 ;  /* 0x000000340c30723c */ /* 0x000fe20000041830 */
[----:B------:R-:W-:Y:S04]  /*2f30*/  LDSM.16.M88.4 R12, [R211+0x18100] ;  /* 0x01810000d30c783b */ /* 0x000fe80000000200 */
[----:B------:R-:W-:Y:S03]  /*2f40*/  LDSM.16.M88.4 R52, [R204+0xd900] ;  /* 0x00d90000cc34783b */ /* 0x000fe60000000200 */
[C---:B---3--:R-:W-:Y:S08]  /*2f50*/  HMMA.16816.F32.BF16 R28, R8.reuse, R60, R28 ;  /* 0x0000003c081c723c */ /* 0x048ff0000004181c */
[C---:B------:R-:W-:Y:S01]  /*2f60*/  HMMA.16816.F32.BF16 R32, R8.reuse, R62, R32 ;  /* 0x0000003e0820723c */ /* 0x040fe20000041820 */
[----:B------:R-:W3:Y:S07]  /*2f70*/  LDSM.16.M88.4 R60, [R209+0x3800] ;  /* 0x00380000d13c783b */ /* 0x000eee0000000200 */
[C---:B-1----:R-:W-:Y:S08]  /*2f80*/  HMMA.16816.F32.BF16 R36, R8.reuse, R68, R36 ;  /* 0x000000440824723c */ /* 0x042ff00000041824 */
[C---:B------:R-:W-:Y:S01]  /*2f90*/  HMMA.16816.F32.BF16 R40, R8.reuse, R70, R40 ;  /* 0x000000460828723c */ /* 0x040fe20000041828 */
[----:B------:R-:W-:Y:S07]  /*2fa0*/  LDSM.16.M88.4 R68, [R215+0x4000] ;  /* 0x00400000d744783b */ /* 0x000fee0000000200 */
[C---:B------:R-:W-:Y:S08]  /*2fb0*/  HMMA.16816.F32.BF16 R44, R8.reuse, R84, R44 ;  /* 0x00000054082c723c */ /* 0x040ff0000004182c */
[C---:B------:R-:W-:Y:S01]  /*2fc0*/  HMMA.16816.F32.BF16 R56, R8.reuse, R86, R56 ;  /* 0x000000560838723c */ /* 0x040fe20000041838 */
[----:B------:R-:W1:Y:S07]  /*2fd0*/  LDSM.16.M88.4 R84, [R204+0xd100] ;  /* 0x00d10000cc54783b */ /* 0x000e6e0000000200 */
[C---:B----4-:R-:W-:Y:S08]  /*2fe0*/  HMMA.16816.F32.BF16 R20, R8.reuse, R26, R20 ;  /* 0x0000001a0814723c */ /* 0x050ff00000041814 */
[----:B------:R-:W-:Y:S01]  /*2ff0*/  HMMA.16816.F32.BF16 R48, R8, R24, R48 ;  /* 0x000000180830723c */ /* 0x000fe20000041830 */
[----:B------:R-:W4:Y:S07]  /*3000*/  LDSM.16.M88.4 R8, [R212+0x18100] ;  /* 0x01810000d408783b */ /* 0x000f2e0000000200 */
[C---:B--2---:R-:W-:Y:S08]  /*3010*/  HMMA.16816.F32.BF16 R28, R16.reuse, R64, R28 ;  /* 0x00000040101c723c */ /* 0x044ff0000004181c */
[C---:B------:R-:W-:Y:S01]  /*3020*/  HMMA.16816.F32.BF16 R32, R16.reuse, R66, R32 ;  /* 0x000000421020723c */ /* 0x040fe20000041820 */
[----:B------:R-:W-:Y:S07]  /*3030*/  LDSM.16.M88.4 R64, [R215+0x5800] ;  /* 0x00580000d740783b */ /* 0x000fee0000000200 */
[C---:B------:R-:W-:Y:S08]  /*3040*/  HMMA.16816.F32.BF16 R36, R16.reuse, R80, R36 ;  /* 0x000000501024723c */ /* 0x040ff00000041824 */
[C---:B------:R-:W-:Y:S01]  /*3050*/  HMMA.16816.F32.BF16 R40, R16.reuse, R82, R40 ;  /* 0x000000521028723c */ /* 0x040fe20000041828 */
[----:B------:R-:W2:Y:S07]  /*3060*/  LDSM.16.M88.4 R80, [R215+0x4800] ;  /* 0x00480000d750783b */ /* 0x000eae0000000200 */
[C---:B-----5:R-:W-:Y:S08]  /*3070*/  HMMA.16816.F32.BF16 R44, R16.reuse, R88, R44 ;  /* 0x00000058102c723c */ /* 0x060ff0000004182c */
[C---:B------:R-:W-:Y:S01]  /*3080*/  HMMA.16816.F32.BF16 R56, R16.reuse, R90, R56 ;  /* 0x0000005a1038723c */ /* 0x040fe20000041838 */
[----:B------:R-:W-:Y:S07]  /*3090*/  LDSM.16.M88.4 R88, [R210+0xd100] ;  /* 0x00d10000d258783b */ /* 0x000fee0000000200 */
[C---:B---3--:R-:W-:Y:S08]  /*30a0*/  HMMA.16816.F32.BF16 R24, R16.reuse, R62, R20 ;  /* 0x0000003e1018723c */ /* 0x048ff00000041814 */
[----:B------:R-:W-:Y:S01]  /*30b0*/  HMMA.16816.F32.BF16 R48, R16, R60, R48 ;  /* 0x0000003c1030723c */ /* 0x000fe20000041830 */
[----:B------:R-:W-:Y:S04]  /*30c0*/  LDSM.16.M88.4 R16, [R214+0x18100] ;  /* 0x01810000d610783b */ /* 0x000fe80000000200 */
[----:B------:R-:W-:Y:S03]  /*30d0*/  LDSM.16.M88.4 R60, [R210+0xd900] ;  /* 0x00d90000d23c783b */ /* 0x000fe60000000200 */
[C---:B------:R-:W-:Y:S08]  /*30e0*/  HMMA.16816.F32.BF16 R20, R12.reuse, R72, R28 ;  /* 0x000000480c14723c */ /* 0x040ff0000004181c */
[C---:B------:R-:W-:Y:S01]  /*30f0*/  HMMA.16816.F32.BF16 R32, R12.reuse, R74, R32 ;  /* 0x0000004a0c20723c */ /* 0x040fe20000041820 */
[----:B------:R-:W3:Y:S07]  /*3100*/  LDSM.16.M88.4 R72, [R210+0xc100] ;  /* 0x00c10000d248783b */ /* 0x000eee0000000200 */
[C---:B------:R-:W-:Y:S08]  /*3110*/  HMMA.16816.F32.BF16 R36, R12.reuse, R76, R36 ;  /* 0x0000004c0c24723c */ /* 0x040ff00000041824 */
[C---:B------:R-:W-:Y:S01]  /*3120*/  HMMA.16816.F32.BF16 R40, R12.reuse, R78, R40 ;  /* 0x0000004e0c28723c */ /* 0x040fe20000041828 */
[----:B------:R-:W5:Y:S07]  /*3130*/  LDSM.16.M88.4 R76, [R210+0xc900] ;  /* 0x00c90000d24c783b */ /* 0x000f6e0000000200 */
[C---:B-1----:R-:W-:Y:S08]  /*3140*/  HMMA.16816.F32.BF16 R44, R12.reuse, R84, R44 ;  /* 0x000000540c2c723c */ /* 0x042ff0000004182c */
[C---:B------:R-:W-:Y:S01]  /*3150*/  HMMA.16816.F32.BF16 R56, R12.reuse, R86, R56 ;  /* 0x000000560c38723c */ /* 0x040fe20000041838 */
[----:B------:R-:W-:Y:S07]  /*3160*/  LDSM.16.M88.4 R84, [R204+0xe900] ;  /* 0x00e90000cc54783b */ /* 0x000fee0000000200 */
[C---:B------:R-:W-:Y:S08]  /*3170*/  HMMA.16816.F32.BF16 R28, R12.reuse, R54, R24 ;  /* 0x000000360c1c723c */ /* 0x040ff00000041818 */
[----:B------:R-:W-:Y:S01]  /*3180*/  HMMA.16816.F32.BF16 R48, R12, R52, R48 ;  /* 0x000000340c30723c */ /* 0x000fe20000041830 */
[----:B------:R-:W-:Y:S07]  /*3190*/  LDSM.16.M88.4 R12, [R213+0x18100] ;  /* 0x01810000d50c783b */ /* 0x000fee0000000200 */
[C---:B----4-:R-:W-:Y:S08]  /*31a0*/  HMMA.16816.F32.BF16 R24, R8.reuse, R68, R20 ;  /* 0x000000440818723c */ /* 0x050ff00000041814 */
[C---:B------:R-:W-:Y:S01]  /*31b0*/  HMMA.16816.F32.BF16 R20, R8.reuse, R70, R32 ;  /* 0x000000460814723c */ /* 0x040fe20000041820 */
[----:B------:R-:W1:Y:S07]  /*31c0*/  LDSM.16.M88.4 R68, [R209+0x4000] ;  /* 0x00400000d144783b */ /* 0x000e6e0000000200 */
[C---:B--2---:R-:W-:Y:S08]  /*31d0*/  HMMA.16816.F32.BF16 R36, R8.reuse, R80, R36 ;  /* 0x000000500824723c */ /* 0x044ff00000041824 */
[C---:B------:R-:W-:Y:S01]  /*31e0*/  HMMA.16816.F32.BF16 R40, R8.reuse, R82, R40 ;  /* 0x000000520828723c */ /* 0x040fe20000041828 */
[----:B------:R-:W2:Y:S07]  /*31f0*/  LDSM.16.M88.4 R80, [R209+0x4800] ;  /* 0x00480000d150783b */ /* 0x000eae0000000200 */
[C---:B------:R-:W-:Y:S08]  /*3200*/  HMMA.16816.F32.BF16 R44, R8.reuse, R92, R44 ;  /* 0x0000005c082c723c */ /* 0x040ff0000004182c */
[C---:B------:R-:W-:Y:S01]  /*3210*/  HMMA.16816.F32.BF16 R56, R8.reuse, R94, R56 ;  /* 0x0000005e0838723c */ /* 0x040fe20000041838 */
[----:B------:R-:W4:Y:S07]  /*3220*/  LDSM.16.M88.4 R92, [R209+0x5000] ;  /* 0x00500000d15c783b */ /* 0x000f2e0000000200 */
[C---:B------:R-:W-:Y:S08]  /*3230*/  HMMA.16816.F32.BF16 R32, R8.reuse, R66, R28 ;  /* 0x000000420820723c */ /* 0x040ff0000004181c */
[----:B------:R-:W-:Y:S01]  /*3240*/  HMMA.16816.F32.BF16 R48, R8, R64, R48 ;  /* 0x000000400830723c */ /* 0x000fe20000041830 */
[----:B------:R-:W1:Y:S04]  /*3250*/  LDSM.16.M88.4 R64, [R209+0x5800] ;  /* 0x00580000d140783b */ /* 0x000e680000000200 */
[----:B------:R-:W-:Y:S03]  /*3260*/  LDSM.16.M88.4 R8, [R211+0x1c100] ;  /* 0x01c10000d308783b */ /* 0x000fe60000000200 */
[C---:B---3--:R-:W-:Y:S08]  /*3270*/  HMMA.16816.F32.BF16 R28, R16.reuse, R72, R24 ;  /* 0x00000048101c723c */ /* 0x048ff00000041818 */
[C---:B------:R-:W-:Y:S01]  /*3280*/  HMMA.16816.F32.BF16 R24, R16.reuse, R74, R20 ;  /* 0x0000004a1018723c */ /* 0x040fe20000041814 */
[----:B------:R-:W-:Y:S07]  /*3290*/  LDSM.16.M88.4 R72, [R215+0x6800] ;  /* 0x00680000d748783b */ /* 0x000fee0000000200 */
[C---:B-----5:R-:W-:Y:S08]  /*32a0*/  HMMA.16816.F32.BF16 R20, R16.reuse, R76, R36 ;  /* 0x0000004c1014723c */ /* 0x060ff00000041824 */
[C---:B------:R-:W-:Y:S01]  /*32b0*/  HMMA.16816.F32.BF16 R40, R16.reuse, R78, R40 ;  /* 0x0000004e1028723c */ /* 0x040fe20000041828 */
[----:B------:R-:W3:Y:S07]  /*32c0*/  LDSM.16.M88.4 R76, [R204+0xe100] ;  /* 0x00e10000cc4c783b */ /* 0x000eee0000000200 */
[C---:B------:R-:W-:Y:S08]  /*32d0*/  HMMA.16816.F32.BF16 R44, R16.reuse, R88, R44 ;  /* 0x00000058102c723c */ /* 0x040ff0000004182c */
[C---:B------:R-:W-:Y:S01]  /*32e0*/  HMMA.16816.F32.BF16 R56, R16.reuse, R90, R56 ;  /* 0x0000005a1038723c */ /* 0x040fe20000041838 */
[----:B------:R-:W5:Y:S07]  /*32f0*/  LDSM.16.M88.4 R88, [R204+0xf100] ;  /* 0x00f10000cc58783b */ /* 0x000f6e0000000200 */
[C---:B------:R-:W-:Y:S08]  /*3300*/  HMMA.16816.F32.BF16 R36, R16.reuse, R62, R32 ;  /* 0x0000003e1024723c */ /* 0x040ff00000041820 */
[----:B------:R-:W-:Y:S01]  /*3310*/  HMMA.16816.F32.BF16 R52, R16, R60, R48 ;  /* 0x0000003c1034723c */ /* 0x000fe20000041830 */
[----:B------:R-:W3:Y:S04]  /*3320*/  LDSM.16.M88.4 R60, [R204+0xf900] ;  /* 0x00f90000cc3c783b */ /* 0x000ee80000000200 */
[----:B------:R-:W-:Y:S03]  /*3330*/  LDSM.16.M88.4 R16, [R212+0x1c100] ;  /* 0x01c10000d410783b */ /* 0x000fe60000000200 */
[C---:B-1----:R-:W-:Y:S08]  /*3340*/  HMMA.16816.F32.BF16 R32, R12.reuse, R68, R28 ;  /* 0x000000440c20723c */ /* 0x042ff0000004181c */
[C---:B------:R-:W-:Y:S01]  /*3350*/  HMMA.16816.F32.BF16 R28, R12.reuse, R70, R24 ;  /* 0x000000460c1c723c */ /* 0x040fe20000041818 */
[----:B------:R-:W1:Y:S07]  /*3360*/  LDSM.16.M88.4 R68, [R215+0x6000] ;  /* 0x00600000d744783b */ /* 0x000e6e0000000200 */
[C---:B--2---:R-:W-:Y:S08]  /*3370*/  HMMA.16816.F32.BF16 R24, R12.reuse, R80, R20 ;  /* 0x000000500c18723c */ /* 0x044ff00000041814 */
[C---:B------:R-:W-:Y:S01]  /*3380*/  HMMA.16816.F32.BF16 R20, R12.reuse, R82, R40 ;  /* 0x000000520c14723c */ /* 0x040fe20000041828 */
[----:B------:R-:W2:Y:S07]  /*3390*/  LDSM.16.M88.4 R80, [R215+0x7000] ;  /* 0x00700000d750783b */ /* 0x000eae0000000200 */
[C---:B----4-:R-:W-:Y:S08]  /*33a0*/  HMMA.16816.F32.BF16 R44, R12.reuse, R92, R44 ;  /* 0x0000005c0c2c723c */ /* 0x050ff0000004182c */
[C---:B------:R-:W-:Y:S08]  /*33b0*/  HMMA.16816.F32.BF16 R48, R12.reuse, R94, R56 ;  /* 0x0000005e0c30723c */ /* 0x040ff00000041838 */
[C---:B------:R-:W-:Y:S08]  /*33c0*/  HMMA.16816.F32.BF16 R40, R12.reuse, R66, R36 ;  /* 0x000000420c28723c */ /* 0x040ff00000041824 */
[----:B------:R-:W-:Y:S01]  /*33d0*/  HMMA.16816.F32.BF16 R52, R12, R64, R52 ;  /* 0x000000400c34723c */ /* 0x000fe20000041834 */
[----:B------:R-:W4:Y:S04]  /*33e0*/  LDSM.16.M88.4 R64, [R215+0x7800] ;  /* 0x00780000d740783b */ /* 0x000f280000000200 */
[----:B------:R-:W-:Y:S03]  /*33f0*/  LDSM.16.M88.4 R12, [R214+0x1c100] ;  /* 0x01c10000d60c783b */ /* 0x000fe60000000200 */
[C---:B---3--:R-:W-:Y:S08]  /*3400*/  HMMA.16816.F32.BF16 R36, R8.reuse, R76, R32 ;  /* 0x0000004c0824723c */ /* 0x048ff00000041820 */
[C---:B------:R-:W-:Y:S01]  /*3410*/  HMMA.16816.F32.BF16 R32, R8.reuse, R78, R28 ;  /* 0x0000004e0820723c */ /* 0x040fe2000004181c */
[----:B------:R-:W-:Y:S07]  /*3420*/  LDSM.16.M88.4 R76, [R210+0xe100] ;  /* 0x00e10000d24c783b */ /* 0x000fee0000000200 */
[C---:B------:R-:W-:Y:S08]  /*3430*/  HMMA.16816.F32.BF16 R28, R8.reuse, R84, R24 ;  /* 0x00000054081c723c */ /* 0x040ff00000041818 */
[C---:B------:R-:W-:Y:S08]  /*3440*/  HMMA.16816.F32.BF16 R24, R8.reuse, R86, R20 ;  /* 0x000000560818723c */ /* 0x040ff00000041814 */
[C---:B-----5:R-:W-:Y:S08]  /*3450*/  HMMA.16816.F32.BF16 R20, R8.reuse, R88, R44 ;  /* 0x000000580814723c */ /* 0x060ff0000004182c */
[C---:B------:R-:W-:Y:S08]  /*3460*/  HMMA.16816.F32.BF16 R48, R8.reuse, R90, R48 ;  /* 0x0000005a0830723c */ /* 0x040ff00000041830 */
[----:B------:R-:W-:Y:S08]  /*3470*/  HMMA.16816.F32.BF16 R56, R8, R60, R52 ;  /* 0x0000003c0838723c */ /* 0x000ff00000041834 */
[----:B-1----:R-:W-:Y:S01]  /*3480*/  HMMA.16816.F32.BF16 R44, R16, R68, R36 ;  /* 0x00000044102c723c */ /* 0x002fe20000041824 */
[----:B------:R-:W1:Y:S07]  /*3490*/  LDSM.16.M88.4 R36, [R210+0xe900] ;  /* 0x00e90000d224783b */ /* 0x000e6e0000000200 */
[----:B------:R-:W-:Y:S01]  /*34a0*/  HMMA.16816.F32.BF16 R52, R8, R62, R40 ;  /* 0x0000003e0834723c */ /* 0x000fe20000041828 */
[----:B------:R-:W-:Y:S04]  /*34b0*/  LDSM.16.M88.4 R60, [R210+0xf900] ;  /* 0x00f90000d23c783b */ /* 0x000fe80000000200 */
[----:B------:R-:W-:Y:S03]  /*34c0*/  LDSM.16.M88.4 R8, [R213+0x1c100] ;  /* 0x01c10000d508783b */ /* 0x000fe60000000200 */
[C---:B------:R-:W-:Y:S01]  /*34d0*/  HMMA.16816.F32.BF16 R40, R16.reuse, R72, R28 ;  /* 0x000000481028723c */ /* 0x040fe2000004181c */
[----:B------:R-:W3:Y:S07]  /*34e0*/  LDSM.16.M88.4 R28, [R210+0xf100] ;  /* 0x00f10000d21c783b */ /* 0x000eee0000000200 */
[C---:B------:R-:W-:Y:S01]  /*34f0*/  HMMA.16816.F32.BF16 R84, R16.reuse, R70, R32 ;  /* 0x000000461054723c */ /* 0x040fe20000041820 */
[----:B------:R-:W-:Y:S07]  /*3500*/  LDSM.16.M88.4 R68, [R209+0x6000] ;  /* 0x00600000d144783b */ /* 0x000fee0000000200 */
[C---:B------:R-:W-:Y:S08]  /*3510*/  HMMA.16816.F32.BF16 R32, R16.reuse, R74, R24 ;  /* 0x0000004a1020723c */ /* 0x040ff00000041818 */
[C---:B--2---:R-:W-:Y:S08]  /*3520*/  HMMA.16816.F32.BF16 R24, R16.reuse, R80, R20 ;  /* 0x000000501018723c */ /* 0x044ff00000041814 */
[C---:B------:R-:W-:Y:S08]  /*3530*/  HMMA.16816.F32.BF16 R20, R16.reuse, R82, R48 ;  /* 0x000000521014723c */ /* 0x040ff00000041830 */
[----:B----4-:R-:W-:Y:S01]  /*3540*/  HMMA.16816.F32.BF16 R48, R16, R64, R56 ;  /* 0x000000401030723c */ /* 0x010fe20000041838 */
[----:B------:R-:W2:Y:S07]  /*3550*/  LDSM.16.M88.4 R56, [R209+0x6800] ;  /* 0x00680000d138783b */ /* 0x000eae0000000200 */
[C---:B-1----:R-:W-:Y:S08]  /*3560*/  HMMA.16816.F32.BF16 R40, R12.reuse, R36, R40 ;  /* 0x000000240c28723c */ /* 0x042ff00000041828 */
[----:B------:R-:W-:Y:S08]  /*3570*/  HMMA.16816.F32.BF16 R36, R12, R38, R32 ;  /* 0x000000260c24723c */ /* 0x000ff00000041820 */
[----:B------:R-:W-:Y:S08]  /*3580*/  HMMA.16816.F32.BF16 R16, R16, R66, R52 ;  /* 0x000000421010723c */ /* 0x000ff00000041834 */
[C---:B---3--:R-:W-:Y:S08]  /*3590*/  HMMA.16816.F32.BF16 R32, R12.reuse, R28, R24 ;  /* 0x0000001c0c20723c */ /* 0x048ff00000041818 */
[C---:B------:R-:W-:Y:S01]  /*35a0*/  HMMA.16816.F32.BF16 R24, R12.reuse, R30, R20 ;  /* 0x0000001e0c18723c */ /* 0x040fe20000041814 */
[----:B------:R-:W1:Y:S07]  /*35b0*/  LDSM.16.M88.4 R20, [R209+0x7000] ;  /* 0x00700000d114783b */ /* 0x000e6e0000000200 */
[C---:B------:R-:W-:Y:S08]  /*35c0*/  HMMA.16816.F32.BF16 R44, R12.reuse, R76, R44 ;  /* 0x0000004c0c2c723c */ /* 0x040ff0000004182c */
[----:B------:R-:W-:Y:S08]  /*35d0*/  HMMA.16816.F32.BF16 R28, R12, R60, R48 ;  /* 0x0000003c0c1c723c */ /* 0x000ff00000041830 */
[----:B--2---:R-:W-:Y:S01]  /*35e0*/  HMMA.16816.F32.BF16 R52, R8, R56, R40 ;  /* 0x000000380834723c */ /* 0x004fe20000041828 */
[----:B------:R-:W2:Y:S01]  /*35f0*/  LDSM.16.M88.4 R40, [R209+0x7800] ;  /* 0x00780000d128783b */ /* 0x000ea20000000200 */
[----:B------:R-:W-:-:S06]  /*3600*/  DEPBAR.LE SB0, 0x0 ;  /* 0x000080000000791a */ /* 0x000fcc0000000000 */
[----:B------:R-:W-:Y:S01]  /*3610*/  HMMA.16816.F32.BF16 R48, R12, R62, R16 ;  /* 0x0000003e0c30723c */ /* 0x000fe20000041810 */
[----:B------:R-:W-:Y:S06]  /*3620*/  BAR.SYNC.DEFER_BLOCKING 0x0 ;  /* 0x0000000000007b1d */ /* 0x000fec0000010000 */
[----:B------:R-:W-:Y:S01]  /*3630*/  @P6 LEA R16, P6, R6, c[0x0][0x1c8], 0x1 ;  /* 0x0000720006106a11 */ /* 0x000fe200078c08ff */
[----:B------:R-:W-:Y:S01]  /*3640*/  HMMA.16816.F32.BF16 R44, R8, R68, R44 ;  /* 0x00000044082c723c */ /* 0x000fe2000004182c */
[----:B------:R-:W-:-:S07]  /*3650*/  IMAD.U32 R18, RZ, RZ, UR13 ;  /* 0x0000000dff127e24 */ /* 0x000fce000f8e00ff */
[----:B------:R-:W-:Y:S01]  /*3660*/  HMMA.16816.F32.BF16 R36, R8, R58, R36 ;  /* 0x0000003a0824723c */ /* 0x000fe20000041824 */
[----:B------:R-:W-:-:S03]  /*3670*/  FMUL.FTZ R7, R52, c[0x0][0x320] ;  /* 0x0000c80034077a20 */ /* 0x000fc60000410000 */
[----:B------:R-:W-:Y:S01]  /*3680*/  @P0 LEA.HI.X R3, R6, c[0x0][0x1cc], R3, 0x1, P6 ;  /* 0x0000730006030a11 */ /* 0x000fe200030f0c03 */
[----:B------:R-:W-:Y:S01]  /*3690*/  IMAD.U32 R6, RZ, RZ, UR13 ;  /* 0x0000000dff067e24 */ /* 0x000fe2000f8e00ff */
[----:B------:R-:W-:Y:S01]  /*36a0*/  PLOP3.LUT P0, PT, PT, PT, UP0, 0x80, 0x0 ;  /* 0x000000000000781c */ /* 0x000fe20003f0f008 */
[----:B------:R3:W4:Y:S01]  /*36b0*/  MUFU.TANH R52, R7 ;  /* 0x0000000700347308 */ /* 0x0007220000002400 */
[----:B-1----:R-:W-:Y:S01]  /*36c0*/  HMMA.16816.F32.BF16 R56, R8, R20, R32 ;  /* 0x000000140838723c */ /* 0x002fe20000041820 */
[----:B------:R-:W-:-:S06]  /*36d0*/  PLOP3.LUT P6, PT, PT, PT, UP0, 0x80, 0x0 ;  /* 0x000000000000781c */ /* 0x000fcc0003fcf008 */
[----:B------:R-:W-:Y:S01]  /*36e0*/  FMUL.FTZ R20, R53, c[0x0][0x320] ;  /* 0x0000c80035147a20 */ /* 0x000fe20000410000 */
[C---:B------:R-:W-:Y:S01]  /*36f0*/  HMMA.16816.F32.BF16 R32, R8.reuse, R22, R24 ;  /* 0x000000160820723c */ /* 0x040fe20000041818 */
[----:B------:R-:W-:Y:S02]  /*3700*/  FMUL.FTZ R0, R44, c[0x0][0x320] ;  /* 0x0000c8002c007a20 */ /* 0x000fe40000410000 */
[----:B------:R1:W1:Y:S04]  /*3710*/  MUFU.TANH R27, R20 ;  /* 0x00000014001b7308 */ /* 0x0002680000002400 */
[----:B------:R-:W-:Y:S01]  /*3720*/  @P5 LEA R24, P5, R6, R16, 0x1 ;  /* 0x0000001006185211 */ /* 0x000fe200078a08ff */
[----:B---3--:R-:W-:Y:S01]  /*3730*/  IMAD.U32 R7, RZ, RZ, UR12 ;  /* 0x0000000cff077e24 */ /* 0x008fe2000f8e00ff */
[----:B------:R-:W-:Y:S01]  /*3740*/  LEA.HI R6, R100, R103, RZ, 0x2 ;  /* 0x0000006764067211 */ /* 0x000fe200078f10ff */
[----:B--2---:R-:W-:Y:S01]  /*3750*/  HMMA.16816.F32.BF16 R28, R8, R40, R28 ;  /* 0x00000028081c723c */ /* 0x004fe2000004181c */
[----:B------:R2:W3:Y:S02]  /*3760*/  MUFU.TANH R61, R0 ;  /* 0x00000000003d7308 */ /* 0x0004e40000002400 */
[----:B------:R-:W-:-:S05]  /*3770*/  LOP3.LUT R6, R6, 0xfffffffc, RZ, 0xc0, !PT ;  /* 0xfffffffc06067812 */ /* 0x000fca00078ec0ff */
[----:B------:R-:W-:Y:S01]  /*3780*/  IMAD.IADD R17, R103, 0x1, -R6 ;  /* 0x0000000167117824 */ /* 0x000fe200078e0a06 */
[----:B------:R-:W-:Y:S01]  /*3790*/  SHF.R.S32.HI R6, RZ, 0x1f, R97 ;  /* 0x0000001fff067819 */ /* 0x000fe20000011461 */
[----:B-1----:R-:W-:Y:S01]  /*37a0*/  FMUL.FTZ R20, R36, c[0x0][0x320] ;  /* 0x0000c80024147a20 */ /* 0x002fe20000410000 */
[----:B------:R-:W-:Y:S01]  /*37b0*/  @P0 LEA.HI.X R19, R18, R3, R7, 0x1, P5 ;  /* 0x0000000312130211 */ /* 0x000fe200028f0c07 */
[----:B------:R-:W-:Y:S01]  /*37c0*/  @P6 IMAD.MOV.U32 R7, RZ, RZ, R3 ;  /* 0x000000ffff076224 */ /* 0x000fe200078e0003 */
[----:B------:R-:W-:Y:S01]  /*37d0*/  PLOP3.LUT P0, PT, PT, PT, UP0, 0x80, 0x0 ;  /* 0x000000000000781c */ /* 0x000fe20003f0f008 */
[----:B------:R-:W-:Y:S01]  /*37e0*/  FMUL.FTZ R3, R37, c[0x0][0x320] ;  /* 0x0000c80025037a20 */ /* 0x000fe20000410000 */
[----:B------:R-:W-:Y:S01]  /*37f0*/  PLOP3.LUT P5, PT, PT, PT, UP0, 0x80, 0x0 ;  /* 0x000000000000781c */ /* 0x000fe20003faf008 */
[----:B------:R-:W-:Y:S01]  /*3800*/  HMMA.16816.F32.BF16 R40, R8, R42, R48 ;  /* 0x0000002a0828723c */ /* 0x000fe20000041830 */
[----:B--2---:R-:W-:Y:S01]  /*3810*/  FMUL.FTZ R0, R45, c[0x0][0x320] ;  /* 0x0000c8002d007a20 */ /* 0x004fe20000410000 */
[----:B------:R-:W-:Y:S01]  /*3820*/  LEA.HI R18, R6, R97, RZ, 0x3 ;  /* 0x0000006106127211 */ /* 0x000fe200078f18ff */
[----:B------:R-:W-:Y:S01]  /*3830*/  @P6 IMAD.MOV.U32 R6, RZ, RZ, R16 ;  /* 0x000000ffff066224 */ /* 0x000fe200078e0010 */
[----:B------:R1:W2:Y:S01]  /*3840*/  MUFU.TANH R45, R3 ;  /* 0x00000003002d7308 */ /* 0x0002a20000002400 */
[----:B------:R-:W-:-:S02]  /*3850*/  PLOP3.LUT P6, PT, PT, PT, UP0, 0x80, 0x0 ;  /* 0x000000000000781c */ /* 0x000fc40003fcf008 */
[----:B------:R-:W-:Y:S01]  /*3860*/  LOP3.LUT R16, R18, 0xffffff8, RZ, 0xc0, !PT ;  /* 0x0ffffff812107812 */ /* 0x000fe200078ec0ff */
[----:B------:R-:W-:Y:S02]  /*3870*/  FMUL.FTZ R18, R56, c[0x0][0x320] ;  /* 0x0000c80038127a20 */ /* 0x000fe40000410000 */
[----:B------:R-:W-:Y:S01]  /*3880*/  @!PT LDS RZ, [RZ] ;  /* 0x00000000fffff984 */ /* 0x000fe20000000800 */
[----:B------:R-:W-:Y:S01]  /*3890*/  @!PT LDS RZ, [RZ] ;  /* 0x00000000fffff984 */ /* 0x000fe20000000800 */
[----:B------:R-:W-:Y:S01]  /*38a0*/  @!PT LDS RZ, [RZ] ;  /* 0x00000000fffff984 */ /* 0x000fe20000000800 */
[----:B------:R5:W-:Y:S01]  /*38b0*/  @P0 LDGSTS.E.BYPASS.LTC128B.128 [R231+0x8100], [R6.64], !P4 ;  /* 0x0810000006e70fae */ /* 0x000be2000e101d52 */
[----:B------:R-:W-:Y:S01]  /*38c0*/  PLOP3.LUT P0, PT, PT, PT, UP0, 0x80, 0x0 ;  /* 0x000000000000781c */ /* 0x000fe20003f0f008 */
[----:B------:R2:W2:Y:S01]  /*38d0*/  MUFU.TANH R60, R0 ;  /* 0x00000000003c7308 */ /* 0x0004a20000002400 */
[----:B------:R-:W-:Y:S01]  /*38e0*/  IMAD.IADD R16, R97, 0x1, -R16 ;  /* 0x0000000161107824 */ /* 0x000fe200078e0a10 */
[----:B------:R5:W-:Y:S01]  /*38f0*/  @P5 LDGSTS.E.BYPASS.LTC128B.128 [R231+0xa100], [R6.64+0x80], !P3 ;  /* 0x0a10008006e75fae */ /* 0x000be2000d901d52 */
[----:B------:R-:W-:-:S03]  /*3900*/  PLOP3.LUT P5, PT, PT, PT, UP0, 0x80, 0x0 ;  /* 0x000000000000781c */ /* 0x000fc60003faf008 */
[----:B------:R5:W-:Y:S01]  /*3910*/  @P6 LDGSTS.E.BYPASS.LTC128B.128 [R231+0xc100], [R6.64+0x100], !P2 ;  /* 0x0c10010006e76fae */ /* 0x000be2000d101d52 */
[----:B------:R-:W-:Y:S01]  /*3920*/  PLOP3.LUT P6, PT, PT, PT, UP0, 0x80, 0x0 ;  /* 0x000000000000781c */ /* 0x000fe20003fcf008 */
[----:B------:R-:W3:Y:S01]  /*3930*/  MUFU.TANH R44, R18 ;  /* 0x00000012002c7308 */ /* 0x000ee20000002400 */
[----:B-1----:R-:W-:-:S03]  /*3940*/  LEA.HI R3, R17, R17, RZ, 0x1 ;  /* 0x0000001111037211 */ /* 0x002fc600078f08ff */
[----:B------:R5:W-:Y:S01]  /*3950*/  @P0 LDGSTS.E.BYPASS.LTC128B.128 [R231+0xe100], [R6.64+0x180], !P1 ;  /* 0x0e10018006e70fae */ /* 0x000be2000c901d52 */
[----:B------:R-:W-:Y:S02]  /*3960*/  LOP3.LUT R3, R3, 0x1ffffffe, RZ, 0xc0, !PT ;  /* 0x1ffffffe03037812 */ /* 0x000fe400078ec0ff */
[----:B------:R-:W-:Y:S01]  /*3970*/  PLOP3.LUT P0, PT, PT, PT, UP0, 0x80, 0x0 ;  /* 0x000000000000781c */ /* 0x000fe20003f0f008 */
[----:B--2---:R-:W-:Y:S02]  /*3980*/  FMUL.FTZ R0, R46, c[0x0][0x320] ;  /* 0x0000c8002e007a20 */ /* 0x004fe40000410000 */
[----:B------:R1:W2:Y:S08]  /*3990*/  MUFU.TANH R46, R20 ;  /* 0x00000014002e7308 */ /* 0x0002b00000002400 */
[----:B------:R2:W2:Y:S01]  /*39a0*/  MUFU.TANH R64, R0 ;  /* 0x0000000000407308 */ /* 0x0004a20000002400 */
[----:B-1----:R-:W-:Y:S01]  /*39b0*/  HMMA.16816.F32.BF16 R20, R12, R78, R84 ;  /* 0x0000004e0c14723c */ /* 0x002fe20000041854 */
[----:B-----5:R-:W-:-:S06]  /*39c0*/  @P5 IMAD.MOV.U32 R6, RZ, RZ, R24 ;  /* 0x000000ffff065224 */ /* 0x020fcc00078e0018 */
[----:B------:R-:W-:Y:S01]  /*39d0*/  IMAD.IADD R13, R17, 0x1, -R3 ;  /* 0x00000001110d7824 */ /* 0x000fe200078e0a03 */
[----:B--2---:R-:W-:Y:S01]  /*39e0*/  LOP3.LUT R0, R98, 0xffffffe0, RZ, 0xc0, !PT ;  /* 0xffffffe062007812 */ /* 0x004fe200078ec0ff */
[----:B------:R-:W-:Y:S02]  /*39f0*/  FMUL.FTZ R3, R32, c[0x0][0x320] ;  /* 0x0000c80020037a20 */ /* 0x000fe40000410000 */
[----:B------:R-:W-:Y:S01]  /*3a00*/  @P5 IMAD.MOV.U32 R7, RZ, RZ, R19 ;  /* 0x000000ffff075224 */ /* 0x000fe200078e0013 */
[----:B------:R-:W-:Y:S01]  /*3a10*/  PLOP3.LUT P5, PT, PT, PT, UP2, 0x80, 0x0 ;  /* 0x000000000000781c */ /* 0x000fe20003faf028 */
[----:B------:R-:W-:Y:S01]  /*3a20*/  IMAD.IADD R0, R103, 0x1, -R0 ;  /* 0x0000000167007824 */ /* 0x000fe200078e0a00 */
[----:B------:R1:W2:Y:S01]  /*3a30*/  MUFU.TANH R37, R3 ;  /* 0x0000000300257308 */ /* 0x0002a20000002400 */
[----:B------:R-:W-:Y:S01]  /*3a40*/  FMUL.FTZ R14, R33, c[0x0][0x320] ;  /* 0x0000c800210e7a20 */ /* 0x000fe20000410000 */
[----:B------:R5:W-:Y:S01]  /*3a50*/  @P0 LDGSTS.E.BYPASS.LTC128B.128 [R231+0x9100], [R6.64], !P4 ;  /* 0x0910000006e70fae */ /* 0x000be2000e101d52 */
[----:B------:R-:W-:-:S02]  /*3a60*/  PLOP3.LUT P0, PT, PT, PT, UP2, 0x80, 0x0 ;  /* 0x000000000000781c */ /* 0x000fc40003f0f028 */
[----:B------:R-:W-:Y:S01]  /*3a70*/  SHF.R.S32.HI R12, RZ, 0x1f, R0 ;  /* 0x0000001fff0c7819 */ /* 0x000fe20000011400 */
[----:B------:R5:W-:Y:S01]  /*3a80*/  @P6 LDGSTS.E.BYPASS.LTC128B.128 [R231+0xb100], [R6.64+0x80], !P3 ;  /* 0x0b10008006e76fae */ /* 0x000be2000d901d52 */
[----:B------:R-:W-:Y:S01]  /*3a90*/  PLOP3.LUT P6, PT, PT, PT, UP0, 0x80, 0x0 ;  /* 0x000000000000781c */ /* 0x000fe20003fcf008 */
[----:B------:R2:W2:Y:S02]  /*3aa0*/  MUFU.TANH R36, R14 ;  /* 0x0000000e00247308 */ /* 0x0004a40000002400 */
[----:B------:R-:W-:Y:S01]  /*3ab0*/  HMMA.16816.F32.BF16 R20, R8, R70, R20 ;  /* 0x000000460814723c */ /* 0x000fe20000041814 */
[----:B-1----:R-:W-:-:S06]  /*3ac0*/  LEA.HI R3, R12, R0, RZ, 0x2 ;  /* 0x000000000c037211 */ /* 0x002fcc00078f10ff */
[----:B------:R-:W-:Y:S02]  /*3ad0*/  FMUL.FTZ R9, R29, c[0x0][0x320] ;  /* 0x0000c8001d097a20 */ /* 0x000fe40000410000 */
[----:B------:R-:W-:Y:S01]  /*3ae0*/  FMUL.FTZ R10, R40, c[0x0][0x320] ;  /* 0x0000c800280a7a20 */ /* 0x000fe20000410000 */
[C---:B------:R-:W-:Y:S01]  /*3af0*/  LEA.HI.SX32 R12, R3.reuse, UR7, 0x1e ;  /* 0x00000007030c7c11 */ /* 0x040fe2000f8ff2ff */
[----:B------:R1:W1:Y:S01]  /*3b00*/  MUFU.TANH R29, R9 ;  /* 0x00000009001d7308 */ /* 0x0002620000002400 */
[----:B------:R-:W-:Y:S01]  /*3b10*/  LOP3.LUT R3, R3, 0x7ffffffc, RZ, 0xc0, !PT ;  /* 0x7ffffffc03037812 */ /* 0x000fe200078ec0ff */
[----:B------:R5:W-:Y:S01]  /*3b20*/  @P6 LDGSTS.E.BYPASS.LTC128B.128 [R231+0xd100], [R6.64+0x100], !P2 ;  /* 0x0d10010006e76fae */ /* 0x000be2000d101d52 */
[----:B--2---:R-:W-:Y:S02]  /*3b30*/  FMUL.FTZ R14, R28, c[0x0][0x320] ;  /* 0x0000c8001c0e7a20 */ /* 0x004fe40000410000 */
[----:B------:R-:W-:Y:S02]  /*3b40*/  IMAD R12, R16, 0x10, R12 ;  /* 0x00000010100c7824 */ /* 0x000fe400078e020c */
[----:B------:R-:W-:Y:S01]  /*3b50*/  IMAD.IADD R0, R0, 0x1, -R3 ;  /* 0x0000000100007824 */ /* 0x000fe200078e0a03 */
[----:B------:R-:W2:Y:S01]  /*3b60*/  MUFU.TANH R32, R14 ;  /* 0x0000000e00207308 */ /* 0x000ea20000002400 */
[----:B------:R-:W-:-:S02]  /*3b70*/  IMAD R62, R13, 0x8, R12 ;  /* 0x000000080d3e7824 */ /* 0x000fc400078e020c */
[----:B------:R-:W-:Y:S02]  /*3b80*/  FMUL.FTZ R3, R41, c[0x0][0x320] ;  /* 0x0000c80029037a20 */ /* 0x000fe40000410000 */
[----:B------:R-:W-:Y:S01]  /*3b90*/  @P5 IMAD.HI.U32 R8, R62, c[0x0][0x2c8], RZ ;  /* 0x0000b2003e085a27 */ /* 0x000fe200078e00ff */
[----:B------:R-:W-:Y:S01]  /*3ba0*/  PLOP3.LUT P5, PT, PT, PT, UP0, 0x80, 0x0 ;  /* 0x000000000000781c */ /* 0x000fe20003faf008 */
[----:B------:R-:W-:Y:S01]  /*3bb0*/  STL [R1+0x2c], R62 ;  /* 0x00002c3e01007387 */ /* 0x000fe20000100800 */
[----:B------:R2:W2:Y:S01]  /*3bc0*/  MUFU.TANH R25, R3 ;  /* 0x0000000300197308 */ /* 0x0004a20000002400 */
[----:B-1----:R-:W-:Y:S01]  /*3bd0*/  IMAD.MOV.U32 R9, RZ, RZ, R62 ;  /* 0x000000ffff097224 */ /* 0x002fe200078e003e */
[----:B------:R-:W-:Y:S01]  /*3be0*/  @P0 SHF.R.U32.HI R9, RZ, c[0x0][0x2cc], R8 ;  /* 0x0000b300ff090a19 */ /* 0x000fe20000011608 */
[----:B------:R-:W-:Y:S01]  /*3bf0*/  IMAD.SHL.U32 R40, R0, 0x2, RZ ;  /* 0x0000000200287824 */ /* 0x000fe200078e00ff */
[----:B------:R-:W-:-:S04]  /*3c00*/  PLOP3.LUT P0, PT, PT, PT, UP1, 0x40, 0x0 ;  /* 0x000000000000781c */ /* 0x000fc80003f0e818 */
[----:B------:R-:W-:Y:S01]  /*3c10*/  STL [R1+0x28], R40 ;  /* 0x0000282801007387 */ /* 0x000fe20000100800 */
[----:B------:R1:W1:Y:S01]  /*3c20*/  MUFU.TANH R26, R10 ;  /* 0x0000000a001a7308 */ /* 0x0002620000002400 */
[----:B------:R-:W-:Y:S02]  /*3c30*/  IADD3 R11, -R40, UR9, -R96 ;  /* 0x00000009280b7c10 */ /* 0x000fe4000fffe960 */
[----:B------:R5:W-:Y:S01]  /*3c40*/  @P5 LDGSTS.E.BYPASS.LTC128B.128 [R231+0xf100], [R6.64+0x180], !P1 ;  /* 0x0f10018006e75fae */ /* 0x000be2000c901d52 */
[----:B--2---:R-:W-:-:S03]  /*3c50*/  IMAD.U32 R3, RZ, RZ, UR17 ;  /* 0x00000011ff037e24 */ /* 0x004fc6000f8e00ff */
[----:B------:R-:W0:Y:S02]  /*3c60*/  LDGDEPBAR ;  /* 0x00000000000079af */ /* 0x000e240000000000 */
[----:B------:R-:W-:Y:S01]  /*3c70*/  IADD3 R0, R3, -UR16, -R40 ;  /* 0x8000001003007c10 */ /* 0x000fe2000fffe828 */
[----:B------:R-:W-:-:S03]  /*3c80*/  FMUL.FTZ R3, R20, c[0x0][0x320] ;  /* 0x0000c80014037a20 */ /* 0x000fc60000410000 */
[C---:B------:R-:W-:Y:S01]  /*3c90*/  IADD3 R8, R0.reuse, c[0x0][0x328], RZ ;  /* 0x0000ca0000087a10 */ /* 0x040fe20007ffe0ff */
[----:B------:R2:W2:Y:S01]  /*3ca0*/  MUFU.TANH R12, R3 ;  /* 0x00000003000c7308 */ /* 0x0004a20000002400 */
[----:B-1----:R-:W-:Y:S01]  /*3cb0*/  IADD3 R10, R0, UR15, RZ ;  /* 0x0000000f000a7c10 */ /* 0x002fe2000fffe0ff */
[----:B-----5:R-:W1:Y:S01]  /*3cc0*/  SHFL.IDX PT, R6, R9, RZ, 0x1c1f ;  /* 0x001c1fff09067589 */ /* 0x020e6200000e0000 */
[----:B------:R-:W-:Y:S02]  /*3cd0*/  FMUL.FTZ R7, R21, c[0x0][0x320] ;  /* 0x0000c80015077a20 */ /* 0x000fe40000410000 */
[----:B--2---:R-:W-:-:S03]  /*3ce0*/  FMUL.FTZ R3, R57, c[0x0][0x320] ;  /* 0x0000c80039037a20 */ /* 0x004fc60000410000 */
[----:B------:R-:W2:Y:S08]  /*3cf0*/  MUFU.TANH R13, R7 ;  /* 0x00000007000d7308 */ /* 0x000eb00000002400 */
[----:B------:R5:W2:Y:S01]  /*3d00*/  MUFU.TANH R15, R3 ;  /* 0x00000003000f7308 */ /* 0x000aa20000002400 */
[--C-:B-1----:R-:W-:Y:S02]  /*3d10*/  IMAD.IADD R0, R10, 0x1, R6.reuse ;  /* 0x000000010a007824 */ /* 0x102fe400078e0206 */
[----:B-----5:R-:W-:-:S05]  /*3d20*/  IMAD.IADD R3, R8, 0x1, R6 ;  /* 0x0000000108037824 */ /* 0x020fca00078e0206 */
[----:B------:R-:W-:Y:S01]  /*3d30*/  IMNMX R3, R3, R11, PT ;  /* 0x0000000b03037217 */ /* 0x000fe20003800200 */
[----:B------:R-:W-:Y:S05]  /*3d40*/  @P0 BRA `(.L_x_951) ;  /* 0x0000016000000947 */ /* 0x000fea0003800000 */
[----:B--234-:R-:W-:Y:S01]  /*3d50*/  IMAD.U32 R7, RZ, RZ, UR16 ;  /* 0x00000010ff077e24 */ /* 0x01cfe2000f8e00ff */
        /* <DEDUP_REMOVED lines=11> */
.L_x_953:
[----:B------:R-:W-:-:S04]  /*3e10*/  MOV R7, c[0x0][0x32c] ;  /* 0x0000cb0000077a02 */ /* 0x000fc80000000f00 */
[----:B------:R-:W-:-:S13]  /*3e20*/  ISETP.NE.AND P0, PT, R7, 0x1, PT ;  /* 0x000000010700780c */ /* 0x000fda0003f05270 */
[----:B------:R-:W-:-:S05]  /*3e30*/  @P0 IMAD.HI.U32 R7, R6, c[0x0][0x330], RZ ;  /* 0x0000cc0006070a27 */ /* 0x000fca00078e00ff */
[----:B------:R-:W-:Y:S02]  /*3e40*/  @P0 SHF.R.U32.HI R6, RZ, c[0x0][0x334], R7 ;  /* 0x0000cd00ff060a19 */ /* 0x000fe40000011607 */
.L_x_954:
[----:B------:R-:W-:Y:S05]  /*3e50*/  BSYNC B0 ;  /* 0x0000000000007941 */ /* 0x000fea0003800000 */
.L_x_952:
[----:B------:R-:W-:-:S04]  /*3e60*/  IMAD R6, R6, c[0x0][0x32c], -R96 ;  /* 0x0000cb0006067a24 */ /* 0x000fc800078e0a60 */
[----:B------:R-:W-:-:S05]  /*3e70*/  IMAD.IADD R6, R6, 0x1, -R40 ;  /* 0x0000000106067824 */ /* 0x000fca00078e0a28 */
[----:B------:R-:W-:Y:S02]  /*3e80*/  IADD3 R7, R6, c[0x0][0x32c], RZ ;  /* 0x0000cb0006077a10 */ /* 0x000fe40007ffe0ff */
[----:B------:R-:W-:Y:S02]  /*3e90*/  IMNMX R0, R0, R6, !PT ;  /* 0x0000000600007217 */ /* 0x000fe40007800200 */
[----:B------:R-:W-:Y:S02]  /*3ea0*/  IMNMX R3, R3, R7, PT ;  /* 0x0000000703037217 */ /* 0x000fe40003800200 */
.L_x_951:
[----:B--234-:R-:W-:Y:S01]  /*3eb0*/  ISETP.LT.AND P0, PT, RZ, UR14, PT ;  /* 0x0000000eff007c0c */ /* 0x01cfe2000bf01270 */
[----:B------:R-:W-:Y:S02]  /*3ec0*/  FMUL.FTZ R6, R55, c[0x0][0x320] ;  /* 0x0000c80037067a20 */ /* 0x000fe40000410000 */
[----:B------:R-:W-:Y:S01]  /*3ed0*/  FMUL.FTZ R7, R59, c[0x0][0x320] ;  /* 0x0000c8003b077a20 */ /* 0x000fe20000410000 */
[C---:B------:R-:W-:Y:S01]  /*3ee0*/  ISETP.GT.AND P6, PT, R0.reuse, 0x1, P0 ;  /* 0x000000010000780c */ /* 0x040fe200007c4270 */
[----:B------:R1:W2:Y:S01]  /*3ef0*/  MUFU.TANH R24, R6 ;  /* 0x0000000600187308 */ /* 0x0002a20000002400 */
[----:B------:R-:W-:-:S02]  /*3f00*/  ISETP.GT.AND P5, PT, R0, RZ, P0 ;  /* 0x000000ff0000720c */ /* 0x000fc400007a4270 */
[C---:B------:R-:W-:Y:S02]  /*3f10*/  ISETP.LT.OR P6, PT, R3.reuse, 0x2, P6 ;  /* 0x000000020300780c */ /* 0x040fe400037c1670 */
[----:B------:R-:W-:Y:S02]  /*3f20*/  ISETP.LT.OR P5, PT, R3, 0x1, P5 ;  /* 0x000000010300780c */ /* 0x000fe40002fa1670 */
[----:B------:R-:W-:Y:S02]  /*3f30*/  FSEL R17, R60, -INF , !P6 ;  /* 0xff8000003c117808 */ /* 0x000fe40007000000 */
[----:B------:R-:W-:Y:S02]  /*3f40*/  ISETP.GT.AND P6, PT, R0, 0x9, P0 ;  /* 0x000000090000780c */ /* 0x000fe400007c4270 */
[----:B------:R-:W-:Y:S02]  /*3f50*/  FSEL R16, R61, -INF , !P5 ;  /* 0xff8000003d107808 */ /* 0x000fe40006800000 */
[----:B------:R-:W-:-:S02]  /*3f60*/  ISETP.LT.OR P6, PT, R3, 0xa, P6 ;  /* 0x0000000a0300780c */ /* 0x000fc400037c1670 */
[----:B------:R-:W-:Y:S01]  /*3f70*/  ISETP.GT.AND P5, PT, R0, 0x8, P0 ;  /* 0x000000080000780c */ /* 0x000fe200007a4270 */
[----:B-1----:R-:W-:Y:S01]  /*3f80*/  FMUL.FTZ R6, R34, c[0x0][0x320] ;  /* 0x0000c80022067a20 */ /* 0x002fe20000410000 */
[----:B------:R-:W-:Y:S02]  /*3f90*/  FSEL R19, R13, -INF , !P6 ;  /* 0xff8000000d137808 */ /* 0x000fe40007000000 */
[----:B------:R-:W-:Y:S01]  /*3fa0*/  ISETP.GT.AND P6, PT, R0, 0x11, P0 ;  /* 0x000000110000780c */ /* 0x000fe200007c4270 */
[----:B------:R1:W3:Y:S01]  /*3fb0*/  MUFU.TANH R34, R6 ;  /* 0x0000000600227308 */ /* 0x0002e20000002400 */
[C---:B------:R-:W-:Y:S02]  /*3fc0*/  ISETP.LT.OR P5, PT, R3.reuse, 0x9, P5 ;  /* 0x000000090300780c */ /* 0x040fe40002fa1670 */
[----:B------:R-:W-:Y:S02]  /*3fd0*/  ISETP.LT.OR P6, PT, R3, 0x12, P6 ;  /* 0x000000120300780c */ /* 0x000fe400037c1670 */
[----:B------:R-:W-:-:S02]  /*3fe0*/  FSEL R18, R12, -INF , !P5 ;  /* 0xff8000000c127808 */ /* 0x000fc40006800000 */
[----:B------:R-:W-:Y:S02]  /*3ff0*/  FSEL R61, R27, -INF , !P6 ;  /* 0xff8000001b3d7808 */ /* 0x000fe40007000000 */
[C---:B------:R-:W-:Y:S02]  /*4000*/  ISETP.GT.AND P5, PT, R0.reuse, 0x10, P0 ;  /* 0x000000100000780c */ /* 0x040fe400007a4270 */
[----:B------:R-:W-:Y:S02]  /*4010*/  ISETP.GT.AND P6, PT, R0, 0x19, P0 ;  /* 0x000000190000780c */ /* 0x000fe400007c4270 */
[C---:B------:R-:W-:Y:S02]  /*4020*/  ISETP.LT.OR P5, PT, R3.reuse, 0x11, P5 ;  /* 0x000000110300780c */ /* 0x040fe40002fa1670 */
[----:B------:R-:W-:Y:S01]  /*4030*/  ISETP.LT.OR P6, PT, R3, 0x1a, P6 ;  /* 0x0000001a0300780c */ /* 0x000fe200037c1670 */
[----:B-1----:R-:W-:Y:S01]  /*4040*/  FMUL.FTZ R6, R35, c[0x0][0x320] ;  /* 0x0000c80023067a20 */ /* 0x002fe20000410000 */
[----:B------:R-:W-:-:S02]  /*4050*/  FSEL R60, R52, -INF , !P5 ;  /* 0xff800000343c7808 */ /* 0x000fc40006800000 */
[----:B------:R-:W-:Y:S01]  /*4060*/  FSEL R63, R45, -INF , !P6 ;  /* 0xff8000002d3f7808 */ /* 0x000fe20007000000 */
[----:B------:R1:W4:Y:S01]  /*4070*/  MUFU.TANH R35, R6 ;  /* 0x0000000600237308 */ /* 0x0003220000002400 */
[C---:B------:R-:W-:Y:S02]  /*4080*/  ISETP.GT.AND P5, PT, R0.reuse, 0x18, P0 ;  /* 0x000000180000780c */ /* 0x040fe400007a4270 */
[----:B------:R-:W-:Y:S02]  /*4090*/  ISETP.GT.AND P6, PT, R0, 0x21, P0 ;  /* 0x000000210000780c */ /* 0x000fe400007c4270 */
[C---:B------:R-:W-:Y:S02]  /*40a0*/  ISETP.LT.OR P5, PT, R3.reuse, 0x19, P5 ;  /* 0x000000190300780c */ /* 0x040fe40002fa1670 */
[----:B------:R-:W-:Y:S02]  /*40b0*/  ISETP.LT.OR P6, PT, R3, 0x22, P6 ;  /* 0x000000220300780c */ /* 0x000fe400037c1670 */
[----:B------:R-:W-:-:S02]  /*40c0*/  FSEL R62, R46, -INF , !P5 ;  /* 0xff8000002e3e7808 */ /* 0x000fc40006800000 */
[----:B------:R-:W-:Y:S02]  /*40d0*/  FSEL R166, R15, -INF , !P6 ;  /* 0xff8000000fa67808 */ /* 0x000fe40007000000 */
[C---:B------:R-:W-:Y:S01]  /*40e0*/  ISETP.GT.AND P5, PT, R0.reuse, 0x20, P0 ;  /* 0x000000200000780c */ /* 0x040fe200007a4270 */
[----:B------:R5:W2:Y:S01]  /*40f0*/  MUFU.TANH R15, R7 ;  /* 0x00000007000f7308 */ /* 0x000aa20000002400 */
[----:B------:R-:W-:Y:S01]  /*4100*/  ISETP.GT.AND P6, PT, R0, 0x29, P0 ;  /* 0x000000290000780c */ /* 0x000fe200007c4270 */
[----:B-1----:R-:W-:Y:S01]  /*4110*/  FMUL.FTZ R6, R23, c[0x0][0x320] ;  /* 0x0000c80017067a20 */ /* 0x002fe20000410000 */
[C---:B------:R-:W-:Y:S02]  /*4120*/  ISETP.LT.OR P5, PT, R3.reuse, 0x21, P5 ;  /* 0x000000210300780c */ /* 0x040fe40002fa1670 */
[----:B------:R-:W-:Y:S02]  /*4130*/  ISETP.LT.OR P6, PT, R3, 0x2a, P6 ;  /* 0x0000002a0300780c */ /* 0x000fe400037c1670 */
[----:B------:R-:W-:Y:S01]  /*4140*/  FSEL R165, R44, -INF , !P5 ;  /* 0xff8000002ca57808 */ /* 0x000fe20006800000 */
[----:B------:R1:W1:Y:S01]  /*4150*/  MUFU.TANH R20, R6 ;  /* 0x0000000600147308 */ /* 0x0002620000002400 */
[----:B------:R-:W-:-:S02]  /*4160*/  FSEL R176, R36, -INF , !P6 ;  /* 0xff80000024b07808 */ /* 0x000fc40007000000 */
[C---:B------:R-:W-:Y:S02]  /*4170*/  ISETP.GT.AND P5, PT, R0.reuse, 0x28, P0 ;  /* 0x000000280000780c */ /* 0x040fe400007a4270 */
[----:B------:R-:W-:Y:S02]  /*4180*/  ISETP.GT.AND P6, PT, R0, 0x31, P0 ;  /* 0x000000310000780c */ /* 0x000fe400007c4270 */
[C---:B------:R-:W-:Y:S01]  /*4190*/  ISETP.LT.OR P5, PT, R3.reuse, 0x29, P5 ;  /* 0x000000290300780c */ /* 0x040fe20002fa1670 */
[----:B-----5:R-:W-:Y:S01]  /*41a0*/  FMUL.FTZ R7, R54, c[0x0][0x320] ;  /* 0x0000c80036077a20 */ /* 0x020fe20000410000 */
[----:B------:R-:W-:Y:S02]  /*41b0*/  ISETP.LT.OR P6, PT, R3, 0x32, P6 ;  /* 0x000000320300780c */ /* 0x000fe400037c1670 */
[----:B------:R-:W-:Y:S02]  /*41c0*/  FSEL R167, R37, -INF , !P5 ;  /* 0xff80000025a77808 */ /* 0x000fe40006800000 */
[----:B------:R-:W-:-:S02]  /*41d0*/  FSEL R179, R29, -INF , !P6 ;  /* 0xff8000001db37808 */ /* 0x000fc40007000000 */
[C---:B------:R-:W-:Y:S01]  /*41e0*/  ISETP.GT.AND P5, PT, R0.reuse, 0x30, P0 ;  /* 0x000000300000780c */ /* 0x040fe200007a4270 */
[----:B-1----:R-:W-:Y:S01]  /*41f0*/  FMUL.FTZ R6, R47, c[0x0][0x320] ;  /* 0x0000c8002f067a20 */ /* 0x002fe20000410000 */
[----:B------:R-:W-:Y:S02]  /*4200*/  ISETP.GT.AND P6, PT, R0, 0x39, P0 ;  /* 0x000000390000780c */ /* 0x000fe400007c4270 */
[C---:B------:R-:W-:Y:S01]  /*4210*/  ISETP.LT.OR P5, PT, R3.reuse, 0x31, P5 ;  /* 0x000000310300780c */ /* 0x040fe20002fa1670 */
[----:B------:R1:W1:Y:S01]  /*4220*/  MUFU.TANH R14, R6 ;  /* 0x00000006000e7308 */ /* 0x0002620000002400 */
[----:B------:R-:W-:Y:S02]  /*4230*/  ISETP.LT.OR P6, PT, R3, 0x3a, P6 ;  /* 0x0000003a0300780c */ /* 0x000fe400037c1670 */
[----:B------:R-:W-:Y:S02]  /*4240*/  FSEL R177, R32, -INF , !P5 ;  /* 0xff80000020b17808 */ /* 0x000fe40006800000 */
[----:B------:R-:W-:-:S02]  /*4250*/  FSEL R25, R25, -INF , !P6 ;  /* 0xff80000019197808 */ /* 0x000fc40007000000 */
[----:B------:R-:W-:Y:S01]  /*4260*/  ISETP.GT.AND P5, PT, R0, 0x38, P0 ;  /* 0x000000380000780c */ /* 0x000fe200007a4270 */
[----:B------:R-:W-:Y:S02]  /*4270*/  FMUL.FTZ R0, R58, c[0x0][0x320] ;  /* 0x0000c8003a007a20 */ /* 0x000fe40000410000 */
[----:B------:R-:W-:Y:S01]  /*4280*/  STL [R1+0x50], R25 ;  /* 0x0000501901007387 */ /* 0x000fe20000100800 */
[----:B------:R-:W-:Y:S01]  /*4290*/  ISETP.LT.OR P5, PT, R3, 0x39, P5 ;  /* 0x000000390300780c */ /* 0x000fe20002fa1670 */
[----:B------:R-:W2:Y:S03]  /*42a0*/  MUFU.TANH R13, R0 ;  /* 0x00000000000d7308 */ /* 0x000ea60000002400 */
[----:B------:R-:W-:Y:S01]  /*42b0*/  FSEL R178, R26, -INF , !P5 ;  /* 0xff8000001ab27808 */ /* 0x000fe20006800000 */
[----:B-1----:R-:W-:Y:S01]  /*42c0*/  FMUL.FTZ R6, R30, c[0x0][0x320] ;  /* 0x0000c8001e067a20 */ /* 0x002fe20000410000 */
[----:B------:R-:W-:-:S03]  /*42d0*/  PLOP3.LUT P5, PT, PT, PT, UP1, 0x40, 0x0 ;  /* 0x000000000000781c */ /* 0x000fc60003fae818 */
        /* <DEDUP_REMOVED lines=13> */
[----:B-1----:R1:W5:Y:S06]  /*43b0*/  SHFL.IDX PT, R6, R9, 0x1, 0x1c1f ;  /* 0x003c1f0009067f89 */ /* 0x00236c00000e0000 */
[----:B-1----:R1:W1:Y:S01]  /*43c0*/  MUFU.TANH R9, R7 ;  /* 0x0000000700097308 */ /* 0x0022620000002400 */
[--C-:B-----5:R-:W-:Y:S02]  /*43d0*/  IMAD.IADD R3, R8, 0x1, R6.reuse ;  /* 0x0000000108037824 */ /* 0x120fe400078e0206 */
[----:B------:R-:W-:-:S03]  /*43e0*/  IMAD.IADD R0, R10, 0x1, R6 ;  /* 0x000000010a007824 */ /* 0x000fc600078e0206 */
[----:B------:R-:W-:Y:S01]  /*43f0*/  IMNMX R3, R3, R11, PT ;  /* 0x0000000b03037217 */ /* 0x000fe20003800200 */
        /* <DEDUP_REMOVED lines=13> */
.L_x_957:
[----:B------:R-:W-:-:S04]  /*44d0*/  MOV R7, c[0x0][0x32c] ;  /* 0x0000cb0000077a02 */ /* 0x000fc80000000f00 */
[----:B------:R-:W-:-:S13]  /*44e0*/  ISETP.NE.AND P5, PT, R7, 0x1, PT ;  /* 0x000000010700780c */ /* 0x000fda0003fa5270 */
[----:B------:R-:W-:-:S05]  /*44f0*/  @P5 IMAD.HI.U32 R7, R6, c[0x0][0x330], RZ ;  /* 0x0000cc0006075a27 */ /* 0x000fca00078e00ff */
[----:B------:R-:W-:Y:S02]  /*4500*/  @P5 SHF.R.U32.HI R6, RZ, c[0x0][0x334], R7 ;  /* 0x0000cd00ff065a19 */ /* 0x000fe40000011607 */
.L_x_958:
[----:B------:R-:W-:Y:S05]  /*4510*/  BSYNC B0 ;  /* 0x0000000000007941 */ /* 0x000fea0003800000 */
.L_x_956:
[----:B------:R-:W-:-:S04]  /*4520*/  IMAD R6, R6, c[0x0][0x32c], -R96 ;  /* 0x0000cb0006067a24 */ /* 0x000fc800078e0a60 */
[----:B------:R-:W-:-:S05]  /*4530*/  IMAD.IADD R6, R6, 0x1, -R40 ;  /* 0x0000000106067824 */ /* 0x000fca00078e0a28 */
[----:B------:R-:W-:Y:S02]  /*4540*/  IADD3 R7, R6, c[0x0][0x32c], RZ ;  /* 0x0000cb0006077a10 */ /* 0x000fe40007ffe0ff */
[----:B------:R-:W-:Y:S02]  /*4550*/  IMNMX R0, R0, R6, !PT ;  /* 0x0000000600007217 */ /* 0x000fe40007800200 */
[----:B------:R-:W-:Y:S02]  /*4560*/  IMNMX R3, R3, R7, PT ;  /* 0x0000000703037217 */ /* 0x000fe40003800200 */
.L_x_955:
[----:B--234-:R-:W-:Y:S01]  /*4570*/  ISETP.GT.AND P6, PT, R0, 0x8, P0 ;  /* 0x000000080000780c */ /* 0x01cfe200007c4270 */
[----:B------:R-:W-:Y:S01]  /*4580*/  STL [R1+0x8c], R221 ;  /* 0x00008cdd01007387 */ /* 0x000fe20000100800 */
[----:B------:R-:W-:Y:S01]  /*4590*/  FMNMX.FTZ R132, R16, R17, !PT ;  /* 0x0000001110847209 */ /* 0x000fe20007810000 */
[----:B------:R-:W-:Y:S01]  /*45a0*/  IMAD.SHL.U32 R205, R5, 0x2, RZ ;  /* 0x0000000205cd7824 */ /* 0x000fe200078e00ff */
[C---:B------:R-:W-:Y:S01]  /*45b0*/  ISETP.LT.OR P6, PT, R3.reuse, 0x9, P6 ;  /* 0x000000090300780c */ /* 0x040fe200037c1670 */
[----:B------:R-:W-:Y:S01]  /*45c0*/  STL [R1+0x88], R220 ;  /* 0x000088dc01007387 */ /* 0x000fe20000100800 */
[----:B------:R-:W-:Y:S01]  /*45d0*/  ISETP.GT.AND P5, PT, R0, 0x1, P0 ;  /* 0x000000010000780c */ /* 0x000fe200007a4270 */
[----:B------:R-:W-:Y:S01]  /*45e0*/  IMAD R208, R2, 0x2, R205 ;  /* 0x0000000202d07824 */ /* 0x000fe200078e02cd */
[----:B------:R-:W-:Y:S01]  /*45f0*/  FSEL R12, R12, -INF , !P6 ;  /* 0xff8000000c0c7808 */ /* 0x000fe20007000000 */
[----:B------:R2:W-:Y:S01]  /*4600*/  STL [R1+0x84], R219 ;  /* 0x000084db01007387 */ /* 0x0005e20000100800 */
[----:B------:R-:W-:Y:S01]  /*4610*/  ISETP.GT.AND P6, PT, R0, 0x10, P0 ;  /* 0x000000100000780c */ /* 0x000fe200007c4270 */
[----:B------:R-:W-:Y:S01]  /*4620*/  ULDC.64 UR4, c[0x0][0x2c8] ;  /* 0x0000b20000047ab9 */ /* 0x000fe20000000a00 */
[----:B------:R-:W-:Y:S01]  /*4630*/  FMNMX.FTZ R132, R18, R132, !PT ;  /* 0x0000008412847209 */ /* 0x000fe20007810000 */
[----:B------:R-:W-:Y:S01]  /*4640*/  STL [R1+0x80], R218 ;  /* 0x000080da01007387 */ /* 0x000fe20000100800 */
[----:B------:R-:W-:-:S02]  /*4650*/  ISETP.LT.OR P5, PT, R3, 0x2, P5 ;  /* 0x000000020300780c */ /* 0x000fc40002fa1670 */
[----:B------:R-:W-:Y:S01]  /*4660*/  ISETP.LT.OR P6, PT, R3, 0x11, P6 ;  /* 0x000000110300780c */ /* 0x000fe200037c1670 */
[----:B------:R-:W-:Y:S01]  /*4670*/  STL [R1+0x7c], R217 ;  /* 0x00007cd901007387 */ /* 0x000fe20000100800 */
[----:B------:R-:W-:Y:S02]  /*4680*/  FMNMX.FTZ R132, R19, R132, !PT ;  /* 0x0000008413847209 */ /* 0x000fe40007810000 */
[----:B------:R-:W-:Y:S01]  /*4690*/  FSEL R10, R14, -INF , !P5 ;  /* 0xff8000000e0a7808 */ /* 0x000fe20006800000 */
[----:B------:R-:W-:Y:S01]  /*46a0*/  STL [R1+0x78], R216 ;  /* 0x000078d801007387 */ /* 0x000fe20000100800 */
[----:B------:R-:W-:Y:S02]  /*46b0*/  ISETP.GT.AND P5, PT, R0, 0x9, P0 ;  /* 0x000000090000780c */ /* 0x000fe400007a4270 */
[----:B-1----:R-:W-:Y:S01]  /*46c0*/  FSEL R48, R9, -INF , !P6 ;  /* 0xff80000009307808 */ /* 0x002fe20007000000 */
[----:B------:R-:W-:Y:S01]  /*46d0*/  STL [R1+0x74], R215 ;  /* 0x000074d701007387 */ /* 0x000fe20000100800 */
[----:B------:R-:W-:-:S02]  /*46e0*/  FMNMX.FTZ R132, R60, R132, !PT ;  /* 0x000000843c847209 */ /* 0x000fc40007810000 */
[----:B------:R-:W-:Y:S01]  /*46f0*/  ISETP.GT.AND P6, PT, R0, RZ, P0 ;  /* 0x000000ff0000720c */ /* 0x000fe200007c4270 */
[----:B------:R-:W-:Y:S01]  /*4700*/  STL [R1+0x70], R214 ;  /* 0x000070d601007387 */ /* 0x000fe20000100800 */
[----:B------:R-:W-:Y:S02]  /*4710*/  ISETP.LT.OR P5, PT, R3, 0xa, P5 ;  /* 0x0000000a0300780c */ /* 0x000fe40002fa1670 */
[----:B------:R-:W-:Y:S01]  /*4720*/  FMNMX.FTZ R132, R61, R132, !PT ;  /* 0x000000843d847209 */ /* 0x000fe20007810000 */
[----:B------:R-:W-:Y:S01]  /*4730*/  STL [R1+0x6c], R213 ;  /* 0x00006cd501007387 */ /* 0x000fe20000100800 */
[----:B------:R-:W-:Y:S02]  /*4740*/  ISETP.LT.OR P6, PT, R3, 0x1, P6 ;  /* 0x000000010300780c */ /* 0x000fe400037c1670 */
[----:B------:R-:W-:Y:S01]  /*4750*/  FSEL R11, R20, -INF , !P5 ;  /* 0xff800000140b7808 */ /* 0x000fe20006800000 */
[----:B------:R-:W-:Y:S01]  /*4760*/  STL [R1+0x68], R212 ;  /* 0x000068d401007387 */ /* 0x000fe20000100800 */
[----:B------:R-:W-:-:S02]  /*4770*/  ISETP.GT.AND P5, PT, R0, 0x11, P0 ;  /* 0x000000110000780c */ /* 0x000fc400007a4270 */
[----:B------:R-:W-:Y:S01]  /*4780*/  FMNMX.FTZ R132, R62, R132, !PT ;  /* 0x000000843e847209 */ /* 0x000fe20007810000 */
[----:B------:R-:W-:Y:S01]  /*4790*/  STL [R1+0x64], R211 ;  /* 0x000064d301007387 */ /* 0x000fe20000100800 */
[----:B------:R-:W-:Y:S02]  /*47a0*/  FSEL R9, R64, -INF , !P6 ;  /* 0xff80000040097808 */ /* 0x000fe40007000000 */
[----:B------:R-:W-:Y:S01]  /*47b0*/  ISETP.LT.OR P5, PT, R3, 0x12, P5 ;  /* 0x000000120300780c */ /* 0x000fe20002fa1670 */
[----:B------:R-:W-:Y:S01]  /*47c0*/  STL [R1+0x60], R210 ;  /* 0x000060d201007387 */ /* 0x000fe20000100800 */
[----:B------:R-:W-:Y:S02]  /*47d0*/  FMNMX.FTZ R132, R63, R132, !PT ;  /* 0x000000843f847209 */ /* 0x000fe40007810000 */
[----:B------:R-:W-:Y:S01]  /*47e0*/  FMNMX.FTZ R6, R9, R10, !PT ;  /* 0x0000000a09067209 */ /* 0x000fe20007810000 */
[----:B------:R-:W-:Y:S01]  /*47f0*/  STL [R1+0x5c], R209 ;  /* 0x00005cd101007387 */ /* 0x000fe20000100800 */
[----:B------:R-:W-:-:S02]  /*4800*/  FSEL R51, R24, -INF , !P5 ;  /* 0xff80000018337808 */ /* 0x000fc40006800000 */
[----:B------:R-:W-:Y:S01]  /*4810*/  FMNMX.FTZ R132, R165, R132, !PT ;  /* 0x00000084a5847209 */ /* 0x000fe20007810000 */
[----:B------:R1:W-:Y:S01]  /*4820*/  STL [R1+0x58], R204 ;  /* 0x000058cc01007387 */ /* 0x0003e20000100800 */
[----:B------:R-:W-:Y:S02]  /*4830*/  ISETP.GT.AND P5, PT, R0, 0x18, P0 ;  /* 0x000000180000780c */ /* 0x000fe400007a4270 */
[----:B------:R-:W-:Y:S01]  /*4840*/  FMNMX.FTZ R6, R12, R6, !PT ;  /* 0x000000060c067209 */ /* 0x000fe20007810000 */
[----:B------:R-:W-:Y:S01]  /*4850*/  LDSM.16.MT88.4 R36, [R208+0x2100] ;  /* 0x00210000d024783b */ /* 0x000fe20000004200 */
[----:B------:R-:W-:Y:S02]  /*4860*/  FMNMX.FTZ R132, R166, R132, !PT ;  /* 0x00000084a6847209 */ /* 0x000fe40007810000 */
[----:B------:R-:W-:Y:S01]  /*4870*/  ISETP.LT.OR P5, PT, R3, 0x19, P5 ;  /* 0x000000190300780c */ /* 0x000fe20002fa1670 */
[----:B------:R-:W-:Y:S01]  /*4880*/  LDSM.16.MT88.4 R40, [R205+0x2100] ;  /* 0x00210000cd28783b */ /* 0x000fe20000004200 */
[----:B------:R-:W-:-:S02]  /*4890*/  FMNMX.FTZ R6, R11, R6, !PT ;  /* 0x000000060b067209 */ /* 0x000fc40007810000 */
[----:B------:R-:W-:Y:S02]  /*48a0*/  ISETP.GT.AND P6, PT, R0, 0x19, P0 ;  /* 0x000000190000780c */ /* 0x000fe400007c4270 */
[----:B------:R-:W-:Y:S02]  /*48b0*/  FMNMX.FTZ R132, R167, R132, !PT ;  /* 0x00000084a7847209 */ /* 0x000fe40007810000 */
[----:B------:R-:W-:Y:S02]  /*48c0*/  FSEL R50, R21, -INF , !P5 ;  /* 0xff80000015327808 */ /* 0x000fe40006800000 */
[----:B------:R-:W-:Y:S02]  /*48d0*/  FMNMX.FTZ R6, R48, R6, !PT ;  /* 0x0000000630067209 */ /* 0x000fe40007810000 */
[----:B------:R-:W-:Y:S02]  /*48e0*/  ISETP.GT.AND P5, PT, R0, 0x20, P0 ;  /* 0x000000200000780c */ /* 0x000fe400007a4270 */
[----:B------:R-:W-:-:S02]  /*48f0*/  ISETP.LT.OR P6, PT, R3, 0x1a, P6 ;  /* 0x0000001a0300780c */ /* 0x000fc400037c1670 */
[----:B------:R-:W-:Y:S02]  /*4900*/  FMNMX.FTZ R132, R176, R132, !PT ;  /* 0x00000084b0847209 */ /* 0x000fe40007810000 */
[----:B------:R-:W-:Y:S02]  /*4910*/  FMNMX.FTZ R6, R51, R6, !PT ;  /* 0x0000000633067209 */ /* 0x000fe40007810000 */
[----:B------:R-:W-:Y:S02]  /*4920*/  ISETP.LT.OR P5, PT, R3, 0x21, P5 ;  /* 0x000000210300780c */ /* 0x000fe40002fa1670 */
[----:B------:R-:W-:Y:S02]  /*4930*/  FSEL R49, R23, -INF , !P6 ;  /* 0xff80000017317808 */ /* 0x000fe40007000000 */
[----:B------:R-:W-:Y:S01]  /*4940*/  ISETP.GT.AND P6, PT, R0, 0x21, P0 ;  /* 0x000000210000780c */ /* 0x000fe200007c4270 */
[----:B------:R-:W-:Y:S01]  /*4950*/  LDSM.16.MT88.4 R20, [R205+0x100] ;  /* 0x00010000cd14783b */ /* 0x000fe20000004200 */
[----:B------:R-:W-:-:S02]  /*4960*/  FMNMX.FTZ R132, R177, R132, !PT ;  /* 0x00000084b1847209 */ /* 0x000fc40007810000 */
[----:B------:R-:W-:Y:S02]  /*4970*/  FMNMX.FTZ R6, R50, R6, !PT ;  /* 0x0000000632067209 */ /* 0x000fe40007810000 */
[----:B------:R-:W-:Y:S02]  /*4980*/  FSEL R134, R13, -INF , !P5 ;  /* 0xff8000000d867808 */ /* 0x000fe40006800000 */
[----:B------:R-:W-:Y:S02]  /*4990*/  ISETP.GT.AND P5, PT, R0, 0x28, P0 ;  /* 0x000000280000780c */ /* 0x000fe400007a4270 */
[----:B------:R-:W-:Y:S02]  /*49a0*/  ISETP.LT.OR P6, PT, R3, 0x22, P6 ;  /* 0x000000220300780c */ /* 0x000fe400037c1670 */
[----:B------:R-:W-:Y:S02]  /*49b0*/  FMNMX.FTZ R132, R179, R132, !PT ;  /* 0x00000084b3847209 */ /* 0x000fe40007810000 */
[----:B------:R-:W-:-:S02]  /*49c0*/  FMNMX.FTZ R6, R49, R6, !PT ;  /* 0x0000000631067209 */ /* 0x000fc40007810000 */
[----:B------:R-:W-:Y:S02]  /*49d0*/  ISETP.LT.OR P5, PT, R3, 0x29, P5 ;  /* 0x000000290300780c */ /* 0x000fe40002fa1670 */
[----:B------:R-:W-:Y:S02]  /*49e0*/  FSEL R133, R15, -INF , !P6 ;  /* 0xff8000000f857808 */ /* 0x000fe40007000000 */
[----:B------:R-:W-:Y:S02]  /*49f0*/  ISETP.GT.AND P6, PT, R0, 0x29, P0 ;  /* 0x000000290000780c */ /* 0x000fe400007c4270 */
[----:B------:R-:W-:Y:S02]  /*4a00*/  FMNMX.FTZ R132, R178, R132, !PT ;  /* 0x00000084b2847209 */ /* 0x000fe40007810000 */
[----:B------:R-:W-:Y:S02]  /*4a10*/  FMNMX.FTZ R6, R134, R6, !PT ;  /* 0x0000000686067209 */ /* 0x000fe40007810000 */
[----:B------:R-:W-:-:S02]  /*4a20*/  FSEL R135, R34, -INF , !P5 ;  /* 0xff80000022877808 */ /* 0x000fc40006800000 */
[----:B------:R-:W-:Y:S02]  /*4a30*/  ISETP.GT.AND P5, PT, R0, 0x30, P0 ;  /* 0x000000300000780c */ /* 0x000fe400007a4270 */
[----:B------:R-:W-:Y:S02]  /*4a40*/  ISETP.LT.OR P6, PT, R3, 0x2a, P6 ;  /* 0x0000002a0300780c */ /* 0x000fe400037c1670 */
[----:B------:R-:W-:Y:S02]  /*4a50*/  FMNMX.FTZ R132, R25, R132, !PT ;  /* 0x0000008419847209 */ /* 0x000fe40007810000 */
[----:B------:R-:W-:Y:S02]  /*4a60*/  FMNMX.FTZ R6, R133, R6, !PT ;  /* 0x0000000685067209 */ /* 0x000fe40007810000 */
[----:B------:R-:W-:Y:S01]  /*4a70*/  ISETP.LT.OR P5, PT, R3, 0x31, P5 ;  /* 0x000000310300780c */ /* 0x000fe20002fa1670 */
[----:B------:R-:W3:Y:S01]  /*4a80*/  SHFL.BFLY PT, R7, R132, 0x2, 0x1f ;  /* 0x0c401f0084077f89 */ /* 0x000ee200000e0000 */
[----:B------:R-:W-:-:S02]  /*4a90*/  FSEL R164, R35, -INF , !P6 ;  /* 0xff80000023a47808 */ /* 0x000fc40007000000 */
[C---:B------:R-:W-:Y:S02]  /*4aa0*/  ISETP.GT.AND P6, PT, R0.reuse, 0x31, P0 ;  /* 0x000000310000780c */ /* 0x040fe400007c4270 */
[----:B------:R-:W-:Y:S02]  /*4ab0*/  FMNMX.FTZ R6, R135, R6, !PT ;  /* 0x0000000687067209 */ /* 0x000fe40007810000 */
[----:B--2---:R-:W-:Y:S02]  /*4ac0*/  FSEL R219, R33, -INF , !P5 ;  /* 0xff80000021db7808 */ /* 0x004fe40006800000 */
[----:B------:R-:W-:Y:S02]  /*4ad0*/  ISETP.GT.AND P5, PT, R0, 0x38, P0 ;  /* 0x000000380000780c */ /* 0x000fe400007a4270 */
[----:B------:R-:W-:Y:S02]  /*4ae0*/  ISETP.LT.OR P6, PT, R3, 0x32, P6 ;  /* 0x000000320300780c */ /* 0x000fe400037c1670 */
[----:B------:R-:W-:-:S02]  /*4af0*/  FMNMX.FTZ R6, R164, R6, !PT ;  /* 0x00000006a4067209 */ /* 0x000fc40007810000 */
[----:B------:R-:W-:Y:S02]  /*4b00*/  ISETP.GT.AND P0, PT, R0, 0x39, P0 ;  /* 0x000000390000780c */ /* 0x000fe40000704270 */
[----:B------:R-:W-:Y:S02]  /*4b10*/  ISETP.LT.OR P5, PT, R3, 0x39, P5 ;  /* 0x000000390300780c */ /* 0x000fe40002fa1670 */
[----:B-1----:R-:W-:Y:S02]  /*4b20*/  FSEL R204, R30, -INF , !P6 ;  /* 0xff8000001ecc7808 */ /* 0x002fe40007000000 */
[----:B------:R-:W-:Y:S02]  /*4b30*/  FMNMX.FTZ R0, R219, R6, !PT ;  /* 0x00000006db007209 */ /* 0x000fe40007810000 */
[----:B------:R-:W-:Y:S02]  /*4b40*/  ISETP.LT.OR P0, PT, R3, 0x3a, P0 ;  /* 0x0000003a0300780c */ /* 0x000fe40000701670 */
[----:B------:R-:W-:-:S02]  /*4b50*/  FSEL R184, R28, -INF , !P5 ;  /* 0xff8000001cb87808 */ /* 0x000fc40006800000 */
[----:B------:R-:W-:Y:S02]  /*4b60*/  FMNMX.FTZ R0, R204, R0, !PT ;  /* 0x00000000cc007209 */ /* 0x000fe40007810000 */
[----:B------:R-:W-:Y:S02]  /*4b70*/  FSEL R181, R27, -INF , !P0 ;  /* 0xff8000001bb57808 */ /* 0x000fe40004000000 */
[----:B------:R-:W-:Y:S01]  /*4b80*/  FMNMX.FTZ R0, R184, R0, !PT ;  /* 0x00000000b8007209 */ /* 0x000fe20007810000 */
[----:B------:R-:W-:Y:S01]  /*4b90*/  LDSM.16.MT88.4 R24, [R205+0x4100] ;  /* 0x00410000cd18783b */ /* 0x000fe20000004200 */
[----:B---3--:R-:W-:Y:S02]  /*4ba0*/  FMNMX.FTZ R132, R132, R7, !PT ;  /* 0x0000000784847209 */ /* 0x008fe40007810000 */
[----:B------:R-:W-:Y:S02]  /*4bb0*/  FMNMX.FTZ R0, R181, R0, !PT ;  /* 0x00000000b5007209 */ /* 0x000fe40007810000 */
[----:B------:R-:W-:Y:S01]  /*4bc0*/  LEA R206, R4, R205, 0x1 ;  /* 0x000000cd04ce7211 */ /* 0x000fe200078e08ff */
[----:B------:R-:W1:Y:S04]  /*4bd0*/  SHFL.BFLY PT, R6, R132, 0x1, 0x1f ;  /* 0x0c201f0084067f89 */ /* 0x000e6800000e0000 */
[----:B------:R-:W2:Y:S01]  /*4be0*/  SHFL.BFLY PT, R3, R0, 0x2, 0x1f ;  /* 0x0c401f0000037f89 */ /* 0x000ea200000e0000 */
[----:B------:R-:W-:-:S03]  /*4bf0*/  IMAD R207, R2, 0x2, R206 ;  /* 0x0000000202cf7824 */ /* 0x000fc600078e02ce */
[----:B------:R-:W-:Y:S04]  /*4c00*/  LDSM.16.MT88.4 R44, [R206+0x2100] ;  /* 0x00210000ce2c783b */ /* 0x000fe80000004200 */
[----:B------:R-:W-:Y:S04]  /*4c10*/  LDSM.16.MT88.4 R28, [R207+0x100] ;  /* 0x00010000cf1c783b */ /* 0x000fe80000004200 */
[----:B------:R-:W-:Y:S01]  /*4c20*/  LDSM.16.MT88.4 R32, [R207+0x2100] ;  /* 0x00210000cf20783b */ /* 0x000fe20000004200 */
[----:B-1----:R-:W-:Y:S02]  /*4c30*/  FMNMX.FTZ R132, R132, R6, !PT ;  /* 0x0000000684847209 */ /* 0x002fe40007810000 */
[----:B--2---:R-:W-:-:S03]  /*4c40*/  FMNMX.FTZ R0, R0, R3, !PT ;  /* 0x0000000300007209 */ /* 0x004fc60007810000 */
[C---:B------:R-:W-:Y:S01]  /*4c50*/  FMUL.FTZ R8, R132.reuse, c[0x0][0x2d0] ;  /* 0x0000b40084087a20 */ /* 0x040fe20000410000 */
[----:B------:R-:W-:Y:S01]  /*4c60*/  FSETP.NEU.FTZ.AND P0, PT, R132, -INF , PT ;  /* 0xff8000008400780b */ /* 0x000fe20003f1d000 */
[----:B------:R-:W1:Y:S03]  /*4c70*/  SHFL.BFLY PT, R6, R0, 0x1, 0x1f ;  /* 0x0c201f0000067f89 */ /* 0x000e6600000e0000 */
[----:B------:R-:W-:-:S05]  /*4c80*/  FSEL R8, R8, RZ, P0 ;  /* 0x000000ff08087208 */ /* 0x000fca0000000000 */
[--C-:B------:R-:W-:Y:S02]  /*4c90*/  FFMA.FTZ R3, R16, c[0x0][0x2d0], -R8.reuse ;  /* 0x0000b40010037a23 */ /* 0x100fe40000010808 */
[--C-:B------:R-:W-:Y:S02]  /*4ca0*/  FFMA.FTZ R2, R60, c[0x0][0x2d0], -R8.reuse ;  /* 0x0000b4003c027a23 */ /* 0x100fe40000010808 */
[----:B------:R2:W-:Y:S08]  /*4cb0*/  MUFU.EX2 R209, R3 ;  /* 0x0000000300d17308 */ /* 0x0005f00000000800 */
[----:B------:R3:W-:Y:S01]  /*4cc0*/  MUFU.EX2 R215, R2 ;  /* 0x0000000200d77308 */ /* 0x0007e20000000800 */
[----:B--2---:R-:W-:-:S07]  /*4cd0*/  FFMA.FTZ R3, R17, c[0x0][0x2d0], -R8 ;  /* 0x0000b40011037a23 */ /* 0x004fce0000010808 */
[----:B------:R1:W-:Y:S01]  /*4ce0*/  MUFU.EX2 R180, R3 ;  /* 0x0000000300b47308 */ /* 0x0003e20000000800 */
[----:B---3--:R-:W-:-:S07]  /*4cf0*/  FFMA.FTZ R2, R61, c[0x0][0x2d0], -R8 ;  /* 0x0000b4003d027a23 */ /* 0x008fce0000010808 */
[----:B------:R2:W-:Y:S01]  /*4d00*/  MUFU.EX2 R212, R2 ;  /* 0x0000000200d47308 */ /* 0x0005e20000000800 */
[----:B-1----:R-:W-:Y:S01]  /*4d10*/  FMNMX.FTZ R3, R0, R6, !PT ;  /* 0x0000000600037209 */ /* 0x002fe20007810000 */
[--C-:B------:R-:W-:Y:S02]  /*4d20*/  FFMA.FTZ R0, R18, c[0x0][0x2d0], -R8.reuse ;  /* 0x0000b40012007a23 */ /* 0x100fe40000010808 */
[----:B------:R-:W-:Y:S01]  /*4d30*/  FFMA.FTZ R6, R19, c[0x0][0x2d0], -R8 ;  /* 0x0000b40013067a23 */ /* 0x000fe20000010808 */
[----:B------:R-:W-:-:S03]  /*4d40*/  FSETP.NEU.FTZ.AND P0, PT, R3, -INF , PT ;  /* 0xff8000000300780b */ /* 0x000fc60003f1d000 */
[----:B------:R1:W-:Y:S01]  /*4d50*/  MUFU.EX2 R218, R0 ;  /* 0x0000000000da7308 */ /* 0x0003e20000000800 */
[----:B------:R-:W3:Y:S01]  /*4d60*/  LDSM.16.MT88.4 R16, [R206+0x100] ;  /* 0x00010000ce10783b */ /* 0x000ee20000004200 */
[----:B--2---:R-:W-:-:S06]  /*4d70*/  FFMA.FTZ R2, R62, c[0x0][0x2d0], -R8 ;  /* 0x0000b4003e027a23 */ /* 0x004fcc0000010808 */
[----:B------:R2:W4:Y:S01]  /*4d80*/  MUFU.EX2 R13, R6 ;  /* 0x00000006000d7308 */ /* 0x0005220000000800 */
[----:B-1----:R-:W-:-:S07]  /*4d90*/  FMUL.FTZ R0, R3, c[0x0][0x2d0] ;  /* 0x0000b40003007a20 */ /* 0x002fce0000410000 */
[----:B------:R1:W-:Y:S01]  /*4da0*/  MUFU.EX2 R210, R2 ;  /* 0x0000000200d27308 */ /* 0x0003e20000000800 */
[----:B------:R-:W-:-:S05]  /*4db0*/  FSEL R0, R0, RZ, P0 ;  /* 0x000000ff00007208 */ /* 0x000fca0000000000 */
[--C-:B------:R-:W-:Y:S02]  /*4dc0*/  FFMA.FTZ R4, R12, c[0x0][0x2d0], -R0.reuse ;  /* 0x0000b4000c047a23 */ /* 0x100fe40000010800 */
[--C-:B--2---:R-:W-:Y:S02]  /*4dd0*/  FFMA.FTZ R6, R9, c[0x0][0x2d0], -R0.reuse ;  /* 0x0000b40009067a23 */ /* 0x104fe40000010800 */
[----:B------:R2:W-:Y:S01]  /*4de0*/  MUFU.EX2 R216, R4 ;  /* 0x0000000400d87308 */ /* 0x0005e20000000800 */
[----:B------:R-:W-:Y:S02]  /*4df0*/  FFMA.FTZ R5, R10, c[0x0][0x2d0], -R0 ;  /* 0x0000b4000a057a23 */ /* 0x000fe40000010800 */
[----:B----4-:R-:W-:Y:S02]  /*4e00*/  IMAD.MOV.U32 R10, RZ, RZ, R13 ;  /* 0x000000ffff0a7224 */ /* 0x010fe400078e000d */
[----:B------:R-:W4:Y:S01]  /*4e10*/  LDSM.16.MT88.4 R12, [R208+0x100] ;  /* 0x00010000d00c783b */ /* 0x000f220000004200 */
[----:B-1----:R-:W-:-:S02]  /*4e20*/  FFMA.FTZ R2, R63, c[0x0][0x2d0], -R8 ;  /* 0x0000b4003f027a23 */ /* 0x002fc40000010808 */
[----:B------:R1:W-:Y:S01]  /*4e30*/  MUFU.EX2 R214, R6 ;  /* 0x0000000600d67308 */ /* 0x0003e20000000800 */
[----:B--2---:R-:W-:-:S07]  /*4e40*/  FFMA.FTZ R4, R11, c[0x0][0x2d0], -R0 ;  /* 0x0000b4000b047a23 */ /* 0x004fce0000010800 */
[----:B------:R-:W2:Y:S01]  /*4e50*/  MUFU.EX2 R9, R5 ;  /* 0x0000000500097308 */ /* 0x000ea20000000800 */
[----:B-1----:R-:W-:-:S07]  /*4e60*/  F2FP.BF16.PACK_AB R6, R10, R218 ;  /* 0x000000da0a06723e */ /* 0x002fce00000010ff */
[----:B------:R1:W1:Y:S01]  /*4e70*/  MUFU.EX2 R213, R4 ;  /* 0x0000000400d57308 */ /* 0x0002620000000800 */
[----:B--2---:R-:W-:-:S07]  /*4e80*/  F2FP.BF16.PACK_AB R5, R9, R214 ;  /* 0x000000d60905723e */ /* 0x004fce00000010ff */
[----:B------:R2:W2:Y:S01]  /*4e90*/  MUFU.EX2 R217, R2 ;  /* 0x0000000200d97308 */ /* 0x0004a20000000800 */
[----:B-1----:R-:W-:Y:S02]  /*4ea0*/  F2FP.BF16.PACK_AB R4, R180, R209 ;  /* 0x000000d1b404723e */ /* 0x002fe400000010ff */
[----:B------:R-:W-:-:S07]  /*4eb0*/  F2FP.BF16.PACK_AB R7, R213, R216 ;  /* 0x000000d8d507723e */ /* 0x000fce00000010ff */
[----:B---3--:R-:W-:Y:S01]  /*4ec0*/  HMMA.16816.F32.BF16 R56, R4, R16, RZ ;  /* 0x000000100438723c */ /* 0x008fe200000418ff */
[----:B--2---:R-:W-:-:S04]  /*4ed0*/  FFMA.FTZ R2, R48, c[0x0][0x2d0], -R0 ;  /* 0x0000b40030027a23 */ /* 0x004fc80000010800 */
[----:B------:R1:W-:Y:S03]  /*4ee0*/  MUFU.EX2 R211, R2 ;  /* 0x0000000200d37308 */ /* 0x0003e60000000800 */
[C---:B------:R-:W-:Y:S01]  /*4ef0*/  HMMA.16816.F32.BF16 R64, R4.reuse, R18, RZ ;  /* 0x000000120440723c */ /* 0x040fe200000418ff */
[----:B------:R-:W2:Y:S07]  /*4f00*/  LDSM.16.MT88.4 R16, [R206+0x4100] ;  /* 0x00410000ce10783b */ /* 0x000eae0000004200 */
[----:B------:R-:W-:Y:S01]  /*4f10*/  HMMA.16816.F32.BF16 R76, R4, R20, RZ ;  /* 0x00000014044c723c */ /* 0x000fe200000418ff */
[----:B-1----:R-:W-:-:S07]  /*4f20*/  FFMA.FTZ R2, R51, c[0x0][0x2d0], -R0 ;  /* 0x0000b40033027a23 */ /* 0x002fce0000010800 */
[C---:B------:R-:W-:Y:S01]  /*4f30*/  HMMA.16816.F32.BF16 R68, R4.reuse, R22, RZ ;  /* 0x000000160444723c */ /* 0x040fe200000418ff */
[----:B------:R-:W1:Y:S01]  /*4f40*/  LDSM.16.MT88.4 R20, [R207+0x4100] ;  /* 0x00410000cf14783b */ /* 0x000e620000004200 */
[----:B------:R3:W1:Y:S06]  /*4f50*/  MUFU.EX2 R183, R2 ;  /* 0x0000000200b77308 */ /* 0x00066c0000000800 */
[C---:B----4-:R-:W-:Y:S08]  /*4f60*/  HMMA.16816.F32.BF16 R52, R4.reuse, R12, RZ ;  /* 0x0000000c0434723c */ /* 0x050ff000000418ff */
[----:B------:R-:W-:Y:S01]  /*4f70*/  HMMA.16816.F32.BF16 R92, R4, R14, RZ ;  /* 0x0000000e045c723c */ /* 0x000fe200000418ff */
[----:B------:R-:W4:Y:S01]  /*4f80*/  LDSM.16.MT88.4 R12, [R208+0x4100] ;  /* 0x00410000d00c783b */ /* 0x000f220000004200 */
[----:B---3--:R-:W-:-:S04]  /*4f90*/  FFMA.FTZ R2, R50, c[0x0][0x2d0], -R0 ;  /* 0x0000b40032027a23 */ /* 0x008fc80000010800 */
[----:B------:R3:W-:Y:S02]  /*4fa0*/  MUFU.EX2 R220, R2 ;  /* 0x0000000200dc7308 */ /* 0x0007e40000000800 */
[C---:B------:R-:W-:Y:S08]  /*4fb0*/  HMMA.16816.F32.BF16 R104, R4.reuse, R28, RZ ;  /* 0x0000001c0468723c */ /* 0x040ff000000418ff */
[----:B------:R-:W-:Y:S01]  /*4fc0*/  HMMA.16816.F32.BF16 R88, R4, R30, RZ ;  /* 0x0000001e0458723c */ /* 0x000fe200000418ff */
[----:B------:R-:W-:Y:S01]  /*4fd0*/  LDSM.16.MT88.4 R28, [R208+0x6100] ;  /* 0x00610000d01c783b */ /* 0x000fe20000004200 */
[----:B---3--:R-:W-:-:S06]  /*4fe0*/  FFMA.FTZ R2, R49, c[0x0][0x2d0], -R0 ;  /* 0x0000b40031027a23 */ /* 0x008fcc0000010800 */
[C---:B------:R-:W-:Y:S01]  /*4ff0*/  HMMA.16816.F32.BF16 R124, R4.reuse, R36, RZ ;  /* 0x00000024047c723c */ /* 0x040fe200000418ff */
[----:B------:R-:W3:Y:S07]  /*5000*/  MUFU.EX2 R182, R2 ;  /* 0x0000000200b67308 */ /* 0x000eee0000000800 */
[C---:B------:R-:W-:Y:S01]  /*5010*/  HMMA.16816.F32.BF16 R112, R4.reuse, R38, RZ ;  /* 0x000000260470723c */ /* 0x040fe200000418ff */
[----:B------:R-:W1:Y:S07]  /*5020*/  LDSM.16.MT88.4 R36, [R205+0x6100] ;  /* 0x00610000cd24783b */ /* 0x000e6e0000004200 */
[C---:B------:R-:W-:Y:S08]  /*5030*/  HMMA.16816.F32.BF16 R100, R4.reuse, R32, RZ ;  /* 0x000000200464723c */ /* 0x040ff000000418ff */
[C---:B------:R-:W-:Y:S01]  /*5040*/  HMMA.16816.F32.BF16 R80, R4.reuse, R34, RZ ;  /* 0x000000220450723c */ /* 0x040fe200000418ff */
[----:B------:R-:W3:Y:S07]  /*5050*/  LDSM.16.MT88.4 R32, [R206+0x6100] ;  /* 0x00610000ce20783b */ /* 0x000eee0000004200 */
[C---:B--2---:R-:W-:Y:S08]  /*5060*/  HMMA.16816.F32.BF16 R96, R4.reuse, R16, RZ ;  /* 0x000000100460723c */ /* 0x044ff000000418ff */
[C---:B------:R-:W-:Y:S01]  /*5070*/  HMMA.16816.F32.BF16 R108, R4.reuse, R18, RZ ;  /* 0x00000012046c723c */ /* 0x040fe200000418ff */
[----:B------:R-:W2:Y:S07]  /*5080*/  LDSM.16.MT88.4 R16, [R207+0x6100] ;  /* 0x00610000cf10783b */ /* 0x000eae0000004200 */
[C---:B------:R-:W-:Y:S08]  /*5090*/  HMMA.16816.F32.BF16 R72, R4.reuse, R24, RZ ;  /* 0x000000180448723c */ /* 0x040ff000000418ff */
[C---:B------:R-:W-:Y:S01]  /*50a0*/  HMMA.16816.F32.BF16 R84, R4.reuse, R26, RZ ;  /* 0x0000001a0454723c */ /* 0x040fe200000418ff */
[----:B------:R-:W2:Y:S07]  /*50b0*/  LDSM.16.MT88.4 R24, [R205+0x900] ;  /* 0x00090000cd18783b */ /* 0x000eae0000004200 */
[C---:B-1----:R-:W-:Y:S08]  /*50c0*/  HMMA.16816.F32.BF16 R148, R4.reuse, R20, RZ ;  /* 0x000000140494723c */ /* 0x042ff000000418ff */
[C---:B------:R-:W-:Y:S01]  /*50d0*/  HMMA.16816.F32.BF16 R152, R4.reuse, R22, RZ ;  /* 0x000000160498723c */ /* 0x040fe200000418ff */
[----:B------:R-:W-:Y:S07]  /*50e0*/  LDSM.16.MT88.4 R20, [R206+0x900] ;  /* 0x00090000ce14783b */ /* 0x000fee0000004200 */
[C---:B------:R-:W-:Y:S08]  /*50f0*/  HMMA.16816.F32.BF16 R136, R4.reuse, R40, RZ ;  /* 0x000000280488723c */ /* 0x040ff000000418ff */
[C---:B------:R-:W-:Y:S01]  /*5100*/  HMMA.16816.F32.BF16 R144, R4.reuse, R42, RZ ;  /* 0x0000002a0490723c */ /* 0x040fe200000418ff */
[----:B------:R-:W1:Y:S07]  /*5110*/  LDSM.16.MT88.4 R40, [R207+0x900] ;  /* 0x00090000cf28783b */ /* 0x000e6e0000004200 */
[C---:B------:R-:W-:Y:S08]  /*5120*/  HMMA.16816.F32.BF16 R128, R4.reuse, R44, RZ ;  /* 0x0000002c0480723c */ /* 0x040ff000000418ff */
[C---:B------:R-:W-:Y:S01]  /*5130*/  HMMA.16816.F32.BF16 R116, R4.reuse, R46, RZ ;  /* 0x0000002e0474723c */ /* 0x040fe200000418ff */
[----:B------:R-:W-:Y:S07]  /*5140*/  LDSM.16.MT88.4 R44, [R205+0x2900] ;  /* 0x00290000cd2c783b */ /* 0x000fee0000004200 */
[C---:B----4-:R-:W-:Y:S08]  /*5150*/  HMMA.16816.F32.BF16 R120, R4.reuse, R12, RZ ;  /* 0x0000000c0478723c */ /* 0x050ff000000418ff */
[C---:B------:R-:W-:Y:S01]  /*5160*/  HMMA.16816.F32.BF16 R140, R4.reuse, R14, RZ ;  /* 0x0000000e048c723c */ /* 0x040fe200000418ff */
[----:B------:R-:W4:Y:S07]  /*5170*/  LDSM.16.MT88.4 R12, [R208+0x900] ;  /* 0x00090000d00c783b */ /* 0x000f2e0000004200 */
[C---:B------:R-:W-:Y:S08]  /*5180*/  HMMA.16816.F32.BF16 R156, R4.reuse, R36, RZ ;  /* 0x00000024049c723c */ /* 0x040ff000000418ff */
[C---:B------:R-:W-:Y:S01]  /*5190*/  HMMA.16816.F32.BF16 R160, R4.reuse, R38, RZ ;  /* 0x0000002604a0723c */ /* 0x040fe200000418ff */
[----:B------:R-:W-:Y:S07]  /*51a0*/  LDSM.16.MT88.4 R36, [R206+0x2900] ;  /* 0x00290000ce24783b */ /* 0x000fee0000004200 */
[C---:B---3--:R-:W-:Y:S08]  /*51b0*/  HMMA.16816.F32.BF16 R168, R4.reuse, R32, RZ ;  /* 0x0000002004a8723c */ /* 0x048ff000000418ff */
[C---:B------:R-:W-:Y:S01]  /*51c0*/  HMMA.16816.F32.BF16 R172, R4.reuse, R34, RZ ;  /* 0x0000002204ac723c */ /* 0x040fe200000418ff */
[----:B------:R-:W-:Y:S07]  /*51d0*/  LDSM.16.MT88.4 R32, [R208+0x2900] ;  /* 0x00290000d020783b */ /* 0x000fee0000004200 */
[C---:B------:R-:W-:Y:S08]  /*51e0*/  HMMA.16816.F32.BF16 R196, R4.reuse, R28, RZ ;  /* 0x0000001c04c4723c */ /* 0x040ff000000418ff */
[C---:B------:R-:W-:Y:S08]  /*51f0*/  HMMA.16816.F32.BF16 R200, R4.reuse, R30, RZ ;  /* 0x0000001e04c8723c */ /* 0x040ff000000418ff */
[C---:B--2---:R-:W-:Y:S08]  /*5200*/  HMMA.16816.F32.BF16 R188, R4.reuse, R16, RZ ;  /* 0x0000001004bc723c */ /* 0x044ff000000418ff */
[----:B------:R-:W-:Y:S07]  /*5210*/  HMMA.16816.F32.BF16 R240, R4, R18, RZ ;  /* 0x0000001204f0723c */ /* 0x000fee00000418ff */
[----:B------:R-:W-:-:S02]  /*5220*/  F2FP.BF16.PACK_AB R4, R212, R215 ;  /* 0x000000d7d404723e */ /* 0x000fc400000010ff */
[----:B------:R-:W-:Y:S02]  /*5230*/  F2FP.BF16.PACK_AB R6, R217, R210 ;  /* 0x000000d2d906723e */ /* 0x000fe400000010ff */
[----:B------:R-:W-:Y:S02]  /*5240*/  F2FP.BF16.PACK_AB R5, R183, R211 ;  /* 0x000000d3b705723e */ /* 0x000fe400000010ff */
[----:B------:R-:W-:-:S03]  /*5250*/  F2FP.BF16.PACK_AB R7, R182, R220 ;  /* 0x000000dcb607723e */ /* 0x000fc600000010ff */
[----:B------:R-:W-:Y:S01]  /*5260*/  MOV R62, R189 ;  /* 0x000000bd003e7202 */ /* 0x000fe20000000f00 */
[----:B------:R-:W-:Y:S01]  /*5270*/  IMAD.MOV.U32 R61, RZ, RZ, R190 ;  /* 0x000000ffff3d7224 */ /* 0x000fe200078e00be */
[----:B------:R-:W-:Y:S01]  /*5280*/  MOV R51, R188 ;  /* 0x000000bc00337202 */ /* 0x000fe20000000f00 */
[----:B------:R-:W-:Y:S01]  /*5290*/  IMAD.MOV.U32 R60, RZ, RZ, R191 ;  /* 0x000000ffff3c7224 */ /* 0x000fe200078e00bf */
[C---:B------:R-:W-:Y:S08]  /*52a0*/  HMMA.16816.F32.BF16 R16, R4.reuse, R26, R68 ;  /* 0x0000001a0410723c */ /* 0x040ff00000041844 */
[C---:B------:R-:W-:Y:S01]  /*52b0*/  HMMA.16816.F32.BF16 R28, R4.reuse, R24, R76 ;  /* 0x00000018041c723c */ /* 0x040fe2000004184c */
[----:B------:R-:W-:Y:S07]  /*52c0*/  LDSM.16.MT88.4 R24, [R207+0x4900] ;  /* 0x00490000cf18783b */ /* 0x000fee0000004200 */
[C---:B-1----:R-:W-:Y:S07]  /*52d0*/  HMMA.16816.F32.BF16 R248, R4.reuse, R40, R104 ;  /* 0x0000002804f8723c */ /* 0x042fee0000041868 */
[----:B------:R-:W-:Y:S01]  /*52e0*/  IMAD.MOV.U32 R105, RZ, RZ, R62 ;  /* 0x000000ffff697224 */ /* 0x000fe200078e003e */
[----:B------:R-:W-:Y:S01]  /*52f0*/  MOV R70, R19 ;  /* 0x0000001300467202 */ /* 0x000fe20000000f00 */
[----:B------:R-:W-:Y:S01]  /*5300*/  IMAD.MOV.U32 R71, RZ, RZ, R18 ;  /* 0x000000ffff477224 */ /* 0x000fe200078e0012 */
[----:B----4-:R-:W-:Y:S01]  /*5310*/  HMMA.16816.F32.BF16 R232, R4, R12, R52 ;  /* 0x0000000c04e8723c */ /* 0x010fe20000041834 */
[----:B------:R-:W-:Y:S01]  /*5320*/  IMAD.MOV.U32 R69, RZ, RZ, R16 ;  /* 0x000000ffff457224 */ /* 0x000fe200078e0010 */
[----:B------:R-:W-:Y:S01]  /*5330*/  MOV R107, R60 ;  /* 0x0000003c006b7202 */ /* 0x000fe20000000f00 */
[----:B------:R-:W-:-:S02]  /*5340*/  IMAD.MOV.U32 R68, RZ, RZ, R17 ;  /* 0x000000ffff447224 */ /* 0x000fc400078e0011 */
[----:B------:R-:W-:Y:S01]  /*5350*/  IMAD.MOV.U32 R106, RZ, RZ, R61 ;  /* 0x000000ffff6a7224 */ /* 0x000fe200078e003d */
[----:B------:R-:W-:Y:S01]  /*5360*/  MOV R76, R28 ;  /* 0x0000001c004c7202 */ /* 0x000fe20000000f00 */
[----:B------:R-:W-:Y:S01]  /*5370*/  IMAD.MOV.U32 R78, RZ, RZ, R30 ;  /* 0x000000ffff4e7224 */ /* 0x000fe200078e001e */
[C---:B------:R-:W-:Y:S01]  /*5380*/  HMMA.16816.F32.BF16 R16, R4.reuse, R20, R56 ;  /* 0x000000140410723c */ /* 0x040fe20000041838 */
[----:B------:R-:W-:Y:S02]  /*5390*/  IMAD.MOV.U32 R77, RZ, RZ, R31 ;  /* 0x000000ffff4d7224 */ /* 0x000fe400078e001f */
[----:B------:R-:W-:Y:S02]  /*53a0*/  IMAD.MOV.U32 R63, RZ, RZ, R29 ;  /* 0x000000ffff3f7224 */ /* 0x000fe400078e001d */
[----:B------:R-:W-:Y:S01]  /*53b0*/  LDSM.16.MT88.4 R28, [R207+0x2900] ;  /* 0x00290000cf1c783b */ /* 0x000fe20000004200 */
[----:B------:R-:W-:Y:S02]  /*53c0*/  IMAD.MOV.U32 R104, RZ, RZ, R51 ;  /* 0x000000ffff687224 */ /* 0x000fe400078e0033 */
[C---:B------:R-:W-:Y:S01]  /*53d0*/  HMMA.16816.F32.BF16 R192, R4.reuse, R14, R92 ;  /* 0x0000000e04c0723c */ /* 0x040fe2000004185c */
[----:B------:R-:W1:Y:S06]  /*53e0*/  LDSM.16.MT88.4 R12, [R208+0x4900] ;  /* 0x00490000d00c783b */ /* 0x000e6c0000004200 */
[----:B------:R-:W-:Y:S01]  /*53f0*/  IMAD.MOV.U32 R92, RZ, RZ, R69 ;  /* 0x000000ffff5c7224 */ /* 0x000fe200078e0045 */
[C---:B------:R-:W-:Y:S01]  /*5400*/  HMMA.16816.F32.BF16 R236, R4.reuse, R22, R64 ;  /* 0x0000001604ec723c */ /* 0x040fe20000041840 */
[----:B------:R-:W2:Y:S07]  /*5410*/  LDSM.16.MT88.4 R20, [R205+0x4900] ;  /* 0x00490000cd14783b */ /* 0x000eae0000004200 */
[----:B------:R-:W-:Y:S01]  /*5420*/  MOV R58, R18 ;  /* 0x00000012003a7202 */ /* 0x000fe20000000f00 */
[----:B------:R-:W-:Y:S01]  /*5430*/  IMAD.MOV.U32 R57, RZ, RZ, R19 ;  /* 0x000000ffff397224 */ /* 0x000fe200078e0013 */
[----:B------:R-:W-:Y:S01]  /*5440*/  MOV R221, R16 ;  /* 0x0000001000dd7202 */ /* 0x000fe20000000f00 */
[----:B------:R-:W-:Y:S01]  /*5450*/  IMAD.MOV.U32 R56, RZ, RZ, R17 ;  /* 0x000000ffff387224 */ /* 0x000fe200078e0011 */
[----:B------:R-:W-:Y:S01]  /*5460*/  HMMA.16816.F32.BF16 R244, R4, R44, R136 ;  /* 0x0000002c04f4723c */ /* 0x000fe20000041888 */
[----:B------:R-:W-:Y:S01]  /*5470*/  MOV R94, R58 ;  /* 0x0000003a005e7202 */ /* 0x000fe20000000f00 */
[----:B------:R-:W-:-:S02]  /*5480*/  IMAD.MOV.U32 R95, RZ, RZ, R57 ;  /* 0x000000ffff5f7224 */ /* 0x000fc400078e0039 */
[----:B------:R-:W-:-:S03]  /*5490*/  IMAD.MOV.U32 R93, RZ, RZ, R56 ;  /* 0x000000ffff5d7224 */ /* 0x000fc600078e0038 */
[----:B------:R-:W-:Y:S01]  /*54a0*/  IMAD.MOV.U32 R138, RZ, RZ, R78 ;  /* 0x000000ffff8a7224 */ /* 0x000fe200078e004e */
[----:B------:R-:W-:Y:S01]  /*54b0*/  HMMA.16816.F32.BF16 R16, R4, R42, R88 ;  /* 0x0000002a0410723c */ /* 0x000fe20000041858 */
[----:B------:R-:W-:Y:S01]  /*54c0*/  IMAD.MOV.U32 R139, RZ, RZ, R77 ;  /* 0x000000ffff8b7224 */ /* 0x000fe200078e004d */
[----:B------:R-:W-:Y:S01]  /*54d0*/  MOV R136, R76 ;  /* 0x0000004c00887202 */ /* 0x000fe20000000f00 */
[----:B------:R-:W-:-:S05]  /*54e0*/  IMAD.MOV.U32 R137, RZ, RZ, R63 ;  /* 0x000000ffff897224 */ /* 0x000fca00078e003f */
[C---:B------:R-:W-:Y:S07]  /*54f0*/  HMMA.16816.F32.BF16 R40, R4.reuse, R46, R144 ;  /* 0x0000002e0428723c */ /* 0x040fee0000041890 */
[----:B------:R-:W-:Y:S01]  /*5500*/  MOV R147, R71 ;  /* 0x0000004700937202 */ /* 0x000fe20000000f00 */
[----:B-1----:R-:W-:Y:S01]  /*5510*/  HMMA.16816.F32.BF16 R76, R4, R12, R120 ;  /* 0x0000000c044c723c */ /* 0x002fe20000041878 */
[----:B------:R-:W-:-:S07]  /*5520*/  MOV R146, R68 ;  /* 0x0000004400927202 */ /* 0x000fce0000000f00 */
[----:B------:R-:W-:Y:S01]  /*5530*/  IMAD.MOV.U32 R2, RZ, RZ, R17 ;  /* 0x000000ffff027224 */ /* 0x000fe200078e0011 */
[C---:B------:R-:W-:Y:S01]  /*5540*/  HMMA.16816.F32.BF16 R188, R4.reuse, R34, R112 ;  /* 0x0000002204bc723c */ /* 0x040fe20000041870 */
[----:B------:R-:W-:Y:S01]  /*5550*/  IMAD.MOV.U32 R50, RZ, RZ, R18 ;  /* 0x000000ffff327224 */ /* 0x000fe200078e0012 */
[----:B------:R-:W-:Y:S01]  /*5560*/  MOV R48, R16 ;  /* 0x0000001000307202 */ /* 0x000fe20000000f00 */
[----:B------:R-:W-:Y:S02]  /*5570*/  IMAD.MOV.U32 R49, RZ, RZ, R19 ;  /* 0x000000ffff317224 */ /* 0x000fe400078e0013 */
[----:B------:R-:W1:Y:S02]  /*5580*/  LDSM.16.MT88.4 R16, [R206+0x4900] ;  /* 0x00490000ce10783b */ /* 0x000e640000004200 */
[----:B------:R-:W-:Y:S01]  /*5590*/  IMAD.MOV.U32 R47, RZ, RZ, R40 ;  /* 0x000000ffff2f7224 */ /* 0x000fe200078e0028 */
[----:B------:R-:W-:Y:S01]  /*55a0*/  MOV R46, R41 ;  /* 0x00000029002e7202 */ /* 0x000fe20000000f00 */
[----:B------:R-:W-:Y:S01]  /*55b0*/  IMAD.MOV.U32 R45, RZ, RZ, R42 ;  /* 0x000000ffff2d7224 */ /* 0x000fe200078e002a */
[----:B------:R-:W-:Y:S01]  /*55c0*/  HMMA.16816.F32.BF16 R56, R4, R26, R152 ;  /* 0x0000001a0438723c */ /* 0x000fe20000041898 */
[----:B------:R-:W-:-:S02]  /*55d0*/  IMAD.MOV.U32 R44, RZ, RZ, R43 ;  /* 0x000000ffff2c7224 */ /* 0x000fc400078e002b */
[----:B------:R-:W-:Y:S02]  /*55e0*/  IMAD.MOV.U32 R112, RZ, RZ, R2 ;  /* 0x000000ffff707224 */ /* 0x000fe400078e0002 */
[----:B------:R-:W-:Y:S02]  /*55f0*/  IMAD.MOV.U32 R113, RZ, RZ, R50 ;  /* 0x000000ffff717224 */ /* 0x000fe400078e0032 */
[----:B------:R-:W-:Y:S01]  /*5600*/  FFMA.FTZ R2, R165, c[0x0][0x2d0], -R8 ;  /* 0x0000b400a5027a23 */ /* 0x000fe20000010808 */
[----:B------:R-:W-:Y:S01]  /*5610*/  HMMA.16816.F32.BF16 R40, R4, R36, R128 ;  /* 0x000000240428723c */ /* 0x000fe20000041880 */
[----:B------:R-:W-:Y:S02]  /*5620*/  IMAD.MOV.U32 R115, RZ, RZ, R9 ;  /* 0x000000ffff737224 */ /* 0x000fe400078e0009 */
[----:B------:R-:W-:-:S05]  /*5630*/  IMAD.MOV.U32 R114, RZ, RZ, R49 ;  /* 0x000000ffff727224 */ /* 0x000fca00078e0031 */
[C---:B------:R-:W-:Y:S07]  /*5640*/  HMMA.16816.F32.BF16 R36, R4.reuse, R38, R116 ;  /* 0x000000260424723c */ /* 0x040fee0000041874 */
[----:B------:R-:W-:Y:S01]  /*5650*/  IMAD.MOV.U32 R117, RZ, RZ, R184 ;  /* 0x000000ffff757224 */ /* 0x000fe200078e00b8 */
[----:B------:R-:W-:Y:S01]  /*5660*/  MOV R116, R183 ;  /* 0x000000b700747202 */ /* 0x000fe20000000f00 */
[C---:B------:R-:W-:Y:S07]  /*5670*/  HMMA.16816.F32.BF16 R184, R4.reuse, R28, R100 ;  /* 0x0000001c04b8723c */ /* 0x040fee0000041864 */
[----:B------:R-:W-:Y:S01]  /*5680*/  MOV R53, R42 ;  /* 0x0000002a00357202 */ /* 0x000fe20000000f00 */
[----:B------:R-:W-:Y:S01]  /*5690*/  IMAD.MOV.U32 R52, RZ, RZ, R41 ;  /* 0x000000ffff347224 */ /* 0x000fe200078e0029 */
[----:B------:R-:W-:Y:S01]  /*56a0*/  MOV R144, R40 ;  /* 0x0000002800907202 */ /* 0x000fe20000000f00 */
[----:B------:R-:W-:Y:S01]  /*56b0*/  IMAD.MOV.U32 R145, RZ, RZ, R43 ;  /* 0x000000ffff917224 */ /* 0x000fe200078e002b */
[----:B------:R-:W-:Y:S01]  /*56c0*/  MOV R102, R180 ;  /* 0x000000b400667202 */ /* 0x000fe20000000f00 */
[----:B------:R-:W-:Y:S01]  /*56d0*/  IMAD.MOV.U32 R43, RZ, RZ, R70 ;  /* 0x000000ffff2b7224 */ /* 0x000fe200078e0046 */
[C---:B--2---:R-:W-:Y:S01]  /*56e0*/  HMMA.16816.F32.BF16 R128, R4.reuse, R20, R72 ;  /* 0x000000140480723c */ /* 0x044fe20000041848 */
        /* <DEDUP_REMOVED lines=10> */
[----:B------:R-:W-:Y:S01]  /*5790*/  MOV R165, R121 ;  /* 0x0000007900a57202 */ /* 0x000fe20000000f00 */
[----:B------:R-:W-:Y:S01]  /*57a0*/  IMAD.MOV.U32 R121, RZ, RZ, R112 ;  /* 0x000000ffff797224 */ /* 0x000fe200078e0070 */
[----:B------:R-:W2:Y:S01]  /*57b0*/  LDSM.16.MT88.4 R36, [R205+0x6900] ;  /* 0x00690000cd24783b */ /* 0x000ea20000004200 */
[----:B------:R-:W-:-:S02]  /*57c0*/  IMAD.MOV.U32 R112, RZ, RZ, R47 ;  /* 0x000000ffff707224 */ /* 0x000fc400078e002f */
[----:B------:R-:W-:Y:S01]  /*57d0*/  IMAD.MOV.U32 R140, RZ, RZ, R102 ;  /* 0x000000ffff8c7224 */ /* 0x000fe200078e0066 */
[C---:B------:R-:W-:Y:S01]  /*57e0*/  HMMA.16816.F32.BF16 R68, R4.reuse, R24, R148 ;  /* 0x000000180444723c */ /* 0x040fe20000041894 */
[----:B------:R-:W-:Y:S01]  /*57f0*/  IMAD.MOV.U32 R142, RZ, RZ, R116 ;  /* 0x000000ffff8e7224 */ /* 0x000fe200078e0074 */
[----:B------:R-:W-:Y:S01]  /*5800*/  MOV R143, R117 ;  /* 0x00000075008f7202 */ /* 0x000fe20000000f00 */
[----:B------:R-:W-:Y:S01]  /*5810*/  IMAD.MOV.U32 R116, RZ, RZ, R144 ;  /* 0x000000ffff747224 */ /* 0x000fe200078e0090 */
[----:B------:R-:W-:Y:S01]  /*5820*/  MOV R144, R221 ;  /* 0x000000dd00907202 */ /* 0x000fe20000000f00 */
[----:B------:R-:W-:Y:S01]  /*5830*/  IMAD.MOV.U32 R141, RZ, RZ, R115 ;  /* 0x000000ffff8d7224 */ /* 0x000fe200078e0073 */
[----:B------:R4:W5:Y:S01]  /*5840*/  LDL.LU R221, [R1+0x8c] ;  /* 0x00008c0001dd7983 */ /* 0x0009620000300800 */
[----:B------:R-:W-:Y:S01]  /*5850*/  IMAD.MOV.U32 R148, RZ, RZ, R122 ;  /* 0x000000ffff947224 */ /* 0x000fe200078e007a */
[C---:B-1----:R-:W-:Y:S01]  /*5860*/  HMMA.16816.F32.BF16 R88, R4.reuse, R16, R96 ;  /* 0x000000100458723c */ /* 0x042fe20000041860 */
[----:B------:R-:W-:Y:S01]  /*5870*/  IMAD.MOV.U32 R149, RZ, RZ, R123 ;  /* 0x000000ffff957224 */ /* 0x000fe200078e007b */
[----:B------:R1:W4:Y:S01]  /*5880*/  MUFU.EX2 R99, R2 ;  /* 0x0000000200637308 */ /* 0x0003220000000800 */
[----:B------:R-:W-:Y:S01]  /*5890*/  IMAD.MOV.U32 R122, RZ, RZ, R113 ;  /* 0x000000ffff7a7224 */ /* 0x000fe200078e0071 */
[----:B------:R-:W-:Y:S01]  /*58a0*/  MOV R113, R46 ;  /* 0x0000002e00717202 */ /* 0x000fe20000000f00 */
[----:B------:R-:W-:Y:S01]  /*58b0*/  IMAD.MOV.U32 R117, RZ, RZ, R118 ;  /* 0x000000ffff757224 */ /* 0x000fe200078e0076 */
[----:B------:R-:W-:Y:S01]  /*58c0*/  LDSM.16.MT88.4 R12, [R207+0x6900] ;  /* 0x00690000cf0c783b */ /* 0x000fe20000004200 */
[----:B------:R-:W-:Y:S01]  /*58d0*/  IMAD.MOV.U32 R153, RZ, RZ, R148 ;  /* 0x000000ffff997224 */ /* 0x000fe200078e0094 */
[----:B------:R-:W-:Y:S01]  /*58e0*/  MOV R148, R140 ;  /* 0x0000008c00947202 */ /* 0x000fe20000000f00 */
[C---:B------:R-:W-:Y:S01]  /*58f0*/  HMMA.16816.F32.BF16 R64, R4.reuse, R32, R124 ;  /* 0x000000200440723c */ /* 0x040fe2000004187c */
[----:B------:R-:W-:Y:S01]  /*5900*/  MOV R154, R149 ;  /* 0x00000095009a7202 */ /* 0x000fe20000000f00 */
[----:B------:R-:W-:Y:S01]  /*5910*/  IMAD.MOV.U32 R149, RZ, RZ, R141 ;  /* 0x000000ffff957224 */ /* 0x000fe200078e008d */
[----:B------:R-:W-:Y:S01]  /*5920*/  MOV R140, R112 ;  /* 0x00000070008c7202 */ /* 0x000fe20000000f00 */
[----:B------:R-:W-:Y:S01]  /*5930*/  IMAD.MOV.U32 R141, RZ, RZ, R113 ;  /* 0x000000ffff8d7224 */ /* 0x000fe200078e0071 */
[----:B------:R-:W-:Y:S01]  /*5940*/  MOV R112, R116 ;  /* 0x0000007400707202 */ /* 0x000fe20000000f00 */
[----:B------:R-:W-:Y:S01]  /*5950*/  IMAD.MOV.U32 R113, RZ, RZ, R117 ;  /* 0x000000ffff717224 */ /* 0x000fe200078e0075 */
[----:B------:R-:W-:Y:S01]  /*5960*/  MOV R116, R220 ;  /* 0x000000dc00747202 */ /* 0x000fe20000000f00 */
[----:B------:R-:W4:Y:S01]  /*5970*/  LDSM.16.MT88.4 R32, [R206+0x6900] ;  /* 0x00690000ce20783b */ /* 0x000f220000004200 */
[----:B-1----:R-:W-:Y:S01]  /*5980*/  FFMA.FTZ R2, R166, c[0x0][0x2d0], -R8 ;  /* 0x0000b400a6027a23 */ /* 0x002fe20000010808 */
[----:B------:R-:W-:Y:S01]  /*5990*/  HMMA.16816.F32.BF16 R84, R4, R22, R84 ;  /* 0x000000160454723c */ /* 0x000fe20000041854 */
[----:B------:R-:W-:Y:S01]  /*59a0*/  IMAD.MOV.U32 R100, RZ, RZ, R182 ;  /* 0x000000ffff647224 */ /* 0x000fe200078e00b6 */
[----:B------:R1:W5:Y:S01]  /*59b0*/  LDL.LU R220, [R1+0x88] ;  /* 0x0000880001dc7983 */ /* 0x0003620000300800 */
[----:B------:R4:W-:Y:S01]  /*59c0*/  MUFU.EX2 R166, R2 ;  /* 0x0000000200a67308 */ /* 0x0009e20000000800 */
[----:B------:R-:W-:-:S02]  /*59d0*/  IMAD.MOV.U32 R101, RZ, RZ, R181 ;  /* 0x000000ffff657224 */ /* 0x000fc400078e00b5 */
[----:B------:R-:W3:Y:S01]  /*59e0*/  LDL.LU R117, [R1+0x50] ;  /* 0x0000500001757983 */ /* 0x000ee20000300800 */
[----:B------:R-:W-:Y:S02]  /*59f0*/  IMAD.MOV.U32 R120, RZ, RZ, R11 ;  /* 0x000000ffff787224 */ /* 0x000fe400078e000b */
[----:B------:R-:W-:Y:S01]  /*5a00*/  IMAD.MOV.U32 R119, RZ, RZ, R53 ;  /* 0x000000ffff777224 */ /* 0x000fe200078e0035 */
[----:B------:R-:W1:Y:S01]  /*5a10*/  LDSM.16.MT88.4 R20, [R208+0x6900] ;  /* 0x00690000d014783b */ /* 0x000e620000004200 */
[C---:B--2---:R-:W-:Y:S03]  /*5a20*/  HMMA.16816.F32.BF16 R60, R4.reuse, R36, R156 ;  /* 0x00000024043c723c */ /* 0x044fe6000004189c */
[----:B------:R-:W2:Y:S01]  /*5a30*/  LDSM.16.MT88.4 R24, [R206+0x1100] ;  /* 0x00110000ce18783b */ /* 0x000ea20000004200 */
[----:B------:R-:W-:Y:S01]  /*5a40*/  MOV R123, R114 ;  /* 0x00000072007b7202 */ /* 0x000fe20000000f00 */
[----:B------:R-:W-:Y:S01]  /*5a50*/  IMAD.MOV.U32 R115, RZ, RZ, R44 ;  /* 0x000000ffff737224 */ /* 0x000fe200078e002c */
[----:B------:R-:W-:Y:S01]  /*5a60*/  MOV R126, R65 ;  /* 0x00000041007e7202 */ /* 0x000fe20000000f00 */
[----:B------:R-:W-:Y:S01]  /*5a70*/  IMAD.MOV.U32 R152, RZ, RZ, R165 ;  /* 0x000000ffff987224 */ /* 0x000fe200078e00a5 */
[----:B------:R-:W-:Y:S01]  /*5a80*/  MOV R150, R100 ;  /* 0x0000006400967202 */ /* 0x000fe20000000f00 */
[----:B----4-:R-:W-:Y:S01]  /*5a90*/  FFMA.FTZ R2, R167, c[0x0][0x2d0], -R8 ;  /* 0x0000b400a7027a23 */ /* 0x010fe20000010808 */
[----:B------:R-:W-:Y:S01]  /*5aa0*/  HMMA.16816.F32.BF16 R180, R4, R30, R80 ;  /* 0x0000001e04b4723c */ /* 0x000fe20000041850 */
[----:B------:R-:W-:-:S02]  /*5ab0*/  IMAD.MOV.U32 R155, RZ, RZ, R120 ;  /* 0x000000ffff9b7224 */ /* 0x000fc400078e0078 */
[----:B------:R-:W-:Y:S01]  /*5ac0*/  IMAD.MOV.U32 R151, RZ, RZ, R101 ;  /* 0x000000ffff977224 */ /* 0x000fe200078e0065 */
[----:B------:R4:W1:Y:S01]  /*5ad0*/  MUFU.EX2 R98, R2 ;  /* 0x0000000200627308 */ /* 0x0008620000000800 */
[----:B------:R-:W-:Y:S01]  /*5ae0*/  IMAD.MOV.U32 R118, RZ, RZ, R119 ;  /* 0x000000ffff767224 */ /* 0x000fe200078e0077 */
[----:B------:R-:W-:Y:S01]  /*5af0*/  MOV R119, R145 ;  /* 0x0000009100777202 */ /* 0x000fe20000000f00 */
[----:B------:R-:W-:Y:S01]  /*5b00*/  IMAD.MOV.U32 R114, RZ, RZ, R45 ;  /* 0x000000ffff727224 */ /* 0x000fe200078e002d */
[----:B------:R-:W-:Y:S01]  /*5b10*/  MOV R159, R155 ;  /* 0x0000009b009f7202 */ /* 0x000fe20000000f00 */
[----:B------:R-:W-:Y:S01]  /*5b20*/  IMAD.MOV.U32 R165, RZ, RZ, R150 ;  /* 0x000000ffffa57224 */ /* 0x000fe200078e0096 */
[----:B------:R-:W-:Y:S01]  /*5b30*/  HMMA.16816.F32.BF16 R80, R4, R18, R108 ;  /* 0x000000120450723c */ /* 0x000fe2000004186c */
[----:B------:R-:W-:Y:S01]  /*5b40*/  MOV R156, R152 ;  /* 0x00000098009c7202 */ /* 0x000fe20000000f00 */
[----:B------:R-:W-:Y:S01]  /*5b50*/  IMAD.MOV.U32 R157, RZ, RZ, R153 ;  /* 0x000000ffff9d7224 */ /* 0x000fe200078e0099 */
[----:B------:R-:W-:Y:S01]  /*5b60*/  MOV R158, R154 ;  /* 0x0000009a009e7202 */ /* 0x000fe20000000f00 */
[----:B------:R-:W-:Y:S01]  /*5b70*/  IMAD.MOV.U32 R127, RZ, RZ, R64 ;  /* 0x000000ffff7f7224 */ /* 0x000fe200078e0040 */
[----:B------:R-:W2:Y:S01]  /*5b80*/  LDSM.16.MT88.4 R28, [R205+0x1100] ;  /* 0x00110000cd1c783b */ /* 0x000ea20000004200 */
[----:B------:R-:W-:-:S02]  /*5b90*/  IMAD.MOV.U32 R125, RZ, RZ, R66 ;  /* 0x000000ffff7d7224 */ /* 0x000fc400078e0042 */
[C---:B------:R-:W-:Y:S01]  /*5ba0*/  HMMA.16816.F32.BF16 R48, R4.reuse, R34, R172 ;  /* 0x000000220430723c */ /* 0x040fe200000418ac */
[----:B------:R-:W-:Y:S02]  /*5bb0*/  IMAD.MOV.U32 R124, RZ, RZ, R67 ;  /* 0x000000ffff7c7224 */ /* 0x000fe400078e0043 */
[----:B----4-:R-:W-:Y:S01]  /*5bc0*/  FFMA.FTZ R2, R176, c[0x0][0x2d0], -R8 ;  /* 0x0000b400b0027a23 */ /* 0x010fe20000010808 */
[----:B------:R-:W-:Y:S01]  /*5bd0*/  MOV R150, R142 ;  /* 0x0000008e00967202 */ /* 0x000fe20000000f00 */
[----:B------:R-:W-:Y:S01]  /*5be0*/  IMAD.MOV.U32 R155, RZ, RZ, R151 ;  /* 0x000000ffff9b7224 */ /* 0x000fe200078e0097 */
[----:B------:R-:W-:Y:S01]  /*5bf0*/  MOV R110, R147 ;  /* 0x00000093006e7202 */ /* 0x000fe20000000f00 */
[----:B------:R4:W2:Y:S01]  /*5c00*/  MUFU.EX2 R9, R2 ;  /* 0x0000000200097308 */ /* 0x0008a20000000800 */
[----:B------:R-:W-:Y:S01]  /*5c10*/  IMAD.MOV.U32 R151, RZ, RZ, R143 ;  /* 0x000000ffff977224 */ /* 0x000fe200078e008f */
[----:B------:R-:W-:Y:S01]  /*5c20*/  MOV R142, R114 ;  /* 0x00000072008e7202 */ /* 0x000fe20000000f00 */
[----:B------:R-:W-:Y:S01]  /*5c30*/  IMAD.MOV.U32 R172, RZ, RZ, R99 ;  /* 0x000000ffffac7224 */ /* 0x000fe200078e0063 */
[----:B-1----:R-:W-:Y:S01]  /*5c40*/  MOV R173, R98 ;  /* 0x0000006200ad7202 */ /* 0x002fe20000000f00 */
        /* <DEDUP_REMOVED lines=8> */
[----:B------:R-:W1:Y:S01]  /*5cd0*/  LDSM.16.MT88.4 R16, [R208+0x1100] ;  /* 0x00110000d010783b */ /* 0x000e620000004200 */
[----:B------:R-:W-:-:S02]  /*5ce0*/  IMAD.MOV.U32 R111, RZ, RZ, R43 ;  /* 0x000000ffff6f7224 */ /* 0x000fc400078e002b */
[----:B----4-:R-:W-:Y:S01]  /*5cf0*/  FFMA.FTZ R2, R134, c[0x0][0x2d0], -R0 ;  /* 0x0000b40086027a23 */ /* 0x010fe20000010800 */
[----:B------:R-:W-:Y:S01]  /*5d00*/  MOV R114, R118 ;  /* 0x0000007600727202 */ /* 0x000fe20000000f00 */
[----:B------:R-:W-:Y:S01]  /*5d10*/  IMAD.MOV.U32 R143, RZ, RZ, R115 ;  /* 0x000000ffff8f7224 */ /* 0x000fe200078e0073 */
[----:B------:R-:W-:Y:S01]  /*5d20*/  MOV R154, R150 ;  /* 0x00000096009a7202 */ /* 0x000fe20000000f00 */
[----:B------:R4:W-:Y:S01]  /*5d30*/  MUFU.EX2 R252, R2 ;  /* 0x0000000200fc7308 */ /* 0x0009e20000000800 */
[----:B------:R-:W-:Y:S01]  /*5d40*/  IMAD.MOV.U32 R159, RZ, RZ, R155 ;  /* 0x000000ffff9f7224 */ /* 0x000fe200078e009b */
[----:B------:R-:W-:Y:S01]  /*5d50*/  MOV R148, R140 ;  /* 0x0000008c00947202 */ /* 0x000fe20000000f00 */
[----:B------:R-:W-:Y:S01]  /*5d60*/  IMAD.MOV.U32 R146, RZ, RZ, R94 ;  /* 0x000000ffff927224 */ /* 0x000fe200078e005e */
[C---:B------:R-:W-:Y:S01]  /*5d70*/  HMMA.16816.F32.BF16 R64, R4.reuse, R32, R168 ;  /* 0x000000200440723c */ /* 0x040fe200000418a8 */
[----:B------:R-:W-:Y:S01]  /*5d80*/  IMAD.MOV.U32 R153, RZ, RZ, R149 ;  /* 0x000000ffff997224 */ /* 0x000fe200078e0095 */
[----:B------:R-:W-:Y:S01]  /*5d90*/  MOV R176, R157 ;  /* 0x0000009d00b07202 */ /* 0x000fe20000000f00 */
[----:B------:R-:W1:Y:S04]  /*5da0*/  LDSM.16.MT88.4 R40, [R207+0x1100] ;  /* 0x00110000cf28783b */ /* 0x000e680000004200 */
[----:B------:R-:W1:Y:S01]  /*5db0*/  LDSM.16.MT88.4 R44, [R206+0x3100] ;  /* 0x00310000ce2c783b */ /* 0x000e620000004200 */
[----:B------:R-:W-:Y:S03]  /*5dc0*/  HMMA.16816.F32.BF16 R96, R4, R20, R196 ;  /* 0x000000140460723c */ /* 0x000fe600000418c4 */
[----:B------:R-:W-:Y:S01]  /*5dd0*/  LDSM.16.MT88.4 R36, [R205+0x3100] ;  /* 0x00310000cd24783b */ /* 0x000fe20000004200 */
[----:B----4-:R-:W-:-:S02]  /*5de0*/  FFMA.FTZ R2, R133, c[0x0][0x2d0], -R0 ;  /* 0x0000b40085027a23 */ /* 0x010fc40000010800 */
[----:B------:R-:W-:Y:S02]  /*5df0*/  IMAD.MOV.U32 R115, RZ, RZ, R119 ;  /* 0x000000ffff737224 */ /* 0x000fe400078e0077 */
[----:B------:R-:W-:Y:S01]  /*5e00*/  IMAD.MOV.U32 R118, RZ, RZ, R219 ;  /* 0x000000ffff767224 */ /* 0x000fe200078e00db */
[----:B------:R4:W1:Y:S01]  /*5e10*/  MUFU.EX2 R134, R2 ;  /* 0x0000000200867308 */ /* 0x0008620000000800 */
[----:B------:R-:W-:Y:S01]  /*5e20*/  MOV R119, R218 ;  /* 0x000000da00777202 */ /* 0x000fe20000000f00 */
[----:B------:R-:W-:Y:S01]  /*5e30*/  IMAD.MOV.U32 R155, RZ, RZ, R151 ;  /* 0x000000ffff9b7224 */ /* 0x000fe200078e0097 */
[----:B------:R-:W-:Y:S01]  /*5e40*/  HMMA.16816.F32.BF16 R92, R4, R22, R200 ;  /* 0x00000016045c723c */ /* 0x000fe200000418c8 */
[----:B------:R-:W-:Y:S01]  /*5e50*/  IMAD.MOV.U32 R149, RZ, RZ, R141 ;  /* 0x000000ffff957224 */ /* 0x000fe200078e008d */
[----:B------:R-:W-:Y:S01]  /*5e60*/  MOV R150, R142 ;  /* 0x0000008e00967202 */ /* 0x000fe20000000f00 */
[----:B------:R1:W5:Y:S01]  /*5e70*/  LDL.LU R219, [R1+0x84] ;  /* 0x0000840001db7983 */ /* 0x0003620000300800 */
[----:B------:R-:W-:-:S03]  /*5e80*/  MOV R140, R112 ;  /* 0x00000070008c7202 */ /* 0x000fc60000000f00 */
[----:B------:R-:W1:Y:S01]  /*5e90*/  LDSM.16.MT88.4 R32, [R208+0x3100] ;  /* 0x00310000d020783b */ /* 0x000e620000004200 */
[--C-:B----4-:R-:W-:Y:S01]  /*5ea0*/  FFMA.FTZ R2, R135, c[0x0][0x2d0], -R0.reuse ;  /* 0x0000b40087027a23 */ /* 0x110fe20000010800 */
[----:B------:R-:W-:Y:S01]  /*5eb0*/  HMMA.16816.F32.BF16 R104, R4, R12, R104 ;  /* 0x0000000c0468723c */ /* 0x000fe20000041868 */
[----:B------:R-:W-:Y:S01]  /*5ec0*/  IMAD.MOV.U32 R151, RZ, RZ, R143 ;  /* 0x000000ffff977224 */ /* 0x000fe200078e008f */
[----:B------:R-:W-:Y:S01]  /*5ed0*/  MOV R142, R114 ;  /* 0x00000072008e7202 */ /* 0x000fe20000000f00 */
[----:B------:R4:W-:Y:S01]  /*5ee0*/  MUFU.EX2 R133, R2 ;  /* 0x0000000200857308 */ /* 0x0009e20000000800 */
[----:B------:R-:W-:Y:S01]  /*5ef0*/  IMAD.MOV.U32 R141, RZ, RZ, R113 ;  /* 0x000000ffff8d7224 */ /* 0x000fe200078e0071 */
[----:B------:R1:W5:Y:S01]  /*5f00*/  LDL.LU R218, [R1+0x80] ;  /* 0x0000800001da7983 */ /* 0x0003620000300800 */
[----:B----4-:R-:W-:-:S05]  /*5f10*/  FFMA.FTZ R2, R164, c[0x0][0x2d0], -R0 ;  /* 0x0000b400a4027a23 */ /* 0x010fca0000010800 */
[----:B------:R-:W4:Y:S01]  /*5f20*/  MUFU.EX2 R11, R2 ;  /* 0x00000002000b7308 */ /* 0x000f220000000800 */
[----:B------:R-:W-:Y:S01]  /*5f30*/  HMMA.16816.F32.BF16 R100, R4, R14, R240 ;  /* 0x0000000e0464723c */ /* 0x000fe200000418f0 */
[----:B------:R-:W-:Y:S01]  /*5f40*/  IMAD.MOV.U32 R143, RZ, RZ, R115 ;  /* 0x000000ffff8f7224 */ /* 0x000fe200078e0073 */
[----:B------:R-:W-:Y:S01]  /*5f50*/  MOV R112, R116 ;  /* 0x0000007400707202 */ /* 0x000fe20000000f00 */
[----:B------:R-:W-:Y:S01]  /*5f60*/  IMAD.MOV.U32 R115, RZ, RZ, R119 ;  /* 0x000000ffff737224 */ /* 0x000fe200078e0077 */
[----:B------:R-:W-:Y:S01]  /*5f70*/  MOV R114, R118 ;  /* 0x0000007600727202 */ /* 0x000fe20000000f00 */
[----:B------:R-:W-:Y:S01]  /*5f80*/  IMAD.MOV.U32 R196, RZ, RZ, R140 ;  /* 0x000000ffffc47224 */ /* 0x000fe200078e008c */
[----:B------:R-:W-:Y:S01]  /*5f90*/  MOV R116, R217 ;  /* 0x000000d900747202 */ /* 0x000fe20000000f00 */
[----:B------:R-:W-:Y:S01]  /*5fa0*/  IMAD.MOV.U32 R135, RZ, RZ, R156 ;  /* 0x000000ffff877224 */ /* 0x000fe200078e009c */
[----:B------:R-:W-:Y:S01]  /*5fb0*/  F2FP.BF16.PACK_AB R4, R166, R172 ;  /* 0x000000aca604723e */ /* 0x000fe200000010ff */
[----:B------:R3:W5:Y:S01]  /*5fc0*/  LDL.LU R217, [R1+0x7c] ;  /* 0x00007c0001d97983 */ /* 0x0007620000300800 */
[----:B--2---:R-:W-:-:S02]  /*5fd0*/  F2FP.BF16.PACK_AB R6, R9, R173 ;  /* 0x000000ad0906723e */ /* 0x004fc400000010ff */
[----:B-1----:R-:W-:Y:S02]  /*5fe0*/  F2FP.BF16.PACK_AB R5, R134, R252 ;  /* 0x000000fc8605723e */ /* 0x002fe400000010ff */
[----:B----4-:R-:W-:Y:S01]  /*5ff0*/  F2FP.BF16.PACK_AB R7, R11, R133 ;  /* 0x000000850b07723e */ /* 0x010fe200000010ff */
        /* <DEDUP_REMOVED lines=27> */
[C---:B------:R-:W-:Y:S01]  /*61b0*/  HMMA.16816.F32.BF16 R136, R4.reuse, R28, R136 ;  /* 0x0000001c0488723c */ /* 0x040fe20000041888 */
[----:B------:R-:W-:Y:S07]  /*61c0*/  LDSM.16.MT88.4 R12, [R207+0x5100] ;  /* 0x00510000cf0c783b */ /* 0x000fee0000004200 */
[C---:B------:R-:W-:Y:S01]  /*61d0*/  HMMA.16816.F32.BF16 R108, R4.reuse, R30, R108 ;  /* 0x0000001e046c723c */ /* 0x040fe2000004186c */
[----:B------:R-:W-:Y:S07]  /*61e0*/  LDSM.16.MT88.4 R28, [R207+0x3100] ;  /* 0x00310000cf1c783b */ /* 0x000fee0000004200 */
[----:B------:R-:W-:Y:S01]  /*61f0*/  HMMA.16816.F32.BF16 R152, R4, R16, R232 ;  /* 0x000000100498723c */ /* 0x000fe200000418e8 */
[----:B---3--:R-:W-:-:S02]  /*6200*/  IMAD.MOV.U32 R113, RZ, RZ, R117 ;  /* 0x000000ffff717224 */ /* 0x008fc400078e0075 */
[----:B------:R-:W-:Y:S02]  /*6210*/  IMAD.MOV.U32 R117, RZ, RZ, R216 ;  /* 0x000000ffff757224 */ /* 0x000fe400078e00d8 */
[----:B------:R1:W5:Y:S01]  /*6220*/  LDL.LU R216, [R1+0x78] ;  /* 0x0000780001d87983 */ /* 0x0003620000300800 */
[----:B------:R-:W-:-:S03]  /*6230*/  MOV R167, R113 ;  /* 0x0000007100a77202 */ /* 0x000fc60000000f00 */
[----:B------:R1:W5:Y:S01]  /*6240*/  LDL.LU R215, [R1+0x74] ;  /* 0x0000740001d77983 */ /* 0x0003620000300800 */
[----:B------:R-:W-:Y:S03]  /*6250*/  HMMA.16816.F32.BF16 R112, R4, R26, R236 ;  /* 0x0000001a0470723c */ /* 0x000fe600000418ec */
[----:B------:R1:W5:Y:S04]  /*6260*/  LDL.LU R214, [R1+0x70] ;  /* 0x0000700001d67983 */ /* 0x0003680000300800 */
[----:B------:R1:W5:Y:S01]  /*6270*/  LDL.LU R213, [R1+0x6c] ;  /* 0x00006c0001d57983 */ /* 0x0003620000300800 */
[----:B------:R-:W-:Y:S01]  /*6280*/  MOV R239, R176 ;  /* 0x000000b000ef7202 */ /* 0x000fe20000000f00 */
[----:B------:R-:W-:-:S02]  /*6290*/  IMAD.MOV.U32 R238, RZ, RZ, R135 ;  /* 0x000000ffffee7224 */ /* 0x000fc400078e0087 */
[----:B------:R1:W5:Y:S01]  /*62a0*/  LDL.LU R212, [R1+0x68] ;  /* 0x0000680001d47983 */ /* 0x0003620000300800 */
[----:B------:R-:W-:Y:S01]  /*62b0*/  IMAD.MOV.U32 R176, RZ, RZ, R209 ;  /* 0x000000ffffb07224 */ /* 0x000fe200078e00d1 */
[----:B------:R-:W-:Y:S02]  /*62c0*/  MOV R135, R204 ;  /* 0x000000cc00877202 */ /* 0x000fe40000000f00 */
[----:B------:R1:W5:Y:S04]  /*62d0*/  LDL.LU R211, [R1+0x64] ;  /* 0x0000640001d37983 */ /* 0x0003680000300800 */
[----:B------:R1:W5:Y:S04]  /*62e0*/  LDL.LU R210, [R1+0x60] ;  /* 0x0000600001d27983 */ /* 0x0003680000300800 */
[----:B------:R1:W5:Y:S04]  /*62f0*/  LDL.LU R209, [R1+0x5c] ;  /* 0x00005c0001d17983 */ /* 0x0003680000300800 */
[----:B------:R1:W5:Y:S01]  /*6300*/  LDL.LU R204, [R1+0x58] ;  /* 0x0000580001cc7983 */ /* 0x0003620000300800 */
[----:B------:R-:W-:-:S02]  /*6310*/  MOV R143, R117 ;  /* 0x00000075008f7202 */ /* 0x000fc40000000f00 */
[C---:B------:R-:W-:Y:S01]  /*6320*/  HMMA.16816.F32.BF16 R116, R4.reuse, R18, R192 ;  /* 0x000000120474723c */ /* 0x040fe200000418c0 */
[----:B------:R-:W2:Y:S04]  /*6330*/  LDSM.16.MT88.4 R24, [R205+0x5100] ;  /* 0x00510000cd18783b */ /* 0x000ea80000004200 */
[----:B------:R-:W3:Y:S01]  /*6340*/  LDSM.16.MT88.4 R16, [R208+0x5100] ;  /* 0x00510000d010783b */ /* 0x000ee20000004200 */
[----:B------:R-:W-:Y:S01]  /*6350*/  IMAD.MOV.U32 R236, RZ, RZ, R20 ;  /* 0x000000ffffec7224 */ /* 0x000fe200078e0014 */
[----:B------:R-:W-:Y:S01]  /*6360*/  MOV R237, R21 ;  /* 0x0000001500ed7202 */ /* 0x000fe20000000f00 */
[----:B------:R-:W-:Y:S01]  /*6370*/  IMAD.MOV.U32 R240, RZ, RZ, R127 ;  /* 0x000000fffff07224 */ /* 0x000fe200078e007f */
[----:B------:R-:W-:Y:S01]  /*6380*/  MOV R241, R126 ;  /* 0x0000007e00f17202 */ /* 0x000fe20000000f00 */
[----:B------:R-:W-:Y:S01]  /*6390*/  IMAD.MOV.U32 R242, RZ, RZ, R125 ;  /* 0x000000fffff27224 */ /* 0x000fe200078e007d */
[----:B------:R-:W-:Y:S01]  /*63a0*/  MOV R243, R124 ;  /* 0x0000007c00f37202 */ /* 0x000fe20000000f00 */
[C---:B------:R-:W-:Y:S01]  /*63b0*/  HMMA.16816.F32.BF16 R160, R4.reuse, R40, R248 ;  /* 0x0000002804a0723c */ /* 0x040fe200000418f8 */
[----:B------:R-:W-:Y:S07]  /*63c0*/  LDSM.16.MT88.4 R20, [R206+0x5100] ;  /* 0x00510000ce14783b */ /* 0x000fee0000004200 */
[C---:B------:R-:W-:Y:S08]  /*63d0*/  HMMA.16816.F32.BF16 R120, R4.reuse, R42, R120 ;  /* 0x0000002a0478723c */ /* 0x040ff00000041878 */
[C---:B------:R-:W-:Y:S08]  /*63e0*/  HMMA.16816.F32.BF16 R40, R4.reuse, R46, R236 ;  /* 0x0000002e0428723c */ /* 0x040ff000000418ec */
[C---:B------:R-:W-:Y:S08]  /*63f0*/  HMMA.16816.F32.BF16 R192, R4.reuse, R32, R240 ;  /* 0x0000002004c0723c */ /* 0x040ff000000418f0 */
[C---:B------:R-:W-:Y:S08]  /*6400*/  HMMA.16816.F32.BF16 R124, R4.reuse, R36, R244 ;  /* 0x00000024047c723c */ /* 0x040ff000000418f4 */
[C---:B------:R-:W-:Y:S01]  /*6410*/  HMMA.16816.F32.BF16 R168, R4.reuse, R38, R168 ;  /* 0x0000002604a8723c */ /* 0x040fe200000418a8 */
[----:B------:R-:W4:Y:S07]  /*6420*/  LDSM.16.MT88.4 R36, [R205+0x7100] ;  /* 0x00710000cd24783b */ /* 0x000f2e0000004200 */
[----:B------:R-:W-:Y:S01]  /*6430*/  HMMA.16816.F32.BF16 R188, R4, R34, R188 ;  /* 0x0000002204bc723c */ /* 0x000fe200000418bc */
[----:B------:R-:W-:Y:S01]  /*6440*/  IMAD.MOV.U32 R203, RZ, RZ, R2 ;  /* 0x000000ffffcb7224 */ /* 0x000fe200078e0002 */
[----:B------:R-:W-:-:S02]  /*6450*/  MOV R47, R40 ;  /* 0x00000028002f7202 */ /* 0x000fc40000000f00 */
[----:B------:R-:W-:Y:S01]  /*6460*/  MOV R2, R135 ;  /* 0x0000008700027202 */ /* 0x000fe20000000f00 */
[----:B------:R-:W-:Y:S01]  /*6470*/  IMAD.MOV.U32 R135, RZ, RZ, R193 ;  /* 0x000000ffff877224 */ /* 0x000fe200078e00c1 */
[----:B------:R-:W-:Y:S02]  /*6480*/  MOV R40, R192 ;  /* 0x000000c000287202 */ /* 0x000fe40000000f00 */
[C---:B------:R-:W-:Y:S07]  /*6490*/  HMMA.16816.F32.BF16 R196, R4.reuse, R44, R196 ;  /* 0x0000002c04c4723c */ /* 0x040fee00000418c4 */
[----:B------:R-:W-:Y:S01]  /*64a0*/  MOV R45, R42 ;  /* 0x0000002a002d7202 */ /* 0x000fe20000000f00 */
[----:B------:R-:W-:Y:S01]  /*64b0*/  IMAD.MOV.U32 R44, RZ, RZ, R43 ;  /* 0x000000ffff2c7224 */ /* 0x000fe200078e002b */
[----:B------:R-:W-:Y:S01]  /*64c0*/  MOV R43, R194 ;  /* 0x000000c2002b7202 */ /* 0x000fe20000000f00 */
[----:B------:R-:W-:Y:S01]  /*64d0*/  IMAD.MOV.U32 R42, RZ, RZ, R195 ;  /* 0x000000ffff2a7224 */ /* 0x000fe200078e00c3 */
[C---:B--2---:R-:W-:Y:S05]  /*64e0*/  HMMA.16816.F32.BF16 R232, R4.reuse, R26, R84 ;  /* 0x0000001a04e8723c */ /* 0x044fea0000041854 */
[----:B------:R-:W-:Y:S01]  /*64f0*/  IMAD.MOV.U32 R35, RZ, RZ, R188 ;  /* 0x000000ffff237224 */ /* 0x000fe200078e00bc */
[----:B------:R-:W-:Y:S01]  /*6500*/  MOV R34, R189 ;  /* 0x000000bd00227202 */ /* 0x000fe20000000f00 */
[----:B------:R-:W-:Y:S01]  /*6510*/  IMAD.MOV.U32 R33, RZ, RZ, R190 ;  /* 0x000000ffff217224 */ /* 0x000fe200078e00be */
[----:B------:R-:W-:Y:S01]  /*6520*/  MOV R32, R191 ;  /* 0x000000bf00207202 */ /* 0x000fe20000000f00 */
[C---:B------:R-:W-:Y:S08]  /*6530*/  HMMA.16816.F32.BF16 R248, R4.reuse, R28, R184 ;  /* 0x0000001c04f8723c */ /* 0x040ff000000418b8 */
[C---:B---3--:R-:W-:Y:S08]  /*6540*/  HMMA.16816.F32.BF16 R84, R4.reuse, R16, R76 ;  /* 0x000000100454723c */ /* 0x048ff0000004184c */
[C---:B------:R-:W-:Y:S01]  /*6550*/  HMMA.16816.F32.BF16 R192, R4.reuse, R18, R72 ;  /* 0x0000001204c0723c */ /* 0x040fe20000041848 */
[----:B------:R-:W2:Y:S07]  /*6560*/  LDSM.16.MT88.4 R16, [R208+0x7100] ;  /* 0x00710000d010783b */ /* 0x000eae0000004200 */
[----:B------:R-:W-:Y:S01]  /*6570*/  HMMA.16816.F32.BF16 R188, R4, R12, R68 ;  /* 0x0000000c04bc723c */ /* 0x000fe20000041844 */
[----:B------:R-:W-:-:S07]  /*6580*/  MOV R28, R2 ;  /* 0x00000002001c7202 */ /* 0x000fce0000000f00 */
[----:B------:R-:W-:Y:S01]  /*6590*/  HMMA.16816.F32.BF16 R184, R4, R14, R56 ;  /* 0x0000000e04b8723c */ /* 0x000fe20000041838 */
[----:B------:R-:W3:Y:S01]  /*65a0*/  LDSM.16.MT88.4 R12, [R207+0x7100] ;  /* 0x00710000cf0c783b */ /* 0x000ee20000004200 */
[----:B------:R-:W-:-:S06]  /*65b0*/  FFMA.FTZ R2, R177, c[0x0][0x2d0], -R8 ;  /* 0x0000b400b1027a23 */ /* 0x000fcc0000010808 */
[C---:B------:R-:W-:Y:S01]  /*65c0*/  HMMA.16816.F32.BF16 R244, R4.reuse, R30, R180 ;  /* 0x0000001e04f4723c */ /* 0x040fe200000418b4 */
[----:B------:R1:W1:Y:S06]  /*65d0*/  MUFU.EX2 R75, R2 ;  /* 0x00000002004b7308 */ /* 0x00026c0000000800 */
[----:B------:R-:W-:Y:S01]  /*65e0*/  MOV R182, R179 ;  /* 0x000000b300b67202 */ /* 0x000fe20000000f00 */
[----:B------:R-:W-:Y:S01]  /*65f0*/  HMMA.16816.F32.BF16 R240, R4, R24, R128 ;  /* 0x0000001804f0723c */ /* 0x000fe20000041880 */
[----:B------:R-:W2:Y:S01]  /*6600*/  LDSM.16.MT88.4 R24, [R206+0x7100] ;  /* 0x00710000ce18783b */ /* 0x000ea20000004200 */
[----:B------:R-:W-:-:S02]  /*6610*/  IMAD.MOV.U32 R183, RZ, RZ, R178 ;  /* 0x000000ffffb77224 */ /* 0x000fc400078e00b2 */
[----:B------:R-:W-:Y:S02]  /*6620*/  IMAD.MOV.U32 R29, RZ, RZ, R176 ;  /* 0x000000ffff1d7224 */ /* 0x000fe400078e00b0 */
[----:B-1----:R-:W-:Y:S02]  /*6630*/  FFMA.FTZ R2, R182, c[0x0][0x2d0], -R8 ;  /* 0x0000b400b6027a23 */ /* 0x002fe40000010808 */
[----:B----4-:R-:W-:Y:S02]  /*6640*/  HMMA.16816.F32.BF16 R176, R4, R36, R60 ;  /* 0x0000002404b0723c */ /* 0x010fe4000004183c */
[----:B------:R1:W4:Y:S01]  /*6650*/  MUFU.EX2 R37, R2 ;  /* 0x0000000200257308 */ /* 0x0003220000000800 */
[----:B------:R-:W-:Y:S02]  /*6660*/  IMAD.MOV.U32 R46, RZ, RZ, R41 ;  /* 0x000000ffff2e7224 */ /* 0x000fe400078e0029 */
[----:B------:R-:W-:Y:S01]  /*6670*/  IMAD.MOV.U32 R41, RZ, RZ, R203 ;  /* 0x000000ffff297224 */ /* 0x000fe200078e00cb */
[----:B------:R-:W-:Y:S01]  /*6680*/  MOV R130, R28 ;  /* 0x0000001c00827202 */ /* 0x000fe20000000f00 */
[----:B------:R-:W-:-:S02]  /*6690*/  IMAD.MOV.U32 R181, RZ, RZ, R164 ;  /* 0x000000ffffb57224 */ /* 0x000fc400078e00a4 */
[----:B-1----:R-:W-:-:S04]  /*66a0*/  FFMA.FTZ R2, R183, c[0x0][0x2d0], -R8 ;  /* 0x0000b400b7027a23 */ /* 0x002fc80000010808 */
[----:B------:R1:W1:Y:S01]  /*66b0*/  MUFU.EX2 R36, R2 ;  /* 0x0000000200247308 */ /* 0x0002620000000800 */
[----:B------:R-:W-:Y:S01]  /*66c0*/  MOV R183, R135 ;  /* 0x0000008700b77202 */ /* 0x000fe20000000f00 */
[----:B------:R-:W-:Y:S01]  /*66d0*/  IMAD.MOV.U32 R182, RZ, RZ, R174 ;  /* 0x000000ffffb67224 */ /* 0x000fe200078e00ae */
[----:B------:R-:W-:Y:S01]  /*66e0*/  MOV R180, R41 ;  /* 0x0000002900b47202 */ /* 0x000fe20000000f00 */
[----:B------:R-:W-:Y:S01]  /*66f0*/  IMAD.MOV.U32 R164, RZ, RZ, R175 ;  /* 0x000000ffffa47224 */ /* 0x000fe200078e00af */
[----:B------:R-:W-:Y:S01]  /*6700*/  MOV R41, R173 ;  /* 0x000000ad00297202 */ /* 0x000fe20000000f00 */
[----:B------:R-:W-:Y:S01]  /*6710*/  IMAD.MOV.U32 R174, RZ, RZ, R158 ;  /* 0x000000ffffae7224 */ /* 0x000fe200078e009e */
[----:B------:R-:W-:Y:S02]  /*6720*/  MOV R173, R156 ;  /* 0x0000009c00ad7202 */ /* 0x000fe40000000f00 */
[----:B------:R-:W-:Y:S01]  /*6730*/  MOV R175, R159 ;  /* 0x0000009f00af7202 */ /* 0x000fe20000000f00 */
[----:B-1----:R-:W-:Y:S01]  /*6740*/  FFMA.FTZ R2, R167, c[0x0][0x2d0], -R8 ;  /* 0x0000b400a7027a23 */ /* 0x002fe20000010808 */
[----:B------:R-:W-:Y:S01]  /*6750*/  MOV R156, R148 ;  /* 0x00000094009c7202 */ /* 0x000fe20000000f00 */
[----:B------:R-:W-:-:S02]  /*6760*/  IMAD.MOV.U32 R167, RZ, RZ, R165 ;  /* 0x000000ffffa77224 */ /* 0x000fc400078e00a5 */
[----:B------:R1:W1:Y:S01]  /*6770*/  MUFU.EX2 R135, R2 ;  /* 0x0000000200877308 */ /* 0x0002620000000800 */
[----:B------:R-:W-:Y:S01]  /*6780*/  MOV R158, R150 ;  /* 0x00000096009e7202 */ /* 0x000fe20000000f00 */
[----:B------:R-:W-:Y:S01]  /*6790*/  IMAD.MOV.U32 R159, RZ, RZ, R140 ;  /* 0x000000ffff9f7224 */ /* 0x000fe200078e008c */
[----:B------:R-:W-:Y:S01]  /*67a0*/  MOV R148, R143 ;  /* 0x0000008f00947202 */ /* 0x000fe20000000f00 */
[----:B------:R-:W-:Y:S01]  /*67b0*/  IMAD.MOV.U32 R165, RZ, RZ, R142 ;  /* 0x000000ffffa57224 */ /* 0x000fe200078e008e */
[----:B------:R-:W-:Y:S01]  /*67c0*/  HMMA.16816.F32.BF16 R236, R4, R20, R88 ;  /* 0x0000001404ec723c */ /* 0x000fe20000041858 */
[----:B------:R-:W-:Y:S01]  /*67d0*/  IMAD.MOV.U32 R73, RZ, RZ, R182 ;  /* 0x000000ffff497224 */ /* 0x000fe200078e00b6 */
[----:B------:R-:W-:Y:S02]  /*67e0*/  MOV R182, R158 ;  /* 0x0000009e00b67202 */ /* 0x000fe40000000f00 */
[----:B------:R-:W-:Y:S01]  /*67f0*/  MOV R150, R141 ;  /* 0x0000008d00967202 */ /* 0x000fe20000000f00 */
[----:B------:R-:W-:Y:S01]  /*6800*/  IMAD.MOV.U32 R63, RZ, RZ, R75 ;  /* 0x000000ffff3f7224 */ /* 0x000fe200078e004b */
[----:B------:R-:W2:Y:S01]  /*6810*/  LDSM.16.MT88.4 R140, [R205+0x1900] ;  /* 0x00190000cd8c783b */ /* 0x000ea20000004200 */
[----:B-1----:R-:W-:-:S02]  /*6820*/  FFMA.FTZ R2, R157, c[0x0][0x2d0], -R0 ;  /* 0x0000b4009d027a23 */ /* 0x002fc40000010800 */
[----:B------:R-:W-:Y:S01]  /*6830*/  IMAD.MOV.U32 R157, RZ, RZ, R149 ;  /* 0x000000ffff9d7224 */ /* 0x000fe200078e0095 */
[----:B------:R-:W-:Y:S01]  /*6840*/  HMMA.16816.F32.BF16 R200, R4, R22, R80 ;  /* 0x0000001604c8723c */ /* 0x000fe20000041850 */
[----:B------:R-:W-:Y:S01]  /*6850*/  IMAD.MOV.U32 R149, RZ, RZ, R10 ;  /* 0x000000ffff957224 */ /* 0x000fe200078e000a */
[----:B------:R-:W-:Y:S01]  /*6860*/  MOV R89, R34 ;  /* 0x0000002200597202 */ /* 0x000fe20000000f00 */
        /* <DEDUP_REMOVED lines=12> */
[----:B-1----:R-:W-:Y:S01]  /*6930*/  FFMA.FTZ R2, R130, c[0x0][0x2d0], -R0 ;  /* 0x0000b40082027a23 */ /* 0x002fe20000010800 */
        /* <DEDUP_REMOVED lines=12> */
[----:B--2---:R-:W-:Y:S01]  /*6a00*/  HMMA.16816.F32.BF16 R172, R4, R16, R96 ;  /* 0x0000001004ac723c */ /* 0x004fe20000041860 */
[----:B------:R-:W-:Y:S01]  /*6a10*/  IMAD.MOV.U32 R128, RZ, RZ, R43 ;  /* 0x000000ffff807224 */ /* 0x000fe200078e002b */
[----:B------:R-:W-:Y:S01]  /*6a20*/  MOV R129, R42 ;  /* 0x0000002a00817202 */ /* 0x000fe20000000f00 */
[----:B------:R-:W-:-:S02]  /*6a30*/  IMAD.MOV.U32 R81, RZ, RZ, R167 ;  /* 0x000000ffff517224 */ /* 0x000fc400078e00a7 */
[----:B-1----:R-:W-:Y:S01]  /*6a40*/  FFMA.FTZ R2, R73, c[0x0][0x2d0], -R0 ;  /* 0x0000b40049027a23 */ /* 0x002fe20000010800 */
        /* <DEDUP_REMOVED lines=10> */
[----:B------:R-:W-:Y:S01]  /*6af0*/  LDSM.16.MT88.4 R148, [R206+0x1900] ;  /* 0x00190000ce94783b */ /* 0x000fe20000004200 */
[C---:B---3--:R-:W-:Y:S01]  /*6b00*/  HMMA.16816.F32.BF16 R16, R4.reuse, R14, R100 ;  /* 0x0000000e0410723c */ /* 0x048fe20000041864 */
[----:B------:R-:W-:Y:S01]  /*6b10*/  IMAD.MOV.U32 R131, RZ, RZ, R180 ;  /* 0x000000ffff837224 */ /* 0x000fe200078e00b4 */
[----:B------:R-:W-:Y:S01]  /*6b20*/  MOV R180, R156 ;  /* 0x0000009c00b47202 */ /* 0x000fe20000000f00 */
[----:B------:R-:W-:Y:S01]  /*6b30*/  FFMA.FTZ R0, R74, c[0x0][0x2d0], -R0 ;  /* 0x0000b4004a007a23 */ /* 0x000fe20000010800 */
[----:B------:R-:W-:Y:S03]  /*6b40*/  LDSM.16.MT88.4 R156, [R208+0x1900] ;  /* 0x00190000d09c783b */ /* 0x000fe60000004200 */
[----:B------:R-:W-:Y:S01]  /*6b50*/  MOV R102, R63 ;  /* 0x0000003f00667202 */ /* 0x000fe20000000f00 */
[----:B------:R-:W-:Y:S01]  /*6b60*/  IMAD.MOV.U32 R63, RZ, RZ, R56 ;  /* 0x000000ffff3f7224 */ /* 0x000fe200078e0038 */
[C---:B------:R-:W-:Y:S01]  /*6b70*/  HMMA.16816.F32.BF16 R28, R4.reuse, R24, R64 ;  /* 0x00000018041c723c */ /* 0x040fe20000041840 */
[----:B------:R-:W1:Y:S01]  /*6b80*/  LDSM.16.MT88.4 R56, [R208+0x3900] ;  /* 0x00390000d038783b */ /* 0x000e620000004200 */
[----:B------:R-:W-:Y:S01]  /*6b90*/  IMAD.MOV.U32 R70, RZ, RZ, R81 ;  /* 0x000000ffff467224 */ /* 0x000fe200078e0051 */
[----:B------:R-:W-:Y:S01]  /*6ba0*/  MOV R74, R42 ;  /* 0x0000002a004a7202 */ /* 0x000fe20000000f00 */
[----:B------:R-:W-:Y:S01]  /*6bb0*/  IMAD.MOV.U32 R75, RZ, RZ, R43 ;  /* 0x000000ffff4b7224 */ /* 0x000fe200078e002b */
[----:B------:R-:W-:Y:S01]  /*6bc0*/  MOV R80, R40 ;  /* 0x0000002800507202 */ /* 0x000fe20000000f00 */
[----:B------:R-:W-:Y:S01]  /*6bd0*/  IMAD.MOV.U32 R81, RZ, RZ, R41 ;  /* 0x000000ffff517224 */ /* 0x000fe200078e0029 */
[----:B------:R-:W-:Y:S01]  /*6be0*/  LDSM.16.MT88.4 R64, [R207+0x3900] ;  /* 0x00390000cf40783b */ /* 0x000fe20000004200 */
[C---:B------:R-:W-:Y:S03]  /*6bf0*/  HMMA.16816.F32.BF16 R24, R4.reuse, R26, R48 ;  /* 0x0000001a0418723c */ /* 0x040fe60000041830 */
[----:B------:R-:W2:Y:S01]  /*6c00*/  LDSM.16.MT88.4 R40, [R205+0x3900] ;  /* 0x00390000cd28783b */ /* 0x000ea20000004200 */
[----:B------:R3:W-:Y:S03]  /*6c10*/  MUFU.EX2 R8, R2 ;  /* 0x0000000200087308 */ /* 0x0007e60000000800 */
[----:B------:R-:W1:Y:S01]  /*6c20*/  LDSM.16.MT88.4 R48, [R206+0x3900] ;  /* 0x00390000ce30783b */ /* 0x000e620000004200 */
[C---:B------:R-:W-:Y:S01]  /*6c30*/  HMMA.16816.F32.BF16 R20, R4.reuse, R38, R52 ;  /* 0x000000260414723c */ /* 0x040fe20000041834 */
[----:B------:R-:W-:Y:S01]  /*6c40*/  MOV R79, R164 ;  /* 0x000000a4004f7202 */ /* 0x000fe20000000f00 */
[----:B------:R-:W-:Y:S01]  /*6c50*/  IMAD.MOV.U32 R68, RZ, RZ, R181 ;  /* 0x000000ffff447224 */ /* 0x000fe200078e00b5 */
[----:B------:R-:W-:Y:S01]  /*6c60*/  MOV R69, R180 ;  /* 0x000000b400457202 */ /* 0x000fe20000000f00 */
[----:B------:R-:W3:Y:S01]  /*6c70*/  MUFU.EX2 R0, R0 ;  /* 0x0000000000007308 */ /* 0x000ee20000000800 */
[----:B------:R-:W1:Y:S03]  /*6c80*/  LDSM.16.MT88.4 R164, [R207+0x1900] ;  /* 0x00190000cfa4783b */ /* 0x000e660000004200 */
[----:B------:R-:W-:Y:S01]  /*6c90*/  HMMA.16816.F32.BF16 R180, R4, R12, R104 ;  /* 0x0000000c04b4723c */ /* 0x000fe20000041868 */
[----:B------:R-:W-:Y:S01]  /*6ca0*/  IMAD.MOV.U32 R54, RZ, RZ, R128 ;  /* 0x000000ffff367224 */ /* 0x000fe200078e0080 */
[----:B------:R-:W-:Y:S01]  /*6cb0*/  MOV R55, R129 ;  /* 0x0000008100377202 */ /* 0x000fe20000000f00 */
[----:B------:R-:W-:Y:S04]  /*6cc0*/  LDSM.16.MT88.4 R96, [R207+0x5900] ;  /* 0x00590000cf60783b */ /* 0x000fe80000004200 */
[----:B----4-:R-:W-:Y:S01]  /*6cd0*/  IMAD.MOV.U32 R6, RZ, RZ, R37 ;  /* 0x000000ffff067224 */ /* 0x010fe200078e0025 */
[----:B------:R-:W-:Y:S01]  /*6ce0*/  MOV R7, R36 ;  /* 0x0000002400077202 */ /* 0x000fe20000000f00 */
[----:B---3--:R-:W-:Y:S01]  /*6cf0*/  IMAD.MOV.U32 R2, RZ, RZ, R130 ;  /* 0x000000ffff027224 */ /* 0x008fe200078e0082 */
[----:B------:R-:W-:Y:S01]  /*6d00*/  MOV R13, R131 ;  /* 0x00000083000d7202 */ /* 0x000fe20000000f00 */
[----:B------:R-:W-:Y:S01]  /*6d10*/  IMAD.MOV.U32 R52, RZ, RZ, R82 ;  /* 0x000000ffff347224 */ /* 0x000fe200078e0052 */
[----:B------:R-:W-:-:S02]  /*6d20*/  F2FP.BF16.PACK_AB R128, R6, R102 ;  /* 0x000000660680723e */ /* 0x000fc400000010ff */
[----:B------:R-:W-:Y:S01]  /*6d30*/  MOV R53, R83 ;  /* 0x0000005300357202 */ /* 0x000fe20000000f00 */
[----:B------:R-:W-:Y:S01]  /*6d40*/  IMAD.MOV.U32 R93, RZ, RZ, R74 ;  /* 0x000000ffff5d7224 */ /* 0x000fe200078e004a */
[----:B------:R-:W-:Y:S02]  /*6d50*/  F2FP.BF16.PACK_AB R130, R135, R7 ;  /* 0x000000078782723e */ /* 0x000fe400000010ff */
[----:B------:R-:W-:Y:S01]  /*6d60*/  MOV R92, R75 ;  /* 0x0000004b005c7202 */ /* 0x000fe20000000f00 */
[----:B------:R-:W-:Y:S01]  /*6d70*/  IMAD.MOV.U32 R4, RZ, RZ, R62 ;  /* 0x000000ffff047224 */ /* 0x000fe200078e003e */
[----:B------:R-:W-:Y:S01]  /*6d80*/  F2FP.BF16.PACK_AB R129, R9, R10 ;  /* 0x0000000a0981723e */ /* 0x000fe200000010ff */
[----:B------:R-:W-:Y:S01]  /*6d90*/  IMAD.MOV.U32 R95, RZ, RZ, R72 ;  /* 0x000000ffff5f7224 */ /* 0x000fe200078e0048 */
[----:B------:R-:W-:Y:S02]  /*6da0*/  F2FP.BF16.PACK_AB R131, R0, R8 ;  /* 0x000000080083723e */ /* 0x000fe400000010ff */
[----:B------:R-:W-:Y:S01]  /*6db0*/  MOV R94, R73 ;  /* 0x00000049005e7202 */ /* 0x000fe20000000f00 */
[----:B------:R-:W-:Y:S01]  /*6dc0*/  IMAD.MOV.U32 R5, RZ, RZ, R92 ;  /* 0x000000ffff057224 */ /* 0x000fe200078e005c */
[----:B------:R-:W-:Y:S01]  /*6dd0*/  MOV R12, R81 ;  /* 0x00000051000c7202 */ /* 0x000fe20000000f00 */
[----:B------:R-:W-:Y:S01]  /*6de0*/  IMAD.MOV.U32 R103, RZ, RZ, R80 ;  /* 0x000000ffff677224 */ /* 0x000fe200078e0050 */
[----:B------:R-:W3:Y:S01]  /*6df0*/  LDSM.16.MT88.4 R72, [R205+0x5900] ;  /* 0x00590000cd48783b */ /* 0x000ee20000004200 */
[C---:B------:R-:W-:Y:S03]  /*6e00*/  HMMA.16816.F32.BF16 R136, R128.reuse, R140, R136 ;  /* 0x0000008c8088723c */ /* 0x040fe60000041888 */
[----:B------:R-:W4:Y:S04]  /*6e10*/  LDSM.16.MT88.4 R80, [R206+0x5900] ;  /* 0x00590000ce50783b */ /* 0x000f280000004200 */
[----:B------:R-:W-:Y:S01]  /*6e20*/  LDSM.16.MT88.4 R104, [R205+0x7900] ;  /* 0x00790000cd68783b */ /* 0x000fe20000004200 */
[C---:B------:R-:W-:Y:S07]  /*6e30*/  HMMA.16816.F32.BF16 R140, R128.reuse, R142, R108 ;  /* 0x0000008e808c723c */ /* 0x040fee000004186c */
[----:B------:R-:W-:Y:S01]  /*6e40*/  IMAD.MOV.U32 R108, RZ, RZ, R88 ;  /* 0x000000ffff6c7224 */ /* 0x000fe200078e0058 */
[----:B------:R-:W-:Y:S01]  /*6e50*/  MOV R109, R89 ;  /* 0x00000059006d7202 */ /* 0x000fe20000000f00 */
[----:B------:R-:W-:Y:S01]  /*6e60*/  IMAD.MOV.U32 R110, RZ, RZ, R90 ;  /* 0x000000ffff6e7224 */ /* 0x000fe200078e005a */
[----:B------:R-:W-:Y:S01]  /*6e70*/  MOV R111, R91 ;  /* 0x0000005b006f7202 */ /* 0x000fe20000000f00 */
[C---:B-1----:R-:W-:Y:S01]  /*6e80*/  HMMA.16816.F32.BF16 R52, R128.reuse, R56, R52 ;  /* 0x000000388034723c */ /* 0x042fe20000041834 */
[----:B------:R-:W1:Y:S07]  /*6e90*/  LDSM.16.MT88.4 R88, [R208+0x5900] ;  /* 0x00590000d058783b */ /* 0x000e6e0000004200 */
[C---:B------:R-:W-:Y:S07]  /*6ea0*/  HMMA.16816.F32.BF16 R56, R128.reuse, R58, R108 ;  /* 0x0000003a8038723c */ /* 0x040fee000004186c */
[----:B------:R-:W-:Y:S01]  /*6eb0*/  MOV R111, R13 ;  /* 0x0000000d006f7202 */ /* 0x000fe20000000f00 */
[----:B------:R-:W-:Y:S04]  /*6ec0*/  HMMA.16816.F32.BF16 R144, R128, R148, R144 ;  /* 0x000000948090723c */ /* 0x000fe80000041890 */
[----:B------:R-:W-:-:S04]  /*6ed0*/  FADD.FTZ R2, R2, R111 ;  /* 0x0000006f02027221 */ /* 0x000fc80000010000 */
[----:B------:R-:W-:Y:S01]  /*6ee0*/  HMMA.16816.F32.BF16 R152, R128, R156, R152 ;  /* 0x0000009c8098723c */ /* 0x000fe20000041898 */
[----:B------:R-:W-:-:S07]  /*6ef0*/  FADD.FTZ R5, R5, R2 ;  /* 0x0000000205057221 */ /* 0x000fce0000010000 */
[C---:B------:R-:W-:Y:S07]  /*6f00*/  HMMA.16816.F32.BF16 R148, R128.reuse, R150, R112 ;  /* 0x000000968094723c */ /* 0x040fee0000041870 */
[----:B------:R-:W-:Y:S01]  /*6f10*/  IMAD.MOV.U32 R112, RZ, RZ, R47 ;  /* 0x000000ffff707224 */ /* 0x000fe200078e002f */
[----:B------:R-:W-:Y:S01]  /*6f20*/  HMMA.16816.F32.BF16 R156, R128, R158, R116 ;  /* 0x0000009e809c723c */ /* 0x000fe20000041874 */
[----:B------:R-:W-:Y:S01]  /*6f30*/  MOV R113, R46 ;  /* 0x0000002e00717202 */ /* 0x000fe20000000f00 */
[----:B------:R-:W-:Y:S01]  /*6f40*/  IMAD.MOV.U32 R114, RZ, RZ, R45 ;  /* 0x000000ffff727224 */ /* 0x000fe200078e002d */
[----:B------:R-:W-:-:S04]  /*6f50*/  MOV R115, R44 ;  /* 0x0000002c00737202 */ /* 0x000fc80000000f00 */
[----:B------:R-:W-:Y:S01]  /*6f60*/  IMAD.MOV.U32 R116, RZ, RZ, R60 ;  /* 0x000000ffff747224 */ /* 0x000fe200078e003c */
[----:B--2---:R-:W-:Y:S01]  /*6f70*/  HMMA.16816.F32.BF16 R36, R128, R40, R124 ;  /* 0x000000288024723c */ /* 0x004fe2000004187c */
[----:B------:R-:W-:-:S06]  /*6f80*/  MOV R117, R63 ;  /* 0x0000003f00757202 */ /* 0x000fcc0000000f00 */
[----:B------:R-:W-:Y:S01]  /*6f90*/  MOV R126, R61 ;  /* 0x0000003d007e7202 */ /* 0x000fe20000000f00 */
[C---:B------:R-:W-:Y:S07]  /*6fa0*/  HMMA.16816.F32.BF16 R44, R128.reuse, R48, R196 ;  /* 0x00000030802c723c */ /* 0x040fee00000418c4 */
[----:B------:R-:W-:Y:S01]  /*6fb0*/  MOV R196, R93 ;  /* 0x0000005d00c47202 */ /* 0x000fe20000000f00 */
[----:B------:R-:W-:Y:S01]  /*6fc0*/  HMMA.16816.F32.BF16 R60, R128, R64, R248 ;  /* 0x00000040803c723c */ /* 0x000fe200000418f8 */
[----:B------:R-:W-:Y:S01]  /*6fd0*/  IMAD.MOV.U32 R197, RZ, RZ, R94 ;  /* 0x000000ffffc57224 */ /* 0x000fe200078e005e */
[----:B------:R-:W-:-:S05]  /*6fe0*/  MOV R198, R95 ;  /* 0x0000005f00c67202 */ /* 0x000fca0000000f00 */
[----:B------:R-:W-:Y:S01]  /*6ff0*/  MOV R251, R79 ;  /* 0x0000004f00fb7202 */ /* 0x000fe20000000f00 */
[----:B------:R-:W-:-:S04]  /*7000*/  FADD.FTZ R5, R197, R5 ;  /* 0x00000005c5057221 */ /* 0x000fc80000010000 */
[----:B------:R-:W-:-:S04]  /*7010*/  FADD.FTZ R2, R196, R251 ;  /* 0x000000fbc4027221 */ /* 0x000fc80000010000 */
[----:B------:R-:W-:Y:S02]  /*7020*/  FADD.FTZ R2, R198, R2 ;  /* 0x00000002c6027221 */ /* 0x000fe40000010000 */
[----:B------:R-:W-:Y:S01]  /*7030*/  FADD.FTZ R5, R116, R5 ;  /* 0x0000000574057221 */ /* 0x000fe20000010000 */
[C---:B------:R-:W-:Y:S01]  /*7040*/  HMMA.16816.F32.BF16 R160, R128.reuse, R164, R160 ;  /* 0x000000a480a0723c */ /* 0x040fe200000418a0 */
[----:B------:R-:W-:Y:S02]  /*7050*/  IMAD.MOV.U32 R118, RZ, RZ, R68 ;  /* 0x000000ffff767224 */ /* 0x000fe400078e0044 */
[----:B------:R-:W-:Y:S01]  /*7060*/  FADD.FTZ R4, R4, R2 ;  /* 0x0000000204047221 */ /* 0x000fe20000010000 */
[----:B------:R-:W-:Y:S01]  /*7070*/  MOV R119, R69 ;  /* 0x0000004500777202 */ /* 0x000fe20000000f00 */
[----:B------:R-:W-:Y:S01]  /*7080*/  IMAD.MOV.U32 R127, RZ, RZ, R12 ;  /* 0x000000ffff7f7224 */ /* 0x000fe200078e000c */
[----:B------:R-:W-:Y:S01]  /*7090*/  MOV R199, R71 ;  /* 0x0000004700c77202 */ /* 0x000fe20000000f00 */
[----:B------:R-:W-:Y:S01]  /*70a0*/  FADD.FTZ R2, R117, R5 ;  /* 0x0000000575027221 */ /* 0x000fe20000010000 */
[----:B------:R-:W-:Y:S01]  /*70b0*/  HMMA.16816.F32.BF16 R164, R128, R166, R120 ;  /* 0x000000a680a4723c */ /* 0x000fe20000041878 */
[----:B------:R-:W-:Y:S01]  /*70c0*/  LDSM.16.MT88.4 R120, [R208+0x7900] ;  /* 0x00790000d078783b */ /* 0x000fe20000004200 */
[----:B------:R-:W-:-:S03]  /*70d0*/  FADD.FTZ R4, R118, R4 ;  /* 0x0000000476047221 */ /* 0x000fc60000010000 */
[----:B------:R-:W-:Y:S03]  /*70e0*/  LDSM.16.MT88.4 R12, [R207+0x7900] ;  /* 0x00790000cf0c783b */ /* 0x000fe60000004200 */
[----:B------:R-:W-:Y:S01]  /*70f0*/  HMMA.16816.F32.BF16 R48, R128, R50, R112 ;  /* 0x000000328030723c */ /* 0x000fe20000041870 */
[----:B------:R-:W2:Y:S01]  /*7100*/  LDSM.16.MT88.4 R112, [R206+0x7900] ;  /* 0x00790000ce70783b */ /* 0x000ea20000004200 */
[----:B------:R-:W-:Y:S02]  /*7110*/  FADD.FTZ R2, R119, R2 ;  /* 0x0000000277027221 */ /* 0x000fe40000010000 */
[----:B------:R-:W-:-:S04]  /*7120*/  FADD.FTZ R4, R199, R4 ;  /* 0x00000004c7047221 */ /* 0x000fc80000010000 */
[----:B------:R-:W-:Y:S01]  /*7130*/  HMMA.16816.F32.BF16 R40, R128, R42, R168 ;  /* 0x0000002a8028723c */ /* 0x000fe200000418a8 */
[----:B------:R-:W-:-:S06]  /*7140*/  IMAD.MOV.U32 R124, RZ, RZ, R78 ;  /* 0x000000ffff7c7224 */ /* 0x000fcc00078e004e */
[----:B------:R-:W-:Y:S01]  /*7150*/  IMAD.MOV.U32 R168, RZ, RZ, R76 ;  /* 0x000000ffffa87224 */ /* 0x000fe200078e004c */
[----:B------:R-:W-:Y:S01]  /*7160*/  MOV R169, R77 ;  /* 0x0000004d00a97202 */ /* 0x000fe20000000f00 */
[----:B------:R-:W-:Y:S02]  /*7170*/  IMAD.MOV.U32 R125, RZ, RZ, R70 ;  /* 0x000000ffff7d7224 */ /* 0x000fe400078e0046 */
[----:B------:R-:W-:Y:S02]  /*7180*/  FADD.FTZ R2, R168, R2 ;  /* 0x00000002a8027221 */ /* 0x000fe40000010000 */
[----:B------:R-:W-:Y:S02]  /*7190*/  FADD.FTZ R4, R169, R4 ;  /* 0x00000004a9047221 */ /* 0x000fe40000010000 */
[----:B------:R-:W-:Y:S02]  /*71a0*/  FADD.FTZ R2, R124, R2 ;  /* 0x000000027c027221 */ /* 0x000fe40000010000 */
[----:B------:R-:W-:-:S02]  /*71b0*/  FADD.FTZ R4, R125, R4 ;  /* 0x000000047d047221 */ /* 0x000fc40000010000 */
[----:B------:R-:W-:Y:S02]  /*71c0*/  FADD.FTZ R2, R126, R2 ;  /* 0x000000027e027221 */ /* 0x000fe40000010000 */
[----:B------:R-:W-:Y:S01]  /*71d0*/  FADD.FTZ R4, R252, R4 ;  /* 0x00000004fc047221 */ /* 0x000fe20000010000 */
[----:B------:R-:W-:Y:S01]  /*71e0*/  MOV R170, R103 ;  /* 0x0000006700aa7202 */ /* 0x000fe20000000f00 */
[----:B------:R-:W-:Y:S02]  /*71f0*/  FADD.FTZ R2, R127, R2 ;  /* 0x000000027f027221 */ /* 0x000fe40000010000 */
[----:B------:R-:W-:Y:S01]  /*7200*/  FADD.FTZ R4, R134, R4 ;  /* 0x0000000486047221 */ /* 0x000fe20000010000 */
[----:B------:R-:W-:Y:S01]  /*7210*/  UIMAD.WIDE.U32 UR20, UR7, UR4, URZ ;  /* 0x00000004071472a5 */ /* 0x000fe2000f8e003f */
[----:B------:R-:W-:Y:S02]  /*7220*/  IMAD.MOV.U32 R171, RZ, RZ, R102 ;  /* 0x000000ffffab7224 */ /* 0x000fe400078e0066 */
[----:B------:R-:W-:-:S02]  /*7230*/  FADD.FTZ R2, R170, R2 ;  /* 0x00000002aa027221 */ /* 0x000fc40000010000 */
[----:B------:R-:W-:Y:S02]  /*7240*/  FADD.FTZ R5, R133, R4 ;  /* 0x0000000485057221 */ /* 0x000fe40000010000 */
[----:B------:R-:W-:Y:S01]  /*7250*/  FADD.FTZ R4, R171, R2 ;  /* 0x00000002ab047221 */ /* 0x000fe20000010000 */
[----:B------:R-:W-:Y:S01]  /*7260*/  PLOP3.LUT P0, PT, PT, PT, UP1, 0x40, 0x0 ;  /* 0x000000000000781c */ /* 0x000fe20003f0e818 */
[----:B------:R-:W-:Y:S01]  /*7270*/  FADD.FTZ R2, R11, R5 ;  /* 0x000000050b027221 */ /* 0x000fe20000010000 */
[----:B------:R-:W-:Y:S02]  /*7280*/  @UP2 UMOV UR17, UR21 ;  /* 0x0000001500112c82 */ /* 0x000fe40008000000 */
[----:B------:R-:W-:Y:S01]  /*7290*/  @UP2 USHF.R.U32.HI UR7, URZ, UR5, UR17 ;  /* 0x000000053f072299 */ /* 0x000fe20008011611 */
[----:B------:R-:W-:Y:S02]  /*72a0*/  FADD.FTZ R2, R10, R2 ;  /* 0x000000020a027221 */ /* 0x000fe40000010000 */
[----:B------:R-:W-:Y:S01]  /*72b0*/  FADD.FTZ R4, R6, R4 ;  /* 0x0000000406047221 */ /* 0x000fe20000010000 */
[----:B------:R-:W-:Y:S01]  /*72c0*/  UIADD3 UR4, UR6, UR7, URZ ;  /* 0x0000000706047290 */ /* 0x000fe2000fffe03f */
[----:B------:R-:W-:Y:S01]  /*72d0*/  FADD.FTZ R2, R9, R2 ;  /* 0x0000000209027221 */ /* 0x000fe20000010000 */
[----:B---3--:R-:W-:Y:S01]  /*72e0*/  HMMA.16816.F32.BF16 R68, R128, R72, R240 ;  /* 0x000000488044723c */ /* 0x008fe200000418f0 */
[----:B------:R-:W-:Y:S01]  /*72f0*/  ULDC UR7, c[0x0][0x328] ;  /* 0x0000ca0000077ab9 */ /* 0x000fe20000000800 */
[----:B------:R-:W-:Y:S01]  /*7300*/  FADD.FTZ R4, R7, R4 ;  /* 0x0000000407047221 */ /* 0x000fe20000010000 */
[----:B------:R-:W-:Y:S01]  /*7310*/  UIADD3 UR14, UR14, -0x2, URZ ;  /* 0xfffffffe0e0e7890 */ /* 0x000fe2000fffe03f */
[----:B------:R-:W-:Y:S01]  /*7320*/  FADD.FTZ R8, R8, R2 ;  /* 0x0000000208087221 */ /* 0x000fe20000010000 */
[----:B------:R-:W-:-:S03]  /*7330*/  UIADD3 UR7, UR4, UR7, URZ ;  /* 0x0000000704077290 */ /* 0x000fc6000fffe03f */
[----:B----4-:R-:W-:Y:S01]  /*7340*/  HMMA.16816.F32.BF16 R76, R128, R80, R236 ;  /* 0x00000050804c723c */ /* 0x010fe200000418ec */
[----:B------:R-:W-:Y:S02]  /*7350*/  FADD.FTZ R249, R135, R4 ;  /* 0x0000000487f97221 */ /* 0x000fe40000010000 */
[----:B------:R-:W-:-:S05]  /*7360*/  FADD.FTZ R250, R0, R8 ;  /* 0x0000000800fa7221 */ /* 0x000fca0000010000 */
[C---:B-1----:R-:W-:Y:S08]  /*7370*/  HMMA.16816.F32.BF16 R84, R128.reuse, R88, R84 ;  /* 0x000000588054723c */ /* 0x042ff00000041854 */
        /* <DEDUP_REMOVED lines=14> */
[----:B------:R-:W-:Y:S07]  /*7460*/  @P0 BRA `(.L_x_959) ;  /* 0x0000013000000947 */ /* 0x000fee0003800000 */
[----:B------:R-:W-:Y:S01]  /*7470*/  ISETP.LT.AND P0, PT, RZ, UR4, PT ;  /* 0x00000004ff007c0c */ /* 0x000fe2000bf01270 */
[----:B------:R-:W-:-:S02]  /*7480*/  UIADD3 UR17, UR4, -0x1, URZ ;  /* 0xffffffff04117890 */ /* 0x000fc4000fffe03f */
[----:B------:R-:W-:-:S10]  /*7490*/  ULDC UR6, c[0x0][0x32c] ;  /* 0x0000cb0000067ab9 */ /* 0x000fd40000000800 */
        /* <DEDUP_REMOVED lines=8> */
.L_x_960:
[----:B------:R-:W-:Y:S02]  /*7520*/  UISETP.NE.AND UP0, UPT, UR6, 0x1, UPT ;  /* 0x000000010600788c */ /* 0x000fe4000bf05270 */
[----:B------:R-:W-:Y:S02]  /*7530*/  ULDC.64 UR4, c[0x0][0x330] ;  /* 0x0000cc0000047ab9 */ /* 0x000fe40000000a00 */
[----:B------:R-:W-:-:S07]  /*7540*/  UIMAD.WIDE.U32 UR20, UR17, UR4, URZ ;  /* 0x00000004111472a5 */ /* 0x000fce000f8e003f */
[----:B------:R-:W-:Y:S02]  /*7550*/  @UP0 USHF.R.U32.HI UR17, URZ, UR5, UR21 ;  /* 0x000000053f110299 */ /* 0x000fe40008011615 */
.L_x_961:
[----:B------:R-:W-:Y:S02]  /*7560*/  ULDC UR4, c[0x0][0x32c] ;  /* 0x0000cb0000047ab9 */ /* 0x000fe40000000800 */
[----:B------:R-:W-:-:S04]  /*7570*/  UIMAD UR4, UR17, UR6, UR4 ;  /* 0x00000006110472a4 */ /* 0x000fc8000f8e0204 */
[----:B------:R-:W-:-:S04]  /*7580*/  UISETP.LT.AND UP0, UPT, UR7, UR4, UPT ;  /* 0x000000040700728c */ /* 0x000fc8000bf01270 */
[----:B------:R-:W-:-:S04]  /*7590*/  USEL UR7, UR7, UR4, UP0 ;  /* 0x0000000407077287 */ /* 0x000fc80008000000 */
.L_x_959:
        /* <DEDUP_REMOVED lines=8> */
[----:B------:R-:W2:Y:S04]  /*7620*/  LDL.64 R10, [R1+0x48] ;  /* 0x00004800010a7983 */ /* 0x000ea80000100a00 */
[----:B------:R-:W3:Y:S04]  /*7630*/  LDL R0, [R1+0x2c] ;  /* 0x00002c0001007983 */ /* 0x000ee80000100800 */
[----:B------:R-:W4:Y:S04]  /*7640*/  LDL.64 R8, [R1+0x38] ;  /* 0x0000380001087983 */ /* 0x000f280000100a00 */
[----:B------:R-:W4:Y:S04]  /*7650*/  LDL.64 R6, [R1+0x40] ;  /* 0x0000400001067983 */ /* 0x000f280000100a00 */
[----:B------:R-:W4:Y:S01]  /*7660*/  LDL.64 R4, [R1+0x30] ;  /* 0x0000300001047983 */ /* 0x000f220000100a00 */
[----:B------:R-:W-:Y:S01]  /*7670*/  PLOP3.LUT P0, PT, PT, PT, UP2, 0x80, 0x0 ;  /* 0x000000000000781c */ /* 0x000fe20003f0f028 */
[----:B------:R-:W-:Y:S01]  /*7680*/  IMAD.MOV.U32 R134, RZ, RZ, R3 ;  /* 0x000000ffff867224 */ /* 0x000fe200078e0003 */
[----:B------:R-:W-:Y:S01]  /*7690*/  ULDC.64 UR6, c[0x0][0x208] ;  /* 0x0000820000067ab9 */ /* 0x000fe20000000a00 */
[----:B------:R-:W-:Y:S01]  /*76a0*/  IMAD.MOV.U32 R133, RZ, RZ, R132 ;  /* 0x000000ffff857224 */ /* 0x000fe200078e0084 */
[----:B------:R-:W-:Y:S01]  /*76b0*/  ULDC.64 UR4, c[0x0][0x1e0] ;  /* 0x0000780000047ab9 */ /* 0x000fe20000000a00 */
[----:B--2---:R-:W-:-:S02]  /*76c0*/  IADD3 R12, P6, R10, 0x40, RZ ;  /* 0x000000400a0c7810 */ /* 0x004fc40007fde0ff */
[----:B------:R-:W-:-:S06]  /*76d0*/  IADD3 R2, P5, R10, 0x80, RZ ;  /* 0x000000800a027810 */ /* 0x000fcc0007fbe0ff */
[----:B---3--:R-:W-:Y:S01]  /*76e0*/  @P0 IMAD.HI.U32 R0, R0, c[0x0][0x2c8], RZ ;  /* 0x0000b20000000a27 */ /* 0x008fe200078e00ff */
[----:B------:R-:W-:Y:S01]  /*76f0*/  PLOP3.LUT P0, PT, PT, PT, UP2, 0x80, 0x0 ;  /* 0x000000000000781c */ /* 0x000fe20003f0f028 */
[----:B------:R-:W-:Y:S04]  /*7700*/  STL [R1+0x10], R12 ;  /* 0x0000100c01007387 */ /* 0x000fe80000100800 */
[----:B------:R4:W-:Y:S08]  /*7710*/  STL [R1+0x8], R2 ;  /* 0x0000080201007387 */ /* 0x0009f00000100800 */
[----:B------:R-:W-:Y:S01]  /*7720*/  @P0 SHF.R.U32.HI R0, RZ, c[0x0][0x2cc], R0 ;  /* 0x0000b300ff000a19 */ /* 0x000fe20000011600 */
[----:B----4-:R-:W-:Y:S01]  /*7730*/  IMAD.X R2, RZ, RZ, R9, P6 ;  /* 0x000000ffff027224 */ /* 0x010fe200030e0609 */
[----:B------:R-:W-:-:S05]  /*7740*/  IADD3 R10, P6, R10, 0xc0, RZ ;  /* 0x000000c00a0a7810 */ /* 0x000fca0007fde0ff */
[----:B------:R-:W-:Y:S04]  /*7750*/  STL [R1], R10 ;  /* 0x0000000a01007387 */ /* 0x000fe80000100800 */
[----:B------:R1:W-:Y:S01]  /*7760*/  STL [R1+0xc], R2 ;  /* 0x00000c0201007387 */ /* 0x0003e20000100800 */
[--C-:B------:R-:W-:Y:S01]  /*7770*/  IMAD.X R252, RZ, RZ, R9.reuse, P6 ;  /* 0x000000fffffc7224 */ /* 0x100fe200030e0609 */
[----:B------:R-:W-:Y:S01]  /*7780*/  IADD3 R247, P6, R6, 0x80, RZ ;  /* 0x0000008006f77810 */ /* 0x000fe20007fde0ff */
[----:B-1----:R-:W-:-:S05]  /*7790*/  IMAD.X R2, RZ, RZ, R9, P5 ;  /* 0x000000ffff027224 */ /* 0x002fca00028e0609 */
[----:B------:R1:W-:Y:S04]  /*77a0*/  STL [R1+0x4], R2 ;  /* 0x0000040201007387 */ /* 0x0003e80000100800 */
[----:B------:R1:W-:Y:S01]  /*77b0*/  @P0 STL [R1+0x14], R0 ;  /* 0x0000140001000387 */ /* 0x0003e20000100800 */
[----:B------:R-:W-:-:S05]  /*77c0*/  IADD3 R251, P5, R6, 0x40, RZ ;  /* 0x0000004006fb7810 */ /* 0x000fca0007fbe0ff */
[--C-:B------:R-:W-:Y:S01]  /*77d0*/  IMAD.X R248, RZ, RZ, R5.reuse, P5 ;  /* 0x000000fffff87224 */ /* 0x100fe200028e0605 */
[----:B------:R-:W-:Y:S01]  /*77e0*/  IADD3 R245, P5, R6, 0xc0, RZ ;  /* 0x000000c006f57810 */ /* 0x000fe20007fbe0ff */
[----:B------:R-:W-:-:S04]  /*77f0*/  IMAD.X R246, RZ, RZ, R5, P6 ;  /* 0x000000fffff67224 */ /* 0x000fc800030e0605 */
[----:B------:R-:W-:Y:S02]  /*7800*/  IMAD.X R244, RZ, RZ, R5, P5 ;  /* 0x000000fffff47224 */ /* 0x000fe400028e0605 */
.L_x_971:
[----:B------:R-:W2:Y:S01]  /*7810*/  LDL.64 R18, [R1+0x48] ;  /* 0x0000480001127983 */ /* 0x000ea20000100a00 */
[----:B------:R-:W-:Y:S01]  /*7820*/  UISETP.GT.AND UP3, UPT, UR8, UR14, UPT ;  /* 0x0000000e0800728c */ /* 0x000fe2000bf64270 */
[----:B------:R-:W-:Y:S04]  /*7830*/  DEPBAR.LE SB0, 0x0 ;  /* 0x000080000000791a */ /* 0x000fe80000000000 */
[----:B------:R-:W3:Y:S01]  /*7840*/  LDL R14, [R1+0x10] ;  /* 0x00001000010e7983 */ /* 0x000ee20000100800 */
[----:B------:R-:W-:Y:S02]  /*7850*/  PLOP3.LUT P5, PT, PT, PT, UP3, 0x80, 0x0 ;  /* 0x000000000000781c */ /* 0x000fe40003faf038 */
[----:B------:R-:W-:Y:S02]  /*7860*/  PLOP3.LUT P0, PT, PT, PT, UP3, 0x80, 0x0 ;  /* 0x000000000000781c */ /* 0x000fe40003f0f038 */
[----:B------:R-:W-:Y:S01]  /*7870*/  PLOP3.LUT P6, PT, PT, PT, UP3, 0x80, 0x0 ;  /* 0x000000000000781c */ /* 0x000fe20003fcf038 */
[----:B------:R-:W4:Y:S01]  /*7880*/  LDL.64 R16, [R1+0x38] ;  /* 0x0000380001107983 */ /* 0x000f220000100a00 */
[----:B------:R-:W-:Y:S02]  /*7890*/  @!UP3 UIMAD.WIDE.U32 UR22, UR14, UR6, URZ ;  /* 0x000000060e16b2a5 */ /* 0x000fe4000f8e003f */
[----:B------:R-:W-:Y:S02]  /*78a0*/  @!UP3 USHF.R.S32.HI UR20, URZ, 0x1f, UR14 ;  /* 0x0000001f3f14b899 */ /* 0x000fe4000801140e */
[----:B------:R-:W-:Y:S01]  /*78b0*/  @!UP3 USHF.L.U32 UR21, UR22, 0x6, URZ ;  /* 0x000000061615b899 */ /* 0x000fe2000800063f */
[----:B------:R-:W4:Y:S01]  /*78c0*/  LDL R11, [R1+0xc] ;  /* 0x00000c00010b7983 */ /* 0x000f220000100800 */
[----:B------:R-:W-:Y:S04]  /*78d0*/  @!UP3 UIMAD UR20, UR20, UR6, URZ ;  /* 0x000000061414b2a4 */ /* 0x000fe8000f8e023f */
[----:B------:R-:W-:Y:S01]  /*78e0*/  @!UP3 UIMAD UR20, UR14, UR7, UR20 ;  /* 0x000000070e14b2a4 */ /* 0x000fe2000f8e0214 */
[----:B------:R-:W4:Y:S03]  /*78f0*/  LDL R10, [R1+0x8] ;  /* 0x00000800010a7983 */ /* 0x000f260000100800 */
[----:B------:R-:W-:Y:S03]  /*7900*/  @!UP3 UIADD3 UR20, UR23, UR20, URZ ;  /* 0x000000141714b290 */ /* 0x000fe6000fffe03f */
[----:B------:R-:W4:Y:S01]  /*7910*/  LDL R9, [R1+0x4] ;  /* 0x0000040001097983 */ /* 0x000f220000100800 */
[----:B------:R-:W-:Y:S05]  /*7920*/  @!UP3 USHF.L.U64.HI UR20, UR22, 0x6, UR20 ;  /* 0x000000061614b899 */ /* 0x000fea0008010214 */
[----:B------:R-:W4:Y:S06]  /*7930*/  LDL R8, [R1] ;  /* 0x0000000001087983 */ /* 0x000f2c0000100800 */
[----:B------:R-:W-:Y:S06]  /*7940*/  BAR.SYNC.DEFER_BLOCKING 0x0 ;  /* 0x0000000000007b1d */ /* 0x000fec0000010000 */
[----:B-----5:R-:W-:Y:S06]  /*7950*/  LDSM.16.M88.4 R32, [R211+0x10100] ;  /* 0x01010000d320783b */ /* 0x020fec0000000200 */
[----:B------:R-:W-:Y:S06]  /*7960*/  LDSM.16.M88.4 R24, [R204+0x9100] ;  /* 0x00910000cc18783b */ /* 0x000fec0000000200 */
[----:B------:R-:W-:Y:S06]  /*7970*/  LDSM.16.M88.4 R168, [R204+0x9900] ;  /* 0x00990000cca8783b */ /* 0x000fec0000000200 */
[----:B------:R-:W-:Y:S06]  /*7980*/  LDSM.16.M88.4 R172, [R212+0x10100] ;  /* 0x01010000d4ac783b */ /* 0x000fec0000000200 */
[----:B------:R-:W-:Y:S06]  /*7990*/  LDSM.16.M88.4 R176, [R215] ;  /* 0x00000000d7b0783b */ /* 0x000fec0000000200 */
[----:B------:R-:W-:Y:S06]  /*79a0*/  LDSM.16.M88.4 R180, [R230] ;  /* 0x00000000e6b4783b */ /* 0x000fec0000000200 */
[----:B------:R-:W-:Y:S06]  /*79b0*/  LDSM.16.M88.4 R184, [R229] ;  /* 0x00000000e5b8783b */ /* 0x000fec0000000200 */
[----:B------:R-:W-:Y:S06]  /*79c0*/  LDSM.16.M88.4 R188, [R228] ;  /* 0x00000000e4bc783b */ /* 0x000fec0000000200 */
[----:B------:R-:W4:Y:S06]  /*79d0*/  LDL.64 R234, [R1+0x40] ;  /* 0x0000400001ea7983 */ /* 0x000f2c0000100a00 */
[----:B------:R-:W4:Y:S01]  /*79e0*/  LDL.64 R232, [R1+0x30] ;  /* 0x0000300001e87983 */ /* 0x000f220000100a00 */
[----:B-12---:R-:W-:Y:S02]  /*79f0*/  @!P5 IADD3 R0, P5, R18, UR21, RZ ;  /* 0x000000151200dc10 */ /* 0x006fe4000ffbe0ff */
[----:B---3--:R-:W-:Y:S11]  /*7a00*/  @!P6 IADD3 R2, P6, R14, UR21, RZ ;  /* 0x000000150e02ec10 */ /* 0x008ff6000ffde0ff */
[----:B----4-:R-:W-:Y:S02]  /*7a10*/  @!P0 IADD3.X R3, R17, UR20, RZ, P5, !PT ;  /* 0x0000001411038c10 */ /* 0x010fe4000affe4ff */
[----:B------:R-:W-:Y:S02]  /*7a20*/  PLOP3.LUT P0, PT, PT, PT, UP3, 0x80, 0x0 ;  /* 0x000000000000781c */ /* 0x000fe40003f0f038 */
[----:B------:R-:W-:Y:S11]  /*7a30*/  PLOP3.LUT P5, PT, PT, PT, UP3, 0x80, 0x0 ;  /* 0x000000000000781c */ /* 0x000ff60003faf038 */
[----:B------:R-:W-:Y:S02]  /*7a40*/  @!P0 IADD3.X R4, R11, UR20, RZ, P6, !PT ;  /* 0x000000140b048c10 */ /* 0x000fe4000b7fe4ff */
[----:B------:R-:W-:Y:S02]  /*7a50*/  PLOP3.LUT P0, PT, PT, PT, UP3, 0x80, 0x0 ;  /* 0x000000000000781c */ /* 0x000fe40003f0f038 */
[C---:B------:R-:W-:Y:S02]  /*7a60*/  @!P5 LEA R5, P5, R0.reuse, c[0x0][0x1f8], 0x1 ;  /* 0x00007e000005da11 */ /* 0x040fe400078a08ff */
[----:B------:R-:W-:Y:S11]  /*7a70*/  PLOP3.LUT P6, PT, PT, PT, UP3, 0x80, 0x0 ;  /* 0x000000000000781c */ /* 0x000ff60003fcf038 */
[----:B------:R-:W-:Y:S02]  /*7a80*/  @!P0 LEA.HI.X R15, R0, c[0x0][0x1fc], R3, 0x1, P5 ;  /* 0x00007f00000f8a11 */ /* 0x000fe400028f0c03 */
[----:B------:R-:W-:Y:S02]  /*7a90*/  @!P6 LEA R12, P6, R2, c[0x0][0x1f8], 0x1 ;  /* 0x00007e00020cea11 */ /* 0x000fe400078c08ff */
[----:B------:R-:W-:Y:S02]  /*7aa0*/  PLOP3.LUT P5, PT, PT, PT, UP3, 0x80, 0x0 ;  /* 0x000000000000781c */ /* 0x000fe40003faf038 */
[----:B------:R-:W-:Y:S11]  /*7ab0*/  PLOP3.LUT P0, PT, PT, PT, UP3, 0x80, 0x0 ;  /* 0x000000000000781c */ /* 0x000ff60003f0f038 */
[----:B------:R-:W-:Y:S02]  /*7ac0*/  @!P5 IADD3 R0, P5, R10, UR21, RZ ;  /* 0x000000150a00dc10 */ /* 0x000fe4000ffbe0ff */
[----:B------:R-:W-:Y:S02]  /*7ad0*/  @!P0 LEA.HI.X R13, R2, c[0x0][0x1fc], R4, 0x1, P6 ;  /* 0x00007f00020d8a11 */ /* 0x000fe400030f0c04 */
[----:B------:R-:W-:Y:S02]  /*7ae0*/  PLOP3.LUT P0, PT, PT, PT, UP3, 0x80, 0x0 ;  /* 0x000000000000781c */ /* 0x000fe40003f0f038 */
[----:B------:R-:W-:Y:S11]  /*7af0*/  PLOP3.LUT P6, PT, PT, PT, UP3, 0x80, 0x0 ;  /* 0x000000000000781c */ /* 0x000ff60003fcf038 */
[----:B------:R-:W-:Y:S02]  /*7b00*/  @!P0 IADD3.X R2, R9, UR20, RZ, P5, !PT ;  /* 0x0000001409028c10 */ /* 0x000fe4000affe4ff */
[C---:B------:R-:W-:Y:S02]  /*7b10*/  @!P6 LEA R6, P6, R0.reuse, c[0x0][0x1f8], 0x1 ;  /* 0x00007e000006ea11 */ /* 0x040fe400078c08ff */
[----:B------:R-:W-:Y:S02]  /*7b20*/  PLOP3.LUT P5, PT, PT, PT, UP3, 0x80, 0x0 ;  /* 0x000000000000781c */ /* 0x000fe40003faf038 */
[----:B------:R-:W-:Y:S11]  /*7b30*/  PLOP3.LUT P0, PT, PT, PT, UP3, 0x80, 0x0 ;  /* 0x000000000000781c */ /* 0x000ff60003f0f038 */
[----:B------:R-:W-:Y:S02]  /*7b40*/  @!UPT UIADD3 URZ, URZ, URZ, URZ ;  /* 0x0000003f3f3ff290 */ /* 0x000fe4000fffe03f */
[----:B------:R-:W-:Y:S02]  /*7b50*/  @!P0 LEA.HI.X R7, R0, c[0x0][0x1fc], R2, 0x1, P6 ;  /* 0x00007f0000078a11 */ /* 0x000fe400030f0c02 */
[----:B------:R-:W-:Y:S01]  /*7b60*/  @!P5 IADD3 R0, P5, R8, UR21, RZ ;  /* 0x000000150800dc10 */ /* 0x000fe2000ffbe0ff */
[----:B------:R-:W-:Y:S01]  /*7b70*/  @!UP3 ULEA UR21, UP0, UR6, UR21, 0x5 ;  /* 0x000000150615b291 */ /* 0x000fe2000f80283f */
[----:B------:R-:W-:Y:S02]  /*7b80*/  PLOP3.LUT P6, PT, PT, PT, UP3, 0x80, 0x0 ;  /* 0x000000000000781c */ /* 0x000fe40003fcf038 */
[----:B------:R-:W-:Y:S11]  /*7b90*/  PLOP3.LUT P0, PT, PT, PT, UP3, 0x80, 0x0 ;  /* 0x000000000000781c */ /* 0x000ff60003f0f038 */
[----:B------:R-:W-:Y:S02]  /*7ba0*/  @!P6 LEA R4, P6, R0, c[0x0][0x1f8], 0x1 ;  /* 0x00007e000004ea11 */ /* 0x000fe400078c08ff */
[----:B------:R-:W-:Y:S01]  /*7bb0*/  @!P0 IADD3.X R2, R252, UR20, RZ, P5, !PT ;  /* 0x00000014fc028c10 */ /* 0x000fe2000affe4ff */
[----:B------:R-:W-:Y:S01]  /*7bc0*/  @!UP3 ULEA.HI.X UR20, UR6, UR20, UR7, 0x5, UP0 ;  /* 0x000000140614b291 */ /* 0x000fe200080f2c07 */
[----:B------:R-:W-:Y:S02]  /*7bd0*/  PLOP3.LUT P5, PT, PT, PT, UP3, 0x80, 0x0 ;  /* 0x000000000000781c */ /* 0x000fe40003faf038 */
[----:B------:R-:W-:Y:S11]  /*7be0*/  PLOP3.LUT P0, PT, PT, PT, UP3, 0x80, 0x0 ;  /* 0x000000000000781c */ /* 0x000ff60003f0f038 */
[----:B------:R-:W-:Y:S02]  /*7bf0*/  @!UPT UIADD3 URZ, URZ, URZ, URZ ;  /* 0x0000003f3f3ff290 */ /* 0x000fe4000fffe03f */
[----:B------:R-:W-:Y:S02]  /*7c00*/  @!P0 LEA.HI.X R23, R0, c[0x0][0x1fc], R2, 0x1, P6 ;  /* 0x00007f0000178a11 */ /* 0x000fe400030f0c02 */
[----:B------:R-:W-:Y:S02]  /*7c10*/  @!P5 IADD3 R0, P5, R18, UR21, RZ ;  /* 0x000000151200dc10 */ /* 0x000fe4000ffbe0ff */
[----:B------:R-:W-:Y:S02]  /*7c20*/  PLOP3.LUT P0, PT, PT, PT, UP3, 0x80, 0x0 ;  /* 0x000000000000781c */ /* 0x000fe40003f0f038 */
[----:B------:R-:W-:Y:S11]  /*7c30*/  PLOP3.LUT P6, PT, PT, PT, UP3, 0x80, 0x0 ;  /* 0x000000000000781c */ /* 0x000ff60003fcf038 */
[----:B------:R-:W-:Y:S02]  /*7c40*/  @!P0 IADD3.X R2, R17, UR20, RZ, P5, !PT ;  /* 0x0000001411028c10 */ /* 0x000fe4000affe4ff */
[----:B------:R-:W-:Y:S01]  /*7c50*/  PLOP3.LUT P0, PT, PT, PT, UP3, 0x80, 0x0 ;  /* 0x000000000000781c */ /* 0x000fe20003f0f038 */
[----:B------:R-:W-:Y:S01]  /*7c60*/  LDSM.16.M88.4 R16, [R204+0x8900] ;  /* 0x00890000cc10783b */ /* 0x000fe20000000200 */
[C---:B------:R-:W-:Y:S02]  /*7c70*/  @!P6 LEA R20, P6, R0.reuse, c[0x0][0x1f8], 0x1 ;  /* 0x00007e000014ea11 */ /* 0x040fe400078c08ff */
[----:B------:R-:W-:Y:S11]  /*7c80*/  PLOP3.LUT P5, PT, PT, PT, UP3, 0x80, 0x0 ;  /* 0x000000000000781c */ /* 0x000ff60003faf038 */
[----:B------:R-:W-:Y:S02]  /*7c90*/  @!P0 LEA.HI.X R3, R0, c[0x0][0x1fc], R2, 0x1, P6 ;  /* 0x00007f0000038a11 */ /* 0x000fe400030f0c02 */
[----:B------:R-:W-:Y:S02]  /*7ca0*/  PLOP3.LUT P0, PT, PT, PT, UP3, 0x80, 0x0 ;  /* 0x000000000000781c */ /* 0x000fe40003f0f038 */
[----:B------:R-:W-:Y:S02]  /*7cb0*/  @!P5 IADD3 R0, P5, R14, UR21, RZ ;  /* 0x000000150e00dc10 */ /* 0x000fe4000ffbe0ff */
[----:B------:R-:W-:Y:S11]  /*7cc0*/  PLOP3.LUT P6, PT, PT, PT, UP3, 0x80, 0x0 ;  /* 0x000000000000781c */ /* 0x000ff60003fcf038 */
[----:B------:R-:W-:Y:S02]  /*7cd0*/  @!P0 IADD3.X R2, R11, UR20, RZ, P5, !PT ;  /* 0x000000140b028c10 */ /* 0x000fe4000affe4ff */
[C---:B------:R-:W-:Y:S02]  /*7ce0*/  @!P6 LEA R21, P6, R0.reuse, c[0x0][0x1f8], 0x1 ;  /* 0x00007e000015ea11 */ /* 0x040fe400078c08ff */
        /* <DEDUP_REMOVED lines=14> */
[----:B------:R-:W-:Y:S01]  /*7dd0*/  PLOP3.LUT P0, PT, PT, PT, UP3, 0x80, 0x0 ;  /* 0x000000000000781c */ /* 0x000fe20003f0f038 */
[----:B------:R-:W1:Y:S01]  /*7de0*/  LDSM.16.M88.4 R8, [R204+0x8100] ;  /* 0x00810000cc08783b */ /* 0x000e620000000200 */
[----:B------:R-:W-:Y:S11]  /*7df0*/  PLOP3.LUT P6, PT, PT, PT, UP3, 0x80, 0x0 ;  /* 0x000000000000781c */ /* 0x000ff60003fcf038 */
[----:B------:R-:W-:Y:S02]  /*7e00*/  @!P0 IADD3.X R2, R252, UR20, RZ, P5, !PT ;  /* 0x00000014fc028c10 */ /* 0x000fe4000affe4ff */
[C---:B------:R-:W-:Y:S02]  /*7e10*/  @!P6 LEA R28, P6, R0.reuse, c[0x0][0x1f8], 0x1 ;  /* 0x00007e00001cea11 */ /* 0x040fe400078c08ff */
[----:B------:R-:W-:Y:S02]  /*7e20*/  PLOP3.LUT P5, PT, PT, PT, UP3, 0x80, 0x0 ;  /* 0x000000000000781c */ /* 0x000fe40003faf038 */
[----:B------:R-:W-:Y:S11]  /*7e30*/  PLOP3.LUT P0, PT, PT, PT, UP3, 0x80, 0x0 ;  /* 0x000000000000781c */ /* 0x000ff60003f0f038 */
[----:B------:R-:W-:Y:S02]  /*7e40*/  @!P5 LEA.HI.X R0, R0, c[0x0][0x1fc], R2, 0x1, P6 ;  /* 0x00007f000000da11 */ /* 0x000fe400030f0c02 */
[----:B------:R-:W-:Y:S01]  /*7e50*/  PLOP3.LUT P6, PT, PT, PT, UP3, 0x80, 0x0 ;  /* 0x000000000000781c */ /* 0x000fe20003fcf038 */
[----:B------:R-:W-:Y:S01]  /*7e60*/  @!P0 IMAD.MOV.U32 R14, RZ, RZ, R5 ;  /* 0x000000ffff0e8224 */ /* 0x000fe200078e0005 */
[----:B------:R-:W-:Y:S02]  /*7e70*/  PLOP3.LUT P0, PT, PT, PT, UP3, 0x80, 0x0 ;  /* 0x000000000000781c */ /* 0x000fe40003f0f038 */
[----:B------:R-:W-:Y:S02]  /*7e80*/  PLOP3.LUT P5, PT, PT, PT, UP3, 0x80, 0x0 ;  /* 0x000000000000781c */ /* 0x000fe40003faf038 */
[----:B------:R-:W-:Y:S07]  /*7e90*/  PLOP3.LUT P5, PT, PT, PT, UP3, 0x80, 0x0 ;  /* 0x000000000000781c */ /* 0x000fee0003faf038 */
[----:B------:R-:W-:Y:S01]  /*7ea0*/  @!PT LDS RZ, [RZ] ;  /* 0x00000000fffff984 */ /* 0x000fe20000000800 */
[----:B------:R-:W-:Y:S01]  /*7eb0*/  @!PT LDS RZ, [RZ] ;  /* 0x00000000fffff984 */ /* 0x000fe20000000800 */
[----:B------:R-:W-:Y:S01]  /*7ec0*/  @!PT LDS RZ, [RZ] ;  /* 0x00000000fffff984 */ /* 0x000fe20000000800 */
[----:B------:R2:W-:Y:S01]  /*7ed0*/  @!P6 LDGSTS.E.BYPASS.LTC128B.128 [R231+0x100], [R14.64], !P4 ;  /* 0x001000000ee7efae */ /* 0x0005e2000e101d52 */
[----:B------:R-:W-:Y:S02]  /*7ee0*/  PLOP3.LUT P6, PT, PT, PT, UP3, 0x80, 0x0 ;  /* 0x000000000000781c */ /* 0x000fe40003fcf038 */
[----:B------:R-:W-:Y:S03]  /*7ef0*/  PLOP3.LUT P6, PT, PT, PT, UP3, 0x80, 0x0 ;  /* 0x000000000000781c */ /* 0x000fe60003fcf038 */
[----:B------:R2:W-:Y:S01]  /*7f00*/  @!P0 LDGSTS.E.BYPASS.LTC128B.128 [R231+0x2100], [R12.64], !P3 ;  /* 0x021000000ce78fae */ /* 0x0005e2000d901d52 */
[----:B------:R-:W-:Y:S05]  /*7f10*/  PLOP3.LUT P0, PT, PT, PT, UP3, 0x80, 0x0 ;  /* 0x000000000000781c */ /* 0x000fea0003f0f038 */
[----:B------:R1:W-:Y:S01]  /*7f20*/  @!P5 LDGSTS.E.BYPASS.LTC128B.128 [R231+0x4100], [R6.64], !P2 ;  /* 0x0410000006e7dfae */ /* 0x0003e2000d101d52 */
[----:B------:R-:W-:Y:S07]  /*7f30*/  PLOP3.LUT P5, PT, PT, PT, UP3, 0x80, 0x0 ;  /* 0x000000000000781c */ /* 0x000fee0003faf038 */
[----:B------:R-:W-:Y:S01]  /*7f40*/  @!P0 IMAD.MOV.U32 R5, RZ, RZ, R23 ;  /* 0x000000ffff058224 */ /* 0x000fe200078e0017 */
[----:B------:R-:W-:Y:S04]  /*7f50*/  PLOP3.LUT P0, PT, PT, PT, UP3, 0x80, 0x0 ;  /* 0x000000000000781c */ /* 0x000fe80003f0f038 */
[----:B------:R1:W-:Y:S01]  /*7f60*/  @!P6 LDGSTS.E.BYPASS.LTC128B.128 [R231+0x6100], [R4.64], !P1 ;  /* 0x0610000004e7efae */ /* 0x0003e2000c901d52 */
[----:B------:R-:W-:Y:S01]  /*7f70*/  @!P5 IMAD.MOV.U32 R2, RZ, RZ, R20 ;  /* 0x000000ffff02d224 */ /* 0x000fe200078e0014 */
[----:B------:R-:W-:Y:S02]  /*7f80*/  PLOP3.LUT P6, PT, PT, PT, UP3, 0x80, 0x0 ;  /* 0x000000000000781c */ /* 0x000fe40003fcf038 */
[----:B------:R-:W-:Y:S05]  /*7f90*/  PLOP3.LUT P5, PT, PT, PT, UP3, 0x80, 0x0 ;  /* 0x000000000000781c */ /* 0x000fea0003faf038 */
[----:B------:R3:W-:Y:S01]  /*7fa0*/  @!P0 LDGSTS.E.BYPASS.LTC128B.128 [R231+0x1100], [R2.64], !P4 ;  /* 0x0110000002e78fae */ /* 0x0007e2000e101d52 */
[----:B------:R-:W-:Y:S01]  /*7fb0*/  PLOP3.LUT P0, PT, PT, PT, UP3, 0x80, 0x0 ;  /* 0x000000000000781c */ /* 0x000fe20003f0f038 */
[C---:B-1----:R-:W-:Y:S08]  /*7fc0*/  HMMA.16816.F32.BF16 R4, R32.reuse, R8, RZ ;  /* 0x000000082004723c */ /* 0x042ff000000418ff */
[C---:B------:R-:W-:Y:S01]  /*7fd0*/  HMMA.16816.F32.BF16 R8, R32.reuse, R10, RZ ;  /* 0x0000000a2008723c */ /* 0x040fe200000418ff */
[----:B---3--:R-:W-:Y:S03]  /*7fe0*/  @!P6 IMAD.MOV.U32 R2, RZ, RZ, R21 ;  /* 0x000000ffff02e224 */ /* 0x008fe600078e0015 */
[----:B------:R-:W-:Y:S01]  /*7ff0*/  @!P6 IMAD.MOV.U32 R3, RZ, RZ, R29 ;  /* 0x000000ffff03e224 */ /* 0x000fe200078e001d */
[----:B------:R-:W-:Y:S03]  /*8000*/  PLOP3.LUT P6, PT, PT, PT, UP3, 0x80, 0x0 ;  /* 0x000000000000781c */ /* 0x000fe60003fcf038 */
[C---:B--2---:R-:W-:Y:S01]  /*8010*/  HMMA.16816.F32.BF16 R12, R32.reuse, R16, RZ ;  /* 0x00000010200c723c */ /* 0x044fe200000418ff */
[----:B------:R1:W-:Y:S01]  /*8020*/  @!P5 LDGSTS.E.BYPASS.LTC128B.128 [R231+0x3100], [R2.64], !P3 ;  /* 0x0310000002e7dfae */ /* 0x0003e2000d901d52 */
[----:B------:R-:W-:Y:S06]  /*8030*/  PLOP3.LUT P5, PT, PT, PT, UP3, 0x80, 0x0 ;  /* 0x000000000000781c */ /* 0x000fec0003faf038 */
[C---:B------:R-:W-:Y:S01]  /*8040*/  HMMA.16816.F32.BF16 R16, R32.reuse, R18, RZ ;  /* 0x000000122010723c */ /* 0x040fe200000418ff */
[----:B-1----:R-:W-:Y:S07]  /*8050*/  @!P0 IMAD.MOV.U32 R2, RZ, RZ, R22 ;  /* 0x000000ffff028224 */ /* 0x002fee00078e0016 */
[C---:B------:R-:W-:Y:S01]  /*8060*/  HMMA.16816.F32.BF16 R20, R32.reuse, R24, RZ ;  /* 0x000000182014723c */ /* 0x040fe200000418ff */
[----:B------:R-:W-:Y:S01]  /*8070*/  @!P0 IMAD.MOV.U32 R3, RZ, RZ, R30 ;  /* 0x000000ffff038224 */ /* 0x000fe200078e001e */
[----:B------:R-:W-:Y:S01]  /*8080*/  PLOP3.LUT P0, PT, PT, PT, UP3, 0x80, 0x0 ;  /* 0x000000000000781c */ /* 0x000fe20003f0f038 */
[----:B------:R-:W-:Y:S03]  /*8090*/  UISETP.GT.AND UP3, UPT, UR14, UR8, UPT ;  /* 0x000000080e00728c */ /* 0x000fe6000bf64270 */
[----:B------:R1:W-:Y:S02]  /*80a0*/  @!P6 LDGSTS.E.BYPASS.LTC128B.128 [R231+0x5100], [R2.64], !P2 ;  /* 0x0510000002e7efae */ /* 0x0003e4000d101d52 */
[C---:B------:R-:W-:Y:S01]  /*80b0*/  HMMA.16816.F32.BF16 R24, R32.reuse, R26, RZ ;  /* 0x0000001a2018723c */ /* 0x040fe200000418ff */
[----:B------:R-:W-:Y:S05]  /*80c0*/  PLOP3.LUT P6, PT, PT, PT, UP3, 0x80, 0x0 ;  /* 0x000000000000781c */ /* 0x000fea0003fcf038 */
[----:B------:R-:W-:Y:S04]  /*80d0*/  @UP3 UIADD3 UR22, UR14, -0x1, URZ ;  /* 0xffffffff0e163890 */ /* 0x000fe8000fffe03f */
[----:B------:R-:W-:Y:S02]  /*80e0*/  @UP3 UIMAD.WIDE.U32 UR24, UR22, UR4, URZ ;  /* 0x00000004161832a5 */ /* 0x000fe4000f8e003f */
[----:B------:R-:W-:Y:S02]  /*80f0*/  @UP3 USHF.R.S32.HI UR20, URZ, 0x1f, UR22 ;  /* 0x0000001f3f143899 */ /* 0x000fe40008011416 */
[----:B------:R-:W-:Y:S02]  /*8100*/  @UP3 USHF.L.U32 UR21, UR24, 0x6, URZ ;  /* 0x0000000618153899 */ /* 0x000fe4000800063f */
[----:B------:R-:W-:Y:S04]  /*8110*/  @UP3 UIMAD UR20, UR20, UR4, URZ ;  /* 0x00000004141432a4 */ /* 0x000fe8000f8e023f */
[----:B------:R-:W-:Y:S04]  /*8120*/  @UP3 UIMAD UR20, UR22, UR5, UR20 ;  /* 0x00000005161432a4 */ /* 0x000fe8000f8e0214 */
[----:B------:R-:W-:Y:S01]  /*8130*/  @UP3 UIADD3 UR20, UR25, UR20, URZ ;  /* 0x0000001419143290 */ /* 0x000fe2000fffe03f */
[----:B-1----:R-:W-:Y:S02]  /*8140*/  @!P5 IMAD.MOV.U32 R2, RZ, RZ, R28 ;  /* 0x000000ffff02d224 */ /* 0x002fe400078e001c */
[C---:B------:R-:W-:Y:S01]  /*8150*/  HMMA.16816.F32.BF16 R28, R32.reuse, R168, RZ ;  /* 0x000000a8201c723c */ /* 0x040fe200000418ff */
[----:B------:R-:W-:Y:S01]  /*8160*/  @!P5 IMAD.MOV.U32 R3, RZ, RZ, R0 ;  /* 0x000000ffff03d224 */ /* 0x000fe200078e0000 */
[----:B------:R-:W-:Y:S01]  /*8170*/  @UP3 USHF.L.U64.HI UR20, UR24, 0x6, UR20 ;  /* 0x0000000618143899 */ /* 0x000fe20008010214 */
[----:B------:R-:W-:Y:S03]  /*8180*/  PLOP3.LUT P5, PT, PT, PT, UP3, 0x80, 0x0 ;  /* 0x000000000000781c */ /* 0x000fe60003faf038 */
[----:B------:R1:W-:Y:S01]  /*8190*/  @!P0 LDGSTS.E.BYPASS.LTC128B.128 [R231+0x7100], [R2.64], !P1 ;  /* 0x0710000002e78fae */ /* 0x0003e2000c901d52 */
[----:B------:R-:W-:Y:S01]  /*81a0*/  PLOP3.LUT P0, PT, PT, PT, UP3, 0x80, 0x0 ;  /* 0x000000000000781c */ /* 0x000fe20003f0f038 */
[----:B------:R-:W-:Y:S04]  /*81b0*/  HMMA.16816.F32.BF16 R32, R32, R170, RZ ;  /* 0x000000aa2020723c */ /* 0x000fe800000418ff */
[----:B------:R-:W-:Y:S04]  /*81c0*/  LDSM.16.M88.4 R192, [R214+0x10100] ;  /* 0x01010000d6c0783b */ /* 0x000fe80000000200 */
[C---:B------:R-:W-:Y:S02]  /*81d0*/  HMMA.16816.F32.BF16 R4, R172.reuse, R176, R4 ;  /* 0x000000b0ac04723c */ /* 0x040fe40000041804 */
[----:B------:R-:W0:Y:S03]  /*81e0*/  LDGDEPBAR ;  /* 0x00000000000079af */ /* 0x000e260000000000 */
[----:B------:R-:W-:Y:S03]  /*81f0*/  @P5 IADD3 R0, P5, R234, UR21, RZ ;  /* 0x00000015ea005c10 */ /* 0x000fe6000ffbe0ff */
[C---:B------:R-:W-:Y:S01]  /*8200*/  HMMA.16816.F32.BF16 R8, R172.reuse, R178, R8 ;  /* 0x000000b2ac08723c */ /* 0x040fe20000041808 */
[----:B------:R-:W2:Y:S06]  /*8210*/  LDSM.16.M88.4 R196, [R210+0x8100] ;  /* 0x00810000d2c4783b */ /* 0x000eac0000000200 */
[----:B------:R-:W3:Y:S01]  /*8220*/  LDSM.16.M88.4 R168, [R210+0x8900] ;  /* 0x00890000d2a8783b */ /* 0x000ee20000000200 */
[C---:B------:R-:W-:Y:S04]  /*8230*/  HMMA.16816.F32.BF16 R12, R172.reuse, R180, R12 ;  /* 0x000000b4ac0c723c */ /* 0x040fe8000004180c */
[----:B-1----:R-:W-:Y:S01]  /*8240*/  @P0 IADD3.X R2, R233, UR20, RZ, P5, !PT ;  /* 0x00000014e9020c10 */ /* 0x002fe2000affe4ff */
[----:B------:R-:W1:Y:S01]  /*8250*/  LDSM.16.M88.4 R176, [R210+0x9100] ;  /* 0x00910000d2b0783b */ /* 0x000e620000000200 */
[----:B------:R-:W-:Y:S02]  /*8260*/  PLOP3.LUT P0, PT, PT, PT, UP3, 0x80, 0x0 ;  /* 0x000000000000781c */ /* 0x000fe40003f0f038 */
[C---:B------:R-:W-:Y:S01]  /*8270*/  HMMA.16816.F32.BF16 R16, R172.reuse, R182, R16 ;  /* 0x000000b6ac10723c */ /* 0x040fe20000041810 */
[----:B------:R-:W-:Y:S02]  /*8280*/  PLOP3.LUT P5, PT, PT, PT, UP3, 0x80, 0x0 ;  /* 0x000000000000781c */ /* 0x000fe40003faf038 */
[----:B------:R-:W4:Y:S05]  /*8290*/  LDSM.16.M88.4 R200, [R210+0x9900] ;  /* 0x00990000d2c8783b */ /* 0x000f2a0000000200 */
[C---:B------:R-:W-:Y:S01]  /*82a0*/  HMMA.16816.F32.BF16 R20, R172.reuse, R184, R20 ;  /* 0x000000b8ac14723c */ /* 0x040fe20000041814 */
[----:B------:R-:W-:Y:S07]  /*82b0*/  LDSM.16.M88.4 R180, [R209] ;  /* 0x00000000d1b4783b */ /* 0x000fee0000000200 */
[C---:B------:R-:W-:Y:S01]  /*82c0*/  HMMA.16816.F32.BF16 R24, R172.reuse, R186, R24 ;  /* 0x000000baac18723c */ /* 0x040fe20000041818 */
[----:B------:R-:W-:Y:S07]  /*82d0*/  LDSM.16.M88.4 R184, [R209+0x800] ;  /* 0x00080000d1b8783b */ /* 0x000fee0000000200 */
[C---:B------:R-:W-:Y:S08]  /*82e0*/  HMMA.16816.F32.BF16 R28, R172.reuse, R188, R28 ;  /* 0x000000bcac1c723c */ /* 0x040ff0000004181c */
[----:B------:R-:W-:Y:S01]  /*82f0*/  HMMA.16816.F32.BF16 R32, R172, R190, R32 ;  /* 0x000000beac20723c */ /* 0x000fe20000041820 */
[----:B------:R-:W4:Y:S06]  /*8300*/  LDSM.16.M88.4 R172, [R213+0x10100] ;  /* 0x01010000d5ac783b */ /* 0x000f2c0000000200 */
[----:B------:R-:W4:Y:S01]  /*8310*/  LDSM.16.M88.4 R188, [R209+0x1000] ;  /* 0x00100000d1bc783b */ /* 0x000f220000000200 */
[C---:B--2---:R-:W-:Y:S08]  /*8320*/  HMMA.16816.F32.BF16 R4, R192.reuse, R196, R4 ;  /* 0x000000c4c004723c */ /* 0x044ff00000041804 */
[C---:B------:R-:W-:Y:S01]  /*8330*/  HMMA.16816.F32.BF16 R8, R192.reuse, R198, R8 ;  /* 0x000000c6c008723c */ /* 0x040fe20000041808 */
[----:B------:R-:W-:Y:S07]  /*8340*/  LDSM.16.M88.4 R196, [R204+0xa100] ;  /* 0x00a10000ccc4783b */ /* 0x000fee0000000200 */
[C---:B---3--:R-:W-:Y:S08]  /*8350*/  HMMA.16816.F32.BF16 R12, R192.reuse, R168, R12 ;  /* 0x000000a8c00c723c */ /* 0x048ff0000004180c */
[C---:B------:R-:W-:Y:S01]  /*8360*/  HMMA.16816.F32.BF16 R16, R192.reuse, R170, R16 ;  /* 0x000000aac010723c */ /* 0x040fe20000041810 */
[----:B------:R-:W2:Y:S07]  /*8370*/  LDSM.16.M88.4 R168, [R209+0x1800] ;  /* 0x00180000d1a8783b */ /* 0x000eae0000000200 */
[C---:B-1----:R-:W-:Y:S08]  /*8380*/  HMMA.16816.F32.BF16 R20, R192.reuse, R176, R20 ;  /* 0x000000b0c014723c */ /* 0x042ff00000041814 */
[C---:B------:R-:W-:Y:S01]  /*8390*/  HMMA.16816.F32.BF16 R24, R192.reuse, R178, R24 ;  /* 0x000000b2c018723c */ /* 0x040fe20000041818 */
[----:B------:R-:W1:Y:S07]  /*83a0*/  LDSM.16.M88.4 R176, [R211+0x14100] ;  /* 0x01410000d3b0783b */ /* 0x000e6e0000000200 */
[C---:B----4-:R-:W-:Y:S08]  /*83b0*/  HMMA.16816.F32.BF16 R28, R192.reuse, R200, R28 ;  /* 0x000000c8c01c723c */ /* 0x050ff0000004181c */
[----:B------:R-:W-:Y:S01]  /*83c0*/  HMMA.16816.F32.BF16 R32, R192, R202, R32 ;  /* 0x000000cac020723c */ /* 0x000fe20000041820 */
[----:B------:R-:W3:Y:S06]  /*83d0*/  LDSM.16.M88.4 R192, [R204+0xa900] ;  /* 0x00a90000ccc0783b */ /* 0x000eec0000000200 */
[----:B------:R-:W-:Y:S01]  /*83e0*/  LDSM.16.M88.4 R200, [R204+0xb900] ;  /* 0x00b90000ccc8783b */ /* 0x000fe20000000200 */
[C---:B------:R-:W-:Y:S08]  /*83f0*/  HMMA.16816.F32.BF16 R4, R172.reuse, R180, R4 ;  /* 0x000000b4ac04723c */ /* 0x040ff00000041804 */
[C---:B------:R-:W-:Y:S01]  /*8400*/  HMMA.16816.F32.BF16 R8, R172.reuse, R182, R8 ;  /* 0x000000b6ac08723c */ /* 0x040fe20000041808 */
[----:B------:R-:W4:Y:S07]  /*8410*/  LDSM.16.M88.4 R180, [R204+0xb100] ;  /* 0x00b10000ccb4783b */ /* 0x000f2e0000000200 */
[C---:B------:R-:W-:Y:S08]  /*8420*/  HMMA.16816.F32.BF16 R12, R172.reuse, R184, R12 ;  /* 0x000000b8ac0c723c */ /* 0x040ff0000004180c */
[C---:B------:R-:W-:Y:S01]  /*8430*/  HMMA.16816.F32.BF16 R16, R172.reuse, R186, R16 ;  /* 0x000000baac10723c */ /* 0x040fe20000041810 */
[----:B------:R-:W-:Y:S07]  /*8440*/  LDSM.16.M88.4 R184, [R212+0x14100] ;  /* 0x01410000d4b8783b */ /* 0x000fee0000000200 */
[C---:B------:R-:W-:Y:S08]  /*8450*/  HMMA.16816.F32.BF16 R20, R172.reuse, R188, R20 ;  /* 0x000000bcac14723c */ /* 0x040ff00000041814 */
[C---:B------:R-:W-:Y:S01]  /*8460*/  HMMA.16816.F32.BF16 R24, R172.reuse, R190, R24 ;  /* 0x000000beac18723c */ /* 0x040fe20000041818 */
[----:B------:R-:W4:Y:S07]  /*8470*/  LDSM.16.M88.4 R188, [R227] ;  /* 0x00000000e3bc783b */ /* 0x000f2e0000000200 */
[C---:B--2---:R-:W-:Y:S08]  /*8480*/  HMMA.16816.F32.BF16 R28, R172.reuse, R168, R28 ;  /* 0x000000a8ac1c723c */ /* 0x044ff0000004181c */
[----:B------:R-:W-:Y:S01]  /*8490*/  HMMA.16816.F32.BF16 R32, R172, R170, R32 ;  /* 0x000000aaac20723c */ /* 0x000fe20000041820 */
[----:B------:R-:W2:Y:S06]  /*84a0*/  LDSM.16.M88.4 R168, [R226] ;  /* 0x00000000e2a8783b */ /* 0x000eac0000000200 */
[----:B------:R-:W2:Y:S01]  /*84b0*/  LDSM.16.M88.4 R172, [R225] ;  /* 0x00000000e1ac783b */ /* 0x000ea20000000200 */
[C---:B-1----:R-:W-:Y:S08]  /*84c0*/  HMMA.16816.F32.BF16 R4, R176.reuse, R196, R4 ;  /* 0x000000c4b004723c */ /* 0x042ff00000041804 */
[C---:B------:R-:W-:Y:S01]  /*84d0*/  HMMA.16816.F32.BF16 R8, R176.reuse, R198, R8 ;  /* 0x000000c6b008723c */ /* 0x040fe20000041808 */
[----:B------:R-:W1:Y:S07]  /*84e0*/  LDSM.16.M88.4 R196, [R224] ;  /* 0x00000000e0c4783b */ /* 0x000e6e0000000200 */
[C---:B---3--:R-:W-:Y:S08]  /*84f0*/  HMMA.16816.F32.BF16 R12, R176.reuse, R192, R12 ;  /* 0x000000c0b00c723c */ /* 0x048ff0000004180c */
[C---:B------:R-:W-:Y:S01]  /*8500*/  HMMA.16816.F32.BF16 R16, R176.reuse, R194, R16 ;  /* 0x000000c2b010723c */ /* 0x040fe20000041810 */
[----:B------:R-:W-:Y:S07]  /*8510*/  LDSM.16.M88.4 R192, [R210+0xa100] ;  /* 0x00a10000d2c0783b */ /* 0x000fee0000000200 */
[C---:B----4-:R-:W-:Y:S08]  /*8520*/  HMMA.16816.F32.BF16 R20, R176.reuse, R180, R20 ;  /* 0x000000b4b014723c */ /* 0x050ff00000041814 */
[C---:B------:R-:W-:Y:S01]  /*8530*/  HMMA.16816.F32.BF16 R24, R176.reuse, R182, R24 ;  /* 0x000000b6b018723c */ /* 0x040fe20000041818 */
[----:B------:R-:W3:Y:S07]  /*8540*/  LDSM.16.M88.4 R180, [R214+0x14100] ;  /* 0x01410000d6b4783b */ /* 0x000eee0000000200 */
[C---:B------:R-:W-:Y:S08]  /*8550*/  HMMA.16816.F32.BF16 R28, R176.reuse, R200, R28 ;  /* 0x000000c8b01c723c */ /* 0x040ff0000004181c */
[----:B------:R-:W-:Y:S01]  /*8560*/  HMMA.16816.F32.BF16 R32, R176, R202, R32 ;  /* 0x000000cab020723c */ /* 0x000fe20000041820 */
[----:B------:R-:W4:Y:S06]  /*8570*/  LDSM.16.M88.4 R176, [R210+0xa900] ;  /* 0x00a90000d2b0783b */ /* 0x000f2c0000000200 */
[----:B------:R-:W-:Y:S01]  /*8580*/  LDSM.16.M88.4 R200, [R209+0x2000] ;  /* 0x00200000d1c8783b */ /* 0x000fe20000000200 */
[C---:B------:R-:W-:Y:S08]  /*8590*/  HMMA.16816.F32.BF16 R4, R184.reuse, R188, R4 ;  /* 0x000000bcb804723c */ /* 0x040ff00000041804 */
[C---:B------:R-:W-:Y:S01]  /*85a0*/  HMMA.16816.F32.BF16 R8, R184.reuse, R190, R8 ;  /* 0x000000beb808723c */ /* 0x040fe20000041808 */
[----:B------:R-:W3:Y:S07]  /*85b0*/  LDSM.16.M88.4 R188, [R210+0xb100] ;  /* 0x00b10000d2bc783b */ /* 0x000eee0000000200 */
[C---:B--2---:R-:W-:Y:S08]  /*85c0*/  HMMA.16816.F32.BF16 R12, R184.reuse, R168, R12 ;  /* 0x000000a8b80c723c */ /* 0x044ff0000004180c */
[C---:B------:R-:W-:Y:S01]  /*85d0*/  HMMA.16816.F32.BF16 R16, R184.reuse, R170, R16 ;  /* 0x000000aab810723c */ /* 0x040fe20000041810 */
[----:B------:R-:W2:Y:S07]  /*85e0*/  LDSM.16.M88.4 R168, [R210+0xb900] ;  /* 0x00b90000d2a8783b */ /* 0x000eae0000000200 */
[C---:B------:R-:W-:Y:S08]  /*85f0*/  HMMA.16816.F32.BF16 R20, R184.reuse, R172, R20 ;  /* 0x000000acb814723c */ /* 0x040ff00000041814 */
[C---:B------:R-:W-:Y:S01]  /*8600*/  HMMA.16816.F32.BF16 R24, R184.reuse, R174, R24 ;  /* 0x000000aeb818723c */ /* 0x040fe20000041818 */
[----:B------:R-:W2:Y:S07]  /*8610*/  LDSM.16.M88.4 R172, [R213+0x14100] ;  /* 0x01410000d5ac783b */ /* 0x000eae0000000200 */
[C---:B-1----:R-:W-:Y:S08]  /*8620*/  HMMA.16816.F32.BF16 R28, R184.reuse, R196, R28 ;  /* 0x000000c4b81c723c */ /* 0x042ff0000004181c */
[----:B------:R-:W-:Y:S01]  /*8630*/  HMMA.16816.F32.BF16 R32, R184, R198, R32 ;  /* 0x000000c6b820723c */ /* 0x000fe20000041820 */
[----:B------:R-:W1:Y:S06]  /*8640*/  LDSM.16.M88.4 R184, [R209+0x2800] ;  /* 0x00280000d1b8783b */ /* 0x000e6c0000000200 */
[----:B------:R-:W-:Y:S01]  /*8650*/  LDSM.16.M88.4 R196, [R209+0x3800] ;  /* 0x00380000d1c4783b */ /* 0x000fe20000000200 */
[C---:B---3--:R-:W-:Y:S08]  /*8660*/  HMMA.16816.F32.BF16 R4, R180.reuse, R192, R4 ;  /* 0x000000c0b404723c */ /* 0x048ff00000041804 */
[C---:B------:R-:W-:Y:S01]  /*8670*/  HMMA.16816.F32.BF16 R8, R180.reuse, R194, R8 ;  /* 0x000000c2b408723c */ /* 0x040fe20000041808 */
[----:B------:R-:W3:Y:S07]  /*8680*/  LDSM.16.M88.4 R192, [R209+0x3000] ;  /* 0x00300000d1c0783b */ /* 0x000eee0000000200 */
[C---:B----4-:R-:W-:Y:S08]  /*8690*/  HMMA.16816.F32.BF16 R12, R180.reuse, R176, R12 ;  /* 0x000000b0b40c723c */ /* 0x050ff0000004180c */
[C---:B------:R-:W-:Y:S01]  /*86a0*/  HMMA.16816.F32.BF16 R16, R180.reuse, R178, R16 ;  /* 0x000000b2b410723c */ /* 0x040fe20000041810 */
[----:B------:R-:W-:Y:S07]  /*86b0*/  LDSM.16.M88.4 R176, [R211+0x18100] ;  /* 0x01810000d3b0783b */ /* 0x000fee0000000200 */
[C---:B------:R-:W-:Y:S08]  /*86c0*/  HMMA.16816.F32.BF16 R20, R180.reuse, R188, R20 ;  /* 0x000000bcb414723c */ /* 0x040ff00000041814 */
[C---:B------:R-:W-:Y:S01]  /*86d0*/  HMMA.16816.F32.BF16 R24, R180.reuse, R190, R24 ;  /* 0x000000beb418723c */ /* 0x040fe20000041818 */
[----:B------:R-:W4:Y:S07]  /*86e0*/  LDSM.16.M88.4 R188, [R204+0xc100] ;  /* 0x00c10000ccbc783b */ /* 0x000f2e0000000200 */
[C---:B--2---:R-:W-:Y:S08]  /*86f0*/  HMMA.16816.F32.BF16 R28, R180.reuse, R168, R28 ;  /* 0x000000a8b41c723c */ /* 0x044ff0000004181c */
[----:B------:R-:W-:Y:S01]  /*8700*/  HMMA.16816.F32.BF16 R32, R180, R170, R32 ;  /* 0x000000aab420723c */ /* 0x000fe20000041820 */
[----:B------:R-:W2:Y:S06]  /*8710*/  LDSM.16.M88.4 R168, [R204+0xc900] ;  /* 0x00c90000cca8783b */ /* 0x000eac0000000200 */
[----:B------:R-:W2:Y:S01]  /*8720*/  LDSM.16.M88.4 R180, [R204+0xd100] ;  /* 0x00d10000ccb4783b */ /* 0x000ea20000000200 */
[C---:B------:R-:W-:Y:S08]  /*8730*/  HMMA.16816.F32.BF16 R4, R172.reuse, R200, R4 ;  /* 0x000000c8ac04723c */ /* 0x040ff00000041804 */
[C---:B------:R-:W-:Y:S01]  /*8740*/  HMMA.16816.F32.BF16 R8, R172.reuse, R202, R8 ;  /* 0x000000caac08723c */ /* 0x040fe20000041808 */
[----:B------:R-:W2:Y:S07]  /*8750*/  LDSM.16.M88.4 R200, [R204+0xd900] ;  /* 0x00d90000ccc8783b */ /* 0x000eae0000000200 */
[C---:B-1----:R-:W-:Y:S08]  /*8760*/  HMMA.16816.F32.BF16 R12, R172.reuse, R184, R12 ;  /* 0x000000b8ac0c723c */ /* 0x042ff0000004180c */
[C---:B------:R-:W-:Y:S01]  /*8770*/  HMMA.16816.F32.BF16 R16, R172.reuse, R186, R16 ;  /* 0x000000baac10723c */ /* 0x040fe20000041810 */
[----:B------:R-:W-:Y:S07]  /*8780*/  LDSM.16.M88.4 R184, [R212+0x18100] ;  /* 0x01810000d4b8783b */ /* 0x000fee0000000200 */
[C---:B---3--:R-:W-:Y:S08]  /*8790*/  HMMA.16816.F32.BF16 R20, R172.reuse, R192, R20 ;  /* 0x000000c0ac14723c */ /* 0x048ff00000041814 */
[C---:B------:R-:W-:Y:S01]  /*87a0*/  HMMA.16816.F32.BF16 R24, R172.reuse, R194, R24 ;  /* 0x000000c2ac18723c */ /* 0x040fe20000041818 */
[----:B------:R-:W1:Y:S07]  /*87b0*/  LDSM.16.M88.4 R192, [R223] ;  /* 0x00000000dfc0783b */ /* 0x000e6e0000000200 */
[C---:B------:R-:W-:Y:S08]  /*87c0*/  HMMA.16816.F32.BF16 R28, R172.reuse, R196, R28 ;  /* 0x000000c4ac1c723c */ /* 0x040ff0000004181c */
[----:B------:R-:W-:Y:S01]  /*87d0*/  HMMA.16816.F32.BF16 R32, R172, R198, R32 ;  /* 0x000000c6ac20723c */ /* 0x000fe20000041820 */
[----:B------:R-:W3:Y:S06]  /*87e0*/  LDSM.16.M88.4 R172, [R222] ;  /* 0x00000000deac783b */ /* 0x000eec0000000200 */
[----:B------:R-:W-:Y:S01]  /*87f0*/  LDSM.16.M88.4 R196, [R210+0xc100] ;  /* 0x00c10000d2c4783b */ /* 0x000fe20000000200 */
[C---:B----4-:R-:W-:Y:S08]  /*8800*/  HMMA.16816.F32.BF16 R4, R176.reuse, R188, R4 ;  /* 0x000000bcb004723c */ /* 0x050ff00000041804 */
[C---:B------:R-:W-:Y:S01]  /*8810*/  HMMA.16816.F32.BF16 R8, R176.reuse, R190, R8 ;  /* 0x000000beb008723c */ /* 0x040fe20000041808 */
[----:B------:R-:W4:Y:S07]  /*8820*/  LDSM.16.M88.4 R188, [R221] ;  /* 0x00000000ddbc783b */ /* 0x000f2e0000000200 */
[C---:B--2---:R-:W-:Y:S08]  /*8830*/  HMMA.16816.F32.BF16 R12, R176.reuse, R168, R12 ;  /* 0x000000a8b00c723c */ /* 0x044ff0000004180c */
[C---:B------:R-:W-:Y:S01]  /*8840*/  HMMA.16816.F32.BF16 R16, R176.reuse, R170, R16 ;  /* 0x000000aab010723c */ /* 0x040fe20000041810 */
[----:B------:R-:W2:Y:S07]  /*8850*/  LDSM.16.M88.4 R168, [R220] ;  /* 0x00000000dca8783b */ /* 0x000eae0000000200 */
[C---:B------:R-:W-:Y:S08]  /*8860*/  HMMA.16816.F32.BF16 R20, R176.reuse, R180, R20 ;  /* 0x000000b4b014723c */ /* 0x040ff00000041814 */
[C---:B------:R-:W-:Y:S01]  /*8870*/  HMMA.16816.F32.BF16 R24, R176.reuse, R182, R24 ;  /* 0x000000b6b018723c */ /* 0x040fe20000041818 */
[----:B------:R-:W2:Y:S07]  /*8880*/  LDSM.16.M88.4 R180, [R214+0x18100] ;  /* 0x01810000d6b4783b */ /* 0x000eae0000000200 */
[C---:B------:R-:W-:Y:S08]  /*8890*/  HMMA.16816.F32.BF16 R28, R176.reuse, R200, R28 ;  /* 0x000000c8b01c723c */ /* 0x040ff0000004181c */
[----:B------:R-:W-:Y:S01]  /*88a0*/  HMMA.16816.F32.BF16 R32, R176, R202, R32 ;  /* 0x000000cab020723c */ /* 0x000fe20000041820 */
[----:B------:R-:W2:Y:S06]  /*88b0*/  LDSM.16.M88.4 R176, [R210+0xc900] ;  /* 0x00c90000d2b0783b */ /* 0x000eac0000000200 */
[----:B------:R-:W-:Y:S01]  /*88c0*/  LDSM.16.M88.4 R200, [R210+0xd900] ;  /* 0x00d90000d2c8783b */ /* 0x000fe20000000200 */
[C---:B-1----:R-:W-:Y:S08]  /*88d0*/  HMMA.16816.F32.BF16 R4, R184.reuse, R192, R4 ;  /* 0x000000c0b804723c */ /* 0x042ff00000041804 */
[C---:B------:R-:W-:Y:S01]  /*88e0*/  HMMA.16816.F32.BF16 R8, R184.reuse, R194, R8 ;  /* 0x000000c2b808723c */ /* 0x040fe20000041808 */
[----:B------:R-:W1:Y:S07]  /*88f0*/  LDSM.16.M88.4 R192, [R210+0xd100] ;  /* 0x00d10000d2c0783b */ /* 0x000e6e0000000200 */
[C---:B---3--:R-:W-:Y:S08]  /*8900*/  HMMA.16816.F32.BF16 R12, R184.reuse, R172, R12 ;  /* 0x000000acb80c723c */ /* 0x048ff0000004180c */
[C---:B------:R-:W-:Y:S01]  /*8910*/  HMMA.16816.F32.BF16 R16, R184.reuse, R174, R16 ;  /* 0x000000aeb810723c */ /* 0x040fe20000041810 */
[----:B------:R-:W-:Y:S07]  /*8920*/  LDSM.16.M88.4 R172, [R213+0x18100] ;  /* 0x01810000d5ac783b */ /* 0x000fee0000000200 */
[C---:B----4-:R-:W-:Y:S08]  /*8930*/  HMMA.16816.F32.BF16 R20, R184.reuse, R188, R20 ;  /* 0x000000bcb814723c */ /* 0x050ff00000041814 */
[C---:B------:R-:W-:Y:S01]  /*8940*/  HMMA.16816.F32.BF16 R24, R184.reuse, R190, R24 ;  /* 0x000000beb818723c */ /* 0x040fe20000041818 */
[----:B------:R-:W3:Y:S07]  /*8950*/  LDSM.16.M88.4 R188, [R209+0x4000] ;  /* 0x00400000d1bc783b */ /* 0x000eee0000000200 */
[C---:B--2---:R-:W-:Y:S08]  /*8960*/  HMMA.16816.F32.BF16 R28, R184.reuse, R168, R28 ;  /* 0x000000a8b81c723c */ /* 0x044ff0000004181c */
[----:B------:R-:W-:Y:S01]  /*8970*/  HMMA.16816.F32.BF16 R32, R184, R170, R32 ;  /* 0x000000aab820723c */ /* 0x000fe20000041820 */
[----:B------:R-:W2:Y:S06]  /*8980*/  LDSM.16.M88.4 R168, [R209+0x4800] ;  /* 0x00480000d1a8783b */ /* 0x000eac0000000200 */
[----:B------:R-:W4:Y:S01]  /*8990*/  LDSM.16.M88.4 R184, [R209+0x5000] ;  /* 0x00500000d1b8783b */ /* 0x000f220000000200 */
[C---:B------:R-:W-:Y:S08]  /*89a0*/  HMMA.16816.F32.BF16 R4, R180.reuse, R196, R4 ;  /* 0x000000c4b404723c */ /* 0x040ff00000041804 */
[C---:B------:R-:W-:Y:S01]  /*89b0*/  HMMA.16816.F32.BF16 R8, R180.reuse, R198, R8 ;  /* 0x000000c6b408723c */ /* 0x040fe20000041808 */
[----:B------:R-:W2:Y:S07]  /*89c0*/  LDSM.16.M88.4 R196, [R209+0x5800] ;  /* 0x00580000d1c4783b */ /* 0x000eae0000000200 */
[C---:B------:R-:W-:Y:S08]  /*89d0*/  HMMA.16816.F32.BF16 R12, R180.reuse, R176, R12 ;  /* 0x000000b0b40c723c */ /* 0x040ff0000004180c */
[C---:B------:R-:W-:Y:S01]  /*89e0*/  HMMA.16816.F32.BF16 R16, R180.reuse, R178, R16 ;  /* 0x000000b2b410723c */ /* 0x040fe20000041810 */
[----:B------:R-:W-:Y:S07]  /*89f0*/  LDSM.16.M88.4 R176, [R211+0x1c100] ;  /* 0x01c10000d3b0783b */ /* 0x000fee0000000200 */
[C---:B-1----:R-:W-:Y:S08]  /*8a00*/  HMMA.16816.F32.BF16 R20, R180.reuse, R192, R20 ;  /* 0x000000c0b414723c */ /* 0x042ff00000041814 */
[C---:B------:R-:W-:Y:S01]  /*8a10*/  HMMA.16816.F32.BF16 R24, R180.reuse, R194, R24 ;  /* 0x000000c2b418723c */ /* 0x040fe20000041818 */
[----:B------:R-:W1:Y:S07]  /*8a20*/  LDSM.16.M88.4 R192, [R204+0xe100] ;  /* 0x00e10000ccc0783b */ /* 0x000e6e0000000200 */
[C---:B------:R-:W-:Y:S08]  /*8a30*/  HMMA.16816.F32.BF16 R28, R180.reuse, R200, R28 ;  /* 0x000000c8b41c723c */ /* 0x040ff0000004181c */
[----:B------:R-:W-:Y:S01]  /*8a40*/  HMMA.16816.F32.BF16 R32, R180, R202, R32 ;  /* 0x000000cab420723c */ /* 0x000fe20000041820 */
[----:B------:R-:W1:Y:S06]  /*8a50*/  LDSM.16.M88.4 R180, [R204+0xe900] ;  /* 0x00e90000ccb4783b */ /* 0x000e6c0000000200 */
[----:B------:R-:W-:Y:S01]  /*8a60*/  LDSM.16.M88.4 R200, [R219] ;  /* 0x00000000dbc8783b */ /* 0x000fe20000000200 */
[C---:B---3--:R-:W-:Y:S08]  /*8a70*/  HMMA.16816.F32.BF16 R4, R172.reuse, R188, R4 ;  /* 0x000000bcac04723c */ /* 0x048ff00000041804 */
[C---:B------:R-:W-:Y:S01]  /*8a80*/  HMMA.16816.F32.BF16 R8, R172.reuse, R190, R8 ;  /* 0x000000beac08723c */ /* 0x040fe20000041808 */
[----:B------:R-:W3:Y:S07]  /*8a90*/  LDSM.16.M88.4 R188, [R204+0xf100] ;  /* 0x00f10000ccbc783b */ /* 0x000eee0000000200 */
[C---:B--2---:R-:W-:Y:S08]  /*8aa0*/  HMMA.16816.F32.BF16 R12, R172.reuse, R168, R12 ;  /* 0x000000a8ac0c723c */ /* 0x044ff0000004180c */
[C---:B------:R-:W-:Y:S01]  /*8ab0*/  HMMA.16816.F32.BF16 R16, R172.reuse, R170, R16 ;  /* 0x000000aaac10723c */ /* 0x040fe20000041810 */
[----:B------:R-:W2:Y:S07]  /*8ac0*/  LDSM.16.M88.4 R168, [R204+0xf900] ;  /* 0x00f90000cca8783b */ /* 0x000eae0000000200 */
[C---:B----4-:R-:W-:Y:S08]  /*8ad0*/  HMMA.16816.F32.BF16 R20, R172.reuse, R184, R20 ;  /* 0x000000b8ac14723c */ /* 0x050ff00000041814 */
[C---:B------:R-:W-:Y:S01]  /*8ae0*/  HMMA.16816.F32.BF16 R24, R172.reuse, R186, R24 ;  /* 0x000000baac18723c */ /* 0x040fe20000041818 */
[----:B------:R-:W2:Y:S07]  /*8af0*/  LDSM.16.M88.4 R184, [R212+0x1c100] ;  /* 0x01c10000d4b8783b */ /* 0x000eae0000000200 */
[C---:B------:R-:W-:Y:S07]  /*8b00*/  HMMA.16816.F32.BF16 R28, R172.reuse, R196, R28 ;  /* 0x000000c4ac1c723c */ /* 0x040fee000004181c */
[C---:B------:R-:W-:Y:S01]  /*8b10*/  @P6 LEA R196, P6, R0.reuse, c[0x0][0x1c8], 0x1 ;  /* 0x0000720000c46a11 */ /* 0x040fe200078c08ff */
[----:B------:R-:W-:Y:S01]  /*8b20*/  HMMA.16816.F32.BF16 R32, R172, R198, R32 ;  /* 0x000000c6ac20723c */ /* 0x000fe20000041820 */
[----:B------:R-:W2:Y:S06]  /*8b30*/  LDSM.16.M88.4 R172, [R218] ;  /* 0x00000000daac783b */ /* 0x000eac0000000200 */
[----:B------:R-:W4:Y:S01]  /*8b40*/  LDL R198, [R1+0x14] ;  /* 0x0000140001c67983 */ /* 0x000f220000100800 */
[C---:B-1----:R-:W-:Y:S05]  /*8b50*/  HMMA.16816.F32.BF16 R4, R176.reuse, R192, R4 ;  /* 0x000000c0b004723c */ /* 0x042fea0000041804 */
[----:B------:R-:W-:Y:S01]  /*8b60*/  @P0 LEA.HI.X R197, R0, c[0x0][0x1cc], R2, 0x1, P6 ;  /* 0x0000730000c50a11 */ /* 0x000fe200030f0c02 */
[----:B------:R-:W4:Y:S01]  /*8b70*/  LDL R199, [R1+0x28] ;  /* 0x0000280001c77983 */ /* 0x000f220000100800 */
[----:B------:R-:W-:Y:S01]  /*8b80*/  @P5 IADD3 R0, P5, R251, UR21, RZ ;  /* 0x00000015fb005c10 */ /* 0x000fe2000ffbe0ff */
[C---:B------:R-:W-:Y:S01]  /*8b90*/  HMMA.16816.F32.BF16 R8, R176.reuse, R194, R8 ;  /* 0x000000c2b008723c */ /* 0x040fe20000041808 */
[----:B------:R-:W-:Y:S02]  /*8ba0*/  PLOP3.LUT P6, PT, PT, PT, UP3, 0x80, 0x0 ;  /* 0x000000000000781c */ /* 0x000fe40003fcf038 */
[----:B------:R-:W-:Y:S01]  /*8bb0*/  PLOP3.LUT P0, PT, PT, PT, UP3, 0x80, 0x0 ;  /* 0x000000000000781c */ /* 0x000fe20003f0f038 */
[----:B------:R-:W1:Y:S04]  /*8bc0*/  LDSM.16.M88.4 R192, [R217] ;  /* 0x00000000d9c0783b */ /* 0x000e680000000200 */
[C---:B------:R-:W-:Y:S08]  /*8bd0*/  HMMA.16816.F32.BF16 R12, R176.reuse, R180, R12 ;  /* 0x000000b4b00c723c */ /* 0x040ff0000004180c */
[C---:B------:R-:W-:Y:S01]  /*8be0*/  HMMA.16816.F32.BF16 R16, R176.reuse, R182, R16 ;  /* 0x000000b6b010723c */ /* 0x040fe20000041810 */
[----:B------:R-:W1:Y:S03]  /*8bf0*/  LDSM.16.M88.4 R180, [R216] ;  /* 0x00000000d8b4783b */ /* 0x000e660000000200 */
[----:B------:R-:W-:Y:S02]  /*8c00*/  @P0 IADD3.X R2, R248, UR20, RZ, P5, !PT ;  /* 0x00000014f8020c10 */ /* 0x000fe4000affe4ff */
[----:B------:R-:W-:Y:S02]  /*8c10*/  PLOP3.LUT P0, PT, PT, PT, UP3, 0x80, 0x0 ;  /* 0x000000000000781c */ /* 0x000fe40003f0f038 */
[C---:B---3--:R-:W-:Y:S01]  /*8c20*/  HMMA.16816.F32.BF16 R20, R176.reuse, R188, R20 ;  /* 0x000000bcb014723c */ /* 0x048fe20000041814 */
[----:B------:R-:W-:Y:S07]  /*8c30*/  PLOP3.LUT P5, PT, PT, PT, UP3, 0x80, 0x0 ;  /* 0x000000000000781c */ /* 0x000fee0003faf038 */
[C---:B------:R-:W-:Y:S01]  /*8c40*/  HMMA.16816.F32.BF16 R24, R176.reuse, R190, R24 ;  /* 0x000000beb018723c */ /* 0x040fe20000041818 */
[----:B------:R-:W-:Y:S07]  /*8c50*/  LDSM.16.M88.4 R188, [R210+0xf100] ;  /* 0x00f10000d2bc783b */ /* 0x000fee0000000200 */
[C---:B--2---:R-:W-:Y:S08]  /*8c60*/  HMMA.16816.F32.BF16 R28, R176.reuse, R168, R28 ;  /* 0x000000a8b01c723c */ /* 0x044ff0000004181c */
[----:B------:R-:W-:Y:S01]  /*8c70*/  HMMA.16816.F32.BF16 R32, R176, R170, R32 ;  /* 0x000000aab020723c */ /* 0x000fe20000041820 */
[----:B------:R-:W-:Y:S06]  /*8c80*/  LDSM.16.M88.4 R168, [R214+0x1c100] ;  /* 0x01c10000d6a8783b */ /* 0x000fec0000000200 */
[----:B------:R-:W-:Y:S01]  /*8c90*/  LDSM.16.M88.4 R176, [R210+0xe900] ;  /* 0x00e90000d2b0783b */ /* 0x000fe20000000200 */
[C---:B------:R-:W-:Y:S08]  /*8ca0*/  HMMA.16816.F32.BF16 R4, R184.reuse, R200, R4 ;  /* 0x000000c8b804723c */ /* 0x040ff00000041804 */
[C---:B------:R-:W-:Y:S08]  /*8cb0*/  HMMA.16816.F32.BF16 R8, R184.reuse, R202, R8 ;  /* 0x000000cab808723c */ /* 0x040ff00000041808 */
        /* <DEDUP_REMOVED lines=8> */
[----:B------:R-:W-:Y:S06]  /*8d40*/  LDSM.16.M88.4 R180, [R213+0x1c100] ;  /* 0x01c10000d5b4783b */ /* 0x000fec0000000200 */
[----:B------:R-:W3:Y:S01]  /*8d50*/  LDSM.16.M88.4 R184, [R209+0x6000] ;  /* 0x00600000d1b8783b */ /* 0x000ee20000000200 */
[C---:B--2---:R-:W-:Y:S07]  /*8d60*/  HMMA.16816.F32.BF16 R4, R168.reuse, R172, R4 ;  /* 0x000000aca804723c */ /* 0x044fee0000041804 */
[C---:B------:R-:W-:Y:S01]  /*8d70*/  @P6 LEA R172, P6, R0.reuse, c[0x0][0x1c8], 0x1 ;  /* 0x0000720000ac6a11 */ /* 0x040fe200078c08ff */
[C---:B------:R-:W-:Y:S08]  /*8d80*/  HMMA.16816.F32.BF16 R8, R168.reuse, R174, R8 ;  /* 0x000000aea808723c */ /* 0x040ff00000041808 */
[C---:B------:R-:W-:Y:S08]  /*8d90*/  HMMA.16816.F32.BF16 R12, R168.reuse, R176, R12 ;  /* 0x000000b0a80c723c */ /* 0x040ff0000004180c */
[C---:B------:R-:W-:Y:S08]  /*8da0*/  HMMA.16816.F32.BF16 R16, R168.reuse, R178, R16 ;  /* 0x000000b2a810723c */ /* 0x040ff00000041810 */
[C---:B------:R-:W-:Y:S08]  /*8db0*/  HMMA.16816.F32.BF16 R20, R168.reuse, R188, R20 ;  /* 0x000000bca814723c */ /* 0x040ff00000041814 */
[C---:B------:R-:W-:Y:S08]  /*8dc0*/  HMMA.16816.F32.BF16 R24, R168.reuse, R190, R24 ;  /* 0x000000bea818723c */ /* 0x040ff00000041818 */
[C---:B-1----:R-:W-:Y:S08]  /*8dd0*/  HMMA.16816.F32.BF16 R28, R168.reuse, R192, R28 ;  /* 0x000000c0a81c723c */ /* 0x042ff0000004181c */
[----:B------:R-:W-:Y:S01]  /*8de0*/  HMMA.16816.F32.BF16 R32, R168, R194, R32 ;  /* 0x000000c2a820723c */ /* 0x000fe20000041820 */
[----:B------:R-:W1:Y:S06]  /*8df0*/  LDSM.16.M88.4 R168, [R209+0x6800] ;  /* 0x00680000d1a8783b */ /* 0x000e6c0000000200 */
[----:B------:R-:W-:Y:S01]  /*8e00*/  @P0 LEA.HI.X R195, R0, c[0x0][0x1cc], R2, 0x1, P6 ;  /* 0x0000730000c30a11 */ /* 0x000fe200030f0c02 */
[C---:B---3--:R-:W-:Y:S01]  /*8e10*/  HMMA.16816.F32.BF16 R4, R180.reuse, R184, R4 ;  /* 0x000000b8b404723c */ /* 0x048fe20000041804 */
[----:B------:R-:W-:Y:S02]  /*8e20*/  PLOP3.LUT P6, PT, PT, PT, UP3, 0x80, 0x0 ;  /* 0x000000000000781c */ /* 0x000fe40003fcf038 */
[----:B------:R-:W-:Y:S02]  /*8e30*/  PLOP3.LUT P0, PT, PT, PT, UP3, 0x80, 0x0 ;  /* 0x000000000000781c */ /* 0x000fe40003f0f038 */
[----:B------:R-:W-:Y:S03]  /*8e40*/  @P5 IADD3 R0, P5, R247, UR21, RZ ;  /* 0x00000015f7005c10 */ /* 0x000fe6000ffbe0ff */
[C---:B------:R-:W-:Y:S06]  /*8e50*/  HMMA.16816.F32.BF16 R8, R180.reuse, R186, R8 ;  /* 0x000000bab408723c */ /* 0x040fec0000041808 */
[----:B------:R-:W-:Y:S06]  /*8e60*/  @P6 LEA R135, P6, R0, c[0x0][0x1c8], 0x1 ;  /* 0x0000720000876a11 */ /* 0x000fec00078c08ff */
[----:B------:R-:W-:Y:S02]  /*8e70*/  @P0 IADD3.X R2, R246, UR20, RZ, P5, !PT ;  /* 0x00000014f6020c10 */ /* 0x000fe4000affe4ff */
[----:B------:R-:W-:Y:S02]  /*8e80*/  PLOP3.LUT P0, PT, PT, PT, UP3, 0x80, 0x0 ;  /* 0x000000000000781c */ /* 0x000fe40003f0f038 */
[----:B------:R-:W-:Y:S01]  /*8e90*/  PLOP3.LUT P5, PT, PT, PT, UP3, 0x80, 0x0 ;  /* 0x000000000000781c */ /* 0x000fe20003faf038 */
[----:B------:R-:W-:Y:S02]  /*8ea0*/  FMUL.FTZ R4, R4, c[0x0][0x320] ;  /* 0x0000c80004047a20 */ /* 0x000fe40000410000 */
[----:B------:R-:W-:Y:S02]  /*8eb0*/  FMUL.FTZ R5, R5, c[0x0][0x320] ;  /* 0x0000c80005057a20 */ /* 0x000fe40000410000 */
[----:B------:R-:W2:Y:S01]  /*8ec0*/  MUFU.TANH R188, R4 ;  /* 0x0000000400bc7308 */ /* 0x000ea20000002400 */
[----:B------:R-:W-:Y:S02]  /*8ed0*/  FMUL.FTZ R6, R6, c[0x0][0x320] ;  /* 0x0000c80006067a20 */ /* 0x000fe40000410000 */
[----:B------:R-:W-:Y:S01]  /*8ee0*/  FMUL.FTZ R7, R7, c[0x0][0x320] ;  /* 0x0000c80007077a20 */ /* 0x000fe20000410000 */
[C---:B-1----:R-:W-:Y:S03]  /*8ef0*/  HMMA.16816.F32.BF16 R12, R180.reuse, R168, R12 ;  /* 0x000000a8b40c723c */ /* 0x042fe6000004180c */
[----:B------:R-:W-:Y:S01]  /*8f00*/  @P0 LEA.HI.X R194, R0, c[0x0][0x1cc], R2, 0x1, P6 ;  /* 0x0000730000c20a11 */ /* 0x000fe200030f0c02 */
[----:B------:R-:W-:Y:S01]  /*8f10*/  FMUL.FTZ R9, R9, c[0x0][0x320] ;  /* 0x0000c80009097a20 */ /* 0x000fe20000410000 */
[----:B------:R-:W-:Y:S01]  /*8f20*/  PLOP3.LUT P0, PT, PT, PT, UP3, 0x80, 0x0 ;  /* 0x000000000000781c */ /* 0x000fe20003f0f038 */
[----:B------:R-:W1:Y:S01]  /*8f30*/  MUFU.TANH R187, R5 ;  /* 0x0000000500bb7308 */ /* 0x000e620000002400 */
[----:B------:R-:W-:Y:S01]  /*8f40*/  @P5 IADD3 R0, P5, R245, UR21, RZ ;  /* 0x00000015f5005c10 */ /* 0x000fe2000ffbe0ff */
[----:B------:R-:W-:Y:S01]  /*8f50*/  FMUL.FTZ R10, R10, c[0x0][0x320] ;  /* 0x0000c8000a0a7a20 */ /* 0x000fe20000410000 */
[----:B------:R-:W-:Y:S01]  /*8f60*/  PLOP3.LUT P6, PT, PT, PT, UP3, 0x80, 0x0 ;  /* 0x000000000000781c */ /* 0x000fe20003fcf038 */
[C---:B------:R-:W-:Y:S01]  /*8f70*/  HMMA.16816.F32.BF16 R16, R180.reuse, R170, R16 ;  /* 0x000000aab410723c */ /* 0x040fe20000041810 */
[----:B------:R-:W-:Y:S02]  /*8f80*/  @UP3 UIADD3 UR21, UP0, UR13, UR21, URZ ;  /* 0x000000150d153290 */ /* 0x000fe4000ff1e03f */
[----:B------:R-:W-:Y:S02]  /*8f90*/  FMUL.FTZ R11, R11, c[0x0][0x320] ;  /* 0x0000c8000b0b7a20 */ /* 0x000fe40000410000 */
[----:B------:R-:W-:Y:S01]  /*8fa0*/  FMUL.FTZ R8, R8, c[0x0][0x320] ;  /* 0x0000c80008087a20 */ /* 0x000fe20000410000 */
[----:B------:R-:W3:Y:S06]  /*8fb0*/  MUFU.TANH R191, R6 ;  /* 0x0000000600bf7308 */ /* 0x000eec0000002400 */
[----:B------:R-:W-:Y:S01]  /*8fc0*/  @P0 IADD3.X R2, R244, UR20, RZ, P5, !PT ;  /* 0x00000014f4020c10 */ /* 0x000fe2000affe4ff */
[----:B------:R-:W-:Y:S01]  /*8fd0*/  @UP3 UIADD3.X UR20, UR12, UR20, URZ, UP0, !UPT ;  /* 0x000000140c143290 */ /* 0x000fe200087fe43f */
[----:B------:R-:W-:Y:S01]  /*8fe0*/  @P6 LEA R132, P6, R0, c[0x0][0x1c8], 0x1 ;  /* 0x0000720000846a11 */ /* 0x000fe200078c08ff */
[----:B------:R-:W-:Y:S01]  /*8ff0*/  FMUL.FTZ R13, R13, c[0x0][0x320] ;  /* 0x0000c8000d0d7a20 */ /* 0x000fe20000410000 */
[----:B------:R1:W1:Y:S01]  /*9000*/  MUFU.TANH R192, R7 ;  /* 0x0000000700c07308 */ /* 0x0002620000002400 */
[----:B------:R-:W-:Y:S01]  /*9010*/  PLOP3.LUT P0, PT, PT, PT, UP3, 0x80, 0x0 ;  /* 0x000000000000781c */ /* 0x000fe20003f0f038 */
[----:B------:R-:W-:Y:S01]  /*9020*/  FMUL.FTZ R12, R12, c[0x0][0x320] ;  /* 0x0000c8000c0c7a20 */ /* 0x000fe20000410000 */
[----:B------:R-:W-:Y:S01]  /*9030*/  PLOP3.LUT P5, PT, PT, PT, UP3, 0x80, 0x0 ;  /* 0x000000000000781c */ /* 0x000fe20003faf038 */
[----:B------:R-:W-:Y:S02]  /*9040*/  FMUL.FTZ R14, R14, c[0x0][0x320] ;  /* 0x0000c8000e0e7a20 */ /* 0x000fe40000410000 */
[----:B------:R-:W-:Y:S02]  /*9050*/  FMUL.FTZ R15, R15, c[0x0][0x320] ;  /* 0x0000c8000f0f7a20 */ /* 0x000fe40000410000 */
[----:B------:R-:W-:Y:S02]  /*9060*/  FMUL.FTZ R16, R16, c[0x0][0x320] ;  /* 0x0000c80010107a20 */ /* 0x000fe40000410000 */
[----:B------:R-:W2:Y:S01]  /*9070*/  MUFU.TANH R175, R12 ;  /* 0x0000000c00af7308 */ /* 0x000ea20000002400 */
[----:B------:R-:W-:Y:S02]  /*9080*/  FMUL.FTZ R17, R17, c[0x0][0x320] ;  /* 0x0000c80011117a20 */ /* 0x000fe40000410000 */
[----:B------:R-:W-:Y:S01]  /*9090*/  FMUL.FTZ R18, R18, c[0x0][0x320] ;  /* 0x0000c80012127a20 */ /* 0x000fe20000410000 */
[----:B------:R-:W-:Y:S01]  /*90a0*/  @P0 LEA.HI.X R193, R0, c[0x0][0x1cc], R2, 0x1, P6 ;  /* 0x0000730000c10a11 */ /* 0x000fe200030f0c02 */
[----:B------:R-:W-:Y:S01]  /*90b0*/  FMUL.FTZ R19, R19, c[0x0][0x320] ;  /* 0x0000c80013137a20 */ /* 0x000fe20000410000 */
[----:B------:R-:W-:Y:S02]  /*90c0*/  @P5 IADD3 R0, P5, R234, UR21, RZ ;  /* 0x00000015ea005c10 */ /* 0x000fe4000ffbe0ff */
[----:B------:R-:W-:Y:S02]  /*90d0*/  PLOP3.LUT P6, PT, PT, PT, UP3, 0x80, 0x0 ;  /* 0x000000000000781c */ /* 0x000fe40003fcf038 */
[----:B------:R2:W2:Y:S01]  /*90e0*/  MUFU.TANH R184, R8 ;  /* 0x0000000800b87308 */ /* 0x0004a20000002400 */
[----:B------:R-:W-:Y:S01]  /*90f0*/  PLOP3.LUT P0, PT, PT, PT, UP3, 0x80, 0x0 ;  /* 0x000000000000781c */ /* 0x000fe20003f0f038 */
[----:B-1----:R-:W1:Y:S08]  /*9100*/  LDSM.16.M88.4 R4, [R209+0x7000] ;  /* 0x00700000d104783b */ /* 0x002e700000000200 */
[----:B------:R-:W1:Y:S01]  /*9110*/  MUFU.TANH R170, R16 ;  /* 0x0000001000aa7308 */ /* 0x000e620000002400 */
[C---:B------:R-:W-:Y:S03]  /*9120*/  @P6 LEA R2, P6, R0.reuse, c[0x0][0x1c8], 0x1 ;  /* 0x0000720000026a11 */ /* 0x040fe600078c08ff */
[----:B------:R-:W-:Y:S02]  /*9130*/  @P0 IADD3.X R3, R233, UR20, RZ, P5, !PT ;  /* 0x00000014e9030c10 */ /* 0x000fe4000affe4ff */
[----:B------:R-:W-:Y:S02]  /*9140*/  PLOP3.LUT P0, PT, PT, PT, UP3, 0x80, 0x0 ;  /* 0x000000000000781c */ /* 0x000fe40003f0f038 */
[----:B------:R-:W-:Y:S02]  /*9150*/  PLOP3.LUT P5, PT, PT, PT, UP3, 0x80, 0x0 ;  /* 0x000000000000781c */ /* 0x000fe40003faf038 */
[----:B------:R1:W1:Y:S09]  /*9160*/  MUFU.TANH R171, R13 ;  /* 0x0000000d00ab7308 */ /* 0x0002720000002400 */
[----:B------:R-:W-:Y:S01]  /*9170*/  @P0 LEA.HI.X R3, R0, c[0x0][0x1cc], R3, 0x1, P6 ;  /* 0x0000730000030a11 */ /* 0x000fe200030f0c03 */
[----:B------:R-:W3:Y:S01]  /*9180*/  MUFU.TANH R178, R9 ;  /* 0x0000000900b27308 */ /* 0x000ee20000002400 */
[----:B------:R-:W-:Y:S02]  /*9190*/  PLOP3.LUT P0, PT, PT, PT, UP3, 0x80, 0x0 ;  /* 0x000000000000781c */ /* 0x000fe40003f0f038 */
[----:B------:R-:W-:Y:S02]  /*91a0*/  @P5 IADD3 R0, P5, R251, UR21, RZ ;  /* 0x00000015fb005c10 */ /* 0x000fe4000ffbe0ff */
[----:B------:R-:W-:Y:S05]  /*91b0*/  PLOP3.LUT P6, PT, PT, PT, UP3, 0x80, 0x0 ;  /* 0x000000000000781c */ /* 0x000fea0003fcf038 */
[----:B------:R-:W3:Y:S01]  /*91c0*/  MUFU.TANH R189, R10 ;  /* 0x0000000a00bd7308 */ /* 0x000ee20000002400 */
[C---:B-1----:R-:W-:Y:S05]  /*91d0*/  HMMA.16816.F32.BF16 R20, R180.reuse, R4, R20 ;  /* 0x00000004b414723c */ /* 0x042fea0000041814 */
[----:B--2---:R-:W-:Y:S02]  /*91e0*/  @P0 IADD3.X R8, R248, UR20, RZ, P5, !PT ;  /* 0x00000014f8080c10 */ /* 0x004fe4000affe4ff */
[C---:B------:R-:W-:Y:S02]  /*91f0*/  @P6 LEA R12, P6, R0.reuse, c[0x0][0x1c8], 0x1 ;  /* 0x00007200000c6a11 */ /* 0x040fe400078c08ff */
[----:B------:R1:W2:Y:S01]  /*9200*/  MUFU.TANH R190, R11 ;  /* 0x0000000b00be7308 */ /* 0x0002a20000002400 */
[----:B------:R-:W-:Y:S01]  /*9210*/  PLOP3.LUT P0, PT, PT, PT, UP3, 0x80, 0x0 ;  /* 0x000000000000781c */ /* 0x000fe20003f0f038 */
[C---:B------:R-:W-:Y:S01]  /*9220*/  HMMA.16816.F32.BF16 R24, R180.reuse, R6, R24 ;  /* 0x00000006b418723c */ /* 0x040fe20000041818 */
[----:B------:R-:W-:Y:S07]  /*9230*/  PLOP3.LUT P5, PT, PT, PT, UP3, 0x80, 0x0 ;  /* 0x000000000000781c */ /* 0x000fee0003faf038 */
[----:B------:R-:W2:Y:S04]  /*9240*/  MUFU.TANH R185, R14 ;  /* 0x0000000e00b97308 */ /* 0x000ea80000002400 */
[----:B------:R-:W-:Y:S02]  /*9250*/  @P0 LEA.HI.X R13, R0, c[0x0][0x1cc], R8, 0x1, P6 ;  /* 0x00007300000d0a11 */ /* 0x000fe400030f0c08 */
[----:B------:R-:W-:Y:S02]  /*9260*/  PLOP3.LUT P0, PT, PT, PT, UP3, 0x80, 0x0 ;  /* 0x000000000000781c */ /* 0x000fe40003f0f038 */
[----:B------:R-:W-:Y:S01]  /*9270*/  @P5 IADD3 R0, P5, R247, UR21, RZ ;  /* 0x00000015f7005c10 */ /* 0x000fe2000ffbe0ff */
[----:B------:R-:W-:Y:S01]  /*9280*/  FMUL.FTZ R20, R20, c[0x0][0x320] ;  /* 0x0000c80014147a20 */ /* 0x000fe20000410000 */
[----:B------:R-:W2:Y:S01]  /*9290*/  MUFU.TANH R186, R15 ;  /* 0x0000000f00ba7308 */ /* 0x000ea20000002400 */
[----:B------:R-:W-:Y:S01]  /*92a0*/  PLOP3.LUT P6, PT, PT, PT, UP3, 0x80, 0x0 ;  /* 0x000000000000781c */ /* 0x000fe20003fcf038 */
[----:B------:R-:W-:Y:S01]  /*92b0*/  FMUL.FTZ R22, R22, c[0x0][0x320] ;  /* 0x0000c80016167a20 */ /* 0x000fe20000410000 */
[----:B-1----:R-:W1:Y:S01]  /*92c0*/  LDSM.16.M88.4 R8, [R209+0x7800] ;  /* 0x00780000d108783b */ /* 0x002e620000000200 */
[----:B------:R-:W-:Y:S04]  /*92d0*/  DEPBAR.LE SB0, 0x0 ;  /* 0x000080000000791a */ /* 0x000fe80000000000 */
[----:B------:R-:W-:Y:S02]  /*92e0*/  FMUL.FTZ R23, R23, c[0x0][0x320] ;  /* 0x0000c80017177a20 */ /* 0x000fe40000410000 */
[----:B------:R2:W1:Y:S01]  /*92f0*/  MUFU.TANH R169, R17 ;  /* 0x0000001100a97308 */ /* 0x0004620000002400 */
[----:B------:R-:W-:Y:S01]  /*9300*/  @P0 IADD3.X R4, R246, UR20, RZ, P5, !PT ;  /* 0x00000014f6040c10 */ /* 0x000fe2000affe4ff */
[----:B------:R-:W-:Y:S01]  /*9310*/  BAR.SYNC.DEFER_BLOCKING 0x0 ;  /* 0x0000000000007b1d */ /* 0x000fe20000010000 */
[----:B------:R-:W-:Y:S02]  /*9320*/  PLOP3.LUT P0, PT, PT, PT, UP3, 0x80, 0x0 ;  /* 0x000000000000781c */ /* 0x000fe40003f0f038 */
[C---:B------:R-:W-:Y:S02]  /*9330*/  @P6 LEA R16, P6, R0.reuse, c[0x0][0x1c8], 0x1 ;  /* 0x0000720000106a11 */ /* 0x040fe400078c08ff */
[----:B------:R-:W-:Y:S03]  /*9340*/  PLOP3.LUT P5, PT, PT, PT, UP3, 0x80, 0x0 ;  /* 0x000000000000781c */ /* 0x000fe60003faf038 */
[----:B------:R-:W1:Y:S08]  /*9350*/  MUFU.TANH R176, R18 ;  /* 0x0000001200b07308 */ /* 0x000e700000002400 */
[----:B------:R-:W-:Y:S02]  /*9360*/  @P0 LEA.HI.X R179, R0, c[0x0][0x1cc], R4, 0x1, P6 ;  /* 0x0000730000b30a11 */ /* 0x000fe400030f0c04 */
[----:B------:R3:W3:Y:S01]  /*9370*/  MUFU.TANH R177, R19 ;  /* 0x0000001300b17308 */ /* 0x0006e20000002400 */
[----:B------:R-:W-:Y:S02]  /*9380*/  @P5 IADD3 R0, P5, R245, UR21, RZ ;  /* 0x00000015f5005c10 */ /* 0x000fe4000ffbe0ff */
[----:B------:R-:W-:Y:S01]  /*9390*/  PLOP3.LUT P6, PT, PT, PT, UP3, 0x80, 0x0 ;  /* 0x000000000000781c */ /* 0x000fe20003fcf038 */
[----:B--2---:R-:W-:Y:S01]  /*93a0*/  FMUL.FTZ R17, R25, c[0x0][0x320] ;  /* 0x0000c80019117a20 */ /* 0x004fe20000410000 */
[----:B------:R-:W-:Y:S05]  /*93b0*/  PLOP3.LUT P0, PT, PT, PT, UP3, 0x80, 0x0 ;  /* 0x000000000000781c */ /* 0x000fea0003f0f038 */
[----:B------:R-:W2:Y:S01]  /*93c0*/  MUFU.TANH R168, R20 ;  /* 0x0000001400a87308 */ /* 0x000ea20000002400 */
[C---:B-1----:R-:W-:Y:S05]  /*93d0*/  HMMA.16816.F32.BF16 R28, R180.reuse, R8, R28 ;  /* 0x00000008b41c723c */ /* 0x042fea000004181c */
[----:B------:R-:W-:Y:S04]  /*93e0*/  @P6 LEA R6, P6, R0, c[0x0][0x1c8], 0x1 ;  /* 0x0000720000066a11 */ /* 0x000fe800078c08ff */
[----:B------:R1:W1:Y:S03]  /*93f0*/  MUFU.TANH R173, R22 ;  /* 0x0000001600ad7308 */ /* 0x0002660000002400 */
[----:B------:R-:W-:Y:S01]  /*9400*/  @P0 IADD3.X R7, R244, UR20, RZ, P5, !PT ;  /* 0x00000014f4070c10 */ /* 0x000fe2000affe4ff */
[----:B------:R-:W-:Y:S01]  /*9410*/  USHF.L.U32 UR20, UR14, 0x6, URZ ;  /* 0x000000060e147899 */ /* 0x000fe2000800063f */
[----:B------:R-:W-:Y:S01]  /*9420*/  PLOP3.LUT P0, PT, PT, PT, UP3, 0x80, 0x0 ;  /* 0x000000000000781c */ /* 0x000fe20003f0f038 */
[----:B------:R-:W-:Y:S01]  /*9430*/  HMMA.16816.F32.BF16 R32, R180, R10, R32 ;  /* 0x0000000ab420723c */ /* 0x000fe20000041820 */
[----:B------:R-:W-:Y:S02]  /*9440*/  PLOP3.LUT P5, PT, PT, PT, UP3, 0x80, 0x0 ;  /* 0x000000000000781c */ /* 0x000fe40003faf038 */
[----:B---3--:R-:W-:Y:S02]  /*9450*/  FMUL.FTZ R19, R21, c[0x0][0x320] ;  /* 0x0000c80015137a20 */ /* 0x008fe40000410000 */
[----:B------:R-:W-:Y:S01]  /*9460*/  FMUL.FTZ R18, R24, c[0x0][0x320] ;  /* 0x0000c80018127a20 */ /* 0x000fe20000410000 */
[----:B------:R3:W2:Y:S06]  /*9470*/  MUFU.TANH R174, R23 ;  /* 0x0000001700ae7308 */ /* 0x0006ac0000002400 */
[----:B------:R-:W-:Y:S01]  /*9480*/  @P0 LEA.HI.X R7, R0, c[0x0][0x1cc], R7, 0x1, P6 ;  /* 0x0000730000070a11 */ /* 0x000fe200030f0c07 */
[----:B------:R-:W-:Y:S01]  /*9490*/  IMAD.U32 R0, RZ, RZ, UR16 ;  /* 0x00000010ff007e24 */ /* 0x000fe2000f8e00ff */
[----:B------:R-:W-:Y:S01]  /*94a0*/  PLOP3.LUT P0, PT, PT, PT, UP3, 0x80, 0x0 ;  /* 0x000000000000781c */ /* 0x000fe20003f0f038 */
[----:B------:R-:W-:Y:S01]  /*94b0*/  @P5 IMAD.MOV.U32 R4, RZ, RZ, R196 ;  /* 0x000000ffff045224 */ /* 0x000fe200078e00c4 */
[----:B------:R-:W2:Y:S01]  /*94c0*/  MUFU.TANH R19, R19 ;  /* 0x0000001300137308 */ /* 0x000ea20000002400 */
[----:B------:R-:W-:Y:S01]  /*94d0*/  @P5 IMAD.MOV.U32 R5, RZ, RZ, R197 ;  /* 0x000000ffff055224 */ /* 0x000fe200078e00c5 */
[----:B------:R-:W-:Y:S01]  /*94e0*/  PLOP3.LUT P6, PT, PT, PT, UP3, 0x80, 0x0 ;  /* 0x000000000000781c */ /* 0x000fe20003fcf038 */
[----:B------:R-:W-:Y:S01]  /*94f0*/  FMUL.FTZ R15, R28, c[0x0][0x320] ;  /* 0x0000c8001c0f7a20 */ /* 0x000fe20000410000 */
[----:B------:R-:W-:Y:S01]  /*9500*/  PLOP3.LUT P5, PT, PT, PT, UP3, 0x80, 0x0 ;  /* 0x000000000000781c */ /* 0x000fe20003faf038 */
[----:B-1----:R-:W-:Y:S02]  /*9510*/  FMUL.FTZ R22, R27, c[0x0][0x320] ;  /* 0x0000c8001b167a20 */ /* 0x002fe40000410000 */
[----:B------:R-:W-:Y:S02]  /*9520*/  FMUL.FTZ R14, R29, c[0x0][0x320] ;  /* 0x0000c8001d0e7a20 */ /* 0x000fe40000410000 */
[----:B------:R-:W-:Y:S01]  /*9530*/  FMUL.FTZ R21, R30, c[0x0][0x320] ;  /* 0x0000c8001e157a20 */ /* 0x000fe20000410000 */
[----:B------:R-:W1:Y:S01]  /*9540*/  MUFU.TANH R18, R18 ;  /* 0x0000001200127308 */ /* 0x000e620000002400 */
[----:B------:R-:W-:Y:S01]  /*9550*/  @!PT LDS RZ, [RZ] ;  /* 0x00000000fffff984 */ /* 0x000fe20000000800 */
[----:B------:R-:W-:Y:S01]  /*9560*/  @!PT LDS RZ, [RZ] ;  /* 0x00000000fffff984 */ /* 0x000fe20000000800 */
[----:B------:R-:W-:Y:S01]  /*9570*/  @!PT LDS RZ, [RZ] ;  /* 0x00000000fffff984 */ /* 0x000fe20000000800 */
[----:B------:R1:W-:Y:S01]  /*9580*/  @P0 LDGSTS.E.BYPASS.LTC128B.128 [R231+0x8100], [R4.64], !P4 ;  /* 0x0810000004e70fae */ /* 0x0003e2000e101d52 */
[----:B------:R-:W-:Y:S01]  /*9590*/  PLOP3.LUT P0, PT, PT, PT, UP3, 0x80, 0x0 ;  /* 0x000000000000781c */ /* 0x000fe20003f0f038 */
[----:B------:R-:W-:Y:S02]  /*95a0*/  FMUL.FTZ R20, R31, c[0x0][0x320] ;  /* 0x0000c8001f147a20 */ /* 0x000fe40000410000 */
[----:B---3--:R-:W-:Y:S02]  /*95b0*/  FMUL.FTZ R23, R26, c[0x0][0x320] ;  /* 0x0000c8001a177a20 */ /* 0x008fe40000410000 */
[----:B------:R-:W-:Y:S03]  /*95c0*/  FMUL.FTZ R35, R35, c[0x0][0x320] ;  /* 0x0000c80023237a20 */ /* 0x000fe60000410000 */
[----:B------:R-:W3:Y:S10]  /*95d0*/  MUFU.TANH R17, R17 ;  /* 0x0000001100117308 */ /* 0x000ef40000002400 */
[----:B------:R-:W2:Y:S01]  /*95e0*/  MUFU.TANH R23, R23 ;  /* 0x0000001700177308 */ /* 0x000ea20000002400 */
[----:B-1----:R-:W-:Y:S09]  /*95f0*/  @P6 IMAD.MOV.U32 R5, RZ, RZ, R195 ;  /* 0x000000ffff056224 */ /* 0x002ff200078e00c3 */
[----:B------:R-:W1:Y:S01]  /*9600*/  MUFU.TANH R22, R22 ;  /* 0x0000001600167308 */ /* 0x000e620000002400 */
[----:B------:R-:W-:Y:S01]  /*9610*/  @P6 IMAD.MOV.U32 R4, RZ, RZ, R172 ;  /* 0x000000ffff046224 */ /* 0x000fe200078e00ac */
[----:B------:R-:W-:Y:S04]  /*9620*/  PLOP3.LUT P6, PT, PT, PT, UP3, 0x80, 0x0 ;  /* 0x000000000000781c */ /* 0x000fe80003fcf038 */
[----:B------:R1:W-:Y:S01]  /*9630*/  @P5 LDGSTS.E.BYPASS.LTC128B.128 [R231+0xa100], [R4.64], !P3 ;  /* 0x0a10000004e75fae */ /* 0x0003e2000d901d52 */
[----:B------:R-:W-:Y:S03]  /*9640*/  PLOP3.LUT P5, PT, PT, PT, UP3, 0x80, 0x0 ;  /* 0x000000000000781c */ /* 0x000fe60003faf038 */
[----:B------:R-:W2:Y:S10]  /*9650*/  MUFU.TANH R15, R15 ;  /* 0x0000000f000f7308 */ /* 0x000eb40000002400 */
[----:B------:R-:W2:Y:S10]  /*9660*/  MUFU.TANH R14, R14 ;  /* 0x0000000e000e7308 */ /* 0x000eb40000002400 */
[----:B------:R-:W2:Y:S01]  /*9670*/  MUFU.TANH R21, R21 ;  /* 0x0000001500157308 */ /* 0x000ea20000002400 */
[----:B-1----:R-:W-:Y:S02]  /*9680*/  @P0 IMAD.MOV.U32 R5, RZ, RZ, R194 ;  /* 0x000000ffff050224 */ /* 0x002fe400078e00c2 */
[----:B------:R-:W-:Y:S01]  /*9690*/  @P0 IMAD.MOV.U32 R4, RZ, RZ, R135 ;  /* 0x000000ffff040224 */ /* 0x000fe200078e0087 */
[----:B------:R-:W-:Y:S04]  /*96a0*/  PLOP3.LUT P0, PT, PT, PT, UP3, 0x80, 0x0 ;  /* 0x000000000000781c */ /* 0x000fe80003f0f038 */
[----:B------:R1:W-:Y:S02]  /*96b0*/  @P6 LDGSTS.E.BYPASS.LTC128B.128 [R231+0xc100], [R4.64], !P2 ;  /* 0x0c10000004e76fae */ /* 0x0003e4000d101d52 */
[----:B------:R-:W1:Y:S01]  /*96c0*/  MUFU.TANH R20, R20 ;  /* 0x0000001400147308 */ /* 0x000e620000002400 */
[----:B------:R-:W-:Y:S02]  /*96d0*/  PLOP3.LUT P6, PT, PT, PT, UP3, 0x80, 0x0 ;  /* 0x000000000000781c */ /* 0x000fe40003fcf038 */
[----:B------:R-:W-:Y:S07]  /*96e0*/  PLOP3.LUT P6, PT, PT, PT, UP3, 0x80, 0x0 ;  /* 0x000000000000781c */ /* 0x000fee0003fcf038 */
[----:B------:R2:W2:Y:S01]  /*96f0*/  MUFU.TANH R135, R35 ;  /* 0x0000002300877308 */ /* 0x0004a20000002400 */
[----:B-1----:R-:W-:Y:S02]  /*9700*/  @P5 IMAD.MOV.U32 R5, RZ, RZ, R193 ;  /* 0x000000ffff055224 */ /* 0x002fe400078e00c1 */
[----:B------:R-:W-:Y:S01]  /*9710*/  @P5 IMAD.MOV.U32 R4, RZ, RZ, R132 ;  /* 0x000000ffff045224 */ /* 0x000fe200078e0084 */
[----:B------:R-:W-:Y:S04]  /*9720*/  PLOP3.LUT P5, PT, PT, PT, UP3, 0x80, 0x0 ;  /* 0x000000000000781c */ /* 0x000fe80003faf038 */
[----:B------:R1:W-:Y:S01]  /*9730*/  @P0 LDGSTS.E.BYPASS.LTC128B.128 [R231+0xe100], [R4.64], !P1 ;  /* 0x0e10000004e70fae */ /* 0x0003e2000c901d52 */
[----:B------:R-:W-:Y:S08]  /*9740*/  PLOP3.LUT P0, PT, PT, PT, UP3, 0x80, 0x0 ;  /* 0x000000000000781c */ /* 0x000ff00003f0f038 */
[----:B------:R2:W-:Y:S01]  /*9750*/  @P5 LDGSTS.E.BYPASS.LTC128B.128 [R231+0x9100], [R2.64], !P4 ;  /* 0x0910000002e75fae */ /* 0x0005e2000e101d52 */
[----:B------:R-:W-:Y:S05]  /*9760*/  PLOP3.LUT P5, PT, PT, PT, UP2, 0x80, 0x0 ;  /* 0x000000000000781c */ /* 0x000fea0003faf028 */
[----:B-1----:R1:W3:Y:S01]  /*9770*/  LDL R5, [R1+0x2c] ;  /* 0x00002c0001057983 */ /* 0x0022e20000100800 */
[----:B------:R-:W-:Y:S02]  /*9780*/  IMAD.U32 R4, RZ, RZ, UR20 ;  /* 0x00000014ff047e24 */ /* 0x000fe4000f8e00ff */
[----:B--2---:R-:W-:Y:S02]  /*9790*/  @P0 IMAD.MOV.U32 R2, RZ, RZ, R12 ;  /* 0x000000ffff020224 */ /* 0x004fe400078e000c */
[----:B------:R-:W-:Y:S01]  /*97a0*/  @P0 IMAD.MOV.U32 R3, RZ, RZ, R13 ;  /* 0x000000ffff030224 */ /* 0x000fe200078e000d */
[----:B------:R-:W-:Y:S01]  /*97b0*/  PLOP3.LUT P0, PT, PT, PT, UP3, 0x80, 0x0 ;  /* 0x000000000000781c */ /* 0x000fe20003f0f038 */
[----:B------:R-:W-:Y:S02]  /*97c0*/  FMUL.FTZ R13, R32, c[0x0][0x320] ;  /* 0x0000c800200d7a20 */ /* 0x000fe40000410000 */
[----:B------:R-:W-:Y:S01]  /*97d0*/  FMUL.FTZ R12, R33, c[0x0][0x320] ;  /* 0x0000c800210c7a20 */ /* 0x000fe20000410000 */
[----:B------:R4:W-:Y:S01]  /*97e0*/  @P6 LDGSTS.E.BYPASS.LTC128B.128 [R231+0xb100], [R2.64], !P3 ;  /* 0x0b10000002e76fae */ /* 0x0009e2000d901d52 */
[----:B------:R-:W-:Y:S02]  /*97f0*/  PLOP3.LUT P6, PT, PT, PT, UP3, 0x80, 0x0 ;  /* 0x000000000000781c */ /* 0x000fe40003fcf038 */
[----:B------:R-:W2:Y:S06]  /*9800*/  MUFU.TANH R13, R13 ;  /* 0x0000000d000d7308 */ /* 0x000eac0000002400 */
[----:B------:R-:W-:Y:S02]  /*9810*/  @P0 IMAD.MOV.U32 R8, RZ, RZ, R16 ;  /* 0x000000ffff080224 */ /* 0x000fe400078e0010 */
[----:B------:R-:W-:Y:S01]  /*9820*/  @P0 IMAD.MOV.U32 R9, RZ, RZ, R179 ;  /* 0x000000ffff090224 */ /* 0x000fe200078e00b3 */
[----:B------:R-:W-:Y:S01]  /*9830*/  PLOP3.LUT P0, PT, PT, PT, UP3, 0x80, 0x0 ;  /* 0x000000000000781c */ /* 0x000fe20003f0f038 */
[----:B------:R-:W-:Y:S01]  /*9840*/  FMUL.FTZ R16, R34, c[0x0][0x320] ;  /* 0x0000c80022107a20 */ /* 0x000fe20000410000 */
[----:B------:R-:W1:Y:S02]  /*9850*/  MUFU.TANH R12, R12 ;  /* 0x0000000c000c7308 */ /* 0x000e640000002400 */
[----:B------:R1:W-:Y:S08]  /*9860*/  @P6 LDGSTS.E.BYPASS.LTC128B.128 [R231+0xd100], [R8.64], !P2 ;  /* 0x0d10000008e76fae */ /* 0x0003f0000d101d52 */
[----:B------:R-:W1:Y:S01]  /*9870*/  MUFU.TANH R16, R16 ;  /* 0x0000001000107308 */ /* 0x000e620000002400 */
[----:B------:R1:W-:Y:S01]  /*9880*/  @P0 LDGSTS.E.BYPASS.LTC128B.128 [R231+0xf100], [R6.64], !P1 ;  /* 0x0f10000006e70fae */ /* 0x0003e2000c901d52 */
[----:B------:R-:W-:Y:S02]  /*9890*/  PLOP3.LUT P0, PT, PT, PT, UP1, 0x40, 0x0 ;  /* 0x000000000000781c */ /* 0x000fe40003f0e818 */
[----:B----4-:R-:W-:Y:S03]  /*98a0*/  IADD3 R2, -R199, 0x1, -R4 ;  /* 0x00000001c7027810 */ /* 0x010fe60007ffe904 */
[----:B------:R-:W0:Y:S01]  /*98b0*/  LDGDEPBAR ;  /* 0x00000000000079af */ /* 0x000e220000000000 */
[----:B------:R-:W-:Y:S04]  /*98c0*/  IADD3 R0, -R0, UR9, R2 ;  /* 0x0000000900007c10 */ /* 0x000fe8000fffe102 */
[C---:B-1----:R-:W-:Y:S02]  /*98d0*/  IADD3 R7, R0.reuse, c[0x0][0x328], RZ ;  /* 0x0000ca0000077a10 */ /* 0x042fe40007ffe0ff */
[----:B------:R-:W-:Y:S01]  /*98e0*/  IADD3 R6, R0, UR15, RZ ;  /* 0x0000000f00067c10 */ /* 0x000fe2000fffe0ff */
[----:B---3--:R-:W-:Y:S01]  /*98f0*/  @P5 IMAD.MOV.U32 R5, RZ, RZ, R198 ;  /* 0x000000ffff055224 */ /* 0x008fe200078e00c6 */
[----:B------:R-:W-:Y:S04]  /*9900*/  PLOP3.LUT P5, PT, PT, PT, UP3, 0x80, 0x0 ;  /* 0x000000000000781c */ /* 0x000fe80003faf038 */
[----:B------:R-:W1:Y:S02]  /*9910*/  SHFL.IDX PT, R3, R5, RZ, 0x1c1f ;  /* 0x001c1fff05037589 */ /* 0x000e6400000e0000 */
[--C-:B-1----:R-:W-:Y:S02]  /*9920*/  IMAD.IADD R2, R7, 0x1, R3.reuse ;  /* 0x0000000107027824 */ /* 0x102fe400078e0203 */
[----:B------:R-:W-:Y:S01]  /*9930*/  IMAD.IADD R0, R6, 0x1, R3 ;  /* 0x0000000106007824 */ /* 0x000fe200078e0203 */
[----:B------:R-:W-:-:S05]  /*9940*/  @P0 BRA `(.L_x_963) ;  /* 0x0000019000000947 */ /* 0x000fca0003800000 */
[----:B--2---:R-:W-:Y:S01]  /*9950*/  IMAD.U32 R8, RZ, RZ, UR16 ;  /* 0x00000010ff087e24 */ /* 0x004fe2000f8e00ff */
        /* <DEDUP_REMOVED lines=13> */
.L_x_965:
[----:B------:R-:W-:Y:S04]  /*9a30*/  MOV R8, c[0x0][0x32c] ;  /* 0x0000cb0000087a02 */ /* 0x000fe80000000f00 */
[----:B------:R-:W-:Y:S11]  /*9a40*/  ISETP.NE.AND P0, PT, R8, 0x1, PT ;  /* 0x000000010800780c */ /* 0x000ff60003f05270 */
[----:B------:R-:W-:Y:S02]  /*9a50*/  @!UPT UIADD3 URZ, URZ, URZ, URZ ;  /* 0x0000003f3f3ff290 */ /* 0x000fe4000fffe03f */
[----:B------:R-:W-:Y:S05]  /*9a60*/  @P0 IMAD.HI.U32 R8, R3, c[0x0][0x330], RZ ;  /* 0x0000cc0003080a27 */ /* 0x000fea00078e00ff */
[----:B------:R-:W-:Y:S02]  /*9a70*/  @P0 SHF.R.U32.HI R3, RZ, c[0x0][0x334], R8 ;  /* 0x0000cd00ff030a19 */ /* 0x000fe40000011608 */
.L_x_966:
[----:B------:R-:W-:Y:S05]  /*9a80*/  BSYNC B0 ;  /* 0x0000000000007941 */ /* 0x000fea0003800000 */
.L_x_964:
[----:B------:R-:W-:Y:S04]  /*9a90*/  IMAD R3, R3, c[0x0][0x32c], -R4 ;  /* 0x0000cb0003037a24 */ /* 0x000fe800078e0a04 */
[----:B------:R-:W-:Y:S05]  /*9aa0*/  IMAD.IADD R3, R3, 0x1, -R199 ;  /* 0x0000000103037824 */ /* 0x000fea00078e0ac7 */
[----:B------:R-:W-:Y:S02]  /*9ab0*/  IADD3 R8, R3, c[0x0][0x32c], RZ ;  /* 0x0000cb0003087a10 */ /* 0x000fe40007ffe0ff */
[----:B------:R-:W-:Y:S02]  /*9ac0*/  IMNMX R0, R0, R3, !PT ;  /* 0x0000000300007217 */ /* 0x000fe40007800200 */
[----:B------:R-:W-:Y:S02]  /*9ad0*/  IMNMX R2, R2, R8, PT ;  /* 0x0000000802027217 */ /* 0x000fe40003800200 */
.L_x_963:
[----:B--2---:R-:W-:Y:S01]  /*9ae0*/  UISETP.GT.AND UP0, UPT, UR14, -0x1, UPT ;  /* 0xffffffff0e00788c */ /* 0x004fe2000bf04270 */
[----:B------:R-:W1:Y:S05]  /*9af0*/  SHFL.IDX PT, R3, R5, 0x1, 0x1c1f ;  /* 0x003c1f0005037f89 */ /* 0x000e6a00000e0000 */
[----:B------:R-:W-:Y:S02]  /*9b00*/  PLOP3.LUT P0, PT, PT, PT, UP0, 0x80, 0x0 ;  /* 0x000000000000781c */ /* 0x000fe40003f0f008 */
[----:B------:R-:W-:Y:S02]  /*9b10*/  PLOP3.LUT P6, PT, PT, PT, UP0, 0x80, 0x0 ;  /* 0x000000000000781c */ /* 0x000fe40003fcf008 */
[C---:B------:R-:W-:Y:S02]  /*9b20*/  ISETP.GT.AND P0, PT, R0.reuse, RZ, P0 ;  /* 0x000000ff0000720c */ /* 0x040fe40000704270 */
[----:B------:R-:W-:Y:S02]  /*9b30*/  ISETP.GT.AND P6, PT, R0, 0x8, P6 ;  /* 0x000000080000780c */ /* 0x000fe400037c4270 */
[----:B------:R-:W-:Y:S02]  /*9b40*/  ISETP.LT.OR P5, PT, R2, 0x1, P0 ;  /* 0x000000010200780c */ /* 0x000fe400007a1670 */
[----:B------:R-:W-:Y:S02]  /*9b50*/  PLOP3.LUT P0, PT, PT, PT, UP0, 0x80, 0x0 ;  /* 0x000000000000781c */ /* 0x000fe40003f0f008 */
[----:B------:R-:W-:Y:S02]  /*9b60*/  FSEL R8, R188, -INF , !P5 ;  /* 0xff800000bc087808 */ /* 0x000fe40006800000 */
[----:B------:R-:W-:Y:S02]  /*9b70*/  ISETP.GT.AND P0, PT, R0, 0x1, P0 ;  /* 0x000000010000780c */ /* 0x000fe40000704270 */
[----:B------:R-:W-:Y:S02]  /*9b80*/  PLOP3.LUT P5, PT, PT, PT, UP0, 0x80, 0x0 ;  /* 0x000000000000781c */ /* 0x000fe40003faf008 */
[----:B------:R-:W-:Y:S02]  /*9b90*/  ISETP.LT.OR P0, PT, R2, 0x2, P0 ;  /* 0x000000020200780c */ /* 0x000fe40000701670 */
[----:B------:R-:W-:Y:S02]  /*9ba0*/  ISETP.GT.AND P5, PT, R0, 0x9, P5 ;  /* 0x000000090000780c */ /* 0x000fe40002fa4270 */
[----:B------:R-:W-:Y:S02]  /*9bb0*/  FSEL R10, R187, -INF , !P0 ;  /* 0xff800000bb0a7808 */ /* 0x000fe40004000000 */
[----:B------:R-:W-:Y:S02]  /*9bc0*/  PLOP3.LUT P0, PT, PT, PT, UP0, 0x80, 0x0 ;  /* 0x000000000000781c */ /* 0x000fe40003f0f008 */
[----:B------:R-:W-:Y:S02]  /*9bd0*/  ISETP.LT.OR P6, PT, R2, 0x9, P6 ;  /* 0x000000090200780c */ /* 0x000fe400037c1670 */
[----:B------:R-:W-:Y:S02]  /*9be0*/  ISETP.GT.AND P0, PT, R0, 0x10, P0 ;  /* 0x000000100000780c */ /* 0x000fe40000704270 */
[C---:B------:R-:W-:Y:S02]  /*9bf0*/  ISETP.LT.OR P5, PT, R2.reuse, 0xa, P5 ;  /* 0x0000000a0200780c */ /* 0x040fe40002fa1670 */
[----:B------:R-:W-:Y:S02]  /*9c00*/  ISETP.LT.OR P0, PT, R2, 0x11, P0 ;  /* 0x000000110200780c */ /* 0x000fe40000701670 */
[----:B------:R-:W-:Y:S02]  /*9c10*/  FSEL R9, R184, -INF , !P6 ;  /* 0xff800000b8097808 */ /* 0x000fe40007000000 */
[----:B------:R-:W-:Y:S02]  /*9c20*/  FSEL R175, R175, -INF , !P0 ;  /* 0xff800000afaf7808 */ /* 0x000fe40004000000 */
[----:B------:R-:W-:Y:S02]  /*9c30*/  PLOP3.LUT P0, PT, PT, PT, UP0, 0x80, 0x0 ;  /* 0x000000000000781c */ /* 0x000fe40003f0f008 */
        /* <DEDUP_REMOVED lines=40> */
[----:B------:R-:W-:Y:S01]  /*9ec0*/  ISETP.GT.AND P5, PT, R0, 0x39, P5 ;  /* 0x000000390000780c */ /* 0x000fe20002fa4270 */
[--C-:B-1----:R-:W-:Y:S01]  /*9ed0*/  IMAD.IADD R0, R6, 0x1, R3.reuse ;  /* 0x0000000106007824 */ /* 0x102fe200078e0203 */
[C---:B------:R-:W-:Y:S02]  /*9ee0*/  ISETP.LT.OR P6, PT, R2.reuse, 0x39, P6 ;  /* 0x000000390200780c */ /* 0x040fe400037c1670 */
[----:B------:R-:W-:Y:S01]  /*9ef0*/  ISETP.LT.OR P5, PT, R2, 0x3a, P5 ;  /* 0x0000003a0200780c */ /* 0x000fe20002fa1670 */
[----:B------:R-:W-:Y:S01]  /*9f00*/  IMAD.IADD R2, R7, 0x1, R3 ;  /* 0x0000000107027824 */ /* 0x000fe200078e0203 */
[----:B------:R-:W-:Y:S02]  /*9f10*/  FSEL R197, R13, -INF , !P6 ;  /* 0xff8000000dc57808 */ /* 0x000fe40007000000 */
[----:B------:R-:W-:Y:S01]  /*9f20*/  FSEL R198, R12, -INF , !P5 ;  /* 0xff8000000cc67808 */ /* 0x000fe20006800000 */
        /* <DEDUP_REMOVED lines=15> */
.L_x_969:
[----:B------:R-:W-:Y:S04]  /*a020*/  MOV R5, c[0x0][0x32c] ;  /* 0x0000cb0000057a02 */ /* 0x000fe80000000f00 */
[----:B------:R-:W-:Y:S11]  /*a030*/  ISETP.NE.AND P0, PT, R5, 0x1, PT ;  /* 0x000000010500780c */ /* 0x000ff60003f05270 */
[----:B------:R-:W-:Y:S02]  /*a040*/  @!UPT UIADD3 URZ, URZ, URZ, URZ ;  /* 0x0000003f3f3ff290 */ /* 0x000fe4000fffe03f */
[----:B------:R-:W-:Y:S05]  /*a050*/  @P0 IMAD.HI.U32 R5, R3, c[0x0][0x330], RZ ;  /* 0x0000cc0003050a27 */ /* 0x000fea00078e00ff */
[----:B------:R-:W-:Y:S02]  /*a060*/  @P0 SHF.R.U32.HI R3, RZ, c[0x0][0x334], R5 ;  /* 0x0000cd00ff030a19 */ /* 0x000fe40000011605 */
.L_x_970:
[----:B------:R-:W-:Y:S05]  /*a070*/  BSYNC B0 ;  /* 0x0000000000007941 */ /* 0x000fea0003800000 */
.L_x_968:
[----:B------:R-:W-:Y:S04]  /*a080*/  IMAD R4, R3, c[0x0][0x32c], -R4 ;  /* 0x0000cb0003047a24 */ /* 0x000fe800078e0a04 */
[----:B------:R-:W-:Y:S05]  /*a090*/  IMAD.IADD R4, R4, 0x1, -R199 ;  /* 0x0000000104047824 */ /* 0x000fea00078e0ac7 */
[----:B------:R-:W-:Y:S02]  /*a0a0*/  IADD3 R3, R4, c[0x0][0x32c], RZ ;  /* 0x0000cb0004037a10 */ /* 0x000fe40007ffe0ff */
[----:B------:R-:W-:Y:S02]  /*a0b0*/  IMNMX R0, R0, R4, !PT ;  /* 0x0000000400007217 */ /* 0x000fe40007800200 */
[----:B------:R-:W-:Y:S02]  /*a0c0*/  IMNMX R2, R2, R3, PT ;  /* 0x0000000302027217 */ /* 0x000fe40003800200 */
.L_x_967:
[----:B------:R-:W-:Y:S01]  /*a0d0*/  FMNMX.FTZ R3, R8, R133, !PT ;  /* 0x0000008508037209 */ /* 0x000fe20007810000 */
[----:B------:R-:W-:Y:S01]  /*a0e0*/  LDSM.16.MT88.4 R28, [R208+0x100] ;  /* 0x00010000d01c783b */ /* 0x000fe20000004200 */
[----:B------:R-:W-:Y:S02]  /*a0f0*/  PLOP3.LUT P0, PT, PT, PT, UP0, 0x80, 0x0 ;  /* 0x000000000000781c */ /* 0x000fe40003f0f008 */
[----:B------:R-:W-:Y:S02]  /*a100*/  FMNMX.FTZ R3, R10, R3, !PT ;  /* 0x000000030a037209 */ /* 0x000fe40007810000 */
[C---:B------:R-:W-:Y:S02]  /*a110*/  ISETP.GT.AND P0, PT, R0.reuse, RZ, P0 ;  /* 0x000000ff0000720c */ /* 0x040fe40000704270 */
[----:B------:R-:W-:Y:S02]  /*a120*/  FMNMX.FTZ R3, R9, R3, !PT ;  /* 0x0000000309037209 */ /* 0x000fe40007810000 */
[----:B------:R-:W-:Y:S02]  /*a130*/  PLOP3.LUT P6, PT, PT, PT, UP0, 0x80, 0x0 ;  /* 0x000000000000781c */ /* 0x000fe40003fcf008 */
[----:B------:R-:W-:Y:S02]  /*a140*/  FMNMX.FTZ R3, R11, R3, !PT ;  /* 0x000000030b037209 */ /* 0x000fe40007810000 */
[----:B------:R-:W-:Y:S02]  /*a150*/  ISETP.GT.AND P6, PT, R0, 0x1, P6 ;  /* 0x000000010000780c */ /* 0x000fe400037c4270 */
[----:B------:R-:W-:Y:S02]  /*a160*/  FMNMX.FTZ R3, R175, R3, !PT ;  /* 0x00000003af037209 */ /* 0x000fe40007810000 */
[----:B------:R-:W-:Y:S02]  /*a170*/  PLOP3.LUT P5, PT, PT, PT, UP0, 0x80, 0x0 ;  /* 0x000000000000781c */ /* 0x000fe40003faf008 */
[----:B------:R-:W-:Y:S02]  /*a180*/  ISETP.LT.OR P0, PT, R2, 0x1, P0 ;  /* 0x000000010200780c */ /* 0x000fe40000701670 */
[----:B------:R-:W-:Y:S02]  /*a190*/  FMNMX.FTZ R3, R178, R3, !PT ;  /* 0x00000003b2037209 */ /* 0x000fe40007810000 */
[----:B------:R-:W-:Y:S02]  /*a1a0*/  ISETP.GT.AND P5, PT, R0, 0x8, P5 ;  /* 0x000000080000780c */ /* 0x000fe40002fa4270 */
[----:B------:R-:W-:Y:S02]  /*a1b0*/  ISETP.LT.OR P6, PT, R2, 0x2, P6 ;  /* 0x000000020200780c */ /* 0x000fe400037c1670 */
[----:B------:R-:W-:Y:S02]  /*a1c0*/  FSEL R4, R191, -INF , !P0 ;  /* 0xff800000bf047808 */ /* 0x000fe40004000000 */
[----:B------:R-:W-:Y:S02]  /*a1d0*/  PLOP3.LUT P0, PT, PT, PT, UP0, 0x80, 0x0 ;  /* 0x000000000000781c */ /* 0x000fe40003f0f008 */
[----:B------:R-:W-:Y:S02]  /*a1e0*/  FMNMX.FTZ R3, R179, R3, !PT ;  /* 0x00000003b3037209 */ /* 0x000fe40007810000 */
[----:B------:R-:W-:Y:S02]  /*a1f0*/  FSEL R6, R192, -INF , !P6 ;  /* 0xff800000c0067808 */ /* 0x000fe40007000000 */
[----:B------:R-:W-:Y:S02]  /*a200*/  ISETP.GT.AND P0, PT, R0, 0x9, P0 ;  /* 0x000000090000780c */ /* 0x000fe40000704270 */
[----:B------:R-:W-:Y:S02]  /*a210*/  FMNMX.FTZ R12, R4, R134, !PT ;  /* 0x00000086040c7209 */ /* 0x000fe40007810000 */
[----:B------:R-:W-:Y:S02]  /*a220*/  PLOP3.LUT P6, PT, PT, PT, UP0, 0x80, 0x0 ;  /* 0x000000000000781c */ /* 0x000fe40003fcf008 */
[----:B------:R-:W-:Y:S02]  /*a230*/  ISETP.LT.OR P5, PT, R2, 0x9, P5 ;  /* 0x000000090200780c */ /* 0x000fe40002fa1670 */
[----:B------:R-:W-:Y:S02]  /*a240*/  FMNMX.FTZ R3, R180, R3, !PT ;  /* 0x00000003b4037209 */ /* 0x000fe40007810000 */
[----:B------:R-:W-:Y:S02]  /*a250*/  ISETP.GT.AND P6, PT, R0, 0x10, P6 ;  /* 0x000000100000780c */ /* 0x000fe400037c4270 */
[----:B------:R-:W-:Y:S02]  /*a260*/  FSEL R5, R189, -INF , !P5 ;  /* 0xff800000bd057808 */ /* 0x000fe40006800000 */
[----:B------:R-:W-:Y:S02]  /*a270*/  PLOP3.LUT P5, PT, PT, PT, UP0, 0x80, 0x0 ;  /* 0x000000000000781c */ /* 0x000fe40003faf008 */
[----:B------:R-:W-:Y:S02]  /*a280*/  FMNMX.FTZ R12, R6, R12, !PT ;  /* 0x0000000c060c7209 */ /* 0x000fe40007810000 */
        /* <DEDUP_REMOVED lines=15> */
[----:B------:R-:W-:Y:S02]  /*a380*/  ISETP.LT.OR P0, PT, R2, 0x19, P0 ;  /* 0x000000190200780c */ /* 0x000fe40000701670 */
[----:B------:R-:W-:Y:S02]  /*a390*/  FSEL R186, R186, -INF , !P5 ;  /* 0xff800000baba7808 */ /* 0x000fe40006800000 */
[----:B------:R-:W-:Y:S02]  /*a3a0*/  PLOP3.LUT P5, PT, PT, PT, UP0, 0x80, 0x0 ;  /* 0x000000000000781c */ /* 0x000fe40003faf008 */
[----:B------:R-:W-:Y:S02]  /*a3b0*/  FMNMX.FTZ R12, R185, R12, !PT ;  /* 0x0000000cb90c7209 */ /* 0x000fe40007810000 */
[----:B------:R-:W-:Y:S02]  /*a3c0*/  FMNMX.FTZ R3, R188, R3, !PT ;  /* 0x00000003bc037209 */ /* 0x000fe40007810000 */
[----:B------:R-:W-:Y:S02]  /*a3d0*/  FSEL R176, R176, -INF , !P0 ;  /* 0xff800000b0b07808 */ /* 0x000fe40004000000 */
[----:B------:R-:W-:Y:S02]  /*a3e0*/  ISETP.LT.OR P6, PT, R2, 0x1a, P6 ;  /* 0x0000001a0200780c */ /* 0x000fe400037c1670 */
[----:B------:R-:W-:Y:S02]  /*a3f0*/  ISETP.GT.AND P5, PT, R0, 0x20, P5 ;  /* 0x000000200000780c */ /* 0x000fe40002fa4270 */
[----:B------:R-:W-:Y:S02]  /*a400*/  FMNMX.FTZ R12, R186, R12, !PT ;  /* 0x0000000cba0c7209 */ /* 0x000fe40007810000 */
[----:B------:R-:W-:Y:S02]  /*a410*/  PLOP3.LUT P0, PT, PT, PT, UP0, 0x80, 0x0 ;  /* 0x000000000000781c */ /* 0x000fe40003f0f008 */
[----:B------:R-:W-:Y:S02]  /*a420*/  FMNMX.FTZ R3, R195, R3, !PT ;  /* 0x00000003c3037209 */ /* 0x000fe40007810000 */
[----:B------:R-:W-:Y:S02]  /*a430*/  FSEL R177, R177, -INF , !P6 ;  /* 0xff800000b1b17808 */ /* 0x000fe40007000000 */
[----:B------:R-:W-:Y:S02]  /*a440*/  FMNMX.FTZ R12, R176, R12, !PT ;  /* 0x0000000cb00c7209 */ /* 0x000fe40007810000 */
[----:B------:R-:W-:Y:S02]  /*a450*/  ISETP.GT.AND P0, PT, R0, 0x21, P0 ;  /* 0x000000210000780c */ /* 0x000fe40000704270 */
[----:B------:R-:W-:Y:S02]  /*a460*/  ISETP.LT.OR P5, PT, R2, 0x21, P5 ;  /* 0x000000210200780c */ /* 0x000fe40002fa1670 */
[----:B------:R-:W-:Y:S02]  /*a470*/  PLOP3.LUT P6, PT, PT, PT, UP0, 0x80, 0x0 ;  /* 0x000000000000781c */ /* 0x000fe40003fcf008 */
[----:B------:R-:W-:Y:S02]  /*a480*/  FMNMX.FTZ R3, R196, R3, !PT ;  /* 0x00000003c4037209 */ /* 0x000fe40007810000 */
[----:B------:R-:W-:Y:S02]  /*a490*/  FSEL R173, R173, -INF , !P5 ;  /* 0xff800000adad7808 */ /* 0x000fe40006800000 */
[----:B------:R-:W-:Y:S02]  /*a4a0*/  FMNMX.FTZ R12, R177, R12, !PT ;  /* 0x0000000cb10c7209 */ /* 0x000fe40007810000 */
[----:B------:R-:W-:Y:S02]  /*a4b0*/  ISETP.LT.OR P0, PT, R2, 0x22, P0 ;  /* 0x000000220200780c */ /* 0x000fe40000701670 */
[----:B------:R-:W-:Y:S02]  /*a4c0*/  ISETP.GT.AND P6, PT, R0, 0x28, P6 ;  /* 0x000000280000780c */ /* 0x000fe400037c4270 */
        /* <DEDUP_REMOVED lines=9> */
[----:B------:R-:W-:Y:S01]  /*a560*/  FMNMX.FTZ R12, R174, R12, !PT ;  /* 0x0000000cae0c7209 */ /* 0x000fe20007810000 */
[----:B------:R-:W-:Y:S01]  /*a570*/  SHFL.BFLY PT, R13, R3, 0x2, 0x1f ;  /* 0x0c401f00030d7f89 */ /* 0x000fe200000e0000 */
[----:B------:R-:W-:Y:S02]  /*a580*/  ISETP.GT.AND P0, PT, R0, 0x30, P0 ;  /* 0x000000300000780c */ /* 0x000fe40000704270 */
[----:B------:R-:W-:Y:S02]  /*a590*/  ISETP.LT.OR P5, PT, R2, 0x2a, P5 ;  /* 0x0000002a0200780c */ /* 0x000fe40002fa1670 */
[----:B------:R-:W-:Y:S02]  /*a5a0*/  PLOP3.LUT P6, PT, PT, PT, UP0, 0x80, 0x0 ;  /* 0x000000000000781c */ /* 0x000fe40003fcf008 */
[----:B------:R-:W-:Y:S02]  /*a5b0*/  FSEL R187, R22, -INF , !P5 ;  /* 0xff80000016bb7808 */ /* 0x000fe40006800000 */
[----:B------:R-:W-:Y:S02]  /*a5c0*/  ISETP.LT.OR P0, PT, R2, 0x31, P0 ;  /* 0x000000310200780c */ /* 0x000fe40000701670 */
[C---:B------:R-:W-:Y:S02]  /*a5d0*/  ISETP.GT.AND P6, PT, R0.reuse, 0x31, P6 ;  /* 0x000000310000780c */ /* 0x040fe400037c4270 */
[----:B------:R-:W-:Y:S02]  /*a5e0*/  FMNMX.FTZ R12, R181, R12, !PT ;  /* 0x0000000cb50c7209 */ /* 0x000fe40007810000 */
[----:B------:R-:W-:Y:S02]  /*a5f0*/  PLOP3.LUT P5, PT, PT, PT, UP0, 0x80, 0x0 ;  /* 0x000000000000781c */ /* 0x000fe40003faf008 */
[----:B------:R-:W-:Y:S02]  /*a600*/  FSEL R192, R21, -INF , !P0 ;  /* 0xff80000015c07808 */ /* 0x000fe40004000000 */
[----:B------:R-:W-:Y:S02]  /*a610*/  FMNMX.FTZ R12, R187, R12, !PT ;  /* 0x0000000cbb0c7209 */ /* 0x000fe40007810000 */
[----:B------:R-:W-:Y:S02]  /*a620*/  ISETP.GT.AND P5, PT, R0, 0x38, P5 ;  /* 0x000000380000780c */ /* 0x000fe40002fa4270 */
[----:B------:R-:W-:Y:S02]  /*a630*/  ISETP.LT.OR P6, PT, R2, 0x32, P6 ;  /* 0x000000320200780c */ /* 0x000fe400037c1670 */
[----:B------:R-:W-:Y:S01]  /*a640*/  PLOP3.LUT P0, PT, PT, PT, UP0, 0x80, 0x0 ;  /* 0x000000000000781c */ /* 0x000fe20003f0f008 */
[----:B------:R-:W-:Y:S01]  /*a650*/  UISETP.GT.AND UP0, UPT, UR14, UR17, UPT ;  /* 0x000000110e00728c */ /* 0x000fe2000bf04270 */
[----:B------:R-:W-:Y:S01]  /*a660*/  FSEL R193, R20, -INF , !P6 ;  /* 0xff80000014c17808 */ /* 0x000fe20007000000 */
[----:B------:R-:W-:Y:S01]  /*a670*/  UIADD3 UR14, UR14, -0x1, URZ ;  /* 0xffffffff0e0e7890 */ /* 0x000fe2000fffe03f */
[----:B------:R-:W-:Y:S01]  /*a680*/  ISETP.GT.AND P0, PT, R0, 0x39, P0 ;  /* 0x000000390000780c */ /* 0x000fe20000704270 */
[----:B------:R-:W-:Y:S01]  /*a690*/  LDSM.16.MT88.4 R20, [R206+0x100] ;  /* 0x00010000ce14783b */ /* 0x000fe20000004200 */
[----:B------:R-:W-:Y:S02]  /*a6a0*/  FMNMX.FTZ R0, R192, R12, !PT ;  /* 0x0000000cc0007209 */ /* 0x000fe40007810000 */
[C---:B------:R-:W-:Y:S02]  /*a6b0*/  ISETP.LT.OR P5, PT, R2.reuse, 0x39, P5 ;  /* 0x000000390200780c */ /* 0x040fe40002fa1670 */
[----:B------:R-:W-:Y:S02]  /*a6c0*/  ISETP.LT.OR P0, PT, R2, 0x3a, P0 ;  /* 0x0000003a0200780c */ /* 0x000fe40000701670 */
[----:B------:R-:W-:Y:S02]  /*a6d0*/  FSEL R194, R16, -INF , !P5 ;  /* 0xff80000010c27808 */ /* 0x000fe40006800000 */
        /* <DEDUP_REMOVED lines=35> */
[----:B------:R-:W-:Y:S01]  /*a910*/  PLOP3.LUT P0, PT, PT, PT, UP0, 0x80, 0x0 ;  /* 0x000000000000781c */ /* 0x000fe20003f0f008 */
        /* <DEDUP_REMOVED lines=30> */
[C---:B------:R-:W-:Y:S01]  /*ab00*/  FMUL.FTZ R60, R2.reuse, R60 ;  /* 0x0000003c023c7220 */ /* 0x040fe20000410000 */
        /* <DEDUP_REMOVED lines=12> */
[C---:B------:R-:W-:Y:S01]  /*abd0*/  FMUL.FTZ R77, R2.reuse, R77 ;  /* 0x0000004d024d7220 */ /* 0x040fe20000410000 */
        /* <DEDUP_REMOVED lines=26> */
[----:B------:R-:W-:Y:S02]  /*ad80*/  FMUL.FTZ R35, R0, R167 ;  /* 0x000000a700237220 */ /* 0x000fe40000410000 */
[--C-:B-1----:R-:W-:Y:S01]  /*ad90*/  FFMA.FTZ R134, R178, c[0x0][0x2d0], -R172.reuse ;  /* 0x0000b400b2867a23 */ /* 0x102fe200000108ac */
[----:B------:R-:W-:Y:S01]  /*ada0*/  LDSM.16.MT88.4 R156, [R205+0x2900] ;  /* 0x00290000cd9c783b */ /* 0x000fe20000004200 */
[C---:B------:R-:W-:Y:S01]  /*adb0*/  FMUL.FTZ R20, R2.reuse, R152 ;  /* 0x0000009802147220 */ /* 0x040fe20000410000 */
[C---:B------:R-:W-:Y:S01]  /*adc0*/  HMMA.16816.F32.BF16 R16, R168.reuse, R22, R16 ;  /* 0x00000016a810723c */ /* 0x040fe20000041810 */
[----:B------:R1:W5:Y:S03]  /*add0*/  MUFU.EX2 R238, R134 ;  /* 0x0000008600ee7308 */ /* 0x0003660000000800 */
        /* <DEDUP_REMOVED lines=17> */
[----:B------:R1:W-:Y:S02]  /*aef0*/  MUFU.EX2 R237, R134 ;  /* 0x0000008600ed7308 */ /* 0x0003e40000000800 */
        /* <DEDUP_REMOVED lines=17> */
[----:B------:R-:W-:Y:S02]  /*b010*/  FMUL.FTZ R67, R0, R67 ;  /* 0x0000004300437220 */ /* 0x000fe40000410000 */
[--C-:B-1----:R-:W-:Y:S02]  /*b020*/  FFMA.FTZ R134, R180, c[0x0][0x2d0], -R172.reuse ;  /* 0x0000b400b4867a23 */ /* 0x102fe400000108ac */
[C---:B----4-:R-:W-:Y:S02]  /*b030*/  HMMA.16816.F32.BF16 R44, R168.reuse, R144, R44 ;  /* 0x00000090a82c723c */ /* 0x050fe4000004182c */
[----:B------:R1:W-:Y:S02]  /*b040*/  MUFU.EX2 R236, R134 ;  /* 0x0000008600ec7308 */ /* 0x0003e40000000800 */
[C---:B------:R-:W-:Y:S02]  /*b050*/  FMUL.FTZ R70, R0.reuse, R70 ;  /* 0x0000004600467220 */ /* 0x040fe40000410000 */
[C---:B------:R-:W-:Y:S02]  /*b060*/  FMUL.FTZ R71, R0.reuse, R71 ;  /* 0x0000004700477220 */ /* 0x040fe40000410000 */
[C---:B------:R-:W-:Y:S01]  /*b070*/  HMMA.16816.F32.BF16 R48, R168.reuse, R146, R48 ;  /* 0x00000092a830723c */ /* 0x040fe20000041830 */
[----:B------:R-:W4:Y:S03]  /*b080*/  LDSM.16.MT88.4 R144, [R205+0x4100] ;  /* 0x00410000cd90783b */ /* 0x000f260000004200 */
        /* <DEDUP_REMOVED lines=9> */
[C---:B------:R-:W-:Y:S02]  /*b120*/  FMUL.FTZ R86, R0.reuse, R86 ;  /* 0x0000005600567220 */ /* 0x040fe40000410000 */
[----:B------:R-:W-:Y:S02]  /*b130*/  FMUL.FTZ R87, R0, R87 ;  /* 0x0000005700577220 */ /* 0x000fe40000410000 */
[C---:B---3--:R-:W-:Y:S04]  /*b140*/  HMMA.16816.F32.BF16 R60, R168.reuse, R140, R60 ;  /* 0x0000008ca83c723c */ /* 0x048fe8000004183c */
[----:B------:R-:W-:Y:S02]  /*b150*/  FMUL.FTZ R89, R2, R89 ;  /* 0x0000005902597220 */ /* 0x000fe40000410000 */
[C---:B------:R-:W-:Y:S02]  /*b160*/  FMUL.FTZ R90, R0.reuse, R90 ;  /* 0x0000005a005a7220 */ /* 0x040fe40000410000 */
[C---:B------:R-:W-:Y:S01]  /*b170*/  HMMA.16816.F32.BF16 R64, R168.reuse, R142, R64 ;  /* 0x0000008ea840723c */ /* 0x040fe20000041840 */
[----:B------:R-:W3:Y:S03]  /*b180*/  LDSM.16.MT88.4 R140, [R208+0x4100] ;  /* 0x00410000d08c783b */ /* 0x000ee60000004200 */
[----:B------:R-:W-:Y:S02]  /*b190*/  FMUL.FTZ R91, R0, R91 ;  /* 0x0000005b005b7220 */ /* 0x000fe40000410000 */
[C---:B------:R-:W-:Y:S02]  /*b1a0*/  FMUL.FTZ R92, R2.reuse, R92 ;  /* 0x0000005c025c7220 */ /* 0x040fe40000410000 */
[C---:B----4-:R-:W-:Y:S04]  /*b1b0*/  HMMA.16816.F32.BF16 R68, R168.reuse, R144, R68 ;  /* 0x00000090a844723c */ /* 0x050fe80000041844 */
[----:B------:R-:W-:Y:S02]  /*b1c0*/  FMUL.FTZ R93, R2, R93 ;  /* 0x0000005d025d7220 */ /* 0x000fe40000410000 */
[C---:B------:R-:W-:Y:S02]  /*b1d0*/  FMUL.FTZ R94, R0.reuse, R94 ;  /* 0x0000005e005e7220 */ /* 0x040fe40000410000 */
[C---:B------:R-:W-:Y:S01]  /*b1e0*/  HMMA.16816.F32.BF16 R72, R168.reuse, R146, R72 ;  /* 0x00000092a848723c */ /* 0x040fe20000041848 */
[----:B------:R-:W4:Y:S03]  /*b1f0*/  LDSM.16.MT88.4 R144, [R207+0x4100] ;  /* 0x00410000cf90783b */ /* 0x000f260000004200 */
[--C-:B-1----:R-:W-:Y:S02]  /*b200*/  FFMA.FTZ R134, R185, c[0x0][0x2d0], -R133.reuse ;  /* 0x0000b400b9867a23 */ /* 0x102fe40000010885 */
[----:B------:R-:W-:Y:S02]  /*b210*/  FMUL.FTZ R95, R0, R95 ;  /* 0x0000005f005f7220 */ /* 0x000fe40000410000 */
[C---:B------:R-:W-:Y:S01]  /*b220*/  FMUL.FTZ R96, R2.reuse, R96 ;  /* 0x0000006002607220 */ /* 0x040fe20000410000 */
[C---:B--2---:R-:W-:Y:S01]  /*b230*/  HMMA.16816.F32.BF16 R76, R168.reuse, R136, R76 ;  /* 0x00000088a84c723c */ /* 0x044fe2000004184c */
[----:B------:R1:W-:Y:S02]  /*b240*/  MUFU.EX2 R191, R134 ;  /* 0x0000008600bf7308 */ /* 0x0003e40000000800 */
[----:B------:R-:W-:Y:S02]  /*b250*/  FMUL.FTZ R97, R2, R97 ;  /* 0x0000006102617220 */ /* 0x000fe40000410000 */
[C---:B------:R-:W-:Y:S02]  /*b260*/  FMUL.FTZ R98, R0.reuse, R98 ;  /* 0x0000006200627220 */ /* 0x040fe40000410000 */
[----:B------:R-:W-:Y:S01]  /*b270*/  FMUL.FTZ R99, R0, R99 ;  /* 0x0000006300637220 */ /* 0x000fe20000410000 */
        /* <DEDUP_REMOVED lines=11> */
[C---:B----4-:R-:W-:Y:S01]  /*b330*/  HMMA.16816.F32.BF16 R92, R168.reuse, R144, R92 ;  /* 0x00000090a85c723c */ /* 0x050fe2000004185c */
[----:B------:R1:W4:Y:S03]  /*b340*/  MUFU.EX2 R190, R134 ;  /* 0x0000008600be7308 */ /* 0x0003260000000800 */
[----:B------:R-:W-:Y:S02]  /*b350*/  FMUL.FTZ R105, R2, R105 ;  /* 0x0000006902697220 */ /* 0x000fe40000410000 */
[C---:B------:R-:W-:Y:S02]  /*b360*/  FMUL.FTZ R106, R0.reuse, R106 ;  /* 0x0000006a006a7220 */ /* 0x040fe40000410000 */
[C---:B------:R-:W-:Y:S01]  /*b370*/  HMMA.16816.F32.BF16 R96, R168.reuse, R146, R96 ;  /* 0x00000092a860723c */ /* 0x040fe20000041860 */
[----:B------:R-:W4:Y:S03]  /*b380*/  LDSM.16.MT88.4 R144, [R208+0x6100] ;  /* 0x00610000d090783b */ /* 0x000f260000004200 */
[----:B------:R-:W-:Y:S02]  /*b390*/  FMUL.FTZ R107, R0, R107 ;  /* 0x0000006b006b7220 */ /* 0x000fe40000410000 */
[C---:B------:R-:W-:Y:S02]  /*b3a0*/  FMUL.FTZ R108, R2.reuse, R108 ;  /* 0x0000006c026c7220 */ /* 0x040fe40000410000 */
[----:B------:R-:W-:Y:S01]  /*b3b0*/  FMUL.FTZ R109, R2, R109 ;  /* 0x0000006d026d7220 */ /* 0x000fe20000410000 */
[C---:B--2---:R-:W-:Y:S03]  /*b3c0*/  HMMA.16816.F32.BF16 R100, R168.reuse, R136, R100 ;  /* 0x00000088a864723c */ /* 0x044fe60000041864 */
[C---:B------:R-:W-:Y:S02]  /*b3d0*/  FMUL.FTZ R110, R0.reuse, R110 ;  /* 0x0000006e006e7220 */ /* 0x040fe40000410000 */
[----:B------:R-:W-:Y:S02]  /*b3e0*/  FMUL.FTZ R111, R0, R111 ;  /* 0x0000006f006f7220 */ /* 0x000fe40000410000 */
[----:B------:R-:W-:Y:S01]  /*b3f0*/  FMUL.FTZ R112, R2, R112 ;  /* 0x0000007002707220 */ /* 0x000fe20000410000 */
[C---:B------:R-:W-:Y:S01]  /*b400*/  HMMA.16816.F32.BF16 R104, R168.reuse, R138, R104 ;  /* 0x0000008aa868723c */ /* 0x040fe20000041868 */
[----:B------:R-:W2:Y:S03]  /*b410*/  LDSM.16.MT88.4 R136, [R207+0x6100] ;  /* 0x00610000cf88783b */ /* 0x000ea60000004200 */
[--C-:B-1----:R-:W-:Y:S02]  /*b420*/  FFMA.FTZ R134, R176, c[0x0][0x2d0], -R133.reuse ;  /* 0x0000b400b0867a23 */ /* 0x102fe40000010885 */
[----:B------:R-:W-:Y:S02]  /*b430*/  FMUL.FTZ R113, R2, R113 ;  /* 0x0000007102717220 */ /* 0x000fe40000410000 */
[C---:B---3--:R-:W-:Y:S01]  /*b440*/  HMMA.16816.F32.BF16 R108, R168.reuse, R140, R108 ;  /* 0x0000008ca86c723c */ /* 0x048fe2000004186c */
[----:B------:R1:W-:Y:S03]  /*b450*/  MUFU.EX2 R189, R134 ;  /* 0x0000008600bd7308 */ /* 0x0003e60000000800 */
[C---:B------:R-:W-:Y:S02]  /*b460*/  FMUL.FTZ R114, R0.reuse, R114 ;  /* 0x0000007200727220 */ /* 0x040fe40000410000 */
[----:B------:R-:W-:Y:S02]  /*b470*/  FMUL.FTZ R115, R0, R115 ;  /* 0x0000007300737220 */ /* 0x000fe40000410000 */
[C---:B------:R-:W-:Y:S04]  /*b480*/  FMUL.FTZ R116, R2.reuse, R116 ;  /* 0x0000007402747220 */ /* 0x040fe80000410000 */
[----:B------:R-:W-:Y:S01]  /*b490*/  FMUL.FTZ R117, R2, R117 ;  /* 0x0000007502757220 */ /* 0x000fe20000410000 */
[C---:B------:R-:W-:Y:S01]  /*b4a0*/  HMMA.16816.F32.BF16 R112, R168.reuse, R142, R112 ;  /* 0x0000008ea870723c */ /* 0x040fe20000041870 */
[----:B------:R-:W3:Y:S02]  /*b4b0*/  LDSM.16.MT88.4 R140, [R205+0x900] ;  /* 0x00090000cd8c783b */ /* 0x000ee40000004200 */
[C---:B------:R-:W-:Y:S02]  /*b4c0*/  FMUL.FTZ R118, R0.reuse, R118 ;  /* 0x0000007600767220 */ /* 0x040fe40000410000 */
[----:B------:R-:W-:Y:S02]  /*b4d0*/  FMUL.FTZ R119, R0, R119 ;  /* 0x0000007700777220 */ /* 0x000fe40000410000 */
[C---:B------:R-:W-:Y:S02]  /*b4e0*/  FMUL.FTZ R120, R2.reuse, R120 ;  /* 0x0000007802787220 */ /* 0x040fe40000410000 */
[----:B------:R-:W-:Y:S03]  /*b4f0*/  FMUL.FTZ R121, R2, R121 ;  /* 0x0000007902797220 */ /* 0x000fe60000410000 */
[C---:B----4-:R-:W-:Y:S03]  /*b500*/  HMMA.16816.F32.BF16 R116, R168.reuse, R144, R116 ;  /* 0x00000090a874723c */ /* 0x050fe60000041874 */
[C---:B------:R-:W-:Y:S02]  /*b510*/  FMUL.FTZ R122, R0.reuse, R122 ;  /* 0x0000007a007a7220 */ /* 0x040fe40000410000 */
[----:B------:R-:W-:Y:S02]  /*b520*/  FMUL.FTZ R123, R0, R123 ;  /* 0x0000007b007b7220 */ /* 0x000fe40000410000 */
[--C-:B-1----:R-:W-:Y:S02]  /*b530*/  FFMA.FTZ R134, R177, c[0x0][0x2d0], -R133.reuse ;  /* 0x0000b400b1867a23 */ /* 0x102fe40000010885 */
[----:B------:R-:W-:Y:S02]  /*b540*/  LDSM.16.MT88.4 R176, [R206+0x3900] ;  /* 0x00390000ceb0783b */ /* 0x000fe40000004200 */
[----:B------:R1:W4:Y:S01]  /*b550*/  MUFU.EX2 R186, R134 ;  /* 0x0000008600ba7308 */ /* 0x0003220000000800 */
[C---:B------:R-:W-:Y:S03]  /*b560*/  HMMA.16816.F32.BF16 R120, R168.reuse, R146, R120 ;  /* 0x00000092a878723c */ /* 0x040fe60000041878 */
[C---:B------:R-:W-:Y:S02]  /*b570*/  FMUL.FTZ R124, R2.reuse, R124 ;  /* 0x0000007c027c7220 */ /* 0x040fe40000410000 */
[----:B------:R-:W-:Y:S01]  /*b580*/  FMUL.FTZ R125, R2, R125 ;  /* 0x0000007d027d7220 */ /* 0x000fe20000410000 */
[----:B------:R-:W3:Y:S01]  /*b590*/  LDSM.16.MT88.4 R144, [R208+0x900] ;  /* 0x00090000d090783b */ /* 0x000ee20000004200 */
[C---:B------:R-:W-:Y:S02]  /*b5a0*/  FMUL.FTZ R126, R0.reuse, R126 ;  /* 0x0000007e007e7220 */ /* 0x040fe40000410000 */
[----:B------:R-:W-:Y:S03]  /*b5b0*/  FMUL.FTZ R127, R0, R127 ;  /* 0x0000007f007f7220 */ /* 0x000fe60000410000 */
[C---:B------:R-:W-:Y:S02]  /*b5c0*/  FMUL.FTZ R128, R2.reuse, R128 ;  /* 0x0000008002807220 */ /* 0x040fe40000410000 */
[----:B------:R-:W-:Y:S02]  /*b5d0*/  FMUL.FTZ R129, R2, R129 ;  /* 0x0000008102817220 */ /* 0x000fe40000410000 */
[C---:B--2---:R-:W-:Y:S03]  /*b5e0*/  HMMA.16816.F32.BF16 R124, R168.reuse, R136, R124 ;  /* 0x00000088a87c723c */ /* 0x044fe6000004187c */
[C---:B------:R-:W-:Y:S02]  /*b5f0*/  FMUL.FTZ R130, R0.reuse, R130 ;  /* 0x0000008200827220 */ /* 0x040fe40000410000 */
[----:B------:R-:W-:Y:S02]  /*b600*/  FMUL.FTZ R131, R0, R131 ;  /* 0x0000008300837220 */ /* 0x000fe40000410000 */
[----:B-----5:R-:W-:Y:S01]  /*b610*/  F2FP.BF16.PACK_AB R136, R238, R239 ;  /* 0x000000efee88723e */ /* 0x020fe200000010ff */
[--C-:B-1----:R-:W-:Y:S01]  /*b620*/  FFMA.FTZ R134, R182, c[0x0][0x2d0], -R172.reuse ;  /* 0x0000b400b6867a23 */ /* 0x102fe200000108ac */
[----:B------:R-:W-:Y:S03]  /*b630*/  F2FP.BF16.PACK_AB R137, R190, R191 ;  /* 0x000000bfbe89723e */ /* 0x000fe600000010ff */
[----:B------:R-:W-:Y:S01]  /*b640*/  HMMA.16816.F32.BF16 R128, R168, R138, R128 ;  /* 0x0000008aa880723c */ /* 0x000fe20000041880 */
[----:B------:R1:W-:Y:S06]  /*b650*/  MUFU.EX2 R235, R134 ;  /* 0x0000008600eb7308 */ /* 0x0003ec0000000800 */
[----:B------:R-:W-:Y:S02]  /*b660*/  F2FP.BF16.PACK_AB R138, R236, R237 ;  /* 0x000000edec8a723e */ /* 0x000fe400000010ff */
[----:B----4-:R-:W-:Y:S07]  /*b670*/  F2FP.BF16.PACK_AB R139, R186, R189 ;  /* 0x000000bdba8b723e */ /* 0x010fee00000010ff */
[C---:B---3--:R-:W-:Y:S08]  /*b680*/  HMMA.16816.F32.BF16 R4, R136.reuse, R140, R4 ;  /* 0x0000008c8804723c */ /* 0x048ff00000041804 */
[C---:B------:R-:W-:Y:S01]  /*b690*/  HMMA.16816.F32.BF16 R8, R136.reuse, R142, R8 ;  /* 0x0000008e8808723c */ /* 0x040fe20000041808 */
[----:B------:R-:W2:Y:S03]  /*b6a0*/  LDSM.16.MT88.4 R140, [R206+0x2900] ;  /* 0x00290000ce8c783b */ /* 0x000ea60000004200 */
[--C-:B-1----:R-:W-:Y:S04]  /*b6b0*/  FFMA.FTZ R134, R183, c[0x0][0x2d0], -R172.reuse ;  /* 0x0000b400b7867a23 */ /* 0x102fe800000108ac */
[C---:B------:R-:W-:Y:S01]  /*b6c0*/  HMMA.16816.F32.BF16 R12, R136.reuse, R148, R12 ;  /* 0x00000094880c723c */ /* 0x040fe2000004180c */
[----:B------:R1:W3:Y:S07]  /*b6d0*/  MUFU.EX2 R234, R134 ;  /* 0x0000008600ea7308 */ /* 0x0002ee0000000800 */
[C---:B------:R-:W-:Y:S01]  /*b6e0*/  HMMA.16816.F32.BF16 R16, R136.reuse, R150, R16 ;  /* 0x000000968810723c */ /* 0x040fe20000041810 */
[----:B------:R-:W-:Y:S07]  /*b6f0*/  LDSM.16.MT88.4 R148, [R207+0x2900] ;  /* 0x00290000cf94783b */ /* 0x000fee0000004200 */
[C---:B------:R-:W-:Y:S08]  /*b700*/  HMMA.16816.F32.BF16 R20, R136.reuse, R144, R20 ;  /* 0x000000908814723c */ /* 0x040ff00000041814 */
[C---:B------:R-:W-:Y:S01]  /*b710*/  HMMA.16816.F32.BF16 R24, R136.reuse, R146, R24 ;  /* 0x000000928818723c */ /* 0x040fe20000041818 */
[----:B------:R-:W4:Y:S03]  /*b720*/  LDSM.16.MT88.4 R144, [R208+0x2900] ;  /* 0x00290000d090783b */ /* 0x000f260000004200 */
[--C-:B-1----:R-:W-:Y:S04]  /*b730*/  FFMA.FTZ R134, R184, c[0x0][0x2d0], -R172.reuse ;  /* 0x0000b400b8867a23 */ /* 0x102fe800000108ac */
[C---:B------:R-:W-:Y:S01]  /*b740*/  HMMA.16816.F32.BF16 R28, R136.reuse, R152, R28 ;  /* 0x00000098881c723c */ /* 0x040fe2000004181c */
[----:B------:R1:W-:Y:S07]  /*b750*/  MUFU.EX2 R233, R134 ;  /* 0x0000008600e97308 */ /* 0x0003ee0000000800 */
[C---:B------:R-:W-:Y:S01]  /*b760*/  HMMA.16816.F32.BF16 R32, R136.reuse, R154, R32 ;  /* 0x0000009a8820723c */ /* 0x040fe20000041820 */
[----:B------:R-:W5:Y:S07]  /*b770*/  LDSM.16.MT88.4 R152, [R208+0x4900] ;  /* 0x00490000d098783b */ /* 0x000f6e0000004200 */
[C---:B------:R-:W-:Y:S08]  /*b780*/  HMMA.16816.F32.BF16 R36, R136.reuse, R156, R36 ;  /* 0x0000009c8824723c */ /* 0x040ff00000041824 */
[C---:B------:R-:W-:Y:S01]  /*b790*/  HMMA.16816.F32.BF16 R40, R136.reuse, R158, R40 ;  /* 0x0000009e8828723c */ /* 0x040fe20000041828 */
[----:B------:R-:W-:Y:S03]  /*b7a0*/  LDSM.16.MT88.4 R156, [R206+0x1100] ;  /* 0x00110000ce9c783b */ /* 0x000fe60000004200 */
[--C-:B-1----:R-:W-:Y:S04]  /*b7b0*/  FFMA.FTZ R134, R188, c[0x0][0x2d0], -R172.reuse ;  /* 0x0000b400bc867a23 */ /* 0x102fe800000108ac */
[C---:B--2---:R-:W-:Y:S01]  /*b7c0*/  HMMA.16816.F32.BF16 R44, R136.reuse, R140, R44 ;  /* 0x0000008c882c723c */ /* 0x044fe2000004182c */
[----:B------:R1:W2:Y:S07]  /*b7d0*/  MUFU.EX2 R232, R134 ;  /* 0x0000008600e87308 */ /* 0x0002ae0000000800 */
[C---:B------:R-:W-:Y:S01]  /*b7e0*/  HMMA.16816.F32.BF16 R48, R136.reuse, R142, R48 ;  /* 0x0000008e8830723c */ /* 0x040fe20000041830 */
[----:B------:R-:W2:Y:S07]  /*b7f0*/  LDSM.16.MT88.4 R140, [R207+0x4900] ;  /* 0x00490000cf8c783b */ /* 0x000eae0000004200 */
[C---:B----4-:R-:W-:Y:S08]  /*b800*/  HMMA.16816.F32.BF16 R52, R136.reuse, R144, R52 ;  /* 0x000000908834723c */ /* 0x050ff00000041834 */
[C---:B------:R-:W-:Y:S01]  /*b810*/  HMMA.16816.F32.BF16 R56, R136.reuse, R146, R56 ;  /* 0x000000928838723c */ /* 0x040fe20000041838 */
[----:B------:R-:W4:Y:S03]  /*b820*/  LDSM.16.MT88.4 R144, [R205+0x6900] ;  /* 0x00690000cd90783b */ /* 0x000f260000004200 */
[--C-:B-1----:R-:W-:Y:S04]  /*b830*/  FFMA.FTZ R134, R173, c[0x0][0x2d0], -R133.reuse ;  /* 0x0000b400ad867a23 */ /* 0x102fe80000010885 */
[C---:B------:R-:W-:Y:S01]  /*b840*/  HMMA.16816.F32.BF16 R60, R136.reuse, R148, R60 ;  /* 0x00000094883c723c */ /* 0x040fe2000004183c */
[----:B------:R1:W-:Y:S07]  /*b850*/  MUFU.EX2 R185, R134 ;  /* 0x0000008600b97308 */ /* 0x0003ee0000000800 */
[C---:B------:R-:W-:Y:S01]  /*b860*/  HMMA.16816.F32.BF16 R64, R136.reuse, R150, R64 ;  /* 0x000000968840723c */ /* 0x040fe20000041840 */
[----:B------:R-:W2:Y:S07]  /*b870*/  LDSM.16.MT88.4 R148, [R206+0x6900] ;  /* 0x00690000ce94783b */ /* 0x000eae0000004200 */
[C---:B------:R-:W-:Y:S08]  /*b880*/  HMMA.16816.F32.BF16 R68, R136.reuse, R160, R68 ;  /* 0x000000a08844723c */ /* 0x040ff00000041844 */
[C---:B------:R-:W-:Y:S01]  /*b890*/  HMMA.16816.F32.BF16 R72, R136.reuse, R162, R72 ;  /* 0x000000a28848723c */ /* 0x040fe20000041848 */
[----:B------:R-:W-:Y:S03]  /*b8a0*/  LDSM.16.MT88.4 R160, [R207+0x1100] ;  /* 0x00110000cfa0783b */ /* 0x000fe60000004200 */
[--C-:B-1----:R-:W-:Y:S04]  /*b8b0*/  FFMA.FTZ R134, R174, c[0x0][0x2d0], -R133.reuse ;  /* 0x0000b400ae867a23 */ /* 0x102fe80000010885 */
[C---:B------:R-:W-:Y:S01]  /*b8c0*/  HMMA.16816.F32.BF16 R76, R136.reuse, R164, R76 ;  /* 0x000000a4884c723c */ /* 0x040fe2000004184c */
[----:B------:R1:W1:Y:S07]  /*b8d0*/  MUFU.EX2 R184, R134 ;  /* 0x0000008600b87308 */ /* 0x00026e0000000800 */
[C---:B------:R-:W-:Y:S01]  /*b8e0*/  HMMA.16816.F32.BF16 R80, R136.reuse, R166, R80 ;  /* 0x000000a68850723c */ /* 0x040fe20000041850 */
[----:B------:R-:W-:Y:S07]  /*b8f0*/  LDSM.16.MT88.4 R164, [R206+0x5100] ;  /* 0x00510000cea4783b */ /* 0x000fee0000004200 */
[C---:B-----5:R-:W-:Y:S08]  /*b900*/  HMMA.16816.F32.BF16 R84, R136.reuse, R152, R84 ;  /* 0x000000988854723c */ /* 0x060ff00000041854 */
[C---:B------:R-:W-:Y:S01]  /*b910*/  HMMA.16816.F32.BF16 R88, R136.reuse, R154, R88 ;  /* 0x0000009a8858723c */ /* 0x040fe20000041858 */
[----:B------:R-:W5:Y:S03]  /*b920*/  LDSM.16.MT88.4 R152, [R208+0x6900] ;  /* 0x00690000d098783b */ /* 0x000f660000004200 */
[--C-:B-1----:R-:W-:Y:S04]  /*b930*/  FFMA.FTZ R134, R181, c[0x0][0x2d0], -R133.reuse ;  /* 0x0000b400b5867a23 */ /* 0x102fe80000010885 */
[C---:B--2---:R-:W-:Y:S01]  /*b940*/  HMMA.16816.F32.BF16 R92, R136.reuse, R140, R92 ;  /* 0x0000008c885c723c */ /* 0x044fe2000004185c */
[----:B------:R1:W-:Y:S07]  /*b950*/  MUFU.EX2 R183, R134 ;  /* 0x0000008600b77308 */ /* 0x0003ee0000000800 */
[C---:B------:R-:W-:Y:S01]  /*b960*/  HMMA.16816.F32.BF16 R96, R136.reuse, R142, R96 ;  /* 0x0000008e8860723c */ /* 0x040fe20000041860 */
[----:B------:R-:W2:Y:S07]  /*b970*/  LDSM.16.MT88.4 R140, [R207+0x6900] ;  /* 0x00690000cf8c783b */ /* 0x000eae0000004200 */
[C---:B----4-:R-:W-:Y:S08]  /*b980*/  HMMA.16816.F32.BF16 R100, R136.reuse, R144, R100 ;  /* 0x000000908864723c */ /* 0x050ff00000041864 */
[C---:B------:R-:W-:Y:S01]  /*b990*/  HMMA.16816.F32.BF16 R104, R136.reuse, R146, R104 ;  /* 0x000000928868723c */ /* 0x040fe20000041868 */
[----:B------:R-:W4:Y:S03]  /*b9a0*/  LDSM.16.MT88.4 R144, [R205+0x1100] ;  /* 0x00110000cd90783b */ /* 0x000f260000004200 */
[--C-:B-1----:R-:W-:Y:S04]  /*b9b0*/  FFMA.FTZ R134, R187, c[0x0][0x2d0], -R133.reuse ;  /* 0x0000b400bb867a23 */ /* 0x102fe80000010885 */
[C---:B------:R-:W-:Y:S01]  /*b9c0*/  HMMA.16816.F32.BF16 R108, R136.reuse, R148, R108 ;  /* 0x00000094886c723c */ /* 0x040fe2000004186c */
[----:B------:R1:W1:Y:S07]  /*b9d0*/  MUFU.EX2 R182, R134 ;  /* 0x0000008600b67308 */ /* 0x00026e0000000800 */
[C---:B------:R-:W-:Y:S01]  /*b9e0*/  HMMA.16816.F32.BF16 R112, R136.reuse, R150, R112 ;  /* 0x000000968870723c */ /* 0x040fe20000041870 */
[----:B------:R-:W4:Y:S07]  /*b9f0*/  LDSM.16.MT88.4 R148, [R208+0x1100] ;  /* 0x00110000d094783b */ /* 0x000f2e0000004200 */
[C---:B-----5:R-:W-:Y:S08]  /*ba00*/  HMMA.16816.F32.BF16 R116, R136.reuse, R152, R116 ;  /* 0x000000988874723c */ /* 0x060ff00000041874 */
[C---:B------:R-:W-:Y:S01]  /*ba10*/  HMMA.16816.F32.BF16 R120, R136.reuse, R154, R120 ;  /* 0x0000009a8878723c */ /* 0x040fe20000041878 */
[----:B------:R-:W-:Y:S03]  /*ba20*/  LDSM.16.MT88.4 R152, [R208+0x3100] ;  /* 0x00310000d098783b */ /* 0x000fe60000004200 */
[--C-:B-1----:R-:W-:Y:S04]  /*ba30*/  FFMA.FTZ R134, R195, c[0x0][0x2d0], -R172.reuse ;  /* 0x0000b400c3867a23 */ /* 0x102fe800000108ac */
[C---:B--2---:R-:W-:Y:S01]  /*ba40*/  HMMA.16816.F32.BF16 R124, R136.reuse, R140, R124 ;  /* 0x0000008c887c723c */ /* 0x044fe2000004187c */
[----:B------:R1:W-:Y:S07]  /*ba50*/  MUFU.EX2 R203, R134 ;  /* 0x0000008600cb7308 */ /* 0x0003ee0000000800 */
[----:B------:R-:W-:Y:S01]  /*ba60*/  HMMA.16816.F32.BF16 R128, R136, R142, R128 ;  /* 0x0000008e8880723c */ /* 0x000fe20000041880 */
[----:B------:R-:W2:Y:S06]  /*ba70*/  LDSM.16.MT88.4 R140, [R205+0x3100] ;  /* 0x00310000cd8c783b */ /* 0x000eac0000004200 */
[----:B---3--:R-:W-:Y:S02]  /*ba80*/  F2FP.BF16.PACK_AB R136, R234, R235 ;  /* 0x000000ebea88723e */ /* 0x008fe400000010ff */
[----:B------:R-:W-:Y:S03]  /*ba90*/  F2FP.BF16.PACK_AB R138, R232, R233 ;  /* 0x000000e9e88a723e */ /* 0x000fe600000010ff */
[----:B------:R-:W-:Y:S02]  /*baa0*/  F2FP.BF16.PACK_AB R137, R184, R185 ;  /* 0x000000b9b889723e */ /* 0x000fe400000010ff */
[----:B------:R-:W-:Y:S01]  /*bab0*/  F2FP.BF16.PACK_AB R139, R182, R183 ;  /* 0x000000b7b68b723e */ /* 0x000fe200000010ff */
[--C-:B-1----:R-:W-:Y:S06]  /*bac0*/  FFMA.FTZ R134, R196, c[0x0][0x2d0], -R172.reuse ;  /* 0x0000b400c4867a23 */ /* 0x102fec00000108ac */
[C---:B----4-:R-:W-:Y:S01]  /*bad0*/  HMMA.16816.F32.BF16 R4, R136.reuse, R144, R4 ;  /* 0x000000908804723c */ /* 0x050fe20000041804 */
[----:B------:R1:W3:Y:S07]  /*bae0*/  MUFU.EX2 R195, R134 ;  /* 0x0000008600c37308 */ /* 0x0002ee0000000800 */
[C---:B------:R-:W-:Y:S01]  /*baf0*/  HMMA.16816.F32.BF16 R8, R136.reuse, R146, R8 ;  /* 0x000000928808723c */ /* 0x040fe20000041808 */
[----:B------:R-:W4:Y:S07]  /*bb00*/  LDSM.16.MT88.4 R144, [R206+0x3100] ;  /* 0x00310000ce90783b */ /* 0x000f2e0000004200 */
[C---:B------:R-:W-:Y:S08]  /*bb10*/  HMMA.16816.F32.BF16 R12, R136.reuse, R156, R12 ;  /* 0x0000009c880c723c */ /* 0x040ff0000004180c */
[C---:B------:R-:W-:Y:S01]  /*bb20*/  HMMA.16816.F32.BF16 R16, R136.reuse, R158, R16 ;  /* 0x0000009e8810723c */ /* 0x040fe20000041810 */
[----:B------:R-:W5:Y:S03]  /*bb30*/  LDSM.16.MT88.4 R156, [R207+0x3100] ;  /* 0x00310000cf9c783b */ /* 0x000f660000004200 */
[--C-:B-1----:R-:W-:Y:S01]  /*bb40*/  FFMA.FTZ R134, R197, c[0x0][0x2d0], -R172.reuse ;  /* 0x0000b400c5867a23 */ /* 0x102fe200000108ac */
[----:B---3--:R-:W-:Y:S01]  /*bb50*/  F2FP.BF16.PACK_AB R168, R195, R203 ;  /* 0x000000cbc3a8723e */ /* 0x008fe200000010ff */
[----:B------:R-:W-:Y:S02]  /*bb60*/  FFMA.FTZ R172, R198, c[0x0][0x2d0], -R172 ;  /* 0x0000b400c6ac7a23 */ /* 0x000fe400000108ac */
[C---:B------:R-:W-:Y:S01]  /*bb70*/  HMMA.16816.F32.BF16 R20, R136.reuse, R148, R20 ;  /* 0x000000948814723c */ /* 0x040fe20000041814 */
[----:B------:R1:W-:Y:S07]  /*bb80*/  MUFU.EX2 R188, R134 ;  /* 0x0000008600bc7308 */ /* 0x0003ee0000000800 */
[C---:B------:R-:W-:Y:S01]  /*bb90*/  HMMA.16816.F32.BF16 R24, R136.reuse, R150, R24 ;  /* 0x000000968818723c */ /* 0x040fe20000041818 */
[----:B------:R-:W3:Y:S02]  /*bba0*/  LDSM.16.MT88.4 R148, [R205+0x5100] ;  /* 0x00510000cd94783b */ /* 0x000ee40000004200 */
[----:B------:R4:W4:Y:S05]  /*bbb0*/  MUFU.EX2 R187, R172 ;  /* 0x000000ac00bb7308 */ /* 0x00092a0000000800 */
[C---:B------:R-:W-:Y:S08]  /*bbc0*/  HMMA.16816.F32.BF16 R28, R136.reuse, R160, R28 ;  /* 0x000000a0881c723c */ /* 0x040ff0000004181c */
[C---:B------:R-:W-:Y:S01]  /*bbd0*/  HMMA.16816.F32.BF16 R32, R136.reuse, R162, R32 ;  /* 0x000000a28820723c */ /* 0x040fe20000041820 */
[----:B------:R-:W3:Y:S03]  /*bbe0*/  LDSM.16.MT88.4 R160, [R208+0x5100] ;  /* 0x00510000d0a0783b */ /* 0x000ee60000004200 */
[--C-:B-1----:R-:W-:Y:S04]  /*bbf0*/  FFMA.FTZ R134, R192, c[0x0][0x2d0], -R133.reuse ;  /* 0x0000b400c0867a23 */ /* 0x102fe80000010885 */
[C---:B--2---:R-:W-:Y:S01]  /*bc00*/  HMMA.16816.F32.BF16 R36, R136.reuse, R140, R36 ;  /* 0x0000008c8824723c */ /* 0x044fe20000041824 */
[----:B------:R1:W-:Y:S01]  /*bc10*/  MUFU.EX2 R181, R134 ;  /* 0x0000008600b57308 */ /* 0x0003e20000000800 */
[----:B----4-:R-:W-:Y:S02]  /*bc20*/  LDSM.16.MT88.4 R172, [R205+0x3900] ;  /* 0x00390000cdac783b */ /* 0x010fe40000004200 */
[----:B------:R-:W-:Y:S04]  /*bc30*/  F2FP.BF16.PACK_AB R170, R187, R188 ;  /* 0x000000bcbbaa723e */ /* 0x000fe800000010ff */
[C---:B------:R-:W-:Y:S02]  /*bc40*/  HMMA.16816.F32.BF16 R40, R136.reuse, R142, R40 ;  /* 0x0000008e8828723c */ /* 0x040fe40000041828 */
[----:B------:R-:W2:Y:S06]  /*bc50*/  LDSM.16.MT88.4 R140, [R207+0x5100] ;  /* 0x00510000cf8c783b */ /* 0x000eac0000004200 */
[C---:B------:R-:W-:Y:S08]  /*bc60*/  HMMA.16816.F32.BF16 R44, R136.reuse, R144, R44 ;  /* 0x00000090882c723c */ /* 0x040ff0000004182c */
[C---:B------:R-:W-:Y:S01]  /*bc70*/  HMMA.16816.F32.BF16 R48, R136.reuse, R146, R48 ;  /* 0x000000928830723c */ /* 0x040fe20000041830 */
[----:B------:R-:W4:Y:S03]  /*bc80*/  LDSM.16.MT88.4 R144, [R205+0x7100] ;  /* 0x00710000cd90783b */ /* 0x000f260000004200 */
[--C-:B-1----:R-:W-:Y:S04]  /*bc90*/  FFMA.FTZ R134, R193, c[0x0][0x2d0], -R133.reuse ;  /* 0x0000b400c1867a23 */ /* 0x102fe80000010885 */
[C---:B------:R-:W-:Y:S01]  /*bca0*/  HMMA.16816.F32.BF16 R52, R136.reuse, R152, R52 ;  /* 0x000000988834723c */ /* 0x040fe20000041834 */
[----:B------:R-:W1:Y:S07]  /*bcb0*/  MUFU.EX2 R180, R134 ;  /* 0x0000008600b47308 */ /* 0x000e6e0000000800 */
[C---:B------:R-:W-:Y:S01]  /*bcc0*/  HMMA.16816.F32.BF16 R56, R136.reuse, R154, R56 ;  /* 0x0000009a8838723c */ /* 0x040fe20000041838 */
[----:B------:R-:W-:Y:S07]  /*bcd0*/  LDSM.16.MT88.4 R152, [R208+0x7100] ;  /* 0x00710000d098783b */ /* 0x000fee0000004200 */
[C---:B-----5:R-:W-:Y:S08]  /*bce0*/  HMMA.16816.F32.BF16 R60, R136.reuse, R156, R60 ;  /* 0x0000009c883c723c */ /* 0x060ff0000004183c */
[C---:B------:R-:W-:Y:S01]  /*bcf0*/  HMMA.16816.F32.BF16 R64, R136.reuse, R158, R64 ;  /* 0x0000009e8840723c */ /* 0x040fe20000041840 */
[----:B------:R-:W-:Y:S03]  /*bd00*/  LDSM.16.MT88.4 R156, [R206+0x1900] ;  /* 0x00190000ce9c783b */ /* 0x000fe60000004200 */
[----:B-1----:R-:W-:Y:S01]  /*bd10*/  F2FP.BF16.PACK_AB R169, R180, R181 ;  /* 0x000000b5b4a9723e */ /* 0x002fe200000010ff */
[--C-:B------:R-:W-:Y:S02]  /*bd20*/  FFMA.FTZ R134, R194, c[0x0][0x2d0], -R133.reuse ;  /* 0x0000b400c2867a23 */ /* 0x100fe40000010885 */
[----:B------:R-:W-:Y:S01]  /*bd30*/  FFMA.FTZ R133, R135, c[0x0][0x2d0], -R133 ;  /* 0x0000b40087857a23 */ /* 0x000fe20000010885 */
[C---:B---3--:R-:W-:Y:S03]  /*bd40*/  HMMA.16816.F32.BF16 R68, R136.reuse, R148, R68 ;  /* 0x000000948844723c */ /* 0x048fe60000041844 */
[----:B------:R-:W-:Y:S05]  /*bd50*/  MUFU.EX2 R134, R134 ;  /* 0x0000008600867308 */ /* 0x000fea0000000800 */
[C---:B------:R-:W-:Y:S01]  /*bd60*/  HMMA.16816.F32.BF16 R72, R136.reuse, R150, R72 ;  /* 0x000000968848723c */ /* 0x040fe20000041848 */
[----:B------:R-:W1:Y:S04]  /*bd70*/  LDSM.16.MT88.4 R148, [R206+0x7100] ;  /* 0x00710000ce94783b */ /* 0x000e680000004200 */
[----:B------:R-:W3:Y:S03]  /*bd80*/  MUFU.EX2 R133, R133 ;  /* 0x0000008500857308 */ /* 0x000ee60000000800 */
[C---:B------:R-:W-:Y:S08]  /*bd90*/  HMMA.16816.F32.BF16 R76, R136.reuse, R164, R76 ;  /* 0x000000a4884c723c */ /* 0x040ff0000004184c */
[C---:B------:R-:W-:Y:S01]  /*bda0*/  HMMA.16816.F32.BF16 R80, R136.reuse, R166, R80 ;  /* 0x000000a68850723c */ /* 0x040fe20000041850 */
[----:B------:R-:W-:Y:S07]  /*bdb0*/  LDSM.16.MT88.4 R164, [R207+0x1900] ;  /* 0x00190000cfa4783b */ /* 0x000fee0000004200 */
[C---:B------:R-:W-:Y:S04]  /*bdc0*/  HMMA.16816.F32.BF16 R84, R136.reuse, R160, R84 ;  /* 0x000000a08854723c */ /* 0x040fe80000041854 */
[----:B---3--:R-:W-:Y:S04]  /*bdd0*/  F2FP.BF16.PACK_AB R171, R133, R134 ;  /* 0x0000008685ab723e */ /* 0x008fe800000010ff */
[C---:B------:R-:W-:Y:S01]  /*bde0*/  HMMA.16816.F32.BF16 R88, R136.reuse, R162, R88 ;  /* 0x000000a28858723c */ /* 0x040fe20000041858 */
[----:B------:R-:W-:Y:S07]  /*bdf0*/  LDSM.16.MT88.4 R160, [R208+0x1900] ;  /* 0x00190000d0a0783b */ /* 0x000fee0000004200 */
[C---:B--2---:R-:W-:Y:S08]  /*be00*/  HMMA.16816.F32.BF16 R92, R136.reuse, R140, R92 ;  /* 0x0000008c885c723c */ /* 0x044ff0000004185c */
[C---:B------:R-:W-:Y:S01]  /*be10*/  HMMA.16816.F32.BF16 R96, R136.reuse, R142, R96 ;  /* 0x0000008e8860723c */ /* 0x040fe20000041860 */
[----:B------:R-:W2:Y:S07]  /*be20*/  LDSM.16.MT88.4 R140, [R207+0x7100] ;  /* 0x00710000cf8c783b */ /* 0x000eae0000004200 */
[C---:B----4-:R-:W-:Y:S08]  /*be30*/  HMMA.16816.F32.BF16 R100, R136.reuse, R144, R100 ;  /* 0x000000908864723c */ /* 0x050ff00000041864 */
[C---:B------:R-:W-:Y:S01]  /*be40*/  HMMA.16816.F32.BF16 R104, R136.reuse, R146, R104 ;  /* 0x000000928868723c */ /* 0x040fe20000041868 */
[----:B------:R-:W3:Y:S07]  /*be50*/  LDSM.16.MT88.4 R144, [R205+0x1900] ;  /* 0x00190000cd90783b */ /* 0x000eee0000004200 */
[C---:B-1----:R-:W-:Y:S08]  /*be60*/  HMMA.16816.F32.BF16 R108, R136.reuse, R148, R108 ;  /* 0x00000094886c723c */ /* 0x042ff0000004186c */
[C---:B------:R-:W-:Y:S08]  /*be70*/  HMMA.16816.F32.BF16 R112, R136.reuse, R150, R112 ;  /* 0x000000968870723c */ /* 0x040ff00000041870 */
[C---:B------:R-:W-:Y:S08]  /*be80*/  HMMA.16816.F32.BF16 R116, R136.reuse, R152, R116 ;  /* 0x000000988874723c */ /* 0x040ff00000041874 */
[C---:B------:R-:W-:Y:S08]  /*be90*/  HMMA.16816.F32.BF16 R120, R136.reuse, R154, R120 ;  /* 0x0000009a8878723c */ /* 0x040ff00000041878 */
[C---:B--2---:R-:W-:Y:S08]  /*bea0*/  HMMA.16816.F32.BF16 R124, R136.reuse, R140, R124 ;  /* 0x0000008c887c723c */ /* 0x044ff0000004187c */
[----:B------:R-:W-:Y:S08]  /*beb0*/  HMMA.16816.F32.BF16 R128, R136, R142, R128 ;  /* 0x0000008e8880723c */ /* 0x000ff00000041880 */
[C---:B---3--:R-:W-:Y:S01]  /*bec0*/  HMMA.16816.F32.BF16 R136, R168.reuse, R144, R4 ;  /* 0x00000090a888723c */ /* 0x048fe20000041804 */
        /* <DEDUP_REMOVED lines=10> */
[----:B------:R-:W1:Y:S07]  /*bf70*/  LDSM.16.MT88.4 R24, [R207+0x5900] ;  /* 0x00590000cf18783b */ /* 0x000e6e0000004200 */
[C---:B------:R-:W-:Y:S01]  /*bf80*/  HMMA.16816.F32.BF16 R160, R168.reuse, R164, R28 ;  /* 0x000000a4a8a0723c */ /* 0x040fe2000004181c */
[----:B------:R-:W1:Y:S07]  /*bf90*/  LDSM.16.MT88.4 R28, [R205+0x7900] ;  /* 0x00790000cd1c783b */ /* 0x000e6e0000004200 */
[C---:B------:R-:W-:Y:S08]  /*bfa0*/  HMMA.16816.F32.BF16 R164, R168.reuse, R166, R32 ;  /* 0x000000a6a8a4723c */ /* 0x040ff00000041820 */
        /* <DEDUP_REMOVED lines=13> */
[C---:B----4-:R-:W-:Y:S07]  /*c080*/  HMMA.16816.F32.BF16 R76, R168.reuse, R16, R76 ;  /* 0x00000010a84c723c */ /* 0x050fee000004184c */
[----:B------:R-:W-:Y:S01]  /*c090*/  FFMA.FTZ R16, R2, R249, R240 ;  /* 0x000000f902107223 */ /* 0x000fe200000100f0 */
        /* <DEDUP_REMOVED lines=33> */
[----:B------:R-:W-:Y:S01]  /*c2b0*/  FADD.FTZ R4, R182, R2 ;  /* 0x00000002b6047221 */ /* 0x000fe20000010000 */
[C---:B---3--:R-:W-:Y:S03]  /*c2c0*/  HMMA.16816.F32.BF16 R124, R168.reuse, R12, R124 ;  /* 0x0000000ca87c723c */ /* 0x048fe6000004187c */
[----:B------:R-:W-:Y:S02]  /*c2d0*/  FADD.FTZ R2, R203, R0 ;  /* 0x00000000cb027221 */ /* 0x000fe40000010000 */
[----:B------:R-:W-:Y:S02]  /*c2e0*/  FADD.FTZ R0, R181, R4 ;  /* 0x00000004b5007221 */ /* 0x000fe40000010000 */
[----:B------:R-:W-:Y:S01]  /*c2f0*/  FADD.FTZ R2, R195, R2 ;  /* 0x00000002c3027221 */ /* 0x000fe20000010000 */
[----:B------:R-:W-:Y:S04]  /*c300*/  HMMA.16816.F32.BF16 R128, R168, R14, R128 ;  /* 0x0000000ea880723c */ /* 0x000fe80000041880 */
[----:B------:R-:W-:Y:S02]  /*c310*/  FADD.FTZ R0, R180, R0 ;  /* 0x00000000b4007221 */ /* 0x000fe40000010000 */
[----:B------:R-:W-:Y:S02]  /*c320*/  FADD.FTZ R2, R188, R2 ;  /* 0x00000002bc027221 */ /* 0x000fe40000010000 */
[----:B------:R-:W-:Y:S01]  /*c330*/  FADD.FTZ R0, R134, R0 ;  /* 0x0000000086007221 */ /* 0x000fe20000010000 */
[----:B------:R-:W-:Y:S03]  /*c340*/  MOV R134, R3 ;  /* 0x0000000300867202 */ /* 0x000fe60000000f00 */
[----:B------:R-:W-:Y:S02]  /*c350*/  FADD.FTZ R249, R187, R2 ;  /* 0x00000002bbf97221 */ /* 0x000fe40000010000 */
[----:B------:R-:W-:Y:S01]  /*c360*/  FADD.FTZ R250, R133, R0 ;  /* 0x0000000085fa7221 */ /* 0x000fe20000010000 */
[----:B------:R-:W-:Y:S01]  /*c370*/  MOV R133, R132 ;  /* 0x0000008400857202 */ /* 0x000fe20000000f00 */
[----:B------:R-:W-:-:S05]  /*c380*/  @P0 BRA `(.L_x_971) ;  /* 0xffffb48000000947 */ /* 0x000fca000383ffff */
.L_x_962:
        /* <DEDUP_REMOVED lines=23> */
.L_x_973:
[----:B------:R-:W-:Y:S02]  /*c500*/  ULDC UR4, c[0x0][0x32c] ;  /* 0x0000cb0000047ab9 */ /* 0x000fe40000000800 */
[----:B------:R-:W-:-:S03]  /*c510*/  UISETP.NE.AND UP0, UPT, UR4, 0x1, UPT ;  /* 0x000000010400788c */ /* 0x000fc6000bf05270 */
[----:B------:R-:W-:Y:S02]  /*c520*/  ULDC.64 UR4, c[0x0][0x330] ;  /* 0x0000cc0000047ab9 */ /* 0x000fe40000000a00 */
[----:B------:R-:W-:-:S07]  /*c530*/  UIMAD.WIDE.U32 UR20, UR7, UR4, URZ ;  /* 0x00000004071472a5 */ /* 0x000fce000f8e003f */
[----:B------:R-:W-:Y:S02]  /*c540*/  @UP0 UMOV UR17, UR21 ;  /* 0x0000001500110c82 */ /* 0x000fe40008000000 */
[----:B------:R-:W-:Y:S02]  /*c550*/  @UP0 USHF.R.U32.HI UR7, URZ, UR5, UR17 ;  /* 0x000000053f070299 */ /* 0x000fe40008011611 */
.L_x_974:
[----:B------:R-:W-:Y:S02]  /*c560*/  ULDC UR4, c[0x0][0x32c] ;  /* 0x0000cb0000047ab9 */ /* 0x000fe40000000800 */
[----:B------:R-:W-:-:S04]  /*c570*/  UIMAD UR4, UR7, UR4, URZ ;  /* 0x00000004070472a4 */ /* 0x000fc8000f8e023f */
[----:B------:R-:W-:-:S04]  /*c580*/  UISETP.LT.AND UP0, UPT, UR6, UR4, UPT ;  /* 0x000000040600728c */ /* 0x000fc8000bf01270 */
[----:B------:R-:W-:-:S04]  /*c590*/  USEL UR6, UR6, UR4, !UP0 ;  /* 0x0000000406067287 */ /* 0x000fc8000c000000 */
.L_x_972:
        /* <DEDUP_REMOVED lines=10> */
[----:B------:R-:W3:Y:S04]  /*c640*/  LDL.64 R8, [R1+0x38] ;  /* 0x0000380001087983 */ /* 0x000ee80000100a00 */
[----:B------:R-:W4:Y:S04]  /*c650*/  LDL.64 R6, [R1+0x40] ;  /* 0x0000400001067983 */ /* 0x000f280000100a00 */
[----:B------:R-:W3:Y:S01]  /*c660*/  LDL.64 R4, [R1+0x30] ;  /* 0x0000300001047983 */ /* 0x000ee20000100a00 */
[----:B------:R-:W-:Y:S01]  /*c670*/  IMAD.MOV.U32 R134, RZ, RZ, R3 ;  /* 0x000000ffff867224 */ /* 0x000fe200078e0003 */
[----:B------:R-:W-:Y:S01]  /*c680*/  MOV R133, R132 ;  /* 0x0000008400857202 */ /* 0x000fe20000000f00 */
[----:B------:R-:W-:-:S02]  /*c690*/  UMOV UR20, UR14 ;  /* 0x0000000e00147c82 */ /* 0x000fc40008000000 */
[----:B------:R-:W-:Y:S02]  /*c6a0*/  ULDC.64 UR6, c[0x0][0x208] ;  /* 0x0000820000067ab9 */ /* 0x000fe40000000a00 */
[----:B------:R-:W-:Y:S01]  /*c6b0*/  ULDC.64 UR4, c[0x0][0x1e0] ;  /* 0x0000780000047ab9 */ /* 0x000fe20000000a00 */
[C---:B--2---:R-:W-:Y:S02]  /*c6c0*/  IADD3 R2, P6, R10.reuse, 0x40, RZ ;  /* 0x000000400a027810 */ /* 0x044fe40007fde0ff */
[C---:B------:R-:W-:Y:S02]  /*c6d0*/  IADD3 R0, P5, R10.reuse, 0x80, RZ ;  /* 0x000000800a007810 */ /* 0x040fe40007fbe0ff */
[----:B------:R-:W-:Y:S01]  /*c6e0*/  IADD3 R3, P0, R10, 0xc0, RZ ;  /* 0x000000c00a037810 */ /* 0x000fe20007f1e0ff */
[----:B------:R3:W-:Y:S04]  /*c6f0*/  STL [R1+0x24], R2 ;  /* 0x0000240201007387 */ /* 0x0007e80000100800 */
[----:B------:R4:W-:Y:S04]  /*c700*/  STL [R1+0x1c], R0 ;  /* 0x00001c0001007387 */ /* 0x0009e80000100800 */
[----:B------:R1:W-:Y:S01]  /*c710*/  STL [R1+0x14], R3 ;  /* 0x0000140301007387 */ /* 0x0003e20000100800 */
[----:B---3--:R-:W-:Y:S01]  /*c720*/  IMAD.X R2, RZ, RZ, R9, P6 ;  /* 0x000000ffff027224 */ /* 0x008fe200030e0609 */
[----:B----4-:R-:W-:-:S04]  /*c730*/  IADD3 R0, P6, R6, 0x40, RZ ;  /* 0x0000004006007810 */ /* 0x010fc80007fde0ff */
[----:B------:R2:W-:Y:S01]  /*c740*/  STL [R1+0x20], R2 ;  /* 0x0000200201007387 */ /* 0x0005e20000100800 */
[----:B-1----:R-:W-:-:S03]  /*c750*/  IMAD.X R3, RZ, RZ, R9, P5 ;  /* 0x000000ffff037224 */ /* 0x002fc600028e0609 */
[----:B------:R1:W-:Y:S04]  /*c760*/  STL [R1+0xc], R0 ;  /* 0x00000c0001007387 */ /* 0x0003e80000100800 */
[----:B------:R-:W-:Y:S01]  /*c770*/  STL [R1+0x18], R3 ;  /* 0x0000180301007387 */ /* 0x000fe20000100800 */
[----:B--2---:R-:W-:Y:S01]  /*c780*/  IADD3 R2, P5, R6, 0x80, RZ ;  /* 0x0000008006027810 */ /* 0x004fe20007fbe0ff */
[----:B-1----:R-:W-:-:S04]  /*c790*/  IMAD.X R0, RZ, RZ, R9, P0 ;  /* 0x000000ffff007224 */ /* 0x002fc800000e0609 */
[----:B------:R1:W-:Y:S01]  /*c7a0*/  STL [R1+0x4], R2 ;  /* 0x0000040201007387 */ /* 0x0003e20000100800 */
[----:B------:R-:W-:-:S03]  /*c7b0*/  IADD3 R252, P0, R6, 0xc0, RZ ;  /* 0x000000c006fc7810 */ /* 0x000fc60007f1e0ff */
[----:B------:R2:W-:Y:S01]  /*c7c0*/  STL [R1+0x10], R0 ;  /* 0x0000100001007387 */ /* 0x0005e20000100800 */
[----:B------:R-:W-:Y:S01]  /*c7d0*/  IADD3.X R251, RZ, R5, RZ, P0, !PT ;  /* 0x00000005fffb7210 */ /* 0x000fe200007fe4ff */
[--C-:B-1----:R-:W-:Y:S02]  /*c7e0*/  IMAD.X R2, RZ, RZ, R5.reuse, P6 ;  /* 0x000000ffff027224 */ /* 0x102fe400030e0605 */
[----:B--2---:R-:W-:-:S05]  /*c7f0*/  IMAD.X R0, RZ, RZ, R5, P5 ;  /* 0x000000ffff007224 */ /* 0x004fca00028e0605 */
[----:B------:R1:W-:Y:S04]  /*c800*/  STL [R1], R0 ;  /* 0x0000000001007387 */ /* 0x0003e80000100800 */
[----:B------:R1:W-:Y:S02]  /*c810*/  STL [R1+0x8], R2 ;  /* 0x0000080201007387 */ /* 0x0003e40000100800 */
.L_x_976:
[----:B------:R-:W2:Y:S01]  /*c820*/  LDL.64 R20, [R1+0x48] ;  /* 0x0000480001147983 */ /* 0x000ea20000100a00 */
[----:B------:R-:W-:Y:S01]  /*c830*/  UISETP.GT.AND UP3, UPT, UR8, UR20, UPT ;  /* 0x000000140800728c */ /* 0x000fe2000bf64270 */
[----:B------:R-:W-:Y:S04]  /*c840*/  DEPBAR.LE SB0, 0x0 ;  /* 0x000080000000791a */ /* 0x000fe80000000000 */
[----:B------:R-:W3:Y:S01]  /*c850*/  LDL.64 R18, [R1+0x38] ;  /* 0x0000380001127983 */ /* 0x000ee20000100a00 */
[----:B------:R-:W-:Y:S02]  /*c860*/  PLOP3.LUT P5, PT, PT, PT, UP3, 0x80, 0x0 ;  /* 0x000000000000781c */ /* 0x000fe40003faf038 */
[----:B------:R-:W-:Y:S02]  /*c870*/  PLOP3.LUT P0, PT, PT, PT, UP3, 0x80, 0x0 ;  /* 0x000000000000781c */ /* 0x000fe40003f0f038 */
[----:B------:R-:W-:Y:S01]  /*c880*/  PLOP3.LUT P6, PT, PT, PT, UP3, 0x80, 0x0 ;  /* 0x000000000000781c */ /* 0x000fe20003fcf038 */
[----:B------:R-:W4:Y:S01]  /*c890*/  LDL R16, [R1+0x24] ;  /* 0x0000240001107983 */ /* 0x000f220000100800 */
[----:B------:R-:W-:Y:S02]  /*c8a0*/  @!UP3 UIMAD.WIDE.U32 UR22, UR20, UR6, URZ ;  /* 0x000000061416b2a5 */ /* 0x000fe4000f8e003f */
[----:B------:R-:W-:Y:S01]  /*c8b0*/  @!UP3 USHF.R.S32.HI UR14, URZ, 0x1f, UR20 ;  /* 0x0000001f3f0eb899 */ /* 0x000fe20008011414 */
[----:B------:R-:W3:Y:S01]  /*c8c0*/  LDL R14, [R1+0x20] ;  /* 0x00002000010e7983 */ /* 0x000ee20000100800 */
[----:B------:R-:W-:Y:S02]  /*c8d0*/  @!UP3 USHF.L.U32 UR21, UR22, 0x6, URZ ;  /* 0x000000061615b899 */ /* 0x000fe4000800063f */
[----:B------:R-:W-:Y:S01]  /*c8e0*/  @!UP3 UIMAD UR14, UR14, UR6, URZ ;  /* 0x000000060e0eb2a4 */ /* 0x000fe2000f8e023f */
[----:B------:R-:W3:Y:S03]  /*c8f0*/  LDL R11, [R1+0x1c] ;  /* 0x00001c00010b7983 */ /* 0x000ee60000100800 */
[----:B------:R-:W-:Y:S01]  /*c900*/  @!UP3 UIMAD UR14, UR20, UR7, UR14 ;  /* 0x00000007140eb2a4 */ /* 0x000fe2000f8e020e */
[----:B------:R-:W3:Y:S03]  /*c910*/  LDL R10, [R1+0x18] ;  /* 0x00001800010a7983 */ /* 0x000ee60000100800 */
[----:B------:R-:W-:Y:S01]  /*c920*/  @!UP3 UIADD3 UR14, UR23, UR14, URZ ;  /* 0x0000000e170eb290 */ /* 0x000fe2000fffe03f */
[----:B------:R-:W3:Y:S03]  /*c930*/  LDL R9, [R1+0x14] ;  /* 0x0000140001097983 */ /* 0x000ee60000100800 */
[----:B------:R-:W-:Y:S01]  /*c940*/  @!UP3 USHF.L.U64.HI UR14, UR22, 0x6, UR14 ;  /* 0x00000006160eb899 */ /* 0x000fe2000801020e */
[----:B------:R-:W3:Y:S04]  /*c950*/  LDL R8, [R1+0x10] ;  /* 0x0000100001087983 */ /* 0x000ee80000100800 */
[----:B------:R-:W-:Y:S08]  /*c960*/  BAR.SYNC.DEFER_BLOCKING 0x0 ;  /* 0x0000000000007b1d */ /* 0x000ff00000010000 */
[----:B-----5:R-:W-:Y:S08]  /*c970*/  LDSM.16.M88.4 R32, [R211+0x10100] ;  /* 0x01010000d320783b */ /* 0x020ff00000000200 */
[----:B------:R-:W-:Y:S08]  /*c980*/  LDSM.16.M88.4 R24, [R204+0x9100] ;  /* 0x00910000cc18783b */ /* 0x000ff00000000200 */
[----:B------:R-:W-:Y:S08]  /*c990*/  LDSM.16.M88.4 R168, [R204+0x9900] ;  /* 0x00990000cca8783b */ /* 0x000ff00000000200 */
[----:B------:R-:W-:Y:S08]  /*c9a0*/  LDSM.16.M88.4 R172, [R212+0x10100] ;  /* 0x01010000d4ac783b */ /* 0x000ff00000000200 */
[----:B------:R-:W-:Y:S08]  /*c9b0*/  LDSM.16.M88.4 R176, [R215] ;  /* 0x00000000d7b0783b */ /* 0x000ff00000000200 */
[----:B------:R-:W-:Y:S08]  /*c9c0*/  LDSM.16.M88.4 R180, [R230] ;  /* 0x00000000e6b4783b */ /* 0x000ff00000000200 */
[----:B------:R-:W-:Y:S08]  /*c9d0*/  LDSM.16.M88.4 R184, [R229] ;  /* 0x00000000e5b8783b */ /* 0x000ff00000000200 */
[----:B------:R-:W-:Y:S08]  /*c9e0*/  LDSM.16.M88.4 R188, [R228] ;  /* 0x00000000e4bc783b */ /* 0x000ff00000000200 */
[----:B------:R-:W3:Y:S06]  /*c9f0*/  LDL.64 R238, [R1+0x40] ;  /* 0x0000400001ee7983 */ /* 0x000eec0000100a00 */
[----:B------:R-:W3:Y:S04]  /*ca00*/  LDL R135, [R1+0xc] ;  /* 0x00000c0001877983 */ /* 0x000ee80000100800 */
[----:B------:R-:W3:Y:S06]  /*ca10*/  LDL.64 R236, [R1+0x30] ;  /* 0x0000300001ec7983 */ /* 0x000eec0000100a00 */
[----:B------:R-:W3:Y:S04]  /*ca20*/  LDL R234, [R1+0x8] ;  /* 0x0000080001ea7983 */ /* 0x000ee80000100800 */
[----:B------:R-:W3:Y:S04]  /*ca30*/  LDL R233, [R1+0x4] ;  /* 0x0000040001e97983 */ /* 0x000ee80000100800 */
[----:B------:R-:W3:Y:S01]  /*ca40*/  LDL R232, [R1] ;  /* 0x0000000001e87983 */ /* 0x000ee20000100800 */
[----:B-12---:R-:W-:Y:S02]  /*ca50*/  @!P5 IADD3 R0, P5, R20, UR21, RZ ;  /* 0x000000151400dc10 */ /* 0x006fe4000ffbe0ff */
[----:B----4-:R-:W-:Y:S11]  /*ca60*/  @!P6 IADD3 R2, P6, R16, UR21, RZ ;  /* 0x000000151002ec10 */ /* 0x010ff6000ffde0ff */
[----:B---3--:R-:W-:Y:S02]  /*ca70*/  @!P0 IADD3.X R3, R19, UR14, RZ, P5, !PT ;  /* 0x0000000e13038c10 */ /* 0x008fe4000affe4ff */
[----:B------:R-:W-:Y:S02]  /*ca80*/  PLOP3.LUT P0, PT, PT, PT, UP3, 0x80, 0x0 ;  /* 0x000000000000781c */ /* 0x000fe40003f0f038 */
[----:B------:R-:W-:Y:S11]  /*ca90*/  PLOP3.LUT P5, PT, PT, PT, UP3, 0x80, 0x0 ;  /* 0x000000000000781c */ /* 0x000ff60003faf038 */
[----:B------:R-:W-:Y:S02]  /*caa0*/  @!P0 IADD3.X R4, R14, UR14, RZ, P6, !PT ;  /* 0x0000000e0e048c10 */ /* 0x000fe4000b7fe4ff */
[----:B------:R-:W-:Y:S02]  /*cab0*/  PLOP3.LUT P0, PT, PT, PT, UP3, 0x80, 0x0 ;  /* 0x000000000000781c */ /* 0x000fe40003f0f038 */
[C---:B------:R-:W-:Y:S02]  /*cac0*/  @!P5 LEA R5, P5, R0.reuse, c[0x0][0x1f8], 0x1 ;  /* 0x00007e000005da11 */ /* 0x040fe400078a08ff */
[----:B------:R-:W-:Y:S11]  /*cad0*/  PLOP3.LUT P6, PT, PT, PT, UP3, 0x80, 0x0 ;  /* 0x000000000000781c */ /* 0x000ff60003fcf038 */
[----:B------:R-:W-:Y:S02]  /*cae0*/  @!P0 LEA.HI.X R15, R0, c[0x0][0x1fc], R3, 0x1, P5 ;  /* 0x00007f00000f8a11 */ /* 0x000fe400028f0c03 */
[C---:B------:R-:W-:Y:S02]  /*caf0*/  @!P6 LEA R12, P6, R2.reuse, c[0x0][0x1f8], 0x1 ;  /* 0x00007e00020cea11 */ /* 0x040fe400078c08ff */
        /* <DEDUP_REMOVED lines=21> */
[----:B------:R-:W-:Y:S02]  /*cc50*/  @!P0 LEA.HI.X R23, R0, c[0x0][0x1fc], R2, 0x1, P6 ;  /* 0x00007f0000178a11 */ /* 0x000fe400030f0c02 */
[----:B------:R-:W-:Y:S02]  /*cc60*/  PLOP3.LUT P0, PT, PT, PT, UP3, 0x80, 0x0 ;  /* 0x000000000000781c */ /* 0x000fe40003f0f038 */
[----:B------:R-:W-:Y:S02]  /*cc70*/  @!P5 IADD3 R0, P5, R20, UR21, RZ ;  /* 0x000000151400dc10 */ /* 0x000fe4000ffbe0ff */
[----:B------:R-:W-:Y:S11]  /*cc80*/  PLOP3.LUT P6, PT, PT, PT, UP3, 0x80, 0x0 ;  /* 0x000000000000781c */ /* 0x000ff60003fcf038 */
[----:B------:R-:W-:Y:S02]  /*cc90*/  @!P0 IADD3.X R2, R19, UR14, RZ, P5, !PT ;  /* 0x0000000e13028c10 */ /* 0x000fe4000affe4ff */
[----:B------:R-:W-:Y:S02]  /*cca0*/  PLOP3.LUT P0, PT, PT, PT, UP3, 0x80, 0x0 ;  /* 0x000000000000781c */ /* 0x000fe40003f0f038 */
[----:B------:R-:W-:Y:S02]  /*ccb0*/  PLOP3.LUT P5, PT, PT, PT, UP3, 0x80, 0x0 ;  /* 0x000000000000781c */ /* 0x000fe40003faf038 */
[C---:B------:R-:W-:Y:S11]  /*ccc0*/  @!P6 LEA R20, P6, R0.reuse, c[0x0][0x1f8], 0x1 ;  /* 0x00007e000014ea11 */ /* 0x040ff600078c08ff */
[----:B------:R-:W-:Y:S02]  /*ccd0*/  @!UPT UIADD3 URZ, URZ, URZ, URZ ;  /* 0x0000003f3f3ff290 */ /* 0x000fe4000fffe03f */
[----:B------:R-:W-:Y:S02]  /*cce0*/  @!P0 LEA.HI.X R3, R0, c[0x0][0x1fc], R2, 0x1, P6 ;  /* 0x00007f0000038a11 */ /* 0x000fe400030f0c02 */
[----:B------:R-:W-:Y:S02]  /*ccf0*/  @!P5 IADD3 R0, P5, R16, UR21, RZ ;  /* 0x000000151000dc10 */ /* 0x000fe4000ffbe0ff */
[----:B------:R-:W-:Y:S01]  /*cd00*/  PLOP3.LUT P0, PT, PT, PT, UP3, 0x80, 0x0 ;  /* 0x000000000000781c */ /* 0x000fe20003f0f038 */
[----:B------:R-:W-:Y:S01]  /*cd10*/  LDSM.16.M88.4 R16, [R204+0x8900] ;  /* 0x00890000cc10783b */ /* 0x000fe20000000200 */
[----:B------:R-:W-:Y:S11]  /*cd20*/  PLOP3.LUT P6, PT, PT, PT, UP3, 0x80, 0x0 ;  /* 0x000000000000781c */ /* 0x000ff60003fcf038 */
[----:B------:R-:W-:Y:S02]  /*cd30*/  @!P0 IADD3.X R2, R14, UR14, RZ, P5, !PT ;  /* 0x0000000e0e028c10 */ /* 0x000fe4000affe4ff */
[----:B------:R-:W-:Y:S02]  /*cd40*/  PLOP3.LUT P5, PT, PT, PT, UP3, 0x80, 0x0 ;  /* 0x000000000000781c */ /* 0x000fe40003faf038 */
[C---:B------:R-:W-:Y:S02]  /*cd50*/  @!P6 LEA R21, P6, R0.reuse, c[0x0][0x1f8], 0x1 ;  /* 0x00007e000015ea11 */ /* 0x040fe400078c08ff */
        /* <DEDUP_REMOVED lines=15> */
[----:B------:R-:W-:Y:S01]  /*ce50*/  @!P0 IADD3.X R2, R8, UR14, RZ, P5, !PT ;  /* 0x0000000e08028c10 */ /* 0x000fe2000affe4ff */
[----:B------:R-:W-:Y:S01]  /*ce60*/  UIADD3 UR14, UR20, -0x1, URZ ;  /* 0xffffffff140e7890 */ /* 0x000fe2000fffe03f */
[C---:B------:R-:W-:Y:S01]  /*ce70*/  @!P6 LEA R132, P6, R0.reuse, c[0x0][0x1f8], 0x1 ;  /* 0x00007e000084ea11 */ /* 0x040fe200078c08ff */
[----:B------:R-:W1:Y:S01]  /*ce80*/  LDSM.16.M88.4 R8, [R204+0x8100] ;  /* 0x00810000cc08783b */ /* 0x000e620000000200 */
[----:B------:R-:W-:Y:S02]  /*ce90*/  PLOP3.LUT P5, PT, PT, PT, UP3, 0x80, 0x0 ;  /* 0x000000000000781c */ /* 0x000fe40003faf038 */
[----:B------:R-:W-:Y:S11]  /*cea0*/  PLOP3.LUT P0, PT, PT, PT, UP3, 0x80, 0x0 ;  /* 0x000000000000781c */ /* 0x000ff60003f0f038 */
[----:B------:R-:W-:Y:S02]  /*ceb0*/  @!P5 LEA.HI.X R0, R0, c[0x0][0x1fc], R2, 0x1, P6 ;  /* 0x00007f000000da11 */ /* 0x000fe400030f0c02 */
[----:B------:R-:W-:Y:S02]  /*cec0*/  PLOP3.LUT P6, PT, PT, PT, UP3, 0x80, 0x0 ;  /* 0x000000000000781c */ /* 0x000fe40003fcf038 */
[----:B------:R-:W-:Y:S02]  /*ced0*/  @!P0 MOV R14, R5 ;  /* 0x00000005000e8202 */ /* 0x000fe40000000f00 */
[----:B------:R-:W-:Y:S02]  /*cee0*/  PLOP3.LUT P0, PT, PT, PT, UP3, 0x80, 0x0 ;  /* 0x000000000000781c */ /* 0x000fe40003f0f038 */
[----:B------:R-:W-:Y:S02]  /*cef0*/  PLOP3.LUT P5, PT, PT, PT, UP3, 0x80, 0x0 ;  /* 0x000000000000781c */ /* 0x000fe40003faf038 */
[----:B------:R-:W-:Y:S05]  /*cf00*/  PLOP3.LUT P5, PT, PT, PT, UP3, 0x80, 0x0 ;  /* 0x000000000000781c */ /* 0x000fea0003faf038 */
[----:B------:R-:W-:Y:S01]  /*cf10*/  @!PT LDS RZ, [RZ] ;  /* 0x00000000fffff984 */ /* 0x000fe20000000800 */
[----:B------:R-:W-:Y:S01]  /*cf20*/  @!PT LDS RZ, [RZ] ;  /* 0x00000000fffff984 */ /* 0x000fe20000000800 */
[----:B------:R-:W-:Y:S01]  /*cf30*/  @!PT LDS RZ, [RZ] ;  /* 0x00000000fffff984 */ /* 0x000fe20000000800 */
[----:B------:R2:W-:Y:S01]  /*cf40*/  @!P6 LDGSTS.E.BYPASS.LTC128B.128 [R231+0x100], [R14.64], !P4 ;  /* 0x001000000ee7efae */ /* 0x0005e2000e101d52 */
[----:B------:R-:W-:Y:S02]  /*cf50*/  PLOP3.LUT P6, PT, PT, PT, UP3, 0x80, 0x0 ;  /* 0x000000000000781c */ /* 0x000fe40003fcf038 */
[----:B------:R-:W-:Y:S05]  /*cf60*/  PLOP3.LUT P6, PT, PT, PT, UP3, 0x80, 0x0 ;  /* 0x000000000000781c */ /* 0x000fea0003fcf038 */
[----:B------:R2:W-:Y:S01]  /*cf70*/  @!P0 LDGSTS.E.BYPASS.LTC128B.128 [R231+0x2100], [R12.64], !P3 ;  /* 0x021000000ce78fae */ /* 0x0005e2000d901d52 */
[----:B------:R-:W-:Y:S07]  /*cf80*/  PLOP3.LUT P0, PT, PT, PT, UP3, 0x80, 0x0 ;  /* 0x000000000000781c */ /* 0x000fee0003f0f038 */
[----:B------:R1:W-:Y:S01]  /*cf90*/  @!P5 LDGSTS.E.BYPASS.LTC128B.128 [R231+0x4100], [R6.64], !P2 ;  /* 0x0410000006e7dfae */ /* 0x0003e2000d101d52 */
[----:B------:R-:W-:Y:S05]  /*cfa0*/  PLOP3.LUT P5, PT, PT, PT, UP3, 0x80, 0x0 ;  /* 0x000000000000781c */ /* 0x000fea0003faf038 */
[----:B------:R-:W-:Y:S02]  /*cfb0*/  @!P0 MOV R5, R23 ;  /* 0x0000001700058202 */ /* 0x000fe40000000f00 */
[----:B------:R-:W-:Y:S03]  /*cfc0*/  PLOP3.LUT P0, PT, PT, PT, UP3, 0x80, 0x0 ;  /* 0x000000000000781c */ /* 0x000fe60003f0f038 */
[----:B------:R1:W-:Y:S01]  /*cfd0*/  @!P6 LDGSTS.E.BYPASS.LTC128B.128 [R231+0x6100], [R4.64], !P1 ;  /* 0x0610000004e7efae */ /* 0x0003e2000c901d52 */
[----:B------:R-:W-:Y:S02]  /*cfe0*/  PLOP3.LUT P6, PT, PT, PT, UP3, 0x80, 0x0 ;  /* 0x000000000000781c */ /* 0x000fe40003fcf038 */
[----:B------:R-:W-:Y:S02]  /*cff0*/  @!P5 MOV R2, R20 ;  /* 0x000000140002d202 */ /* 0x000fe40000000f00 */
[----:B------:R-:W-:Y:S05]  /*d000*/  PLOP3.LUT P5, PT, PT, PT, UP3, 0x80, 0x0 ;  /* 0x000000000000781c */ /* 0x000fea0003faf038 */
[----:B------:R3:W-:Y:S01]  /*d010*/  @!P0 LDGSTS.E.BYPASS.LTC128B.128 [R231+0x1100], [R2.64], !P4 ;  /* 0x0110000002e78fae */ /* 0x0007e2000e101d52 */
[----:B------:R-:W-:Y:S01]  /*d020*/  PLOP3.LUT P0, PT, PT, PT, UP3, 0x80, 0x0 ;  /* 0x000000000000781c */ /* 0x000fe20003f0f038 */
[C---:B-1----:R-:W-:Y:S08]  /*d030*/  HMMA.16816.F32.BF16 R4, R32.reuse, R8, RZ ;  /* 0x000000082004723c */ /* 0x042ff000000418ff */
[C---:B------:R-:W-:Y:S01]  /*d040*/  HMMA.16816.F32.BF16 R8, R32.reuse, R10, RZ ;  /* 0x0000000a2008723c */ /* 0x040fe200000418ff */
[----:B---3--:R-:W-:Y:S03]  /*d050*/  @!P6 MOV R2, R21 ;  /* 0x000000150002e202 */ /* 0x008fe60000000f00 */
[----:B------:R-:W-:Y:S04]  /*d060*/  @!P6 MOV R3, R28 ;  /* 0x0000001c0003e202 */ /* 0x000fe80000000f00 */
[C---:B--2---:R-:W-:Y:S01]  /*d070*/  HMMA.16816.F32.BF16 R12, R32.reuse, R16, RZ ;  /* 0x00000010200c723c */ /* 0x044fe200000418ff */
[----:B------:R-:W-:Y:S01]  /*d080*/  PLOP3.LUT P6, PT, PT, PT, UP3, 0x80, 0x0 ;  /* 0x000000000000781c */ /* 0x000fe20003fcf038 */
[----:B------:R1:W-:Y:S01]  /*d090*/  @!P5 LDGSTS.E.BYPASS.LTC128B.128 [R231+0x3100], [R2.64], !P3 ;  /* 0x0310000002e7dfae */ /* 0x0003e2000d901d52 */
[----:B------:R-:W-:Y:S05]  /*d0a0*/  PLOP3.LUT P5, PT, PT, PT, UP3, 0x80, 0x0 ;  /* 0x000000000000781c */ /* 0x000fea0003faf038 */
[C---:B------:R-:W-:Y:S01]  /*d0b0*/  HMMA.16816.F32.BF16 R16, R32.reuse, R18, RZ ;  /* 0x000000122010723c */ /* 0x040fe200000418ff */
[----:B-1----:R-:W-:Y:S07]  /*d0c0*/  @!P0 MOV R2, R22 ;  /* 0x0000001600028202 */ /* 0x002fee0000000f00 */
[C---:B------:R-:W-:Y:S01]  /*d0d0*/  HMMA.16816.F32.BF16 R20, R32.reuse, R24, RZ ;  /* 0x000000182014723c */ /* 0x040fe200000418ff */
[----:B------:R-:W-:Y:S02]  /*d0e0*/  @!P0 MOV R3, R29 ;  /* 0x0000001d00038202 */ /* 0x000fe40000000f00 */
[----:B------:R-:W-:Y:S01]  /*d0f0*/  PLOP3.LUT P0, PT, PT, PT, UP3, 0x80, 0x0 ;  /* 0x000000000000781c */ /* 0x000fe20003f0f038 */
[----:B------:R-:W-:Y:S02]  /*d100*/  UISETP.GT.AND UP3, UPT, UR20, UR8, UPT ;  /* 0x000000081400728c */ /* 0x000fe4000bf64270 */
[----:B------:R1:W-:Y:S02]  /*d110*/  @!P6 LDGSTS.E.BYPASS.LTC128B.128 [R231+0x5100], [R2.64], !P2 ;  /* 0x0510000002e7efae */ /* 0x0003e4000d101d52 */
[C---:B------:R-:W-:Y:S02]  /*d120*/  HMMA.16816.F32.BF16 R24, R32.reuse, R26, RZ ;  /* 0x0000001a2018723c */ /* 0x040fe400000418ff */
[----:B------:R-:W-:Y:S05]  /*d130*/  PLOP3.LUT P6, PT, PT, PT, UP3, 0x80, 0x0 ;  /* 0x000000000000781c */ /* 0x000fea0003fcf038 */
[----:B------:R-:W-:Y:S01]  /*d140*/  @UP3 UIMAD.WIDE.U32 UR24, UR14, UR4, URZ ;  /* 0x000000040e1832a5 */ /* 0x000fe2000f8e003f */
[C---:B------:R-:W-:Y:S01]  /*d150*/  HMMA.16816.F32.BF16 R28, R32.reuse, R168, RZ ;  /* 0x000000a8201c723c */ /* 0x040fe200000418ff */
[----:B------:R-:W-:Y:S02]  /*d160*/  @UP3 USHF.R.S32.HI UR21, URZ, 0x1f, UR14 ;  /* 0x0000001f3f153899 */ /* 0x000fe4000801140e */
[----:B------:R-:W-:Y:S02]  /*d170*/  @UP3 USHF.L.U32 UR22, UR24, 0x6, URZ ;  /* 0x0000000618163899 */ /* 0x000fe4000800063f */
[----:B------:R-:W-:Y:S03]  /*d180*/  @UP3 UIMAD UR21, UR21, UR4, URZ ;  /* 0x00000004151532a4 */ /* 0x000fe6000f8e023f */
[----:B------:R-:W-:Y:S01]  /*d190*/  HMMA.16816.F32.BF16 R32, R32, R170, RZ ;  /* 0x000000aa2020723c */ /* 0x000fe200000418ff */
[----:B------:R-:W-:Y:S04]  /*d1a0*/  @UP3 UIMAD UR21, UR14, UR5, UR21 ;  /* 0x000000050e1532a4 */ /* 0x000fe8000f8e0215 */
[----:B------:R-:W-:Y:S03]  /*d1b0*/  @UP3 UIADD3 UR21, UR25, UR21, URZ ;  /* 0x0000001519153290 */ /* 0x000fe6000fffe03f */
[C---:B------:R-:W-:Y:S01]  /*d1c0*/  HMMA.16816.F32.BF16 R4, R172.reuse, R176, R4 ;  /* 0x000000b0ac04723c */ /* 0x040fe20000041804 */
[----:B------:R-:W-:Y:S04]  /*d1d0*/  @UP3 USHF.L.U64.HI UR21, UR24, 0x6, UR21 ;  /* 0x0000000618153899 */ /* 0x000fe80008010215 */
[----:B-1----:R-:W-:Y:S01]  /*d1e0*/  @!P5 IMAD.MOV.U32 R2, RZ, RZ, R132 ;  /* 0x000000ffff02d224 */ /* 0x002fe200078e0084 */
[----:B------:R-:W-:Y:S02]  /*d1f0*/  @!P5 MOV R3, R0 ;  /* 0x000000000003d202 */ /* 0x000fe40000000f00 */
[C---:B------:R-:W-:Y:S01]  /*d200*/  HMMA.16816.F32.BF16 R8, R172.reuse, R178, R8 ;  /* 0x000000b2ac08723c */ /* 0x040fe20000041808 */
[----:B------:R-:W-:Y:S02]  /*d210*/  PLOP3.LUT P5, PT, PT, PT, UP3, 0x80, 0x0 ;  /* 0x000000000000781c */ /* 0x000fe40003faf038 */
[----:B------:R1:W-:Y:S01]  /*d220*/  @!P0 LDGSTS.E.BYPASS.LTC128B.128 [R231+0x7100], [R2.64], !P1 ;  /* 0x0710000002e78fae */ /* 0x0003e2000c901d52 */
[----:B------:R-:W-:Y:S04]  /*d230*/  PLOP3.LUT P0, PT, PT, PT, UP3, 0x80, 0x0 ;  /* 0x000000000000781c */ /* 0x000fe80003f0f038 */
[C---:B------:R-:W-:Y:S03]  /*d240*/  HMMA.16816.F32.BF16 R12, R172.reuse, R180, R12 ;  /* 0x000000b4ac0c723c */ /* 0x040fe6000004180c */
[----:B------:R-:W-:Y:S03]  /*d250*/  LDSM.16.M88.4 R192, [R214+0x10100] ;  /* 0x01010000d6c0783b */ /* 0x000fe60000000200 */
[----:B------:R-:W-:Y:S02]  /*d260*/  @P5 IADD3 R0, P5, R238, UR22, RZ ;  /* 0x00000016ee005c10 */ /* 0x000fe4000ffbe0ff */
[C---:B------:R-:W-:Y:S03]  /*d270*/  HMMA.16816.F32.BF16 R16, R172.reuse, R182, R16 ;  /* 0x000000b6ac10723c */ /* 0x040fe60000041810 */
[----:B------:R-:W2:Y:S05]  /*d280*/  LDSM.16.M88.4 R196, [R210+0x8100] ;  /* 0x00810000d2c4783b */ /* 0x000eaa0000000200 */
[C---:B------:R-:W-:Y:S03]  /*d290*/  HMMA.16816.F32.BF16 R20, R172.reuse, R184, R20 ;  /* 0x000000b8ac14723c */ /* 0x040fe60000041814 */
[----:B------:R-:W0:Y:S01]  /*d2a0*/  LDGDEPBAR ;  /* 0x00000000000079af */ /* 0x000e220000000000 */
[----:B-1----:R-:W-:Y:S04]  /*d2b0*/  @P0 IADD3.X R2, R237, UR21, RZ, P5, !PT ;  /* 0x00000015ed020c10 */ /* 0x002fe8000affe4ff */
[C---:B------:R-:W-:Y:S01]  /*d2c0*/  HMMA.16816.F32.BF16 R24, R172.reuse, R186, R24 ;  /* 0x000000baac18723c */ /* 0x040fe20000041818 */
[----:B------:R-:W-:Y:S02]  /*d2d0*/  PLOP3.LUT P5, PT, PT, PT, UP3, 0x80, 0x0 ;  /* 0x000000000000781c */ /* 0x000fe40003faf038 */
[----:B------:R-:W1:Y:S01]  /*d2e0*/  LDSM.16.M88.4 R168, [R210+0x8900] ;  /* 0x00890000d2a8783b */ /* 0x000e620000000200 */
[----:B------:R-:W-:Y:S04]  /*d2f0*/  PLOP3.LUT P0, PT, PT, PT, UP3, 0x80, 0x0 ;  /* 0x000000000000781c */ /* 0x000fe80003f0f038 */
[C---:B------:R-:W-:Y:S03]  /*d300*/  HMMA.16816.F32.BF16 R28, R172.reuse, R188, R28 ;  /* 0x000000bcac1c723c */ /* 0x040fe6000004181c */
[----:B------:R-:W3:Y:S05]  /*d310*/  LDSM.16.M88.4 R200, [R210+0x9100] ;  /* 0x00910000d2c8783b */ /* 0x000eea0000000200 */
[----:B------:R-:W-:Y:S03]  /*d320*/  HMMA.16816.F32.BF16 R32, R172, R190, R32 ;  /* 0x000000beac20723c */ /* 0x000fe60000041820 */
[----:B------:R-:W4:Y:S05]  /*d330*/  LDSM.16.M88.4 R176, [R210+0x9900] ;  /* 0x00990000d2b0783b */ /* 0x000f2a0000000200 */
[C---:B--2---:R-:W-:Y:S03]  /*d340*/  HMMA.16816.F32.BF16 R4, R192.reuse, R196, R4 ;  /* 0x000000c4c004723c */ /* 0x044fe60000041804 */
[----:B------:R-:W-:Y:S05]  /*d350*/  LDSM.16.M88.4 R180, [R213+0x10100] ;  /* 0x01010000d5b4783b */ /* 0x000fea0000000200 */
[C---:B------:R-:W-:Y:S03]  /*d360*/  HMMA.16816.F32.BF16 R8, R192.reuse, R198, R8 ;  /* 0x000000c6c008723c */ /* 0x040fe60000041808 */
[----:B------:R-:W2:Y:S05]  /*d370*/  LDSM.16.M88.4 R184, [R209] ;  /* 0x00000000d1b8783b */ /* 0x000eaa0000000200 */
[C---:B-1----:R-:W-:Y:S03]  /*d380*/  HMMA.16816.F32.BF16 R12, R192.reuse, R168, R12 ;  /* 0x000000a8c00c723c */ /* 0x042fe6000004180c */
[----:B------:R-:W1:Y:S05]  /*d390*/  LDSM.16.M88.4 R172, [R209+0x800] ;  /* 0x00080000d1ac783b */ /* 0x000e6a0000000200 */
[C---:B------:R-:W-:Y:S03]  /*d3a0*/  HMMA.16816.F32.BF16 R16, R192.reuse, R170, R16 ;  /* 0x000000aac010723c */ /* 0x040fe60000041810 */
[----:B------:R-:W1:Y:S05]  /*d3b0*/  LDSM.16.M88.4 R188, [R209+0x1000] ;  /* 0x00100000d1bc783b */ /* 0x000e6a0000000200 */
[C---:B---3--:R-:W-:Y:S03]  /*d3c0*/  HMMA.16816.F32.BF16 R20, R192.reuse, R200, R20 ;  /* 0x000000c8c014723c */ /* 0x048fe60000041814 */
[----:B------:R-:W3:Y:S05]  /*d3d0*/  LDSM.16.M88.4 R168, [R209+0x1800] ;  /* 0x00180000d1a8783b */ /* 0x000eea0000000200 */
[C---:B------:R-:W-:Y:S03]  /*d3e0*/  HMMA.16816.F32.BF16 R24, R192.reuse, R202, R24 ;  /* 0x000000cac018723c */ /* 0x040fe60000041818 */
[----:B------:R-:W-:Y:S05]  /*d3f0*/  LDSM.16.M88.4 R196, [R211+0x14100] ;  /* 0x01410000d3c4783b */ /* 0x000fea0000000200 */
[C---:B----4-:R-:W-:Y:S03]  /*d400*/  HMMA.16816.F32.BF16 R28, R192.reuse, R176, R28 ;  /* 0x000000b0c01c723c */ /* 0x050fe6000004181c */
[----:B------:R-:W4:Y:S05]  /*d410*/  LDSM.16.M88.4 R200, [R204+0xa100] ;  /* 0x00a10000ccc8783b */ /* 0x000f2a0000000200 */
[----:B------:R-:W-:Y:S03]  /*d420*/  HMMA.16816.F32.BF16 R32, R192, R178, R32 ;  /* 0x000000b2c020723c */ /* 0x000fe60000041820 */
[----:B------:R-:W-:Y:S05]  /*d430*/  LDSM.16.M88.4 R176, [R204+0xb100] ;  /* 0x00b10000ccb0783b */ /* 0x000fea0000000200 */
[C---:B--2---:R-:W-:Y:S03]  /*d440*/  HMMA.16816.F32.BF16 R4, R180.reuse, R184, R4 ;  /* 0x000000b8b404723c */ /* 0x044fe60000041804 */
[----:B------:R-:W-:Y:S05]  /*d450*/  LDSM.16.M88.4 R192, [R227] ;  /* 0x00000000e3c0783b */ /* 0x000fea0000000200 */
[C---:B------:R-:W-:Y:S03]  /*d460*/  HMMA.16816.F32.BF16 R8, R180.reuse, R186, R8 ;  /* 0x000000bab408723c */ /* 0x040fe60000041808 */
[----:B------:R-:W-:Y:S05]  /*d470*/  LDSM.16.M88.4 R184, [R204+0xb900] ;  /* 0x00b90000ccb8783b */ /* 0x000fea0000000200 */
        /* <DEDUP_REMOVED lines=8> */
[----:B------:R-:W3:Y:S07]  /*d500*/  LDSM.16.M88.4 R168, [R226] ;  /* 0x00000000e2a8783b */ /* 0x000eee0000000200 */
[C---:B----4-:R-:W-:Y:S01]  /*d510*/  HMMA.16816.F32.BF16 R4, R196.reuse, R200, R4 ;  /* 0x000000c8c404723c */ /* 0x050fe20000041804 */
[----:B------:R-:W4:Y:S07]  /*d520*/  LDSM.16.M88.4 R180, [R225] ;  /* 0x00000000e1b4783b */ /* 0x000f2e0000000200 */
[C---:B------:R-:W-:Y:S01]  /*d530*/  HMMA.16816.F32.BF16 R8, R196.reuse, R202, R8 ;  /* 0x000000cac408723c */ /* 0x040fe20000041808 */
[----:B------:R-:W2:Y:S07]  /*d540*/  LDSM.16.M88.4 R200, [R224] ;  /* 0x00000000e0c8783b */ /* 0x000eae0000000200 */
[C---:B-1----:R-:W-:Y:S08]  /*d550*/  HMMA.16816.F32.BF16 R12, R196.reuse, R172, R12 ;  /* 0x000000acc40c723c */ /* 0x042ff0000004180c */
[C---:B------:R-:W-:Y:S01]  /*d560*/  HMMA.16816.F32.BF16 R16, R196.reuse, R174, R16 ;  /* 0x000000aec410723c */ /* 0x040fe20000041810 */
[----:B------:R-:W-:Y:S07]  /*d570*/  LDSM.16.M88.4 R172, [R214+0x14100] ;  /* 0x01410000d6ac783b */ /* 0x000fee0000000200 */
[C---:B------:R-:W-:Y:S08]  /*d580*/  HMMA.16816.F32.BF16 R20, R196.reuse, R176, R20 ;  /* 0x000000b0c414723c */ /* 0x040ff00000041814 */
[C---:B------:R-:W-:Y:S01]  /*d590*/  HMMA.16816.F32.BF16 R24, R196.reuse, R178, R24 ;  /* 0x000000b2c418723c */ /* 0x040fe20000041818 */
[----:B------:R-:W1:Y:S07]  /*d5a0*/  LDSM.16.M88.4 R176, [R210+0xa100] ;  /* 0x00a10000d2b0783b */ /* 0x000e6e0000000200 */
[C---:B------:R-:W-:Y:S08]  /*d5b0*/  HMMA.16816.F32.BF16 R28, R196.reuse, R184, R28 ;  /* 0x000000b8c41c723c */ /* 0x040ff0000004181c */
[----:B------:R-:W-:Y:S01]  /*d5c0*/  HMMA.16816.F32.BF16 R32, R196, R186, R32 ;  /* 0x000000bac420723c */ /* 0x000fe20000041820 */
[----:B------:R-:W1:Y:S07]  /*d5d0*/  LDSM.16.M88.4 R184, [R210+0xa900] ;  /* 0x00a90000d2b8783b */ /* 0x000e6e0000000200 */
[C---:B--2---:R-:W-:Y:S01]  /*d5e0*/  HMMA.16816.F32.BF16 R4, R188.reuse, R192, R4 ;  /* 0x000000c0bc04723c */ /* 0x044fe20000041804 */
[----:B------:R-:W2:Y:S07]  /*d5f0*/  LDSM.16.M88.4 R196, [R210+0xb100] ;  /* 0x00b10000d2c4783b */ /* 0x000eae0000000200 */
        /* <DEDUP_REMOVED lines=10> */
[----:B------:R-:W4:Y:S07]  /*d6a0*/  LDSM.16.M88.4 R188, [R209+0x2800] ;  /* 0x00280000d1bc783b */ /* 0x000f2e0000000200 */
[C---:B-1----:R-:W-:Y:S01]  /*d6b0*/  HMMA.16816.F32.BF16 R4, R172.reuse, R176, R4 ;  /* 0x000000b0ac04723c */ /* 0x042fe20000041804 */
[----:B------:R-:W1:Y:S07]  /*d6c0*/  LDSM.16.M88.4 R200, [R209+0x3000] ;  /* 0x00300000d1c8783b */ /* 0x000e6e0000000200 */
[C---:B------:R-:W-:Y:S01]  /*d6d0*/  HMMA.16816.F32.BF16 R8, R172.reuse, R178, R8 ;  /* 0x000000b2ac08723c */ /* 0x040fe20000041808 */
[----:B------:R-:W1:Y:S07]  /*d6e0*/  LDSM.16.M88.4 R176, [R209+0x3800] ;  /* 0x00380000d1b0783b */ /* 0x000e6e0000000200 */
[C---:B------:R-:W-:Y:S08]  /*d6f0*/  HMMA.16816.F32.BF16 R12, R172.reuse, R184, R12 ;  /* 0x000000b8ac0c723c */ /* 0x040ff0000004180c */
[C---:B------:R-:W-:Y:S01]  /*d700*/  HMMA.16816.F32.BF16 R16, R172.reuse, R186, R16 ;  /* 0x000000baac10723c */ /* 0x040fe20000041810 */
[----:B------:R-:W-:Y:S07]  /*d710*/  LDSM.16.M88.4 R184, [R211+0x18100] ;  /* 0x01810000d3b8783b */ /* 0x000fee0000000200 */
[C---:B--2---:R-:W-:Y:S08]  /*d720*/  HMMA.16816.F32.BF16 R20, R172.reuse, R196, R20 ;  /* 0x000000c4ac14723c */ /* 0x044ff00000041814 */
[C---:B------:R-:W-:Y:S01]  /*d730*/  HMMA.16816.F32.BF16 R24, R172.reuse, R198, R24 ;  /* 0x000000c6ac18723c */ /* 0x040fe20000041818 */
[----:B------:R-:W2:Y:S07]  /*d740*/  LDSM.16.M88.4 R196, [R204+0xc100] ;  /* 0x00c10000ccc4783b */ /* 0x000eae0000000200 */
[C---:B------:R-:W-:Y:S08]  /*d750*/  HMMA.16816.F32.BF16 R28, R172.reuse, R192, R28 ;  /* 0x000000c0ac1c723c */ /* 0x040ff0000004181c */
[----:B------:R-:W-:Y:S01]  /*d760*/  HMMA.16816.F32.BF16 R32, R172, R194, R32 ;  /* 0x000000c2ac20723c */ /* 0x000fe20000041820 */
[----:B------:R-:W2:Y:S07]  /*d770*/  LDSM.16.M88.4 R172, [R204+0xc900] ;  /* 0x00c90000ccac783b */ /* 0x000eae0000000200 */
[C---:B---3--:R-:W-:Y:S01]  /*d780*/  HMMA.16816.F32.BF16 R4, R168.reuse, R180, R4 ;  /* 0x000000b4a804723c */ /* 0x048fe20000041804 */
[----:B------:R-:W3:Y:S07]  /*d790*/  LDSM.16.M88.4 R192, [R204+0xd100] ;  /* 0x00d10000ccc0783b */ /* 0x000eee0000000200 */
[C---:B------:R-:W-:Y:S01]  /*d7a0*/  HMMA.16816.F32.BF16 R8, R168.reuse, R182, R8 ;  /* 0x000000b6a808723c */ /* 0x040fe20000041808 */
[----:B------:R-:W2:Y:S07]  /*d7b0*/  LDSM.16.M88.4 R180, [R204+0xd900] ;  /* 0x00d90000ccb4783b */ /* 0x000eae0000000200 */
[C---:B----4-:R-:W-:Y:S08]  /*d7c0*/  HMMA.16816.F32.BF16 R12, R168.reuse, R188, R12 ;  /* 0x000000bca80c723c */ /* 0x050ff0000004180c */
[C---:B------:R-:W-:Y:S01]  /*d7d0*/  HMMA.16816.F32.BF16 R16, R168.reuse, R190, R16 ;  /* 0x000000bea810723c */ /* 0x040fe20000041810 */
[----:B------:R-:W-:Y:S07]  /*d7e0*/  LDSM.16.M88.4 R188, [R212+0x18100] ;  /* 0x01810000d4bc783b */ /* 0x000fee0000000200 */
[C---:B-1----:R-:W-:Y:S08]  /*d7f0*/  HMMA.16816.F32.BF16 R20, R168.reuse, R200, R20 ;  /* 0x000000c8a814723c */ /* 0x042ff00000041814 */
[C---:B------:R-:W-:Y:S01]  /*d800*/  HMMA.16816.F32.BF16 R24, R168.reuse, R202, R24 ;  /* 0x000000caa818723c */ /* 0x040fe20000041818 */
[----:B------:R-:W1:Y:S07]  /*d810*/  LDSM.16.M88.4 R200, [R223] ;  /* 0x00000000dfc8783b */ /* 0x000e6e0000000200 */
[C---:B------:R-:W-:Y:S08]  /*d820*/  HMMA.16816.F32.BF16 R28, R168.reuse, R176, R28 ;  /* 0x000000b0a81c723c */ /* 0x040ff0000004181c */
[----:B------:R-:W-:Y:S01]  /*d830*/  HMMA.16816.F32.BF16 R32, R168, R178, R32 ;  /* 0x000000b2a820723c */ /* 0x000fe20000041820 */
[----:B------:R-:W4:Y:S07]  /*d840*/  LDSM.16.M88.4 R168, [R222] ;  /* 0x00000000dea8783b */ /* 0x000f2e0000000200 */
[C---:B--2---:R-:W-:Y:S01]  /*d850*/  HMMA.16816.F32.BF16 R4, R184.reuse, R196, R4 ;  /* 0x000000c4b804723c */ /* 0x044fe20000041804 */
[----:B------:R-:W-:Y:S07]  /*d860*/  LDSM.16.M88.4 R176, [R220] ;  /* 0x00000000dcb0783b */ /* 0x000fee0000000200 */
[C---:B------:R-:W-:Y:S01]  /*d870*/  HMMA.16816.F32.BF16 R8, R184.reuse, R198, R8 ;  /* 0x000000c6b808723c */ /* 0x040fe20000041808 */
[----:B------:R-:W-:Y:S07]  /*d880*/  LDSM.16.M88.4 R196, [R210+0xc100] ;  /* 0x00c10000d2c4783b */ /* 0x000fee0000000200 */
[C---:B------:R-:W-:Y:S08]  /*d890*/  HMMA.16816.F32.BF16 R12, R184.reuse, R172, R12 ;  /* 0x000000acb80c723c */ /* 0x040ff0000004180c */
[C---:B------:R-:W-:Y:S01]  /*d8a0*/  HMMA.16816.F32.BF16 R16, R184.reuse, R174, R16 ;  /* 0x000000aeb810723c */ /* 0x040fe20000041810 */
[----:B------:R-:W2:Y:S07]  /*d8b0*/  LDSM.16.M88.4 R172, [R221] ;  /* 0x00000000ddac783b */ /* 0x000eae0000000200 */
[C---:B---3--:R-:W-:Y:S08]  /*d8c0*/  HMMA.16816.F32.BF16 R20, R184.reuse, R192, R20 ;  /* 0x000000c0b814723c */ /* 0x048ff00000041814 */
[C---:B------:R-:W-:Y:S01]  /*d8d0*/  HMMA.16816.F32.BF16 R24, R184.reuse, R194, R24 ;  /* 0x000000c2b818723c */ /* 0x040fe20000041818 */
[----:B------:R-:W3:Y:S07]  /*d8e0*/  LDSM.16.M88.4 R192, [R214+0x18100] ;  /* 0x01810000d6c0783b */ /* 0x000eee0000000200 */
[C---:B------:R-:W-:Y:S08]  /*d8f0*/  HMMA.16816.F32.BF16 R28, R184.reuse, R180, R28 ;  /* 0x000000b4b81c723c */ /* 0x040ff0000004181c */
[----:B------:R-:W-:Y:S01]  /*d900*/  HMMA.16816.F32.BF16 R32, R184, R182, R32 ;  /* 0x000000b6b820723c */ /* 0x000fe20000041820 */
[----:B------:R-:W3:Y:S07]  /*d910*/  LDSM.16.M88.4 R180, [R210+0xc900] ;  /* 0x00c90000d2b4783b */ /* 0x000eee0000000200 */
[C---:B-1----:R-:W-:Y:S01]  /*d920*/  HMMA.16816.F32.BF16 R4, R188.reuse, R200, R4 ;  /* 0x000000c8bc04723c */ /* 0x042fe20000041804 */
[----:B------:R-:W1:Y:S07]  /*d930*/  LDSM.16.M88.4 R184, [R210+0xd100] ;  /* 0x00d10000d2b8783b */ /* 0x000e6e0000000200 */
[C---:B------:R-:W-:Y:S01]  /*d940*/  HMMA.16816.F32.BF16 R8, R188.reuse, R202, R8 ;  /* 0x000000cabc08723c */ /* 0x040fe20000041808 */
[----:B------:R-:W1:Y:S07]  /*d950*/  LDSM.16.M88.4 R200, [R210+0xd900] ;  /* 0x00d90000d2c8783b */ /* 0x000e6e0000000200 */
        /* <DEDUP_REMOVED lines=8> */
[----:B------:R-:W4:Y:S07]  /*d9e0*/  LDSM.16.M88.4 R176, [R209+0x4800] ;  /* 0x00480000d1b0783b */ /* 0x000f2e0000000200 */
[C---:B---3--:R-:W-:Y:S01]  /*d9f0*/  HMMA.16816.F32.BF16 R4, R192.reuse, R196, R4 ;  /* 0x000000c4c004723c */ /* 0x048fe20000041804 */
[----:B------:R-:W3:Y:S07]  /*da00*/  LDSM.16.M88.4 R188, [R209+0x5000] ;  /* 0x00500000d1bc783b */ /* 0x000eee0000000200 */
        /* <DEDUP_REMOVED lines=15> */
[C---:B----4-:R-:W-:Y:S08]  /*db00*/  HMMA.16816.F32.BF16 R12, R168.reuse, R176, R12 ;  /* 0x000000b0a80c723c */ /* 0x050ff0000004180c */
[C---:B------:R-:W-:Y:S01]  /*db10*/  HMMA.16816.F32.BF16 R16, R168.reuse, R178, R16 ;  /* 0x000000b2a810723c */ /* 0x040fe20000041810 */
[----:B------:R-:W-:Y:S07]  /*db20*/  LDSM.16.M88.4 R176, [R212+0x1c100] ;  /* 0x01c10000d4b0783b */ /* 0x000fee0000000200 */
[C---:B---3--:R-:W-:Y:S08]  /*db30*/  HMMA.16816.F32.BF16 R20, R168.reuse, R188, R20 ;  /* 0x000000bca814723c */ /* 0x048ff00000041814 */
[C---:B------:R-:W-:Y:S01]  /*db40*/  HMMA.16816.F32.BF16 R24, R168.reuse, R190, R24 ;  /* 0x000000bea818723c */ /* 0x040fe20000041818 */
[----:B------:R-:W3:Y:S07]  /*db50*/  LDSM.16.M88.4 R188, [R219] ;  /* 0x00000000dbbc783b */ /* 0x000eee0000000200 */
[C---:B------:R-:W-:Y:S08]  /*db60*/  HMMA.16816.F32.BF16 R28, R168.reuse, R196, R28 ;  /* 0x000000c4a81c723c */ /* 0x040ff0000004181c */
[----:B------:R-:W-:Y:S01]  /*db70*/  HMMA.16816.F32.BF16 R32, R168, R198, R32 ;  /* 0x000000c6a820723c */ /* 0x000fe20000041820 */
[----:B------:R-:W4:Y:S07]  /*db80*/  LDSM.16.M88.4 R168, [R218] ;  /* 0x00000000daa8783b */ /* 0x000f2e0000000200 */
[C---:B-1----:R-:W-:Y:S01]  /*db90*/  HMMA.16816.F32.BF16 R4, R180.reuse, R184, R4 ;  /* 0x000000b8b404723c */ /* 0x042fe20000041804 */
[----:B------:R-:W1:Y:S07]  /*dba0*/  LDSM.16.M88.4 R196, [R217] ;  /* 0x00000000d9c4783b */ /* 0x000e6e0000000200 */
[C---:B------:R-:W-:Y:S01]  /*dbb0*/  HMMA.16816.F32.BF16 R8, R180.reuse, R186, R8 ;  /* 0x000000bab408723c */ /* 0x040fe20000041808 */
[----:B------:R-:W1:Y:S07]  /*dbc0*/  LDSM.16.M88.4 R184, [R216] ;  /* 0x00000000d8b8783b */ /* 0x000e6e0000000200 */
        /* <DEDUP_REMOVED lines=8> */
[----:B------:R-:W-:Y:S07]  /*dc50*/  LDSM.16.M88.4 R172, [R210+0xf100] ;  /* 0x00f10000d2ac783b */ /* 0x000fee0000000200 */
[C---:B---3--:R-:W-:Y:S01]  /*dc60*/  HMMA.16816.F32.BF16 R4, R176.reuse, R188, R4 ;  /* 0x000000bcb004723c */ /* 0x048fe20000041804 */
[----:B------:R-:W-:Y:S07]  /*dc70*/  LDSM.16.M88.4 R180, [R210+0xf900] ;  /* 0x00f90000d2b4783b */ /* 0x000fee0000000200 */
[C---:B------:R-:W-:Y:S01]  /*dc80*/  HMMA.16816.F32.BF16 R8, R176.reuse, R190, R8 ;  /* 0x000000beb008723c */ /* 0x040fe20000041808 */
[----:B------:R-:W-:Y:S07]  /*dc90*/  LDSM.16.M88.4 R188, [R213+0x1c100] ;  /* 0x01c10000d5bc783b */ /* 0x000fee0000000200 */
[C---:B----4-:R-:W-:Y:S08]  /*dca0*/  HMMA.16816.F32.BF16 R12, R176.reuse, R168, R12 ;  /* 0x000000a8b00c723c */ /* 0x050ff0000004180c */
[C---:B------:R-:W-:Y:S01]  /*dcb0*/  HMMA.16816.F32.BF16 R16, R176.reuse, R170, R16 ;  /* 0x000000aab010723c */ /* 0x040fe20000041810 */
[----:B------:R-:W3:Y:S07]  /*dcc0*/  LDSM.16.M88.4 R168, [R210+0xe900] ;  /* 0x00e90000d2a8783b */ /* 0x000eee0000000200 */
[C---:B-1----:R-:W-:Y:S08]  /*dcd0*/  HMMA.16816.F32.BF16 R20, R176.reuse, R196, R20 ;  /* 0x000000c4b014723c */ /* 0x042ff00000041814 */
[C---:B------:R-:W-:Y:S01]  /*dce0*/  HMMA.16816.F32.BF16 R24, R176.reuse, R198, R24 ;  /* 0x000000c6b018723c */ /* 0x040fe20000041818 */
[----:B------:R-:W1:Y:S07]  /*dcf0*/  LDSM.16.M88.4 R196, [R209+0x6000] ;  /* 0x00600000d1c4783b */ /* 0x000e6e0000000200 */
[C---:B------:R-:W-:Y:S08]  /*dd00*/  HMMA.16816.F32.BF16 R28, R176.reuse, R184, R28 ;  /* 0x000000b8b01c723c */ /* 0x040ff0000004181c */
[----:B------:R-:W-:Y:S08]  /*dd10*/  HMMA.16816.F32.BF16 R32, R176, R186, R32 ;  /* 0x000000bab020723c */ /* 0x000ff00000041820 */
[C---:B--2---:R-:W-:Y:S08]  /*dd20*/  HMMA.16816.F32.BF16 R4, R192.reuse, R200, R4 ;  /* 0x000000c8c004723c */ /* 0x044ff00000041804 */
[C---:B------:R-:W-:Y:S08]  /*dd30*/  HMMA.16816.F32.BF16 R8, R192.reuse, R202, R8 ;  /* 0x000000cac008723c */ /* 0x040ff00000041808 */
[C---:B---3--:R-:W-:Y:S08]  /*dd40*/  HMMA.16816.F32.BF16 R12, R192.reuse, R168, R12 ;  /* 0x000000a8c00c723c */ /* 0x048ff0000004180c */
[C---:B------:R-:W-:Y:S01]  /*dd50*/  HMMA.16816.F32.BF16 R16, R192.reuse, R170, R16 ;  /* 0x000000aac010723c */ /* 0x040fe20000041810 */
[----:B------:R-:W2:Y:S07]  /*dd60*/  LDSM.16.M88.4 R168, [R209+0x6800] ;  /* 0x00680000d1a8783b */ /* 0x000eae0000000200 */
[C---:B------:R-:W-:Y:S08]  /*dd70*/  HMMA.16816.F32.BF16 R20, R192.reuse, R172, R20 ;  /* 0x000000acc014723c */ /* 0x040ff00000041814 */
[C---:B------:R-:W-:Y:S08]  /*dd80*/  HMMA.16816.F32.BF16 R24, R192.reuse, R174, R24 ;  /* 0x000000aec018723c */ /* 0x040ff00000041818 */
[C---:B------:R-:W-:Y:S08]  /*dd90*/  HMMA.16816.F32.BF16 R28, R192.reuse, R180, R28 ;  /* 0x000000b4c01c723c */ /* 0x040ff0000004181c */
[----:B------:R-:W-:Y:S08]  /*dda0*/  HMMA.16816.F32.BF16 R32, R192, R182, R32 ;  /* 0x000000b6c020723c */ /* 0x000ff00000041820 */
[C---:B-1----:R-:W-:Y:S08]  /*ddb0*/  HMMA.16816.F32.BF16 R4, R188.reuse, R196, R4 ;  /* 0x000000c4bc04723c */ /* 0x042ff00000041804 */
[C---:B------:R-:W-:Y:S08]  /*ddc0*/  HMMA.16816.F32.BF16 R8, R188.reuse, R198, R8 ;  /* 0x000000c6bc08723c */ /* 0x040ff00000041808 */
[C---:B--2---:R-:W-:Y:S08]  /*ddd0*/  HMMA.16816.F32.BF16 R12, R188.reuse, R168, R12 ;  /* 0x000000a8bc0c723c */ /* 0x044ff0000004180c */
        /* <DEDUP_REMOVED lines=12> */
[----:B------:R-:W-:Y:S01]  /*dea0*/  FMUL.FTZ R3, R17, c[0x0][0x320] ;  /* 0x0000c80011037a20 */ /* 0x000fe20000410000 */
[----:B------:R-:W-:Y:S01]  /*deb0*/  @P6 LEA R17, P6, R0, c[0x0][0x1c8], 0x1 ;  /* 0x0000720000116a11 */ /* 0x000fe200078c08ff */
[----:B------:R-:W-:Y:S02]  /*dec0*/  FMUL.FTZ R11, R11, c[0x0][0x320] ;  /* 0x0000c8000b0b7a20 */ /* 0x000fe40000410000 */
[----:B------:R-:W-:Y:S01]  /*ded0*/  FMUL.FTZ R13, R13, c[0x0][0x320] ;  /* 0x0000c8000d0d7a20 */ /* 0x000fe20000410000 */
[----:B------:R-:W1:Y:S01]  /*dee0*/  MUFU.TANH R178, R6 ;  /* 0x0000000600b27308 */ /* 0x000e620000002400 */
[----:B------:R-:W-:Y:S02]  /*def0*/  FMUL.FTZ R19, R19, c[0x0][0x320] ;  /* 0x0000c80013137a20 */ /* 0x000fe40000410000 */
[----:B------:R-:W-:Y:S02]  /*df00*/  FMUL.FTZ R12, R12, c[0x0][0x320] ;  /* 0x0000c8000c0c7a20 */ /* 0x000fe40000410000 */
[----:B------:R-:W-:Y:S02]  /*df10*/  FMUL.FTZ R18, R18, c[0x0][0x320] ;  /* 0x0000c80012127a20 */ /* 0x000fe40000410000 */
[----:B------:R-:W-:Y:S02]  /*df20*/  FMUL.FTZ R16, R16, c[0x0][0x320] ;  /* 0x0000c80010107a20 */ /* 0x000fe40000410000 */
[----:B------:R-:W-:Y:S01]  /*df30*/  @P0 LEA.HI.X R169, R0, c[0x0][0x1cc], R2, 0x1, P6 ;  /* 0x0000730000a90a11 */ /* 0x000fe200030f0c02 */
[----:B------:R2:W3:Y:S01]  /*df40*/  MUFU.TANH R179, R7 ;  /* 0x0000000700b37308 */ /* 0x0004e20000002400 */
[----:B------:R-:W-:Y:S02]  /*df50*/  @P5 IADD3 R0, P5, R135, UR22, RZ ;  /* 0x0000001687005c10 */ /* 0x000fe4000ffbe0ff */
[----:B------:R-:W-:Y:S02]  /*df60*/  PLOP3.LUT P6, PT, PT, PT, UP3, 0x80, 0x0 ;  /* 0x000000000000781c */ /* 0x000fe40003fcf038 */
[----:B------:R-:W-:Y:S05]  /*df70*/  PLOP3.LUT P0, PT, PT, PT, UP3, 0x80, 0x0 ;  /* 0x000000000000781c */ /* 0x000fea0003f0f038 */
[----:B------:R4:W-:Y:S08]  /*df80*/  MUFU.TANH R181, R15 ;  /* 0x0000000f00b57308 */ /* 0x0009f00000002400 */
[----:B------:R-:W-:Y:S02]  /*df90*/  @P0 IADD3.X R2, R234, UR21, RZ, P5, !PT ;  /* 0x00000015ea020c10 */ /* 0x000fe4000affe4ff */
[----:B------:R-:W-:Y:S01]  /*dfa0*/  PLOP3.LUT P0, PT, PT, PT, UP3, 0x80, 0x0 ;  /* 0x000000000000781c */ /* 0x000fe20003f0f038 */
[----:B------:R-:W-:Y:S01]  /*dfb0*/  MUFU.TANH R171, R14 ;  /* 0x0000000e00ab7308 */ /* 0x000fe20000002400 */
[----:B------:R-:W-:Y:S01]  /*dfc0*/  PLOP3.LUT P5, PT, PT, PT, UP3, 0x80, 0x0 ;  /* 0x000000000000781c */ /* 0x000fe20003faf038 */
[----:B--2---:R-:W2:Y:S08]  /*dfd0*/  LDSM.16.M88.4 R4, [R209+0x7000] ;  /* 0x00700000d104783b */ /* 0x004eb00000000200 */
[----:B------:R-:W-:Y:S01]  /*dfe0*/  MUFU.TANH R172, R8 ;  /* 0x0000000800ac7308 */ /* 0x000fe20000002400 */
[----:B----4-:R-:W-:Y:S09]  /*dff0*/  @P6 LEA R15, P6, R0, c[0x0][0x1c8], 0x1 ;  /* 0x00007200000f6a11 */ /* 0x010ff200078c08ff */
[----:B------:R-:W-:Y:S10]  /*e000*/  MUFU.TANH R173, R9 ;  /* 0x0000000900ad7308 */ /* 0x000ff40000002400 */
[----:B------:R-:W4:Y:S10]  /*e010*/  MUFU.TANH R174, R10 ;  /* 0x0000000a00ae7308 */ /* 0x000f340000002400 */
[----:B------:R1:W1:Y:S01]  /*e020*/  MUFU.TANH R176, R11 ;  /* 0x0000000b00b07308 */ /* 0x0002620000002400 */
[C---:B--2---:R-:W-:Y:S09]  /*e030*/  HMMA.16816.F32.BF16 R20, R188.reuse, R4, R20 ;  /* 0x00000004bc14723c */ /* 0x044ff20000041814 */
[----:B------:R-:W-:Y:S01]  /*e040*/  MUFU.TANH R170, R13 ;  /* 0x0000000d00aa7308 */ /* 0x000fe20000002400 */
[C---:B------:R-:W-:Y:S09]  /*e050*/  HMMA.16816.F32.BF16 R24, R188.reuse, R6, R24 ;  /* 0x00000006bc18723c */ /* 0x040ff20000041818 */
[----:B------:R-:W-:Y:S01]  /*e060*/  MUFU.TANH R185, R19 ;  /* 0x0000001300b97308 */ /* 0x000fe20000002400 */
[----:B-1----:R-:W1:Y:S01]  /*e070*/  LDSM.16.M88.4 R8, [R209+0x7800] ;  /* 0x00780000d108783b */ /* 0x002e620000000200 */
[----:B------:R-:W-:Y:S04]  /*e080*/  DEPBAR.LE SB0, 0x0 ;  /* 0x000080000000791a */ /* 0x000fe80000000000 */
[----:B------:R-:W-:Y:S04]  /*e090*/  FMUL.FTZ R21, R21, c[0x0][0x320] ;  /* 0x0000c80015157a20 */ /* 0x000fe80000410000 */
[----:B------:R-:W-:Y:S01]  /*e0a0*/  MUFU.TANH R180, R12 ;  /* 0x0000000c00b47308 */ /* 0x000fe20000002400 */
[----:B------:R-:W-:Y:S01]  /*e0b0*/  FMUL.FTZ R20, R20, c[0x0][0x320] ;  /* 0x0000c80014147a20 */ /* 0x000fe20000410000 */
[----:B------:R-:W-:Y:S01]  /*e0c0*/  BAR.SYNC.DEFER_BLOCKING 0x0 ;  /* 0x0000000000007b1d */ /* 0x000fe20000010000 */
[----:B------:R-:W-:Y:S02]  /*e0d0*/  FMUL.FTZ R22, R22, c[0x0][0x320] ;  /* 0x0000c80016167a20 */ /* 0x000fe40000410000 */
[----:B------:R-:W-:Y:S02]  /*e0e0*/  FMUL.FTZ R23, R23, c[0x0][0x320] ;  /* 0x0000c80017177a20 */ /* 0x000fe40000410000 */
[----:B------:R-:W-:Y:S02]  /*e0f0*/  FMUL.FTZ R24, R24, c[0x0][0x320] ;  /* 0x0000c80018187a20 */ /* 0x000fe40000410000 */
[----:B------:R-:W-:Y:S02]  /*e100*/  FMUL.FTZ R25, R25, c[0x0][0x320] ;  /* 0x0000c80019197a20 */ /* 0x000fe40000410000 */
[----:B------:R-:W-:Y:S02]  /*e110*/  FMUL.FTZ R26, R26, c[0x0][0x320] ;  /* 0x0000c8001a1a7a20 */ /* 0x000fe40000410000 */
[----:B------:R-:W-:Y:S01]  /*e120*/  FMUL.FTZ R27, R27, c[0x0][0x320] ;  /* 0x0000c8001b1b7a20 */ /* 0x000fe20000410000 */
[C---:B-1----:R-:W-:Y:S01]  /*e130*/  HMMA.16816.F32.BF16 R28, R188.reuse, R8, R28 ;  /* 0x00000008bc1c723c */ /* 0x042fe2000004181c */
[----:B------:R1:W-:Y:S07]  /*e140*/  MUFU.TANH R187, R21 ;  /* 0x0000001500bb7308 */ /* 0x0003ee0000002400 */
[----:B------:R-:W-:Y:S03]  /*e150*/  HMMA.16816.F32.BF16 R32, R188, R10, R32 ;  /* 0x0000000abc20723c */ /* 0x000fe60000041820 */
[----:B------:R-:W-:Y:S10]  /*e160*/  MUFU.TANH R186, R20 ;  /* 0x0000001400ba7308 */ /* 0x000ff40000002400 */
[----:B------:R2:W-:Y:S03]  /*e170*/  MUFU.TANH R183, R3 ;  /* 0x0000000300b77308 */ /* 0x0005e60000002400 */
[----:B------:R-:W-:Y:S01]  /*e180*/  FMUL.FTZ R28, R28, c[0x0][0x320] ;  /* 0x0000c8001c1c7a20 */ /* 0x000fe20000410000 */
[----:B-1----:R-:W-:Y:S01]  /*e190*/  @P0 LEA.HI.X R21, R0, c[0x0][0x1cc], R2, 0x1, P6 ;  /* 0x0000730000150a11 */ /* 0x002fe200030f0c02 */
[----:B------:R-:W-:Y:S01]  /*e1a0*/  FMUL.FTZ R29, R29, c[0x0][0x320] ;  /* 0x0000c8001d1d7a20 */ /* 0x000fe20000410000 */
[----:B------:R-:W-:Y:S01]  /*e1b0*/  @P5 IADD3 R0, P5, R233, UR22, RZ ;  /* 0x00000016e9005c10 */ /* 0x000fe2000ffbe0ff */
[----:B------:R-:W-:Y:S01]  /*e1c0*/  FMUL.FTZ R30, R30, c[0x0][0x320] ;  /* 0x0000c8001e1e7a20 */ /* 0x000fe20000410000 */
[----:B------:R-:W-:Y:S01]  /*e1d0*/  PLOP3.LUT P6, PT, PT, PT, UP3, 0x80, 0x0 ;  /* 0x000000000000781c */ /* 0x000fe20003fcf038 */
[----:B------:R-:W-:Y:S01]  /*e1e0*/  FMUL.FTZ R31, R31, c[0x0][0x320] ;  /* 0x0000c8001f1f7a20 */ /* 0x000fe20000410000 */
[----:B------:R-:W-:Y:S01]  /*e1f0*/  PLOP3.LUT P0, PT, PT, PT, UP3, 0x80, 0x0 ;  /* 0x000000000000781c */ /* 0x000fe20003f0f038 */
[----:B------:R-:W1:Y:S01]  /*e200*/  MUFU.TANH R184, R18 ;  /* 0x0000001200b87308 */ /* 0x000e620000002400 */
[----:B------:R-:W-:Y:S02]  /*e210*/  FMUL.FTZ R32, R32, c[0x0][0x320] ;  /* 0x0000c80020207a20 */ /* 0x000fe40000410000 */
[----:B------:R-:W-:Y:S02]  /*e220*/  FMUL.FTZ R33, R33, c[0x0][0x320] ;  /* 0x0000c80021217a20 */ /* 0x000fe40000410000 */
[----:B------:R-:W-:Y:S05]  /*e230*/  FMUL.FTZ R34, R34, c[0x0][0x320] ;  /* 0x0000c80022227a20 */ /* 0x000fea0000410000 */
[----:B------:R-:W-:Y:S01]  /*e240*/  @P6 LEA R14, P6, R0, c[0x0][0x1c8], 0x1 ;  /* 0x00007200000e6a11 */ /* 0x000fe200078c08ff */
[----:B------:R-:W1:Y:S01]  /*e250*/  MUFU.TANH R182, R16 ;  /* 0x0000001000b67308 */ /* 0x000e620000002400 */
[----:B------:R-:W-:Y:S02]  /*e260*/  @P0 IADD3.X R2, R232, UR21, RZ, P5, !PT ;  /* 0x00000015e8020c10 */ /* 0x000fe4000affe4ff */
[----:B------:R-:W-:Y:S02]  /*e270*/  PLOP3.LUT P0, PT, PT, PT, UP3, 0x80, 0x0 ;  /* 0x000000000000781c */ /* 0x000fe40003f0f038 */
[----:B------:R-:W-:Y:S02]  /*e280*/  PLOP3.LUT P5, PT, PT, PT, UP3, 0x80, 0x0 ;  /* 0x000000000000781c */ /* 0x000fe40003faf038 */
[----:B--2---:R-:W-:Y:S03]  /*e290*/  FMNMX.FTZ R3, R178, R134, !PT ;  /* 0x00000086b2037209 */ /* 0x004fe60007810000 */
[----:B------:R-:W2:Y:S01]  /*e2a0*/  MUFU.TANH R192, R22 ;  /* 0x0000001600c07308 */ /* 0x000ea20000002400 */
[----:B---3--:R-:W-:Y:S04]  /*e2b0*/  FMNMX.FTZ R3, R179, R3, !PT ;  /* 0x00000003b3037209 */ /* 0x008fe80007810000 */
[----:B----4-:R-:W-:Y:S02]  /*e2c0*/  FMNMX.FTZ R3, R174, R3, !PT ;  /* 0x00000003ae037209 */ /* 0x010fe40007810000 */
[----:B------:R-:W-:Y:S02]  /*e2d0*/  @P0 LEA.HI.X R20, R0, c[0x0][0x1cc], R2, 0x1, P6 ;  /* 0x0000730000140a11 */ /* 0x000fe400030f0c02 */
[----:B------:R-:W-:Y:S01]  /*e2e0*/  @P5 IADD3 R0, P5, R252, UR22, RZ ;  /* 0x00000016fc005c10 */ /* 0x000fe2000ffbe0ff */
[----:B------:R-:W-:Y:S01]  /*e2f0*/  @UP3 UIADD3 UR22, UP0, UR13, UR22, URZ ;  /* 0x000000160d163290 */ /* 0x000fe2000ff1e03f */
[----:B------:R-:W-:Y:S01]  /*e300*/  PLOP3.LUT P6, PT, PT, PT, UP3, 0x80, 0x0 ;  /* 0x000000000000781c */ /* 0x000fe20003fcf038 */
[----:B------:R-:W-:Y:S01]  /*e310*/  MUFU.TANH R197, R23 ;  /* 0x0000001700c57308 */ /* 0x000fe20000002400 */
[----:B------:R-:W-:Y:S02]  /*e320*/  PLOP3.LUT P0, PT, PT, PT, UP3, 0x80, 0x0 ;  /* 0x000000000000781c */ /* 0x000fe40003f0f038 */
[----:B------:R-:W-:Y:S04]  /*e330*/  FMNMX.FTZ R3, R176, R3, !PT ;  /* 0x00000003b0037209 */ /* 0x000fe80007810000 */
[----:B------:R-:W-:Y:S03]  /*e340*/  FMNMX.FTZ R3, R171, R3, !PT ;  /* 0x00000003ab037209 */ /* 0x000fe60007810000 */
[----:B------:R-:W3:Y:S01]  /*e350*/  MUFU.TANH R201, R24 ;  /* 0x0000001800c97308 */ /* 0x000ee20000002400 */
[----:B------:R-:W-:Y:S02]  /*e360*/  FMNMX.FTZ R3, R181, R3, !PT ;  /* 0x00000003b5037209 */ /* 0x000fe40007810000 */
[----:B------:R-:W-:Y:S02]  /*e370*/  @P6 LEA R13, P6, R0, c[0x0][0x1c8], 0x1 ;  /* 0x00007200000d6a11 */ /* 0x000fe400078c08ff */
[----:B------:R-:W-:Y:S01]  /*e380*/  @P0 IADD3.X R2, R251, UR21, RZ, P5, !PT ;  /* 0x00000015fb020c10 */ /* 0x000fe2000affe4ff */
[----:B------:R-:W-:Y:S01]  /*e390*/  @UP3 UIADD3.X UR21, UR12, UR21, URZ, UP0, !UPT ;  /* 0x000000150c153290 */ /* 0x000fe200087fe43f */
[----:B------:R-:W-:Y:S01]  /*e3a0*/  PLOP3.LUT P0, PT, PT, PT, UP3, 0x80, 0x0 ;  /* 0x000000000000781c */ /* 0x000fe20003f0f038 */
[----:B------:R-:W-:Y:S01]  /*e3b0*/  UISETP.GT.AND UP0, UPT, UR20, UR17, UPT ;  /* 0x000000111400728c */ /* 0x000fe2000bf04270 */
[----:B------:R-:W-:Y:S01]  /*e3c0*/  PLOP3.LUT P5, PT, PT, PT, UP3, 0x80, 0x0 ;  /* 0x000000000000781c */ /* 0x000fe20003faf038 */
[----:B------:R-:W4:Y:S01]  /*e3d0*/  MUFU.TANH R241, R25 ;  /* 0x0000001900f17308 */ /* 0x000f220000002400 */
[----:B-1----:R-:W-:Y:S01]  /*e3e0*/  FMNMX.FTZ R3, R184, R3, !PT ;  /* 0x00000003b8037209 */ /* 0x002fe20007810000 */
[----:B------:R-:W-:Y:S08]  /*e3f0*/  UMOV UR20, UR14 ;  /* 0x0000000e00147c82 */ /* 0x000ff00008000000 */
[----:B------:R-:W-:Y:S01]  /*e400*/  @P0 LEA.HI.X R19, R0, c[0x0][0x1cc], R2, 0x1, P6 ;  /* 0x0000730000130a11 */ /* 0x000fe200030f0c02 */
[----:B------:R-:W1:Y:S01]  /*e410*/  MUFU.TANH R242, R26 ;  /* 0x0000001a00f27308 */ /* 0x000e620000002400 */
[----:B------:R-:W-:Y:S02]  /*e420*/  @P5 IADD3 R0, P5, R238, UR22, RZ ;  /* 0x00000016ee005c10 */ /* 0x000fe4000ffbe0ff */
[----:B------:R-:W-:Y:S02]  /*e430*/  PLOP3.LUT P6, PT, PT, PT, UP3, 0x80, 0x0 ;  /* 0x000000000000781c */ /* 0x000fe40003fcf038 */
[----:B------:R-:W-:Y:S02]  /*e440*/  PLOP3.LUT P0, PT, PT, PT, UP3, 0x80, 0x0 ;  /* 0x000000000000781c */ /* 0x000fe40003f0f038 */
[----:B------:R-:W-:Y:S03]  /*e450*/  FMNMX.FTZ R2, R177, R133, !PT ;  /* 0x00000085b1027209 */ /* 0x000fe60007810000 */
[----:B------:R-:W1:Y:S01]  /*e460*/  MUFU.TANH R244, R28 ;  /* 0x0000001c00f47308 */ /* 0x000e620000002400 */
[----:B------:R-:W-:Y:S04]  /*e470*/  FMNMX.FTZ R2, R175, R2, !PT ;  /* 0x00000002af027209 */ /* 0x000fe80007810000 */
[----:B------:R-:W-:Y:S02]  /*e480*/  FMNMX.FTZ R2, R172, R2, !PT ;  /* 0x00000002ac027209 */ /* 0x000fe40007810000 */
[----:B------:R-:W-:Y:S02]  /*e490*/  @P6 LEA R12, P6, R0, c[0x0][0x1c8], 0x1 ;  /* 0x00007200000c6a11 */ /* 0x000fe400078c08ff */
[----:B------:R-:W-:Y:S01]  /*e4a0*/  @P0 IADD3.X R4, R237, UR21, RZ, P5, !PT ;  /* 0x00000015ed040c10 */ /* 0x000fe2000affe4ff */
[----:B------:R-:W1:Y:S01]  /*e4b0*/  MUFU.TANH R243, R27 ;  /* 0x0000001b00f37308 */ /* 0x000e620000002400 */
[----:B------:R-:W-:Y:S02]  /*e4c0*/  PLOP3.LUT P0, PT, PT, PT, UP3, 0x80, 0x0 ;  /* 0x000000000000781c */ /* 0x000fe40003f0f038 */
[----:B------:R-:W-:Y:S02]  /*e4d0*/  FMNMX.FTZ R2, R173, R2, !PT ;  /* 0x00000002ad027209 */ /* 0x000fe40007810000 */
[----:B------:R-:W-:Y:S02]  /*e4e0*/  PLOP3.LUT P5, PT, PT, PT, UP3, 0x80, 0x0 ;  /* 0x000000000000781c */ /* 0x000fe40003faf038 */
[----:B------:R-:W-:Y:S03]  /*e4f0*/  FMNMX.FTZ R2, R180, R2, !PT ;  /* 0x00000002b4027209 */ /* 0x000fe60007810000 */
[----:B------:R-:W1:Y:S04]  /*e500*/  MUFU.TANH R245, R29 ;  /* 0x0000001d00f57308 */ /* 0x000e680000002400 */
[----:B------:R-:W-:Y:S02]  /*e510*/  @P0 LEA.HI.X R18, R0, c[0x0][0x1cc], R4, 0x1, P6 ;  /* 0x0000730000120a11 */ /* 0x000fe400030f0c04 */
[----:B------:R-:W-:Y:S02]  /*e520*/  FMNMX.FTZ R0, R170, R2, !PT ;  /* 0x00000002aa007209 */ /* 0x000fe40007810000 */
[----:B------:R-:W-:Y:S02]  /*e530*/  FMNMX.FTZ R4, R185, R3, !PT ;  /* 0x00000003b9047209 */ /* 0x000fe40007810000 */
[----:B------:R-:W-:Y:S01]  /*e540*/  FMNMX.FTZ R0, R182, R0, !PT ;  /* 0x00000000b6007209 */ /* 0x000fe20007810000 */
[----:B------:R-:W1:Y:S01]  /*e550*/  MUFU.TANH R190, R30 ;  /* 0x0000001e00be7308 */ /* 0x000e620000002400 */
[----:B------:R-:W-:Y:S02]  /*e560*/  @P5 IADD3 R2, P5, R135, UR22, RZ ;  /* 0x0000001687025c10 */ /* 0x000fe4000ffbe0ff */
[----:B------:R-:W-:Y:S02]  /*e570*/  FMNMX.FTZ R0, R183, R0, !PT ;  /* 0x00000000b7007209 */ /* 0x000fe40007810000 */
[----:B------:R-:W-:Y:S02]  /*e580*/  PLOP3.LUT P6, PT, PT, PT, UP3, 0x80, 0x0 ;  /* 0x000000000000781c */ /* 0x000fe40003fcf038 */
[----:B------:R-:W-:Y:S02]  /*e590*/  FMNMX.FTZ R0, R186, R0, !PT ;  /* 0x00000000ba007209 */ /* 0x000fe40007810000 */
[----:B------:R-:W-:Y:S01]  /*e5a0*/  PLOP3.LUT P0, PT, PT, PT, UP3, 0x80, 0x0 ;  /* 0x000000000000781c */ /* 0x000fe20003f0f038 */
[----:B------:R-:W-:Y:S01]  /*e5b0*/  MUFU.TANH R246, R31 ;  /* 0x0000001f00f67308 */ /* 0x000fe20000002400 */
[----:B------:R-:W-:Y:S01]  /*e5c0*/  FMNMX.FTZ R3, R187, R0, !PT ;  /* 0x00000000bb037209 */ /* 0x000fe20007810000 */
[----:B------:R-:W-:Y:S01]  /*e5d0*/  FMUL.FTZ R0, R35, c[0x0][0x320] ;  /* 0x0000c80023007a20 */ /* 0x000fe20000410000 */
[----:B--2---:R-:W-:Y:S02]  /*e5e0*/  FMNMX.FTZ R4, R192, R4, !PT ;  /* 0x00000004c0047209 */ /* 0x004fe40007810000 */
[----:B---3--:R-:W-:Y:S02]  /*e5f0*/  FMNMX.FTZ R3, R201, R3, !PT ;  /* 0x00000003c9037209 */ /* 0x008fe40007810000 */
[----:B------:R-:W-:Y:S02]  /*e600*/  FMNMX.FTZ R4, R197, R4, !PT ;  /* 0x00000004c5047209 */ /* 0x000fe40007810000 */
[----:B------:R-:W-:Y:S01]  /*e610*/  @P6 LEA R11, P6, R2, c[0x0][0x1c8], 0x1 ;  /* 0x00007200020b6a11 */ /* 0x000fe200078c08ff */
[----:B------:R4:W-:Y:S02]  /*e620*/  MUFU.TANH R168, R0 ;  /* 0x0000000000a87308 */ /* 0x0009e40000002400 */
[----:B------:R-:W-:Y:S02]  /*e630*/  @P0 IADD3.X R5, R234, UR21, RZ, P5, !PT ;  /* 0x00000015ea050c10 */ /* 0x000fe4000affe4ff */
[----:B------:R-:W-:Y:S02]  /*e640*/  PLOP3.LUT P0, PT, PT, PT, UP3, 0x80, 0x0 ;  /* 0x000000000000781c */ /* 0x000fe40003f0f038 */
[----:B------:R-:W-:Y:S04]  /*e650*/  PLOP3.LUT P5, PT, PT, PT, UP3, 0x80, 0x0 ;  /* 0x000000000000781c */ /* 0x000fe80003faf038 */
[----:B------:R-:W2:Y:S07]  /*e660*/  MUFU.TANH R247, R32 ;  /* 0x0000002000f77308 */ /* 0x000eae0000002400 */
[----:B------:R-:W-:Y:S02]  /*e670*/  @P0 LEA.HI.X R16, R2, c[0x0][0x1cc], R5, 0x1, P6 ;  /* 0x0000730002100a11 */ /* 0x000fe400030f0c05 */
[----:B------:R-:W-:Y:S01]  /*e680*/  PLOP3.LUT P6, PT, PT, PT, UP3, 0x80, 0x0 ;  /* 0x000000000000781c */ /* 0x000fe20003fcf038 */
[----:B------:R-:W3:Y:S01]  /*e690*/  MUFU.TANH R248, R33 ;  /* 0x0000002100f87308 */ /* 0x000ee20000002400 */
[----:B------:R-:W-:Y:S02]  /*e6a0*/  PLOP3.LUT P0, PT, PT, PT, UP3, 0x80, 0x0 ;  /* 0x000000000000781c */ /* 0x000fe40003f0f038 */
[----:B----4-:R-:W-:Y:S02]  /*e6b0*/  FMNMX.FTZ R0, R241, R3, !PT ;  /* 0x00000003f1007209 */ /* 0x010fe40007810000 */
[----:B-1----:R-:W-:Y:S02]  /*e6c0*/  FMNMX.FTZ R3, R242, R4, !PT ;  /* 0x00000004f2037209 */ /* 0x002fe40007810000 */
[----:B------:R-:W-:Y:S02]  /*e6d0*/  FMNMX.FTZ R0, R244, R0, !PT ;  /* 0x00000000f4007209 */ /* 0x000fe40007810000 */
[----:B------:R-:W-:Y:S01]  /*e6e0*/  FMNMX.FTZ R3, R243, R3, !PT ;  /* 0x00000003f3037209 */ /* 0x000fe20007810000 */
[----:B------:R-:W1:Y:S01]  /*e6f0*/  MUFU.TANH R135, R34 ;  /* 0x0000002200877308 */ /* 0x000e620000002400 */
[----:B------:R-:W-:Y:S02]  /*e700*/  FMNMX.FTZ R0, R245, R0, !PT ;  /* 0x00000000f5007209 */ /* 0x000fe40007810000 */
[----:B------:R-:W-:Y:S02]  /*e710*/  FMNMX.FTZ R3, R190, R3, !PT ;  /* 0x00000003be037209 */ /* 0x000fe40007810000 */
[----:B--2---:R-:W-:Y:S02]  /*e720*/  FMNMX.FTZ R132, R247, R0, !PT ;  /* 0x00000000f7847209 */ /* 0x004fe40007810000 */
[----:B------:R-:W-:Y:S02]  /*e730*/  FMNMX.FTZ R0, R246, R3, !PT ;  /* 0x00000003f6007209 */ /* 0x000fe40007810000 */
[----:B------:R-:W-:Y:S02]  /*e740*/  @P5 IADD3 R3, P5, R233, UR22, RZ ;  /* 0x00000016e9035c10 */ /* 0x000fe4000ffbe0ff */
[----:B---3--:R-:W-:Y:S02]  /*e750*/  FMNMX.FTZ R132, R248, R132, !PT ;  /* 0x00000084f8847209 */ /* 0x008fe40007810000 */
[----:B------:R-:W-:Y:S03]  /*e760*/  @P6 LEA R8, P6, R3, c[0x0][0x1c8], 0x1 ;  /* 0x0000720003086a11 */ /* 0x000fe600078c08ff */
[----:B------:R-:W2:Y:S06]  /*e770*/  SHFL.BFLY PT, R5, R132, 0x2, 0x1f ;  /* 0x0c401f0084057f89 */ /* 0x000eac00000e0000 */
[----:B------:R-:W-:Y:S02]  /*e780*/  @P0 IADD3.X R4, R232, UR21, RZ, P5, !PT ;  /* 0x00000015e8040c10 */ /* 0x000fe4000affe4ff */
[----:B------:R-:W-:Y:S02]  /*e790*/  PLOP3.LUT P0, PT, PT, PT, UP3, 0x80, 0x0 ;  /* 0x000000000000781c */ /* 0x000fe40003f0f038 */
[----:B------:R-:W-:Y:S02]  /*e7a0*/  PLOP3.LUT P5, PT, PT, PT, UP3, 0x80, 0x0 ;  /* 0x000000000000781c */ /* 0x000fe40003faf038 */
[----:B-1----:R-:W-:Y:S04]  /*e7b0*/  FMNMX.FTZ R0, R135, R0, !PT ;  /* 0x0000000087007209 */ /* 0x002fe80007810000 */
[----:B------:R-:W-:Y:S05]  /*e7c0*/  FMNMX.FTZ R0, R168, R0, !PT ;  /* 0x00000000a8007209 */ /* 0x000fea0007810000 */
[----:B------:R-:W-:Y:S01]  /*e7d0*/  @P0 LEA.HI.X R9, R3, c[0x0][0x1cc], R4, 0x1, P6 ;  /* 0x0000730003090a11 */ /* 0x000fe200030f0c04 */
[----:B------:R-:W1:Y:S01]  /*e7e0*/  SHFL.BFLY PT, R2, R0, 0x2, 0x1f ;  /* 0x0c401f0000027f89 */ /* 0x000e6200000e0000 */
[----:B------:R-:W-:Y:S02]  /*e7f0*/  @P5 IADD3 R4, P5, R252, UR22, RZ ;  /* 0x00000016fc045c10 */ /* 0x000fe4000ffbe0ff */
[----:B------:R-:W-:Y:S02]  /*e800*/  PLOP3.LUT P0, PT, PT, PT, UP3, 0x80, 0x0 ;  /* 0x000000000000781c */ /* 0x000fe40003f0f038 */
[----:B------:R-:W-:Y:S02]  /*e810*/  PLOP3.LUT P6, PT, PT, PT, UP3, 0x80, 0x0 ;  /* 0x000000000000781c */ /* 0x000fe40003fcf038 */
[----:B--2---:R-:W-:Y:S05]  /*e820*/  FMNMX.FTZ R132, R132, R5, !PT ;  /* 0x0000000584847209 */ /* 0x004fea0007810000 */
[----:B------:R-:W2:Y:S04]  /*e830*/  SHFL.BFLY PT, R6, R132, 0x1, 0x1f ;  /* 0x0c201f0084067f89 */ /* 0x000ea800000e0000 */
[----:B------:R-:W-:Y:S02]  /*e840*/  @P0 IADD3.X R5, R251, UR21, RZ, P5, !PT ;  /* 0x00000015fb050c10 */ /* 0x000fe4000affe4ff */
[----:B------:R-:W-:Y:S02]  /*e850*/  PLOP3.LUT P5, PT, PT, PT, UP3, 0x80, 0x0 ;  /* 0x000000000000781c */ /* 0x000fe40003faf038 */
[----:B------:R-:W-:Y:S02]  /*e860*/  @P6 LEA R10, P6, R4, c[0x0][0x1c8], 0x1 ;  /* 0x00007200040a6a11 */ /* 0x000fe400078c08ff */
[----:B------:R-:W-:Y:S02]  /*e870*/  PLOP3.LUT P0, PT, PT, PT, UP3, 0x80, 0x0 ;  /* 0x000000000000781c */ /* 0x000fe40003f0f038 */
[----:B-1----:R-:W-:Y:S05]  /*e880*/  FMNMX.FTZ R0, R0, R2, !PT ;  /* 0x0000000200007209 */ /* 0x002fea0007810000 */
[----:B------:R-:W1:Y:S04]  /*e890*/  SHFL.BFLY PT, R3, R0, 0x1, 0x1f ;  /* 0x0c201f0000037f89 */ /* 0x000e6800000e0000 */
[----:B------:R-:W-:Y:S02]  /*e8a0*/  @P5 LEA.HI.X R7, R4, c[0x0][0x1cc], R5, 0x1, P6 ;  /* 0x0000730004075a11 */ /* 0x000fe400030f0c05 */
[----:B------:R-:W-:Y:S02]  /*e8b0*/  PLOP3.LUT P6, PT, PT, PT, UP3, 0x80, 0x0 ;  /* 0x000000000000781c */ /* 0x000fe40003fcf038 */
[----:B------:R-:W-:Y:S02]  /*e8c0*/  @P0 MOV R4, R17 ;  /* 0x0000001100040202 */ /* 0x000fe40000000f00 */
[----:B------:R-:W-:Y:S02]  /*e8d0*/  @P0 MOV R5, R169 ;  /* 0x000000a900050202 */ /* 0x000fe40000000f00 */
[----:B------:R-:W-:Y:S02]  /*e8e0*/  PLOP3.LUT P5, PT, PT, PT, UP3, 0x80, 0x0 ;  /* 0x000000000000781c */ /* 0x000fe40003faf038 */
[----:B------:R-:W-:Y:S02]  /*e8f0*/  PLOP3.LUT P0, PT, PT, PT, UP3, 0x80, 0x0 ;  /* 0x000000000000781c */ /* 0x000fe40003f0f038 */
[----:B--2---:R-:W-:Y:S03]  /*e900*/  FMNMX.FTZ R132, R132, R6, !PT ;  /* 0x0000000684847209 */ /* 0x004fe60007810000 */
[----:B------:R2:W-:Y:S01]  /*e910*/  @P6 LDGSTS.E.BYPASS.LTC128B.128 [R231+0x8100], [R4.64], !P4 ;  /* 0x0810000004e76fae */ /* 0x0005e2000e101d52 */
[----:B------:R-:W-:Y:S01]  /*e920*/  PLOP3.LUT P6, PT, PT, PT, UP3, 0x80, 0x0 ;  /* 0x000000000000781c */ /* 0x000fe20003fcf038 */
[C---:B------:R-:W-:Y:S02]  /*e930*/  FMUL.FTZ R169, R132.reuse, c[0x0][0x2d0] ;  /* 0x0000b40084a97a20 */ /* 0x040fe40000410000 */
[----:B------:R-:W-:Y:S01]  /*e940*/  FADD.FTZ R2, -R132, R133 ;  /* 0x0000008584027221 */ /* 0x000fe20000010100 */
[----:B-1----:R-:W-:Y:S01]  /*e950*/  FMNMX.FTZ R3, R0, R3, !PT ;  /* 0x0000000300037209 */ /* 0x002fe20007810000 */
[----:B------:R-:W-:Y:S02]  /*e960*/  FFMA.FTZ R6, R175, c[0x0][0x2d0], -R169 ;  /* 0x0000b400af067a23 */ /* 0x000fe400000108a9 */
[----:B------:R-:W-:Y:S02]  /*e970*/  FMUL.FTZ R0, R2, c[0x0][0x2d0] ;  /* 0x0000b40002007a20 */ /* 0x000fe40000410000 */
[----:B------:R-:W-:Y:S01]  /*e980*/  FMUL.FTZ R133, R3, c[0x0][0x2d0] ;  /* 0x0000b40003857a20 */ /* 0x000fe20000410000 */
[----:B------:R1:W-:Y:S03]  /*e990*/  MUFU.EX2 R239, R6 ;  /* 0x0000000600ef7308 */ /* 0x0003e60000000800 */
[----:B------:R-:W-:Y:S07]  /*e9a0*/  FFMA.FTZ R135, R135, c[0x0][0x2d0], -R133 ;  /* 0x0000b40087877a23 */ /* 0x000fee0000010885 */
[----:B------:R3:W4:Y:S01]  /*e9b0*/  MUFU.EX2 R2, R0 ;  /* 0x0000000000027308 */ /* 0x0007220000000800 */
[----:B--2---:R-:W-:Y:S01]  /*e9c0*/  @P5 MOV R4, R15 ;  /* 0x0000000f00045202 */ /* 0x004fe20000000f00 */
[----:B------:R-:W-:Y:S01]  /*e9d0*/  @P5 IMAD.MOV.U32 R5, RZ, RZ, R21 ;  /* 0x000000ffff055224 */ /* 0x000fe200078e0015 */
[----:B------:R-:W-:Y:S07]  /*e9e0*/  PLOP3.LUT P5, PT, PT, PT, UP3, 0x80, 0x0 ;  /* 0x000000000000781c */ /* 0x000fee0003faf038 */
[----:B------:R-:W-:Y:S01]  /*e9f0*/  MUFU.EX2 R135, R135 ;  /* 0x0000008700877308 */ /* 0x000fe20000000800 */
[----:B------:R2:W-:Y:S01]  /*ea00*/  @P0 LDGSTS.E.BYPASS.LTC128B.128 [R231+0xa100], [R4.64], !P3 ;  /* 0x0a10000004e70fae */ /* 0x0005e2000d901d52 */
[----:B------:R-:W-:Y:S01]  /*ea10*/  PLOP3.LUT P0, PT, PT, PT, UP3, 0x80, 0x0 ;  /* 0x000000000000781c */ /* 0x000fe20003f0f038 */
[--C-:B-1----:R-:W-:Y:S07]  /*ea20*/  FFMA.FTZ R6, R172, c[0x0][0x2d0], -R169.reuse ;  /* 0x0000b400ac067a23 */ /* 0x102fee00000108a9 */
[----:B------:R-:W-:Y:S01]  /*ea30*/  MUFU.EX2 R238, R6 ;  /* 0x0000000600ee7308 */ /* 0x000fe20000000800 */
[----:B---3--:R-:W-:Y:S02]  /*ea40*/  FADD.FTZ R0, -R3, R134 ;  /* 0x0000008603007221 */ /* 0x008fe40000010100 */
[----:B----4-:R-:W-:Y:S02]  /*ea50*/  FMUL.FTZ R17, R2, R149 ;  /* 0x0000009502117220 */ /* 0x010fe40000410000 */
[----:B------:R-:W-:Y:S02]  /*ea60*/  FMUL.FTZ R0, R0, c[0x0][0x2d0] ;  /* 0x0000b40000007a20 */ /* 0x000fe40000410000 */
[C---:B------:R-:W-:Y:S02]  /*ea70*/  FMUL.FTZ R24, R2.reuse, R156 ;  /* 0x0000009c02187220 */ /* 0x040fe40000410000 */
[----:B------:R-:W-:Y:S02]  /*ea80*/  FMUL.FTZ R25, R2, R157 ;  /* 0x0000009d02197220 */ /* 0x000fe40000410000 */
[----:B------:R-:W1:Y:S01]  /*ea90*/  MUFU.EX2 R0, R0 ;  /* 0x0000000000007308 */ /* 0x000e620000000800 */
[--C-:B------:R-:W-:Y:S02]  /*eaa0*/  FFMA.FTZ R134, R180, c[0x0][0x2d0], -R169.reuse ;  /* 0x0000b400b4867a23 */ /* 0x100fe400000108a9 */
[C---:B------:R-:W-:Y:S02]  /*eab0*/  FMUL.FTZ R32, R2.reuse, R164 ;  /* 0x000000a402207220 */ /* 0x040fe40000410000 */
[--C-:B--2---:R-:W-:Y:S01]  /*eac0*/  FFMA.FTZ R4, R177, c[0x0][0x2d0], -R169.reuse ;  /* 0x0000b400b1047a23 */ /* 0x104fe200000108a9 */
[----:B------:R-:W-:Y:S01]  /*ead0*/  @P6 MOV R5, R20 ;  /* 0x0000001400056202 */ /* 0x000fe20000000f00 */
        /* <DEDUP_REMOVED lines=8> */
[----:B------:R-:W-:Y:S01]  /*eb60*/  MUFU.EX2 R236, R134 ;  /* 0x0000008600ec7308 */ /* 0x000fe20000000800 */
[C---:B------:R-:W-:Y:S02]  /*eb70*/  FMUL.FTZ R48, R2.reuse, R48 ;  /* 0x0000003002307220 */ /* 0x040fe40000410000 */
[----:B------:R-:W-:Y:S02]  /*eb80*/  FMUL.FTZ R49, R2, R49 ;  /* 0x0000003102317220 */ /* 0x000fe40000410000 */
[C---:B-1----:R-:W-:Y:S02]  /*eb90*/  FMUL.FTZ R26, R0.reuse, R158 ;  /* 0x0000009e001a7220 */ /* 0x042fe40000410000 */
[C---:B------:R-:W-:Y:S02]  /*eba0*/  FMUL.FTZ R27, R0.reuse, R159 ;  /* 0x0000009f001b7220 */ /* 0x040fe40000410000 */
[C---:B------:R-:W-:Y:S02]  /*ebb0*/  FMUL.FTZ R34, R0.reuse, R166 ;  /* 0x000000a600227220 */ /* 0x040fe40000410000 */
[C---:B------:R-:W-:Y:S02]  /*ebc0*/  FMUL.FTZ R35, R0.reuse, R167 ;  /* 0x000000a700237220 */ /* 0x040fe40000410000 */
[C---:B------:R-:W-:Y:S01]  /*ebd0*/  FMUL.FTZ R38, R0.reuse, R38 ;  /* 0x0000002600267220 */ /* 0x040fe20000410000 */
[----:B--2---:R-:W-:Y:S01]  /*ebe0*/  @P6 MOV R4, R14 ;  /* 0x0000000e00046202 */ /* 0x004fe20000000f00 */
[C---:B------:R-:W-:Y:S01]  /*ebf0*/  FMUL.FTZ R39, R0.reuse, R39 ;  /* 0x0000002700277220 */ /* 0x040fe20000410000 */
[----:B------:R-:W-:Y:S01]  /*ec00*/  PLOP3.LUT P6, PT, PT, PT, UP3, 0x80, 0x0 ;  /* 0x000000000000781c */ /* 0x000fe20003fcf038 */
[C---:B------:R-:W-:Y:S02]  /*ec10*/  FMUL.FTZ R42, R0.reuse, R42 ;  /* 0x0000002a002a7220 */ /* 0x040fe40000410000 */
[----:B------:R1:W-:Y:S01]  /*ec20*/  @P5 LDGSTS.E.BYPASS.LTC128B.128 [R231+0xc100], [R4.64], !P2 ;  /* 0x0c10000004e75fae */ /* 0x0003e2000d101d52 */
[----:B------:R-:W-:Y:S01]  /*ec30*/  PLOP3.LUT P5, PT, PT, PT, UP3, 0x80, 0x0 ;  /* 0x000000000000781c */ /* 0x000fe20003faf038 */
[C---:B------:R-:W-:Y:S02]  /*ec40*/  FMUL.FTZ R43, R0.reuse, R43 ;  /* 0x0000002b002b7220 */ /* 0x040fe40000410000 */
[C---:B------:R-:W-:Y:S02]  /*ec50*/  FMUL.FTZ R46, R0.reuse, R46 ;  /* 0x0000002e002e7220 */ /* 0x040fe40000410000 */
[C---:B------:R-:W-:Y:S02]  /*ec60*/  FMUL.FTZ R47, R0.reuse, R47 ;  /* 0x0000002f002f7220 */ /* 0x040fe40000410000 */
        /* <DEDUP_REMOVED lines=9> */
[----:B------:R-:W-:Y:S01]  /*ed00*/  FMUL.FTZ R59, R0, R59 ;  /* 0x0000003b003b7220 */ /* 0x000fe20000410000 */
[----:B-1----:R-:W-:Y:S01]  /*ed10*/  @P0 MOV R4, R13 ;  /* 0x0000000d00040202 */ /* 0x002fe20000000f00 */
[----:B------:R-:W-:Y:S01]  /*ed20*/  FMUL.FTZ R60, R2, R60 ;  /* 0x0000003c023c7220 */ /* 0x000fe20000410000 */
[----:B------:R-:W-:Y:S01]  /*ed30*/  @P0 MOV R5, R19 ;  /* 0x0000001300050202 */ /* 0x000fe20000000f00 */
[----:B------:R-:W-:Y:S01]  /*ed40*/  FMUL.FTZ R19, R0, R151 ;  /* 0x0000009700137220 */ /* 0x000fe20000410000 */
[----:B------:R-:W-:Y:S01]  /*ed50*/  PLOP3.LUT P0, PT, PT, PT, UP3, 0x80, 0x0 ;  /* 0x000000000000781c */ /* 0x000fe20003f0f038 */
[----:B------:R-:W-:Y:S02]  /*ed60*/  FMUL.FTZ R61, R2, R61 ;  /* 0x0000003d023d7220 */ /* 0x000fe40000410000 */
[----:B------:R1:W-:Y:S01]  /*ed70*/  @P6 LDGSTS.E.BYPASS.LTC128B.128 [R231+0xe100], [R4.64], !P1 ;  /* 0x0e10000004e76fae */ /* 0x0003e2000c901d52 */
[----:B------:R-:W-:Y:S01]  /*ed80*/  PLOP3.LUT P6, PT, PT, PT, UP3, 0x80, 0x0 ;  /* 0x000000000000781c */ /* 0x000fe20003fcf038 */
        /* <DEDUP_REMOVED lines=12> */
[C---:B------:R-:W-:Y:S01]  /*ee50*/  FMUL.FTZ R74, R0.reuse, R74 ;  /* 0x0000004a004a7220 */ /* 0x040fe20000410000 */
[----:B-1----:R-:W-:Y:S01]  /*ee60*/  @P5 MOV R4, R12 ;  /* 0x0000000c00045202 */ /* 0x002fe20000000f00 */
[----:B------:R-:W-:Y:S01]  /*ee70*/  @P5 IMAD.MOV.U32 R5, RZ, RZ, R18 ;  /* 0x000000ffff055224 */ /* 0x000fe200078e0012 */
[----:B------:R-:W-:Y:S01]  /*ee80*/  PLOP3.LUT P5, PT, PT, PT, UP3, 0x80, 0x0 ;  /* 0x000000000000781c */ /* 0x000fe20003faf038 */
[C---:B------:R-:W-:Y:S02]  /*ee90*/  FMUL.FTZ R18, R0.reuse, R150 ;  /* 0x0000009600127220 */ /* 0x040fe40000410000 */
[----:B------:R-:W-:Y:S01]  /*eea0*/  FMUL.FTZ R75, R0, R75 ;  /* 0x0000004b004b7220 */ /* 0x000fe20000410000 */
[----:B------:R1:W-:Y:S01]  /*eeb0*/  @P0 LDGSTS.E.BYPASS.LTC128B.128 [R231+0x9100], [R4.64], !P4 ;  /* 0x0910000004e70fae */ /* 0x0003e2000e101d52 */
[----:B------:R-:W-:Y:S01]  /*eec0*/  PLOP3.LUT P0, PT, PT, PT, UP3, 0x80, 0x0 ;  /* 0x000000000000781c */ /* 0x000fe20003f0f038 */
[C---:B------:R-:W-:Y:S01]  /*eed0*/  FMUL.FTZ R76, R2.reuse, R76 ;  /* 0x0000004c024c7220 */ /* 0x040fe20000410000 */
[----:B------:R-:W-:Y:S01]  /*eee0*/  PLOP3.LUT P0, PT, PT, PT, UP3, 0x80, 0x0 ;  /* 0x000000000000781c */ /* 0x000fe20003f0f038 */
        /* <DEDUP_REMOVED lines=13> */
[----:B------:R-:W-:Y:S02]  /*efc0*/  FFMA.FTZ R4, R173, c[0x0][0x2d0], -R169 ;  /* 0x0000b400ad047a23 */ /* 0x000fe400000108a9 */
[C---:B------:R-:W-:Y:S02]  /*efd0*/  FMUL.FTZ R16, R2.reuse, R148 ;  /* 0x0000009402107220 */ /* 0x040fe40000410000 */
[----:B------:R1:W2:Y:S01]  /*efe0*/  MUFU.EX2 R237, R4 ;  /* 0x0000000400ed7308 */ /* 0x0002a20000000800 */
        /* <DEDUP_REMOVED lines=12> */
[----:B-1----:R-:W-:Y:S01]  /*f0b0*/  @P6 MOV R4, R11 ;  /* 0x0000000b00046202 */ /* 0x002fe20000000f00 */
        /* <DEDUP_REMOVED lines=9> */
[----:B------:R3:W-:Y:S01]  /*f150*/  @P6 LDGSTS.E.BYPASS.LTC128B.128 [R231+0xd100], [R8.64], !P2 ;  /* 0x0d10000008e76fae */ /* 0x0007e2000d101d52 */
[C---:B------:R-:W-:Y:S02]  /*f160*/  FMUL.FTZ R106, R0.reuse, R106 ;  /* 0x0000006a006a7220 */ /* 0x040fe40000410000 */
[C---:B------:R-:W-:Y:S01]  /*f170*/  FMUL.FTZ R107, R0.reuse, R107 ;  /* 0x0000006b006b7220 */ /* 0x040fe20000410000 */
[----:B------:R-:W-:Y:S01]  /*f180*/  @P5 MOV R6, R10 ;  /* 0x0000000a00065202 */ /* 0x000fe20000000f00 */
[----:B------:R-:W-:Y:S02]  /*f190*/  FMUL.FTZ R10, R0, R142 ;  /* 0x0000008e000a7220 */ /* 0x000fe40000410000 */
[C---:B------:R-:W-:Y:S02]  /*f1a0*/  FMUL.FTZ R108, R2.reuse, R108 ;  /* 0x0000006c026c7220 */ /* 0x040fe40000410000 */
[----:B------:R4:W-:Y:S01]  /*f1b0*/  @P0 LDGSTS.E.BYPASS.LTC128B.128 [R231+0xf100], [R6.64], !P1 ;  /* 0x0f10000006e70fae */ /* 0x0009e2000c901d52 */
[----:B------:R-:W-:Y:S01]  /*f1c0*/  FMUL.FTZ R109, R2, R109 ;  /* 0x0000006d026d7220 */ /* 0x000fe20000410000 */
[----:B------:R-:W-:Y:S01]  /*f1d0*/  PLOP3.LUT P0, PT, PT, PT, UP0, 0x80, 0x0 ;  /* 0x000000000000781c */ /* 0x000fe20003f0f008 */
[C---:B------:R-:W-:Y:S02]  /*f1e0*/  FMUL.FTZ R110, R0.reuse, R110 ;  /* 0x0000006e006e7220 */ /* 0x040fe40000410000 */
[----:B------:R-:W-:Y:S02]  /*f1f0*/  FMUL.FTZ R111, R0, R111 ;  /* 0x0000006f006f7220 */ /* 0x000fe40000410000 */
[----:B------:R-:W-:Y:S01]  /*f200*/  FMUL.FTZ R112, R2, R112 ;  /* 0x0000007002707220 */ /* 0x000fe20000410000 */
[----:B------:R-:W2:Y:S01]  /*f210*/  LDSM.16.MT88.4 R12, [R205+0x100] ;  /* 0x00010000cd0c783b */ /* 0x000ea20000004200 */
[--C-:B-1----:R-:W-:Y:S02]  /*f220*/  FFMA.FTZ R4, R178, c[0x0][0x2d0], -R133.reuse ;  /* 0x0000b400b2047a23 */ /* 0x102fe40000010885 */
[C---:B------:R-:W-:Y:S02]  /*f230*/  FMUL.FTZ R5, R2.reuse, R137 ;  /* 0x0000008902057220 */ /* 0x040fe40000410000 */
[----:B------:R1:W-:Y:S01]  /*f240*/  MUFU.EX2 R200, R4 ;  /* 0x0000000400c87308 */ /* 0x0003e20000000800 */
[----:B------:R-:W-:Y:S02]  /*f250*/  FMUL.FTZ R113, R2, R113 ;  /* 0x0000007102717220 */ /* 0x000fe40000410000 */
[----:B------:R-:W2:Y:S01]  /*f260*/  LDSM.16.MT88.4 R20, [R206+0x100] ;  /* 0x00010000ce14783b */ /* 0x000ea20000004200 */
[----:B------:R-:W-:Y:S02]  /*f270*/  FMUL.FTZ R114, R0, R114 ;  /* 0x0000007200727220 */ /* 0x000fe40000410000 */
[C---:B---3--:R-:W-:Y:S02]  /*f280*/  FMUL.FTZ R8, R2.reuse, R140 ;  /* 0x0000008c02087220 */ /* 0x048fe40000410000 */
[----:B------:R-:W-:Y:S02]  /*f290*/  FMUL.FTZ R9, R2, R141 ;  /* 0x0000008d02097220 */ /* 0x000fe40000410000 */
[----:B------:R-:W-:Y:S01]  /*f2a0*/  FMUL.FTZ R115, R0, R115 ;  /* 0x0000007300737220 */ /* 0x000fe20000410000 */
[----:B------:R-:W3:Y:S01]  /*f2b0*/  LDSM.16.MT88.4 R28, [R208+0x100] ;  /* 0x00010000d01c783b */ /* 0x000ee20000004200 */
[----:B------:R-:W-:Y:S02]  /*f2c0*/  FMUL.FTZ R116, R2, R116 ;  /* 0x0000007402747220 */ /* 0x000fe40000410000 */
[C---:B----4-:R-:W-:Y:S01]  /*f2d0*/  FMUL.FTZ R6, R0.reuse, R138 ;  /* 0x0000008a00067220 */ /* 0x050fe20000410000 */
[----:B--2---:R-:W-:Y:S01]  /*f2e0*/  F2FP.BF16.PACK_AB R138, R237, R238 ;  /* 0x000000eeed8a723e */ /* 0x004fe200000010ff */
[----:B------:R-:W-:Y:S02]  /*f2f0*/  FMUL.FTZ R7, R0, R139 ;  /* 0x0000008b00077220 */ /* 0x000fe40000410000 */
[----:B------:R-:W-:Y:S01]  /*f300*/  FMUL.FTZ R117, R2, R117 ;  /* 0x0000007502757220 */ /* 0x000fe20000410000 */
[----:B------:R-:W2:Y:S01]  /*f310*/  LDSM.16.MT88.4 R140, [R207+0x100] ;  /* 0x00010000cf8c783b */ /* 0x000ea20000004200 */
[C---:B------:R-:W-:Y:S02]  /*f320*/  FMUL.FTZ R118, R0.reuse, R118 ;  /* 0x0000007600767220 */ /* 0x040fe40000410000 */
[----:B------:R-:W-:Y:S02]  /*f330*/  FMUL.FTZ R119, R0, R119 ;  /* 0x0000007700777220 */ /* 0x000fe40000410000 */
[--C-:B-1----:R-:W-:Y:S02]  /*f340*/  FFMA.FTZ R4, R179, c[0x0][0x2d0], -R133.reuse ;  /* 0x0000b400b3047a23 */ /* 0x102fe40000010885 */
[C---:B------:R-:W-:Y:S01]  /*f350*/  FMUL.FTZ R120, R2.reuse, R120 ;  /* 0x0000007802787220 */ /* 0x040fe20000410000 */
[----:B------:R-:W-:Y:S01]  /*f360*/  LDSM.16.MT88.4 R148, [R206+0x2100] ;  /* 0x00210000ce94783b */ /* 0x000fe20000004200 */
[----:B------:R1:W4:Y:S01]  /*f370*/  MUFU.EX2 R202, R4 ;  /* 0x0000000400ca7308 */ /* 0x0003220000000800 */
[----:B------:R-:W-:Y:S02]  /*f380*/  FMUL.FTZ R121, R2, R121 ;  /* 0x0000007902797220 */ /* 0x000fe40000410000 */
[C---:B------:R-:W-:Y:S02]  /*f390*/  FMUL.FTZ R122, R0.reuse, R122 ;  /* 0x0000007a007a7220 */ /* 0x040fe40000410000 */
[----:B------:R-:W-:Y:S02]  /*f3a0*/  FMUL.FTZ R123, R0, R123 ;  /* 0x0000007b007b7220 */ /* 0x000fe40000410000 */
[----:B------:R-:W-:Y:S01]  /*f3b0*/  LDSM.16.MT88.4 R156, [R205+0x2900] ;  /* 0x00290000cd9c783b */ /* 0x000fe20000004200 */
[C---:B------:R-:W-:Y:S02]  /*f3c0*/  FMUL.FTZ R124, R2.reuse, R124 ;  /* 0x0000007c027c7220 */ /* 0x040fe40000410000 */
[----:B------:R-:W-:Y:S02]  /*f3d0*/  FMUL.FTZ R125, R2, R125 ;  /* 0x0000007d027d7220 */ /* 0x000fe40000410000 */
[C---:B------:R-:W-:Y:S02]  /*f3e0*/  FMUL.FTZ R126, R0.reuse, R126 ;  /* 0x0000007e007e7220 */ /* 0x040fe40000410000 */
[----:B------:R-:W-:Y:S01]  /*f3f0*/  FMUL.FTZ R127, R0, R127 ;  /* 0x0000007f007f7220 */ /* 0x000fe20000410000 */
[----:B------:R-:W-:Y:S01]  /*f400*/  LDSM.16.MT88.4 R164, [R207+0x2900] ;  /* 0x00290000cfa4783b */ /* 0x000fe20000004200 */
[C---:B------:R-:W-:Y:S02]  /*f410*/  FMUL.FTZ R128, R2.reuse, R128 ;  /* 0x0000008002807220 */ /* 0x040fe40000410000 */
[----:B------:R-:W-:Y:S02]  /*f420*/  FMUL.FTZ R129, R2, R129 ;  /* 0x0000008102817220 */ /* 0x000fe40000410000 */
[C---:B------:R-:W-:Y:S02]  /*f430*/  FMUL.FTZ R130, R0.reuse, R130 ;  /* 0x0000008200827220 */ /* 0x040fe40000410000 */
[----:B------:R-:W-:Y:S01]  /*f440*/  FMUL.FTZ R131, R0, R131 ;  /* 0x0000008300837220 */ /* 0x000fe20000410000 */
[----:B------:R-:W0:Y:S01]  /*f450*/  LDGDEPBAR ;  /* 0x00000000000079af */ /* 0x000e220000000000 */
[----:B-1----:R-:W-:Y:S01]  /*f460*/  FFMA.FTZ R4, R174, c[0x0][0x2d0], -R133 ;  /* 0x0000b400ae047a23 */ /* 0x002fe20000010885 */
[----:B----4-:R-:W-:Y:S01]  /*f470*/  F2FP.BF16.PACK_AB R137, R202, R200 ;  /* 0x000000c8ca89723e */ /* 0x010fe200000010ff */
[----:B------:R-:W-:Y:S02]  /*f480*/  FFMA.FTZ R134, R170, c[0x0][0x2d0], -R169 ;  /* 0x0000b400aa867a23 */ /* 0x000fe400000108a9 */
[----:B------:R1:W-:Y:S03]  /*f490*/  MUFU.EX2 R199, R4 ;  /* 0x0000000400c77308 */ /* 0x0003e60000000800 */
[----:B------:R-:W-:Y:S07]  /*f4a0*/  LDSM.16.MT88.4 R172, [R207+0x1900] ;  /* 0x00190000cfac783b */ /* 0x000fee0000004200 */
[----:B------:R4:W-:Y:S01]  /*f4b0*/  MUFU.EX2 R235, R134 ;  /* 0x0000008600eb7308 */ /* 0x0009e20000000800 */
[--C-:B-1----:R-:W-:Y:S02]  /*f4c0*/  FFMA.FTZ R4, R176, c[0x0][0x2d0], -R133.reuse ;  /* 0x0000b400b0047a23 */ /* 0x102fe40000010885 */
[----:B------:R-:W-:Y:S07]  /*f4d0*/  LDSM.16.MT88.4 R176, [R205+0x3900] ;  /* 0x00390000cdb0783b */ /* 0x000fee0000004200 */
[----:B------:R-:W1:Y:S01]  /*f4e0*/  MUFU.EX2 R198, R4 ;  /* 0x0000000400c67308 */ /* 0x000e620000000800 */
[--C-:B----4-:R-:W-:Y:S09]  /*f4f0*/  FFMA.FTZ R134, R171, c[0x0][0x2d0], -R133.reuse ;  /* 0x0000b400ab867a23 */ /* 0x110ff20000010885 */
[----:B------:R4:W2:Y:S01]  /*f500*/  MUFU.EX2 R196, R134 ;  /* 0x0000008600c47308 */ /* 0x0008a20000000800 */
[----:B-1----:R-:W-:Y:S01]  /*f510*/  F2FP.BF16.PACK_AB R139, R198, R199 ;  /* 0x000000c7c68b723e */ /* 0x002fe200000010ff */
[C---:B------:R-:W-:Y:S01]  /*f520*/  FMUL.FTZ R4, R2.reuse, R136 ;  /* 0x0000008802047220 */ /* 0x040fe20000410000 */
[----:B------:R-:W-:Y:S07]  /*f530*/  F2FP.BF16.PACK_AB R136, R239, R240 ;  /* 0x000000f0ef88723e */ /* 0x000fee00000010ff */
[C---:B------:R-:W-:Y:S05]  /*f540*/  HMMA.16816.F32.BF16 R4, R136.reuse, R12, R4 ;  /* 0x0000000c8804723c */ /* 0x040fea0000041804 */
[----:B----4-:R-:W-:Y:S02]  /*f550*/  FFMA.FTZ R134, R181, c[0x0][0x2d0], -R133 ;  /* 0x0000b400b5867a23 */ /* 0x010fe40000010885 */
[C---:B------:R-:W-:Y:S01]  /*f560*/  FMUL.FTZ R12, R2.reuse, R144 ;  /* 0x00000090020c7220 */ /* 0x040fe20000410000 */
[C---:B------:R-:W-:Y:S01]  /*f570*/  HMMA.16816.F32.BF16 R8, R136.reuse, R14, R8 ;  /* 0x0000000e8808723c */ /* 0x040fe20000041808 */
[----:B------:R1:W4:Y:S03]  /*f580*/  MUFU.EX2 R195, R134 ;  /* 0x0000008600c37308 */ /* 0x0003260000000800 */
[----:B------:R-:W-:Y:S03]  /*f590*/  FMUL.FTZ R13, R2, R145 ;  /* 0x00000091020d7220 */ /* 0x000fe60000410000 */
[C---:B------:R-:W-:Y:S02]  /*f5a0*/  FMUL.FTZ R14, R0.reuse, R146 ;  /* 0x00000092000e7220 */ /* 0x040fe40000410000 */
[----:B------:R-:W-:Y:S02]  /*f5b0*/  FMUL.FTZ R15, R0, R147 ;  /* 0x00000093000f7220 */ /* 0x000fe40000410000 */
[----:B------:R-:W2:Y:S05]  /*f5c0*/  LDSM.16.MT88.4 R144, [R205+0x2100] ;  /* 0x00210000cd90783b */ /* 0x000eaa0000004200 */
[C---:B------:R-:W-:Y:S07]  /*f5d0*/  HMMA.16816.F32.BF16 R12, R136.reuse, R20, R12 ;  /* 0x00000014880c723c */ /* 0x040fee000004180c */
[C---:B------:R-:W-:Y:S01]  /*f5e0*/  FMUL.FTZ R20, R2.reuse, R152 ;  /* 0x0000009802147220 */ /* 0x040fe20000410000 */
[C---:B------:R-:W-:Y:S04]  /*f5f0*/  HMMA.16816.F32.BF16 R16, R136.reuse, R22, R16 ;  /* 0x000000168810723c */ /* 0x040fe80000041810 */
[----:B------:R-:W-:Y:S02]  /*f600*/  FMUL.FTZ R21, R2, R153 ;  /* 0x0000009902157220 */ /* 0x000fe40000410000 */
[--C-:B-1----:R-:W-:Y:S02]  /*f610*/  FFMA.FTZ R134, R182, c[0x0][0x2d0], -R169.reuse ;  /* 0x0000b400b6867a23 */ /* 0x102fe400000108a9 */
[C---:B------:R-:W-:Y:S02]  /*f620*/  FMUL.FTZ R22, R0.reuse, R154 ;  /* 0x0000009a00167220 */ /* 0x040fe40000410000 */
[----:B------:R1:W1:Y:S02]  /*f630*/  MUFU.EX2 R234, R134 ;  /* 0x0000008600ea7308 */ /* 0x0002640000000800 */
[----:B------:R-:W-:Y:S02]  /*f640*/  FMUL.FTZ R23, R0, R155 ;  /* 0x0000009b00177220 */ /* 0x000fe40000410000 */
[----:B------:R-:W-:Y:S05]  /*f650*/  LDSM.16.MT88.4 R152, [R208+0x900] ;  /* 0x00090000d098783b */ /* 0x000fea0000004200 */
[C---:B---3--:R-:W-:Y:S07]  /*f660*/  HMMA.16816.F32.BF16 R20, R136.reuse, R28, R20 ;  /* 0x0000001c8814723c */ /* 0x048fee0000041814 */
[C---:B------:R-:W-:Y:S01]  /*f670*/  FMUL.FTZ R28, R2.reuse, R160 ;  /* 0x000000a0021c7220 */ /* 0x040fe20000410000 */
[C---:B------:R-:W-:Y:S04]  /*f680*/  HMMA.16816.F32.BF16 R24, R136.reuse, R30, R24 ;  /* 0x0000001e8818723c */ /* 0x040fe80000041818 */
[C---:B------:R-:W-:Y:S02]  /*f690*/  FMUL.FTZ R29, R2.reuse, R161 ;  /* 0x000000a1021d7220 */ /* 0x040fe40000410000 */
[----:B------:R-:W-:Y:S02]  /*f6a0*/  FFMA.FTZ R2, R2, R249, R240 ;  /* 0x000000f902027223 */ /* 0x000fe400000100f0 */
[C---:B------:R-:W-:Y:S04]  /*f6b0*/  FMUL.FTZ R30, R0.reuse, R162 ;  /* 0x000000a2001e7220 */ /* 0x040fe80000410000 */
[C---:B------:R-:W-:Y:S02]  /*f6c0*/  FMUL.FTZ R31, R0.reuse, R163 ;  /* 0x000000a3001f7220 */ /* 0x040fe40000410000 */
[----:B------:R-:W-:Y:S01]  /*f6d0*/  LDSM.16.MT88.4 R160, [R208+0x2900] ;  /* 0x00290000d0a0783b */ /* 0x000fe20000004200 */
[----:B-1----:R-:W-:Y:S02]  /*f6e0*/  FFMA.FTZ R134, R183, c[0x0][0x2d0], -R169 ;  /* 0x0000b400b7867a23 */ /* 0x002fe400000108a9 */
[----:B------:R-:W-:Y:S02]  /*f6f0*/  FFMA.FTZ R0, R0, R250, R200 ;  /* 0x000000fa00007223 */ /* 0x000fe400000100c8 */
[C---:B--2---:R-:W-:Y:S01]  /*f700*/  HMMA.16816.F32.BF16 R28, R136.reuse, R140, R28 ;  /* 0x0000008c881c723c */ /* 0x044fe2000004181c */
[----:B------:R1:W2:Y:S02]  /*f710*/  MUFU.EX2 R233, R134 ;  /* 0x0000008600e97308 */ /* 0x0002a40000000800 */
[----:B------:R-:W-:Y:S01]  /*f720*/  LDSM.16.MT88.4 R180, [R206+0x3900] ;  /* 0x00390000ceb4783b */ /* 0x000fe20000004200 */
[----:B------:R-:W-:Y:S02]  /*f730*/  FADD.FTZ R2, R239, R2 ;  /* 0x00000002ef027221 */ /* 0x000fe40000010000 */
[----:B------:R-:W-:Y:S02]  /*f740*/  FADD.FTZ R0, R202, R0 ;  /* 0x00000000ca007221 */ /* 0x000fe40000010000 */
[C---:B------:R-:W-:Y:S03]  /*f750*/  HMMA.16816.F32.BF16 R32, R136.reuse, R142, R32 ;  /* 0x0000008e8820723c */ /* 0x040fe60000041820 */
[----:B------:R-:W3:Y:S01]  /*f760*/  LDSM.16.MT88.4 R140, [R208+0x2100] ;  /* 0x00210000d08c783b */ /* 0x000ee20000004200 */
[----:B------:R-:W-:Y:S02]  /*f770*/  FADD.FTZ R2, R238, R2 ;  /* 0x00000002ee027221 */ /* 0x000fe40000010000 */
[----:B------:R-:W-:Y:S02]  /*f780*/  FADD.FTZ R0, R199, R0 ;  /* 0x00000000c7007221 */ /* 0x000fe40000010000 */
[C---:B------:R-:W-:Y:S04]  /*f790*/  HMMA.16816.F32.BF16 R36, R136.reuse, R144, R36 ;  /* 0x000000908824723c */ /* 0x040fe80000041824 */
[----:B------:R-:W-:Y:S02]  /*f7a0*/  FADD.FTZ R2, R237, R2 ;  /* 0x00000002ed027221 */ /* 0x000fe40000010000 */
[----:B------:R-:W-:Y:S02]  /*f7b0*/  FADD.FTZ R0, R198, R0 ;  /* 0x00000000c6007221 */ /* 0x000fe40000010000 */
[C---:B------:R-:W-:Y:S01]  /*f7c0*/  HMMA.16816.F32.BF16 R40, R136.reuse, R146, R40 ;  /* 0x000000928828723c */ /* 0x040fe20000041828 */
[----:B------:R-:W2:Y:S03]  /*f7d0*/  LDSM.16.MT88.4 R144, [R207+0x2100] ;  /* 0x00210000cf90783b */ /* 0x000ea60000004200 */
[--C-:B-1----:R-:W-:Y:S02]  /*f7e0*/  FFMA.FTZ R134, R184, c[0x0][0x2d0], -R133.reuse ;  /* 0x0000b400b8867a23 */ /* 0x102fe40000010885 */
[----:B------:R-:W-:Y:S02]  /*f7f0*/  FADD.FTZ R2, R236, R2 ;  /* 0x00000002ec027221 */ /* 0x000fe40000010000 */
[C---:B------:R-:W-:Y:S01]  /*f800*/  HMMA.16816.F32.BF16 R44, R136.reuse, R148, R44 ;  /* 0x00000094882c723c */ /* 0x040fe2000004182c */
[----:B------:R1:W1:Y:S03]  /*f810*/  MUFU.EX2 R194, R134 ;  /* 0x0000008600c27308 */ /* 0x0002660000000800 */
[----:B------:R-:W-:Y:S02]  /*f820*/  FADD.FTZ R0, R196, R0 ;  /* 0x00000000c4007221 */ /* 0x000fe40000010000 */
[----:B------:R-:W-:Y:S02]  /*f830*/  FADD.FTZ R2, R235, R2 ;  /* 0x00000002eb027221 */ /* 0x000fe40000010000 */
[C---:B------:R-:W-:Y:S01]  /*f840*/  HMMA.16816.F32.BF16 R48, R136.reuse, R150, R48 ;  /* 0x000000968830723c */ /* 0x040fe20000041830 */
[----:B------:R-:W2:Y:S03]  /*f850*/  LDSM.16.MT88.4 R148, [R205+0x4100] ;  /* 0x00410000cd94783b */ /* 0x000ea60000004200 */
[----:B----4-:R-:W-:Y:S02]  /*f860*/  FADD.FTZ R0, R195, R0 ;  /* 0x00000000c3007221 */ /* 0x010fe40000010000 */
[----:B------:R-:W-:Y:S02]  /*f870*/  FADD.FTZ R2, R234, R2 ;  /* 0x00000002ea027221 */ /* 0x000fe40000010000 */
[C---:B---3--:R-:W-:Y:S04]  /*f880*/  HMMA.16816.F32.BF16 R52, R136.reuse, R140, R52 ;  /* 0x0000008c8834723c */ /* 0x048fe80000041834 */
[----:B--2---:R-:W-:Y:S02]  /*f890*/  FADD.FTZ R2, R233, R2 ;  /* 0x00000002e9027221 */ /* 0x004fe40000010000 */
[----:B-1----:R-:W-:Y:S02]  /*f8a0*/  FFMA.FTZ R134, R185, c[0x0][0x2d0], -R133 ;  /* 0x0000b400b9867a23 */ /* 0x002fe40000010885 */
[C---:B------:R-:W-:Y:S01]  /*f8b0*/  HMMA.16816.F32.BF16 R56, R136.reuse, R142, R56 ;  /* 0x0000008e8838723c */ /* 0x040fe20000041838 */
[----:B------:R-:W1:Y:S01]  /*f8c0*/  LDSM.16.MT88.4 R140, [R206+0x4100] ;  /* 0x00410000ce8c783b */ /* 0x000e620000004200 */
[----:B------:R2:W3:Y:S02]  /*f8d0*/  MUFU.EX2 R193, R134 ;  /* 0x0000008600c17308 */ /* 0x0004e40000000800 */
[----:B------:R-:W-:Y:S04]  /*f8e0*/  FADD.FTZ R0, R194, R0 ;  /* 0x00000000c2007221 */ /* 0x000fe80000010000 */
[C---:B------:R-:W-:Y:S08]  /*f8f0*/  HMMA.16816.F32.BF16 R60, R136.reuse, R144, R60 ;  /* 0x00000090883c723c */ /* 0x040ff0000004183c */
[C---:B------:R-:W-:Y:S01]  /*f900*/  HMMA.16816.F32.BF16 R64, R136.reuse, R146, R64 ;  /* 0x000000928840723c */ /* 0x040fe20000041840 */
[----:B------:R-:W4:Y:S07]  /*f910*/  LDSM.16.MT88.4 R144, [R208+0x4100] ;  /* 0x00410000d090783b */ /* 0x000f2e0000004200 */
[C---:B------:R-:W-:Y:S04]  /*f920*/  HMMA.16816.F32.BF16 R68, R136.reuse, R148, R68 ;  /* 0x000000948844723c */ /* 0x040fe80000041844 */
[--C-:B--2---:R-:W-:Y:S02]  /*f930*/  FFMA.FTZ R134, R186, c[0x0][0x2d0], -R169.reuse ;  /* 0x0000b400ba867a23 */ /* 0x104fe400000108a9 */
[----:B---3--:R-:W-:Y:S02]  /*f940*/  FADD.FTZ R0, R193, R0 ;  /* 0x00000000c1007221 */ /* 0x008fe40000010000 */
[C---:B------:R-:W-:Y:S01]  /*f950*/  HMMA.16816.F32.BF16 R72, R136.reuse, R150, R72 ;  /* 0x000000968848723c */ /* 0x040fe20000041848 */
[----:B------:R-:W2:Y:S01]  /*f960*/  LDSM.16.MT88.4 R148, [R207+0x4100] ;  /* 0x00410000cf94783b */ /* 0x000ea20000004200 */
[----:B------:R3:W3:Y:S06]  /*f970*/  MUFU.EX2 R232, R134 ;  /* 0x0000008600e87308 */ /* 0x0006ec0000000800 */
[C---:B-1----:R-:W-:Y:S08]  /*f980*/  HMMA.16816.F32.BF16 R76, R136.reuse, R140, R76 ;  /* 0x0000008c884c723c */ /* 0x042ff0000004184c */
[C---:B------:R-:W-:Y:S01]  /*f990*/  HMMA.16816.F32.BF16 R80, R136.reuse, R142, R80 ;  /* 0x0000008e8850723c */ /* 0x040fe20000041850 */
[----:B------:R-:W1:Y:S07]  /*f9a0*/  LDSM.16.MT88.4 R140, [R205+0x6100] ;  /* 0x00610000cd8c783b */ /* 0x000e6e0000004200 */
[C---:B----4-:R-:W-:Y:S04]  /*f9b0*/  HMMA.16816.F32.BF16 R84, R136.reuse, R144, R84 ;  /* 0x000000908854723c */ /* 0x050fe80000041854 */
[----:B---3--:R-:W-:Y:S02]  /*f9c0*/  FFMA.FTZ R134, R187, c[0x0][0x2d0], -R169 ;  /* 0x0000b400bb867a23 */ /* 0x008fe400000108a9 */
[----:B------:R-:W-:Y:S02]  /*f9d0*/  FADD.FTZ R2, R232, R2 ;  /* 0x00000002e8027221 */ /* 0x000fe40000010000 */
[C---:B------:R-:W-:Y:S01]  /*f9e0*/  HMMA.16816.F32.BF16 R88, R136.reuse, R146, R88 ;  /* 0x000000928858723c */ /* 0x040fe20000041858 */
[----:B------:R-:W3:Y:S01]  /*f9f0*/  LDSM.16.MT88.4 R144, [R206+0x6100] ;  /* 0x00610000ce90783b */ /* 0x000ee20000004200 */
[----:B------:R4:W4:Y:S06]  /*fa00*/  MUFU.EX2 R203, R134 ;  /* 0x0000008600cb7308 */ /* 0x00092c0000000800 */
[C---:B--2---:R-:W-:Y:S08]  /*fa10*/  HMMA.16816.F32.BF16 R92, R136.reuse, R148, R92 ;  /* 0x00000094885c723c */ /* 0x044ff0000004185c */
[C---:B------:R-:W-:Y:S01]  /*fa20*/  HMMA.16816.F32.BF16 R96, R136.reuse, R150, R96 ;  /* 0x000000968860723c */ /* 0x040fe20000041860 */
[----:B------:R-:W2:Y:S07]  /*fa30*/  LDSM.16.MT88.4 R148, [R208+0x6100] ;  /* 0x00610000d094783b */ /* 0x000eae0000004200 */
[C---:B-1----:R-:W-:Y:S04]  /*fa40*/  HMMA.16816.F32.BF16 R100, R136.reuse, R140, R100 ;  /* 0x0000008c8864723c */ /* 0x042fe80000041864 */
[--C-:B----4-:R-:W-:Y:S02]  /*fa50*/  FFMA.FTZ R134, R192, c[0x0][0x2d0], -R133.reuse ;  /* 0x0000b400c0867a23 */ /* 0x110fe40000010885 */
[----:B------:R-:W-:Y:S02]  /*fa60*/  FADD.FTZ R2, R203, R2 ;  /* 0x00000002cb027221 */ /* 0x000fe40000010000 */
[----:B------:R1:W4:Y:S01]  /*fa70*/  MUFU.EX2 R189, R134 ;  /* 0x0000008600bd7308 */ /* 0x0003220000000800 */
[C---:B------:R-:W-:Y:S01]  /*fa80*/  HMMA.16816.F32.BF16 R104, R136.reuse, R142, R104 ;  /* 0x0000008e8868723c */ /* 0x040fe20000041868 */
[----:B------:R-:W4:Y:S07]  /*fa90*/  LDSM.16.MT88.4 R140, [R207+0x6100] ;  /* 0x00610000cf8c783b */ /* 0x000f2e0000004200 */
[C---:B---3--:R-:W-:Y:S08]  /*faa0*/  HMMA.16816.F32.BF16 R108, R136.reuse, R144, R108 ;  /* 0x00000090886c723c */ /* 0x048ff0000004186c */
[C---:B------:R-:W-:Y:S01]  /*fab0*/  HMMA.16816.F32.BF16 R112, R136.reuse, R146, R112 ;  /* 0x000000928870723c */ /* 0x040fe20000041870 */
[----:B------:R-:W3:Y:S03]  /*fac0*/  LDSM.16.MT88.4 R144, [R205+0x900] ;  /* 0x00090000cd90783b */ /* 0x000ee60000004200 */
[----:B-1----:R-:W-:Y:S04]  /*fad0*/  FFMA.FTZ R134, R197, c[0x0][0x2d0], -R133 ;  /* 0x0000b400c5867a23 */ /* 0x002fe80000010885 */
[C---:B--2---:R-:W-:Y:S01]  /*fae0*/  HMMA.16816.F32.BF16 R116, R136.reuse, R148, R116 ;  /* 0x000000948874723c */ /* 0x044fe20000041874 */
[----:B------:R1:W2:Y:S03]  /*faf0*/  MUFU.EX2 R188, R134 ;  /* 0x0000008600bc7308 */ /* 0x0002a60000000800 */
[----:B----4-:R-:W-:Y:S04]  /*fb00*/  FADD.FTZ R0, R189, R0 ;  /* 0x00000000bd007221 */ /* 0x010fe80000010000 */
[C---:B------:R-:W-:Y:S01]  /*fb10*/  HMMA.16816.F32.BF16 R120, R136.reuse, R150, R120 ;  /* 0x000000968878723c */ /* 0x040fe20000041878 */
[----:B------:R-:W4:Y:S07]  /*fb20*/  LDSM.16.MT88.4 R148, [R206+0x900] ;  /* 0x00090000ce94783b */ /* 0x000f2e0000004200 */
[C---:B------:R-:W-:Y:S08]  /*fb30*/  HMMA.16816.F32.BF16 R124, R136.reuse, R140, R124 ;  /* 0x0000008c887c723c */ /* 0x040ff0000004187c */
[----:B------:R-:W-:Y:S01]  /*fb40*/  HMMA.16816.F32.BF16 R128, R136, R142, R128 ;  /* 0x0000008e8880723c */ /* 0x000fe20000041880 */
[----:B------:R-:W4:Y:S03]  /*fb50*/  LDSM.16.MT88.4 R140, [R207+0x900] ;  /* 0x00090000cf8c783b */ /* 0x000f260000004200 */
[--C-:B-1----:R-:W-:Y:S02]  /*fb60*/  FFMA.FTZ R134, R201, c[0x0][0x2d0], -R169.reuse ;  /* 0x0000b400c9867a23 */ /* 0x102fe400000108a9 */
[----:B--2---:R-:W-:Y:S01]  /*fb70*/  FADD.FTZ R0, R188, R0 ;  /* 0x00000000bc007221 */ /* 0x004fe20000010000 */
[----:B------:R-:W-:Y:S01]  /*fb80*/  F2FP.BF16.PACK_AB R136, R235, R236 ;  /* 0x000000eceb88723e */ /* 0x000fe200000010ff */
[----:B------:R1:W2:Y:S01]  /*fb90*/  MUFU.EX2 R201, R134 ;  /* 0x0000008600c97308 */ /* 0x0002a20000000800 */
[----:B------:R-:W-:Y:S03]  /*fba0*/  F2FP.BF16.PACK_AB R137, R195, R196 ;  /* 0x000000c4c389723e */ /* 0x000fe600000010ff */
[----:B------:R-:W-:Y:S02]  /*fbb0*/  F2FP.BF16.PACK_AB R138, R233, R234 ;  /* 0x000000eae98a723e */ /* 0x000fe400000010ff */
[----:B------:R-:W-:Y:S07]  /*fbc0*/  F2FP.BF16.PACK_AB R139, R193, R194 ;  /* 0x000000c2c18b723e */ /* 0x000fee00000010ff */
[C---:B---3--:R-:W-:Y:S08]  /*fbd0*/  HMMA.16816.F32.BF16 R4, R136.reuse, R144, R4 ;  /* 0x000000908804723c */ /* 0x048ff00000041804 */
[C---:B------:R-:W-:Y:S01]  /*fbe0*/  HMMA.16816.F32.BF16 R8, R136.reuse, R146, R8 ;  /* 0x000000928808723c */ /* 0x040fe20000041808 */
[----:B------:R-:W3:Y:S03]  /*fbf0*/  LDSM.16.MT88.4 R144, [R206+0x2900] ;  /* 0x00290000ce90783b */ /* 0x000ee60000004200 */
[----:B-1----:R-:W-:Y:S02]  /*fc00*/  FFMA.FTZ R134, R241, c[0x0][0x2d0], -R169 ;  /* 0x0000b400f1867a23 */ /* 0x002fe400000108a9 */
[----:B--2---:R-:W-:Y:S02]  /*fc10*/  FADD.FTZ R2, R201, R2 ;  /* 0x00000002c9027221 */ /* 0x004fe40000010000 */
[C---:B----4-:R-:W-:Y:S01]  /*fc20*/  HMMA.16816.F32.BF16 R12, R136.reuse, R148, R12 ;  /* 0x00000094880c723c */ /* 0x050fe2000004180c */
[----:B------:R1:W2:Y:S07]  /*fc30*/  MUFU.EX2 R197, R134 ;  /* 0x0000008600c57308 */ /* 0x0002ae0000000800 */
[C---:B------:R-:W-:Y:S01]  /*fc40*/  HMMA.16816.F32.BF16 R16, R136.reuse, R150, R16 ;  /* 0x000000968810723c */ /* 0x040fe20000041810 */
[----:B------:R-:W4:Y:S07]  /*fc50*/  LDSM.16.MT88.4 R148, [R205+0x4900] ;  /* 0x00490000cd94783b */ /* 0x000f2e0000004200 */
[C---:B------:R-:W-:Y:S08]  /*fc60*/  HMMA.16816.F32.BF16 R20, R136.reuse, R152, R20 ;  /* 0x000000988814723c */ /* 0x040ff00000041814 */
[C---:B------:R-:W-:Y:S01]  /*fc70*/  HMMA.16816.F32.BF16 R24, R136.reuse, R154, R24 ;  /* 0x0000009a8818723c */ /* 0x040fe20000041818 */
[----:B------:R-:W4:Y:S03]  /*fc80*/  LDSM.16.MT88.4 R152, [R206+0x4900] ;  /* 0x00490000ce98783b */ /* 0x000f260000004200 */
[--C-:B-1----:R-:W-:Y:S02]  /*fc90*/  FFMA.FTZ R134, R242, c[0x0][0x2d0], -R133.reuse ;  /* 0x0000b400f2867a23 */ /* 0x102fe40000010885 */
[----:B--2---:R-:W-:Y:S02]  /*fca0*/  FADD.FTZ R2, R197, R2 ;  /* 0x00000002c5027221 */ /* 0x004fe40000010000 */
[C---:B------:R-:W-:Y:S01]  /*fcb0*/  HMMA.16816.F32.BF16 R28, R136.reuse, R140, R28 ;  /* 0x0000008c881c723c */ /* 0x040fe2000004181c */
[----:B------:R1:W2:Y:S07]  /*fcc0*/  MUFU.EX2 R187, R134 ;  /* 0x0000008600bb7308 */ /* 0x0002ae0000000800 */
[C---:B------:R-:W-:Y:S01]  /*fcd0*/  HMMA.16816.F32.BF16 R32, R136.reuse, R142, R32 ;  /* 0x0000008e8820723c */ /* 0x040fe20000041820 */
[----:B------:R-:W4:Y:S07]  /*fce0*/  LDSM.16.MT88.4 R140, [R208+0x4900] ;  /* 0x00490000d08c783b */ /* 0x000f2e0000004200 */
[C---:B------:R-:W-:Y:S08]  /*fcf0*/  HMMA.16816.F32.BF16 R36, R136.reuse, R156, R36 ;  /* 0x0000009c8824723c */ /* 0x040ff00000041824 */
[C---:B------:R-:W-:Y:S01]  /*fd00*/  HMMA.16816.F32.BF16 R40, R136.reuse, R158, R40 ;  /* 0x0000009e8828723c */ /* 0x040fe20000041828 */
[----:B------:R-:W-:Y:S03]  /*fd10*/  LDSM.16.MT88.4 R156, [R205+0x3100] ;  /* 0x00310000cd9c783b */ /* 0x000fe60000004200 */
[----:B-1----:R-:W-:Y:S02]  /*fd20*/  FFMA.FTZ R134, R243, c[0x0][0x2d0], -R133 ;  /* 0x0000b400f3867a23 */ /* 0x002fe40000010885 */
[----:B--2---:R-:W-:Y:S02]  /*fd30*/  FADD.FTZ R0, R187, R0 ;  /* 0x00000000bb007221 */ /* 0x004fe40000010000 */
[C---:B---3--:R-:W-:Y:S01]  /*fd40*/  HMMA.16816.F32.BF16 R44, R136.reuse, R144, R44 ;  /* 0x00000090882c723c */ /* 0x048fe2000004182c */
[----:B------:R1:W2:Y:S07]  /*fd50*/  MUFU.EX2 R186, R134 ;  /* 0x0000008600ba7308 */ /* 0x0002ae0000000800 */
[C---:B------:R-:W-:Y:S01]  /*fd60*/  HMMA.16816.F32.BF16 R48, R136.reuse, R146, R48 ;  /* 0x000000928830723c */ /* 0x040fe20000041830 */
[----:B------:R-:W3:Y:S07]  /*fd70*/  LDSM.16.MT88.4 R144, [R207+0x4900] ;  /* 0x00490000cf90783b */ /* 0x000eee0000004200 */
[C---:B------:R-:W-:Y:S08]  /*fd80*/  HMMA.16816.F32.BF16 R52, R136.reuse, R160, R52 ;  /* 0x000000a08834723c */ /* 0x040ff00000041834 */
[C---:B------:R-:W-:Y:S01]  /*fd90*/  HMMA.16816.F32.BF16 R56, R136.reuse, R162, R56 ;  /* 0x000000a28838723c */ /* 0x040fe20000041838 */
[----:B------:R-:W-:Y:S03]  /*fda0*/  LDSM.16.MT88.4 R160, [R206+0x3100] ;  /* 0x00310000cea0783b */ /* 0x000fe60000004200 */
[--C-:B-1----:R-:W-:Y:S02]  /*fdb0*/  FFMA.FTZ R134, R244, c[0x0][0x2d0], -R169.reuse ;  /* 0x0000b400f4867a23 */ /* 0x102fe400000108a9 */
[----:B--2---:R-:W-:Y:S02]  /*fdc0*/  FADD.FTZ R0, R186, R0 ;  /* 0x00000000ba007221 */ /* 0x004fe40000010000 */
[C---:B------:R-:W-:Y:S01]  /*fdd0*/  HMMA.16816.F32.BF16 R60, R136.reuse, R164, R60 ;  /* 0x000000a4883c723c */ /* 0x040fe2000004183c */
[----:B------:R1:W2:Y:S07]  /*fde0*/  MUFU.EX2 R192, R134 ;  /* 0x0000008600c07308 */ /* 0x0002ae0000000800 */
[C---:B------:R-:W-:Y:S01]  /*fdf0*/  HMMA.16816.F32.BF16 R64, R136.reuse, R166, R64 ;  /* 0x000000a68840723c */ /* 0x040fe20000041840 */
[----:B------:R-:W-:Y:S07]  /*fe00*/  LDSM.16.MT88.4 R164, [R205+0x5100] ;  /* 0x00510000cda4783b */ /* 0x000fee0000004200 */
[C---:B----4-:R-:W-:Y:S08]  /*fe10*/  HMMA.16816.F32.BF16 R68, R136.reuse, R148, R68 ;  /* 0x000000948844723c */ /* 0x050ff00000041844 */
[C---:B------:R-:W-:Y:S01]  /*fe20*/  HMMA.16816.F32.BF16 R72, R136.reuse, R150, R72 ;  /* 0x000000968848723c */ /* 0x040fe20000041848 */
[----:B------:R-:W4:Y:S03]  /*fe30*/  LDSM.16.MT88.4 R148, [R205+0x6900] ;  /* 0x00690000cd94783b */ /* 0x000f260000004200 */
[----:B-1----:R-:W-:Y:S02]  /*fe40*/  FFMA.FTZ R134, R245, c[0x0][0x2d0], -R169 ;  /* 0x0000b400f5867a23 */ /* 0x002fe400000108a9 */
[----:B--2---:R-:W-:Y:S02]  /*fe50*/  FADD.FTZ R2, R192, R2 ;  /* 0x00000002c0027221 */ /* 0x004fe40000010000 */
[C---:B------:R-:W-:Y:S01]  /*fe60*/  HMMA.16816.F32.BF16 R76, R136.reuse, R152, R76 ;  /* 0x00000098884c723c */ /* 0x040fe2000004184c */
[----:B------:R1:W2:Y:S07]  /*fe70*/  MUFU.EX2 R191, R134 ;  /* 0x0000008600bf7308 */ /* 0x0002ae0000000800 */
[C---:B------:R-:W-:Y:S01]  /*fe80*/  HMMA.16816.F32.BF16 R80, R136.reuse, R154, R80 ;  /* 0x0000009a8850723c */ /* 0x040fe20000041850 */
[----:B------:R-:W2:Y:S07]  /*fe90*/  LDSM.16.MT88.4 R152, [R206+0x6900] ;  /* 0x00690000ce98783b */ /* 0x000eae0000004200 */
[C---:B------:R-:W-:Y:S08]  /*fea0*/  HMMA.16816.F32.BF16 R84, R136.reuse, R140, R84 ;  /* 0x0000008c8854723c */ /* 0x040ff00000041854 */
[C---:B------:R-:W-:Y:S01]  /*feb0*/  HMMA.16816.F32.BF16 R88, R136.reuse, R142, R88 ;  /* 0x0000008e8858723c */ /* 0x040fe20000041858 */
[----:B------:R-:W2:Y:S03]  /*fec0*/  LDSM.16.MT88.4 R140, [R208+0x6900] ;  /* 0x00690000d08c783b */ /* 0x000ea60000004200 */
[--C-:B-1----:R-:W-:Y:S04]  /*fed0*/  FFMA.FTZ R134, R190, c[0x0][0x2d0], -R133.reuse ;  /* 0x0000b400be867a23 */ /* 0x102fe80000010885 */
[C---:B---3--:R-:W-:Y:S01]  /*fee0*/  HMMA.16816.F32.BF16 R92, R136.reuse, R144, R92 ;  /* 0x00000090885c723c */ /* 0x048fe2000004185c */
[----:B------:R1:W-:Y:S07]  /*fef0*/  MUFU.EX2 R185, R134 ;  /* 0x0000008600b97308 */ /* 0x0003ee0000000800 */
[C---:B------:R-:W-:Y:S01]  /*ff00*/  HMMA.16816.F32.BF16 R96, R136.reuse, R146, R96 ;  /* 0x000000928860723c */ /* 0x040fe20000041860 */
[----:B------:R-:W3:Y:S07]  /*ff10*/  LDSM.16.MT88.4 R144, [R207+0x6900] ;  /* 0x00690000cf90783b */ /* 0x000eee0000004200 */
[C---:B----4-:R-:W-:Y:S08]  /*ff20*/  HMMA.16816.F32.BF16 R100, R136.reuse, R148, R100 ;  /* 0x000000948864723c */ /* 0x050ff00000041864 */
[C---:B------:R-:W-:Y:S01]  /*ff30*/  HMMA.16816.F32.BF16 R104, R136.reuse, R150, R104 ;  /* 0x000000968868723c */ /* 0x040fe20000041868 */
[----:B------:R-:W4:Y:S03]  /*ff40*/  LDSM.16.MT88.4 R148, [R205+0x1100] ;  /* 0x00110000cd94783b */ /* 0x000f260000004200 */
[--C-:B-1----:R-:W-:Y:S02]  /*ff50*/  FFMA.FTZ R134, R246, c[0x0][0x2d0], -R133.reuse ;  /* 0x0000b400f6867a23 */ /* 0x102fe40000010885 */
[----:B------:R-:W-:Y:S01]  /*ff60*/  FFMA.FTZ R133, R168, c[0x0][0x2d0], -R133 ;  /* 0x0000b400a8857a23 */ /* 0x000fe20000010885 */
[----:B--2---:R-:W-:Y:S01]  /*ff70*/  F2FP.BF16.PACK_AB R168, R191, R192 ;  /* 0x000000c0bfa8723e */ /* 0x004fe200000010ff */
[C---:B------:R-:W-:Y:S01]  /*ff80*/  HMMA.16816.F32.BF16 R108, R136.reuse, R152, R108 ;  /* 0x00000098886c723c */ /* 0x040fe2000004186c */
[----:B------:R1:W-:Y:S07]  /*ff90*/  MUFU.EX2 R184, R134 ;  /* 0x0000008600b87308 */ /* 0x0003ee0000000800 */
[C---:B------:R-:W-:Y:S01]  /*ffa0*/  HMMA.16816.F32.BF16 R112, R136.reuse, R154, R112 ;  /* 0x0000009a8870723c */ /* 0x040fe20000041870 */
[----:B------:R-:W-:Y:S02]  /*ffb0*/  LDSM.16.MT88.4 R152, [R208+0x1100] ;  /* 0x00110000d098783b */ /* 0x000fe40000004200 */
[----:B------:R-:W2:Y:S05]  /*ffc0*/  MUFU.EX2 R133, R133 ;  /* 0x0000008500857308 */ /* 0x000eaa0000000800 */
[C---:B------:R-:W-:Y:S08]  /*ffd0*/  HMMA.16816.F32.BF16 R116, R136.reuse, R140, R116 ;  /* 0x0000008c8874723c */ /* 0x040ff00000041874 */
[C---:B------:R-:W-:Y:S01]  /*ffe0*/  HMMA.16816.F32.BF16 R120, R136.reuse, R142, R120 ;  /* 0x0000008e8878723c */ /* 0x040fe20000041878 */
[----:B------:R-:W4:Y:S03]  /*fff0*/  LDSM.16.MT88.4 R140, [R206+0x1100] ;  /* 0x00110000ce8c783b */ /* 0x000f260000004200 */
[--C-:B-1----:R-:W-:Y:S04]  /*10000*/  FFMA.FTZ R134, R247, c[0x0][0x2d0], -R169.reuse ;  /* 0x0000b400f7867a23 */ /* 0x102fe800000108a9 */
[C---:B---3--:R-:W-:Y:S01]  /*10010*/  HMMA.16816.F32.BF16 R124, R136.reuse, R144, R124 ;  /* 0x00000090887c723c */ /* 0x048fe2000004187c */
[----:B------:R1:W-:Y:S03]  /*10020*/  MUFU.EX2 R190, R134 ;  /* 0x0000008600be7308 */ /* 0x0003e60000000800 */
[----:B--2---:R-:W-:Y:S04]  /*10030*/  F2FP.BF16.PACK_AB R171, R133, R135 ;  /* 0x0000008785ab723e */ /* 0x004fe800000010ff */
[----:B------:R-:W-:Y:S01]  /*10040*/  HMMA.16816.F32.BF16 R128, R136, R146, R128 ;  /* 0x000000928880723c */ /* 0x000fe20000041880 */
[----:B------:R-:W2:Y:S06]  /*10050*/  LDSM.16.MT88.4 R144, [R207+0x1100] ;  /* 0x00110000cf90783b */ /* 0x000eac0000004200 */
[----:B------:R-:W-:Y:S02]  /*10060*/  F2FP.BF16.PACK_AB R136, R203, R232 ;  /* 0x000000e8cb88723e */ /* 0x000fe400000010ff */
[----:B------:R-:W-:Y:S03]  /*10070*/  F2FP.BF16.PACK_AB R137, R188, R189 ;  /* 0x000000bdbc89723e */ /* 0x000fe600000010ff */
[----:B------:R-:W-:Y:S02]  /*10080*/  F2FP.BF16.PACK_AB R138, R197, R201 ;  /* 0x000000c9c58a723e */ /* 0x000fe400000010ff */
[----:B------:R-:W-:Y:S01]  /*10090*/  F2FP.BF16.PACK_AB R139, R186, R187 ;  /* 0x000000bbba8b723e */ /* 0x000fe200000010ff */
[----:B-1----:R-:W-:Y:S01]  /*100a0*/  FFMA.FTZ R134, R248, c[0x0][0x2d0], -R169 ;  /* 0x0000b400f8867a23 */ /* 0x002fe200000108a9 */
[----:B------:R-:W-:Y:S05]  /*100b0*/  F2FP.BF16.PACK_AB R169, R184, R185 ;  /* 0x000000b9b8a9723e */ /* 0x000fea00000010ff */
[C---:B----4-:R-:W-:Y:S01]  /*100c0*/  HMMA.16816.F32.BF16 R4, R136.reuse, R148, R4 ;  /* 0x000000948804723c */ /* 0x050fe20000041804 */
[----:B------:R-:W1:Y:S07]  /*100d0*/  MUFU.EX2 R134, R134 ;  /* 0x0000008600867308 */ /* 0x000e6e0000000800 */
[C---:B------:R-:W-:Y:S01]  /*100e0*/  HMMA.16816.F32.BF16 R8, R136.reuse, R150, R8 ;  /* 0x000000968808723c */ /* 0x040fe20000041808 */
[----:B------:R-:W3:Y:S07]  /*100f0*/  LDSM.16.MT88.4 R148, [R208+0x3100] ;  /* 0x00310000d094783b */ /* 0x000eee0000004200 */
[C---:B------:R-:W-:Y:S08]  /*10100*/  HMMA.16816.F32.BF16 R12, R136.reuse, R140, R12 ;  /* 0x0000008c880c723c */ /* 0x040ff0000004180c */
[C---:B------:R-:W-:Y:S01]  /*10110*/  HMMA.16816.F32.BF16 R16, R136.reuse, R142, R16 ;  /* 0x0000008e8810723c */ /* 0x040fe20000041810 */
[----:B------:R-:W4:Y:S03]  /*10120*/  LDSM.16.MT88.4 R140, [R207+0x3100] ;  /* 0x00310000cf8c783b */ /* 0x000f260000004200 */
[----:B-1----:R-:W-:Y:S04]  /*10130*/  F2FP.BF16.PACK_AB R170, R134, R190 ;  /* 0x000000be86aa723e */ /* 0x002fe800000010ff */
[C---:B------:R-:W-:Y:S08]  /*10140*/  HMMA.16816.F32.BF16 R20, R136.reuse, R152, R20 ;  /* 0x000000988814723c */ /* 0x040ff00000041814 */
[C---:B------:R-:W-:Y:S01]  /*10150*/  HMMA.16816.F32.BF16 R24, R136.reuse, R154, R24 ;  /* 0x0000009a8818723c */ /* 0x040fe20000041818 */
[----:B------:R-:W-:Y:S07]  /*10160*/  LDSM.16.MT88.4 R152, [R205+0x7100] ;  /* 0x00710000cd98783b */ /* 0x000fee0000004200 */
[C---:B--2---:R-:W-:Y:S08]  /*10170*/  HMMA.16816.F32.BF16 R28, R136.reuse, R144, R28 ;  /* 0x00000090881c723c */ /* 0x044ff0000004181c */
        /* <DEDUP_REMOVED lines=8> */
[C---:B---3--:R-:W-:Y:S08]  /*10200*/  HMMA.16816.F32.BF16 R52, R136.reuse, R148, R52 ;  /* 0x000000948834723c */ /* 0x048ff00000041834 */
[C---:B------:R-:W-:Y:S01]  /*10210*/  HMMA.16816.F32.BF16 R56, R136.reuse, R150, R56 ;  /* 0x000000968838723c */ /* 0x040fe20000041838 */
[----:B------:R-:W2:Y:S07]  /*10220*/  LDSM.16.MT88.4 R148, [R208+0x5100] ;  /* 0x00510000d094783b */ /* 0x000eae0000004200 */
[C---:B----4-:R-:W-:Y:S08]  /*10230*/  HMMA.16816.F32.BF16 R60, R136.reuse, R140, R60 ;  /* 0x0000008c883c723c */ /* 0x050ff0000004183c */
[C---:B------:R-:W-:Y:S01]  /*10240*/  HMMA.16816.F32.BF16 R64, R136.reuse, R142, R64 ;  /* 0x0000008e8840723c */ /* 0x040fe20000041840 */
[----:B------:R-:W3:Y:S07]  /*10250*/  LDSM.16.MT88.4 R140, [R207+0x5100] ;  /* 0x00510000cf8c783b */ /* 0x000eee0000004200 */
[C---:B------:R-:W-:Y:S08]  /*10260*/  HMMA.16816.F32.BF16 R68, R136.reuse, R164, R68 ;  /* 0x000000a48844723c */ /* 0x040ff00000041844 */
        /* <DEDUP_REMOVED lines=12> */
[C---:B------:R-:W-:Y:S08]  /*10330*/  HMMA.16816.F32.BF16 R104, R136.reuse, R154, R104 ;  /* 0x0000009a8868723c */ /* 0x040ff00000041868 */
        /* <DEDUP_REMOVED lines=15> */
[----:B------:R-:W1:Y:S07]  /*10430*/  LDSM.16.MT88.4 R20, [R208+0x5900] ;  /* 0x00590000d014783b */ /* 0x000e6e0000004200 */
[C---:B------:R-:W-:Y:S01]  /*10440*/  HMMA.16816.F32.BF16 R156, R168.reuse, R166, R24 ;  /* 0x000000a6a89c723c */ /* 0x040fe20000041818 */
[----:B------:R-:W1:Y:S07]  /*10450*/  LDSM.16.MT88.4 R24, [R207+0x5900] ;  /* 0x00590000cf18783b */ /* 0x000e6e0000004200 */
[C---:B------:R-:W-:Y:S01]  /*10460*/  HMMA.16816.F32.BF16 R160, R168.reuse, R172, R28 ;  /* 0x000000aca8a0723c */ /* 0x040fe2000004181c */
[----:B------:R-:W1:Y:S07]  /*10470*/  LDSM.16.MT88.4 R28, [R205+0x7900] ;  /* 0x00790000cd1c783b */ /* 0x000e6e0000004200 */
[C---:B------:R-:W-:Y:S01]  /*10480*/  HMMA.16816.F32.BF16 R164, R168.reuse, R174, R32 ;  /* 0x000000aea8a4723c */ /* 0x040fe20000041820 */
[----:B------:R-:W2:Y:S07]  /*10490*/  LDSM.16.MT88.4 R32, [R206+0x7900] ;  /* 0x00790000ce20783b */ /* 0x000eae0000004200 */
        /* <DEDUP_REMOVED lines=34> */
[----:B------:R-:W-:Y:S01]  /*106c0*/  MOV R133, R132 ;  /* 0x0000008400857202 */ /* 0x000fe20000000f00 */
[----:B------:R-:W-:-:S05]  /*106d0*/  @P0 BRA `(.L_x_976) ;  /* 0xffffc14000000947 */ /* 0x000fca000383ffff */
.L_x_975:
[----:B------:R-:W-:-:S06]  /*106e0*/  UISETP.GE.AND UP0, UPT, UR14, UR8, UPT ;  /* 0x000000080e00728c */ /* 0x000fcc000bf06270 */
[----:B------:R-:W-:-:S13]  /*106f0*/  PLOP3.LUT P0, PT, PT, PT, UP0, 0x80, 0x0 ;  /* 0x000000000000781c */ /* 0x000fda0003f0f008 */
[----:B------:R-:W-:Y:S05]  /*10700*/  @!P0 BRA `(.L_x_977) ;  /* 0x000048f000008947 */ /* 0x000fea0003800000 */
[----:B------:R-:W2:Y:S01]  /*10710*/  LDL.64 R6, [R1+0x48] ;  /* 0x0000480001067983 */ /* 0x000ea20000100a00 */
[----:B------:R-:W-:-:S03]  /*10720*/  ULDC.64 UR4, c[0x0][0x208] ;  /* 0x0000820000047ab9 */ /* 0x000fc60000000a00 */
[----:B------:R-:W2:Y:S04]  /*10730*/  LDL.64 R4, [R1+0x38] ;  /* 0x0000380001047983 */ /* 0x000ea80000100a00 */
[----:B------:R-:W3:Y:S04]  /*10740*/  LDL.64 R10, [R1+0x40] ;  /* 0x00004000010a7983 */ /* 0x000ee80000100a00 */
[----:B------:R-:W4:Y:S01]  /*10750*/  LDL.64 R8, [R1+0x30] ;  /* 0x0000300001087983 */ /* 0x000f220000100a00 */
[----:B------:R-:W-:Y:S01]  /*10760*/  MOV R134, R3 ;  /* 0x0000000300867202 */ /* 0x000fe20000000f00 */
[----:B------:R-:W-:Y:S01]  /*10770*/  IMAD.MOV.U32 R133, RZ, RZ, R132 ;  /* 0x000000ffff857224 */ /* 0x000fe200078e0084 */
[----:B------:R-:W-:-:S02]  /*10780*/  USHF.L.U64.HI UR21, UR4, 0x5, UR5 ;  /* 0x0000000504157899 */ /* 0x000fc40008010205 */
[----:B------:R-:W-:-:S03]  /*10790*/  USHF.L.U32 UR20, UR4, 0x5, URZ ;  /* 0x0000000504147899 */ /* 0x000fc6000800063f */
[----:B------:R-:W-:Y:S01]  /*107a0*/  ULDC.64 UR4, c[0x0][0x1e0] ;  /* 0x0000780000047ab9 */ /* 0x000fe20000000a00 */
[----:B--2---:R-:W-:-:S05]  /*107b0*/  MOV R4, R6 ;  /* 0x0000000600047202 */ /* 0x004fca0000000f00 */
[----:B------:R1:W-:Y:S01]  /*107c0*/  STL.64 [R1+0x38], R4 ;  /* 0x0000380401007387 */ /* 0x0003e20000100a00 */
[C---:B------:R-:W-:Y:S02]  /*107d0*/  IADD3 R236, P6, R6.reuse, 0x40, RZ ;  /* 0x0000004006ec7810 */ /* 0x040fe40007fde0ff */
[C---:B------:R-:W-:Y:S02]  /*107e0*/  IADD3 R232, P0, R6.reuse, 0xc0, RZ ;  /* 0x000000c006e87810 */ /* 0x040fe40007f1e0ff */
[----:B------:R-:W-:Y:S01]  /*107f0*/  IADD3 R234, P5, R6, 0x80, RZ ;  /* 0x0000008006ea7810 */ /* 0x000fe20007fbe0ff */
[--C-:B------:R-:W-:Y:S01]  /*10800*/  IMAD.X R237, RZ, RZ, R5.reuse, P6 ;  /* 0x000000ffffed7224 */ /* 0x100fe200030e0605 */
[C---:B---3--:R-:W-:Y:S01]  /*10810*/  IADD3 R252, P6, R10.reuse, 0x40, RZ ;  /* 0x000000400afc7810 */ /* 0x048fe20007fde0ff */
[--C-:B------:R-:W-:Y:S01]  /*10820*/  IMAD.X R233, RZ, RZ, R5.reuse, P0 ;  /* 0x000000ffffe97224 */ /* 0x100fe200000e0605 */
[C---:B------:R-:W-:Y:S01]  /*10830*/  IADD3 R246, P0, R10.reuse, 0xc0, RZ ;  /* 0x000000c00af67810 */ /* 0x040fe20007f1e0ff */
[----:B------:R-:W-:Y:S01]  /*10840*/  IMAD.X R235, RZ, RZ, R5, P5 ;  /* 0x000000ffffeb7224 */ /* 0x000fe200028e0605 */
[----:B------:R-:W-:Y:S01]  /*10850*/  IADD3 R248, P5, R10, 0x80, RZ ;  /* 0x000000800af87810 */ /* 0x000fe20007fbe0ff */
[----:B----4-:R-:W-:-:S02]  /*10860*/  IMAD.X R251, RZ, RZ, R9, P6 ;  /* 0x000000fffffb7224 */ /* 0x010fc400030e0609 */
[----:B------:R-:W-:Y:S01]  /*10870*/  IMAD.X R245, RZ, RZ, R9, P0 ;  /* 0x000000fffff57224 */ /* 0x000fe200000e0609 */
[----:B------:R-:W-:Y:S02]  /*10880*/  IADD3.X R247, RZ, R9, RZ, P5, !PT ;  /* 0x00000009fff77210 */ /* 0x000fe40002ffe4ff */
.L_x_986:
[----:B------:R-:W2:Y:S01]  /*10890*/  LDL.64 R196, [R1+0x38] ;  /* 0x0000380001c47983 */ /* 0x000ea20000100a00 */
[----:B------:R-:W-:Y:S04]  /*108a0*/  DEPBAR.LE SB0, 0x0 ;  /* 0x000080000000791a */ /* 0x000fe80000000000 */
[----:B------:R-:W-:Y:S01]  /*108b0*/  USHF.R.S32.HI UR7, URZ, 0x1f, UR14 ;  /* 0x0000001f3f077899 */ /* 0x000fe2000801140e */
[----:B------:R-:W3:Y:S01]  /*108c0*/  LDL.64 R172, [R1+0x48] ;  /* 0x0000480001ac7983 */ /* 0x000ee20000100a00 */
[----:B------:R-:W-:Y:S01]  /*108d0*/  UIMAD UR6, UR10, UR14, URZ ;  /* 0x0000000e0a0672a4 */ /* 0x000fe2000f8e023f */
[----:B------:R-:W-:Y:S01]  /*108e0*/  IMAD.U32 R2, RZ, RZ, UR14 ;  /* 0x0000000eff027e24 */ /* 0x000fe2000f8e00ff */
[----:B------:R-:W-:Y:S01]  /*108f0*/  UIMAD.WIDE.U32 UR22, UR14, UR11, UR20 ;  /* 0x0000000b0e1672a5 */ /* 0x000fe2000f8e0014 */
[----:B------:R-:W-:Y:S01]  /*10900*/  IMAD.U32 R20, RZ, RZ, UR14 ;  /* 0x0000000eff147e24 */ /* 0x000fe2000f8e00ff */
[----:B------:R-:W-:Y:S01]  /*10910*/  UIMAD UR6, UR7, UR11, UR6 ;  /* 0x0000000b070672a4 */ /* 0x000fe2000f8e0206 */
[----:B------:R-:W-:Y:S01]  /*10920*/  BAR.SYNC.DEFER_BLOCKING 0x0 ;  /* 0x0000000000007b1d */ /* 0x000fe20000010000 */
[----:B------:R-:W-:Y:S01]  /*10930*/  IMAD.U32 R12, RZ, RZ, UR14 ;  /* 0x0000000eff0c7e24 */ /* 0x000fe2000f8e00ff */
[----:B------:R-:W-:Y:S01]  /*10940*/  UISETP.GT.AND UP3, UPT, UR14, UR8, UPT ;  /* 0x000000080e00728c */ /* 0x000fe2000bf64270 */
[----:B------:R-:W-:Y:S04]  /*10950*/  IMAD.WIDE.U32 R20, R20, UR11, R234 ;  /* 0x0000000b14147c25 */ /* 0x000fe8000f8e00ea */
[----:B------:R-:W-:Y:S01]  /*10960*/  IMAD.U32 R22, RZ, RZ, UR14 ;  /* 0x0000000eff167e24 */ /* 0x000fe2000f8e00ff */
[----:B------:R-:W-:Y:S02]  /*10970*/  LEA R192, P5, R20, c[0x0][0x1f8], 0x1 ;  /* 0x00007e0014c07a11 */ /* 0x000fe400078a08ff */
[----:B------:R-:W-:Y:S01]  /*10980*/  IADD3 R21, R21, UR6, RZ ;  /* 0x0000000615157c10 */ /* 0x000fe2000fffe0ff */
[----:B------:R-:W-:Y:S02]  /*10990*/  IMAD.WIDE.U32 R22, R22, UR11, R236 ;  /* 0x0000000b16167c25 */ /* 0x000fe4000f8e00ec */
[----:B------:R-:W-:Y:S01]  /*109a0*/  @UP3 UIADD3 UR17, UR14, -0x1, URZ ;  /* 0xffffffff0e113890 */ /* 0x000fe2000fffe03f */
[----:B------:R-:W-:Y:S02]  /*109b0*/  LEA.HI.X R193, R20, c[0x0][0x1fc], R21, 0x1, P5 ;  /* 0x00007f0014c17a11 */ /* 0x000fe400028f0c15 */
[C---:B------:R-:W-:Y:S02]  /*109c0*/  LEA R28, P6, R22.reuse, c[0x0][0x1f8], 0x1 ;  /* 0x00007e00161c7a11 */ /* 0x040fe400078c08ff */
[----:B------:R-:W-:Y:S04]  /*109d0*/  IADD3 R23, R23, UR6, RZ ;  /* 0x0000000617177c10 */ /* 0x000fe8000fffe0ff */
[----:B------:R-:W-:Y:S01]  /*109e0*/  LEA.HI.X R29, R22, c[0x0][0x1fc], R23, 0x1, P6 ;  /* 0x00007f00161d7a11 */ /* 0x000fe200030f0c17 */
[----:B-----5:R-:W-:Y:S06]  /*109f0*/  LDSM.16.M88.4 R32, [R211+0x10100] ;  /* 0x01010000d320783b */ /* 0x020fec0000000200 */
[----:B------:R-:W4:Y:S06]  /*10a00*/  LDSM.16.M88.4 R8, [R204+0x8100] ;  /* 0x00810000cc08783b */ /* 0x000f2c0000000200 */
[----:B------:R-:W1:Y:S06]  /*10a10*/  LDSM.16.M88.4 R16, [R204+0x8900] ;  /* 0x00890000cc10783b */ /* 0x000e6c0000000200 */
[----:B------:R-:W1:Y:S06]  /*10a20*/  LDSM.16.M88.4 R24, [R204+0x9100] ;  /* 0x00910000cc18783b */ /* 0x000e6c0000000200 */
[----:B------:R-:W1:Y:S06]  /*10a30*/  LDSM.16.M88.4 R168, [R204+0x9900] ;  /* 0x00990000cca8783b */ /* 0x000e6c0000000200 */
[----:B------:R-:W-:Y:S06]  /*10a40*/  LDSM.16.M88.4 R176, [R215] ;  /* 0x00000000d7b0783b */ /* 0x000fec0000000200 */
[----:B------:R-:W-:Y:S06]  /*10a50*/  LDSM.16.M88.4 R180, [R230] ;  /* 0x00000000e6b4783b */ /* 0x000fec0000000200 */
[----:B------:R-:W-:Y:S01]  /*10a60*/  LDSM.16.M88.4 R184, [R229] ;  /* 0x00000000e5b8783b */ /* 0x000fe20000000200 */
[C---:B-1--4-:R-:W-:Y:S05]  /*10a70*/  HMMA.16816.F32.BF16 R4, R32.reuse, R8, RZ ;  /* 0x000000082004723c */ /* 0x052fea00000418ff */
[----:B------:R-:W-:Y:S03]  /*10a80*/  LDSM.16.M88.4 R188, [R228] ;  /* 0x00000000e4bc783b */ /* 0x000fe60000000200 */
[C---:B------:R-:W-:Y:S03]  /*10a90*/  HMMA.16816.F32.BF16 R8, R32.reuse, R10, RZ ;  /* 0x0000000a2008723c */ /* 0x040fe600000418ff */
[----:B------:R-:W4:Y:S06]  /*10aa0*/  LDL.64 R202, [R1+0x40] ;  /* 0x0000400001ca7983 */ /* 0x000f2c0000100a00 */
[----:B------:R-:W4:Y:S03]  /*10ab0*/  LDL.64 R200, [R1+0x30] ;  /* 0x0000300001c87983 */ /* 0x000f260000100a00 */
[----:B--2---:R-:W-:Y:S05]  /*10ac0*/  IMAD.WIDE.U32 R2, R2, UR11, R196 ;  /* 0x0000000b02027c25 */ /* 0x004fea000f8e00c4 */
[C---:B------:R-:W-:Y:S02]  /*10ad0*/  LEA R30, P0, R2.reuse, c[0x0][0x1f8], 0x1 ;  /* 0x00007e00021e7a11 */ /* 0x040fe400078008ff */
[----:B------:R-:W-:Y:S04]  /*10ae0*/  IADD3 R0, R3, UR6, RZ ;  /* 0x0000000603007c10 */ /* 0x000fe8000fffe0ff */
[----:B------:R-:W-:Y:S01]  /*10af0*/  LEA.HI.X R31, R2, c[0x0][0x1fc], R0, 0x1, P0 ;  /* 0x00007f00021f7a11 */ /* 0x000fe200000f0c00 */
[----:B------:R-:W-:Y:S02]  /*10b00*/  IMAD.WIDE.U32 R2, R12, UR11, R232 ;  /* 0x0000000b0c027c25 */ /* 0x000fe4000f8e00e8 */
[C---:B------:R-:W-:Y:S03]  /*10b10*/  HMMA.16816.F32.BF16 R12, R32.reuse, R16, RZ ;  /* 0x00000010200c723c */ /* 0x040fe600000418ff */
[C---:B------:R-:W-:Y:S02]  /*10b20*/  LEA R194, P0, R2.reuse, c[0x0][0x1f8], 0x1 ;  /* 0x00007e0002c27a11 */ /* 0x040fe400078008ff */
[----:B------:R-:W-:Y:S01]  /*10b30*/  IADD3 R0, R3, UR6, RZ ;  /* 0x0000000603007c10 */ /* 0x000fe2000fffe0ff */
[----:B------:R-:W-:Y:S02]  /*10b40*/  UIADD3 UR6, UR6, UR23, URZ ;  /* 0x0000001706067290 */ /* 0x000fe4000fffe03f */
[C---:B------:R-:W-:Y:S01]  /*10b50*/  HMMA.16816.F32.BF16 R16, R32.reuse, R18, RZ ;  /* 0x000000122010723c */ /* 0x040fe200000418ff */
[----:B------:R-:W-:Y:S03]  /*10b60*/  LEA.HI.X R195, R2, c[0x0][0x1fc], R0, 0x1, P0 ;  /* 0x00007f0002c37a11 */ /* 0x000fe600000f0c00 */
[----:B---3--:R-:W-:Y:S02]  /*10b70*/  IADD3 R0, P5, R172, UR22, RZ ;  /* 0x00000016ac007c10 */ /* 0x008fe4000ffbe0ff */
[----:B------:R-:W1:Y:S02]  /*10b80*/  LDSM.16.M88.4 R172, [R212+0x10100] ;  /* 0x01010000d4ac783b */ /* 0x000e640000000200 */
[C---:B------:R-:W-:Y:S01]  /*10b90*/  HMMA.16816.F32.BF16 R20, R32.reuse, R24, RZ ;  /* 0x000000182014723c */ /* 0x040fe200000418ff */
[----:B------:R-:W-:Y:S03]  /*10ba0*/  LEA R2, P0, R0, c[0x0][0x1f8], 0x1 ;  /* 0x00007e0000027a11 */ /* 0x000fe600078008ff */
[----:B------:R-:W-:Y:S01]  /*10bb0*/  @!PT LDS RZ, [RZ] ;  /* 0x00000000fffff984 */ /* 0x000fe20000000800 */
[----:B------:R-:W-:Y:S01]  /*10bc0*/  @!PT LDS RZ, [RZ] ;  /* 0x00000000fffff984 */ /* 0x000fe20000000800 */
[----:B------:R-:W-:Y:S01]  /*10bd0*/  @!PT LDS RZ, [RZ] ;  /* 0x00000000fffff984 */ /* 0x000fe20000000800 */
[----:B------:R2:W-:Y:S01]  /*10be0*/  LDGSTS.E.BYPASS.LTC128B.128 [R231+0x100], [R30.64], !P4 ;  /* 0x001000001ee77fae */ /* 0x0005e2000e101d52 */
[----:B------:R-:W-:Y:S02]  /*10bf0*/  IADD3.X R3, R197, UR6, RZ, P5, !PT ;  /* 0x00000006c5037c10 */ /* 0x000fe4000affe4ff */
[----:B------:R-:W-:Y:S01]  /*10c00*/  IADD3 R132, P5, R236, UR22, RZ ;  /* 0x00000016ec847c10 */ /* 0x000fe2000ffbe0ff */
[C---:B------:R-:W-:Y:S01]  /*10c10*/  HMMA.16816.F32.BF16 R24, R32.reuse, R26, RZ ;  /* 0x0000001a2018723c */ /* 0x040fe200000418ff */
[----:B------:R-:W-:Y:S01]  /*10c20*/  LEA.HI.X R3, R0, c[0x0][0x1fc], R3, 0x1, P0 ;  /* 0x00007f0000037a11 */ /* 0x000fe200000f0c03 */
[----:B------:R2:W-:Y:S02]  /*10c30*/  LDGSTS.E.BYPASS.LTC128B.128 [R231+0x2100], [R28.64], !P3 ;  /* 0x021000001ce77fae */ /* 0x0005e4000d901d52 */
[----:B------:R-:W-:Y:S04]  /*10c40*/  IADD3.X R0, R237, UR6, RZ, P5, !PT ;  /* 0x00000006ed007c10 */ /* 0x000fe8000affe4ff */
[----:B------:R3:W-:Y:S06]  /*10c50*/  LDGSTS.E.BYPASS.LTC128B.128 [R231+0x4100], [R192.64], !P2 ;  /* 0x04100000c0e77fae */ /* 0x0007ec000d101d52 */
[----:B------:R1:W-:Y:S06]  /*10c60*/  LDGSTS.E.BYPASS.LTC128B.128 [R231+0x6100], [R194.64], !P1 ;  /* 0x06100000c2e77fae */ /* 0x0003ec000c901d52 */
[----:B------:R1:W-:Y:S01]  /*10c70*/  LDGSTS.E.BYPASS.LTC128B.128 [R231+0x1100], [R2.64], !P4 ;  /* 0x0110000002e77fae */ /* 0x0003e2000e101d52 */
[C---:B--2---:R-:W-:Y:S01]  /*10c80*/  HMMA.16816.F32.BF16 R28, R32.reuse, R168, RZ ;  /* 0x000000a8201c723c */ /* 0x044fe200000418ff */
[C---:B---3--:R-:W-:Y:S07]  /*10c90*/  LEA R192, P0, R132.reuse, c[0x0][0x1f8], 0x1 ;  /* 0x00007e0084c07a11 */ /* 0x048fee00078008ff */
[----:B------:R-:W-:Y:S01]  /*10ca0*/  HMMA.16816.F32.BF16 R32, R32, R170, RZ ;  /* 0x000000aa2020723c */ /* 0x000fe200000418ff */
[----:B------:R-:W-:Y:S03]  /*10cb0*/  LEA.HI.X R193, R132, c[0x0][0x1fc], R0, 0x1, P0 ;  /* 0x00007f0084c17a11 */ /* 0x000fe600000f0c00 */
[----:B------:R-:W-:Y:S04]  /*10cc0*/  IADD3 R132, P0, R234, UR22, RZ ;  /* 0x00000016ea847c10 */ /* 0x000fe8000ff1e0ff */
[C---:B-1----:R-:W-:Y:S01]  /*10cd0*/  HMMA.16816.F32.BF16 R4, R172.reuse, R176, R4 ;  /* 0x000000b0ac04723c */ /* 0x042fe20000041804 */
[----:B------:R1:W-:Y:S04]  /*10ce0*/  LDGSTS.E.BYPASS.LTC128B.128 [R231+0x3100], [R192.64], !P3 ;  /* 0x03100000c0e77fae */ /* 0x0003e8000d901d52 */
[C---:B------:R-:W-:Y:S02]  /*10cf0*/  LEA R168, P6, R132.reuse, c[0x0][0x1f8], 0x1 ;  /* 0x00007e0084a87a11 */ /* 0x040fe400078c08ff */
[----:B------:R-:W-:Y:S01]  /*10d00*/  IADD3.X R3, R235, UR6, RZ, P0, !PT ;  /* 0x00000006eb037c10 */ /* 0x000fe200087fe4ff */
[C---:B------:R-:W-:Y:S04]  /*10d10*/  HMMA.16816.F32.BF16 R8, R172.reuse, R178, R8 ;  /* 0x000000b2ac08723c */ /* 0x040fe80000041808 */
[----:B------:R-:W-:Y:S02]  /*10d20*/  LEA.HI.X R169, R132, c[0x0][0x1fc], R3, 0x1, P6 ;  /* 0x00007f0084a97a11 */ /* 0x000fe400030f0c03 */
[----:B------:R-:W-:Y:S01]  /*10d30*/  IADD3 R0, P5, R232, UR22, RZ ;  /* 0x00000016e8007c10 */ /* 0x000fe2000ffbe0ff */
[----:B------:R-:W-:Y:S01]  /*10d40*/  @UP3 UIMAD.WIDE.U32 UR22, UR17, UR4, URZ ;  /* 0x00000004111632a5 */ /* 0x000fe2000f8e003f */
[C---:B------:R-:W-:Y:S01]  /*10d50*/  HMMA.16816.F32.BF16 R12, R172.reuse, R180, R12 ;  /* 0x000000b4ac0c723c */ /* 0x040fe2000004180c */
[----:B------:R2:W-:Y:S01]  /*10d60*/  LDGSTS.E.BYPASS.LTC128B.128 [R231+0x5100], [R168.64], !P2 ;  /* 0x05100000a8e77fae */ /* 0x0005e2000d101d52 */
[----:B------:R-:W-:Y:S01]  /*10d70*/  PLOP3.LUT P6, PT, PT, PT, UP3, 0x80, 0x0 ;  /* 0x000000000000781c */ /* 0x000fe20003fcf038 */
[----:B------:R-:W-:Y:S01]  /*10d80*/  @UP3 USHF.L.U32 UR7, UR22, 0x6, URZ ;  /* 0x0000000616073899 */ /* 0x000fe2000800063f */
[C---:B------:R-:W-:Y:S02]  /*10d90*/  LEA R2, P0, R0.reuse, c[0x0][0x1f8], 0x1 ;  /* 0x00007e0000027a11 */ /* 0x040fe400078008ff */
[----:B------:R-:W-:Y:S01]  /*10da0*/  IADD3.X R135, R233, UR6, RZ, P5, !PT ;  /* 0x00000006e9877c10 */ /* 0x000fe2000affe4ff */
[----:B------:R-:W-:Y:S01]  /*10db0*/  @UP3 USHF.R.S32.HI UR6, URZ, 0x1f, UR17 ;  /* 0x0000001f3f063899 */ /* 0x000fe20008011411 */
[C---:B------:R-:W-:Y:S01]  /*10dc0*/  HMMA.16816.F32.BF16 R16, R172.reuse, R182, R16 ;  /* 0x000000b6ac10723c */ /* 0x040fe20000041810 */
[----:B------:R-:W-:Y:S02]  /*10dd0*/  PLOP3.LUT P5, PT, PT, PT, UP3, 0x80, 0x0 ;  /* 0x000000000000781c */ /* 0x000fe40003faf038 */
[----:B------:R-:W-:Y:S01]  /*10de0*/  @UP3 UIMAD UR6, UR6, UR4, URZ ;  /* 0x00000004060632a4 */ /* 0x000fe2000f8e023f */
[----:B------:R-:W-:Y:S02]  /*10df0*/  LEA.HI.X R3, R0, c[0x0][0x1fc], R135, 0x1, P0 ;  /* 0x00007f0000037a11 */ /* 0x000fe400000f0c87 */
[----:B------:R-:W-:Y:S01]  /*10e00*/  PLOP3.LUT P0, PT, PT, PT, UP3, 0x80, 0x0 ;  /* 0x000000000000781c */ /* 0x000fe20003f0f038 */
[----:B------:R-:W-:Y:S01]  /*10e10*/  @UP3 UIMAD UR6, UR17, UR5, UR6 ;  /* 0x00000005110632a4 */ /* 0x000fe2000f8e0206 */
[C---:B------:R-:W-:Y:S01]  /*10e20*/  HMMA.16816.F32.BF16 R20, R172.reuse, R184, R20 ;  /* 0x000000b8ac14723c */ /* 0x040fe20000041814 */
[----:B------:R3:W-:Y:S02]  /*10e30*/  LDGSTS.E.BYPASS.LTC128B.128 [R231+0x7100], [R2.64], !P1 ;  /* 0x0710000002e77fae */ /* 0x0007e4000c901d52 */
[----:B------:R-:W-:Y:S03]  /*10e40*/  @UP3 UIADD3 UR6, UR23, UR6, URZ ;  /* 0x0000000617063290 */ /* 0x000fe6000fffe03f */
[----:B----4-:R-:W-:Y:S01]  /*10e50*/  @P5 IADD3 R0, P5, R202, UR7, RZ ;  /* 0x00000007ca005c10 */ /* 0x010fe2000ffbe0ff */
[----:B-1----:R-:W-:Y:S01]  /*10e60*/  LDSM.16.M88.4 R192, [R210+0x8100] ;  /* 0x00810000d2c0783b */ /* 0x002fe20000000200 */
[C---:B------:R-:W-:Y:S01]  /*10e70*/  HMMA.16816.F32.BF16 R24, R172.reuse, R186, R24 ;  /* 0x000000baac18723c */ /* 0x040fe20000041818 */
[----:B------:R-:W-:Y:S03]  /*10e80*/  @UP3 USHF.L.U64.HI UR6, UR22, 0x6, UR6 ;  /* 0x0000000616063899 */ /* 0x000fe60008010206 */
[C---:B------:R-:W-:Y:S01]  /*10e90*/  @P6 LEA R196, P6, R0.reuse, c[0x0][0x1c8], 0x1 ;  /* 0x0000720000c46a11 */ /* 0x040fe200078c08ff */
[----:B--2---:R-:W1:Y:S03]  /*10ea0*/  LDSM.16.M88.4 R168, [R214+0x10100] ;  /* 0x01010000d6a8783b */ /* 0x004e660000000200 */
[C---:B------:R-:W-:Y:S03]  /*10eb0*/  HMMA.16816.F32.BF16 R28, R172.reuse, R188, R28 ;  /* 0x000000bcac1c723c */ /* 0x040fe6000004181c */
[----:B------:R-:W2:Y:S05]  /*10ec0*/  LDSM.16.M88.4 R176, [R210+0x8900] ;  /* 0x00890000d2b0783b */ /* 0x000eaa0000000200 */
[----:B------:R-:W-:Y:S01]  /*10ed0*/  HMMA.16816.F32.BF16 R32, R172, R190, R32 ;  /* 0x000000beac20723c */ /* 0x000fe20000041820 */
[----:B------:R-:W4:Y:S03]  /*10ee0*/  LDSM.16.M88.4 R180, [R210+0x9100] ;  /* 0x00910000d2b4783b */ /* 0x000f260000000200 */
[----:B---3--:R-:W-:Y:S02]  /*10ef0*/  @P0 IADD3.X R2, R201, UR6, RZ, P5, !PT ;  /* 0x00000006c9020c10 */ /* 0x008fe4000affe4ff */
[----:B------:R-:W-:Y:S01]  /*10f00*/  PLOP3.LUT P0, PT, PT, PT, UP3, 0x80, 0x0 ;  /* 0x000000000000781c */ /* 0x000fe20003f0f038 */
[----:B------:R-:W0:Y:S01]  /*10f10*/  LDGDEPBAR ;  /* 0x00000000000079af */ /* 0x000e220000000000 */
[----:B------:R-:W-:Y:S05]  /*10f20*/  PLOP3.LUT P5, PT, PT, PT, UP3, 0x80, 0x0 ;  /* 0x000000000000781c */ /* 0x000fea0003faf038 */
[----:B------:R-:W3:Y:S06]  /*10f30*/  LDSM.16.M88.4 R172, [R210+0x9900] ;  /* 0x00990000d2ac783b */ /* 0x000eec0000000200 */
[----:B------:R-:W-:Y:S01]  /*10f40*/  LDSM.16.M88.4 R184, [R213+0x10100] ;  /* 0x01010000d5b8783b */ /* 0x000fe20000000200 */
[----:B------:R-:W-:Y:S02]  /*10f50*/  @P0 LEA.HI.X R199, R0, c[0x0][0x1cc], R2, 0x1, P6 ;  /* 0x0000730000c70a11 */ /* 0x000fe400030f0c02 */
[----:B------:R-:W-:Y:S02]  /*10f60*/  @P5 IADD3 R0, P5, R252, UR7, RZ ;  /* 0x00000007fc005c10 */ /* 0x000fe4000ffbe0ff */
[----:B------:R-:W-:Y:S01]  /*10f70*/  PLOP3.LUT P6, PT, PT, PT, UP3, 0x80, 0x0 ;  /* 0x000000000000781c */ /* 0x000fe20003fcf038 */
[----:B------:R-:W3:Y:S01]  /*10f80*/  LDSM.16.M88.4 R188, [R209] ;  /* 0x00000000d1bc783b */ /* 0x000ee20000000200 */
[----:B------:R-:W-:Y:S01]  /*10f90*/  PLOP3.LUT P0, PT, PT, PT, UP3, 0x80, 0x0 ;  /* 0x000000000000781c */ /* 0x000fe20003f0f038 */
[C---:B-1----:R-:W-:Y:S08]  /*10fa0*/  HMMA.16816.F32.BF16 R4, R168.reuse, R192, R4 ;  /* 0x000000c0a804723c */ /* 0x042ff00000041804 */
[C---:B------:R-:W-:Y:S01]  /*10fb0*/  HMMA.16816.F32.BF16 R8, R168.reuse, R194, R8 ;  /* 0x000000c2a808723c */ /* 0x040fe20000041808 */
[----:B------:R-:W1:Y:S03]  /*10fc0*/  LDSM.16.M88.4 R192, [R209+0x800] ;  /* 0x00080000d1c0783b */ /* 0x000e660000000200 */
[----:B------:R-:W-:Y:S02]  /*10fd0*/  @P0 IADD3.X R2, R251, UR6, RZ, P5, !PT ;  /* 0x00000006fb020c10 */ /* 0x000fe4000affe4ff */
[----:B------:R-:W-:Y:S02]  /*10fe0*/  PLOP3.LUT P0, PT, PT, PT, UP3, 0x80, 0x0 ;  /* 0x000000000000781c */ /* 0x000fe40003f0f038 */
[C---:B--2---:R-:W-:Y:S01]  /*10ff0*/  HMMA.16816.F32.BF16 R12, R168.reuse, R176, R12 ;  /* 0x000000b0a80c723c */ /* 0x044fe2000004180c */
[----:B------:R-:W-:Y:S07]  /*11000*/  PLOP3.LUT P5, PT, PT, PT, UP3, 0x80, 0x0 ;  /* 0x000000000000781c */ /* 0x000fee0003faf038 */
[C---:B------:R-:W-:Y:S01]  /*11010*/  HMMA.16816.F32.BF16 R16, R168.reuse, R178, R16 ;  /* 0x000000b2a810723c */ /* 0x040fe20000041810 */
[----:B------:R-:W-:Y:S07]  /*11020*/  LDSM.16.M88.4 R176, [R211+0x14100] ;  /* 0x01410000d3b0783b */ /* 0x000fee0000000200 */
[C---:B----4-:R-:W-:Y:S08]  /*11030*/  HMMA.16816.F32.BF16 R20, R168.reuse, R180, R20 ;  /* 0x000000b4a814723c */ /* 0x050ff00000041814 */
[C---:B------:R-:W-:Y:S01]  /*11040*/  HMMA.16816.F32.BF16 R24, R168.reuse, R182, R24 ;  /* 0x000000b6a818723c */ /* 0x040fe20000041818 */
[----:B------:R-:W-:Y:S07]  /*11050*/  LDSM.16.M88.4 R180, [R204+0xa100] ;  /* 0x00a10000ccb4783b */ /* 0x000fee0000000200 */
[C---:B---3--:R-:W-:Y:S08]  /*11060*/  HMMA.16816.F32.BF16 R28, R168.reuse, R172, R28 ;  /* 0x000000aca81c723c */ /* 0x048ff0000004181c */
[----:B------:R-:W-:Y:S01]  /*11070*/  HMMA.16816.F32.BF16 R32, R168, R174, R32 ;  /* 0x000000aea820723c */ /* 0x000fe20000041820 */
[----:B------:R-:W2:Y:S06]  /*11080*/  LDSM.16.M88.4 R168, [R209+0x1000] ;  /* 0x00100000d1a8783b */ /* 0x000eac0000000200 */
[----:B------:R-:W3:Y:S01]  /*11090*/  LDSM.16.M88.4 R172, [R209+0x1800] ;  /* 0x00180000d1ac783b */ /* 0x000ee20000000200 */
[C---:B------:R-:W-:Y:S08]  /*110a0*/  HMMA.16816.F32.BF16 R4, R184.reuse, R188, R4 ;  /* 0x000000bcb804723c */ /* 0x040ff00000041804 */
[C---:B------:R-:W-:Y:S01]  /*110b0*/  HMMA.16816.F32.BF16 R8, R184.reuse, R190, R8 ;  /* 0x000000beb808723c */ /* 0x040fe20000041808 */
[----:B------:R-:W4:Y:S07]  /*110c0*/  LDSM.16.M88.4 R188, [R204+0xa900] ;  /* 0x00a90000ccbc783b */ /* 0x000f2e0000000200 */
[C---:B-1----:R-:W-:Y:S08]  /*110d0*/  HMMA.16816.F32.BF16 R12, R184.reuse, R192, R12 ;  /* 0x000000c0b80c723c */ /* 0x042ff0000004180c */
[C---:B------:R-:W-:Y:S01]  /*110e0*/  HMMA.16816.F32.BF16 R16, R184.reuse, R194, R16 ;  /* 0x000000c2b810723c */ /* 0x040fe20000041810 */
[----:B------:R-:W1:Y:S07]  /*110f0*/  LDSM.16.M88.4 R192, [R204+0xb100] ;  /* 0x00b10000ccc0783b */ /* 0x000e6e0000000200 */
[C---:B--2---:R-:W-:Y:S08]  /*11100*/  HMMA.16816.F32.BF16 R20, R184.reuse, R168, R20 ;  /* 0x000000a8b814723c */ /* 0x044ff00000041814 */
[C---:B------:R-:W-:Y:S01]  /*11110*/  HMMA.16816.F32.BF16 R24, R184.reuse, R170, R24 ;  /* 0x000000aab818723c */ /* 0x040fe20000041818 */
[----:B------:R-:W2:Y:S07]  /*11120*/  LDSM.16.M88.4 R168, [R204+0xb900] ;  /* 0x00b90000cca8783b */ /* 0x000eae0000000200 */
[C---:B---3--:R-:W-:Y:S08]  /*11130*/  HMMA.16816.F32.BF16 R28, R184.reuse, R172, R28 ;  /* 0x000000acb81c723c */ /* 0x048ff0000004181c */
[----:B------:R-:W-:Y:S01]  /*11140*/  HMMA.16816.F32.BF16 R32, R184, R174, R32 ;  /* 0x000000aeb820723c */ /* 0x000fe20000041820 */
[----:B------:R-:W-:Y:S06]  /*11150*/  LDSM.16.M88.4 R172, [R212+0x14100] ;  /* 0x01410000d4ac783b */ /* 0x000fec0000000200 */
[----:B------:R-:W-:Y:S01]  /*11160*/  LDSM.16.M88.4 R184, [R226] ;  /* 0x00000000e2b8783b */ /* 0x000fe20000000200 */
[C---:B------:R-:W-:Y:S08]  /*11170*/  HMMA.16816.F32.BF16 R4, R176.reuse, R180, R4 ;  /* 0x000000b4b004723c */ /* 0x040ff00000041804 */
[C---:B------:R-:W-:Y:S01]  /*11180*/  HMMA.16816.F32.BF16 R8, R176.reuse, R182, R8 ;  /* 0x000000b6b008723c */ /* 0x040fe20000041808 */
[----:B------:R-:W3:Y:S07]  /*11190*/  LDSM.16.M88.4 R180, [R227] ;  /* 0x00000000e3b4783b */ /* 0x000eee0000000200 */
[C---:B----4-:R-:W-:Y:S08]  /*111a0*/  HMMA.16816.F32.BF16 R12, R176.reuse, R188, R12 ;  /* 0x000000bcb00c723c */ /* 0x050ff0000004180c */
[C---:B------:R-:W-:Y:S01]  /*111b0*/  HMMA.16816.F32.BF16 R16, R176.reuse, R190, R16 ;  /* 0x000000beb010723c */ /* 0x040fe20000041810 */
[----:B------:R-:W4:Y:S07]  /*111c0*/  LDSM.16.M88.4 R188, [R225] ;  /* 0x00000000e1bc783b */ /* 0x000f2e0000000200 */
[C---:B-1----:R-:W-:Y:S08]  /*111d0*/  HMMA.16816.F32.BF16 R20, R176.reuse, R192, R20 ;  /* 0x000000c0b014723c */ /* 0x042ff00000041814 */
[C---:B------:R-:W-:Y:S01]  /*111e0*/  HMMA.16816.F32.BF16 R24, R176.reuse, R194, R24 ;  /* 0x000000c2b018723c */ /* 0x040fe20000041818 */
[----:B------:R-:W1:Y:S07]  /*111f0*/  LDSM.16.M88.4 R192, [R224] ;  /* 0x00000000e0c0783b */ /* 0x000e6e0000000200 */
[C---:B--2---:R-:W-:Y:S08]  /*11200*/  HMMA.16816.F32.BF16 R28, R176.reuse, R168, R28 ;  /* 0x000000a8b01c723c */ /* 0x044ff0000004181c */
[----:B------:R-:W-:Y:S01]  /*11210*/  HMMA.16816.F32.BF16 R32, R176, R170, R32 ;  /* 0x000000aab020723c */ /* 0x000fe20000041820 */
[----:B------:R-:W-:Y:S06]  /*11220*/  LDSM.16.M88.4 R168, [R214+0x14100] ;  /* 0x01410000d6a8783b */ /* 0x000fec0000000200 */
[----:B------:R-:W2:Y:S01]  /*11230*/  LDSM.16.M88.4 R176, [R210+0xa100] ;  /* 0x00a10000d2b0783b */ /* 0x000ea20000000200 */
[C---:B---3--:R-:W-:Y:S08]  /*11240*/  HMMA.16816.F32.BF16 R4, R172.reuse, R180, R4 ;  /* 0x000000b4ac04723c */ /* 0x048ff00000041804 */
[C---:B------:R-:W-:Y:S01]  /*11250*/  HMMA.16816.F32.BF16 R8, R172.reuse, R182, R8 ;  /* 0x000000b6ac08723c */ /* 0x040fe20000041808 */
[----:B------:R-:W3:Y:S07]  /*11260*/  LDSM.16.M88.4 R180, [R210+0xa900] ;  /* 0x00a90000d2b4783b */ /* 0x000eee0000000200 */
[C---:B------:R-:W-:Y:S08]  /*11270*/  HMMA.16816.F32.BF16 R12, R172.reuse, R184, R12 ;  /* 0x000000b8ac0c723c */ /* 0x040ff0000004180c */
[C---:B------:R-:W-:Y:S01]  /*11280*/  HMMA.16816.F32.BF16 R16, R172.reuse, R186, R16 ;  /* 0x000000baac10723c */ /* 0x040fe20000041810 */
[----:B------:R-:W3:Y:S07]  /*11290*/  LDSM.16.M88.4 R184, [R210+0xb100] ;  /* 0x00b10000d2b8783b */ /* 0x000eee0000000200 */
[C---:B----4-:R-:W-:Y:S08]  /*112a0*/  HMMA.16816.F32.BF16 R20, R172.reuse, R188, R20 ;  /* 0x000000bcac14723c */ /* 0x050ff00000041814 */
[C---:B------:R-:W-:Y:S01]  /*112b0*/  HMMA.16816.F32.BF16 R24, R172.reuse, R190, R24 ;  /* 0x000000beac18723c */ /* 0x040fe20000041818 */
[----:B------:R-:W4:Y:S07]  /*112c0*/  LDSM.16.M88.4 R188, [R210+0xb900] ;  /* 0x00b90000d2bc783b */ /* 0x000f2e0000000200 */
[C---:B-1----:R-:W-:Y:S08]  /*112d0*/  HMMA.16816.F32.BF16 R28, R172.reuse, R192, R28 ;  /* 0x000000c0ac1c723c */ /* 0x042ff0000004181c */
[----:B------:R-:W-:Y:S01]  /*112e0*/  HMMA.16816.F32.BF16 R32, R172, R194, R32 ;  /* 0x000000c2ac20723c */ /* 0x000fe20000041820 */
[----:B------:R-:W-:Y:S06]  /*112f0*/  LDSM.16.M88.4 R172, [R213+0x14100] ;  /* 0x01410000d5ac783b */ /* 0x000fec0000000200 */
[----:B------:R-:W1:Y:S01]  /*11300*/  LDSM.16.M88.4 R192, [R209+0x2000] ;  /* 0x00200000d1c0783b */ /* 0x000e620000000200 */
[C---:B--2---:R-:W-:Y:S08]  /*11310*/  HMMA.16816.F32.BF16 R4, R168.reuse, R176, R4 ;  /* 0x000000b0a804723c */ /* 0x044ff00000041804 */
[C---:B------:R-:W-:Y:S01]  /*11320*/  HMMA.16816.F32.BF16 R8, R168.reuse, R178, R8 ;  /* 0x000000b2a808723c */ /* 0x040fe20000041808 */
[----:B------:R-:W2:Y:S07]  /*11330*/  LDSM.16.M88.4 R176, [R209+0x2800] ;  /* 0x00280000d1b0783b */ /* 0x000eae0000000200 */
[C---:B---3--:R-:W-:Y:S08]  /*11340*/  HMMA.16816.F32.BF16 R12, R168.reuse, R180, R12 ;  /* 0x000000b4a80c723c */ /* 0x048ff0000004180c */
[C---:B------:R-:W-:Y:S01]  /*11350*/  HMMA.16816.F32.BF16 R16, R168.reuse, R182, R16 ;  /* 0x000000b6a810723c */ /* 0x040fe20000041810 */
[----:B------:R-:W3:Y:S07]  /*11360*/  LDSM.16.M88.4 R180, [R209+0x3000] ;  /* 0x00300000d1b4783b */ /* 0x000eee0000000200 */
[C---:B------:R-:W-:Y:S08]  /*11370*/  HMMA.16816.F32.BF16 R20, R168.reuse, R184, R20 ;  /* 0x000000b8a814723c */ /* 0x040ff00000041814 */
[C---:B------:R-:W-:Y:S01]  /*11380*/  HMMA.16816.F32.BF16 R24, R168.reuse, R186, R24 ;  /* 0x000000baa818723c */ /* 0x040fe20000041818 */
[----:B------:R-:W-:Y:S07]  /*11390*/  LDSM.16.M88.4 R184, [R211+0x18100] ;  /* 0x01810000d3b8783b */ /* 0x000fee0000000200 */
[C---:B----4-:R-:W-:Y:S08]  /*113a0*/  HMMA.16816.F32.BF16 R28, R168.reuse, R188, R28 ;  /* 0x000000bca81c723c */ /* 0x050ff0000004181c */
[----:B------:R-:W-:Y:S01]  /*113b0*/  HMMA.16816.F32.BF16 R32, R168, R190, R32 ;  /* 0x000000bea820723c */ /* 0x000fe20000041820 */
[----:B------:R-:W4:Y:S06]  /*113c0*/  LDSM.16.M88.4 R168, [R209+0x3800] ;  /* 0x00380000d1a8783b */ /* 0x000f2c0000000200 */
[----:B------:R-:W4:Y:S01]  /*113d0*/  LDSM.16.M88.4 R188, [R204+0xc100] ;  /* 0x00c10000ccbc783b */ /* 0x000f220000000200 */
[C---:B-1----:R-:W-:Y:S08]  /*113e0*/  HMMA.16816.F32.BF16 R4, R172.reuse, R192, R4 ;  /* 0x000000c0ac04723c */ /* 0x042ff00000041804 */
[C---:B------:R-:W-:Y:S01]  /*113f0*/  HMMA.16816.F32.BF16 R8, R172.reuse, R194, R8 ;  /* 0x000000c2ac08723c */ /* 0x040fe20000041808 */
[----:B------:R-:W1:Y:S07]  /*11400*/  LDSM.16.M88.4 R192, [R204+0xc900] ;  /* 0x00c90000ccc0783b */ /* 0x000e6e0000000200 */
[C---:B--2---:R-:W-:Y:S08]  /*11410*/  HMMA.16816.F32.BF16 R12, R172.reuse, R176, R12 ;  /* 0x000000b0ac0c723c */ /* 0x044ff0000004180c */
[C---:B------:R-:W-:Y:S01]  /*11420*/  HMMA.16816.F32.BF16 R16, R172.reuse, R178, R16 ;  /* 0x000000b2ac10723c */ /* 0x040fe20000041810 */
[----:B------:R-:W-:Y:S07]  /*11430*/  LDSM.16.M88.4 R176, [R212+0x18100] ;  /* 0x01810000d4b0783b */ /* 0x000fee0000000200 */
[C---:B---3--:R-:W-:Y:S08]  /*11440*/  HMMA.16816.F32.BF16 R20, R172.reuse, R180, R20 ;  /* 0x000000b4ac14723c */ /* 0x048ff00000041814 */
[C---:B------:R-:W-:Y:S01]  /*11450*/  HMMA.16816.F32.BF16 R24, R172.reuse, R182, R24 ;  /* 0x000000b6ac18723c */ /* 0x040fe20000041818 */
[----:B------:R-:W-:Y:S07]  /*11460*/  LDSM.16.M88.4 R180, [R223] ;  /* 0x00000000dfb4783b */ /* 0x000fee0000000200 */
[C---:B----4-:R-:W-:Y:S08]  /*11470*/  HMMA.16816.F32.BF16 R28, R172.reuse, R168, R28 ;  /* 0x000000a8ac1c723c */ /* 0x050ff0000004181c */
[----:B------:R-:W-:Y:S01]  /*11480*/  HMMA.16816.F32.BF16 R32, R172, R170, R32 ;  /* 0x000000aaac20723c */ /* 0x000fe20000041820 */
[----:B------:R-:W2:Y:S06]  /*11490*/  LDSM.16.M88.4 R168, [R204+0xd100] ;  /* 0x00d10000cca8783b */ /* 0x000eac0000000200 */
[----:B------:R-:W3:Y:S01]  /*114a0*/  LDSM.16.M88.4 R172, [R204+0xd900] ;  /* 0x00d90000ccac783b */ /* 0x000ee20000000200 */
[C---:B------:R-:W-:Y:S08]  /*114b0*/  HMMA.16816.F32.BF16 R4, R184.reuse, R188, R4 ;  /* 0x000000bcb804723c */ /* 0x040ff00000041804 */
[C---:B------:R-:W-:Y:S01]  /*114c0*/  HMMA.16816.F32.BF16 R8, R184.reuse, R190, R8 ;  /* 0x000000beb808723c */ /* 0x040fe20000041808 */
[----:B------:R-:W4:Y:S07]  /*114d0*/  LDSM.16.M88.4 R188, [R222] ;  /* 0x00000000debc783b */ /* 0x000f2e0000000200 */
[C---:B-1----:R-:W-:Y:S08]  /*114e0*/  HMMA.16816.F32.BF16 R12, R184.reuse, R192, R12 ;  /* 0x000000c0b80c723c */ /* 0x042ff0000004180c */
[C---:B------:R-:W-:Y:S01]  /*114f0*/  HMMA.16816.F32.BF16 R16, R184.reuse, R194, R16 ;  /* 0x000000c2b810723c */ /* 0x040fe20000041810 */
[----:B------:R-:W1:Y:S07]  /*11500*/  LDSM.16.M88.4 R192, [R221] ;  /* 0x00000000ddc0783b */ /* 0x000e6e0000000200 */
[C---:B--2---:R-:W-:Y:S08]  /*11510*/  HMMA.16816.F32.BF16 R20, R184.reuse, R168, R20 ;  /* 0x000000a8b814723c */ /* 0x044ff00000041814 */
[C---:B------:R-:W-:Y:S01]  /*11520*/  HMMA.16816.F32.BF16 R24, R184.reuse, R170, R24 ;  /* 0x000000aab818723c */ /* 0x040fe20000041818 */
[----:B------:R-:W2:Y:S07]  /*11530*/  LDSM.16.M88.4 R168, [R220] ;  /* 0x00000000dca8783b */ /* 0x000eae0000000200 */
[C---:B---3--:R-:W-:Y:S08]  /*11540*/  HMMA.16816.F32.BF16 R28, R184.reuse, R172, R28 ;  /* 0x000000acb81c723c */ /* 0x048ff0000004181c */
[----:B------:R-:W-:Y:S01]  /*11550*/  HMMA.16816.F32.BF16 R32, R184, R174, R32 ;  /* 0x000000aeb820723c */ /* 0x000fe20000041820 */
[----:B------:R-:W-:Y:S06]  /*11560*/  LDSM.16.M88.4 R172, [R214+0x18100] ;  /* 0x01810000d6ac783b */ /* 0x000fec0000000200 */
[----:B------:R-:W-:Y:S01]  /*11570*/  LDSM.16.M88.4 R184, [R210+0xc900] ;  /* 0x00c90000d2b8783b */ /* 0x000fe20000000200 */
[C---:B------:R-:W-:Y:S08]  /*11580*/  HMMA.16816.F32.BF16 R4, R176.reuse, R180, R4 ;  /* 0x000000b4b004723c */ /* 0x040ff00000041804 */
[C---:B------:R-:W-:Y:S01]  /*11590*/  HMMA.16816.F32.BF16 R8, R176.reuse, R182, R8 ;  /* 0x000000b6b008723c */ /* 0x040fe20000041808 */
[----:B------:R-:W3:Y:S07]  /*115a0*/  LDSM.16.M88.4 R180, [R210+0xc100] ;  /* 0x00c10000d2b4783b */ /* 0x000eee0000000200 */
[C---:B----4-:R-:W-:Y:S08]  /*115b0*/  HMMA.16816.F32.BF16 R12, R176.reuse, R188, R12 ;  /* 0x000000bcb00c723c */ /* 0x050ff0000004180c */
[C---:B------:R-:W-:Y:S01]  /*115c0*/  HMMA.16816.F32.BF16 R16, R176.reuse, R190, R16 ;  /* 0x000000beb010723c */ /* 0x040fe20000041810 */
[----:B------:R-:W4:Y:S07]  /*115d0*/  LDSM.16.M88.4 R188, [R210+0xd100] ;  /* 0x00d10000d2bc783b */ /* 0x000f2e0000000200 */
[C---:B-1----:R-:W-:Y:S08]  /*115e0*/  HMMA.16816.F32.BF16 R20, R176.reuse, R192, R20 ;  /* 0x000000c0b014723c */ /* 0x042ff00000041814 */
[C---:B------:R-:W-:Y:S01]  /*115f0*/  HMMA.16816.F32.BF16 R24, R176.reuse, R194, R24 ;  /* 0x000000c2b018723c */ /* 0x040fe20000041818 */
[----:B------:R-:W1:Y:S07]  /*11600*/  LDSM.16.M88.4 R192, [R210+0xd900] ;  /* 0x00d90000d2c0783b */ /* 0x000e6e0000000200 */
        /* <DEDUP_REMOVED lines=29> */
[----:B------:R-:W4:Y:S01]  /*117e0*/  LDSM.16.M88.4 R188, [R219] ;  /* 0x00000000dbbc783b */ /* 0x000f220000000200 */
[C---:B-1----:R-:W-:Y:S08]  /*117f0*/  HMMA.16816.F32.BF16 R4, R172.reuse, R192, R4 ;  /* 0x000000c0ac04723c */ /* 0x042ff00000041804 */
[C---:B------:R-:W-:Y:S01]  /*11800*/  HMMA.16816.F32.BF16 R8, R172.reuse, R194, R8 ;  /* 0x000000c2ac08723c */ /* 0x040fe20000041808 */
[----:B------:R-:W1:Y:S07]  /*11810*/  LDSM.16.M88.4 R192, [R218] ;  /* 0x00000000dac0783b */ /* 0x000e6e0000000200 */
[C---:B--2---:R-:W-:Y:S08]  /*11820*/  HMMA.16816.F32.BF16 R12, R172.reuse, R176, R12 ;  /* 0x000000b0ac0c723c */ /* 0x044ff0000004180c */
[C---:B------:R-:W-:Y:S01]  /*11830*/  HMMA.16816.F32.BF16 R16, R172.reuse, R178, R16 ;  /* 0x000000b2ac10723c */ /* 0x040fe20000041810 */
[----:B------:R-:W2:Y:S07]  /*11840*/  LDSM.16.M88.4 R176, [R217] ;  /* 0x00000000d9b0783b */ /* 0x000eae0000000200 */
[C---:B---3--:R-:W-:Y:S08]  /*11850*/  HMMA.16816.F32.BF16 R20, R172.reuse, R180, R20 ;  /* 0x000000b4ac14723c */ /* 0x048ff00000041814 */
[C---:B------:R-:W-:Y:S01]  /*11860*/  HMMA.16816.F32.BF16 R24, R172.reuse, R182, R24 ;  /* 0x000000b6ac18723c */ /* 0x040fe20000041818 */
[----:B------:R-:W-:Y:S07]  /*11870*/  LDSM.16.M88.4 R180, [R210+0xe100] ;  /* 0x00e10000d2b4783b */ /* 0x000fee0000000200 */
[C---:B----4-:R-:W-:Y:S08]  /*11880*/  HMMA.16816.F32.BF16 R28, R172.reuse, R168, R28 ;  /* 0x000000a8ac1c723c */ /* 0x050ff0000004181c */
[----:B------:R-:W-:Y:S01]  /*11890*/  HMMA.16816.F32.BF16 R32, R172, R170, R32 ;  /* 0x000000aaac20723c */ /* 0x000fe20000041820 */
[----:B------:R-:W3:Y:S06]  /*118a0*/  LDSM.16.M88.4 R168, [R216] ;  /* 0x00000000d8a8783b */ /* 0x000eec0000000200 */
[----:B------:R-:W4:Y:S01]  /*118b0*/  LDSM.16.M88.4 R172, [R214+0x1c100] ;  /* 0x01c10000d6ac783b */ /* 0x000f220000000200 */
[C---:B------:R-:W-:Y:S08]  /*118c0*/  HMMA.16816.F32.BF16 R4, R184.reuse, R188, R4 ;  /* 0x000000bcb804723c */ /* 0x040ff00000041804 */
[C---:B------:R-:W-:Y:S01]  /*118d0*/  HMMA.16816.F32.BF16 R8, R184.reuse, R190, R8 ;  /* 0x000000beb808723c */ /* 0x040fe20000041808 */
[----:B------:R-:W4:Y:S07]  /*118e0*/  LDSM.16.M88.4 R188, [R210+0xe900] ;  /* 0x00e90000d2bc783b */ /* 0x000f2e0000000200 */
[C---:B-1----:R-:W-:Y:S08]  /*118f0*/  HMMA.16816.F32.BF16 R12, R184.reuse, R192, R12 ;  /* 0x000000c0b80c723c */ /* 0x042ff0000004180c */
[C---:B------:R-:W-:Y:S01]  /*11900*/  HMMA.16816.F32.BF16 R16, R184.reuse, R194, R16 ;  /* 0x000000c2b810723c */ /* 0x040fe20000041810 */
[----:B------:R-:W-:Y:S07]  /*11910*/  LDSM.16.M88.4 R192, [R209+0x6000] ;  /* 0x00600000d1c0783b */ /* 0x000fee0000000200 */
[C---:B--2---:R-:W-:Y:S08]  /*11920*/  HMMA.16816.F32.BF16 R20, R184.reuse, R176, R20 ;  /* 0x000000b0b814723c */ /* 0x044ff00000041814 */
[C---:B------:R-:W-:Y:S01]  /*11930*/  HMMA.16816.F32.BF16 R24, R184.reuse, R178, R24 ;  /* 0x000000b2b818723c */ /* 0x040fe20000041818 */
[----:B------:R-:W1:Y:S07]  /*11940*/  LDSM.16.M88.4 R176, [R210+0xf100] ;  /* 0x00f10000d2b0783b */ /* 0x000e6e0000000200 */
[C---:B---3--:R-:W-:Y:S08]  /*11950*/  HMMA.16816.F32.BF16 R28, R184.reuse, R168, R28 ;  /* 0x000000a8b81c723c */ /* 0x048ff0000004181c */
[----:B------:R-:W-:Y:S01]  /*11960*/  HMMA.16816.F32.BF16 R32, R184, R170, R32 ;  /* 0x000000aab820723c */ /* 0x000fe20000041820 */
[----:B------:R-:W2:Y:S06]  /*11970*/  LDSM.16.M88.4 R168, [R210+0xf900] ;  /* 0x00f90000d2a8783b */ /* 0x000eac0000000200 */
[----:B------:R-:W3:Y:S01]  /*11980*/  LDSM.16.M88.4 R184, [R213+0x1c100] ;  /* 0x01c10000d5b8783b */ /* 0x000ee20000000200 */
[C---:B----4-:R-:W-:Y:S08]  /*11990*/  HMMA.16816.F32.BF16 R4, R172.reuse, R180, R4 ;  /* 0x000000b4ac04723c */ /* 0x050ff00000041804 */
[C---:B------:R-:W-:Y:S07]  /*119a0*/  HMMA.16816.F32.BF16 R8, R172.reuse, R182, R8 ;  /* 0x000000b6ac08723c */ /* 0x040fee0000041808 */
[C---:B------:R-:W-:Y:S01]  /*119b0*/  @P6 LEA R182, P6, R0.reuse, c[0x0][0x1c8], 0x1 ;  /* 0x0000720000b66a11 */ /* 0x040fe200078c08ff */
[C---:B------:R-:W-:Y:S08]  /*119c0*/  HMMA.16816.F32.BF16 R12, R172.reuse, R188, R12 ;  /* 0x000000bcac0c723c */ /* 0x040ff0000004180c */
[C---:B------:R-:W-:Y:S04]  /*119d0*/  HMMA.16816.F32.BF16 R16, R172.reuse, R190, R16 ;  /* 0x000000beac10723c */ /* 0x040fe80000041810 */
[----:B------:R-:W-:Y:S02]  /*119e0*/  @P0 LEA.HI.X R197, R0, c[0x0][0x1cc], R2, 0x1, P6 ;  /* 0x0000730000c50a11 */ /* 0x000fe400030f0c02 */
[----:B------:R-:W-:Y:S02]  /*119f0*/  @P5 IADD3 R0, P5, R248, UR7, RZ ;  /* 0x00000007f8005c10 */ /* 0x000fe4000ffbe0ff */
[C---:B-1----:R-:W-:Y:S01]  /*11a00*/  HMMA.16816.F32.BF16 R20, R172.reuse, R176, R20 ;  /* 0x000000b0ac14723c */ /* 0x042fe20000041814 */
[----:B------:R-:W-:Y:S02]  /*11a10*/  PLOP3.LUT P6, PT, PT, PT, UP3, 0x80, 0x0 ;  /* 0x000000000000781c */ /* 0x000fe40003fcf038 */
[----:B------:R-:W-:Y:S05]  /*11a20*/  PLOP3.LUT P0, PT, PT, PT, UP3, 0x80, 0x0 ;  /* 0x000000000000781c */ /* 0x000fea0003f0f038 */
[C---:B------:R-:W-:Y:S08]  /*11a30*/  HMMA.16816.F32.BF16 R24, R172.reuse, R178, R24 ;  /* 0x000000b2ac18723c */ /* 0x040ff00000041818 */
[C---:B--2---:R-:W-:Y:S04]  /*11a40*/  HMMA.16816.F32.BF16 R28, R172.reuse, R168, R28 ;  /* 0x000000a8ac1c723c */ /* 0x044fe8000004181c */
[----:B------:R-:W-:Y:S02]  /*11a50*/  @P0 IADD3.X R2, R247, UR6, RZ, P5, !PT ;  /* 0x00000006f7020c10 */ /* 0x000fe4000affe4ff */
[----:B------:R-:W-:Y:S02]  /*11a60*/  PLOP3.LUT P0, PT, PT, PT, UP3, 0x80, 0x0 ;  /* 0x000000000000781c */ /* 0x000fe40003f0f038 */
[----:B------:R-:W-:Y:S01]  /*11a70*/  HMMA.16816.F32.BF16 R32, R172, R170, R32 ;  /* 0x000000aaac20723c */ /* 0x000fe20000041820 */
[----:B------:R-:W1:Y:S01]  /*11a80*/  LDSM.16.M88.4 R168, [R209+0x6800] ;  /* 0x00680000d1a8783b */ /* 0x000e620000000200 */
[----:B------:R-:W-:Y:S05]  /*11a90*/  PLOP3.LUT P5, PT, PT, PT, UP3, 0x80, 0x0 ;  /* 0x000000000000781c */ /* 0x000fea0003faf038 */
[C---:B------:R-:W-:Y:S01]  /*11aa0*/  @P6 LEA R172, P6, R0.reuse, c[0x0][0x1c8], 0x1 ;  /* 0x0000720000ac6a11 */ /* 0x040fe200078c08ff */
[C---:B---3--:R-:W-:Y:S08]  /*11ab0*/  HMMA.16816.F32.BF16 R4, R184.reuse, R192, R4 ;  /* 0x000000c0b804723c */ /* 0x048ff00000041804 */
[C---:B------:R-:W-:Y:S01]  /*11ac0*/  HMMA.16816.F32.BF16 R8, R184.reuse, R194, R8 ;  /* 0x000000c2b808723c */ /* 0x040fe20000041808 */
[----:B------:R-:W2:Y:S03]  /*11ad0*/  LDL R194, [R1+0x2c] ;  /* 0x00002c0001c27983 */ /* 0x000ea60000100800 */
[----:B------:R-:W-:Y:S02]  /*11ae0*/  @P0 LEA.HI.X R198, R0, c[0x0][0x1cc], R2, 0x1, P6 ;  /* 0x0000730000c60a11 */ /* 0x000fe400030f0c02 */
[----:B------:R-:W-:Y:S01]  /*11af0*/  @P5 IADD3 R0, P5, R246, UR7, RZ ;  /* 0x00000007f6005c10 */ /* 0x000fe2000ffbe0ff */
[----:B------:R-:W-:Y:S01]  /*11b00*/  @UP3 UIADD3 UR7, UP0, UR13, UR7, URZ ;  /* 0x000000070d073290 */ /* 0x000fe2000ff1e03f */
[----:B------:R-:W-:Y:S02]  /*11b10*/  PLOP3.LUT P6, PT, PT, PT, UP3, 0x80, 0x0 ;  /* 0x000000000000781c */ /* 0x000fe40003fcf038 */
[----:B------:R-:W-:Y:S06]  /*11b20*/  PLOP3.LUT P0, PT, PT, PT, UP3, 0x80, 0x0 ;  /* 0x000000000000781c */ /* 0x000fec0003f0f038 */
[----:B------:R-:W-:Y:S02]  /*11b30*/  FMUL.FTZ R4, R4, c[0x0][0x320] ;  /* 0x0000c80004047a20 */ /* 0x000fe40000410000 */
[----:B------:R-:W-:Y:S02]  /*11b40*/  FMUL.FTZ R5, R5, c[0x0][0x320] ;  /* 0x0000c80005057a20 */ /* 0x000fe40000410000 */
[----:B------:R-:W3:Y:S01]  /*11b50*/  MUFU.TANH R183, R4 ;  /* 0x0000000400b77308 */ /* 0x000ee20000002400 */
[----:B------:R-:W-:Y:S01]  /*11b60*/  FMUL.FTZ R6, R6, c[0x0][0x320] ;  /* 0x0000c80006067a20 */ /* 0x000fe20000410000 */
[----:B------:R-:W-:Y:S01]  /*11b70*/  @P6 LEA R135, P6, R0, c[0x0][0x1c8], 0x1 ;  /* 0x0000720000876a11 */ /* 0x000fe200078c08ff */
[----:B------:R-:W-:Y:S01]  /*11b80*/  FMUL.FTZ R7, R7, c[0x0][0x320] ;  /* 0x0000c80007077a20 */ /* 0x000fe20000410000 */
[----:B------:R-:W-:Y:S01]  /*11b90*/  @P0 IADD3.X R2, R245, UR6, RZ, P5, !PT ;  /* 0x00000006f5020c10 */ /* 0x000fe2000affe4ff */
[----:B------:R-:W-:Y:S01]  /*11ba0*/  FMUL.FTZ R8, R8, c[0x0][0x320] ;  /* 0x0000c80008087a20 */ /* 0x000fe20000410000 */
[C---:B-1----:R-:W-:Y:S01]  /*11bb0*/  HMMA.16816.F32.BF16 R12, R184.reuse, R168, R12 ;  /* 0x000000a8b80c723c */ /* 0x042fe2000004180c */
[----:B------:R-:W-:Y:S01]  /*11bc0*/  PLOP3.LUT P0, PT, PT, PT, UP3, 0x80, 0x0 ;  /* 0x000000000000781c */ /* 0x000fe20003f0f038 */
[----:B------:R-:W-:Y:S01]  /*11bd0*/  @UP3 UIADD3.X UR6, UR12, UR6, URZ, UP0, !UPT ;  /* 0x000000060c063290 */ /* 0x000fe200087fe43f */
[----:B------:R-:W-:Y:S01]  /*11be0*/  FMUL.FTZ R9, R9, c[0x0][0x320] ;  /* 0x0000c80009097a20 */ /* 0x000fe20000410000 */
[----:B------:R-:W1:Y:S01]  /*11bf0*/  MUFU.TANH R180, R5 ;  /* 0x0000000500b47308 */ /* 0x000e620000002400 */
[----:B------:R-:W-:Y:S01]  /*11c00*/  FMUL.FTZ R10, R10, c[0x0][0x320] ;  /* 0x0000c8000a0a7a20 */ /* 0x000fe20000410000 */
[----:B------:R-:W-:Y:S01]  /*11c10*/  PLOP3.LUT P5, PT, PT, PT, UP3, 0x80, 0x0 ;  /* 0x000000000000781c */ /* 0x000fe20003faf038 */
[----:B------:R-:W-:Y:S01]  /*11c20*/  FMUL.FTZ R11, R11, c[0x0][0x320] ;  /* 0x0000c8000b0b7a20 */ /* 0x000fe20000410000 */
[C---:B------:R-:W-:Y:S06]  /*11c30*/  HMMA.16816.F32.BF16 R16, R184.reuse, R170, R16 ;  /* 0x000000aab810723c */ /* 0x040fec0000041810 */
[----:B------:R-:W4:Y:S01]  /*11c40*/  MUFU.TANH R190, R6 ;  /* 0x0000000600be7308 */ /* 0x000f220000002400 */
[----:B------:R-:W-:Y:S02]  /*11c50*/  @P0 LEA.HI.X R193, R0, c[0x0][0x1cc], R2, 0x1, P6 ;  /* 0x0000730000c10a11 */ /* 0x000fe400030f0c02 */
[----:B------:R-:W-:Y:S02]  /*11c60*/  PLOP3.LUT P0, PT, PT, PT, UP3, 0x80, 0x0 ;  /* 0x000000000000781c */ /* 0x000fe40003f0f038 */
[----:B------:R-:W-:Y:S02]  /*11c70*/  PLOP3.LUT P6, PT, PT, PT, UP3, 0x80, 0x0 ;  /* 0x000000000000781c */ /* 0x000fe40003fcf038 */
[----:B------:R-:W-:Y:S03]  /*11c80*/  @P5 IADD3 R0, P5, R202, UR7, RZ ;  /* 0x00000007ca005c10 */ /* 0x000fe6000ffbe0ff */
[----:B------:R1:W1:Y:S01]  /*11c90*/  MUFU.TANH R191, R7 ;  /* 0x0000000700bf7308 */ /* 0x0002620000002400 */
[----:B------:R-:W-:Y:S02]  /*11ca0*/  FMUL.FTZ R12, R12, c[0x0][0x320] ;  /* 0x0000c8000c0c7a20 */ /* 0x000fe40000410000 */
[----:B------:R-:W-:Y:S02]  /*11cb0*/  FMUL.FTZ R13, R13, c[0x0][0x320] ;  /* 0x0000c8000d0d7a20 */ /* 0x000fe40000410000 */
[----:B------:R-:W-:Y:S02]  /*11cc0*/  FMUL.FTZ R14, R14, c[0x0][0x320] ;  /* 0x0000c8000e0e7a20 */ /* 0x000fe40000410000 */
[----:B------:R-:W-:Y:S01]  /*11cd0*/  FMUL.FTZ R15, R15, c[0x0][0x320] ;  /* 0x0000c8000f0f7a20 */ /* 0x000fe20000410000 */
[----:B------:R-:W-:Y:S01]  /*11ce0*/  @P6 LEA R132, P6, R0, c[0x0][0x1c8], 0x1 ;  /* 0x0000720000846a11 */ /* 0x000fe200078c08ff */
[----:B------:R-:W-:Y:S01]  /*11cf0*/  FMUL.FTZ R17, R17, c[0x0][0x320] ;  /* 0x0000c80011117a20 */ /* 0x000fe20000410000 */
[----:B------:R-:W2:Y:S01]  /*11d00*/  MUFU.TANH R178, R8 ;  /* 0x0000000800b27308 */ /* 0x000ea20000002400 */
[----:B------:R-:W-:Y:S01]  /*11d10*/  @P0 IADD3.X R2, R201, UR6, RZ, P5, !PT ;  /* 0x00000006c9020c10 */ /* 0x000fe2000affe4ff */
[----:B------:R-:W-:Y:S01]  /*11d20*/  FMUL.FTZ R16, R16, c[0x0][0x320] ;  /* 0x0000c80010107a20 */ /* 0x000fe20000410000 */
[----:B------:R-:W-:Y:S01]  /*11d30*/  PLOP3.LUT P0, PT, PT, PT, UP3, 0x80, 0x0 ;  /* 0x000000000000781c */ /* 0x000fe20003f0f038 */
[----:B------:R-:W-:Y:S01]  /*11d40*/  FMUL.FTZ R18, R18, c[0x0][0x320] ;  /* 0x0000c80012127a20 */ /* 0x000fe20000410000 */
[----:B------:R-:W-:Y:S01]  /*11d50*/  PLOP3.LUT P5, PT, PT, PT, UP3, 0x80, 0x0 ;  /* 0x000000000000781c */ /* 0x000fe20003faf038 */
[----:B------:R-:W-:Y:S04]  /*11d60*/  FMUL.FTZ R19, R19, c[0x0][0x320] ;  /* 0x0000c80013137a20 */ /* 0x000fe80000410000 */
[----:B------:R-:W2:Y:S01]  /*11d70*/  MUFU.TANH R168, R17 ;  /* 0x0000001100a87308 */ /* 0x000ea20000002400 */
[----:B-1----:R-:W1:Y:S05]  /*11d80*/  LDSM.16.M88.4 R4, [R209+0x7000] ;  /* 0x00700000d104783b */ /* 0x002e6a0000000200 */
[----:B------:R-:W-:Y:S02]  /*11d90*/  @P0 LEA.HI.X R192, R0, c[0x0][0x1cc], R2, 0x1, P6 ;  /* 0x0000730000c00a11 */ /* 0x000fe400030f0c02 */
[----:B------:R-:W-:Y:S02]  /*11da0*/  @P5 IADD3 R0, P5, R252, UR7, RZ ;  /* 0x00000007fc005c10 */ /* 0x000fe4000ffbe0ff */
[----:B------:R-:W1:Y:S01]  /*11db0*/  MUFU.TANH R175, R9 ;  /* 0x0000000900af7308 */ /* 0x000e620000002400 */
[----:B------:R-:W-:Y:S02]  /*11dc0*/  PLOP3.LUT P6, PT, PT, PT, UP3, 0x80, 0x0 ;  /* 0x000000000000781c */ /* 0x000fe40003fcf038 */
[----:B------:R-:W-:Y:S07]  /*11dd0*/  PLOP3.LUT P0, PT, PT, PT, UP3, 0x80, 0x0 ;  /* 0x000000000000781c */ /* 0x000fee0003f0f038 */
[----:B------:R-:W1:Y:S04]  /*11de0*/  MUFU.TANH R188, R10 ;  /* 0x0000000a00bc7308 */ /* 0x000e680000002400 */
[C---:B------:R-:W-:Y:S02]  /*11df0*/  @P6 LEA R2, P6, R0.reuse, c[0x0][0x1c8], 0x1 ;  /* 0x0000720000026a11 */ /* 0x040fe400078c08ff */
[----:B------:R-:W-:Y:S02]  /*11e00*/  @P0 IADD3.X R3, R251, UR6, RZ, P5, !PT ;  /* 0x00000006fb030c10 */ /* 0x000fe4000affe4ff */
[----:B------:R-:W-:Y:S02]  /*11e10*/  PLOP3.LUT P0, PT, PT, PT, UP3, 0x80, 0x0 ;  /* 0x000000000000781c */ /* 0x000fe40003f0f038 */
[----:B------:R3:W2:Y:S01]  /*11e20*/  MUFU.TANH R189, R11 ;  /* 0x0000000b00bd7308 */ /* 0x0006a20000002400 */
[----:B------:R-:W-:Y:S09]  /*11e30*/  PLOP3.LUT P5, PT, PT, PT, UP3, 0x80, 0x0 ;  /* 0x000000000000781c */ /* 0x000ff20003faf038 */
[----:B------:R4:W2:Y:S01]  /*11e40*/  MUFU.TANH R169, R16 ;  /* 0x0000001000a97308 */ /* 0x0008a20000002400 */
[----:B------:R-:W-:Y:S02]  /*11e50*/  @P0 LEA.HI.X R3, R0, c[0x0][0x1cc], R3, 0x1, P6 ;  /* 0x0000730000030a11 */ /* 0x000fe400030f0c03 */
[----:B------:R-:W-:Y:S01]  /*11e60*/  PLOP3.LUT P6, PT, PT, PT, UP3, 0x80, 0x0 ;  /* 0x000000000000781c */ /* 0x000fe20003fcf038 */
[C---:B-1----:R-:W-:Y:S01]  /*11e70*/  HMMA.16816.F32.BF16 R20, R184.reuse, R4, R20 ;  /* 0x00000004b814723c */ /* 0x042fe20000041814 */
[----:B------:R-:W-:Y:S02]  /*11e80*/  PLOP3.LUT P0, PT, PT, PT, UP3, 0x80, 0x0 ;  /* 0x000000000000781c */ /* 0x000fe40003f0f038 */
[----:B------:R-:W-:Y:S03]  /*11e90*/  @P5 IADD3 R0, P5, R248, UR7, RZ ;  /* 0x00000007f8005c10 */ /* 0x000fe6000ffbe0ff */
[----:B------:R-:W1:Y:S02]  /*11ea0*/  MUFU.TANH R173, R12 ;  /* 0x0000000c00ad7308 */ /* 0x000e640000002400 */
[C---:B------:R-:W-:Y:S01]  /*11eb0*/  HMMA.16816.F32.BF16 R24, R184.reuse, R6, R24 ;  /* 0x00000006b818723c */ /* 0x040fe20000041818 */
[----:B---3--:R-:W3:Y:S01]  /*11ec0*/  LDSM.16.M88.4 R8, [R209+0x7800] ;  /* 0x00780000d108783b */ /* 0x008ee20000000200 */
[----:B------:R-:W-:Y:S06]  /*11ed0*/  DEPBAR.LE SB0, 0x0 ;  /* 0x000080000000791a */ /* 0x000fec0000000000 */
[----:B------:R-:W1:Y:S01]  /*11ee0*/  MUFU.TANH R170, R13 ;  /* 0x0000000d00aa7308 */ /* 0x000e620000002400 */
[----:B------:R-:W-:Y:S01]  /*11ef0*/  @P0 IADD3.X R4, R247, UR6, RZ, P5, !PT ;  /* 0x00000006f7040c10 */ /* 0x000fe2000affe4ff */
[----:B------:R-:W-:Y:S01]  /*11f00*/  BAR.SYNC.DEFER_BLOCKING 0x0 ;  /* 0x0000000000007b1d */ /* 0x000fe20000010000 */
[----:B------:R-:W-:Y:S02]  /*11f10*/  PLOP3.LUT P0, PT, PT, PT, UP3, 0x80, 0x0 ;  /* 0x000000000000781c */ /* 0x000fe40003f0f038 */
[----:B----4-:R-:W-:Y:S02]  /*11f20*/  @P6 LEA R16, P6, R0, c[0x0][0x1c8], 0x1 ;  /* 0x0000720000106a11 */ /* 0x010fe400078c08ff */
[----:B------:R-:W-:Y:S01]  /*11f30*/  PLOP3.LUT P5, PT, PT, PT, UP3, 0x80, 0x0 ;  /* 0x000000000000781c */ /* 0x000fe20003faf038 */
[----:B------:R-:W-:Y:S02]  /*11f40*/  FMUL.FTZ R22, R22, c[0x0][0x320] ;  /* 0x0000c80016167a20 */ /* 0x000fe40000410000 */
[----:B------:R-:W4:Y:S01]  /*11f50*/  MUFU.TANH R179, R14 ;  /* 0x0000000e00b37308 */ /* 0x000f220000002400 */
[----:B------:R-:W-:Y:S02]  /*11f60*/  FMUL.FTZ R23, R23, c[0x0][0x320] ;  /* 0x0000c80017177a20 */ /* 0x000fe40000410000 */
[----:B------:R-:W-:Y:S03]  /*11f70*/  FMUL.FTZ R20, R20, c[0x0][0x320] ;  /* 0x0000c80014147a20 */ /* 0x000fe60000410000 */
[----:B------:R-:W-:Y:S02]  /*11f80*/  FMUL.FTZ R17, R25, c[0x0][0x320] ;  /* 0x0000c80019117a20 */ /* 0x000fe40000410000 */
[----:B------:R-:W4:Y:S01]  /*11f90*/  LDL R25, [R1+0x28] ;  /* 0x0000280001197983 */ /* 0x000f220000100800 */
[----:B------:R-:W-:Y:S01]  /*11fa0*/  @P0 LEA.HI.X R4, R0, c[0x0][0x1cc], R4, 0x1, P6 ;  /* 0x0000730000040a11 */ /* 0x000fe200030f0c04 */
[----:B------:R-:W1:Y:S01]  /*11fb0*/  MUFU.TANH R181, R15 ;  /* 0x0000000f00b57308 */ /* 0x000e620000002400 */
[----:B------:R-:W-:Y:S02]  /*11fc0*/  @P5 IADD3 R0, P5, R246, UR7, RZ ;  /* 0x00000007f6005c10 */ /* 0x000fe4000ffbe0ff */
[----:B------:R-:W-:Y:S02]  /*11fd0*/  PLOP3.LUT P6, PT, PT, PT, UP3, 0x80, 0x0 ;  /* 0x000000000000781c */ /* 0x000fe40003fcf038 */
[----:B------:R-:W-:Y:S05]  /*11fe0*/  PLOP3.LUT P0, PT, PT, PT, UP3, 0x80, 0x0 ;  /* 0x000000000000781c */ /* 0x000fea0003f0f038 */
[----:B------:R1:W1:Y:S01]  /*11ff0*/  MUFU.TANH R176, R18 ;  /* 0x0000001200b07308 */ /* 0x0002620000002400 */
[C---:B---3--:R-:W-:Y:S05]  /*12000*/  HMMA.16816.F32.BF16 R28, R184.reuse, R8, R28 ;  /* 0x00000008b81c723c */ /* 0x048fea000004181c */
[----:B------:R-:W-:Y:S04]  /*12010*/  @P6 LEA R6, P6, R0, c[0x0][0x1c8], 0x1 ;  /* 0x0000720000066a11 */ /* 0x000fe800078c08ff */
[----:B------:R3:W2:Y:S03]  /*12020*/  MUFU.TANH R177, R19 ;  /* 0x0000001300b17308 */ /* 0x0006a60000002400 */
[----:B------:R-:W-:Y:S01]  /*12030*/  @P0 IADD3.X R7, R245, UR6, RZ, P5, !PT ;  /* 0x00000006f5070c10 */ /* 0x000fe2000affe4ff */
[----:B------:R-:W-:Y:S01]  /*12040*/  HMMA.16816.F32.BF16 R32, R184, R10, R32 ;  /* 0x0000000ab820723c */ /* 0x000fe20000041820 */
[----:B------:R-:W-:Y:S01]  /*12050*/  PLOP3.LUT P0, PT, PT, PT, UP3, 0x80, 0x0 ;  /* 0x000000000000781c */ /* 0x000fe20003f0f038 */
[----:B------:R-:W-:Y:S01]  /*12060*/  USHF.L.U32 UR6, UR14, 0x6, URZ ;  /* 0x000000060e067899 */ /* 0x000fe2000800063f */
[----:B------:R-:W-:Y:S03]  /*12070*/  PLOP3.LUT P5, PT, PT, PT, UP2, 0x80, 0x0 ;  /* 0x000000000000781c */ /* 0x000fe60003faf028 */
[----:B------:R3:W2:Y:S01]  /*12080*/  MUFU.TANH R171, R22 ;  /* 0x0000001600ab7308 */ /* 0x0006a20000002400 */
[----:B-1----:R-:W-:Y:S07]  /*12090*/  FMUL.FTZ R18, R24, c[0x0][0x320] ;  /* 0x0000c80018127a20 */ /* 0x002fee0000410000 */
[----:B------:R-:W-:Y:S01]  /*120a0*/  @P0 LEA.HI.X R7, R0, c[0x0][0x1cc], R7, 0x1, P6 ;  /* 0x0000730000070a11 */ /* 0x000fe200030f0c07 */
[----:B------:R-:W-:Y:S01]  /*120b0*/  FMUL.FTZ R24, R26, c[0x0][0x320] ;  /* 0x0000c8001a187a20 */ /* 0x000fe20000410000 */
[----:B------:R-:W-:Y:S01]  /*120c0*/  PLOP3.LUT P6, PT, PT, PT, UP3, 0x80, 0x0 ;  /* 0x000000000000781c */ /* 0x000fe20003fcf038 */
[----:B------:R-:W-:Y:S01]  /*120d0*/  FMUL.FTZ R15, R28, c[0x0][0x320] ;  /* 0x0000c8001c0f7a20 */ /* 0x000fe20000410000 */
[----:B------:R1:W1:Y:S01]  /*120e0*/  MUFU.TANH R174, R23 ;  /* 0x0000001700ae7308 */ /* 0x0002620000002400 */
[----:B------:R-:W-:Y:S01]  /*120f0*/  PLOP3.LUT P0, PT, PT, PT, UP2, 0x80, 0x0 ;  /* 0x000000000000781c */ /* 0x000fe20003f0f028 */
[----:B------:R-:W-:Y:S02]  /*12100*/  FMUL.FTZ R14, R29, c[0x0][0x320] ;  /* 0x0000c8001d0e7a20 */ /* 0x000fe40000410000 */
[----:B---3--:R-:W-:Y:S02]  /*12110*/  FMUL.FTZ R19, R21, c[0x0][0x320] ;  /* 0x0000c80015137a20 */ /* 0x008fe40000410000 */
[----:B------:R-:W-:Y:S02]  /*12120*/  FMUL.FTZ R21, R31, c[0x0][0x320] ;  /* 0x0000c8001f157a20 */ /* 0x000fe40000410000 */
[----:B------:R-:W-:Y:S02]  /*12130*/  FMUL.FTZ R13, R32, c[0x0][0x320] ;  /* 0x0000c800200d7a20 */ /* 0x000fe40000410000 */
[----:B------:R-:W3:Y:S01]  /*12140*/  MUFU.TANH R20, R20 ;  /* 0x0000001400147308 */ /* 0x000ee20000002400 */
[----:B------:R-:W-:Y:S02]  /*12150*/  @P6 IMAD.MOV.U32 R8, RZ, RZ, R196 ;  /* 0x000000ffff086224 */ /* 0x000fe400078e00c4 */
[----:B------:R-:W-:Y:S01]  /*12160*/  @P6 IMAD.MOV.U32 R9, RZ, RZ, R199 ;  /* 0x000000ffff096224 */ /* 0x000fe200078e00c7 */
[----:B------:R-:W-:Y:S01]  /*12170*/  PLOP3.LUT P6, PT, PT, PT, UP3, 0x80, 0x0 ;  /* 0x000000000000781c */ /* 0x000fe20003fcf038 */
[----:B------:R-:W-:Y:S02]  /*12180*/  FMUL.FTZ R22, R30, c[0x0][0x320] ;  /* 0x0000c8001e167a20 */ /* 0x000fe40000410000 */
[----:B------:R-:W-:Y:S02]  /*12190*/  FMUL.FTZ R12, R33, c[0x0][0x320] ;  /* 0x0000c800210c7a20 */ /* 0x000fe40000410000 */
[----:B------:R-:W-:Y:S01]  /*121a0*/  FMUL.FTZ R35, R35, c[0x0][0x320] ;  /* 0x0000c80023237a20 */ /* 0x000fe20000410000 */
[----:B------:R-:W2:Y:S01]  /*121b0*/  MUFU.TANH R19, R19 ;  /* 0x0000001300137308 */ /* 0x000ea20000002400 */
[----:B-1----:R-:W-:Y:S09]  /*121c0*/  FMUL.FTZ R23, R27, c[0x0][0x320] ;  /* 0x0000c8001b177a20 */ /* 0x002ff20000410000 */
        /* <DEDUP_REMOVED lines=9> */
[----:B--2---:R-:W-:Y:S01]  /*12260*/  @P5 IMAD.HI.U32 R0, R194, c[0x0][0x2c8], RZ ;  /* 0x0000b200c2005a27 */ /* 0x004fe200078e00ff */
[----:B------:R-:W-:Y:S03]  /*12270*/  PLOP3.LUT P5, PT, PT, PT, UP3, 0x80, 0x0 ;  /* 0x000000000000781c */ /* 0x000fe60003faf038 */
[----:B------:R-:W-:Y:S01]  /*12280*/  IMAD.MOV.U32 R5, RZ, RZ, R194 ;  /* 0x000000ffff057224 */ /* 0x000fe200078e00c2 */
[----:B------:R-:W-:Y:S01]  /*12290*/  @P0 SHF.R.U32.HI R5, RZ, c[0x0][0x2cc], R0 ;  /* 0x0000b300ff050a19 */ /* 0x000fe20000011600 */
[----:B------:R-:W-:Y:S01]  /*122a0*/  IMAD.U32 R0, RZ, RZ, UR16 ;  /* 0x00000010ff007e24 */ /* 0x000fe2000f8e00ff */
[----:B------:R-:W-:Y:S02]  /*122b0*/  PLOP3.LUT P0, PT, PT, PT, UP3, 0x80, 0x0 ;  /* 0x000000000000781c */ /* 0x000fe40003f0f038 */
[----:B------:R-:W2:Y:S05]  /*122c0*/  MUFU.TANH R12, R12 ;  /* 0x0000000c000c7308 */ /* 0x000eaa0000002400 */
[----:B------:R-:W-:Y:S01]  /*122d0*/  @!PT LDS RZ, [RZ] ;  /* 0x00000000fffff984 */ /* 0x000fe20000000800 */
[----:B------:R-:W-:Y:S01]  /*122e0*/  @!PT LDS RZ, [RZ] ;  /* 0x00000000fffff984 */ /* 0x000fe20000000800 */
[----:B------:R-:W-:Y:S01]  /*122f0*/  @!PT LDS RZ, [RZ] ;  /* 0x00000000fffff984 */ /* 0x000fe20000000800 */
[----:B------:R1:W-:Y:S01]  /*12300*/  @P5 LDGSTS.E.BYPASS.LTC128B.128 [R231+0x8100], [R8.64], !P4 ;  /* 0x0810000008e75fae */ /* 0x0003e2000e101d52 */
[----:B------:R-:W-:Y:S05]  /*12310*/  PLOP3.LUT P5, PT, PT, PT, UP3, 0x80, 0x0 ;  /* 0x000000000000781c */ /* 0x000fea0003faf038 */
[----:B-1----:R-:W-:Y:S02]  /*12320*/  @P0 IMAD.MOV.U32 R8, RZ, RZ, R182 ;  /* 0x000000ffff080224 */ /* 0x002fe400078e00b6 */
[----:B------:R-:W-:Y:S01]  /*12330*/  @P0 IMAD.MOV.U32 R9, RZ, RZ, R197 ;  /* 0x000000ffff090224 */ /* 0x000fe200078e00c5 */
[----:B------:R-:W-:Y:S04]  /*12340*/  PLOP3.LUT P0, PT, PT, PT, UP3, 0x80, 0x0 ;  /* 0x000000000000781c */ /* 0x000fe80003f0f038 */
[----:B------:R1:W-:Y:S01]  /*12350*/  @P6 LDGSTS.E.BYPASS.LTC128B.128 [R231+0xa100], [R8.64], !P3 ;  /* 0x0a10000008e76fae */ /* 0x0003e2000d901d52 */
[----:B------:R-:W-:Y:S01]  /*12360*/  PLOP3.LUT P6, PT, PT, PT, UP3, 0x80, 0x0 ;  /* 0x000000000000781c */ /* 0x000fe20003fcf038 */
[----:B-1----:R-:W-:Y:S02]  /*12370*/  @P5 IMAD.MOV.U32 R8, RZ, RZ, R172 ;  /* 0x000000ffff085224 */ /* 0x002fe400078e00ac */
[----:B------:R-:W-:Y:S01]  /*12380*/  @P5 IMAD.MOV.U32 R9, RZ, RZ, R198 ;  /* 0x000000ffff095224 */ /* 0x000fe200078e00c6 */
[----:B------:R-:W-:Y:S04]  /*12390*/  PLOP3.LUT P5, PT, PT, PT, UP3, 0x80, 0x0 ;  /* 0x000000000000781c */ /* 0x000fe80003faf038 */
[----:B------:R1:W-:Y:S01]  /*123a0*/  @P0 LDGSTS.E.BYPASS.LTC128B.128 [R231+0xc100], [R8.64], !P2 ;  /* 0x0c10000008e70fae */ /* 0x0003e2000d101d52 */
[----:B------:R-:W-:Y:S04]  /*123b0*/  PLOP3.LUT P0, PT, PT, PT, UP3, 0x80, 0x0 ;  /* 0x000000000000781c */ /* 0x000fe80003f0f038 */
[----:B-1----:R-:W-:Y:S02]  /*123c0*/  @P6 IMAD.MOV.U32 R8, RZ, RZ, R135 ;  /* 0x000000ffff086224 */ /* 0x002fe400078e0087 */
[----:B------:R-:W-:Y:S01]  /*123d0*/  @P6 IMAD.MOV.U32 R9, RZ, RZ, R193 ;  /* 0x000000ffff096224 */ /* 0x000fe200078e00c1 */
[----:B------:R-:W-:Y:S01]  /*123e0*/  PLOP3.LUT P6, PT, PT, PT, UP3, 0x80, 0x0 ;  /* 0x000000000000781c */ /* 0x000fe20003fcf038 */
[----:B------:R1:W1:Y:S03]  /*123f0*/  MUFU.TANH R135, R35 ;  /* 0x0000002300877308 */ /* 0x0002660000002400 */
[----:B------:R1:W-:Y:S01]  /*12400*/  @P5 LDGSTS.E.BYPASS.LTC128B.128 [R231+0xe100], [R8.64], !P1 ;  /* 0x0e10000008e75fae */ /* 0x0003e2000c901d52 */
[----:B------:R-:W-:Y:S02]  /*12410*/  PLOP3.LUT P5, PT, PT, PT, UP3, 0x80, 0x0 ;  /* 0x000000000000781c */ /* 0x000fe40003faf038 */
[----:B------:R-:W-:Y:S01]  /*12420*/  PLOP3.LUT P5, PT, PT, PT, UP3, 0x80, 0x0 ;  /* 0x000000000000781c */ /* 0x000fe20003faf038 */
[----:B-1----:R-:W-:Y:S02]  /*12430*/  @P0 IMAD.MOV.U32 R8, RZ, RZ, R132 ;  /* 0x000000ffff080224 */ /* 0x002fe400078e0084 */
[----:B------:R-:W-:Y:S01]  /*12440*/  @P0 IMAD.MOV.U32 R9, RZ, RZ, R192 ;  /* 0x000000ffff090224 */ /* 0x000fe200078e00c0 */
[----:B------:R-:W-:Y:S04]  /*12450*/  PLOP3.LUT P0, PT, PT, PT, UP3, 0x80, 0x0 ;  /* 0x000000000000781c */ /* 0x000fe80003f0f038 */
[----:B------:R1:W-:Y:S01]  /*12460*/  @P6 LDGSTS.E.BYPASS.LTC128B.128 [R231+0x9100], [R8.64], !P4 ;  /* 0x0910000008e76fae */ /* 0x0003e2000e101d52 */
[----:B------:R-:W-:Y:S08]  /*12470*/  PLOP3.LUT P6, PT, PT, PT, UP3, 0x80, 0x0 ;  /* 0x000000000000781c */ /* 0x000ff00003fcf038 */
[----:B------:R4:W-:Y:S01]  /*12480*/  @P0 LDGSTS.E.BYPASS.LTC128B.128 [R231+0xb100], [R2.64], !P3 ;  /* 0x0b10000002e70fae */ /* 0x0009e2000d901d52 */
[----:B------:R-:W-:Y:S02]  /*12490*/  PLOP3.LUT P0, PT, PT, PT, UP3, 0x80, 0x0 ;  /* 0x000000000000781c */ /* 0x000fe40003f0f038 */
[----:B------:R-:W-:Y:S02]  /*124a0*/  PLOP3.LUT P0, PT, PT, PT, UP1, 0x40, 0x0 ;  /* 0x000000000000781c */ /* 0x000fe40003f0e818 */
[----:B-1----:R-:W-:Y:S02]  /*124b0*/  @P6 IMAD.MOV.U32 R8, RZ, RZ, R16 ;  /* 0x000000ffff086224 */ /* 0x002fe400078e0010 */
[----:B------:R-:W-:Y:S01]  /*124c0*/  @P6 IMAD.MOV.U32 R9, RZ, RZ, R4 ;  /* 0x000000ffff096224 */ /* 0x000fe200078e0004 */
[----:B------:R-:W-:Y:S01]  /*124d0*/  PLOP3.LUT P6, PT, PT, PT, UP3, 0x80, 0x0 ;  /* 0x000000000000781c */ /* 0x000fe20003fcf038 */
[----:B------:R-:W-:Y:S02]  /*124e0*/  FMUL.FTZ R16, R34, c[0x0][0x320] ;  /* 0x0000c80022107a20 */ /* 0x000fe40000410000 */
[----:B------:R-:W-:Y:S01]  /*124f0*/  IMAD.U32 R4, RZ, RZ, UR6 ;  /* 0x00000006ff047e24 */ /* 0x000fe2000f8e00ff */
[----:B------:R1:W-:Y:S03]  /*12500*/  @P5 LDGSTS.E.BYPASS.LTC128B.128 [R231+0xd100], [R8.64], !P2 ;  /* 0x0d10000008e75fae */ /* 0x0003e6000d101d52 */
[----:B------:R-:W1:Y:S01]  /*12510*/  MUFU.TANH R16, R16 ;  /* 0x0000001000107308 */ /* 0x000e620000002400 */
[----:B----4-:R-:W-:Y:S02]  /*12520*/  IADD3 R2, -R25, 0x1, -R4 ;  /* 0x0000000119027810 */ /* 0x010fe40007ffe904 */
[----:B------:R-:W4:Y:S02]  /*12530*/  SHFL.IDX PT, R3, R5, RZ, 0x1c1f ;  /* 0x001c1fff05037589 */ /* 0x000f2400000e0000 */
[----:B------:R-:W-:Y:S04]  /*12540*/  IADD3 R0, -R0, UR9, R2 ;  /* 0x0000000900007c10 */ /* 0x000fe8000fffe102 */
[----:B------:R1:W-:Y:S06]  /*12550*/  @P6 LDGSTS.E.BYPASS.LTC128B.128 [R231+0xf100], [R6.64], !P1 ;  /* 0x0f10000006e76fae */ /* 0x0003ec000c901d52 */
[----:B------:R-:W0:Y:S01]  /*12560*/  LDGDEPBAR ;  /* 0x00000000000079af */ /* 0x000e220000000000 */
[C---:B-1----:R-:W-:Y:S02]  /*12570*/  IADD3 R7, R0.reuse, c[0x0][0x328], RZ ;  /* 0x0000ca0000077a10 */ /* 0x042fe40007ffe0ff */
[----:B------:R-:W-:Y:S03]  /*12580*/  IADD3 R6, R0, UR15, RZ ;  /* 0x0000000f00067c10 */ /* 0x000fe6000fffe0ff */
[--C-:B----4-:R-:W-:Y:S02]  /*12590*/  IMAD.IADD R2, R7, 0x1, R3.reuse ;  /* 0x0000000107027824 */ /* 0x110fe400078e0203 */
[----:B------:R-:W-:Y:S01]  /*125a0*/  IMAD.IADD R0, R6, 0x1, R3 ;  /* 0x0000000106007824 */ /* 0x000fe200078e0203 */
[----:B------:R-:W-:-:S05]  /*125b0*/  @P0 BRA `(.L_x_978) ;  /* 0x0000019000000947 */ /* 0x000fca0003800000 */
[----:B--23--:R-:W-:Y:S01]  /*125c0*/  IMAD.U32 R8, RZ, RZ, UR16 ;  /* 0x00000010ff087e24 */ /* 0x00cfe2000f8e00ff */
        /* <DEDUP_REMOVED lines=13> */
.L_x_980:
[----:B------:R-:W-:Y:S04]  /*126a0*/  MOV R8, c[0x0][0x32c] ;  /* 0x0000cb0000087a02 */ /* 0x000fe80000000f00 */
[----:B------:R-:W-:Y:S11]  /*126b0*/  ISETP.NE.AND P0, PT, R8, 0x1, PT ;  /* 0x000000010800780c */ /* 0x000ff60003f05270 */
[----:B------:R-:W-:Y:S02]  /*126c0*/  @!UPT UIADD3 URZ, URZ, URZ, URZ ;  /* 0x0000003f3f3ff290 */ /* 0x000fe4000fffe03f */
[----:B------:R-:W-:Y:S05]  /*126d0*/  @P0 IMAD.HI.U32 R8, R3, c[0x0][0x330], RZ ;  /* 0x0000cc0003080a27 */ /* 0x000fea00078e00ff */
[----:B------:R-:W-:Y:S02]  /*126e0*/  @P0 SHF.R.U32.HI R3, RZ, c[0x0][0x334], R8 ;  /* 0x0000cd00ff030a19 */ /* 0x000fe40000011608 */
.L_x_981:
[----:B------:R-:W-:Y:S05]  /*126f0*/  BSYNC B0 ;  /* 0x0000000000007941 */ /* 0x000fea0003800000 */
.L_x_979:
[----:B------:R-:W-:Y:S04]  /*12700*/  IMAD R3, R3, c[0x0][0x32c], -R4 ;  /* 0x0000cb0003037a24 */ /* 0x000fe800078e0a04 */
[----:B------:R-:W-:Y:S05]  /*12710*/  IMAD.IADD R3, R3, 0x1, -R25 ;  /* 0x0000000103037824 */ /* 0x000fea00078e0a19 */
[----:B------:R-:W-:Y:S02]  /*12720*/  IADD3 R8, R3, c[0x0][0x32c], RZ ;  /* 0x0000cb0003087a10 */ /* 0x000fe40007ffe0ff */
[----:B------:R-:W-:Y:S02]  /*12730*/  IMNMX R0, R0, R3, !PT ;  /* 0x0000000300007217 */ /* 0x000fe40007800200 */
[----:B------:R-:W-:Y:S02]  /*12740*/  IMNMX R2, R2, R8, PT ;  /* 0x0000000802027217 */ /* 0x000fe40003800200 */
.L_x_978:
[----:B--23--:R-:W-:Y:S01]  /*12750*/  UISETP.GT.AND UP0, UPT, UR14, -0x1, UPT ;  /* 0xffffffff0e00788c */ /* 0x00cfe2000bf04270 */
        /* <DEDUP_REMOVED lines=83> */
.L_x_984:
[----:B------:R-:W-:Y:S04]  /*12c90*/  MOV R5, c[0x0][0x32c] ;  /* 0x0000cb0000057a02 */ /* 0x000fe80000000f00 */
[----:B------:R-:W-:Y:S11]  /*12ca0*/  ISETP.NE.AND P0, PT, R5, 0x1, PT ;  /* 0x000000010500780c */ /* 0x000ff60003f05270 */
[----:B------:R-:W-:Y:S02]  /*12cb0*/  @!UPT UIADD3 URZ, URZ, URZ, URZ ;  /* 0x0000003f3f3ff290 */ /* 0x000fe4000fffe03f */
[----:B------:R-:W-:Y:S05]  /*12cc0*/  @P0 IMAD.HI.U32 R5, R3, c[0x0][0x330], RZ ;  /* 0x0000cc0003050a27 */ /* 0x000fea00078e00ff */
[----:B------:R-:W-:Y:S02]  /*12cd0*/  @P0 SHF.R.U32.HI R3, RZ, c[0x0][0x334], R5 ;  /* 0x0000cd00ff030a19 */ /* 0x000fe40000011605 */
.L_x_985:
[----:B------:R-:W-:Y:S05]  /*12ce0*/  BSYNC B0 ;  /* 0x0000000000007941 */ /* 0x000fea0003800000 */
.L_x_983:
[----:B------:R-:W-:Y:S04]  /*12cf0*/  IMAD R4, R3, c[0x0][0x32c], -R4 ;  /* 0x0000cb0003047a24 */ /* 0x000fe800078e0a04 */
[----:B------:R-:W-:Y:S05]  /*12d00*/  IMAD.IADD R4, R4, 0x1, -R25 ;  /* 0x0000000104047824 */ /* 0x000fea00078e0a19 */
[----:B------:R-:W-:Y:S02]  /*12d10*/  IADD3 R3, R4, c[0x0][0x32c], RZ ;  /* 0x0000cb0004037a10 */ /* 0x000fe40007ffe0ff */
[----:B------:R-:W-:Y:S02]  /*12d20*/  IMNMX R0, R0, R4, !PT ;  /* 0x0000000400007217 */ /* 0x000fe40007800200 */
[----:B------:R-:W-:Y:S02]  /*12d30*/  IMNMX R2, R2, R3, PT ;  /* 0x0000000302027217 */ /* 0x000fe40003800200 */
.L_x_982:
        /* <DEDUP_REMOVED lines=10> */
[----:B------:R-:W-:Y:S02]  /*12de0*/  ISETP.LT.OR P0, PT, R2, 0x1, P0 ;  /* 0x000000010200780c */ /* 0x000fe40000701670 */
[----:B------:R-:W-:Y:S02]  /*12df0*/  PLOP3.LUT P5, PT, PT, PT, UP0, 0x80, 0x0 ;  /* 0x000000000000781c */ /* 0x000fe40003faf008 */
[----:B------:R-:W-:Y:S02]  /*12e00*/  FMNMX.FTZ R3, R175, R3, !PT ;  /* 0x00000003af037209 */ /* 0x000fe40007810000 */
[----:B------:R-:W-:Y:S02]  /*12e10*/  FSEL R4, R190, -INF , !P0 ;  /* 0xff800000be047808 */ /* 0x000fe40004000000 */
[----:B------:R-:W-:Y:S02]  /*12e20*/  ISETP.GT.AND P5, PT, R0, 0x8, P5 ;  /* 0x000000080000780c */ /* 0x000fe40002fa4270 */
        /* <DEDUP_REMOVED lines=16> */
[----:B------:R-:W-:Y:S02]  /*12f30*/  ISETP.GT.AND P5, PT, R0, 0x11, P5 ;  /* 0x000000110000780c */ /* 0x000fe40002fa4270 */
[----:B------:R-:W-:Y:S02]  /*12f40*/  PLOP3.LUT P0, PT, PT, PT, UP0, 0x80, 0x0 ;  /* 0x000000000000781c */ /* 0x000fe40003f0f008 */
[----:B------:R-:W-:Y:S02]  /*12f50*/  FMNMX.FTZ R12, R5, R12, !PT ;  /* 0x0000000c050c7209 */ /* 0x000fe40007810000 */
[----:B------:R-:W-:Y:S02]  /*12f60*/  ISETP.LT.OR P6, PT, R2, 0x11, P6 ;  /* 0x000000110200780c */ /* 0x000fe400037c1670 */
[----:B------:R-:W-:Y:S02]  /*12f70*/  FMNMX.FTZ R3, R186, R3, !PT ;  /* 0x00000003ba037209 */ /* 0x000fe40007810000 */
[----:B------:R-:W-:Y:S02]  /*12f80*/  ISETP.GT.AND P0, PT, R0, 0x18, P0 ;  /* 0x000000180000780c */ /* 0x000fe40000704270 */
[----:B------:R-:W-:Y:S02]  /*12f90*/  FMNMX.FTZ R12, R7, R12, !PT ;  /* 0x0000000c070c7209 */ /* 0x000fe40007810000 */
[----:B------:R-:W-:Y:S02]  /*12fa0*/  FSEL R179, R179, -INF , !P6 ;  /* 0xff800000b3b37808 */ /* 0x000fe40007000000 */
        /* <DEDUP_REMOVED lines=18> */
[----:B------:R-:W-:Y:S02]  /*130d0*/  ISETP.LT.OR P5, PT, R2, 0x21, P5 ;  /* 0x000000210200780c */ /* 0x000fe40002fa1670 */
[----:B------:R-:W-:Y:S02]  /*130e0*/  FMNMX.FTZ R12, R176, R12, !PT ;  /* 0x0000000cb00c7209 */ /* 0x000fe40007810000 */
        /* <DEDUP_REMOVED lines=14> */
[----:B------:R-:W-:Y:S01]  /*131d0*/  ISETP.LT.OR P5, PT, R2, 0x2a, P5 ;  /* 0x0000002a0200780c */ /* 0x000fe20002fa1670 */
[----:B------:R-:W-:Y:S01]  /*131e0*/  SHFL.BFLY PT, R13, R3, 0x2, 0x1f ;  /* 0x0c401f00030d7f89 */ /* 0x000fe200000e0000 */
[----:B------:R-:W-:Y:S02]  /*131f0*/  FSEL R183, R24, -INF , !P6 ;  /* 0xff80000018b77808 */ /* 0x000fe40007000000 */
[----:B------:R-:W-:Y:S02]  /*13200*/  PLOP3.LUT P6, PT, PT, PT, UP0, 0x80, 0x0 ;  /* 0x000000000000781c */ /* 0x000fe40003fcf008 */
[----:B------:R-:W-:Y:S02]  /*13210*/  FMNMX.FTZ R12, R174, R12, !PT ;  /* 0x0000000cae0c7209 */ /* 0x000fe40007810000 */
[----:B------:R-:W-:Y:S02]  /*13220*/  FSEL R185, R23, -INF , !P5 ;  /* 0xff80000017b97808 */ /* 0x000fe40006800000 */
[----:B------:R-:W-:Y:S02]  /*13230*/  ISETP.LT.OR P0, PT, R2, 0x31, P0 ;  /* 0x000000310200780c */ /* 0x000fe40000701670 */
[----:B------:R-:W-:Y:S02]  /*13240*/  ISETP.GT.AND P6, PT, R0, 0x31, P6 ;  /* 0x000000310000780c */ /* 0x000fe400037c4270 */
        /* <DEDUP_REMOVED lines=60> */
[C---:B------:R-:W-:Y:S01]  /*13610*/  FMUL.FTZ R32, R2.reuse, R164 ;  /* 0x000000a402207220 */ /* 0x040fe20000410000 */
        /* <DEDUP_REMOVED lines=31> */
[C---:B------:R-:W-:Y:S02]  /*13810*/  FMUL.FTZ R76, R2.reuse, R76 ;  /* 0x0000004c024c7220 */ /* 0x040fe40000410000 */
        /* <DEDUP_REMOVED lines=10> */
[----:B------:R-:W1:Y:S01]  /*138c0*/  LDSM.16.MT88.4 R136, [R207+0x100] ;  /* 0x00010000cf88783b */ /* 0x000e620000004200 */
[C---:B------:R-:W-:Y:S02]  /*138d0*/  FMUL.FTZ R10, R0.reuse, R142 ;  /* 0x0000008e000a7220 */ /* 0x040fe40000410000 */
[C---:B------:R-:W-:Y:S02]  /*138e0*/  FMUL.FTZ R11, R0.reuse, R143 ;  /* 0x0000008f000b7220 */ /* 0x040fe40000410000 */
[C---:B------:R-:W-:Y:S03]  /*138f0*/  HMMA.16816.F32.BF16 R4, R168.reuse, R12, R4 ;  /* 0x0000000ca804723c */ /* 0x040fe60000041804 */
[----:B------:R-:W2:Y:S02]  /*13900*/  LDSM.16.MT88.4 R140, [R205+0x2100] ;  /* 0x00210000cd8c783b */ /* 0x000ea40000004200 */
        /* <DEDUP_REMOVED lines=10> */
[----:B------:R-:W3:Y:S01]  /*139b0*/  LDSM.16.MT88.4 R144, [R206+0x2100] ;  /* 0x00210000ce90783b */ /* 0x000ee20000004200 */
        /* <DEDUP_REMOVED lines=8> */
[--C-:B------:R-:W-:Y:S01]  /*13a40*/  FFMA.FTZ R134, R173, c[0x0][0x2d0], -R172.reuse ;  /* 0x0000b400ad867a23 */ /* 0x100fe200000108ac */
[----:B------:R-:W-:Y:S01]  /*13a50*/  LDSM.16.MT88.4 R164, [R207+0x1900] ;  /* 0x00190000cfa4783b */ /* 0x000fe20000004200 */
[C---:B------:R-:W-:Y:S02]  /*13a60*/  FMUL.FTZ R22, R0.reuse, R154 ;  /* 0x0000009a00167220 */ /* 0x040fe40000410000 */
[----:B------:R4:W-:Y:S02]  /*13a70*/  MUFU.EX2 R240, R134 ;  /* 0x0000008600f07308 */ /* 0x0009e40000000800 */
        /* <DEDUP_REMOVED lines=11> */
[C---:B------:R-:W-:Y:S02]  /*13b30*/  FMUL.FTZ R50, R0.reuse, R50 ;  /* 0x0000003200327220 */ /* 0x040fe40000410000 */
[C---:B------:R-:W-:Y:S04]  /*13b40*/  FMUL.FTZ R30, R0.reuse, R162 ;  /* 0x000000a2001e7220 */ /* 0x040fe80000410000 */
[C---:B------:R-:W-:Y:S02]  /*13b50*/  FMUL.FTZ R31, R0.reuse, R163 ;  /* 0x000000a3001f7220 */ /* 0x040fe40000410000 */
[----:B------:R-:W-:Y:S01]  /*13b60*/  LDSM.16.MT88.4 R160, [R208+0x1900] ;  /* 0x00190000d0a0783b */ /* 0x000fe20000004200 */
[C---:B------:R-:W-:Y:S02]  /*13b70*/  FMUL.FTZ R51, R0.reuse, R51 ;  /* 0x0000003300337220 */ /* 0x040fe40000410000 */
[C---:B------:R-:W-:Y:S02]  /*13b80*/  FMUL.FTZ R54, R0.reuse, R54 ;  /* 0x0000003600367220 */ /* 0x040fe40000410000 */
[C---:B-1----:R-:W-:Y:S03]  /*13b90*/  HMMA.16816.F32.BF16 R28, R168.reuse, R136, R28 ;  /* 0x00000088a81c723c */ /* 0x042fe6000004181c */
[C---:B------:R-:W-:Y:S02]  /*13ba0*/  FMUL.FTZ R55, R0.reuse, R55 ;  /* 0x0000003700377220 */ /* 0x040fe40000410000 */
[C---:B------:R-:W-:Y:S02]  /*13bb0*/  FMUL.FTZ R58, R0.reuse, R58 ;  /* 0x0000003a003a7220 */ /* 0x040fe40000410000 */
[C---:B------:R-:W-:Y:S01]  /*13bc0*/  FMUL.FTZ R59, R0.reuse, R59 ;  /* 0x0000003b003b7220 */ /* 0x040fe20000410000 */
[C---:B------:R-:W-:Y:S01]  /*13bd0*/  HMMA.16816.F32.BF16 R32, R168.reuse, R138, R32 ;  /* 0x0000008aa820723c */ /* 0x040fe20000041820 */
[----:B------:R-:W1:Y:S03]  /*13be0*/  LDSM.16.MT88.4 R136, [R208+0x2100] ;  /* 0x00210000d088783b */ /* 0x000e660000004200 */
[--C-:B----4-:R-:W-:Y:S02]  /*13bf0*/  FFMA.FTZ R134, R175, c[0x0][0x2d0], -R172.reuse ;  /* 0x0000b400af867a23 */ /* 0x110fe400000108ac */
[C---:B------:R-:W-:Y:S02]  /*13c00*/  FMUL.FTZ R62, R0.reuse, R62 ;  /* 0x0000003e003e7220 */ /* 0x040fe40000410000 */
[C---:B--2---:R-:W-:Y:S01]  /*13c10*/  HMMA.16816.F32.BF16 R36, R168.reuse, R140, R36 ;  /* 0x0000008ca824723c */ /* 0x044fe20000041824 */
[----:B------:R2:W4:Y:S03]  /*13c20*/  MUFU.EX2 R239, R134 ;  /* 0x0000008600ef7308 */ /* 0x0005260000000800 */
[C---:B------:R-:W-:Y:S02]  /*13c30*/  FMUL.FTZ R63, R0.reuse, R63 ;  /* 0x0000003f003f7220 */ /* 0x040fe40000410000 */
[C---:B------:R-:W-:Y:S02]  /*13c40*/  FMUL.FTZ R66, R0.reuse, R66 ;  /* 0x0000004200427220 */ /* 0x040fe40000410000 */
[C---:B------:R-:W-:Y:S01]  /*13c50*/  HMMA.16816.F32.BF16 R40, R168.reuse, R142, R40 ;  /* 0x0000008ea828723c */ /* 0x040fe20000041828 */
[----:B------:R-:W5:Y:S03]  /*13c60*/  LDSM.16.MT88.4 R140, [R207+0x2100] ;  /* 0x00210000cf8c783b */ /* 0x000f660000004200 */
[C---:B------:R-:W-:Y:S02]  /*13c70*/  FMUL.FTZ R67, R0.reuse, R67 ;  /* 0x0000004300437220 */ /* 0x040fe40000410000 */
[C---:B------:R-:W-:Y:S02]  /*13c80*/  FMUL.FTZ R70, R0.reuse, R70 ;  /* 0x0000004600467220 */ /* 0x040fe40000410000 */
[C---:B---3--:R-:W-:Y:S04]  /*13c90*/  HMMA.16816.F32.BF16 R44, R168.reuse, R144, R44 ;  /* 0x00000090a82c723c */ /* 0x048fe8000004182c */
[C---:B------:R-:W-:Y:S02]  /*13ca0*/  FMUL.FTZ R71, R0.reuse, R71 ;  /* 0x0000004700477220 */ /* 0x040fe40000410000 */
[----:B------:R-:W-:Y:S02]  /*13cb0*/  FMUL.FTZ R74, R0, R74 ;  /* 0x0000004a004a7220 */ /* 0x000fe40000410000 */
[C---:B------:R-:W-:Y:S01]  /*13cc0*/  HMMA.16816.F32.BF16 R48, R168.reuse, R146, R48 ;  /* 0x00000092a830723c */ /* 0x040fe20000041830 */
[----:B------:R-:W3:Y:S03]  /*13cd0*/  LDSM.16.MT88.4 R144, [R205+0x4100] ;  /* 0x00410000cd90783b */ /* 0x000ee60000004200 */
[--C-:B--2---:R-:W-:Y:S02]  /*13ce0*/  FFMA.FTZ R134, R178, c[0x0][0x2d0], -R172.reuse ;  /* 0x0000b400b2867a23 */ /* 0x104fe400000108ac */
[C---:B------:R-:W-:Y:S02]  /*13cf0*/  FMUL.FTZ R75, R0.reuse, R75 ;  /* 0x0000004b004b7220 */ /* 0x040fe40000410000 */
[----:B------:R2:W-:Y:S01]  /*13d00*/  MUFU.EX2 R238, R134 ;  /* 0x0000008600ee7308 */ /* 0x0005e20000000800 */
        /* <DEDUP_REMOVED lines=8> */
[C---:B-----5:R-:W-:Y:S04]  /*13d90*/  HMMA.16816.F32.BF16 R60, R168.reuse, R140, R60 ;  /* 0x0000008ca83c723c */ /* 0x060fe8000004183c */
[C---:B------:R-:W-:Y:S02]  /*13da0*/  FMUL.FTZ R87, R0.reuse, R87 ;  /* 0x0000005700577220 */ /* 0x040fe40000410000 */
[----:B------:R-:W-:Y:S02]  /*13db0*/  FMUL.FTZ R90, R0, R90 ;  /* 0x0000005a005a7220 */ /* 0x000fe40000410000 */
[C---:B------:R-:W-:Y:S01]  /*13dc0*/  HMMA.16816.F32.BF16 R64, R168.reuse, R142, R64 ;  /* 0x0000008ea840723c */ /* 0x040fe20000041840 */
[----:B------:R-:W5:Y:S03]  /*13dd0*/  LDSM.16.MT88.4 R140, [R208+0x4100] ;  /* 0x00410000d08c783b */ /* 0x000f660000004200 */
[--C-:B--2---:R-:W-:Y:S02]  /*13de0*/  FFMA.FTZ R134, R180, c[0x0][0x2d0], -R172.reuse ;  /* 0x0000b400b4867a23 */ /* 0x104fe400000108ac */
[----:B------:R-:W-:Y:S02]  /*13df0*/  FMUL.FTZ R91, R0, R91 ;  /* 0x0000005b005b7220 */ /* 0x000fe40000410000 */
[C---:B---3--:R-:W-:Y:S01]  /*13e00*/  HMMA.16816.F32.BF16 R68, R168.reuse, R144, R68 ;  /* 0x00000090a844723c */ /* 0x048fe20000041844 */
[----:B------:R2:W-:Y:S03]  /*13e10*/  MUFU.EX2 R203, R134 ;  /* 0x0000008600cb7308 */ /* 0x0005e60000000800 */
[C---:B------:R-:W-:Y:S02]  /*13e20*/  FMUL.FTZ R92, R2.reuse, R92 ;  /* 0x0000005c025c7220 */ /* 0x040fe40000410000 */
[----:B------:R-:W-:Y:S02]  /*13e30*/  FMUL.FTZ R93, R2, R93 ;  /* 0x0000005d025d7220 */ /* 0x000fe40000410000 */
[C---:B------:R-:W-:Y:S01]  /*13e40*/  HMMA.16816.F32.BF16 R72, R168.reuse, R146, R72 ;  /* 0x00000092a848723c */ /* 0x040fe20000041848 */
[----:B------:R-:W3:Y:S03]  /*13e50*/  LDSM.16.MT88.4 R144, [R207+0x4100] ;  /* 0x00410000cf90783b */ /* 0x000ee60000004200 */
[C---:B------:R-:W-:Y:S02]  /*13e60*/  FMUL.FTZ R94, R0.reuse, R94 ;  /* 0x0000005e005e7220 */ /* 0x040fe40000410000 */
[----:B------:R-:W-:Y:S02]  /*13e70*/  FMUL.FTZ R95, R0, R95 ;  /* 0x0000005f005f7220 */ /* 0x000fe40000410000 */
[C---:B------:R-:W-:Y:S01]  /*13e80*/  FMUL.FTZ R96, R2.reuse, R96 ;  /* 0x0000006002607220 */ /* 0x040fe20000410000 */
[C---:B-1----:R-:W-:Y:S03]  /*13e90*/  HMMA.16816.F32.BF16 R76, R168.reuse, R136, R76 ;  /* 0x00000088a84c723c */ /* 0x042fe6000004184c */
[----:B------:R-:W-:Y:S02]  /*13ea0*/  FMUL.FTZ R97, R2, R97 ;  /* 0x0000006102617220 */ /* 0x000fe40000410000 */
[C---:B------:R-:W-:Y:S02]  /*13eb0*/  FMUL.FTZ R98, R0.reuse, R98 ;  /* 0x0000006200627220 */ /* 0x040fe40000410000 */
[----:B------:R-:W-:Y:S01]  /*13ec0*/  FMUL.FTZ R99, R0, R99 ;  /* 0x0000006300637220 */ /* 0x000fe20000410000 */
[C---:B------:R-:W-:Y:S01]  /*13ed0*/  HMMA.16816.F32.BF16 R80, R168.reuse, R138, R80 ;  /* 0x0000008aa850723c */ /* 0x040fe20000041850 */
[----:B------:R-:W1:Y:S03]  /*13ee0*/  LDSM.16.MT88.4 R136, [R205+0x6100] ;  /* 0x00610000cd88783b */ /* 0x000e660000004200 */
[--C-:B--2---:R-:W-:Y:S02]  /*13ef0*/  FFMA.FTZ R134, R179, c[0x0][0x2d0], -R133.reuse ;  /* 0x0000b400b3867a23 */ /* 0x104fe40000010885 */
[C---:B------:R-:W-:Y:S02]  /*13f00*/  FMUL.FTZ R100, R2.reuse, R100 ;  /* 0x0000006402647220 */ /* 0x040fe40000410000 */
[C---:B-----5:R-:W-:Y:S01]  /*13f10*/  HMMA.16816.F32.BF16 R84, R168.reuse, R140, R84 ;  /* 0x0000008ca854723c */ /* 0x060fe20000041854 */
[----:B------:R2:W-:Y:S03]  /*13f20*/  MUFU.EX2 R188, R134 ;  /* 0x0000008600bc7308 */ /* 0x0005e60000000800 */
[----:B------:R-:W-:Y:S02]  /*13f30*/  FMUL.FTZ R101, R2, R101 ;  /* 0x0000006502657220 */ /* 0x000fe40000410000 */
[C---:B------:R-:W-:Y:S02]  /*13f40*/  FMUL.FTZ R102, R0.reuse, R102 ;  /* 0x0000006600667220 */ /* 0x040fe40000410000 */
[C---:B------:R-:W-:Y:S01]  /*13f50*/  HMMA.16816.F32.BF16 R88, R168.reuse, R142, R88 ;  /* 0x0000008ea858723c */ /* 0x040fe20000041858 */
[----:B------:R-:W5:Y:S03]  /*13f60*/  LDSM.16.MT88.4 R140, [R206+0x6100] ;  /* 0x00610000ce8c783b */ /* 0x000f660000004200 */
[----:B------:R-:W-:Y:S02]  /*13f70*/  FMUL.FTZ R103, R0, R103 ;  /* 0x0000006700677220 */ /* 0x000fe40000410000 */
[C---:B------:R-:W-:Y:S02]  /*13f80*/  FMUL.FTZ R104, R2.reuse, R104 ;  /* 0x0000006802687220 */ /* 0x040fe40000410000 */
[C---:B---3--:R-:W-:Y:S04]  /*13f90*/  HMMA.16816.F32.BF16 R92, R168.reuse, R144, R92 ;  /* 0x00000090a85c723c */ /* 0x048fe8000004185c */
[----:B------:R-:W-:Y:S02]  /*13fa0*/  FMUL.FTZ R105, R2, R105 ;  /* 0x0000006902697220 */ /* 0x000fe40000410000 */
[C---:B------:R-:W-:Y:S02]  /*13fb0*/  FMUL.FTZ R106, R0.reuse, R106 ;  /* 0x0000006a006a7220 */ /* 0x040fe40000410000 */
[C---:B------:R-:W-:Y:S01]  /*13fc0*/  HMMA.16816.F32.BF16 R96, R168.reuse, R146, R96 ;  /* 0x00000092a860723c */ /* 0x040fe20000041860 */
[----:B------:R-:W3:Y:S03]  /*13fd0*/  LDSM.16.MT88.4 R144, [R208+0x6100] ;  /* 0x00610000d090783b */ /* 0x000ee60000004200 */
[--C-:B--2---:R-:W-:Y:S02]  /*13fe0*/  FFMA.FTZ R134, R181, c[0x0][0x2d0], -R133.reuse ;  /* 0x0000b400b5867a23 */ /* 0x104fe40000010885 */
[----:B------:R-:W-:Y:S02]  /*13ff0*/  FMUL.FTZ R107, R0, R107 ;  /* 0x0000006b006b7220 */ /* 0x000fe40000410000 */
[----:B------:R2:W2:Y:S01]  /*14000*/  MUFU.EX2 R180, R134 ;  /* 0x0000008600b47308 */ /* 0x0004a20000000800 */
[C---:B-1----:R-:W-:Y:S03]  /*14010*/  HMMA.16816.F32.BF16 R100, R168.reuse, R136, R100 ;  /* 0x00000088a864723c */ /* 0x042fe60000041864 */
[C---:B------:R-:W-:Y:S02]  /*14020*/  FMUL.FTZ R108, R2.reuse, R108 ;  /* 0x0000006c026c7220 */ /* 0x040fe40000410000 */
[----:B------:R-:W-:Y:S02]  /*14030*/  FMUL.FTZ R109, R2, R109 ;  /* 0x0000006d026d7220 */ /* 0x000fe40000410000 */
[C---:B------:R-:W-:Y:S01]  /*14040*/  FMUL.FTZ R110, R0.reuse, R110 ;  /* 0x0000006e006e7220 */ /* 0x040fe20000410000 */
[C---:B------:R-:W-:Y:S01]  /*14050*/  HMMA.16816.F32.BF16 R104, R168.reuse, R138, R104 ;  /* 0x0000008aa868723c */ /* 0x040fe20000041868 */
[----:B------:R-:W1:Y:S03]  /*14060*/  LDSM.16.MT88.4 R136, [R207+0x6100] ;  /* 0x00610000cf88783b */ /* 0x000e660000004200 */
[----:B------:R-:W-:Y:S02]  /*14070*/  FMUL.FTZ R111, R0, R111 ;  /* 0x0000006f006f7220 */ /* 0x000fe40000410000 */
[C---:B------:R-:W-:Y:S02]  /*14080*/  FMUL.FTZ R112, R2.reuse, R112 ;  /* 0x0000007002707220 */ /* 0x040fe40000410000 */
[----:B------:R-:W-:Y:S03]  /*14090*/  FMUL.FTZ R113, R2, R113 ;  /* 0x0000007102717220 */ /* 0x000fe60000410000 */
[C---:B-----5:R-:W-:Y:S03]  /*140a0*/  HMMA.16816.F32.BF16 R108, R168.reuse, R140, R108 ;  /* 0x0000008ca86c723c */ /* 0x060fe6000004186c */
[----:B------:R-:W-:Y:S02]  /*140b0*/  FMUL.FTZ R114, R0, R114 ;  /* 0x0000007200727220 */ /* 0x000fe40000410000 */
[--C-:B--2---:R-:W-:Y:S02]  /*140c0*/  FFMA.FTZ R134, R176, c[0x0][0x2d0], -R133.reuse ;  /* 0x0000b400b0867a23 */ /* 0x104fe40000010885 */
[----:B------:R-:W-:Y:S02]  /*140d0*/  FMUL.FTZ R115, R0, R115 ;  /* 0x0000007300737220 */ /* 0x000fe40000410000 */
[----:B------:R2:W-:Y:S03]  /*140e0*/  MUFU.EX2 R179, R134 ;  /* 0x0000008600b37308 */ /* 0x0005e60000000800 */
[C---:B------:R-:W-:Y:S02]  /*140f0*/  FMUL.FTZ R116, R2.reuse, R116 ;  /* 0x0000007402747220 */ /* 0x040fe40000410000 */
[C---:B------:R-:W-:Y:S01]  /*14100*/  HMMA.16816.F32.BF16 R112, R168.reuse, R142, R112 ;  /* 0x0000008ea870723c */ /* 0x040fe20000041870 */
[----:B------:R-:W5:Y:S02]  /*14110*/  LDSM.16.MT88.4 R140, [R205+0x900] ;  /* 0x00090000cd8c783b */ /* 0x000f640000004200 */
        /* <DEDUP_REMOVED lines=8> */
[--C-:B--2---:R-:W-:Y:S02]  /*141a0*/  FFMA.FTZ R134, R177, c[0x0][0x2d0], -R133.reuse ;  /* 0x0000b400b1867a23 */ /* 0x104fe40000010885 */
[C---:B------:R-:W-:Y:S02]  /*141b0*/  FMUL.FTZ R124, R2.reuse, R124 ;  /* 0x0000007c027c7220 */ /* 0x040fe40000410000 */
[----:B------:R2:W3:Y:S01]  /*141c0*/  MUFU.EX2 R178, R134 ;  /* 0x0000008600b27308 */ /* 0x0004e20000000800 */
[C---:B------:R-:W-:Y:S01]  /*141d0*/  HMMA.16816.F32.BF16 R120, R168.reuse, R146, R120 ;  /* 0x00000092a878723c */ /* 0x040fe20000041878 */
[----:B------:R-:W5:Y:S02]  /*141e0*/  LDSM.16.MT88.4 R144, [R206+0x900] ;  /* 0x00090000ce90783b */ /* 0x000f640000004200 */
[----:B------:R-:W-:Y:S02]  /*141f0*/  FMUL.FTZ R125, R2, R125 ;  /* 0x0000007d027d7220 */ /* 0x000fe40000410000 */
[C---:B------:R-:W-:Y:S02]  /*14200*/  FMUL.FTZ R126, R0.reuse, R126 ;  /* 0x0000007e007e7220 */ /* 0x040fe40000410000 */
[----:B------:R-:W-:Y:S02]  /*14210*/  FMUL.FTZ R127, R0, R127 ;  /* 0x0000007f007f7220 */ /* 0x000fe40000410000 */
[C---:B------:R-:W-:Y:S03]  /*14220*/  FMUL.FTZ R128, R2.reuse, R128 ;  /* 0x0000008002807220 */ /* 0x040fe60000410000 */
[----:B------:R-:W-:Y:S02]  /*14230*/  FMUL.FTZ R129, R2, R129 ;  /* 0x0000008102817220 */ /* 0x000fe40000410000 */
[C---:B-1----:R-:W-:Y:S03]  /*14240*/  HMMA.16816.F32.BF16 R124, R168.reuse, R136, R124 ;  /* 0x00000088a87c723c */ /* 0x042fe6000004187c */
[C---:B------:R-:W-:Y:S02]  /*14250*/  FMUL.FTZ R130, R0.reuse, R130 ;  /* 0x0000008200827220 */ /* 0x040fe40000410000 */
[----:B------:R-:W-:Y:S02]  /*14260*/  FMUL.FTZ R131, R0, R131 ;  /* 0x0000008300837220 */ /* 0x000fe40000410000 */
[----:B----4-:R-:W-:Y:S02]  /*14270*/  F2FP.BF16.PACK_AB R136, R239, R240 ;  /* 0x000000f0ef88723e */ /* 0x010fe400000010ff */
[----:B------:R-:W-:Y:S03]  /*14280*/  F2FP.BF16.PACK_AB R137, R180, R188 ;  /* 0x000000bcb489723e */ /* 0x000fe600000010ff */
[----:B------:R-:W-:Y:S03]  /*14290*/  HMMA.16816.F32.BF16 R128, R168, R138, R128 ;  /* 0x0000008aa880723c */ /* 0x000fe60000041880 */
[--C-:B--2---:R-:W-:Y:S04]  /*142a0*/  FFMA.FTZ R134, R184, c[0x0][0x2d0], -R172.reuse ;  /* 0x0000b400b8867a23 */ /* 0x104fe800000108ac */
[----:B------:R-:W-:Y:S01]  /*142b0*/  F2FP.BF16.PACK_AB R138, R203, R238 ;  /* 0x000000eecb8a723e */ /* 0x000fe200000010ff */
[----:B------:R1:W-:Y:S01]  /*142c0*/  MUFU.EX2 R202, R134 ;  /* 0x0000008600ca7308 */ /* 0x0003e20000000800 */
[----:B---3--:R-:W-:Y:S07]  /*142d0*/  F2FP.BF16.PACK_AB R139, R178, R179 ;  /* 0x000000b3b28b723e */ /* 0x008fee00000010ff */
[C---:B-----5:R-:W-:Y:S08]  /*142e0*/  HMMA.16816.F32.BF16 R4, R136.reuse, R140, R4 ;  /* 0x0000008c8804723c */ /* 0x060ff00000041804 */
        /* <DEDUP_REMOVED lines=15> */
[C---:B------:R-:W-:Y:S08]  /*143e0*/  HMMA.16816.F32.BF16 R36, R136.reuse, R156, R36 ;  /* 0x0000009c8824723c */ /* 0x040ff00000041824 */
[C---:B------:R-:W-:Y:S01]  /*143f0*/  HMMA.16816.F32.BF16 R40, R136.reuse, R158, R40 ;  /* 0x0000009e8828723c */ /* 0x040fe20000041828 */
[----:B------:R-:W3:Y:S07]  /*14400*/  LDSM.16.MT88.4 R156, [R206+0x4900] ;  /* 0x00490000ce9c783b */ /* 0x000eee0000004200 */
[C---:B--2---:R-:W-:Y:S04]  /*14410*/  HMMA.16816.F32.BF16 R44, R136.reuse, R140, R44 ;  /* 0x0000008c882c723c */ /* 0x044fe8000004182c */
[--C-:B-1----:R-:W-:Y:S04]  /*14420*/  FFMA.FTZ R134, R192, c[0x0][0x2d0], -R172.reuse ;  /* 0x0000b400c0867a23 */ /* 0x102fe800000108ac */
[C---:B------:R-:W-:Y:S01]  /*14430*/  HMMA.16816.F32.BF16 R48, R136.reuse, R142, R48 ;  /* 0x0000008e8830723c */ /* 0x040fe20000041830 */
[----:B------:R-:W1:Y:S01]  /*14440*/  LDSM.16.MT88.4 R140, [R208+0x4900] ;  /* 0x00490000d08c783b */ /* 0x000e620000004200 */
[----:B------:R2:W1:Y:S06]  /*14450*/  MUFU.EX2 R186, R134 ;  /* 0x0000008600ba7308 */ /* 0x00046c0000000800 */
[C---:B------:R-:W-:Y:S08]  /*14460*/  HMMA.16816.F32.BF16 R52, R136.reuse, R144, R52 ;  /* 0x000000908834723c */ /* 0x040ff00000041834 */
[C---:B------:R-:W-:Y:S01]  /*14470*/  HMMA.16816.F32.BF16 R56, R136.reuse, R146, R56 ;  /* 0x000000928838723c */ /* 0x040fe20000041838 */
[----:B------:R-:W1:Y:S07]  /*14480*/  LDSM.16.MT88.4 R144, [R207+0x4900] ;  /* 0x00490000cf90783b */ /* 0x000e6e0000004200 */
[C---:B-----5:R-:W-:Y:S04]  /*14490*/  HMMA.16816.F32.BF16 R60, R136.reuse, R148, R60 ;  /* 0x00000094883c723c */ /* 0x060fe8000004183c */
[--C-:B--2---:R-:W-:Y:S04]  /*144a0*/  FFMA.FTZ R134, R174, c[0x0][0x2d0], -R133.reuse ;  /* 0x0000b400ae867a23 */ /* 0x104fe80000010885 */
[C---:B------:R-:W-:Y:S01]  /*144b0*/  HMMA.16816.F32.BF16 R64, R136.reuse, R150, R64 ;  /* 0x000000968840723c */ /* 0x040fe20000041840 */
[----:B------:R-:W2:Y:S01]  /*144c0*/  LDSM.16.MT88.4 R148, [R205+0x6900] ;  /* 0x00690000cd94783b */ /* 0x000ea20000004200 */
[----:B------:R5:W-:Y:S06]  /*144d0*/  MUFU.EX2 R176, R134 ;  /* 0x0000008600b07308 */ /* 0x000bec0000000800 */
[C---:B---3--:R-:W-:Y:S08]  /*144e0*/  HMMA.16816.F32.BF16 R68, R136.reuse, R152, R68 ;  /* 0x000000988844723c */ /* 0x048ff00000041844 */
[C---:B------:R-:W-:Y:S01]  /*144f0*/  HMMA.16816.F32.BF16 R72, R136.reuse, R154, R72 ;  /* 0x0000009a8848723c */ /* 0x040fe20000041848 */
[----:B------:R-:W3:Y:S07]  /*14500*/  LDSM.16.MT88.4 R152, [R206+0x6900] ;  /* 0x00690000ce98783b */ /* 0x000eee0000004200 */
[C---:B------:R-:W-:Y:S04]  /*14510*/  HMMA.16816.F32.BF16 R76, R136.reuse, R156, R76 ;  /* 0x0000009c884c723c */ /* 0x040fe8000004184c */
[--C-:B-----5:R-:W-:Y:S03]  /*14520*/  FFMA.FTZ R134, R183, c[0x0][0x2d0], -R133.reuse ;  /* 0x0000b400b7867a23 */ /* 0x120fe60000010885 */
[--C-:B------:R-:W-:Y:S01]  /*14530*/  FFMA.FTZ R156, R182, c[0x0][0x2d0], -R133.reuse ;  /* 0x0000b400b69c7a23 */ /* 0x100fe20000010885 */
[C---:B------:R-:W-:Y:S01]  /*14540*/  HMMA.16816.F32.BF16 R80, R136.reuse, R158, R80 ;  /* 0x0000009e8850723c */ /* 0x040fe20000041850 */
[----:B------:R5:W-:Y:S07]  /*14550*/  MUFU.EX2 R175, R134 ;  /* 0x0000008600af7308 */ /* 0x000bee0000000800 */
[C---:B-1----:R-:W-:Y:S03]  /*14560*/  HMMA.16816.F32.BF16 R84, R136.reuse, R140, R84 ;  /* 0x0000008c8854723c */ /* 0x042fe60000041854 */
[----:B------:R1:W1:Y:S05]  /*14570*/  MUFU.EX2 R177, R156 ;  /* 0x0000009c00b17308 */ /* 0x00026a0000000800 */
[C---:B------:R-:W-:Y:S01]  /*14580*/  HMMA.16816.F32.BF16 R88, R136.reuse, R142, R88 ;  /* 0x0000008e8858723c */ /* 0x040fe20000041858 */
[----:B------:R-:W4:Y:S07]  /*14590*/  LDSM.16.MT88.4 R140, [R208+0x6900] ;  /* 0x00690000d08c783b */ /* 0x000f2e0000004200 */
[C---:B------:R-:W-:Y:S04]  /*145a0*/  HMMA.16816.F32.BF16 R92, R136.reuse, R144, R92 ;  /* 0x00000090885c723c */ /* 0x040fe8000004185c */
[--C-:B-----5:R-:W-:Y:S04]  /*145b0*/  FFMA.FTZ R134, R185, c[0x0][0x2d0], -R133.reuse ;  /* 0x0000b400b9867a23 */ /* 0x120fe80000010885 */
[C---:B------:R-:W-:Y:S01]  /*145c0*/  HMMA.16816.F32.BF16 R96, R136.reuse, R146, R96 ;  /* 0x000000928860723c */ /* 0x040fe20000041860 */
[----:B------:R-:W5:Y:S01]  /*145d0*/  LDSM.16.MT88.4 R144, [R207+0x6900] ;  /* 0x00690000cf90783b */ /* 0x000f620000004200 */
[----:B------:R4:W4:Y:S06]  /*145e0*/  MUFU.EX2 R174, R134 ;  /* 0x0000008600ae7308 */ /* 0x00092c0000000800 */
[C---:B--2---:R-:W-:Y:S01]  /*145f0*/  HMMA.16816.F32.BF16 R100, R136.reuse, R148, R100 ;  /* 0x000000948864723c */ /* 0x044fe20000041864 */
[----:B-1----:R-:W-:Y:S07]  /*14600*/  LDSM.16.MT88.4 R156, [R208+0x1100] ;  /* 0x00110000d09c783b */ /* 0x002fee0000004200 */
[C---:B------:R-:W-:Y:S01]  /*14610*/  HMMA.16816.F32.BF16 R104, R136.reuse, R150, R104 ;  /* 0x000000968868723c */ /* 0x040fe20000041868 */
[----:B------:R-:W1:Y:S07]  /*14620*/  LDSM.16.MT88.4 R148, [R205+0x1100] ;  /* 0x00110000cd94783b */ /* 0x000e6e0000004200 */
[C---:B---3--:R-:W-:Y:S04]  /*14630*/  HMMA.16816.F32.BF16 R108, R136.reuse, R152, R108 ;  /* 0x00000098886c723c */ /* 0x048fe8000004186c */
[--C-:B----4-:R-:W-:Y:S04]  /*14640*/  FFMA.FTZ R134, R193, c[0x0][0x2d0], -R172.reuse ;  /* 0x0000b400c1867a23 */ /* 0x110fe800000108ac */
[C---:B------:R-:W-:Y:S01]  /*14650*/  HMMA.16816.F32.BF16 R112, R136.reuse, R154, R112 ;  /* 0x0000009a8870723c */ /* 0x040fe20000041870 */
[----:B------:R-:W2:Y:S01]  /*14660*/  LDSM.16.MT88.4 R152, [R206+0x1100] ;  /* 0x00110000ce98783b */ /* 0x000ea20000004200 */
[----:B------:R3:W-:Y:S06]  /*14670*/  MUFU.EX2 R184, R134 ;  /* 0x0000008600b87308 */ /* 0x0007ec0000000800 */
[C---:B------:R-:W-:Y:S08]  /*14680*/  HMMA.16816.F32.BF16 R116, R136.reuse, R140, R116 ;  /* 0x0000008c8874723c */ /* 0x040ff00000041874 */
[C---:B------:R-:W-:Y:S01]  /*14690*/  HMMA.16816.F32.BF16 R120, R136.reuse, R142, R120 ;  /* 0x0000008e8878723c */ /* 0x040fe20000041878 */
[----:B------:R-:W4:Y:S07]  /*146a0*/  LDSM.16.MT88.4 R140, [R207+0x1100] ;  /* 0x00110000cf8c783b */ /* 0x000f2e0000004200 */
[C---:B-----5:R-:W-:Y:S04]  /*146b0*/  HMMA.16816.F32.BF16 R124, R136.reuse, R144, R124 ;  /* 0x00000090887c723c */ /* 0x060fe8000004187c */
[--C-:B---3--:R-:W-:Y:S04]  /*146c0*/  FFMA.FTZ R134, R194, c[0x0][0x2d0], -R172.reuse ;  /* 0x0000b400c2867a23 */ /* 0x108fe800000108ac */
[----:B------:R-:W-:Y:S01]  /*146d0*/  HMMA.16816.F32.BF16 R128, R136, R146, R128 ;  /* 0x000000928880723c */ /* 0x000fe20000041880 */
[----:B------:R-:W3:Y:S01]  /*146e0*/  LDSM.16.MT88.4 R144, [R205+0x3100] ;  /* 0x00310000cd90783b */ /* 0x000ee20000004200 */
[----:B------:R-:W5:Y:S05]  /*146f0*/  MUFU.EX2 R183, R134 ;  /* 0x0000008600b77308 */ /* 0x000f6a0000000800 */
[----:B------:R-:W-:Y:S02]  /*14700*/  F2FP.BF16.PACK_AB R136, R201, R202 ;  /* 0x000000cac988723e */ /* 0x000fe400000010ff */
[----:B------:R-:W-:Y:S03]  /*14710*/  F2FP.BF16.PACK_AB R138, R186, R187 ;  /* 0x000000bbba8a723e */ /* 0x000fe600000010ff */
[----:B------:R-:W-:Y:S02]  /*14720*/  F2FP.BF16.PACK_AB R137, R176, R177 ;  /* 0x000000b1b089723e */ /* 0x000fe400000010ff */
[----:B------:R-:W-:Y:S07]  /*14730*/  F2FP.BF16.PACK_AB R139, R174, R175 ;  /* 0x000000afae8b723e */ /* 0x000fee00000010ff */
[C---:B-1----:R-:W-:Y:S03]  /*14740*/  HMMA.16816.F32.BF16 R4, R136.reuse, R148, R4 ;  /* 0x000000948804723c */ /* 0x042fe60000041804 */
[----:B-----5:R-:W-:Y:S01]  /*14750*/  F2FP.BF16.PACK_AB R168, R183, R184 ;  /* 0x000000b8b7a8723e */ /* 0x020fe200000010ff */
[--C-:B------:R-:W-:Y:S04]  /*14760*/  FFMA.FTZ R134, R195, c[0x0][0x2d0], -R172.reuse ;  /* 0x0000b400c3867a23 */ /* 0x100fe800000108ac */
[C---:B------:R-:W-:Y:S01]  /*14770*/  HMMA.16816.F32.BF16 R8, R136.reuse, R150, R8 ;  /* 0x000000968808723c */ /* 0x040fe20000041808 */
[----:B------:R-:W1:Y:S01]  /*14780*/  LDSM.16.MT88.4 R148, [R206+0x3100] ;  /* 0x00310000ce94783b */ /* 0x000e620000004200 */
[----:B------:R5:W-:Y:S02]  /*14790*/  MUFU.EX2 R182, R134 ;  /* 0x0000008600b67308 */ /* 0x000be40000000800 */
[----:B------:R-:W-:Y:S04]  /*147a0*/  FFMA.FTZ R172, R196, c[0x0][0x2d0], -R172 ;  /* 0x0000b400c4ac7a23 */ /* 0x000fe800000108ac */
[C---:B--2---:R-:W-:Y:S04]  /*147b0*/  HMMA.16816.F32.BF16 R12, R136.reuse, R152, R12 ;  /* 0x00000098880c723c */ /* 0x044fe8000004180c */
[----:B------:R-:W2:Y:S04]  /*147c0*/  MUFU.EX2 R181, R172 ;  /* 0x000000ac00b57308 */ /* 0x000ea80000000800 */
[C---:B------:R-:W-:Y:S01]  /*147d0*/  HMMA.16816.F32.BF16 R16, R136.reuse, R154, R16 ;  /* 0x0000009a8810723c */ /* 0x040fe20000041810 */
[----:B------:R-:W1:Y:S07]  /*147e0*/  LDSM.16.MT88.4 R152, [R208+0x3100] ;  /* 0x00310000d098783b */ /* 0x000e6e0000004200 */
[C---:B------:R-:W-:Y:S04]  /*147f0*/  HMMA.16816.F32.BF16 R20, R136.reuse, R156, R20 ;  /* 0x0000009c8814723c */ /* 0x040fe80000041814 */
[--C-:B-----5:R-:W-:Y:S04]  /*14800*/  FFMA.FTZ R134, R189, c[0x0][0x2d0], -R133.reuse ;  /* 0x0000b400bd867a23 */ /* 0x120fe80000010885 */
[C---:B------:R-:W-:Y:S01]  /*14810*/  HMMA.16816.F32.BF16 R24, R136.reuse, R158, R24 ;  /* 0x0000009e8818723c */ /* 0x040fe20000041818 */
[----:B------:R-:W-:Y:S01]  /*14820*/  LDSM.16.MT88.4 R156, [R205+0x5100] ;  /* 0x00510000cd9c783b */ /* 0x000fe20000004200 */
[----:B------:R5:W-:Y:S02]  /*14830*/  MUFU.EX2 R173, R134 ;  /* 0x0000008600ad7308 */ /* 0x000be40000000800 */
[----:B--2---:R-:W-:Y:S04]  /*14840*/  F2FP.BF16.PACK_AB R170, R181, R182 ;  /* 0x000000b6b5aa723e */ /* 0x004fe800000010ff */
[C---:B----4-:R-:W-:Y:S08]  /*14850*/  HMMA.16816.F32.BF16 R28, R136.reuse, R140, R28 ;  /* 0x0000008c881c723c */ /* 0x050ff0000004181c */
[C---:B------:R-:W-:Y:S01]  /*14860*/  HMMA.16816.F32.BF16 R32, R136.reuse, R142, R32 ;  /* 0x0000008e8820723c */ /* 0x040fe20000041820 */
[----:B------:R-:W2:Y:S07]  /*14870*/  LDSM.16.MT88.4 R140, [R207+0x3100] ;  /* 0x00310000cf8c783b */ /* 0x000eae0000004200 */
[C---:B---3--:R-:W-:Y:S04]  /*14880*/  HMMA.16816.F32.BF16 R36, R136.reuse, R144, R36 ;  /* 0x000000908824723c */ /* 0x048fe80000041824 */
[--C-:B-----5:R-:W-:Y:S04]  /*14890*/  FFMA.FTZ R134, R190, c[0x0][0x2d0], -R133.reuse ;  /* 0x0000b400be867a23 */ /* 0x120fe80000010885 */
[C---:B------:R-:W-:Y:S01]  /*148a0*/  HMMA.16816.F32.BF16 R40, R136.reuse, R146, R40 ;  /* 0x000000928828723c */ /* 0x040fe20000041828 */
[----:B------:R-:W3:Y:S01]  /*148b0*/  LDSM.16.MT88.4 R144, [R206+0x5100] ;  /* 0x00510000ce90783b */ /* 0x000ee20000004200 */
[----:B------:R-:W4:Y:S06]  /*148c0*/  MUFU.EX2 R172, R134 ;  /* 0x0000008600ac7308 */ /* 0x000f2c0000000800 */
[C---:B-1----:R-:W-:Y:S08]  /*148d0*/  HMMA.16816.F32.BF16 R44, R136.reuse, R148, R44 ;  /* 0x00000094882c723c */ /* 0x042ff0000004182c */
[C---:B------:R-:W-:Y:S01]  /*148e0*/  HMMA.16816.F32.BF16 R48, R136.reuse, R150, R48 ;  /* 0x000000968830723c */ /* 0x040fe20000041830 */
[----:B------:R-:W1:Y:S07]  /*148f0*/  LDSM.16.MT88.4 R148, [R208+0x5100] ;  /* 0x00510000d094783b */ /* 0x000e6e0000004200 */
[C---:B------:R-:W-:Y:S04]  /*14900*/  HMMA.16816.F32.BF16 R52, R136.reuse, R152, R52 ;  /* 0x000000988834723c */ /* 0x040fe80000041834 */
[----:B----4-:R-:W-:Y:S01]  /*14910*/  F2FP.BF16.PACK_AB R169, R172, R173 ;  /* 0x000000adaca9723e */ /* 0x010fe200000010ff */
[--C-:B------:R-:W-:Y:S02]  /*14920*/  FFMA.FTZ R134, R191, c[0x0][0x2d0], -R133.reuse ;  /* 0x0000b400bf867a23 */ /* 0x100fe40000010885 */
[----:B------:R-:W-:Y:S01]  /*14930*/  FFMA.FTZ R133, R135, c[0x0][0x2d0], -R133 ;  /* 0x0000b40087857a23 */ /* 0x000fe20000010885 */
[C---:B------:R-:W-:Y:S01]  /*14940*/  HMMA.16816.F32.BF16 R56, R136.reuse, R154, R56 ;  /* 0x0000009a8838723c */ /* 0x040fe20000041838 */
[----:B------:R-:W4:Y:S02]  /*14950*/  LDSM.16.MT88.4 R152, [R207+0x5100] ;  /* 0x00510000cf98783b */ /* 0x000f240000004200 */
[----:B------:R-:W-:Y:S05]  /*14960*/  MUFU.EX2 R134, R134 ;  /* 0x0000008600867308 */ /* 0x000fea0000000800 */
[C---:B--2---:R-:W-:Y:S05]  /*14970*/  HMMA.16816.F32.BF16 R60, R136.reuse, R140, R60 ;  /* 0x0000008c883c723c */ /* 0x044fea000004183c */
[----:B------:R-:W2:Y:S03]  /*14980*/  MUFU.EX2 R133, R133 ;  /* 0x0000008500857308 */ /* 0x000ea60000000800 */
[C---:B------:R-:W-:Y:S01]  /*14990*/  HMMA.16816.F32.BF16 R64, R136.reuse, R142, R64 ;  /* 0x0000008e8840723c */ /* 0x040fe20000041840 */
[----:B------:R-:W5:Y:S07]  /*149a0*/  LDSM.16.MT88.4 R140, [R205+0x7100] ;  /* 0x00710000cd8c783b */ /* 0x000f6e0000004200 */
[C---:B------:R-:W-:Y:S08]  /*149b0*/  HMMA.16816.F32.BF16 R68, R136.reuse, R156, R68 ;  /* 0x0000009c8844723c */ /* 0x040ff00000041844 */
[C---:B------:R-:W-:Y:S01]  /*149c0*/  HMMA.16816.F32.BF16 R72, R136.reuse, R158, R72 ;  /* 0x0000009e8848723c */ /* 0x040fe20000041848 */
[----:B------:R-:W-:Y:S03]  /*149d0*/  LDSM.16.MT88.4 R156, [R206+0x1900] ;  /* 0x00190000ce9c783b */ /* 0x000fe60000004200 */
[----:B--2---:R-:W-:Y:S04]  /*149e0*/  F2FP.BF16.PACK_AB R171, R133, R134 ;  /* 0x0000008685ab723e */ /* 0x004fe800000010ff */
[C---:B---3--:R-:W-:Y:S08]  /*149f0*/  HMMA.16816.F32.BF16 R76, R136.reuse, R144, R76 ;  /* 0x00000090884c723c */ /* 0x048ff0000004184c */
[C---:B------:R-:W-:Y:S01]  /*14a00*/  HMMA.16816.F32.BF16 R80, R136.reuse, R146, R80 ;  /* 0x000000928850723c */ /* 0x040fe20000041850 */
[----:B------:R-:W2:Y:S07]  /*14a10*/  LDSM.16.MT88.4 R144, [R206+0x7100] ;  /* 0x00710000ce90783b */ /* 0x000eae0000004200 */
[C---:B-1----:R-:W-:Y:S08]  /*14a20*/  HMMA.16816.F32.BF16 R84, R136.reuse, R148, R84 ;  /* 0x000000948854723c */ /* 0x042ff00000041854 */
[C---:B------:R-:W-:Y:S01]  /*14a30*/  HMMA.16816.F32.BF16 R88, R136.reuse, R150, R88 ;  /* 0x000000968858723c */ /* 0x040fe20000041858 */
[----:B------:R-:W1:Y:S07]  /*14a40*/  LDSM.16.MT88.4 R148, [R208+0x7100] ;  /* 0x00710000d094783b */ /* 0x000e6e0000004200 */
[C---:B----4-:R-:W-:Y:S08]  /*14a50*/  HMMA.16816.F32.BF16 R92, R136.reuse, R152, R92 ;  /* 0x00000098885c723c */ /* 0x050ff0000004185c */
[C---:B------:R-:W-:Y:S01]  /*14a60*/  HMMA.16816.F32.BF16 R96, R136.reuse, R154, R96 ;  /* 0x0000009a8860723c */ /* 0x040fe20000041860 */
[----:B------:R-:W3:Y:S07]  /*14a70*/  LDSM.16.MT88.4 R152, [R207+0x7100] ;  /* 0x00710000cf98783b */ /* 0x000eee0000004200 */
[C---:B-----5:R-:W-:Y:S08]  /*14a80*/  HMMA.16816.F32.BF16 R100, R136.reuse, R140, R100 ;  /* 0x0000008c8864723c */ /* 0x060ff00000041864 */
[C---:B------:R-:W-:Y:S01]  /*14a90*/  HMMA.16816.F32.BF16 R104, R136.reuse, R142, R104 ;  /* 0x0000008e8868723c */ /* 0x040fe20000041868 */
[----:B------:R-:W4:Y:S07]  /*14aa0*/  LDSM.16.MT88.4 R140, [R205+0x1900] ;  /* 0x00190000cd8c783b */ /* 0x000f2e0000004200 */
[C---:B--2---:R-:W-:Y:S08]  /*14ab0*/  HMMA.16816.F32.BF16 R108, R136.reuse, R144, R108 ;  /* 0x00000090886c723c */ /* 0x044ff0000004186c */
[C---:B------:R-:W-:Y:S08]  /*14ac0*/  HMMA.16816.F32.BF16 R112, R136.reuse, R146, R112 ;  /* 0x000000928870723c */ /* 0x040ff00000041870 */
[C---:B-1----:R-:W-:Y:S08]  /*14ad0*/  HMMA.16816.F32.BF16 R116, R136.reuse, R148, R116 ;  /* 0x000000948874723c */ /* 0x042ff00000041874 */
[C---:B------:R-:W-:Y:S08]  /*14ae0*/  HMMA.16816.F32.BF16 R120, R136.reuse, R150, R120 ;  /* 0x000000968878723c */ /* 0x040ff00000041878 */
[C---:B---3--:R-:W-:Y:S08]  /*14af0*/  HMMA.16816.F32.BF16 R124, R136.reuse, R152, R124 ;  /* 0x00000098887c723c */ /* 0x048ff0000004187c */
        /* <DEDUP_REMOVED lines=12> */
[----:B------:R-:W-:Y:S07]  /*14bc0*/  LDSM.16.MT88.4 R24, [R205+0x7900] ;  /* 0x00790000cd18783b */ /* 0x000fee0000004200 */
        /* <DEDUP_REMOVED lines=20> */
[C---:B--2---:R-:W-:Y:S07]  /*14d10*/  HMMA.16816.F32.BF16 R84, R168.reuse, R8, R84 ;  /* 0x00000008a854723c */ /* 0x044fee0000041854 */
[----:B------:R-:W-:Y:S01]  /*14d20*/  FFMA.FTZ R8, R2, R249, R241 ;  /* 0x000000f902087223 */ /* 0x000fe200000100f1 */
[C---:B------:R-:W-:Y:S04]  /*14d30*/  HMMA.16816.F32.BF16 R88, R168.reuse, R10, R88 ;  /* 0x0000000aa858723c */ /* 0x040fe80000041858 */
[----:B------:R-:W-:Y:S02]  /*14d40*/  FFMA.FTZ R2, R0, R250, R200 ;  /* 0x000000fa00027223 */ /* 0x000fe400000100c8 */
        /* <DEDUP_REMOVED lines=13> */
[C---:B----4-:R-:W-:Y:S04]  /*14e20*/  HMMA.16816.F32.BF16 R108, R168.reuse, R16, R108 ;  /* 0x00000010a86c723c */ /* 0x050fe8000004186c */
[----:B------:R-:W-:Y:S02]  /*14e30*/  FADD.FTZ R2, R180, R2 ;  /* 0x00000002b4027221 */ /* 0x000fe40000010000 */
[----:B------:R-:W-:Y:S02]  /*14e40*/  FADD.FTZ R0, R238, R0 ;  /* 0x00000000ee007221 */ /* 0x000fe40000010000 */
[C---:B------:R-:W-:Y:S04]  /*14e50*/  HMMA.16816.F32.BF16 R112, R168.reuse, R18, R112 ;  /* 0x00000012a870723c */ /* 0x040fe80000041870 */
[----:B------:R-:W-:Y:S02]  /*14e60*/  FADD.FTZ R2, R179, R2 ;  /* 0x00000002b3027221 */ /* 0x000fe40000010000 */
[----:B------:R-:W-:Y:S02]  /*14e70*/  FADD.FTZ R0, R203, R0 ;  /* 0x00000000cb007221 */ /* 0x000fe40000010000 */
[----:B------:R-:W-:Y:S01]  /*14e80*/  FADD.FTZ R2, R178, R2 ;  /* 0x00000002b2027221 */ /* 0x000fe20000010000 */
[C---:B-----5:R-:W-:Y:S03]  /*14e90*/  HMMA.16816.F32.BF16 R116, R168.reuse, R20, R116 ;  /* 0x00000014a874723c */ /* 0x060fe60000041874 */
        /* <DEDUP_REMOVED lines=8> */
[----:B------:R-:W-:Y:S04]  /*14f20*/  FADD.FTZ R0, R186, R0 ;  /* 0x00000000ba007221 */ /* 0x000fe80000010000 */
[----:B------:R-:W-:Y:S01]  /*14f30*/  FADD.FTZ R4, R174, R2 ;  /* 0x00000002ae047221 */ /* 0x000fe20000010000 */
[----:B------:R-:W-:Y:S04]  /*14f40*/  HMMA.16816.F32.BF16 R128, R168, R6, R128 ;  /* 0x00000006a880723c */ /* 0x000fe80000041880 */
[----:B------:R-:W-:Y:S02]  /*14f50*/  FADD.FTZ R2, R184, R0 ;  /* 0x00000000b8027221 */ /* 0x000fe40000010000 */
[----:B------:R-:W-:Y:S02]  /*14f60*/  FADD.FTZ R0, R173, R4 ;  /* 0x00000004ad007221 */ /* 0x000fe40000010000 */
[----:B------:R-:W-:Y:S04]  /*14f70*/  FADD.FTZ R2, R183, R2 ;  /* 0x00000002b7027221 */ /* 0x000fe80000010000 */
[----:B------:R-:W-:Y:S02]  /*14f80*/  FADD.FTZ R0, R172, R0 ;  /* 0x00000000ac007221 */ /* 0x000fe40000010000 */
[----:B------:R-:W-:Y:S02]  /*14f90*/  FADD.FTZ R2, R182, R2 ;  /* 0x00000002b6027221 */ /* 0x000fe40000010000 */
[----:B------:R-:W-:Y:S01]  /*14fa0*/  FADD.FTZ R0, R134, R0 ;  /* 0x0000000086007221 */ /* 0x000fe20000010000 */
[----:B------:R-:W-:Y:S01]  /*14fb0*/  MOV R134, R3 ;  /* 0x0000000300867202 */ /* 0x000fe20000000f00 */
[----:B------:R-:W-:Y:S02]  /*14fc0*/  FADD.FTZ R249, R181, R2 ;  /* 0x00000002b5f97221 */ /* 0x000fe40000010000 */
[----:B------:R-:W-:Y:S01]  /*14fd0*/  FADD.FTZ R250, R133, R0 ;  /* 0x0000000085fa7221 */ /* 0x000fe20000010000 */
[----:B------:R-:W-:Y:S01]  /*14fe0*/  MOV R133, R132 ;  /* 0x0000008400857202 */ /* 0x000fe20000000f00 */
[----:B------:R-:W-:-:S05]  /*14ff0*/  @P0 BRA `(.L_x_986) ;  /* 0xffffb89000000947 */ /* 0x000fca000383ffff */
.L_x_977:
[----:B------:R-:W1:Y:S01]  /*15000*/  SHFL.BFLY PT, R0, R249, 0x2, 0x1f ;  /* 0x0c401f00f9007f89 */ /* 0x000e6200000e0000 */
[----:B------:R-:W-:-:S02]  /*15010*/  MOV R2, RZ ;  /* 0x000000ff00027202 */ /* 0x000fc40000000f00 */
[----:B------:R-:W-:Y:S01]  /*15020*/  PLOP3.LUT P1, PT, PT, PT, PT, 0x8, 0x0 ;  /* 0x000000000000781c */ /* 0x000fe20003f2e170 */
[----:B------:R-:W2:Y:S01]  /*15030*/  SHFL.BFLY PT, R4, R250, 0x2, 0x1f ;  /* 0x0c401f00fa047f89 */ /* 0x000ea200000e0000 */
        /* <DEDUP_REMOVED lines=151> */
.L_x_944:
[----:B------:R-:W-:Y:S05]  /*159b0*/  @P1 BRA `(.L_x_987) ;  /* 0x00001ab000001947 */ /* 0x000fea0003800000 */
        /* <DEDUP_REMOVED lines=183> */
.L_x_988:
        /* <DEDUP_REMOVED lines=15> */
[----:B------:R-:W-:Y:S02]  /*16620*/  IADD3 R7, -R5, R43, RZ ;  /* 0x0000002b05077210 */ /* 0x000fe40007ffe1ff */
        /* <DEDUP_REMOVED lines=86> */
[----:B------:R-:W-:Y:S01]  /*16b90*/  IMAD.IADD R3, R5, 0x1, R6 ;  /* 0x0000000105037824 */ /* 0x000fe200078e0206 */
[C---:B------:R-:W-:Y:S01]  /*16ba0*/  LEA R31, P0, R4.reuse, c[0x0][0x380], 0x1 ;  /* 0x0000e000041f7a11 */ /* 0x040fe200078008ff */
[----:B----4-:R1:W-:Y:S03]  /*16bb0*/  @!P2 ST.E [R8.64], R57 ;  /* 0x000000390800a985 */ /* 0x0103e6000c101912 */
[----:B------:R-:W-:Y:S01]  /*16bc0*/  LEA.HI.X R30, R4, c[0x0][0x384], R3, 0x1, P0 ;  /* 0x0000e100041e7a11 */ /* 0x000fe200000f0c03 */
[----:B------:R1:W2:Y:S01]  /*16bd0*/  LDS.128 R44, [R2+0x1080] ;  /* 0x00108000022c7984 */ /* 0x0002a20000000c00 */
[----:B------:R-:W-:-:S03]  /*16be0*/  ISETP.GE.AND P0, PT, R28, R29, PT ;  /* 0x0000001d1c00720c */ /* 0x000fc60003f06270 */
        /* <DEDUP_REMOVED lines=42> */
.L_x_990:
[----:B--234-:R-:W-:Y:S05]  /*16e90*/  BSYNC B0 ;  /* 0x0000000000007941 */ /* 0x01cfea0003800000 */
.L_x_989:
        /* <DEDUP_REMOVED lines=30> */
.L_x_992:
[----:B------:R-:W-:Y:S05]  /*17080*/  BSYNC B0 ;  /* 0x0000000000007941 */ /* 0x000fea0003800000 */
.L_x_991:
        /* <DEDUP_REMOVED lines=30> */
.L_x_994:
[----:B------:R-:W-:Y:S05]  /*17270*/  BSYNC B0 ;  /* 0x0000000000007941 */ /* 0x000fea0003800000 */
.L_x_993:
        /* <DEDUP_REMOVED lines=31> */
.L_x_987:
        /* <DEDUP_REMOVED lines=19> */
.L_x_995:
        /* <DEDUP_REMOVED lines=42> */
.L_x_997:
[----:B------:R-:W-:Y:S05]  /*17840*/  BSYNC B0 ;  /* 0x0000000000007941 */ /* 0x000fea0003800000 */
.L_x_996:
        /* <DEDUP_REMOVED lines=73> */
.L_x_999:
[----:B------:R-:W-:Y:S05]  /*17ce0*/  BSYNC B0 ;  /* 0x0000000000007941 */ /* 0x000fea0003800000 */
.L_x_998:
        /* <DEDUP_REMOVED lines=27> */
.L_x_1001:
[----:B------:R-:W-:Y:S05]  /*17ea0*/  BSYNC B0 ;  /* 0x0000000000007941 */ /* 0x000fea0003800000 */
.L_x_1000:
        /* <DEDUP_REMOVED lines=27> */
.L_x_1003:
[----:B------:R-:W-:Y:S05]  /*18060*/  BSYNC B0 ;  /* 0x0000000000007941 */ /* 0x000fea0003800000 */
.L_x_1002:
        /* <DEDUP_REMOVED lines=28> */
.L_x_1004:
        /* <DEDUP_REMOVED lines=13> */
.L_x_3071:


//--------------------- .text._ZN7cutlass13device_kernelIN5flash19enable_sm80_to_sm89INS1_16FlashAttnFwdSm80INS1_25CollectiveMainloopFwdSm80ILi8ELi1ELb0EN4cute5tupleIJNS5_1CILi128EEENS7_ILi48EEENS7_ILi256EEEEEELi256ENS_10bfloat16_tEfNS_4arch4Sm80ELb0ELb1ELb1ELb1ELb0ELb1ELb1ELb0EEENS1_21CollectiveEpilogueFwdINS6_IJS8_SA_S9_EEENS6_IJNS7_ILi1EEESI_SI_EEESC_SE_Li256ELb1ELb1ELb0ELb0EEENS1_19SingleTileSchedulerILb1ELb0ELb1ELi128EEEEEEEEEvNT_6ParamsE --------------------------
	.section	.text._ZN7cutlass13device_kernelIN5flash19enable_sm80_to_sm89INS1_16FlashAttnFwdSm80INS1_25CollectiveMainloopFwdSm80ILi8ELi1ELb0EN4cute5tupleIJNS5_1CILi128EEENS7_ILi48EEENS7_ILi256EEEEEELi256ENS_10bfloat16_tEfNS_4arch4Sm80ELb0ELb1ELb1ELb1ELb0ELb1ELb1ELb0EEENS1_21CollectiveEpilogueFwdINS6_IJS8_SA_S9_EEENS6_IJNS7_ILi1EEESI_SI_EEESC_SE_Li256ELb1ELb1ELb0ELb0EEENS1_19SingleTileSchedulerILb1ELb0ELb1ELi128EEEEEEEEEvNT_6ParamsE,"ax",@progbits
	.sectioninfo	@"SHI_REGISTERS=255"
	.align	128
.text._ZN7cutlass13device_kernelIN5flash19enable_sm80_to_sm89INS1_16FlashAttnFwdSm80INS1_25CollectiveMainloopFwdSm80ILi8ELi1ELb0EN4cute5tupleIJNS5_1CILi128EEENS7_ILi48EEENS7_ILi256EEEEEELi256ENS_10bfloat16_tEfNS_4arch4Sm80ELb0ELb1ELb1ELb1ELb0ELb1ELb1ELb0EEENS1_21CollectiveEpilogueFwdINS6_IJS8_SA_S9_EEENS6_IJNS7_ILi1EEESI_SI_EEESC_SE_Li256ELb1ELb1ELb0ELb0EEENS1_19SingleTileSchedulerILb1ELb0ELb1ELi128EEEEEEEEEvNT_6ParamsE:
        .type           _ZN7cutlass13device_kernelIN5flash19enable_sm80_to_sm89INS1_16FlashAttnFwdSm80INS1_25CollectiveMainloopFwdSm80ILi8ELi1ELb0EN4cute5tupleIJNS5_1CILi128EEENS7_ILi48EEENS7_ILi256EEEEEELi256ENS_10bfloat16_tEfNS_4arch4Sm80ELb0ELb1ELb1ELb1ELb0ELb1ELb1ELb0EEENS1_21CollectiveEpilogueFwdINS6_IJS8_SA_S9_EEENS6_IJNS7_ILi1EEESI_SI_EEESC_SE_Li256ELb1ELb1ELb0ELb0EEENS1_19SingleTileSchedulerILb1ELb0ELb1ELi128EEEEEEEEEvNT_6ParamsE,@function
        .size           _ZN7cutlass13device_kernelIN5flash19enable_sm80_to_sm89INS1_16FlashAttnFwdSm80INS1_25CollectiveMainloopFwdSm80ILi8ELi1ELb0EN4cute5tupleIJNS5_1CILi128EEENS7_ILi48EEENS7_ILi256EEEEEELi256ENS_10bfloat16_tEfNS_4arch4Sm80ELb0ELb1ELb1ELb1ELb0ELb1ELb1ELb0EEENS1_21CollectiveEpilogueFwdINS6_IJS8_SA_S9_EEENS6_IJNS7_ILi1EEESI_SI_EEESC_SE_Li256ELb1ELb1ELb0ELb0EEENS1_19SingleTileSchedulerILb1ELb0ELb1ELi128EEEEEEEEEvNT_6ParamsE,(.L_x_3072 - _ZN7cutlass13device_kernelIN5flash19enable_sm80_to_sm89INS1_16FlashAttnFwdSm80INS1_25CollectiveMainloopFwdSm80ILi8ELi1ELb0EN4cute5tupleIJNS5_1CILi128EEENS7_ILi48EEENS7_ILi256EEEEEELi256ENS_10bfloat16_tEfNS_4arch4Sm80ELb0ELb1ELb1ELb1ELb0ELb1ELb1ELb0EEENS1_21CollectiveEpilogueFwdINS6_IJS8_SA_S9_EEENS6_IJNS7_ILi1EEESI_SI_EEESC_SE_Li256ELb1ELb1ELb0ELb0EEENS1_19SingleTileSchedulerILb1ELb0ELb1ELi128EEEEEEEEEvNT_6ParamsE)
        .other          _ZN7cutlass13device_kernelIN5flash19enable_sm80_to_sm89INS1_16FlashAttnFwdSm80INS1_25CollectiveMainloopFwdSm80ILi8ELi1ELb0EN4cute5tupleIJNS5_1CILi128EEENS7_ILi48EEENS7_ILi256EEEEEELi256ENS_10bfloat16_tEfNS_4arch4Sm80ELb0ELb1ELb1ELb1ELb0ELb1ELb1ELb0EEENS1_21CollectiveEpilogueFwdINS6_IJS8_SA_S9_EEENS6_IJNS7_ILi1EEESI_SI_EEESC_SE_Li256ELb1ELb1ELb0ELb0EEENS1_19SingleTileSchedulerILb1ELb0ELb1ELi128EEEEEEEEEvNT_6ParamsE,@"STO_CUDA_ENTRY STV_DEFAULT"
_ZN7cutlass13device_kernelIN5flash19enable_sm80_to_sm89INS1_16FlashAttnFwdSm80INS1_25CollectiveMainloopFwdSm80ILi8ELi1ELb0EN4cute5tupleIJNS5_1CILi128EEENS7_ILi48EEENS7_ILi256EEEEEELi256ENS_10bfloat16_tEfNS_4arch4Sm80ELb0ELb1ELb1ELb1ELb0ELb1ELb1ELb0EEENS1_21CollectiveEpilogueFwdINS6_IJS8_SA_S9_EEENS6_IJNS7_ILi1EEESI_SI_EEESC_SE_Li256ELb1ELb1ELb0ELb0EEENS1_19SingleTileSchedulerILb1ELb0ELb1ELi128EEEEEEEEEvNT_6ParamsE:
        /* <DEDUP_REMOVED lines=17> */
.L_x_1006:
        /* <DEDUP_REMOVED lines=8> */
.L_x_1008:
[----:B------:R-:W-:-:S05]  /*0190*/  MOV R0, c[0x0][0x54c] ;  /* 0x0001530000007a02 */ /* 0x000fca0000000f00 */
.L_x_1007:
[----:B-----5:R-:W-:Y:S01]  /*01a0*/  IMAD R0, R0, c[0x0][0x548], RZ ;  /* 0x0001520000007a24 */ /* 0x020fe200078e02ff */
[----:B------:R-:W-:-:S04]  /*01b0*/  SHF.L.U32 R105, R225, 0x7, RZ ;  /* 0x00000007e1697819 */ /* 0x000fc800000006ff */
[----:B------:R-:W-:-:S04]  /*01c0*/  ISETP.GE.AND P0, PT, R105, R0, PT ;  /* 0x000000006900720c */ /* 0x000fc80003f06270 */
[----:B------:R-:W-:Y:S01]  /*01d0*/  SEL R226, R226, 0xffffffff, !P0 ;  /* 0xffffffffe2e27807 */ /* 0x000fe20004000000 */
[----:B------:R-:W-:Y:S05]  /*01e0*/  BRA `(.L_x_1009) ;  /* 0x0000012000007947 */ /* 0x000fea0003800000 */
.L_x_1005:
[----:B---3--:R-:W-:-:S04]  /*01f0*/  ISETP.NE.U32.AND P0, PT, RZ, c[0x0][0x568], PT ;  /* 0x00015a00ff007a0c */ /* 0x008fc80003f05070 */
[----:B------:R-:W-:-:S13]  /*0200*/  ISETP.NE.AND.EX P0, PT, RZ, c[0x0][0x56c], PT, P0 ;  /* 0x00015b00ff007a0c */ /* 0x000fda0003f05300 */
[----:B------:R-:W-:Y:S05]  /*0210*/  @!P0 BRA `(.L_x_1010) ;  /* 0x0000002000008947 */ /* 0x000fea0003800000 */
[----:B------:R1:W5:Y:S01]  /*0220*/  LDG.E R0, [R2.64] ;  /* 0x0000001202007981 */ /* 0x000362000c1e1900 */
[----:B------:R-:W-:Y:S05]  /*0230*/  BRA `(.L_x_1011) ;  /* 0x0000009000007947 */ /* 0x000fea0003800000 */
.L_x_1010:
        /* <DEDUP_REMOVED lines=8> */
.L_x_1012:
[----:B------:R-:W-:-:S05]  /*02c0*/  MOV R0, c[0x0][0x54c] ;  /* 0x0001530000007a02 */ /* 0x000fca0000000f00 */
.L_x_1011:
[----:B-----5:R-:W-:Y:S01]  /*02d0*/  IMAD R0, R0, c[0x0][0x548], RZ ;  /* 0x0001520000007a24 */ /* 0x020fe200078e02ff */
[----:B------:R-:W-:-:S04]  /*02e0*/  SHF.L.U32 R105, R225, 0x7, RZ ;  /* 0x00000007e1697819 */ /* 0x000fc800000006ff */
[----:B------:R-:W-:-:S04]  /*02f0*/  ISETP.GE.AND P0, PT, R105, R0, PT ;  /* 0x000000006900720c */ /* 0x000fc80003f06270 */
[----:B------:R-:W-:-:S04]  /*0300*/  SEL R226, R226, 0xffffffff, !P0 ;  /* 0xffffffffe2e27807 */ /* 0x000fc80004000000 */
.L_x_1009:
[----:B------:R-:W-:-:S13]  /*0310*/  ISETP.GE.AND P0, PT, R226, RZ, PT ;  /* 0x000000ffe200720c */ /* 0x000fda0003f06270 */
[----:B------:R-:W-:Y:S05]  /*0320*/  @!P0 EXIT ;  /* 0x000000000000894d */ /* 0x000fea0003800000 */
[----:B------:R-:W-:Y:S01]  /*0330*/  ISETP.NE.U32.AND P0, PT, RZ, c[0x0][0x370], PT ;  /* 0x0000dc00ff007a0c */ /* 0x000fe20003f05070 */
[----:B------:R-:W-:Y:S01]  /*0340*/  IMAD.MOV.U32 R4, RZ, RZ, RZ ;  /* 0x000000ffff047224 */ /* 0x000fe200078e00ff */
[----:B------:R-:W-:Y:S01]  /*0350*/  ISETP.NE.U32.AND P1, PT, RZ, c[0x0][0x350], PT ;  /* 0x0000d400ff007a0c */ /* 0x000fe20003f25070 */
[----:B------:R-:W-:Y:S01]  /*0360*/  IMAD.MOV.U32 R154, RZ, RZ, RZ ;  /* 0x000000ffff9a7224 */ /* 0x000fe200078e00ff */
[----:B------:R-:W-:Y:S01]  /*0370*/  ISETP.NE.AND.EX P0, PT, RZ, c[0x0][0x374], PT, P0 ;  /* 0x0000dd00ff007a0c */ /* 0x000fe20003f05300 */
[----:B------:R-:W-:Y:S01]  /*0380*/  IMAD.WIDE R12, R226, R9, c[0x0][0x350] ;  /* 0x0000d400e20c7625 */ /* 0x000fe200078e0209 */
[----:B------:R-:W-:Y:S02]  /*0390*/  ISETP.NE.AND.EX P5, PT, RZ, c[0x0][0x354], PT, P1 ;  /* 0x0000d500ff007a0c */ /* 0x000fe40003fa5310 */
[----:B------:R-:W-:Y:S02]  /*03a0*/  ISETP.NE.U32.AND P2, PT, RZ, c[0x0][0x348], PT ;  /* 0x0000d200ff007a0c */ /* 0x000fe40003f45070 */
[----:B------:R-:W-:-:S02]  /*03b0*/  ISETP.NE.U32.AND P4, PT, RZ, c[0x0][0x358], PT ;  /* 0x0000d600ff007a0c */ /* 0x000fc40003f85070 */
[----:B------:R-:W-:Y:S02]  /*03c0*/  ISETP.NE.AND.EX P1, PT, RZ, c[0x0][0x34c], PT, P2 ;  /* 0x0000d300ff007a0c */ /* 0x000fe40003f25320 */
[----:B------:R-:W-:-:S03]  /*03d0*/  ISETP.NE.AND.EX P4, PT, RZ, c[0x0][0x35c], PT, P4 ;  /* 0x0000d700ff007a0c */ /* 0x000fc60003f85340 */
[CC--:B-1----:R-:W-:Y:S02]  /*03e0*/  @P0 IMAD.WIDE R2, R226.reuse, R9.reuse, c[0x0][0x370] ;  /* 0x0000dc00e2020625 */ /* 0x0c2fe400078e0209 */
[----:B------:R-:W2:Y:S02]  /*03f0*/  @P5 LDG.E R154, [R12.64] ;  /* 0x000000120c9a5981 */ /* 0x000ea4000c1e1900 */
[----:B------:R-:W-:Y:S02]  /*0400*/  IMAD.MOV.U32 R16, RZ, RZ, RZ ;  /* 0x000000ffff107224 */ /* 0x000fe400078e00ff */
[----:B------:R-:W-:Y:S01]  /*0410*/  IMAD.MOV.U32 R6, RZ, RZ, RZ ;  /* 0x000000ffff067224 */ /* 0x000fe200078e00ff */
[----:B------:R1:W2:Y:S01]  /*0420*/  @P0 LDG.E R4, [R2.64] ;  /* 0x0000001202040981 */ /* 0x0002a2000c1e1900 */
[----:B------:R-:W-:-:S04]  /*0430*/  IMAD.WIDE R14, R226, R9, c[0x0][0x348] ;  /* 0x0000d200e20e7625 */ /* 0x000fc800078e0209 */
[----:B------:R-:W-:Y:S01]  /*0440*/  IMAD.WIDE R10, R226, R9, c[0x0][0x358] ;  /* 0x0000d600e20a7625 */ /* 0x000fe200078e0209 */
[----:B------:R-:W3:Y:S01]  /*0450*/  @P1 LDG.E R16, [R14.64] ;  /* 0x000000120e101981 */ /* 0x000ee2000c1e1900 */
[----:B------:R-:W-:-:S03]  /*0460*/  ISETP.NE.U32.AND P0, PT, RZ, c[0x0][0x360], PT ;  /* 0x0000d800ff007a0c */ /* 0x000fc60003f05070 */
[----:B------:R-:W4:Y:S01]  /*0470*/  @P4 LDG.E R6, [R10.64] ;  /* 0x000000120a064981 */ /* 0x000f22000c1e1900 */
[----:B------:R-:W-:Y:S02]  /*0480*/  ISETP.NE.AND.EX P0, PT, RZ, c[0x0][0x364], PT, P0 ;  /* 0x0000d900ff007a0c */ /* 0x000fe40003f05300 */
[----:B------:R-:W-:-:S11]  /*0490*/  MOV R0, c[0x0][0x168] ;  /* 0x00005a0000007a02 */ /* 0x000fd60000000f00 */
[----:B------:R-:W-:-:S05]  /*04a0*/  @P0 IMAD.WIDE R18, R226, R9, c[0x0][0x360] ;  /* 0x0000d800e2120625 */ /* 0x000fca00078e0209 */
[----:B------:R2:W5:Y:S04]  /*04b0*/  @P0 LDG.E R0, [R18.64] ;  /* 0x0000001212000981 */ /* 0x000568000c1e1900 */
[----:B------:R-:W1:Y:S01]  /*04c0*/  S2R R223, SR_CTAID.Y ;  /* 0x0000000000df7919 */ /* 0x000e620000002600 */
[----:B------:R-:W-:Y:S01]  /*04d0*/  IMAD.MOV.U32 R5, RZ, RZ, c[0x0][0x1d0] ;  /* 0x00007400ff057624 */ /* 0x000fe200078e00ff */
[----:B-1----:R-:W-:Y:S02]  /*04e0*/  MOV R2, c[0x0][0x228] ;  /* 0x00008a0000027a02 */ /* 0x002fe40000000f00 */
[----:B------:R-:W-:Y:S01]  /*04f0*/  SHF.R.S32.HI R106, RZ, 0x1f, R223 ;  /* 0x0000001fff6a7819 */ /* 0x000fe200000114df */
[----:B--2---:R-:W-:Y:S01]  /*0500*/  IMAD.IADD R8, R154, 0x1, R4 ;  /* 0x000000019a087824 */ /* 0x004fe200078e0204 */
[----:B------:R1:W-:Y:S04]  /*0510*/  STL [R1+0x48], R4 ;  /* 0x0000480401007387 */ /* 0x0003e80000100800 */
[----:B------:R1:W-:Y:S04]  /*0520*/  STL [R1+0x50], R8 ;  /* 0x0000500801007387 */ /* 0x0003e80000100800 */
[----:B---3--:R1:W-:Y:S04]  /*0530*/  STL [R1+0x4c], R16 ;  /* 0x00004c1001007387 */ /* 0x0083e80000100800 */
[----:B----4-:R1:W-:Y:S01]  /*0540*/  STL [R1+0x54], R6 ;  /* 0x0000540601007387 */ /* 0x0103e20000100800 */
[----:B------:R-:W-:Y:S05]  /*0550*/  @P0 BRA `(.L_x_1013) ;  /* 0x0000004000000947 */ /* 0x000fea0003800000 */
[----:B------:R-:W-:Y:S05]  /*0560*/  @!P1 BRA `(.L_x_1013) ;  /* 0x0000003000009947 */ /* 0x000fea0003800000 */
[----:B-----5:R-:W2:Y:S04]  /*0570*/  LDG.E R0, [R14.64] ;  /* 0x000000120e007981 */ /* 0x020ea8000c1e1900 */
[----:B------:R-:W2:Y:S02]  /*0580*/  LDG.E R3, [R14.64+0x4] ;  /* 0x000004120e037981 */ /* 0x000ea4000c1e1900 */
[----:B--2---:R-:W-:-:S05]  /*0590*/  IADD3 R0, -R0, R3, RZ ;  /* 0x0000000300007210 */ /* 0x004fca0007ffe1ff */
.L_x_1013:
[----:B-----5:R2:W-:Y:S01]  /*05a0*/  STL [R1+0x58], R0 ;  /* 0x0000580001007387 */ /* 0x0205e20000100800 */
[----:B------:R-:W-:-:S04]  /*05b0*/  ISETP.NE.U32.AND P0, PT, RZ, c[0x0][0x368], PT ;  /* 0x0000da00ff007a0c */ /* 0x000fc80003f05070 */
[----:B------:R-:W-:-:S13]  /*05c0*/  ISETP.NE.AND.EX P0, PT, RZ, c[0x0][0x36c], PT, P0 ;  /* 0x0000db00ff007a0c */ /* 0x000fda0003f05300 */
[----:B------:R-:W-:Y:S05]  /*05d0*/  @!P0 BRA `(.L_x_1014) ;  /* 0x0000003000008947 */ /* 0x000fea0003800000 */
[----:B------:R-:W-:-:S05]  /*05e0*/  IMAD.WIDE R12, R226, R9, c[0x0][0x368] ;  /* 0x0000da00e20c7625 */ /* 0x000fca00078e0209 */
[----:B------:R3:W5:Y:S01]  /*05f0*/  LDG.E R5, [R12.64] ;  /* 0x000000120c057981 */ /* 0x000762000c1e1900 */
[----:B------:R-:W-:Y:S05]  /*0600*/  BRA `(.L_x_1015) ;  /* 0x0000004000007947 */ /* 0x000fea0003800000 */
.L_x_1014:
[----:B------:R-:W-:Y:S05]  /*0610*/  @!P5 BRA `(.L_x_1015) ;  /* 0x000000300000d947 */ /* 0x000fea0003800000 */
[----:B------:R-:W3:Y:S04]  /*0620*/  LDG.E R5, [R12.64] ;  /* 0x000000120c057981 */ /* 0x000ee8000c1e1900 */
[----:B-1----:R-:W3:Y:S02]  /*0630*/  LDG.E R8, [R12.64+0x4] ;  /* 0x000004120c087981 */ /* 0x002ee4000c1e1900 */
[----:B---3--:R-:W-:Y:S02]  /*0640*/  IADD3 R5, -R5, R8, RZ ;  /* 0x0000000805057210 */ /* 0x008fe40007ffe1ff */
.L_x_1015:
[----:B------:R-:W-:Y:S01]  /*0650*/  ISETP.NE.U32.AND P0, PT, RZ, c[0x0][0x378], PT ;  /* 0x0000de00ff007a0c */ /* 0x000fe20003f05070 */
[----:B------:R-:W4:Y:S03]  /*0660*/  @P4 LDG.E R3, [R10.64] ;  /* 0x000000120a034981 */ /* 0x000f26000c1e1900 */
[----:B------:R-:W-:Y:S01]  /*0670*/  ISETP.NE.AND.EX P0, PT, RZ, c[0x0][0x37c], PT, P0 ;  /* 0x0000df00ff007a0c */ /* 0x000fe20003f05300 */
[----:B-1----:R-:W4:Y:S01]  /*0680*/  @P4 LDG.E R8, [R10.64+0x4] ;  /* 0x000004120a084981 */ /* 0x002f22000c1e1900 */
[----:B-----5:R-:W-:-:S11]  /*0690*/  IMAD.MOV.U32 R156, RZ, RZ, R5 ;  /* 0x000000ffff9c7224 */ /* 0x020fd600078e0005 */
[----:B---3--:R-:W-:-:S05]  /*06a0*/  @P0 IMAD.WIDE R12, R226, R9, c[0x0][0x378] ;  /* 0x0000de00e20c0625 */ /* 0x008fca00078e0209 */
[----:B------:R-:W3:Y:S01]  /*06b0*/  @P0 LDG.E R156, [R12.64] ;  /* 0x000000120c9c0981 */ /* 0x000ee2000c1e1900 */
[----:B------:R-:W-:-:S05]  /*06c0*/  IMAD.MOV.U32 R7, RZ, RZ, c[0x0][0x2c4] ;  /* 0x0000b100ff077624 */ /* 0x000fca00078e00ff */
[----:B------:R-:W-:Y:S01]  /*06d0*/  ISETP.NE.AND P1, PT, R7, 0x1, PT ;  /* 0x000000010700780c */ /* 0x000fe20003f25270 */
[----:B------:R-:W-:-:S05]  /*06e0*/  IMAD.IADD R4, R5, 0x1, -R4 ;  /* 0x0000000105047824 */ /* 0x000fca00078e0a04 */
[----:B------:R1:W-:Y:S01]  /*06f0*/  STL [R1+0x5c], R4 ;  /* 0x00005c0401007387 */ /* 0x0003e20000100800 */
[----:B----4-:R-:W-:Y:S01]  /*0700*/  @P4 IMAD.IADD R2, R8, 0x1, -R3 ;  /* 0x0000000108024824 */ /* 0x010fe200078e0a03 */
[----:B------:R-:W-:-:S03]  /*0710*/  IADD3 R8, R105, 0x7f, RZ ;  /* 0x0000007f69087810 */ /* 0x000fc60007ffe0ff */
[----:B------:R-:W-:Y:S02]  /*0720*/  IMAD.IADD R3, R4, 0x1, R2 ;  /* 0x0000000104037824 */ /* 0x000fe400078e0202 */
[----:B------:R-:W-:-:S03]  /*0730*/  @P1 IMAD.HI.U32 R7, R8, c[0x0][0x2c8], RZ ;  /* 0x0000b20008071a27 */ /* 0x000fc600078e00ff */
[----:B------:R1:W-:Y:S02]  /*0740*/  STL.64 [R1+0x60], R2 ;  /* 0x0000600201007387 */ /* 0x0003e40000100a00 */
[----:B------:R-:W-:Y:S01]  /*0750*/  @P1 SHF.R.U32.HI R8, RZ, c[0x0][0x2cc], R7 ;  /* 0x0000b300ff081a19 */ /* 0x000fe20000011607 */
[----:B------:R-:W-:Y:S01]  /*0760*/  IMAD.MOV.U32 R7, RZ, RZ, c[0x0][0x32c] ;  /* 0x0000cb00ff077624 */ /* 0x000fe200078e00ff */
[----:B---3--:R1:W-:Y:S01]  /*0770*/  STL [R1+0x68], R156 ;  /* 0x0000689c01007387 */ /* 0x0083e20000100800 */
[----:B------:R-:W-:-:S03]  /*0780*/  IADD3 R11, R3, 0x2f, RZ ;  /* 0x0000002f030b7810 */ /* 0x000fc60007ffe0ff */
[----:B------:R-:W-:Y:S02]  /*0790*/  ISETP.GE.AND P2, PT, R7, 0x1, PT ;  /* 0x000000010700780c */ /* 0x000fe40003f46270 */
[----:B------:R-:W-:Y:S01]  /*07a0*/  IADD3 R13, R8, 0x1, R3 ;  /* 0x00000001080d7810 */ /* 0x000fe20007ffe003 */
[----:B------:R-:W-:-:S04]  /*07b0*/  IMAD.HI R11, R11, 0x2aaaaaab, RZ ;  /* 0x2aaaaaab0b0b7827 */ /* 0x000fc800078e02ff */
[----:B------:R-:W-:Y:S01]  /*07c0*/  IMAD.IADD R10, R13, 0x1, -R0 ;  /* 0x000000010d0a7824 */ /* 0x000fe200078e0a00 */
[----:B------:R-:W-:-:S04]  /*07d0*/  SHF.R.U32.HI R168, RZ, 0x1f, R11 ;  /* 0x0000001fffa87819 */ /* 0x000fc8000001160b */
[----:B------:R-:W-:Y:S02]  /*07e0*/  LEA.HI.SX32 R168, R11, R168, 0x1d ;  /* 0x000000a80ba87211 */ /* 0x000fe400078feaff */
[----:B------:R-:W-:Y:S01]  /*07f0*/  IADD3 R11, R10, c[0x0][0x328], RZ ;  /* 0x0000ca000a0b7a10 */ /* 0x000fe20007ffe0ff */
[----:B------:R-:W-:Y:S05]  /*0800*/  @!P2 BRA `(.L_x_1016) ;  /* 0x000000e00000a947 */ /* 0x000fea0003800000 */
[C---:B------:R-:W-:Y:S02]  /*0810*/  ISETP.GT.AND P0, PT, R10.reuse, RZ, PT ;  /* 0x000000ff0a00720c */ /* 0x040fe40003f04270 */
[----:B------:R-:W-:-:S11]  /*0820*/  IADD3 R8, R10, -0x1, RZ ;  /* 0xffffffff0a087810 */ /* 0x000fd60007ffe0ff */
[----:B------:R-:W-:Y:S05]  /*0830*/  @P0 BRA `(.L_x_1017) ;  /* 0x0000006000000947 */ /* 0x000fea0003800000 */
[----:B------:R-:W-:Y:S01]  /*0840*/  ISETP.NE.AND P0, PT, R7, 0x1, PT ;  /* 0x000000010700780c */ /* 0x000fe20003f05270 */
[----:B------:R-:W-:-:S12]  /*0850*/  IMAD.MOV R10, RZ, RZ, -R10 ;  /* 0x000000ffff0a7224 */ /* 0x000fd800078e0a0a */
[----:B------:R-:W-:-:S05]  /*0860*/  @P0 IMAD.HI.U32 R8, R10, c[0x0][0x330], RZ ;  /* 0x0000cc000a080a27 */ /* 0x000fca00078e00ff */
[----:B------:R-:W-:-:S04]  /*0870*/  @P0 SHF.R.U32.HI R10, RZ, c[0x0][0x334], R8 ;  /* 0x0000cd00ff0a0a19 */ /* 0x000fc80000011608 */
[----:B------:R-:W-:Y:S01]  /*0880*/  LOP3.LUT R8, RZ, R10, RZ, 0x33, !PT ;  /* 0x0000000aff087212 */ /* 0x000fe200078e33ff */
[----:B------:R-:W-:Y:S05]  /*0890*/  BRA `(.L_x_1018) ;  /* 0x0000003000007947 */ /* 0x000fea0003800000 */
.L_x_1017:
[----:B------:R-:W-:-:S13]  /*08a0*/  ISETP.NE.AND P0, PT, R7, 0x1, PT ;  /* 0x000000010700780c */ /* 0x000fda0003f05270 */
[----:B------:R-:W-:-:S05]  /*08b0*/  @P0 IMAD.HI.U32 R10, R8, c[0x0][0x330], RZ ;  /* 0x0000cc00080a0a27 */ /* 0x000fca00078e00ff */
[----:B------:R-:W-:-:S05]  /*08c0*/  @P0 SHF.R.U32.HI R8, RZ, c[0x0][0x334], R10 ;  /* 0x0000cd00ff080a19 */ /* 0x000fca000001160a */
.L_x_1018:
[----:B------:R-:W-:-:S05]  /*08d0*/  IMAD R8, R8, R7, c[0x0][0x32c] ;  /* 0x0000cb0008087624 */ /* 0x000fca00078e0207 */
[----:B------:R-:W-:Y:S02]  /*08e0*/  IMNMX R11, R11, R8, PT ;  /* 0x000000080b0b7217 */ /* 0x000fe40003800200 */
.L_x_1016:
[----:B------:R-:W-:-:S04]  /*08f0*/  @P1 IMAD.HI.U32 R8, R105, c[0x0][0x2c8], RZ ;  /* 0x0000b20069081a27 */ /* 0x000fc800078e00ff */
[----:B------:R-:W-:Y:S01]  /*0900*/  IMAD.MOV.U32 R10, RZ, RZ, R105 ;  /* 0x000000ffff0a7224 */ /* 0x000fe200078e0069 */
[----:B------:R-:W-:-:S04]  /*0910*/  @P1 SHF.R.U32.HI R10, RZ, c[0x0][0x2cc], R8 ;  /* 0x0000b300ff0a1a19 */ /* 0x000fc80000011608 */
[----:B------:R-:W-:-:S04]  /*0920*/  IADD3 R8, R10, R3, -R0 ;  /* 0x000000030a087210 */ /* 0x000fc80007ffe800 */
[----:B------:R-:W-:Y:S01]  /*0930*/  IADD3 R10, R8, -c[0x0][0x324], RZ ;  /* 0x8000c900080a7a10 */ /* 0x000fe20007ffe0ff */
[----:B------:R-:W-:Y:S05]  /*0940*/  @!P2 BRA `(.L_x_1019) ;  /* 0x000000d00000a947 */ /* 0x000fea0003800000 */
[----:B------:R-:W-:-:S13]  /*0950*/  ISETP.GT.AND P0, PT, R8, -0x1, PT ;  /* 0xffffffff0800780c */ /* 0x000fda0003f04270 */
[----:B------:R-:W-:Y:S05]  /*0960*/  @P0 BRA `(.L_x_1020) ;  /* 0x0000006000000947 */ /* 0x000fea0003800000 */
[----:B------:R-:W-:Y:S02]  /*0970*/  ISETP.NE.AND P0, PT, R7, 0x1, PT ;  /* 0x000000010700780c */ /* 0x000fe40003f05270 */
[----:B------:R-:W-:-:S11]  /*0980*/  LOP3.LUT R8, RZ, R8, RZ, 0x33, !PT ;  /* 0x00000008ff087212 */ /* 0x000fd600078e33ff */
[----:B------:R-:W-:-:S05]  /*0990*/  @P0 IMAD.HI.U32 R7, R8, c[0x0][0x330], RZ ;  /* 0x0000cc0008070a27 */ /* 0x000fca00078e00ff */
[----:B------:R-:W-:-:S04]  /*09a0*/  @P0 SHF.R.U32.HI R8, RZ, c[0x0][0x334], R7 ;  /* 0x0000cd00ff080a19 */ /* 0x000fc80000011607 */
[----:B------:R-:W-:Y:S01]  /*09b0*/  LOP3.LUT R8, RZ, R8, RZ, 0x33, !PT ;  /* 0x00000008ff087212 */ /* 0x000fe200078e33ff */
[----:B------:R-:W-:Y:S05]  /*09c0*/  BRA `(.L_x_1021) ;  /* 0x0000003000007947 */ /* 0x000fea0003800000 */
.L_x_1020:
[----:B------:R-:W-:-:S13]  /*09d0*/  ISETP.NE.AND P0, PT, R7, 0x1, PT ;  /* 0x000000010700780c */ /* 0x000fda0003f05270 */
[----:B------:R-:W-:-:S05]  /*09e0*/  @P0 IMAD.HI.U32 R7, R8, c[0x0][0x330], RZ ;  /* 0x0000cc0008070a27 */ /* 0x000fca00078e00ff */
[----:B------:R-:W-:-:S05]  /*09f0*/  @P0 SHF.R.U32.HI R8, RZ, c[0x0][0x334], R7 ;  /* 0x0000cd00ff080a19 */ /* 0x000fca0000011607 */
.L_x_1021:
[----:B------:R-:W-:-:S05]  /*0a00*/  IMAD R7, R8, c[0x0][0x32c], RZ ;  /* 0x0000cb0008077a24 */ /* 0x000fca00078e02ff */
[----:B------:R-:W-:-:S04]  /*0a10*/  IMNMX R10, R10, R7, !PT ;  /* 0x000000070a0a7217 */ /* 0x000fc80007800200 */
.L_x_1019:
[----:B------:R-:W-:Y:S01]  /*0a20*/  IADD3 R11, R11, 0x2f, RZ ;  /* 0x0000002f0b0b7810 */ /* 0x000fe20007ffe0ff */
[----:B------:R-:W-:-:S04]  /*0a30*/  IMAD.HI R8, R10, 0x2aaaaaab, RZ ;  /* 0x2aaaaaab0a087827 */ /* 0x000fc800078e02ff */
[----:B------:R-:W-:Y:S01]  /*0a40*/  IMAD.HI R11, R11, 0x2aaaaaab, RZ ;  /* 0x2aaaaaab0b0b7827 */ /* 0x000fe200078e02ff */
[----:B------:R-:W-:-:S04]  /*0a50*/  SHF.R.U32.HI R7, RZ, 0x1f, R8 ;  /* 0x0000001fff077819 */ /* 0x000fc80000011608 */
[----:B------:R-:W-:Y:S02]  /*0a60*/  SHF.R.U32.HI R10, RZ, 0x1f, R11 ;  /* 0x0000001fff0a7819 */ /* 0x000fe4000001160b */
[----:B------:R-:W-:Y:S02]  /*0a70*/  LEA.HI.SX32 R7, R8, R7, 0x1d ;  /* 0x0000000708077211 */ /* 0x000fe400078feaff */
[----:B------:R-:W-:Y:S02]  /*0a80*/  LEA.HI.SX32 R11, R11, R10, 0x1d ;  /* 0x0000000a0b0b7211 */ /* 0x000fe400078feaff */
[----:B------:R-:W-:Y:S02]  /*0a90*/  IMNMX R7, RZ, R7, !PT ;  /* 0x00000007ff077217 */ /* 0x000fe40007800200 */
[----:B------:R-:W-:-:S03]  /*0aa0*/  IMNMX R11, R168, R11, PT ;  /* 0x0000000ba80b7217 */ /* 0x000fc60003800200 */
[--C-:B------:R-:W-:Y:S02]  /*0ab0*/  IMAD R7, R7, 0x30, -R4.reuse ;  /* 0x0000003007077824 */ /* 0x100fe400078e0a04 */
[----:B------:R-:W-:-:S03]  /*0ac0*/  IMAD R11, R11, 0x30, -R4 ;  /* 0x000000300b0b7824 */ /* 0x000fc600078e0a04 */
[----:B------:R-:W-:Y:S02]  /*0ad0*/  IMNMX R108, RZ, R7, !PT ;  /* 0x00000007ff6c7217 */ /* 0x000fe40007800200 */
[----:B------:R-:W-:-:S04]  /*0ae0*/  IMNMX R11, R11, R2, PT ;  /* 0x000000020b0b7217 */ /* 0x000fc80003800200 */
[----:B------:R-:W-:Y:S01]  /*0af0*/  ISETP.GT.AND P0, PT, R11, R108, PT ;  /* 0x0000006c0b00720c */ /* 0x000fe20003f04270 */
[----:B------:R-:W-:-:S05]  /*0b00*/  IMAD.WIDE.U32 R108, R108, -0x55555555, RZ ;  /* 0xaaaaaaab6c6c7825 */ /* 0x000fca00078e00ff */
[----:B------:R-:W-:-:S05]  /*0b10*/  SHF.R.U32.HI R108, RZ, 0x5, R109 ;  /* 0x00000005ff6c7819 */ /* 0x000fca000001166d */
[----:B------:R-:W-:Y:S02]  /*0b20*/  IMAD.MOV.U32 R7, RZ, RZ, R108 ;  /* 0x000000ffff077224 */ /* 0x000fe400078e006c */
[----:B------:R-:W-:-:S05]  /*0b30*/  @P0 IADD3 R11, R11, 0x2f, RZ ;  /* 0x0000002f0b0b0810 */ /* 0x000fca0007ffe0ff */
[----:B------:R-:W-:-:S05]  /*0b40*/  @P0 IMAD.HI R11, R11, 0x2aaaaaab, RZ ;  /* 0x2aaaaaab0b0b0827 */ /* 0x000fca00078e02ff */
[----:B-1----:R-:W-:-:S04]  /*0b50*/  @P0 SHF.R.U32.HI R4, RZ, 0x1f, R11 ;  /* 0x0000001fff040819 */ /* 0x002fc8000001160b */
[----:B------:R-:W-:-:S04]  /*0b60*/  @P0 LEA.HI.SX32 R7, R11, R4, 0x1d ;  /* 0x000000040b070211 */ /* 0x000fc800078feaff */
[----:B------:R-:W-:-:S13]  /*0b70*/  ISETP.GT.AND P0, PT, R7, R108, PT ;  /* 0x0000006c0700720c */ /* 0x000fda0003f04270 */
[----:B------:R-:W-:Y:S05]  /*0b80*/  @!P0 BRA `(.L_x_1022) ;  /* 0x00006d4000008947 */ /* 0x000fea0003800000 */
[----:B------:R-:W-:Y:S02]  /*0b90*/  ISETP.NE.U32.AND P3, PT, RZ, c[0x0][0x340], PT ;  /* 0x0000d000ff007a0c */ /* 0x000fe40003f65070 */
[----:B------:R-:W-:Y:S01]  /*0ba0*/  SHF.R.S32.HI R3, RZ, 0x1f, R224 ;  /* 0x0000001fff037819 */ /* 0x000fe200000114e0 */
[----:B------:R-:W-:Y:S01]  /*0bb0*/  IMAD.IADD R154, R154, 0x1, R5 ;  /* 0x000000019a9a7824 */ /* 0x000fe200078e0205 */
[----:B------:R-:W-:Y:S01]  /*0bc0*/  ISETP.NE.AND.EX P3, PT, RZ, c[0x0][0x344], PT, P3 ;  /* 0x0000d100ff007a0c */ /* 0x000fe20003f65330 */
[C---:B------:R-:W-:Y:S01]  /*0bd0*/  IMAD R148, R106.reuse, c[0x0][0x240], RZ ;  /* 0x000090006a947a24 */ /* 0x040fe200078e02ff */
[----:B------:R-:W-:Y:S01]  /*0be0*/  IADD3 R57, R7, -0x1, RZ ;  /* 0xffffffff07397810 */ /* 0x000fe20007ffe0ff */
[----:B------:R-:W-:Y:S01]  /*0bf0*/  IMAD R26, R106, c[0x0][0x1e8], RZ ;  /* 0x00007a006a1a7a24 */ /* 0x000fe200078e02ff */
[----:B------:R-:W-:Y:S01]  /*0c00*/  UMOV UR7, 0x30 ;  /* 0x0000003000077882 */ /* 0x000fe20000000000 */
[----:B------:R-:W-:Y:S01]  /*0c10*/  SEL R152, R226, RZ, !P4 ;  /* 0x000000ffe2987207 */ /* 0x000fe20006000000 */
[----:B------:R-:W-:Y:S01]  /*0c20*/  ULDC.64 UR10, c[0x0][0x238] ;  /* 0x00008e00000a7ab9 */ /* 0x000fe20000000a00 */
[----:B------:R-:W-:-:S04]  /*0c30*/  IMAD.WIDE.U32 R10, R223, c[0x0][0x1e8], RZ ;  /* 0x00007a00df0a7a25 */ /* 0x000fc800078e00ff */
[----:B------:R-:W-:Y:S01]  /*0c40*/  IMAD R24, R106, c[0x0][0x260], RZ ;  /* 0x000098006a187a24 */ /* 0x000fe200078e02ff */
[----:B------:R-:W-:Y:S01]  /*0c50*/  UMOV UR6, 0x5 ;  /* 0x0000000500067882 */ /* 0x000fe20000000000 */
[----:B------:R-:W-:Y:S01]  /*0c60*/  @P3 IMAD.WIDE R12, R226, R9, c[0x0][0x340] ;  /* 0x0000d000e20c3625 */ /* 0x000fe200078e0209 */
[----:B------:R-:W-:Y:S02]  /*0c70*/  ULDC.64 UR4, c[0x0][0x1e0] ;  /* 0x0000780000047ab9 */ /* 0x000fe40000000a00 */
[----:B------:R-:W-:Y:S02]  /*0c80*/  USHF.L.U64.HI UR9, UR4, UR6, UR5 ;  /* 0x0000000604097299 */ /* 0x000fe40008010205 */
[----:B------:R1:W3:Y:S01]  /*0c90*/  @P3 LDG.E R4, [R12.64] ;  /* 0x000000120c043981 */ /* 0x0002e2000c1e1900 */
[----:B------:R-:W-:Y:S01]  /*0ca0*/  LEA.HI R113, R3, R224, RZ, 0x3 ;  /* 0x000000e003717211 */ /* 0x000fe200078f18ff */
[----:B------:R-:W-:Y:S01]  /*0cb0*/  IMAD R148, R223, c[0x0][0x244], R148 ;  /* 0x00009100df947a24 */ /* 0x000fe200078e0294 */
[----:B------:R-:W-:Y:S01]  /*0cc0*/  SHF.R.S32.HI R5, RZ, 0x1f, R226 ;  /* 0x0000001fff057819 */ /* 0x000fe200000114e2 */
[----:B--2---:R-:W-:Y:S01]  /*0cd0*/  IMAD R0, R57, -0x30, R2 ;  /* 0xffffffd039007824 */ /* 0x004fe200078e0202 */
[----:B------:R-:W-:Y:S01]  /*0ce0*/  LOP3.LUT R9, R113, 0xfffffff8, RZ, 0xc0, !PT ;  /* 0xfffffff871097812 */ /* 0x000fe200078ec0ff */
[----:B------:R-:W-:Y:S01]  /*0cf0*/  UIMAD.WIDE.U32 UR14, UR7, UR10, URZ ;  /* 0x0000000a070e72a5 */ /* 0x000fe2000f8e003f */
[----:B------:R-:W-:Y:S01]  /*0d00*/  SEL R133, R5, RZ, !P4 ;  /* 0x000000ff05857207 */ /* 0x000fe20006000000 */
[----:B------:R-:W-:Y:S01]  /*0d10*/  UIMAD UR8, UR7, UR11, URZ ;  /* 0x0000000b070872a4 */ /* 0x000fe2000f8e023f */
[----:B------:R-:W-:Y:S01]  /*0d20*/  SHF.R.S32.HI R113, RZ, 0x3, R113 ;  /* 0x00000003ff717819 */ /* 0x000fe20000011471 */
[----:B------:R-:W-:Y:S01]  /*0d30*/  IMAD.IADD R18, R224, 0x1, -R9 ;  /* 0x00000001e0127824 */ /* 0x000fe200078e0a09 */
[----:B------:R-:W-:Y:S01]  /*0d40*/  IMNMX R0, R0, 0x30, PT ;  /* 0x0000003000007817 */ /* 0x000fe20003800200 */
[----:B------:R-:W-:Y:S01]  /*0d50*/  IMAD R26, R223, c[0x0][0x1ec], R26 ;  /* 0x00007b00df1a7a24 */ /* 0x000fe200078e021a */
[----:B------:R-:W-:Y:S01]  /*0d60*/  IADD3 R109, P0, R113, R6, RZ ;  /* 0x00000006716d7210 */ /* 0x000fe20007f1e0ff */
[----:B------:R-:W-:Y:S01]  /*0d70*/  IMAD.SHL.U32 R16, R18, 0x8, RZ ;  /* 0x0000000812107824 */ /* 0x000fe200078e00ff */
[----:B------:R-:W-:Y:S01]  /*0d80*/  UIADD3 UR8, UR15, UR8, URZ ;  /* 0x000000080f087290 */ /* 0x000fe2000fffe03f */
[----:B------:R-:W-:Y:S01]  /*0d90*/  IMAD.IADD R0, R0, 0x1, -R113 ;  /* 0x0000000100007824 */ /* 0x000fe200078e0a71 */
[----:B------:R-:W-:Y:S01]  /*0da0*/  IADD3 R27, R11, R26, RZ ;  /* 0x0000001a0b1b7210 */ /* 0x000fe20007ffe0ff */
[----:B------:R-:W-:Y:S01]  /*0db0*/  IMAD.MOV.U32 R26, RZ, RZ, R10 ;  /* 0x000000ffff1a7224 */ /* 0x000fe200078e000a */
[--C-:B------:R-:W-:Y:S01]  /*0dc0*/  SHF.R.S32.HI R17, RZ, 0x1f, R16.reuse ;  /* 0x0000001fff117819 */ /* 0x100fe20000011410 */
[----:B------:R-:W-:Y:S01]  /*0dd0*/  IMAD.SHL.U32 R18, R18, 0x4, RZ ;  /* 0x0000000412127824 */ /* 0x000fe200078e00ff */
[----:B------:R-:W-:Y:S01]  /*0de0*/  SHF.R.S32.HI R10, RZ, 0x1f, R57 ;  /* 0x0000001fff0a7819 */ /* 0x000fe20000011439 */
[----:B------:R-:W-:Y:S01]  /*0df0*/  IMAD R7, R57, UR8, RZ ;  /* 0x0000000839077c24 */ /* 0x000fe2000f8e02ff */
[----:B------:R-:W-:Y:S01]  /*0e00*/  ISETP.GE.AND P2, PT, R0, 0x1, PT ;  /* 0x000000010000780c */ /* 0x000fe20003f46270 */
[----:B------:R-:W-:Y:S01]  /*0e10*/  IMAD.WIDE.U32 R8, R223, c[0x0][0x240], R16 ;  /* 0x00009000df087a25 */ /* 0x000fe200078e0010 */
[----:B------:R-:W-:Y:S01]  /*0e20*/  SHF.R.S32.HI R19, RZ, 0x1f, R18 ;  /* 0x0000001fff137819 */ /* 0x000fe20000011412 */
[----:B------:R-:W-:Y:S01]  /*0e30*/  USHF.L.U32 UR12, UR10, 0x5, URZ ;  /* 0x000000050a0c7899 */ /* 0x000fe2000800063f */
[----:B------:R-:W-:Y:S01]  /*0e40*/  IADD3 R14, R18, 0x40, RZ ;  /* 0x00000040120e7810 */ /* 0x000fe20007ffe0ff */
[----:B------:R-:W-:Y:S01]  /*0e50*/  IMAD.IADD R149, R9, 0x1, R148 ;  /* 0x0000000109957824 */ /* 0x000fe200078e0294 */
[----:B------:R-:W-:Y:S01]  /*0e60*/  USHF.L.U64.HI UR11, UR10, UR6, UR11 ;  /* 0x000000060a0b7299 */ /* 0x000fe2000801020b */
[----:B------:R-:W-:Y:S01]  /*0e70*/  IMAD.MOV.U32 R148, RZ, RZ, R8 ;  /* 0x000000ffff947224 */ /* 0x000fe200078e0008 */
[----:B------:R-:W-:Y:S01]  /*0e80*/  SHF.R.S32.HI R8, RZ, 0x1f, R113 ;  /* 0x0000001fff087819 */ /* 0x000fe20000011471 */
[----:B------:R-:W-:Y:S01]  /*0e90*/  IMAD R9, R133, c[0x0][0x248], RZ ;  /* 0x0000920085097a24 */ /* 0x000fe200078e02ff */
[----:B------:R-:W-:Y:S01]  /*0ea0*/  IADD3 R121, R16, 0x80, RZ ;  /* 0x0000008010797810 */ /* 0x000fe20007ffe0ff */
[----:B------:R-:W-:Y:S01]  /*0eb0*/  IMAD.WIDE.U32 R148, R152, c[0x0][0x248], R148 ;  /* 0x0000920098947a25 */ /* 0x000fe200078e0094 */
[----:B------:R-:W-:Y:S01]  /*0ec0*/  LEA.HI.X.SX32 R107, R6, R8, 0x1, P0 ;  /* 0x00000008066b7211 */ /* 0x000fe200000f0eff */
[----:B------:R-:W-:Y:S01]  /*0ed0*/  USHF.L.U32 UR10, UR4, 0x5, URZ ;  /* 0x00000005040a7899 */ /* 0x000fe2000800063f */
[----:B------:R-:W-:Y:S01]  /*0ee0*/  ISETP.GT.AND P0, PT, R0, 0x20, PT ;  /* 0x000000200000780c */ /* 0x000fe20003f04270 */
[----:B------:R-:W-:Y:S01]  /*0ef0*/  IMAD R9, R152, c[0x0][0x24c], R9 ;  /* 0x0000930098097a24 */ /* 0x000fe200078e0209 */
[----:B------:R-:W-:Y:S01]  /*0f00*/  IADD3 R120, R16, 0xc0, RZ ;  /* 0x000000c010787810 */ /* 0x000fe20007ffe0ff */
[----:B------:R-:W-:Y:S01]  /*0f10*/  IMAD R6, R107, c[0x0][0x238], RZ ;  /* 0x00008e006b067a24 */ /* 0x000fe200078e02ff */
[----:B------:R-:W-:Y:S01]  /*0f20*/  IADD3 R118, R113, 0x20, RZ ;  /* 0x0000002071767810 */ /* 0x000fe20007ffe0ff */
[----:B------:R-:W-:Y:S01]  /*0f30*/  IMAD R7, R10, UR14, R7 ;  /* 0x0000000e0a077c24 */ /* 0x000fe2000f8e0207 */
[----:B------:R-:W-:Y:S01]  /*0f40*/  IADD3 R149, R149, R9, RZ ;  /* 0x0000000995957210 */ /* 0x000fe20007ffe0ff */
[----:B------:R-:W-:Y:S01]  /*0f50*/  IMAD R151, R109, c[0x0][0x23c], R6 ;  /* 0x00008f006d977a24 */ /* 0x000fe200078e0206 */
[----:B------:R-:W-:Y:S01]  /*0f60*/  LEA.HI R6, R3, R224, RZ, 0x6 ;  /* 0x000000e003067211 */ /* 0x000fe200078f30ff */
[----:B------:R-:W-:Y:S01]  /*0f70*/  IMAD R24, R223, c[0x0][0x264], R24 ;  /* 0x00009900df187a24 */ /* 0x000fe200078e0218 */
[----:B------:R-:W-:Y:S01]  /*0f80*/  ISETP.GE.AND P6, PT, R120, c[0x0][0x1d4], PT ;  /* 0x0000750078007a0c */ /* 0x000fe20003fc6270 */
[----:B------:R-:W-:Y:S01]  /*0f90*/  IMAD.WIDE.U32 R148, R109, c[0x0][0x238], R148 ;  /* 0x00008e006d947a25 */ /* 0x000fe200078e0094 */
[----:B------:R-:W-:Y:S01]  /*0fa0*/  SHF.R.S32.HI R127, RZ, 0x1f, R118 ;  /* 0x0000001fff7f7819 */ /* 0x000fe20000011476 */
[----:B------:R-:W-:Y:S01]  /*0fb0*/  ULDC.64 UR4, c[0x0][0x280] ;  /* 0x0000a00000047ab9 */ /* 0x000fe20000000a00 */
[----:B------:R-:W-:Y:S01]  /*0fc0*/  IADD3 R128, -R113, 0x30, RZ ;  /* 0x0000003071807810 */ /* 0x000fe20007ffe1ff */
[----:B------:R-:W-:Y:S01]  /*0fd0*/  IMAD.WIDE.U32 R10, R223, c[0x0][0x260], R16 ;  /* 0x00009800df0a7a25 */ /* 0x000fe200078e0010 */
[----:B------:R-:W-:Y:S01]  /*0fe0*/  UIMAD.WIDE.U32 UR22, UR7, UR4, URZ ;  /* 0x00000004071672a5 */ /* 0x000fe2000f8e003f */
[----:B------:R-:W-:Y:S01]  /*0ff0*/  IADD3 R15, R18, 0x20, RZ ;  /* 0x00000020120f7810 */ /* 0x000fe20007ffe0ff */
[----:B------:R-:W-:Y:S01]  /*1000*/  UIMAD UR16, UR7, UR5, URZ ;  /* 0x00000005071072a4 */ /* 0x000fe2000f8e023f */
[----:B------:R-:W-:Y:S01]  /*1010*/  IMAD.IADD R151, R149, 0x1, R151 ;  /* 0x0000000195977824 */ /* 0x000fe200078e0297 */
[----:B------:R-:W-:Y:S01]  /*1020*/  ULDC UR20, c[0x0][0x1e0] ;  /* 0x0000780000147ab9 */ /* 0x000fe20000000800 */
[----:B------:R-:W-:Y:S01]  /*1030*/  IMAD.MOV.U32 R150, RZ, RZ, R148 ;  /* 0x000000ffff967224 */ /* 0x000fe200078e0094 */
[----:B------:R-:W-:Y:S01]  /*1040*/  ULDC.64 UR4, c[0x0][0x290] ;  /* 0x0000a40000047ab9 */ /* 0x000fe20000000a00 */
[----:B------:R-:W-:Y:S01]  /*1050*/  IMAD.IADD R25, R11, 0x1, R24 ;  /* 0x000000010b197824 */ /* 0x000fe200078e0218 */
[----:B------:R-:W-:Y:S01]  /*1060*/  MOV R24, R10 ;  /* 0x0000000a00187202 */ /* 0x000fe20000000f00 */
[----:B------:R-:W-:Y:S01]  /*1070*/  IMAD R158, R8, c[0x0][0x280], RZ ;  /* 0x0000a000089e7a24 */ /* 0x000fe200078e02ff */
[----:B------:R-:W-:Y:S01]  /*1080*/  ULDC UR17, c[0x0][0x1e4] ;  /* 0x0000790000117ab9 */ /* 0x000fe20000000800 */
[----:B------:R-:W-:Y:S01]  /*1090*/  IMAD.WIDE.U32 R10, R57, UR14, R150 ;  /* 0x0000000e390a7c25 */ /* 0x000fe2000f8e0096 */
[----:B------:R-:W-:-:S02]  /*10a0*/  UIMAD UR13, UR7, UR5, URZ ;  /* 0x00000005070d72a4 */ /* 0x000fc4000f8e023f */
[----:B------:R-:W-:Y:S01]  /*10b0*/  UIMAD.WIDE.U32 UR26, UR7, UR4, URZ ;  /* 0x00000004071a72a5 */ /* 0x000fe2000f8e003f */
[C---:B------:R-:W-:Y:S01]  /*10c0*/  IMAD R158, R113.reuse, c[0x0][0x284], R158 ;  /* 0x0000a100719e7a24 */ /* 0x040fe200078e029e */
[C---:B------:R-:W-:Y:S01]  /*10d0*/  @P2 LEA R30, P1, R10.reuse, c[0x0][0x220], 0x1 ;  /* 0x000088000a1e2a11 */ /* 0x040fe200078208ff */
[C---:B-1----:R-:W-:Y:S01]  /*10e0*/  IMAD.WIDE.U32 R12, R113.reuse, c[0x0][0x280], R16 ;  /* 0x0000a000710c7a25 */ /* 0x042fe200078e0010 */
[----:B------:R-:W-:Y:S01]  /*10f0*/  @P0 IADD3 R0, P4, R10, UR12, RZ ;  /* 0x0000000c0a000c10 */ /* 0x000fe2000ff9e0ff */
[----:B------:R-:W-:Y:S02]  /*1100*/  USHF.L.U64.HI UR5, UR4, UR6, UR5 ;  /* 0x0000000604057299 */ /* 0x000fe40008010205 */
[----:B------:R-:W-:Y:S01]  /*1110*/  IMAD.WIDE.U32 R162, R113, c[0x0][0x280], R18 ;  /* 0x0000a00071a27a25 */ /* 0x000fe200078e0012 */
[----:B------:R-:W-:Y:S01]  /*1120*/  IADD3 R159, R158, R13, RZ ;  /* 0x0000000d9e9f7210 */ /* 0x000fe20007ffe0ff */
[----:B------:R-:W-:Y:S02]  /*1130*/  USHF.L.U32 UR24, UR4, 0x5, URZ ;  /* 0x0000000504187899 */ /* 0x000fe4000800063f */
[----:B------:R-:W-:Y:S01]  /*1140*/  IMAD.IADD R7, R11, 0x1, R7 ;  /* 0x000000010b077824 */ /* 0x000fe200078e0207 */
[----:B------:R-:W-:Y:S01]  /*1150*/  UIMAD.WIDE.U32 UR28, UR7, UR20, URZ ;  /* 0x00000014071c72a5 */ /* 0x000fe2000f8e003f */
[----:B------:R-:W-:Y:S01]  /*1160*/  IMAD.IADD R163, R163, 0x1, R158 ;  /* 0x00000001a3a37824 */ /* 0x000fe200078e029e */
[----:B------:R-:W-:Y:S01]  /*1170*/  UIMAD UR17, UR7, UR17, URZ ;  /* 0x00000011071172a4 */ /* 0x000fe2000f8e023f */
[----:B------:R-:W-:Y:S01]  /*1180*/  IMAD.MOV.U32 R158, RZ, RZ, R12 ;  /* 0x000000ffff9e7224 */ /* 0x000fe200078e000c */
[----:B------:R-:W-:Y:S01]  /*1190*/  @P2 LEA.HI.X R31, R10, c[0x0][0x224], R7, 0x1, P1 ;  /* 0x000089000a1f2a11 */ /* 0x000fe200008f0c07 */
[----:B------:R-:W-:Y:S01]  /*11a0*/  IMAD.SHL.U32 R111, R113, 0x40, RZ ;  /* 0x00000040716f7824 */ /* 0x000fe200078e00ff */
[----:B------:R-:W-:Y:S01]  /*11b0*/  ISETP.GE.AND P1, PT, R16, c[0x0][0x1d4], PT ;  /* 0x0000750010007a0c */ /* 0x000fe20003f26270 */
[----:B------:R-:W-:Y:S01]  /*11c0*/  IMAD.SHL.U32 R6, R6, 0x8, RZ ;  /* 0x0000000806067824 */ /* 0x000fe200078e00ff */
[----:B------:R-:W-:Y:S01]  /*11d0*/  @P0 IADD3.X R7, R7, UR11, RZ, P4, !PT ;  /* 0x0000000b07070c10 */ /* 0x000fe2000a7fe4ff */
[----:B------:R-:W-:Y:S01]  /*11e0*/  IMAD R20, R106, c[0x0][0x210], RZ ;  /* 0x000084006a147a24 */ /* 0x000fe200078e02ff */
[----:B------:R-:W-:Y:S01]  /*11f0*/  LOP3.LUT R111, R111, 0x1c0, RZ, 0xc0, !PT ;  /* 0x000001c06f6f7812 */ /* 0x000fe200078ec0ff */
[----:B------:R-:W-:Y:S01]  /*1200*/  IMAD R22, R8, c[0x0][0x290], RZ ;  /* 0x0000a40008167a24 */ /* 0x000fe200078e02ff */
[----:B------:R-:W-:Y:S01]  /*1210*/  P2R R126, PR, RZ, 0x2 ;  /* 0x00000002ff7e7803 */ /* 0x000fe20000000000 */
[C---:B------:R-:W-:Y:S01]  /*1220*/  IMAD R20, R223.reuse, c[0x0][0x214], R20 ;  /* 0x00008500df147a24 */ /* 0x040fe200078e0214 */
[----:B------:R-:W-:Y:S01]  /*1230*/  LOP3.LUT R6, R6, 0xfffffe00, RZ, 0xc0, !PT ;  /* 0xfffffe0006067812 */ /* 0x000fe200078ec0ff */
[----:B------:R-:W-:Y:S01]  /*1240*/  IMAD.WIDE.U32 R28, R223, c[0x0][0x210], R16 ;  /* 0x00008400df1c7a25 */ /* 0x000fe200078e0010 */
[----:B------:R-:W-:Y:S01]  /*1250*/  LOP3.LUT R122, R111, 0x38, R16, 0xf8, !PT ;  /* 0x000000386f7a7812 */ /* 0x000fe200078ef810 */
[----:B------:R-:W-:Y:S01]  /*1260*/  ULDC UR21, c[0x0][0x280] ;  /* 0x0000a00000157ab9 */ /* 0x000fe20000000800 */
[----:B------:R-:W-:Y:S01]  /*1270*/  SHF.R.U32.HI R123, RZ, 0x3, R111 ;  /* 0x00000003ff7b7819 */ /* 0x000fe2000001166f */
[C---:B------:R-:W-:Y:S01]  /*1280*/  IMAD R22, R113.reuse, c[0x0][0x294], R22 ;  /* 0x0000a50071167a24 */ /* 0x040fe200078e0216 */
[----:B------:R-:W-:Y:S01]  /*1290*/  ISETP.NE.AND P4, PT, R126, RZ, PT ;  /* 0x000000ff7e00720c */ /* 0x000fe20003f85270 */
[C---:B------:R-:W-:Y:S01]  /*12a0*/  IMAD.WIDE.U32 R160, R113.reuse, c[0x0][0x290], R18 ;  /* 0x0000a40071a07a25 */ /* 0x040fe200078e0012 */
[----:B------:R-:W-:Y:S01]  /*12b0*/  LOP3.LUT R122, R6, R122, R123, 0xf6, !PT ;  /* 0x0000007a067a7212 */ /* 0x000fe200078ef67b */
[----:B------:R-:W-:Y:S01]  /*12c0*/  ULDC UR4, c[0x0][0x284] ;  /* 0x0000a10000047ab9 */ /* 0x000fe20000000800 */
[----:B------:R-:W-:Y:S01]  /*12d0*/  ISETP.GE.AND P1, PT, R16, c[0x0][0x27c], PT ;  /* 0x00009f0010007a0c */ /* 0x000fe20003f26270 */
[----:B------:R-:W-:Y:S01]  /*12e0*/  IMAD.WIDE.U32 R10, R113, c[0x0][0x290], R16 ;  /* 0x0000a400710a7a25 */ /* 0x000fe200078e0010 */
[----:B------:R-:W-:-:S02]  /*12f0*/  USHF.L.U64.HI UR4, UR21, UR6, UR4 ;  /* 0x0000000615047299 */ /* 0x000fc40008010204 */
[----:B------:R-:W-:Y:S01]  /*1300*/  SEL R3, RZ, c[0x0][0x27c], !P1 ;  /* 0x00009f00ff037a07 */ /* 0x000fe20004800000 */
[----:B------:R-:W-:Y:S01]  /*1310*/  IMAD.SHL.U32 R122, R122, 0x2, RZ ;  /* 0x000000027a7a7824 */ /* 0x000fe200078e00ff */
[----:B------:R-:W-:Y:S01]  /*1320*/  USHF.L.U32 UR21, UR21, 0x5, URZ ;  /* 0x0000000515157899 */ /* 0x000fe2000800063f */
[----:B------:R-:W-:Y:S01]  /*1330*/  IMAD.IADD R21, R29, 0x1, R20 ;  /* 0x000000011d157824 */ /* 0x000fe200078e0214 */
[----:B------:R-:W-:Y:S01]  /*1340*/  IADD3 R3, R16, R3, RZ ;  /* 0x0000000310037210 */ /* 0x000fe20007ffe0ff */
[----:B------:R-:W-:Y:S01]  /*1350*/  IMAD.IADD R161, R161, 0x1, R22 ;  /* 0x00000001a1a17824 */ /* 0x000fe200078e0216 */
[----:B------:R-:W-:Y:S01]  /*1360*/  @!PT LDS RZ, [RZ] ;  /* 0x00000000fffff984 */ /* 0x000fe20000000800 */
[----:B------:R-:W-:Y:S01]  /*1370*/  @!PT LDS RZ, [RZ] ;  /* 0x00000000fffff984 */ /* 0x000fe20000000800 */
[----:B------:R-:W-:Y:S01]  /*1380*/  @!PT LDS RZ, [RZ] ;  /* 0x00000000fffff984 */ /* 0x000fe20000000800 */
[----:B------:R1:W-:Y:S01]  /*1390*/  @P2 LDGSTS.E.BYPASS.LTC128B.128 [R122+0xa080], [R30.64], !P4 ;  /* 0x0a0800001e7a2fae */ /* 0x0003e2000e101d52 */
[----:B------:R-:W-:Y:S01]  /*13a0*/  MOV R20, R28 ;  /* 0x0000001c00147202 */ /* 0x000fe20000000f00 */
[----:B------:R-:W-:Y:S01]  /*13b0*/  IMAD.IADD R23, R22, 0x1, R11 ;  /* 0x0000000116177824 */ /* 0x000fe200078e020b */
[----:B------:R-:W-:Y:S01]  /*13c0*/  SHF.R.S32.HI R11, RZ, 0x1f, R118 ;  /* 0x0000001fff0b7819 */ /* 0x000fe20000011476 */
[----:B------:R-:W-:Y:S01]  /*13d0*/  IMAD.MOV.U32 R22, RZ, RZ, R10 ;  /* 0x000000ffff167224 */ /* 0x000fe200078e000a */
[----:B------:R-:W-:Y:S01]  /*13e0*/  SHF.R.S32.HI R10, RZ, 0x1f, R3 ;  /* 0x0000001fff0a7819 */ /* 0x000fe20000011403 */
[----:B------:R-:W-:Y:S01]  /*13f0*/  IMAD.WIDE.U32 R164, R113, c[0x0][0x1e0], RZ ;  /* 0x0000780071a47a25 */ /* 0x000fe200078e00ff */
[----:B------:R-:W-:Y:S01]  /*1400*/  LEA.HI R11, R11, R118, RZ, 0x3 ;  /* 0x000000760b0b7211 */ /* 0x000fe200078f18ff */
[----:B------:R-:W-:-:S02]  /*1410*/  UIADD3 UR16, UR23, UR16, URZ ;  /* 0x0000001017107290 */ /* 0x000fc4000fffe03f */
[----:B------:R-:W-:Y:S01]  /*1420*/  IMAD.SHL.U32 R119, R118, 0x40, RZ ;  /* 0x0000004076777824 */ /* 0x000fe200078e00ff */
[----:B------:R-:W-:Y:S01]  /*1430*/  UIADD3 UR13, UR27, UR13, URZ ;  /* 0x0000000d1b0d7290 */ /* 0x000fe2000fffe03f */
[----:B------:R-:W-:Y:S01]  /*1440*/  IMAD R133, R133, c[0x0][0x268], RZ ;  /* 0x00009a0085857a24 */ /* 0x000fe200078e02ff */
[----:B------:R-:W-:Y:S01]  /*1450*/  UIADD3 UR17, UR29, UR17, URZ ;  /* 0x000000111d117290 */ /* 0x000fe2000fffe03f */
[----:B------:R-:W-:Y:S01]  /*1460*/  IMAD.SHL.U32 R11, R11, 0x40, RZ ;  /* 0x000000400b0b7824 */ /* 0x000fe200078e00ff */
[----:B------:R-:W-:Y:S01]  /*1470*/  LOP3.LUT R119, R119, 0x1c0, RZ, 0xc0, !PT ;  /* 0x000001c077777812 */ /* 0x000fe200078ec0ff */
[C---:B------:R-:W-:Y:S01]  /*1480*/  IMAD R133, R152.reuse, c[0x0][0x26c], R133 ;  /* 0x00009b0098857a24 */ /* 0x040fe200078e0285 */
[----:B------:R-:W-:Y:S01]  /*1490*/  ULDC.U8 UR6, c[0x0][0x298] ;  /* 0x0000a60000067ab9 */ /* 0x000fe20000000000 */
[----:B------:R-:W-:Y:S01]  /*14a0*/  IMAD.WIDE.U32 R152, R152, c[0x0][0x268], R24 ;  /* 0x00009a0098987a25 */ /* 0x000fe200078e0018 */
[----:B------:R-:W-:Y:S02]  /*14b0*/  LOP3.LUT R11, R11, 0xfffffe00, RZ, 0xc0, !PT ;  /* 0xfffffe000b0b7812 */ /* 0x000fe400078ec0ff */
[----:B------:R-:W-:Y:S01]  /*14c0*/  SHF.R.U32.HI R129, RZ, 0x3, R119 ;  /* 0x00000003ff817819 */ /* 0x000fe20000011677 */
[----:B------:R-:W-:-:S04]  /*14d0*/  IMAD.WIDE.U32 R162, R156, c[0x0][0x280], R162 ;  /* 0x0000a0009ca27a25 */ /* 0x000fc800078e00a2 */
[----:B------:R-:W-:-:S04]  /*14e0*/  IMAD.WIDE.U32 R158, R156, c[0x0][0x280], R158 ;  /* 0x0000a0009c9e7a25 */ /* 0x000fc800078e009e */
[----:B------:R-:W-:-:S04]  /*14f0*/  IMAD.WIDE.U32 R160, R156, c[0x0][0x290], R160 ;  /* 0x0000a4009ca07a25 */ /* 0x000fc800078e00a0 */
[----:B------:R-:W-:Y:S02]  /*1500*/  IMAD R127, R127, c[0x0][0x1e0], RZ ;  /* 0x000078007f7f7a24 */ /* 0x000fe400078e02ff */
[----:B------:R-:W-:Y:S02]  /*1510*/  IMAD.MOV.U32 R72, RZ, RZ, c[0x0][0x27c] ;  /* 0x00009f00ff487624 */ /* 0x000fe400078e00ff */
[----:B------:R-:W-:-:S04]  /*1520*/  IMAD.WIDE.U32 R168, R118, c[0x0][0x1e0], RZ ;  /* 0x0000780076a87a25 */ /* 0x000fc800078e00ff */
[----:B------:R-:W-:Y:S02]  /*1530*/  IMAD R127, R118, c[0x0][0x1e4], R127 ;  /* 0x00007900767f7a24 */ /* 0x000fe400078e027f */
[----:B------:R-:W-:Y:S02]  /*1540*/  IMAD.SHL.U32 R73, R72, 0x2, RZ ;  /* 0x0000000248497824 */ /* 0x000fe400078e00ff */
[----:B------:R-:W-:Y:S01]  /*1550*/  IMAD.IADD R133, R153, 0x1, R133 ;  /* 0x0000000199857824 */ /* 0x000fe200078e0285 */
[----:B------:R-:W-:Y:S01]  /*1560*/  IADD3 R127, R169, R127, RZ ;  /* 0x0000007fa97f7210 */ /* 0x000fe20007ffe0ff */
[--C-:B---3--:R-:W-:Y:S01]  /*1570*/  @P3 IMAD.MOV.U32 R12, RZ, RZ, R4.reuse ;  /* 0x000000ffff0c3224 */ /* 0x108fe200078e0004 */
[----:B------:R-:W-:Y:S02]  /*1580*/  @!P3 MOV R12, R226 ;  /* 0x000000e2000cb202 */ /* 0x000fe40000000f00 */
[----:B------:R-:W-:Y:S01]  /*1590*/  @P3 SHF.R.S32.HI R13, RZ, 0x1f, R4 ;  /* 0x0000001fff0d3819 */ /* 0x000fe20000011404 */
[----:B------:R-:W-:Y:S01]  /*15a0*/  @!P3 IMAD.MOV.U32 R13, RZ, RZ, R5 ;  /* 0x000000ffff0db224 */ /* 0x000fe200078e0005 */
[----:B------:R-:W-:-:S02]  /*15b0*/  SEL R166, R12, RZ, !P5 ;  /* 0x000000ff0ca67207 */ /* 0x000fc40006800000 */
[----:B------:R-:W-:Y:S02]  /*15c0*/  IADD3 R12, R18, R14, RZ ;  /* 0x0000000e120c7210 */ /* 0x000fe40007ffe0ff */
[----:B------:R-:W-:Y:S01]  /*15d0*/  SEL R4, R13, RZ, !P5 ;  /* 0x000000ff0d047207 */ /* 0x000fe20006800000 */
[----:B------:R-:W-:Y:S01]  /*15e0*/  IMAD.WIDE.U32 R26, R166, c[0x0][0x1f0], R26 ;  /* 0x00007c00a61a7a25 */ /* 0x000fe200078e001a */
[----:B------:R-:W-:Y:S02]  /*15f0*/  ISETP.GE.AND P5, PT, R12, c[0x0][0x1d4], PT ;  /* 0x000075000c007a0c */ /* 0x000fe40003fa6270 */
[----:B------:R-:W-:Y:S01]  /*1600*/  ISETP.GE.AND P3, PT, R121, c[0x0][0x1d4], PT ;  /* 0x0000750079007a0c */ /* 0x000fe20003f66270 */
[C---:B------:R-:W-:Y:S01]  /*1610*/  IMAD R5, R4.reuse, c[0x0][0x1f0], RZ ;  /* 0x00007c0004057a24 */ /* 0x040fe200078e02ff */
[----:B------:R-:W-:Y:S01]  /*1620*/  P2R R125, PR, RZ, 0x20 ;  /* 0x00000020ff7d7803 */ /* 0x000fe20000000000 */
[----:B------:R-:W-:Y:S01]  /*1630*/  IMAD R131, R4, c[0x0][0x218], RZ ;  /* 0x0000860004837a24 */ /* 0x000fe200078e02ff */
[----:B------:R-:W-:Y:S01]  /*1640*/  P2R R124, PR, RZ, 0x8 ;  /* 0x00000008ff7c7803 */ /* 0x000fe20000000000 */
[----:B------:R-:W-:Y:S01]  /*1650*/  IMAD R5, R166, c[0x0][0x1f4], R5 ;  /* 0x00007d00a6057a24 */ /* 0x000fe200078e0205 */
[----:B------:R-:W-:Y:S01]  /*1660*/  IADD3 R13, R18, 0x60, RZ ;  /* 0x00000060120d7810 */ /* 0x000fe20007ffe0ff */
[----:B------:R-:W-:-:S02]  /*1670*/  IMAD R131, R166, c[0x0][0x21c], R131 ;  /* 0x00008700a6837a24 */ /* 0x000fc400078e0283 */
[----:B------:R-:W-:Y:S02]  /*1680*/  IMAD.IADD R27, R27, 0x1, R5 ;  /* 0x000000011b1b7824 */ /* 0x000fe400078e0205 */
[----:B------:R1:W-:Y:S01]  /*1690*/  @P2 LDGSTS.E.BYPASS.LTC128B.128 [R122+0xb880], [R30.64+0x80], !P5 ;  /* 0x0b8800801e7a2fae */ /* 0x0003e2000e901d52 */
[----:B------:R-:W-:-:S03]  /*16a0*/  IMAD.WIDE.U32 R166, R166, c[0x0][0x218], R20 ;  /* 0x00008600a6a67a25 */ /* 0x000fc600078e0014 */
[----:B------:R1:W-:Y:S02]  /*16b0*/  @P2 LDGSTS.E.BYPASS.LTC128B.128 [R122+0xd080], [R30.64+0x100], !P3 ;  /* 0x0d0801001e7a2fae */ /* 0x0003e4000d901d52 */
[----:B------:R-:W-:Y:S02]  /*16c0*/  IADD3 R131, R167, R131, RZ ;  /* 0x00000083a7837210 */ /* 0x000fe40007ffe0ff */
[----:B------:R1:W-:Y:S01]  /*16d0*/  @P2 LDGSTS.E.BYPASS.LTC128B.128 [R122+0xe880], [R30.64+0x180], !P6 ;  /* 0x0e8801801e7a2fae */ /* 0x0003e2000f101d52 */
[----:B------:R-:W-:-:S04]  /*16e0*/  @P0 LEA R28, P2, R0, c[0x0][0x220], 0x1 ;  /* 0x00008800001c0a11 */ /* 0x000fc800078408ff */
[----:B------:R-:W-:Y:S02]  /*16f0*/  @P0 LEA.HI.X R29, R0, c[0x0][0x224], R7, 0x1, P2 ;  /* 0x00008900001d0a11 */ /* 0x000fe400010f0c07 */
[CC--:B------:R-:W-:Y:S02]  /*1700*/  LEA.HI R0, R10.reuse, R3.reuse, RZ, 0x3 ;  /* 0x000000030a007211 */ /* 0x0c0fe400078f18ff */
[----:B------:R-:W-:Y:S01]  /*1710*/  LEA.HI R10, R10, R3, RZ, 0x6 ;  /* 0x000000030a0a7211 */ /* 0x000fe200078f30ff */
[----:B------:R1:W-:Y:S01]  /*1720*/  @P0 LDGSTS.E.BYPASS.LTC128B.128 [R122+0xb080], [R28.64], !P4 ;  /* 0x0b0800001c7a0fae */ /* 0x0003e2000e101d52 */
[----:B------:R-:W-:Y:S02]  /*1730*/  SHF.R.S32.HI R3, RZ, 0x1f, R154 ;  /* 0x0000001fff037819 */ /* 0x000fe4000001149a */
[----:B------:R-:W-:Y:S01]  /*1740*/  IADD3 R112, P2, R154, R113, RZ ;  /* 0x000000719a707210 */ /* 0x000fe20007f5e0ff */
[----:B------:R1:W-:Y:S01]  /*1750*/  @P0 LDGSTS.E.BYPASS.LTC128B.128 [R122+0xc880], [R28.64+0x80], !P5 ;  /* 0x0c8800801c7a0fae */ /* 0x0003e2000e901d52 */
[----:B------:R-:W-:Y:S01]  /*1760*/  SHF.R.S32.HI R10, RZ, 0x6, R10 ;  /* 0x00000006ff0a7819 */ /* 0x000fe2000001140a */
[C---:B------:R-:W-:Y:S01]  /*1770*/  IMAD R117, R3.reuse, c[0x0][0x1e0], RZ ;  /* 0x0000780003757a24 */ /* 0x040fe200078e02ff */
[----:B------:R-:W-:Y:S01]  /*1780*/  IADD3.X R110, R3, R8, RZ, P2, !PT ;  /* 0x00000008036e7210 */ /* 0x000fe200017fe4ff */
[----:B------:R-:W-:Y:S01]  /*1790*/  IMAD R8, R8, c[0x0][0x1e0], RZ ;  /* 0x0000780008087a24 */ /* 0x000fe200078e02ff */
[----:B------:R1:W-:Y:S01]  /*17a0*/  @P0 LDGSTS.E.BYPASS.LTC128B.128 [R122+0xe080], [R28.64+0x100], !P3 ;  /* 0x0e0801001c7a0fae */ /* 0x0003e2000d901d52 */
[C---:B------:R-:W-:Y:S01]  /*17b0*/  IMAD R117, R154.reuse, c[0x0][0x1e4], R117 ;  /* 0x000079009a757a24 */ /* 0x040fe200078e0275 */
[----:B------:R-:W-:Y:S01]  /*17c0*/  SHF.R.S32.HI R3, RZ, 0x1f, R156 ;  /* 0x0000001fff037819 */ /* 0x000fe2000001149c */
[----:B------:R-:W-:Y:S01]  /*17d0*/  IMAD R5, R113, c[0x0][0x1e4], R8 ;  /* 0x0000790071057a24 */ /* 0x000fe200078e0208 */
[----:B------:R1:W-:Y:S01]  /*17e0*/  @P0 LDGSTS.E.BYPASS.LTC128B.128 [R122+0xf880], [R28.64+0x180], !P6 ;  /* 0x0f8801801c7a0fae */ /* 0x0003e2000f101d52 */
[----:B------:R-:W-:Y:S01]  /*17f0*/  IMAD.WIDE.U32 R154, R154, c[0x0][0x1e0], R26 ;  /* 0x000078009a9a7a25 */ /* 0x000fe200078e001a */
[----:B------:R-:W-:-:S02]  /*1800*/  LOP3.LUT R24, R119, 0x38, R0, 0xf8, !PT ;  /* 0x0000003877187812 */ /* 0x000fc400078ef800 */
[----:B------:R-:W0:Y:S01]  /*1810*/  LDGDEPBAR ;  /* 0x00000000000079af */ /* 0x000e220000000000 */
[----:B------:R-:W-:-:S03]  /*1820*/  IMAD.IADD R116, R165, 0x1, R5 ;  /* 0x00000001a5747824 */ /* 0x000fc600078e0205 */
[----:B------:R-:W-:Y:S01]  /*1830*/  BAR.SYNC.DEFER_BLOCKING 0x0 ;  /* 0x0000000000007b1d */ /* 0x000fe20000010000 */
[----:B------:R-:W-:Y:S01]  /*1840*/  IMAD.IADD R117, R155, 0x1, R117 ;  /* 0x000000019b757824 */ /* 0x000fe200078e0275 */
[----:B------:R-:W-:Y:S01]  /*1850*/  IADD3 R115, P2, P0, R154, R164, R16 ;  /* 0x000000a49a737210 */ /* 0x000fe2000785e010 */
[C---:B------:R-:W-:Y:S01]  /*1860*/  IMAD R135, R3.reuse, c[0x0][0x280], RZ ;  /* 0x0000a00003877a24 */ /* 0x040fe200078e02ff */
[----:B------:R-:W-:Y:S01]  /*1870*/  LOP3.LUT R143, R24, R129, RZ, 0x3c, !PT ;  /* 0x00000081188f7212 */ /* 0x000fe200078e3cff */
[----:B------:R-:W-:Y:S01]  /*1880*/  IMAD R3, R3, c[0x0][0x290], RZ ;  /* 0x0000a40003037a24 */ /* 0x000fe200078e02ff */
[----:B------:R-:W-:Y:S01]  /*1890*/  IADD3.X R114, R117, R116, R17, P2, P0 ;  /* 0x0000007475727210 */ /* 0x000fe200017e0411 */
[----:B------:R-:W-:Y:S01]  /*18a0*/  IMAD R135, R156, c[0x0][0x284], R135 ;  /* 0x0000a1009c877a24 */ /* 0x000fe200078e0287 */
[----:B------:R-:W-:Y:S01]  /*18b0*/  ISETP.GE.AND P2, PT, R12, c[0x0][0x27c], PT ;  /* 0x00009f000c007a0c */ /* 0x000fe20003f46270 */
[C---:B------:R-:W-:Y:S01]  /*18c0*/  IMAD R3, R156.reuse, c[0x0][0x294], R3 ;  /* 0x0000a5009c037a24 */ /* 0x040fe200078e0203 */
[----:B------:R-:W-:Y:S01]  /*18d0*/  LOP3.LUT R26, R111, 0x38, R0, 0xf8, !PT ;  /* 0x000000386f1a7812 */ /* 0x000fe200078ef800 */
[----:B------:R-:W-:Y:S01]  /*18e0*/  IMAD.WIDE.U32 R156, R156, c[0x0][0x290], R22 ;  /* 0x0000a4009c9c7a25 */ /* 0x000fe200078e0016 */
[----:B------:R-:W-:-:S02]  /*18f0*/  SEL R5, RZ, c[0x0][0x27c], !P2 ;  /* 0x00009f00ff057a07 */ /* 0x000fc40005000000 */
[----:B------:R-:W-:Y:S01]  /*1900*/  LOP3.LUT R145, R26, R123, RZ, 0x3c, !PT ;  /* 0x0000007b1a917212 */ /* 0x000fe200078e3cff */
[----:B------:R-:W-:Y:S01]  /*1910*/  IMAD R22, R10, 0xc00, R6 ;  /* 0x00000c000a167824 */ /* 0x000fe200078e0206 */
[----:B------:R-:W-:Y:S01]  /*1920*/  IADD3 R5, R12, R5, RZ ;  /* 0x000000050c057210 */ /* 0x000fe20007ffe0ff */
[----:B------:R-:W-:Y:S01]  /*1930*/  IMAD R10, R10, 0xc00, R11 ;  /* 0x00000c000a0a7824 */ /* 0x000fe200078e020b */
[----:B------:R-:W-:Y:S01]  /*1940*/  LOP3.LUT R140, R0, 0xfffffff8, RZ, 0xc0, !PT ;  /* 0xfffffff8008c7812 */ /* 0x000fe200078ec0ff */
[----:B------:R-:W-:Y:S01]  /*1950*/  IMAD.IADD R137, R163, 0x1, R135 ;  /* 0x00000001a3897824 */ /* 0x000fe200078e0287 */
[----:B------:R-:W-:Y:S01]  /*1960*/  SHF.R.S32.HI R8, RZ, 0x1f, R5 ;  /* 0x0000001fff087819 */ /* 0x000fe20000011405 */
[----:B------:R-:W-:Y:S01]  /*1970*/  IMAD.IADD R143, R10, 0x1, R143 ;  /* 0x000000010a8f7824 */ /* 0x000fe200078e028f */
[----:B------:R-:W-:Y:S01]  /*1980*/  IADD3 R145, R22, R145, RZ ;  /* 0x0000009116917210 */ /* 0x000fe20007ffe0ff */
[----:B------:R-:W-:Y:S01]  /*1990*/  IMAD.IADD R136, R161, 0x1, R3 ;  /* 0x00000001a1887824 */ /* 0x000fe200078e0203 */
[CC--:B------:R-:W-:Y:S01]  /*19a0*/  LEA.HI R74, R8.reuse, R5.reuse, RZ, 0x3 ;  /* 0x00000005084a7211 */ /* 0x0c0fe200078f18ff */
[----:B------:R-:W-:Y:S01]  /*19b0*/  IMAD.IADD R134, R3, 0x1, R157 ;  /* 0x0000000103867824 */ /* 0x000fe200078e029d */
[----:B------:R-:W-:Y:S01]  /*19c0*/  LEA.HI R8, R8, R5, RZ, 0x6 ;  /* 0x0000000508087211 */ /* 0x000fe200078f30ff */
[----:B------:R-:W-:Y:S01]  /*19d0*/  IMAD.SHL.U32 R145, R145, 0x2, RZ ;  /* 0x0000000291917824 */ /* 0x000fe200078e00ff */
[----:B------:R-:W-:Y:S01]  /*19e0*/  LOP3.LUT R144, R111, 0x38, R74, 0xf8, !PT ;  /* 0x000000386f907812 */ /* 0x000fe200078ef84a */
[----:B------:R-:W-:Y:S01]  /*19f0*/  IMAD.SHL.U32 R143, R143, 0x2, RZ ;  /* 0x000000028f8f7824 */ /* 0x000fe200078e00ff */
[----:B------:R-:W-:-:S02]  /*1a00*/  SHF.R.S32.HI R8, RZ, 0x6, R8 ;  /* 0x00000006ff087819 */ /* 0x000fc40000011408 */
[----:B------:R-:W-:Y:S02]  /*1a10*/  LOP3.LUT R10, R119, 0x38, R74, 0xf8, !PT ;  /* 0x00000038770a7812 */ /* 0x000fe400078ef84a */
[----:B------:R-:W-:Y:S01]  /*1a20*/  LOP3.LUT R144, R144, R123, RZ, 0x3c, !PT ;  /* 0x0000007b90907212 */ /* 0x000fe200078e3cff */
[----:B------:R-:W-:Y:S01]  /*1a30*/  IMAD R5, R8, 0xc00, R6 ;  /* 0x00000c0008057824 */ /* 0x000fe200078e0206 */
[----:B------:R-:W-:Y:S01]  /*1a40*/  LOP3.LUT R141, R10, R129, RZ, 0x3c, !PT ;  /* 0x000000810a8d7212 */ /* 0x000fe200078e3cff */
[----:B------:R-:W-:Y:S01]  /*1a50*/  IMAD R8, R8, 0xc00, R11 ;  /* 0x00000c0008087824 */ /* 0x000fe200078e020b */
[----:B------:R-:W-:Y:S01]  /*1a60*/  LOP3.LUT R139, R74, 0xfffffff8, RZ, 0xc0, !PT ;  /* 0xfffffff84a8b7812 */ /* 0x000fe200078ec0ff */
[----:B------:R-:W-:Y:S01]  /*1a70*/  IMAD.IADD R144, R5, 0x1, R144 ;  /* 0x0000000105907824 */ /* 0x000fe200078e0290 */
[----:B------:R-:W-:Y:S02]  /*1a80*/  ISETP.GE.AND P0, PT, R72, 0x1, PT ;  /* 0x000000014800780c */ /* 0x000fe40003f06270 */
[----:B------:R-:W-:-:S02]  /*1a90*/  IADD3 R141, R8, R141, RZ ;  /* 0x0000008d088d7210 */ /* 0x000fc40007ffe0ff */
[----:B------:R-:W-:Y:S02]  /*1aa0*/  SHF.R.S32.HI R75, RZ, 0x3, R0 ;  /* 0x00000003ff4b7819 */ /* 0x000fe40000011400 */
[----:B------:R-:W-:Y:S01]  /*1ab0*/  IADD3 R135, R135, R159, RZ ;  /* 0x0000009f87877210 */ /* 0x000fe20007ffe0ff */
[----:B------:R-:W-:Y:S01]  /*1ac0*/  IMAD.SHL.U32 R141, R141, 0x2, RZ ;  /* 0x000000028d8d7824 */ /* 0x000fe200078e00ff */
[----:B------:R-:W-:Y:S02]  /*1ad0*/  SHF.R.S32.HI R138, RZ, 0x1f, R140 ;  /* 0x0000001fff8a7819 */ /* 0x000fe4000001148c */
[----:B------:R-:W-:Y:S02]  /*1ae0*/  SHF.R.S32.HI R74, RZ, 0x3, R74 ;  /* 0x00000003ff4a7819 */ /* 0x000fe4000001144a */
[----:B------:R-:W-:Y:S02]  /*1af0*/  SHF.R.S32.HI R142, RZ, 0x1f, R139 ;  /* 0x0000001fff8e7819 */ /* 0x000fe4000001148b */
[----:B-1----:R-:W-:-:S02]  /*1b00*/  SHF.L.U32 R144, R144, 0x1, RZ ;  /* 0x0000000190907819 */ /* 0x002fc400000006ff */
.L_x_1062:
[----:B------:R-:W-:Y:S01]  /*1b10*/  SHF.R.S32.HI R130, RZ, 0x1f, R57 ;  /* 0x0000001fff827819 */ /* 0x000fe20000011439 */
[C---:B------:R-:W-:Y:S01]  /*1b20*/  IMAD R147, R57.reuse, UR17, RZ ;  /* 0x0000001139937c24 */ /* 0x040fe2000f8e02ff */
[----:B------:R-:W-:Y:S01]  /*1b30*/  ISETP.GE.AND P4, PT, R72, 0x1, PT ;  /* 0x000000014800780c */ /* 0x000fe20003f86270 */
[----:B------:R-:W-:Y:S01]  /*1b40*/  IMAD.WIDE.U32 R170, R57, UR28, RZ ;  /* 0x0000001c39aa7c25 */ /* 0x000fe2000f8e00ff */
[----:B------:R-:W-:Y:S04]  /*1b50*/  DEPBAR.LE SB0, 0x0 ;  /* 0x000080000000791a */ /* 0x000fe80000000000 */
[----:B------:R-:W-:Y:S01]  /*1b60*/  BAR.SYNC.DEFER_BLOCKING 0x0 ;  /* 0x0000000000007b1d */ /* 0x000fe20000010000 */
[----:B------:R-:W-:Y:S01]  /*1b70*/  IADD3 R3, P3, P0, R115, UR10, R170 ;  /* 0x0000000a73037c10 */ /* 0x000fe2000f87e0aa */
[----:B------:R-:W-:Y:S04]  /*1b80*/  IMAD R147, R130, UR28, R147 ;  /* 0x0000001c82937c24 */ /* 0x000fe8000f8e0293 */
[----:B------:R-:W-:Y:S05]  /*1b90*/  IMAD.IADD R147, R171, 0x1, R147 ;  /* 0x00000001ab937824 */ /* 0x000fea00078e0293 */
[----:B------:R-:W-:Y:S02]  /*1ba0*/  IADD3.X R0, R114, UR9, R147, P3, P0 ;  /* 0x0000000972007c10 */ /* 0x000fe40009fe0493 */
[----:B-1----:R-:W-:Y:S05]  /*1bb0*/  IADD3 R5, P0, R115, R170, RZ ;  /* 0x000000aa73057210 */ /* 0x002fea0007f1e0ff */
[----:B------:R-:W-:Y:S01]  /*1bc0*/  IMAD.X R4, R147, 0x1, R114, P0 ;  /* 0x0000000193047824 */ /* 0x000fe200000e0672 */
[C---:B------:R-:W-:Y:S04]  /*1bd0*/  LEA R94, P0, R5.reuse, c[0x0][0x1c8], 0x1 ;  /* 0x00007200055e7a11 */ /* 0x040fe800078008ff */
[----:B------:R-:W-:Y:S01]  /*1be0*/  LEA.HI.X R95, R5, c[0x0][0x1cc], R4, 0x1, P0 ;  /* 0x00007300055f7a11 */ /* 0x000fe200000f0c04 */
[----:B------:R-:W-:Y:S01]  /*1bf0*/  BSSY B2, `(.L_x_1023) ;  /* 0x0000530000027945 */ /* 0x000fe20003800000 */
[C---:B------:R-:W-:Y:S04]  /*1c00*/  LEA R92, P0, R3.reuse, c[0x0][0x1c8], 0x1 ;  /* 0x00007200035c7a11 */ /* 0x040fe800078008ff */
[----:B------:R-:W-:Y:S01]  /*1c10*/  LEA.HI.X R93, R3, c[0x0][0x1cc], R0, 0x1, P0 ;  /* 0x00007300035d7a11 */ /* 0x000fe200000f0c00 */
[----:B------:R-:W-:-:S05]  /*1c20*/  @!P4 BRA `(.L_x_1024) ;  /* 0x000050200000c947 */ /* 0x000fca0003800000 */
[C---:B------:R-:W-:Y:S01]  /*1c30*/  IMAD R3, R57.reuse, UR16, RZ ;  /* 0x0000001039037c24 */ /* 0x040fe2000f8e02ff */
[----:B------:R-:W-:Y:S01]  /*1c40*/  ISETP.NE.AND P0, PT, RZ, UR6, PT ;  /* 0x00000006ff007c0c */ /* 0x000fe2000bf05270 */
        /* <DEDUP_REMOVED lines=54> */
.L_x_1027:
[----:B------:R-:W-:Y:S05]  /*1fb0*/  BSYNC B0 ;  /* 0x0000000000007941 */ /* 0x000fea0003800000 */
.L_x_1026:
[----:B------:R-:W-:Y:S01]  /*1fc0*/  ISETP.GE.AND P5, PT, R118, R146, PT ;  /* 0x000000927600720c */ /* 0x000fe20003fa6270 */
[----:B-----5:R-:W-:Y:S01]  /*1fd0*/  IMAD.MOV.U32 R5, RZ, RZ, R40 ;  /* 0x000000ffff057224 */ /* 0x020fe200078e0028 */
[----:B------:R-:W-:Y:S01]  /*1fe0*/  BSSY B0, `(.L_x_1028) ;  /* 0x0000048000007945 */ /* 0x000fe20003800000 */
[----:B------:R-:W-:Y:S01]  /*1ff0*/  IMAD.MOV.U32 R4, RZ, RZ, R41 ;  /* 0x000000ffff047224 */ /* 0x000fe200078e0029 */
[----:B------:R-:W-:Y:S01]  /*2000*/  CS2R R32, SRZ ;  /* 0x0000000000207805 */ /* 0x000fe2000001ff00 */
        /* <DEDUP_REMOVED lines=69> */
.L_x_1029:
[----:B------:R-:W-:Y:S05]  /*2460*/  BSYNC B0 ;  /* 0x0000000000007941 */ /* 0x000fea0003800000 */
.L_x_1028:
        /* <DEDUP_REMOVED lines=90> */
.L_x_1033:
[----:B------:R-:W-:Y:S05]  /*2a10*/  BSYNC B0 ;  /* 0x0000000000007941 */ /* 0x000fea0003800000 */
.L_x_1032:
        /* <DEDUP_REMOVED lines=56> */
.L_x_1035:
[----:B------:R-:W-:Y:S05]  /*2da0*/  BSYNC B0 ;  /* 0x0000000000007941 */ /* 0x000fea0003800000 */
.L_x_1034:
        /* <DEDUP_REMOVED lines=56> */
.L_x_1037:
[----:B------:R-:W-:Y:S05]  /*3130*/  BSYNC B0 ;  /* 0x0000000000007941 */ /* 0x000fea0003800000 */
.L_x_1036:
        /* <DEDUP_REMOVED lines=55> */
.L_x_1031:
[----:B------:R-:W-:Y:S05]  /*34b0*/  BSYNC B1 ;  /* 0x0000000000017941 */ /* 0x000fea0003800000 */
.L_x_1030:
        /* <DEDUP_REMOVED lines=57> */
.L_x_1040:
[----:B------:R-:W-:Y:S05]  /*3850*/  BSYNC B0 ;  /* 0x0000000000007941 */ /* 0x000fea0003800000 */
.L_x_1039:
        /* <DEDUP_REMOVED lines=56> */
.L_x_1042:
[----:B------:R-:W-:Y:S05]  /*3be0*/  BSYNC B0 ;  /* 0x0000000000007941 */ /* 0x000fea0003800000 */
.L_x_1041:
        /* <DEDUP_REMOVED lines=21> */
[----:B------:R-:W-:Y:S02]  /*3d40*/  @!P0 LOP3.LUT R23, R25, 0xffff0000, RZ, 0xc0, !PT ;  /* 0xffff000019178812 */ /* 0x000fe400078ec0ff */
[C---:B------:R-:W-:Y:S02]  /*3d50*/  @!P0 LOP3.LUT R29, R24.reuse, 0xffff0000, RZ, 0xc0, !PT ;  /* 0xffff0000181d8812 */ /* 0x040fe400078ec0ff */
[----:B------:R-:W-:Y:S01]  /*3d60*/  @!P0 SHF.L.U32 R31, R24, 0x10, RZ ;  /* 0x00000010181f8819 */ /* 0x000fe200000006ff */
[----:B------:R-:W-:Y:S01]  /*3d70*/  @!P0 FMUL.FTZ R38, R23, R30 ;  /* 0x0000001e17268220 */ /* 0x000fe20000410000 */
[----:B------:R-:W-:Y:S01]  /*3d80*/  @!P0 SHF.L.U32 R36, R27, 0x10, RZ ;  /* 0x000000101b248819 */ /* 0x000fe200000006ff */
[C---:B------:R-:W-:Y:S02]  /*3d90*/  @!P0 FMUL.FTZ R37, R29.reuse, R28 ;  /* 0x0000001c1d258220 */ /* 0x040fe40000410000 */
[----:B------:R-:W-:Y:S02]  /*3da0*/  @!P0 FMUL.FTZ R0, R29, R22 ;  /* 0x000000161d008220 */ /* 0x000fe40000410000 */
[-C--:B------:R-:W-:Y:S01]  /*3db0*/  @!P0 FMUL.FTZ R3, R23, R10.reuse ;  /* 0x0000000a17038220 */ /* 0x080fe20000410000 */
[----:B------:R-:W-:Y:S01]  /*3dc0*/  @!P0 LOP3.LUT R23, R26, 0xffff0000, RZ, 0xc0, !PT ;  /* 0xffff00001a178812 */ /* 0x000fe200078ec0ff */
[----:B------:R-:W-:Y:S02]  /*3dd0*/  @!P0 FFMA.FTZ R38, R35, R10, -R38 ;  /* 0x0000000a23268223 */ /* 0x000fe40000010826 */
[C---:B------:R-:W-:Y:S01]  /*3de0*/  @!P0 IMAD.U32 R10, R9.reuse, 0x10000, RZ ;  /* 0x00010000090a8824 */ /* 0x040fe200078e00ff */
[----:B------:R-:W-:Y:S01]  /*3df0*/  @!P0 LOP3.LUT R9, R9, 0xffff0000, RZ, 0xc0, !PT ;  /* 0xffff000009098812 */ /* 0x000fe200078ec0ff */
[----:B------:R-:W-:Y:S01]  /*3e00*/  @!P0 FFMA.FTZ R37, R31, R22, -R37 ;  /* 0x000000161f258223 */ /* 0x000fe20000010825 */
        /* <DEDUP_REMOVED lines=22> */
.L_x_1044:
[----:B------:R-:W-:Y:S05]  /*3f70*/  BSYNC B0 ;  /* 0x0000000000007941 */ /* 0x000fea0003800000 */
.L_x_1043:
        /* <DEDUP_REMOVED lines=56> */
.L_x_1025:
        /* <DEDUP_REMOVED lines=36> */
.L_x_1046:
[----:B------:R-:W-:Y:S05]  /*4540*/  BSYNC B0 ;  /* 0x0000000000007941 */ /* 0x000fea0003800000 */
.L_x_1045:
[----:B------:R-:W-:Y:S01]  /*4550*/  ISETP.GE.AND P5, PT, R118, R146, PT ;  /* 0x000000927600720c */ /* 0x000fe20003fa6270 */
[----:B-----5:R-:W-:Y:S01]  /*4560*/  IMAD.MOV.U32 R5, RZ, RZ, R38 ;  /* 0x000000ffff057224 */ /* 0x020fe200078e0026 */
[----:B------:R-:W-:Y:S01]  /*4570*/  BSSY B0, `(.L_x_1047) ;  /* 0x0000040000007945 */ /* 0x000fe20003800000 */
[----:B------:R-:W-:Y:S01]  /*4580*/  IMAD.MOV.U32 R4, RZ, RZ, R39 ;  /* 0x000000ffff047224 */ /* 0x000fe200078e0027 */
[----:B-1----:R-:W-:Y:S01]  /*4590*/  CS2R R20, SRZ ;  /* 0x0000000000147805 */ /* 0x002fe2000001ff00 */
        /* <DEDUP_REMOVED lines=61> */
.L_x_1048:
[----:B------:R-:W-:Y:S05]  /*4970*/  BSYNC B0 ;  /* 0x0000000000007941 */ /* 0x000fea0003800000 */
.L_x_1047:
[----:B------:R-:W-:Y:S01]  /*4980*/  IADD3 R92, -R73, c[0x0][0x1d4], RZ ;  /* 0x00007500495c7a10 */ /* 0x000fe20007ffe1ff */
        /* <DEDUP_REMOVED lines=40> */
[----:B------:R-:W-:Y:S01]  /*4c10*/  SEL R66, R73, R92, !P1 ;  /* 0x0000005c49427207 */ /* 0x000fe20004800000 */
[----:B------:R-:W1:Y:S01]  /*4c20*/  LDS.128 R96, [R145+0xa080] ;  /* 0x00a0800091607984 */ /* 0x000e620000000c00 */
[----:B------:R-:W-:Y:S02]  /*4c30*/  IADD3 R175, P3, P0, R154, R173, R140 ;  /* 0x000000ad9aaf7210 */ /* 0x000fe4000787e08c */
[----:B------:R-:W-:Y:S02]  /*4c40*/  SHF.R.S32.HI R59, RZ, 0x1f, R66 ;  /* 0x0000001fff3b7819 */ /* 0x000fe40000011442 */
[----:B------:R-:W-:Y:S02]  /*4c50*/  IADD3.X R174, R117, R132, R138, P3, P0 ;  /* 0x0000008475ae7210 */ /* 0x000fe40001fe048a */
[----:B------:R-:W-:Y:S04]  /*4c60*/  LEA.HI R66, R59, R66, RZ, 0x4 ;  /* 0x000000423b427211 */ /* 0x000fe800078f20ff */
[----:B------:R-:W-:Y:S04]  /*4c70*/  LEA.HI.SX32 R66, R66, R75, 0x1c ;  /* 0x0000004b42427211 */ /* 0x000fe800078fe2ff */
[----:B------:R-:W-:Y:S01]  /*4c80*/  SHF.R.S32.HI R59, RZ, 0x1f, R66 ;  /* 0x0000001fff3b7819 */ /* 0x000fe20000011442 */
[----:B------:R-:W-:Y:S03]  /*4c90*/  IMAD.SHL.U32 R172, R66, 0x8, RZ ;  /* 0x0000000842ac7824 */ /* 0x000fe600078e00ff */
[----:B------:R-:W-:Y:S02]  /*4ca0*/  LEA.HI R59, R59, R66, RZ, 0x3 ;  /* 0x000000423b3b7211 */ /* 0x000fe400078f18ff */
[----:B------:R-:W-:Y:S02]  /*4cb0*/  ISETP.GE.AND P3, PT, R172, c[0x0][0x1d4], PT ;  /* 0x00007500ac007a0c */ /* 0x000fe40003f66270 */
[----:B------:R-:W-:Y:S05]  /*4cc0*/  SHF.R.S32.HI R59, RZ, 0x3, R59 ;  /* 0x00000003ff3b7819 */ /* 0x000fea000001143b */
[----:B------:R-:W-:Y:S06]  /*4cd0*/  IMAD R56, R59, 0xc00, R6 ;  /* 0x00000c003b387824 */ /* 0x000fec00078e0206 */
[--C-:B------:R-:W-:Y:S02]  /*4ce0*/  @!P3 SHF.R.S32.HI R178, RZ, 0x1f, R172.reuse ;  /* 0x0000001fffb2b819 */ /* 0x100fe400000114ac */
[----:B------:R-:W-:Y:S04]  /*4cf0*/  @!P3 IADD3 R179, P4, P0, R154, R173, R172 ;  /* 0x000000ad9ab3b210 */ /* 0x000fe8000789e0ac */
[----:B------:R-:W-:Y:S02]  /*4d00*/  @!P3 IADD3.X R178, R117, R132, R178, P4, P0 ;  /* 0x0000008475b2b210 */ /* 0x000fe400027e04b2 */
[C---:B------:R-:W-:Y:S04]  /*4d10*/  LEA R176, P0, R175.reuse, c[0x0][0x1c8], 0x1 ;  /* 0x00007200afb07a11 */ /* 0x040fe800078008ff */
[----:B------:R-:W-:Y:S02]  /*4d20*/  LEA.HI.X R177, R175, c[0x0][0x1cc], R174, 0x1, P0 ;  /* 0x00007300afb17a11 */ /* 0x000fe400000f0cae */
[C---:B------:R-:W-:Y:S04]  /*4d30*/  @!P3 LEA R174, P0, R179.reuse, c[0x0][0x1c8], 0x1 ;  /* 0x00007200b3aeba11 */ /* 0x040fe800078008ff */
[----:B------:R-:W-:Y:S02]  /*4d40*/  @!P3 LEA.HI.X R175, R179, c[0x0][0x1cc], R178, 0x1, P0 ;  /* 0x00007300b3afba11 */ /* 0x000fe400000f0cb2 */
[----:B------:R-:W-:Y:S02]  /*4d50*/  LOP3.LUT R178, R111, 0x38, R172, 0xf8, !PT ;  /* 0x000000386fb27812 */ /* 0x000fe400078ef8ac */
[----:B------:R-:W-:Y:S02]  /*4d60*/  ISETP.GE.AND P0, PT, R16, c[0x0][0x27c], PT ;  /* 0x00009f0010007a0c */ /* 0x000fe40003f06270 */
[----:B------:R-:W-:Y:S05]  /*4d70*/  LOP3.LUT R179, R178, R123, RZ, 0x3c, !PT ;  /* 0x0000007bb2b37212 */ /* 0x000fea00078e3cff */
[----:B------:R-:W-:Y:S04]  /*4d80*/  IMAD.IADD R179, R56, 0x1, R179 ;  /* 0x0000000138b37824 */ /* 0x000fe800078e02b3 */
[----:B------:R-:W-:Y:S02]  /*4d90*/  IMAD.SHL.U32 R172, R179, 0x2, RZ ;  /* 0x00000002b3ac7824 */ /* 0x000fe400078e00ff */
[C---:B-1----:R-:W-:Y:S01]  /*4da0*/  @!P0 IMAD.U32 R70, R99.reuse, 0x10000, RZ ;  /* 0x0001000063468824 */ /* 0x042fe200078e00ff */
[----:B------:R-:W-:Y:S02]  /*4db0*/  @!P0 LOP3.LUT R67, R98, 0xffff0000, RZ, 0xc0, !PT ;  /* 0xffff000062438812 */ /* 0x000fe400078ec0ff */
[----:B------:R-:W1:Y:S01]  /*4dc0*/  LDS.128 R32, [R172+0xa080] ;  /* 0x00a08000ac207984 */ /* 0x000e620000000c00 */
[----:B------:R-:W-:Y:S02]  /*4dd0*/  @!P0 LOP3.LUT R71, R99, 0xffff0000, RZ, 0xc0, !PT ;  /* 0xffff000063478812 */ /* 0x000fe400078ec0ff */
[--C-:B------:R-:W-:Y:S02]  /*4de0*/  @!P0 SHF.R.U64 R46, R46, 0x10, R47.reuse ;  /* 0x000000102e2e8819 */ /* 0x100fe4000000122f */
[----:B------:R-:W-:Y:S02]  /*4df0*/  @!P0 SHF.R.U32.HI R47, RZ, 0x10, R47 ;  /* 0x00000010ff2f8819 */ /* 0x000fe4000001162f */
[----:B------:R-:W-:Y:S02]  /*4e00*/  @!P0 PRMT R55, R55, 0x5410, R46 ;  /* 0x0000541037378816 */ /* 0x000fe4000000002e */
[----:B------:R-:W-:Y:S02]  /*4e10*/  @!P0 PRMT R54, R54, 0x5410, R47 ;  /* 0x0000541036368816 */ /* 0x000fe4000000002f */
[----:B------:R-:W-:Y:S02]  /*4e20*/  @!P0 SHF.R.U32.HI R66, RZ, 0x10, R63 ;  /* 0x00000010ff428819 */ /* 0x000fe4000001163f */
[--C-:B------:R-:W-:Y:S02]  /*4e30*/  @!P0 SHF.R.U64 R59, R60, 0x10, R61.reuse ;  /* 0x000000103c3b8819 */ /* 0x100fe4000000123d */
[----:B------:R-:W-:Y:S02]  /*4e40*/  @!P0 SHF.R.U32.HI R61, RZ, 0x10, R61 ;  /* 0x00000010ff3d8819 */ /* 0x000fe4000001163d */
[----:B------:R-:W-:Y:S02]  /*4e50*/  @!P0 SHF.R.U64 R60, R62, 0x10, R63 ;  /* 0x000000103e3c8819 */ /* 0x000fe4000000123f */
[----:B------:R-:W-:Y:S02]  /*4e60*/  @!P0 LOP3.LUT R63, R97, 0xffff0000, RZ, 0xc0, !PT ;  /* 0xffff0000613f8812 */ /* 0x000fe400078ec0ff */
[----:B------:R-:W-:Y:S01]  /*4e70*/  @!P0 PRMT R62, R58, 0x5410, R61 ;  /* 0x000054103a3e8816 */ /* 0x000fe2000000003d */
[C---:B------:R-:W-:Y:S01]  /*4e80*/  @!P0 IMAD.U32 R58, R96.reuse, 0x10000, RZ ;  /* 0x00010000603a8824 */ /* 0x040fe200078e00ff */
[----:B------:R-:W-:Y:S02]  /*4e90*/  @!P0 LOP3.LUT R61, R96, 0xffff0000, RZ, 0xc0, !PT ;  /* 0xffff0000603d8812 */ /* 0x000fe400078ec0ff */
[----:B------:R-:W-:Y:S01]  /*4ea0*/  @!P0 PRMT R69, R69, 0x5410, R66 ;  /* 0x0000541045458816 */ /* 0x000fe20000000042 */
[----:B------:R-:W-:Y:S01]  /*4eb0*/  @!P0 IMAD.U32 R66, R98, 0x10000, RZ ;  /* 0x0001000062428824 */ /* 0x000fe200078e00ff */
[--C-:B------:R-:W-:Y:S02]  /*4ec0*/  @!P0 SHF.R.U64 R44, R44, 0x10, R45.reuse ;  /* 0x000000102c2c8819 */ /* 0x100fe4000000122d */
[----:B------:R-:W-:Y:S01]  /*4ed0*/  @!P0 SHF.R.U32.HI R45, RZ, 0x10, R45 ;  /* 0x00000010ff2d8819 */ /* 0x000fe2000001162d */
[C---:B------:R-:W-:Y:S01]  /*4ee0*/  @!P0 IMAD.U32 R68, R69.reuse, 0x10000, RZ ;  /* 0x0001000045448824 */ /* 0x040fe200078e00ff */
[----:B------:R-:W-:Y:S02]  /*4ef0*/  @!P0 LOP3.LUT R69, R69, 0xffff0000, RZ, 0xc0, !PT ;  /* 0xffff000045458812 */ /* 0x000fe400078ec0ff */
[----:B------:R-:W-:Y:S02]  /*4f00*/  @!P0 PRMT R53, R53, 0x5410, R44 ;  /* 0x0000541035358816 */ /* 0x000fe4000000002c */
[----:B------:R-:W-:Y:S02]  /*4f10*/  @!P0 PRMT R64, R64, 0x5410, R59 ;  /* 0x0000541040408816 */ /* 0x000fe4000000003b */
[C---:B------:R-:W-:Y:S02]  /*4f20*/  @!P0 LOP3.LUT R44, R53.reuse, 0xffff0000, RZ, 0xc0, !PT ;  /* 0xffff0000352c8812 */ /* 0x040fe400078ec0ff */
[----:B------:R-:W-:Y:S01]  /*4f30*/  @!P0 PRMT R52, R52, 0x5410, R45 ;  /* 0x0000541034348816 */ /* 0x000fe2000000002d */
[C---:B-1----:R-:W-:Y:S01]  /*4f40*/  @!P0 IMAD.U32 R46, R32.reuse, 0x10000, RZ ;  /* 0x00010000202e8824 */ /* 0x042fe200078e00ff */
[----:B------:R-:W-:Y:S01]  /*4f50*/  @!P0 LOP3.LUT R47, R32, 0xffff0000, RZ, 0xc0, !PT ;  /* 0xffff0000202f8812 */ /* 0x000fe200078ec0ff */
[----:B------:R-:W-:Y:S01]  /*4f60*/  @!P0 IMAD.U32 R45, R53, 0x10000, RZ ;  /* 0x00010000352d8824 */ /* 0x000fe200078e00ff */
[----:B------:R-:W-:Y:S01]  /*4f70*/  @!P0 PRMT R65, R65, 0x5410, R60 ;  /* 0x0000541041418816 */ /* 0x000fe2000000003c */
[C---:B------:R-:W-:Y:S01]  /*4f80*/  @!P0 IMAD.U32 R59, R64.reuse, 0x10000, RZ ;  /* 0x00010000403b8824 */ /* 0x040fe200078e00ff */
[----:B------:R-:W-:Y:S01]  /*4f90*/  @!P0 LOP3.LUT R60, R64, 0xffff0000, RZ, 0xc0, !PT ;  /* 0xffff0000403c8812 */ /* 0x000fe200078ec0ff */
[C---:B------:R-:W-:Y:S02]  /*4fa0*/  @!P0 FMUL.FTZ R0, R46.reuse, R45 ;  /* 0x0000002d2e008220 */ /* 0x040fe40000410000 */
[----:B------:R-:W-:Y:S02]  /*4fb0*/  @!P0 FMUL.FTZ R172, R46, R59 ;  /* 0x0000003b2eac8220 */ /* 0x000fe40000410000 */
[----:B------:R-:W-:Y:S02]  /*4fc0*/  @!P0 FMUL.FTZ R179, R47, R60 ;  /* 0x0000003c2fb38220 */ /* 0x000fe40000410000 */
[----:B------:R-:W-:Y:S02]  /*4fd0*/  @!P0 FFMA.FTZ R0, R59, R58, R0 ;  /* 0x0000003a3b008223 */ /* 0x000fe40000010000 */
[-C--:B------:R-:W-:Y:S01]  /*4fe0*/  @!P0 FMUL.FTZ R3, R47, R44.reuse ;  /* 0x0000002c2f038220 */ /* 0x080fe20000410000 */
[C---:B------:R-:W-:Y:S01]  /*4ff0*/  @!P0 LOP3.LUT R47, R33.reuse, 0xffff0000, RZ, 0xc0, !PT ;  /* 0xffff0000212f8812 */ /* 0x040fe200078ec0ff */
[C---:B------:R-:W-:Y:S01]  /*5000*/  @!P0 IMAD.U32 R59, R62.reuse, 0x10000, RZ ;  /* 0x000100003e3b8824 */ /* 0x040fe200078e00ff */
[----:B------:R-:W-:Y:S01]  /*5010*/  @!P0 LOP3.LUT R62, R62, 0xffff0000, RZ, 0xc0, !PT ;  /* 0xffff00003e3e8812 */ /* 0x000fe200078ec0ff */
[----:B------:R-:W-:Y:S02]  /*5020*/  @!P0 IMAD.U32 R46, R33, 0x10000, RZ ;  /* 0x00010000212e8824 */ /* 0x000fe400078e00ff */
[----:B------:R-:W-:Y:S01]  /*5030*/  @!P0 FFMA.FTZ R179, R61, R44, -R179 ;  /* 0x0000002c3db38223 */ /* 0x000fe200000108b3 */
[----:B------:R-:W-:Y:S01]  /*5040*/  @!P0 LOP3.LUT R44, R52, 0xffff0000, RZ, 0xc0, !PT ;  /* 0xffff0000342c8812 */ /* 0x000fe200078ec0ff */
[----:B------:R-:W-:Y:S02]  /*5050*/  @!P0 FMUL.FTZ R181, R47, R62 ;  /* 0x0000003e2fb58220 */ /* 0x000fe40000410000 */
[----:B------:R-:W-:Y:S02]  /*5060*/  @!P0 FFMA.FTZ R172, R58, R45, -R172 ;  /* 0x0000002d3aac8223 */ /* 0x000fe400000108ac */
[----:B------:R-:W-:Y:S02]  /*5070*/  @!P0 IMAD.U32 R58, R97, 0x10000, RZ ;  /* 0x00010000613a8824 */ /* 0x000fe400078e00ff */
[----:B------:R-:W-:Y:S01]  /*5080*/  @!P0 IMAD.U32 R45, R52, 0x10000, RZ ;  /* 0x00010000342d8824 */ /* 0x000fe200078e00ff */
[----:B------:R-:W-:Y:S01]  /*5090*/  @!P0 F2FP.BF16.PACK_AB R172, R179, R172 ;  /* 0x000000acb3ac823e */ /* 0x000fe200000010ff */
[----:B------:R-:W-:Y:S02]  /*50a0*/  @!P0 FMUL.FTZ R178, R46, R59 ;  /* 0x0000003b2eb28220 */ /* 0x000fe40000410000 */
[-C--:B------:R-:W-:Y:S01]  /*50b0*/  @!P0 FMUL.FTZ R5, R47, R44.reuse ;  /* 0x0000002c2f058220 */ /* 0x080fe20000410000 */
[----:B------:R-:W-:Y:S01]  /*50c0*/  @!P0 LOP3.LUT R47, R34, 0xffff0000, RZ, 0xc0, !PT ;  /* 0xffff0000222f8812 */ /* 0x000fe200078ec0ff */
[----:B------:R-:W-:Y:S01]  /*50d0*/  @!P0 FFMA.FTZ R181, R63, R44, -R181 ;  /* 0x0000002c3fb58223 */ /* 0x000fe200000108b5 */
[----:B------:R-:W-:Y:S01]  /*50e0*/  @!P0 LOP3.LUT R44, R55, 0xffff0000, RZ, 0xc0, !PT ;  /* 0xffff0000372c8812 */ /* 0x000fe200078ec0ff */
[C---:B------:R-:W-:Y:S01]  /*50f0*/  @!P0 IMAD.U32 R64, R65.reuse, 0x10000, RZ ;  /* 0x0001000041408824 */ /* 0x040fe200078e00ff */
[----:B------:R-:W-:Y:S01]  /*5100*/  @!P0 LOP3.LUT R65, R65, 0xffff0000, RZ, 0xc0, !PT ;  /* 0xffff000041418812 */ /* 0x000fe200078ec0ff */
[-C--:B------:R-:W-:Y:S02]  /*5110*/  @!P0 FMUL.FTZ R4, R46, R45.reuse ;  /* 0x0000002d2e048220 */ /* 0x080fe40000410000 */
[----:B------:R-:W-:Y:S02]  /*5120*/  @!P0 FFMA.FTZ R178, R58, R45, -R178 ;  /* 0x0000002d3ab28223 */ /* 0x000fe400000108b2 */
[----:B------:R-:W-:Y:S02]  /*5130*/  @!P0 IMAD.U32 R46, R34, 0x10000, RZ ;  /* 0x00010000222e8824 */ /* 0x000fe400078e00ff */
[----:B------:R-:W-:Y:S01]  /*5140*/  @!P0 IMAD.U32 R45, R55, 0x10000, RZ ;  /* 0x00010000372d8824 */ /* 0x000fe200078e00ff */
[----:B------:R-:W-:Y:S01]  /*5150*/  @!P0 F2FP.BF16.PACK_AB R181, R181, R178 ;  /* 0x000000b2b5b5823e */ /* 0x000fe200000010ff */
[C---:B------:R-:W-:Y:S02]  /*5160*/  @!P0 FMUL.FTZ R185, R47.reuse, R65 ;  /* 0x000000412fb98220 */ /* 0x040fe40000410000 */
[----:B------:R-:W-:Y:S01]  /*5170*/  @!P0 FMUL.FTZ R8, R47, R44 ;  /* 0x0000002c2f088220 */ /* 0x000fe20000410000 */
[C---:B------:R-:W-:Y:S01]  /*5180*/  @!P0 LOP3.LUT R47, R35.reuse, 0xffff0000, RZ, 0xc0, !PT ;  /* 0xffff0000232f8812 */ /* 0x040fe200078ec0ff */
[C---:B------:R-:W-:Y:S02]  /*5190*/  @!P0 FMUL.FTZ R182, R46.reuse, R64 ;  /* 0x000000402eb68220 */ /* 0x040fe40000410000 */
[-C--:B------:R-:W-:Y:S02]  /*51a0*/  @!P0 FMUL.FTZ R7, R46, R45.reuse ;  /* 0x0000002d2e078220 */ /* 0x080fe40000410000 */
[----:B------:R-:W-:Y:S02]  /*51b0*/  @!P0 IMAD.U32 R46, R35, 0x10000, RZ ;  /* 0x00010000232e8824 */ /* 0x000fe400078e00ff */
[----:B------:R-:W-:Y:S01]  /*51c0*/  @!P0 FFMA.FTZ R185, R67, R44, -R185 ;  /* 0x0000002c43b98223 */ /* 0x000fe200000108b9 */
[----:B------:R-:W-:Y:S01]  /*51d0*/  @!P0 LOP3.LUT R44, R54, 0xffff0000, RZ, 0xc0, !PT ;  /* 0xffff0000362c8812 */ /* 0x000fe200078ec0ff */
[----:B------:R-:W-:Y:S02]  /*51e0*/  @!P0 FFMA.FTZ R182, R66, R45, -R182 ;  /* 0x0000002d42b68223 */ /* 0x000fe400000108b6 */
[----:B------:R-:W-:Y:S02]  /*51f0*/  @!P0 IMAD.U32 R45, R54, 0x10000, RZ ;  /* 0x00010000362d8824 */ /* 0x000fe400078e00ff */
[----:B------:R-:W-:Y:S01]  /*5200*/  @!P0 FMUL.FTZ R180, R46, R68 ;  /* 0x000000442eb48220 */ /* 0x000fe20000410000 */
[----:B------:R-:W-:Y:S01]  /*5210*/  @!P0 F2FP.BF16.PACK_AB R182, R185, R182 ;  /* 0x000000b6b9b6823e */ /* 0x000fe200000010ff */
[----:B------:R-:W-:Y:S02]  /*5220*/  @!P0 FMUL.FTZ R183, R47, R69 ;  /* 0x000000452fb78220 */ /* 0x000fe40000410000 */
[----:B------:R-:W-:Y:S02]  /*5230*/  @!P0 FFMA.FTZ R3, R60, R61, R3 ;  /* 0x0000003d3c038223 */ /* 0x000fe40000010003 */
[----:B------:R-:W-:Y:S02]  /*5240*/  @!P0 FFMA.FTZ R4, R59, R58, R4 ;  /* 0x0000003a3b048223 */ /* 0x000fe40000010004 */
[----:B------:R-:W-:Y:S01]  /*5250*/  @!P0 FFMA.FTZ R180, R70, R45, -R180 ;  /* 0x0000002d46b48223 */ /* 0x000fe200000108b4 */
[----:B------:R-:W-:Y:S01]  /*5260*/  @!P0 F2FP.BF16.PACK_AB R178, R3, R0 ;  /* 0x0000000003b2823e */ /* 0x000fe200000010ff */
[----:B------:R-:W-:Y:S02]  /*5270*/  @!P0 FFMA.FTZ R183, R71, R44, -R183 ;  /* 0x0000002c47b78223 */ /* 0x000fe400000108b7 */
[----:B------:R-:W-:Y:S02]  /*5280*/  @!P0 FFMA.FTZ R5, R62, R63, R5 ;  /* 0x0000003f3e058223 */ /* 0x000fe40000010005 */
[----:B------:R-:W-:Y:S01]  /*5290*/  @!P0 FMUL.FTZ R9, R46, R45 ;  /* 0x0000002d2e098220 */ /* 0x000fe20000410000 */
[----:B------:R-:W-:Y:S01]  /*52a0*/  @!P0 F2FP.BF16.PACK_AB R183, R183, R180 ;  /* 0x000000b4b7b7823e */ /* 0x000fe200000010ff */
        /* <DEDUP_REMOVED lines=9> */
[----:B------:R-:W-:Y:S01]  /*5340*/  @!P0 F2FP.BF16.PACK_AB R185, R10, R9 ;  /* 0x000000090ab9823e */ /* 0x000fe200000010ff */
[----:B------:R-:W-:Y:S02]  /*5350*/  @!P0 IMAD.MOV.U32 R98, RZ, RZ, R182 ;  /* 0x000000ffff628224 */ /* 0x000fe400078e00b6 */
[----:B------:R-:W-:Y:S02]  /*5360*/  @!P0 IMAD.MOV.U32 R99, RZ, RZ, R183 ;  /* 0x000000ffff638224 */ /* 0x000fe400078e00b7 */
[----:B------:R-:W-:Y:S02]  /*5370*/  @!P0 IMAD.MOV.U32 R32, RZ, RZ, R178 ;  /* 0x000000ffff208224 */ /* 0x000fe400078e00b2 */
[----:B------:R-:W-:Y:S01]  /*5380*/  @!P0 IMAD.MOV.U32 R33, RZ, RZ, R179 ;  /* 0x000000ffff218224 */ /* 0x000fe200078e00b3 */
[----:B------:R1:W-:Y:S01]  /*5390*/  STG.E.128 [R176.64], R96 ;  /* 0x00000060b0007986 */ /* 0x0003e2000c101d12 */
[----:B------:R-:W-:Y:S02]  /*53a0*/  @!P0 IMAD.MOV.U32 R34, RZ, RZ, R180 ;  /* 0x000000ffff228224 */ /* 0x000fe400078e00b4 */
[----:B------:R-:W-:Y:S05]  /*53b0*/  @!P0 IMAD.MOV.U32 R35, RZ, RZ, R185 ;  /* 0x000000ffff238224 */ /* 0x000fea00078e00b9 */
[----:B------:R1:W-:Y:S02]  /*53c0*/  @!P3 STG.E.128 [R174.64], R32 ;  /* 0x00000020ae00b986 */ /* 0x0003e4000c101d12 */
.L_x_1052:
[----:B------:R-:W-:Y:S05]  /*53d0*/  BSYNC B0 ;  /* 0x0000000000007941 */ /* 0x000fea0003800000 */
.L_x_1051:
[----:B------:R-:W-:Y:S11]  /*53e0*/  ISETP.GE.AND P0, PT, R12, c[0x0][0x1d4], PT ;  /* 0x000075000c007a0c */ /* 0x000ff60003f06270 */
[----:B------:R-:W-:Y:S02]  /*53f0*/  @!UPT UIADD3 URZ, URZ, URZ, URZ ;  /* 0x0000003f3f3ff290 */ /* 0x000fe4000fffe03f */
[----:B------:R-:W-:-:S05]  /*5400*/  @P0 BRA `(.L_x_1050) ;  /* 0x000007d000000947 */ /* 0x000fca0003800000 */
[----:B------:R-:W-:Y:S01]  /*5410*/  SEL R46, R73, R92, !P2 ;  /* 0x0000005c492e7207 */ /* 0x000fe20005000000 */
[----:B------:R-:W2:Y:S01]  /*5420*/  LDS.128 R64, [R144+0xa080] ;  /* 0x00a0800090407984 */ /* 0x000ea20000000c00 */
[----:B------:R-:W-:Y:S02]  /*5430*/  IADD3 R69, P3, P0, R154, R173, R139 ;  /* 0x000000ad9a457210 */ /* 0x000fe4000787e08b */
[----:B------:R-:W-:Y:S02]  /*5440*/  SHF.R.S32.HI R45, RZ, 0x1f, R46 ;  /* 0x0000001fff2d7819 */ /* 0x000fe4000001142e */
[----:B------:R-:W-:Y:S02]  /*5450*/  IADD3.X R68, R117, R132, R142, P3, P0 ;  /* 0x0000008475447210 */ /* 0x000fe40001fe048e */
[----:B------:R-:W-:Y:S04]  /*5460*/  LEA.HI R45, R45, R46, RZ, 0x4 ;  /* 0x0000002e2d2d7211 */ /* 0x000fe800078f20ff */
[----:B------:R-:W-:Y:S04]  /*5470*/  LEA.HI.SX32 R46, R45, R74, 0x1c ;  /* 0x0000004a2d2e7211 */ /* 0x000fe800078fe2ff */
[----:B------:R-:W-:Y:S01]  /*5480*/  SHF.R.S32.HI R45, RZ, 0x1f, R46 ;  /* 0x0000001fff2d7819 */ /* 0x000fe2000001142e */
[----:B-1----:R-:W-:Y:S03]  /*5490*/  IMAD.SHL.U32 R96, R46, 0x8, RZ ;  /* 0x000000082e607824 */ /* 0x002fe600078e00ff */
[----:B------:R-:W-:Y:S02]  /*54a0*/  LEA.HI R45, R45, R46, RZ, 0x3 ;  /* 0x0000002e2d2d7211 */ /* 0x000fe400078f18ff */
[----:B------:R-:W-:Y:S02]  /*54b0*/  ISETP.GE.AND P3, PT, R96, c[0x0][0x1d4], PT ;  /* 0x0000750060007a0c */ /* 0x000fe40003f66270 */
[----:B------:R-:W-:Y:S02]  /*54c0*/  LOP3.LUT R98, R111, 0x38, R96, 0xf8, !PT ;  /* 0x000000386f627812 */ /* 0x000fe400078ef860 */
[----:B------:R-:W-:Y:S02]  /*54d0*/  SHF.R.S32.HI R45, RZ, 0x3, R45 ;  /* 0x00000003ff2d7819 */ /* 0x000fe4000001142d */
[----:B------:R-:W-:Y:S03]  /*54e0*/  LOP3.LUT R97, R98, R123, RZ, 0x3c, !PT ;  /* 0x0000007b62617212 */ /* 0x000fe600078e3cff */
[----:B------:R-:W-:Y:S04]  /*54f0*/  IMAD R44, R45, 0xc00, R6 ;  /* 0x00000c002d2c7824 */ /* 0x000fe800078e0206 */
[----:B------:R-:W-:Y:S01]  /*5500*/  IMAD.IADD R97, R44, 0x1, R97 ;  /* 0x000000012c617824 */ /* 0x000fe200078e0261 */
[--C-:B------:R-:W-:Y:S02]  /*5510*/  @!P3 SHF.R.S32.HI R70, RZ, 0x1f, R96.reuse ;  /* 0x0000001fff46b819 */ /* 0x100fe40000011460 */
[----:B------:R-:W-:Y:S01]  /*5520*/  @!P3 IADD3 R173, P4, P0, R154, R173, R96 ;  /* 0x000000ad9aadb210 */ /* 0x000fe2000789e060 */
[----:B------:R-:W-:Y:S03]  /*5530*/  IMAD.SHL.U32 R96, R97, 0x2, RZ ;  /* 0x0000000261607824 */ /* 0x000fe600078e00ff */
[----:B------:R-:W-:Y:S02]  /*5540*/  @!P3 IADD3.X R132, R117, R132, R70, P4, P0 ;  /* 0x000000847584b210 */ /* 0x000fe400027e0446 */
[----:B------:R-:W1:Y:S01]  /*5550*/  LDS.128 R32, [R96+0xa080] ;  /* 0x00a0800060207984 */ /* 0x000e620000000c00 */
[C---:B------:R-:W-:Y:S04]  /*5560*/  LEA R70, P0, R69.reuse, c[0x0][0x1c8], 0x1 ;  /* 0x0000720045467a11 */ /* 0x040fe800078008ff */
[----:B------:R-:W-:Y:S02]  /*5570*/  LEA.HI.X R71, R69, c[0x0][0x1cc], R68, 0x1, P0 ;  /* 0x0000730045477a11 */ /* 0x000fe400000f0c44 */
[C---:B------:R-:W-:Y:S04]  /*5580*/  @!P3 LEA R68, P0, R173.reuse, c[0x0][0x1c8], 0x1 ;  /* 0x00007200ad44ba11 */ /* 0x040fe800078008ff */
[----:B------:R-:W-:Y:S02]  /*5590*/  @!P3 LEA.HI.X R69, R173, c[0x0][0x1cc], R132, 0x1, P0 ;  /* 0x00007300ad45ba11 */ /* 0x000fe400000f0c84 */
[----:B------:R-:W-:Y:S11]  /*55a0*/  ISETP.GE.AND P0, PT, R12, c[0x0][0x27c], PT ;  /* 0x00009f000c007a0c */ /* 0x000ff60003f06270 */
[----:B------:R-:W-:Y:S02]  /*55b0*/  @!UPT UIADD3 URZ, URZ, URZ, URZ ;  /* 0x0000003f3f3ff290 */ /* 0x000fe4000fffe03f */
[----:B--2---:R-:W-:Y:S01]  /*55c0*/  @!P0 IMAD.U32 R46, R64, 0x10000, RZ ;  /* 0x00010000402e8824 */ /* 0x004fe200078e00ff */
[----:B------:R-:W-:Y:S01]  /*55d0*/  @!P0 LOP3.LUT R53, R65, 0xffff0000, RZ, 0xc0, !PT ;  /* 0xffff000041358812 */ /* 0x000fe200078ec0ff */
[C---:B------:R-:W-:Y:S01]  /*55e0*/  @!P0 IMAD.U32 R56, R66.reuse, 0x10000, RZ ;  /* 0x0001000042388824 */ /* 0x040fe200078e00ff */
[----:B------:R-:W-:Y:S01]  /*55f0*/  @!P0 LOP3.LUT R59, R66, 0xffff0000, RZ, 0xc0, !PT ;  /* 0xffff0000423b8812 */ /* 0x000fe200078ec0ff */
[C---:B------:R-:W-:Y:S01]  /*5600*/  @!P0 IMAD.U32 R62, R67.reuse, 0x10000, RZ ;  /* 0x00010000433e8824 */ /* 0x040fe200078e00ff */
[----:B------:R-:W-:Y:S02]  /*5610*/  @!P0 LOP3.LUT R63, R67, 0xffff0000, RZ, 0xc0, !PT ;  /* 0xffff0000433f8812 */ /* 0x000fe400078ec0ff */
[--C-:B------:R-:W-:Y:S02]  /*5620*/  @!P0 SHF.R.U64 R38, R38, 0x10, R39.reuse ;  /* 0x0000001026268819 */ /* 0x100fe40000001227 */
[----:B------:R-:W-:Y:S02]  /*5630*/  @!P0 SHF.R.U32.HI R39, RZ, 0x10, R39 ;  /* 0x00000010ff278819 */ /* 0x000fe40000011627 */
[----:B------:R-:W-:Y:S02]  /*5640*/  @!P0 SHF.R.U64 R47, R90, 0x10, R91 ;  /* 0x000000105a2f8819 */ /* 0x000fe4000000125b */
[----:B------:R-:W-:Y:S01]  /*5650*/  @!P0 PRMT R51, R51, 0x5410, R38 ;  /* 0x0000541033338816 */ /* 0x000fe20000000026 */
[----:B-1----:R-:W-:Y:S01]  /*5660*/  @!P0 IMAD.U32 R38, R32, 0x10000, RZ ;  /* 0x0001000020268824 */ /* 0x002fe200078e00ff */
[----:B------:R-:W-:Y:S02]  /*5670*/  @!P0 PRMT R50, R50, 0x5410, R39 ;  /* 0x0000541032328816 */ /* 0x000fe40000000027 */
[----:B------:R-:W-:Y:S02]  /*5680*/  @!P0 LOP3.LUT R39, R32, 0xffff0000, RZ, 0xc0, !PT ;  /* 0xffff000020278812 */ /* 0x000fe400078ec0ff */
[----:B------:R-:W-:Y:S02]  /*5690*/  @!P0 PRMT R102, R102, 0x5410, R47 ;  /* 0x0000541066668816 */ /* 0x000fe4000000002f */
[----:B------:R-:W-:Y:S02]  /*56a0*/  @!P0 LOP3.LUT R47, R64, 0xffff0000, RZ, 0xc0, !PT ;  /* 0xffff0000402f8812 */ /* 0x000fe400078ec0ff */
[C---:B------:R-:W-:Y:S01]  /*56b0*/  @!P0 LOP3.LUT R58, R102.reuse, 0xffff0000, RZ, 0xc0, !PT ;  /* 0xffff0000663a8812 */ /* 0x040fe200078ec0ff */
[----:B------:R-:W-:Y:S01]  /*56c0*/  @!P0 IMAD.U32 R55, R102, 0x10000, RZ ;  /* 0x0001000066378824 */ /* 0x000fe200078e00ff */
[----:B------:R-:W-:Y:S02]  /*56d0*/  @!P0 SHF.R.U64 R36, R36, 0x10, R37 ;  /* 0x0000001024248819 */ /* 0x000fe40000001225 */
[----:B------:R-:W-:Y:S02]  /*56e0*/  @!P0 SHF.R.U64 R45, R88, 0x10, R89 ;  /* 0x00000010582d8819 */ /* 0x000fe40000001259 */
[----:B------:R-:W-:Y:S02]  /*56f0*/  @!P0 PRMT R49, R49, 0x5410, R36 ;  /* 0x0000541031318816 */ /* 0x000fe40000000024 */
[----:B------:R-:W-:Y:S02]  /*5700*/  @!P0 SHF.R.U32.HI R37, RZ, 0x10, R37 ;  /* 0x00000010ff258819 */ /* 0x000fe40000011625 */
[C---:B------:R-:W-:Y:S02]  /*5710*/  @!P0 LOP3.LUT R36, R49.reuse, 0xffff0000, RZ, 0xc0, !PT ;  /* 0xffff000031248812 */ /* 0x040fe400078ec0ff */
[----:B------:R-:W-:Y:S02]  /*5720*/  @!P0 PRMT R104, R104, 0x5410, R45 ;  /* 0x0000541068688816 */ /* 0x000fe4000000002d */
[----:B------:R-:W-:Y:S01]  /*5730*/  @!P0 PRMT R48, R48, 0x5410, R37 ;  /* 0x0000541030308816 */ /* 0x000fe20000000025 */
[----:B------:R-:W-:Y:S01]  /*5740*/  @!P0 IMAD.U32 R37, R49, 0x10000, RZ ;  /* 0x0001000031258824 */ /* 0x000fe200078e00ff */
[C---:B------:R-:W-:Y:S01]  /*5750*/  @!P0 LOP3.LUT R52, R104.reuse, 0xffff0000, RZ, 0xc0, !PT ;  /* 0xffff000068348812 */ /* 0x040fe200078ec0ff */
[----:B------:R-:W-:Y:S01]  /*5760*/  @!P0 IMAD.U32 R45, R104, 0x10000, RZ ;  /* 0x00010000682d8824 */ /* 0x000fe200078e00ff */
[----:B------:R-:W-:Y:S01]  /*5770*/  @!P0 SHF.R.U32.HI R88, RZ, 0x10, R89 ;  /* 0x00000010ff588819 */ /* 0x000fe20000011659 */
[C---:B------:R-:W-:Y:S01]  /*5780*/  @!P0 FMUL.FTZ R0, R38.reuse, R37 ;  /* 0x0000002526008220 */ /* 0x040fe20000410000 */
[----:B------:R-:W-:Y:S01]  /*5790*/  @!P0 SHF.R.U32.HI R90, RZ, 0x10, R91 ;  /* 0x00000010ff5a8819 */ /* 0x000fe2000001165b */
[----:B------:R-:W-:Y:S01]  /*57a0*/  @!P0 FMUL.FTZ R97, R39, R52 ;  /* 0x0000003427618220 */ /* 0x000fe20000410000 */
[----:B------:R-:W-:Y:S01]  /*57b0*/  @!P0 PRMT R103, R103, 0x5410, R88 ;  /* 0x0000541067678816 */ /* 0x000fe20000000058 */
[----:B------:R-:W-:Y:S01]  /*57c0*/  @!P0 FMUL.FTZ R3, R39, R36 ;  /* 0x0000002427038220 */ /* 0x000fe20000410000 */
[----:B------:R-:W-:Y:S01]  /*57d0*/  @!P0 LOP3.LUT R39, R33, 0xffff0000, RZ, 0xc0, !PT ;  /* 0xffff000021278812 */ /* 0x000fe200078ec0ff */
[----:B------:R-:W-:Y:S01]  /*57e0*/  @!P0 FMUL.FTZ R96, R38, R45 ;  /* 0x0000002d26608220 */ /* 0x000fe20000410000 */
[----:B------:R-:W-:Y:S01]  /*57f0*/  @!P0 LOP3.LUT R54, R103, 0xffff0000, RZ, 0xc0, !PT ;  /* 0xffff000067368812 */ /* 0x000fe200078ec0ff */
[----:B------:R-:W-:Y:S01]  /*5800*/  @!P0 FFMA.FTZ R0, R45, R46, R0 ;  /* 0x0000002e2d008223 */ /* 0x000fe20000010000 */
[----:B------:R-:W-:Y:S01]  /*5810*/  @!P0 PRMT R101, R101, 0x5410, R90 ;  /* 0x0000541065658816 */ /* 0x000fe2000000005a */
[----:B------:R-:W-:Y:S02]  /*5820*/  @!P0 IMAD.U32 R45, R103, 0x10000, RZ ;  /* 0x00010000672d8824 */ /* 0x000fe400078e00ff */
[----:B------:R-:W-:Y:S01]  /*5830*/  @!P0 IMAD.U32 R38, R33, 0x10000, RZ ;  /* 0x0001000021268824 */ /* 0x000fe200078e00ff */
[----:B------:R-:W-:Y:S01]  /*5840*/  @!P0 LOP3.LUT R61, R101, 0xffff0000, RZ, 0xc0, !PT ;  /* 0xffff0000653d8812 */ /* 0x000fe200078ec0ff */
        /* <DEDUP_REMOVED lines=11> */
[C---:B------:R-:W-:Y:S01]  /*5900*/  @!P0 LOP3.LUT R36, R51.reuse, 0xffff0000, RZ, 0xc0, !PT ;  /* 0xffff000033248812 */ /* 0x040fe200078ec0ff */
[-C--:B------:R-:W-:Y:S02]  /*5910*/  @!P0 FMUL.FTZ R4, R38, R37.reuse ;  /* 0x0000002526048220 */ /* 0x080fe40000410000 */
[----:B------:R-:W-:Y:S02]  /*5920*/  @!P0 FFMA.FTZ R98, R46, R37, -R98 ;  /* 0x000000252e628223 */ /* 0x000fe40000010862 */
[----:B------:R-:W-:Y:S02]  /*5930*/  @!P0 IMAD.U32 R38, R34, 0x10000, RZ ;  /* 0x0001000022268824 */ /* 0x000fe400078e00ff */
[----:B------:R-:W-:Y:S01]  /*5940*/  @!P0 IMAD.U32 R37, R51, 0x10000, RZ ;  /* 0x0001000033258824 */ /* 0x000fe200078e00ff */
[----:B------:R-:W-:Y:S01]  /*5950*/  @!P0 F2FP.BF16.PACK_AB R99, R99, R98 ;  /* 0x000000626363823e */ /* 0x000fe200000010ff */
[C---:B------:R-:W-:Y:S02]  /*5960*/  @!P0 FMUL.FTZ R175, R39.reuse, R58 ;  /* 0x0000003a27af8220 */ /* 0x040fe40000410000 */
[-C--:B------:R-:W-:Y:S01]  /*5970*/  @!P0 FMUL.FTZ R8, R39, R36.reuse ;  /* 0x0000002427088220 */ /* 0x080fe20000410000 */
[----:B------:R-:W-:Y:S01]  /*5980*/  @!P0 LOP3.LUT R39, R35, 0xffff0000, RZ, 0xc0, !PT ;  /* 0xffff000023278812 */ /* 0x000fe200078ec0ff */
[C---:B------:R-:W-:Y:S02]  /*5990*/  @!P0 FMUL.FTZ R172, R38.reuse, R55 ;  /* 0x0000003726ac8220 */ /* 0x040fe40000410000 */
[-C--:B------:R-:W-:Y:S02]  /*59a0*/  @!P0 FMUL.FTZ R7, R38, R37.reuse ;  /* 0x0000002526078220 */ /* 0x080fe40000410000 */
[----:B------:R-:W-:Y:S02]  /*59b0*/  @!P0 IMAD.U32 R60, R101, 0x10000, RZ ;  /* 0x00010000653c8824 */ /* 0x000fe400078e00ff */
        /* <DEDUP_REMOVED lines=34> */
.L_x_1050:
[----:B------:R-:W-:Y:S05]  /*5be0*/  BSYNC B1 ;  /* 0x0000000000017941 */ /* 0x000fea0003800000 */
.L_x_1049:
[----:B------:R-:W-:Y:S04]  /*5bf0*/  IADD3 R171, P0, R168, R170, RZ ;  /* 0x000000aaa8ab7210 */ /* 0x000fe80007f1e0ff */
[----:B------:R-:W-:Y:S01]  /*5c00*/  IADD3.X R56, R147, R127, RZ, P0, !PT ;  /* 0x0000007f93387210 */ /* 0x000fe200007fe4ff */
[----:B------:R-:W-:-:S05]  /*5c10*/  @P5 BRA `(.L_x_1038) ;  /* 0x000012d000005947 */ /* 0x000fca0003800000 */
[----:B------:R-:W-:Y:S01]  /*5c20*/  ISETP.GE.AND P0, PT, R16, c[0x0][0x1d4], PT ;  /* 0x0000750010007a0c */ /* 0x000fe20003f06270 */
[----:B------:R-:W-:Y:S01]  /*5c30*/  @!UPT UIADD3 URZ, URZ, URZ, URZ ;  /* 0x0000003f3f3ff290 */ /* 0x000fe2000fffe03f */
[----:B------:R-:W-:Y:S11]  /*5c40*/  BSSY B0, `(.L_x_1053) ;  /* 0x000007e000007945 */ /* 0x000ff60003800000 */
[----:B------:R-:W-:-:S05]  /*5c50*/  @P0 BRA `(.L_x_1054) ;  /* 0x000007c000000947 */ /* 0x000fca0003800000 */
[----:B------:R-:W-:Y:S01]  /*5c60*/  SEL R39, R73, R92, !P1 ;  /* 0x0000005c49277207 */ /* 0x000fe20004800000 */
[----:B------:R-:W2:Y:S01]  /*5c70*/  LDS.128 R60, [R143+0xa080] ;  /* 0x00a080008f3c7984 */ /* 0x000ea20000000c00 */
[----:B------:R-:W-:Y:S02]  /*5c80*/  IADD3 R59, P3, P0, R154, R171, R140 ;  /* 0x000000ab9a3b7210 */ /* 0x000fe4000787e08c */
[----:B------:R-:W-:Y:S02]  /*5c90*/  SHF.R.S32.HI R38, RZ, 0x1f, R39 ;  /* 0x0000001fff267819 */ /* 0x000fe40000011427 */
[-C--:B------:R-:W-:Y:S02]  /*5ca0*/  IADD3.X R58, R117, R56.reuse, R138, P3, P0 ;  /* 0x00000038753a7210 */ /* 0x080fe40001fe048a */
[----:B------:R-:W-:Y:S04]  /*5cb0*/  LEA.HI R38, R38, R39, RZ, 0x4 ;  /* 0x0000002726267211 */ /* 0x000fe800078f20ff */
[----:B------:R-:W-:Y:S04]  /*5cc0*/  LEA.HI.SX32 R39, R38, R75, 0x1c ;  /* 0x0000004b26277211 */ /* 0x000fe800078fe2ff */
[----:B------:R-:W-:Y:S01]  /*5cd0*/  SHF.R.S32.HI R38, RZ, 0x1f, R39 ;  /* 0x0000001fff267819 */ /* 0x000fe20000011427 */
[----:B-1----:R-:W-:Y:S03]  /*5ce0*/  IMAD.SHL.U32 R66, R39, 0x8, RZ ;  /* 0x0000000827427824 */ /* 0x002fe600078e00ff */
        /* <DEDUP_REMOVED lines=16> */
[----:B--2---:R-:W-:Y:S01]  /*5df0*/  @!P0 IMAD.U32 R38, R60, 0x10000, RZ ;  /* 0x000100003c268824 */ /* 0x004fe200078e00ff */
[----:B------:R-:W-:Y:S01]  /*5e00*/  @!P0 LOP3.LUT R47, R61, 0xffff0000, RZ, 0xc0, !PT ;  /* 0xffff00003d2f8812 */ /* 0x000fe200078ec0ff */
[C---:B------:R-:W-:Y:S01]  /*5e10*/  @!P0 IMAD.U32 R54, R63.reuse, 0x10000, RZ ;  /* 0x000100003f368824 */ /* 0x040fe200078e00ff */
[----:B------:R-:W1:Y:S01]  /*5e20*/  LDS.128 R32, [R66+0xa080] ;  /* 0x00a0800042207984 */ /* 0x000e620000000c00 */
[C---:B------:R-:W-:Y:S01]  /*5e30*/  @!P0 IMAD.U32 R50, R62.reuse, 0x10000, RZ ;  /* 0x000100003e328824 */ /* 0x040fe200078e00ff */
[----:B------:R-:W-:Y:S02]  /*5e40*/  @!P0 LOP3.LUT R55, R63, 0xffff0000, RZ, 0xc0, !PT ;  /* 0xffff00003f378812 */ /* 0x000fe400078ec0ff */
[----:B------:R-:W-:Y:S02]  /*5e50*/  @!P0 LOP3.LUT R51, R62, 0xffff0000, RZ, 0xc0, !PT ;  /* 0xffff00003e338812 */ /* 0x000fe400078ec0ff */
[----:B------:R-:W-:Y:S02]  /*5e60*/  @!P0 SHF.R.U64 R26, R26, 0x10, R27 ;  /* 0x000000101a1a8819 */ /* 0x000fe4000000121b */
[----:B------:R-:W-:Y:S02]  /*5e70*/  @!P0 SHF.R.U32.HI R45, RZ, 0x10, R83 ;  /* 0x00000010ff2d8819 */ /* 0x000fe40000011653 */
[----:B------:R-:W-:Y:S02]  /*5e80*/  @!P0 SHF.R.U32.HI R37, RZ, 0x10, R27 ;  /* 0x00000010ff258819 */ /* 0x000fe4000001161b */
[----:B------:R-:W-:Y:S02]  /*5e90*/  @!P0 PRMT R43, R43, 0x5410, R26 ;  /* 0x000054102b2b8816 */ /* 0x000fe4000000001a */
        /* <DEDUP_REMOVED lines=14> */
[----:B------:R-:W-:Y:S02]  /*5f80*/  @!P0 PRMT R42, R42, 0x5410, R37 ;  /* 0x000054102a2a8816 */ /* 0x000fe40000000025 */
[----:B------:R-:W-:Y:S01]  /*5f90*/  @!P0 SHF.R.U32.HI R80, RZ, 0x10, R81 ;  /* 0x00000010ff508819 */ /* 0x000fe20000011651 */
[C---:B-1----:R-:W-:Y:S01]  /*5fa0*/  @!P0 IMAD.U32 R26, R32.reuse, 0x10000, RZ ;  /* 0x00010000201a8824 */ /* 0x042fe200078e00ff */
[----:B------:R-:W-:Y:S02]  /*5fb0*/  @!P0 LOP3.LUT R27, R32, 0xffff0000, RZ, 0xc0, !PT ;  /* 0xffff0000201b8812 */ /* 0x000fe400078ec0ff */
[----:B------:R-:W-:Y:S01]  /*5fc0*/  @!P0 PRMT R95, R95, 0x5410, R80 ;  /* 0x000054105f5f8816 */ /* 0x000fe20000000050 */
[----:B------:R-:W-:Y:S01]  /*5fd0*/  @!P0 FMUL.FTZ R0, R26, R25 ;  /* 0x000000191a008220 */ /* 0x000fe20000410000 */
[----:B------:R-:W-:Y:S01]  /*5fe0*/  @!P0 SHF.R.U64 R82, R82, 0x10, R83 ;  /* 0x0000001052528819 */ /* 0x000fe20000001253 */
[----:B------:R-:W-:Y:S01]  /*5ff0*/  @!P0 FMUL.FTZ R67, R27, R44 ;  /* 0x0000002c1b438220 */ /* 0x000fe20000410000 */
[----:B------:R-:W-:Y:S01]  /*6000*/  @!P0 LOP3.LUT R46, R95, 0xffff0000, RZ, 0xc0, !PT ;  /* 0xffff00005f2e8812 */ /* 0x000fe200078ec0ff */
[----:B------:R-:W-:Y:S01]  /*6010*/  @!P0 FMUL.FTZ R3, R27, R24 ;  /* 0x000000181b038220 */ /* 0x000fe20000410000 */
[----:B------:R-:W-:Y:S01]  /*6020*/  @!P0 LOP3.LUT R27, R33, 0xffff0000, RZ, 0xc0, !PT ;  /* 0xffff0000211b8812 */ /* 0x000fe200078ec0ff */
[----:B------:R-:W-:Y:S01]  /*6030*/  @!P0 FMUL.FTZ R66, R26, R39 ;  /* 0x000000271a428220 */ /* 0x000fe20000410000 */
[----:B------:R-:W-:Y:S01]  /*6040*/  @!P0 PRMT R93, R93, 0x5410, R82 ;  /* 0x000054105d5d8816 */ /* 0x000fe20000000052 */
[----:B------:R-:W-:Y:S02]  /*6050*/  @!P0 FFMA.FTZ R0, R39, R38, R0 ;  /* 0x0000002627008223 */ /* 0x000fe40000010000 */
[----:B------:R-:W-:Y:S01]  /*6060*/  @!P0 IMAD.U32 R39, R95, 0x10000, RZ ;  /* 0x000100005f278824 */ /* 0x000fe200078e00ff */
[----:B------:R-:W-:Y:S01]  /*6070*/  @!P0 LOP3.LUT R49, R93, 0xffff0000, RZ, 0xc0, !PT ;  /* 0xffff00005d318812 */ /* 0x000fe200078ec0ff */
[----:B------:R-:W-:Y:S02]  /*6080*/  @!P0 IMAD.U32 R26, R33, 0x10000, RZ ;  /* 0x00010000211a8824 */ /* 0x000fe400078e00ff */
[----:B------:R-:W-:Y:S01]  /*6090*/  @!P0 FFMA.FTZ R67, R45, R24, -R67 ;  /* 0x000000182d438223 */ /* 0x000fe20000010843 */
[----:B------:R-:W-:Y:S01]  /*60a0*/  @!P0 LOP3.LUT R24, R40, 0xffff0000, RZ, 0xc0, !PT ;  /* 0xffff000028188812 */ /* 0x000fe200078ec0ff */
[----:B------:R-:W-:Y:S02]  /*60b0*/  @!P0 FFMA.FTZ R66, R38, R25, -R66 ;  /* 0x0000001926428223 */ /* 0x000fe40000010842 */
[----:B------:R-:W-:Y:S02]  /*60c0*/  @!P0 IMAD.U32 R25, R40, 0x10000, RZ ;  /* 0x0001000028198824 */ /* 0x000fe400078e00ff */
[----:B------:R-:W-:Y:S01]  /*60d0*/  @!P0 FMUL.FTZ R69, R27, R46 ;  /* 0x0000002e1b458220 */ /* 0x000fe20000410000 */
[----:B------:R-:W-:Y:S01]  /*60e0*/  @!P0 F2FP.BF16.PACK_AB R66, R67, R66 ;  /* 0x000000424342823e */ /* 0x000fe200000010ff */
[----:B------:R-:W-:Y:S02]  /*60f0*/  @!P0 IMAD.U32 R38, R61, 0x10000, RZ ;  /* 0x000100003d268824 */ /* 0x000fe400078e00ff */
[C---:B------:R-:W-:Y:S02]  /*6100*/  @!P0 FMUL.FTZ R68, R26.reuse, R39 ;  /* 0x000000271a448220 */ /* 0x040fe40000410000 */
[-C--:B------:R-:W-:Y:S02]  /*6110*/  @!P0 FMUL.FTZ R4, R26, R25.reuse ;  /* 0x000000191a048220 */ /* 0x080fe40000410000 */
[-C--:B------:R-:W-:Y:S01]  /*6120*/  @!P0 FMUL.FTZ R5, R27, R24.reuse ;  /* 0x000000181b058220 */ /* 0x080fe20000410000 */
[----:B------:R-:W-:Y:S01]  /*6130*/  @!P0 LOP3.LUT R27, R35, 0xffff0000, RZ, 0xc0, !PT ;  /* 0xffff0000231b8812 */ /* 0x000fe200078ec0ff */
[----:B------:R-:W-:Y:S01]  /*6140*/  @!P0 FFMA.FTZ R69, R47, R24, -R69 ;  /* 0x000000182f458223 */ /* 0x000fe20000010845 */
[----:B------:R-:W-:Y:S01]  /*6150*/  @!P0 LOP3.LUT R24, R42, 0xffff0000, RZ, 0xc0, !PT ;  /* 0xffff00002a188812 */ /* 0x000fe200078ec0ff */
[----:B------:R-:W-:Y:S02]  /*6160*/  @!P0 IMAD.U32 R26, R35, 0x10000, RZ ;  /* 0x00010000231a8824 */ /* 0x000fe400078e00ff */
[----:B------:R-:W-:Y:S02]  /*6170*/  @!P0 FFMA.FTZ R68, R38, R25, -R68 ;  /* 0x0000001926448223 */ /* 0x000fe40000010844 */
[----:B------:R-:W-:Y:S02]  /*6180*/  @!P0 IMAD.U32 R25, R42, 0x10000, RZ ;  /* 0x000100002a198824 */ /* 0x000fe400078e00ff */
[----:B------:R-:W-:Y:S01]  /*6190*/  @!P0 FMUL.FTZ R70, R26, R52 ;  /* 0x000000341a468220 */ /* 0x000fe20000410000 */
[----:B------:R-:W-:Y:S01]  /*61a0*/  @!P0 F2FP.BF16.PACK_AB R69, R69, R68 ;  /* 0x000000444545823e */ /* 0x000fe200000010ff */
[C---:B------:R-:W-:Y:S02]  /*61b0*/  @!P0 FMUL.FTZ R89, R27.reuse, R53 ;  /* 0x000000351b598220 */ /* 0x040fe40000410000 */
        /* <DEDUP_REMOVED lines=38> */
.L_x_1054:
[----:B------:R-:W-:Y:S05]  /*6420*/  BSYNC B0 ;  /* 0x0000000000007941 */ /* 0x000fea0003800000 */
.L_x_1053:
[----:B------:R-:W-:Y:S11]  /*6430*/  ISETP.GE.AND P0, PT, R12, c[0x0][0x1d4], PT ;  /* 0x000075000c007a0c */ /* 0x000ff60003f06270 */
[----:B------:R-:W-:Y:S02]  /*6440*/  @!UPT UIADD3 URZ, URZ, URZ, URZ ;  /* 0x0000003f3f3ff290 */ /* 0x000fe4000fffe03f */
[----:B------:R-:W-:-:S05]  /*6450*/  @P0 BRA `(.L_x_1038) ;  /* 0x00000a9000000947 */ /* 0x000fca0003800000 */
[----:B-1----:R-:W-:Y:S01]  /*6460*/  SEL R35, R73, R92, !P2 ;  /* 0x0000005c49237207 */ /* 0x002fe20005000000 */
[----:B------:R-:W1:Y:S01]  /*6470*/  LDS.128 R48, [R141+0xa080] ;  /* 0x00a080008d307984 */ /* 0x000e620000000c00 */
[----:B------:R-:W-:Y:S02]  /*6480*/  IADD3 R53, P3, P0, R154, R171, R139 ;  /* 0x000000ab9a357210 */ /* 0x000fe4000787e08b */
[----:B------:R-:W-:Y:S02]  /*6490*/  SHF.R.S32.HI R34, RZ, 0x1f, R35 ;  /* 0x0000001fff227819 */ /* 0x000fe40000011423 */
[----:B------:R-:W-:Y:S02]  /*64a0*/  IADD3.X R52, R117, R56, R142, P3, P0 ;  /* 0x0000003875347210 */ /* 0x000fe40001fe048e */
[----:B------:R-:W-:Y:S02]  /*64b0*/  LEA.HI R35, R34, R35, RZ, 0x4 ;  /* 0x0000002322237211 */ /* 0x000fe400078f20ff */
[----:B------:R-:W-:Y:S02]  /*64c0*/  LEA R54, P0, R53, c[0x0][0x1c8], 0x1 ;  /* 0x0000720035367a11 */ /* 0x000fe400078008ff */
[----:B------:R-:W-:Y:S02]  /*64d0*/  LEA.HI.SX32 R35, R35, R74, 0x1c ;  /* 0x0000004a23237211 */ /* 0x000fe400078fe2ff */
[----:B------:R-:W-:Y:S02]  /*64e0*/  LEA.HI.X R55, R53, c[0x0][0x1cc], R52, 0x1, P0 ;  /* 0x0000730035377a11 */ /* 0x000fe400000f0c34 */
[----:B------:R-:W-:Y:S01]  /*64f0*/  SHF.R.S32.HI R34, RZ, 0x1f, R35 ;  /* 0x0000001fff227819 */ /* 0x000fe20000011423 */
[----:B------:R-:W-:Y:S01]  /*6500*/  IMAD.SHL.U32 R52, R35, 0x8, RZ ;  /* 0x0000000823347824 */ /* 0x000fe200078e00ff */
[----:B------:R-:W-:Y:S02]  /*6510*/  ISETP.GE.AND P0, PT, R12, c[0x0][0x27c], PT ;  /* 0x00009f000c007a0c */ /* 0x000fe40003f06270 */
[----:B------:R-:W-:Y:S02]  /*6520*/  LEA.HI R34, R34, R35, RZ, 0x3 ;  /* 0x0000002322227211 */ /* 0x000fe400078f18ff */
[----:B------:R-:W-:Y:S02]  /*6530*/  LOP3.LUT R58, R119, 0x38, R52, 0xf8, !PT ;  /* 0x00000038773a7812 */ /* 0x000fe400078ef834 */
[----:B------:R-:W-:Y:S02]  /*6540*/  SHF.R.S32.HI R34, RZ, 0x3, R34 ;  /* 0x00000003ff227819 */ /* 0x000fe40000011422 */
[----:B------:R-:W-:Y:S03]  /*6550*/  LOP3.LUT R59, R58, R129, RZ, 0x3c, !PT ;  /* 0x000000813a3b7212 */ /* 0x000fe600078e3cff */
[----:B------:R-:W-:Y:S02]  /*6560*/  IMAD R32, R34, 0xc00, R11 ;  /* 0x00000c0022207824 */ /* 0x000fe400078e020b */
[----:B------:R-:W-:Y:S02]  /*6570*/  @!P0 SHF.R.U64 R34, R76, 0x10, R77 ;  /* 0x000000104c228819 */ /* 0x000fe4000000124d */
[----:B------:R-:W-:Y:S01]  /*6580*/  IMAD.IADD R59, R32, 0x1, R59 ;  /* 0x00000001203b7824 */ /* 0x000fe200078e023b */
[----:B------:R-:W-:Y:S02]  /*6590*/  @!P0 SHF.R.U32.HI R36, RZ, 0x10, R79 ;  /* 0x00000010ff248819 */ /* 0x000fe4000001164f */
[----:B------:R-:W-:Y:S01]  /*65a0*/  @!P0 PRMT R87, R87, 0x5410, R34 ;  /* 0x0000541057578816 */ /* 0x000fe20000000022 */
[----:B------:R-:W-:Y:S01]  /*65b0*/  IMAD.SHL.U32 R53, R59, 0x2, RZ ;  /* 0x000000023b357824 */ /* 0x000fe200078e00ff */
[----:B------:R-:W-:Y:S02]  /*65c0*/  @!P0 PRMT R85, R85, 0x5410, R36 ;  /* 0x0000541055558816 */ /* 0x000fe40000000024 */
[--C-:B------:R-:W-:Y:S01]  /*65d0*/  @!P0 SHF.R.U64 R20, R20, 0x10, R21.reuse ;  /* 0x0000001014148819 */ /* 0x100fe20000001215 */
[----:B------:R-:W-:Y:S01]  /*65e0*/  @!P0 IMAD.U32 R35, R87, 0x10000, RZ ;  /* 0x0001000057238824 */ /* 0x000fe200078e00ff */
[----:B------:R-:W2:Y:S01]  /*65f0*/  LDS.128 R24, [R53+0xa080] ;  /* 0x00a0800035187984 */ /* 0x000ea20000000c00 */
[C---:B-1----:R-:W-:Y:S01]  /*6600*/  @!P0 IMAD.U32 R34, R48.reuse, 0x10000, RZ ;  /* 0x0001000030228824 */ /* 0x042fe200078e00ff */
[----:B------:R-:W-:Y:S01]  /*6610*/  @!P0 LOP3.LUT R36, R48, 0xffff0000, RZ, 0xc0, !PT ;  /* 0xffff000030248812 */ /* 0x000fe200078ec0ff */
[C---:B------:R-:W-:Y:S01]  /*6620*/  @!P0 IMAD.U32 R39, R49.reuse, 0x10000, RZ ;  /* 0x0001000031278824 */ /* 0x040fe200078e00ff */
[----:B------:R-:W-:Y:S01]  /*6630*/  @!P0 LOP3.LUT R38, R49, 0xffff0000, RZ, 0xc0, !PT ;  /* 0xffff000031268812 */ /* 0x000fe200078ec0ff */
[C---:B------:R-:W-:Y:S01]  /*6640*/  @!P0 IMAD.U32 R46, R51.reuse, 0x10000, RZ ;  /* 0x00010000332e8824 */ /* 0x040fe200078e00ff */
[----:B------:R-:W-:Y:S01]  /*6650*/  @!P0 LOP3.LUT R47, R51, 0xffff0000, RZ, 0xc0, !PT ;  /* 0xffff0000332f8812 */ /* 0x000fe200078ec0ff */
[C---:B------:R-:W-:Y:S01]  /*6660*/  @!P0 IMAD.U32 R42, R50.reuse, 0x10000, RZ ;  /* 0x00010000322a8824 */ /* 0x040fe200078e00ff */
[----:B------:R-:W-:Y:S02]  /*6670*/  @!P0 LOP3.LUT R43, R50, 0xffff0000, RZ, 0xc0, !PT ;  /* 0xffff0000322b8812 */ /* 0x000fe400078ec0ff */
[----:B------:R-:W-:Y:S02]  /*6680*/  @!P0 SHF.R.U32.HI R21, RZ, 0x10, R21 ;  /* 0x00000010ff158819 */ /* 0x000fe40000011615 */
[----:B------:R-:W-:Y:S02]  /*6690*/  @!P0 PRMT R29, R29, 0x5410, R20 ;  /* 0x000054101d1d8816 */ /* 0x000fe40000000014 */
[----:B------:R-:W-:Y:S02]  /*66a0*/  @!P0 PRMT R28, R28, 0x5410, R21 ;  /* 0x000054101c1c8816 */ /* 0x000fe40000000015 */
[----:B------:R-:W-:Y:S02]  /*66b0*/  @!P0 SHF.L.U32 R21, R29, 0x10, RZ ;  /* 0x000000101d158819 */ /* 0x000fe400000006ff */
[C---:B------:R-:W-:Y:S01]  /*66c0*/  @!P0 SHF.L.U32 R44, R85.reuse, 0x10, RZ ;  /* 0x00000010552c8819 */ /* 0x040fe200000006ff */
[----:B------:R-:W-:Y:S01]  /*66d0*/  @!P0 IMAD.U32 R20, R28, 0x10000, RZ ;  /* 0x000100001c148824 */ /* 0x000fe200078e00ff */
[----:B------:R-:W-:Y:S02]  /*66e0*/  @!P0 LOP3.LUT R45, R85, 0xffff0000, RZ, 0xc0, !PT ;  /* 0xffff0000552d8812 */ /* 0x000fe400078ec0ff */
[--C-:B------:R-:W-:Y:S02]  /*66f0*/  @!P0 SHF.R.U64 R22, R22, 0x10, R23.reuse ;  /* 0x0000001016168819 */ /* 0x100fe40000001217 */
[----:B------:R-:W-:Y:S02]  /*6700*/  @!P0 SHF.R.U32.HI R33, RZ, 0x10, R23 ;  /* 0x00000010ff218819 */ /* 0x000fe40000011617 */
[----:B------:R-:W-:Y:S02]  /*6710*/  @!P0 PRMT R31, R31, 0x5410, R22 ;  /* 0x000054101f1f8816 */ /* 0x000fe40000000016 */
[----:B------:R-:W-:Y:S02]  /*6720*/  @!P0 PRMT R30, R30, 0x5410, R33 ;  /* 0x000054101e1e8816 */ /* 0x000fe40000000021 */
[----:B------:R-:W-:Y:S02]  /*6730*/  @!P0 SHF.R.U32.HI R77, RZ, 0x10, R77 ;  /* 0x00000010ff4d8819 */ /* 0x000fe4000001164d */
[----:B------:R-:W-:Y:S02]  /*6740*/  @!P0 SHF.R.U64 R79, R78, 0x10, R79 ;  /* 0x000000104e4f8819 */ /* 0x000fe4000000124f */
[----:B------:R-:W-:Y:S02]  /*6750*/  @!P0 PRMT R86, R86, 0x5410, R77 ;  /* 0x0000541056568816 */ /* 0x000fe4000000004d */
[----:B------:R-:W-:Y:S03]  /*6760*/  @!P0 PRMT R84, R84, 0x5410, R79 ;  /* 0x0000541054548816 */ /* 0x000fe6000000004f */
[----:B------:R-:W-:Y:S01]  /*6770*/  @!P0 IMAD.U32 R37, R86, 0x10000, RZ ;  /* 0x0001000056258824 */ /* 0x000fe200078e00ff */
[----:B------:R-:W-:Y:S01]  /*6780*/  @!P0 LOP3.LUT R41, R84, 0xffff0000, RZ, 0xc0, !PT ;  /* 0xffff000054298812 */ /* 0x000fe200078ec0ff */
[----:B--2---:R-:W-:Y:S02]  /*6790*/  @!P0 IMAD.U32 R22, R24, 0x10000, RZ ;  /* 0x0001000018168824 */ /* 0x004fe400078e00ff */
[C---:B------:R-:W-:Y:S02]  /*67a0*/  @!P0 IMAD.U32 R23, R25.reuse, 0x10000, RZ ;  /* 0x0001000019178824 */ /* 0x040fe400078e00ff */
[C---:B------:R-:W-:Y:S02]  /*67b0*/  @!P0 FMUL.FTZ R53, R22.reuse, R35 ;  /* 0x0000002316358220 */ /* 0x040fe40000410000 */
[----:B------:R-:W-:Y:S01]  /*67c0*/  @!P0 FMUL.FTZ R0, R22, R21 ;  /* 0x0000001516008220 */ /* 0x000fe20000410000 */
[----:B------:R-:W-:Y:S01]  /*67d0*/  @!P0 LOP3.LUT R22, R25, 0xffff0000, RZ, 0xc0, !PT ;  /* 0xffff000019168812 */ /* 0x000fe200078ec0ff */
[----:B------:R-:W-:Y:S02]  /*67e0*/  @!P0 FMUL.FTZ R58, R23, R37 ;  /* 0x00000025173a8220 */ /* 0x000fe40000410000 */
[----:B------:R-:W-:Y:S01]  /*67f0*/  @!P0 FFMA.FTZ R53, R34, R21, -R53 ;  /* 0x0000001522358223 */ /* 0x000fe20000010835 */
[----:B------:R-:W-:Y:S01]  /*6800*/  @!P0 LOP3.LUT R21, R28, 0xffff0000, RZ, 0xc0, !PT ;  /* 0xffff00001c158812 */ /* 0x000fe200078ec0ff */
[----:B------:R-:W-:Y:S01]  /*6810*/  @!P0 FFMA.FTZ R0, R35, R34, R0 ;  /* 0x0000002223008223 */ /* 0x000fe20000010000 */
[----:B------:R-:W-:Y:S01]  /*6820*/  @!P0 LOP3.LUT R34, R87, 0xffff0000, RZ, 0xc0, !PT ;  /* 0xffff000057228812 */ /* 0x000fe200078ec0ff */
[-C--:B------:R-:W-:Y:S01]  /*6830*/  @!P0 FMUL.FTZ R4, R23, R20.reuse ;  /* 0x0000001417048220 */ /* 0x080fe20000410000 */
[----:B------:R-:W-:Y:S01]  /*6840*/  @!P0 LOP3.LUT R23, R29, 0xffff0000, RZ, 0xc0, !PT ;  /* 0xffff00001d178812 */ /* 0x000fe200078ec0ff */
[----:B------:R-:W-:Y:S01]  /*6850*/  @!P0 FFMA.FTZ R58, R39, R20, -R58 ;  /* 0x00000014273a8223 */ /* 0x000fe2000001083a */
[----:B------:R-:W-:Y:S01]  /*6860*/  @!P0 LOP3.LUT R20, R24, 0xffff0000, RZ, 0xc0, !PT ;  /* 0xffff000018148812 */ /* 0x000fe200078ec0ff */
[----:B------:R-:W-:Y:S01]  /*6870*/  @!P0 FMUL.FTZ R5, R22, R21 ;  /* 0x0000001516058220 */ /* 0x000fe20000410000 */
[----:B------:R-:W-:Y:S01]  /*6880*/  @!P0 LOP3.LUT R35, R86, 0xffff0000, RZ, 0xc0, !PT ;  /* 0xffff000056238812 */ /* 0x000fe200078ec0ff */
[----:B------:R-:W-:Y:S02]  /*6890*/  @!P0 IMAD.U32 R40, R84, 0x10000, RZ ;  /* 0x0001000054288824 */ /* 0x000fe400078e00ff */
[----:B------:R-:W-:Y:S02]  /*68a0*/  @!P0 FMUL.FTZ R60, R20, R34 ;  /* 0x00000022143c8220 */ /* 0x000fe40000410000 */
[----:B------:R-:W-:Y:S02]  /*68b0*/  @!P0 FMUL.FTZ R59, R22, R35 ;  /* 0x00000023163b8220 */ /* 0x000fe40000410000 */
[-C--:B------:R-:W-:Y:S01]  /*68c0*/  @!P0 FMUL.FTZ R3, R20, R23.reuse ;  /* 0x0000001714038220 */ /* 0x080fe20000410000 */
[----:B------:R-:W-:Y:S01]  /*68d0*/  @!P0 LOP3.LUT R20, R30, 0xffff0000, RZ, 0xc0, !PT ;  /* 0xffff00001e148812 */ /* 0x000fe200078ec0ff */
[----:B------:R-:W-:Y:S01]  /*68e0*/  @!P0 FFMA.FTZ R60, R36, R23, -R60 ;  /* 0x00000017243c8223 */ /* 0x000fe2000001083c */
[C---:B------:R-:W-:Y:S01]  /*68f0*/  @!P0 LOP3.LUT R23, R27.reuse, 0xffff0000, RZ, 0xc0, !PT ;  /* 0xffff00001b178812 */ /* 0x040fe200078ec0ff */
[----:B------:R-:W-:Y:S02]  /*6900*/  @!P0 IMAD.U32 R22, R27, 0x10000, RZ ;  /* 0x000100001b168824 */ /* 0x000fe400078e00ff */
[----:B------:R-:W-:Y:S01]  /*6910*/  @!P0 FFMA.FTZ R59, R38, R21, -R59 ;  /* 0x00000015263b8223 */ /* 0x000fe2000001083b */
[----:B------:R-:W-:Y:S01]  /*6920*/  @!P0 F2FP.BF16.PACK_AB R53, R60, R53 ;  /* 0x000000353c35823e */ /* 0x000fe200000010ff */
        /* <DEDUP_REMOVED lines=8> */
[----:B------:R-:W-:Y:S01]  /*69b0*/  @!P0 FFMA.FTZ R61, R46, R21, -R61 ;  /* 0x000000152e3d8223 */ /* 0x000fe2000001083d */
[----:B------:R-:W-:Y:S01]  /*69c0*/  @!P0 SHF.L.U32 R21, R31, 0x10, RZ ;  /* 0x000000101f158819 */ /* 0x000fe200000006ff */
[----:B------:R-:W-:Y:S01]  /*69d0*/  @!P0 FFMA.FTZ R64, R47, R20, -R64 ;  /* 0x000000142f408223 */ /* 0x000fe20000010840 */
[----:B------:R-:W-:Y:S01]  /*69e0*/  @!P0 LOP3.LUT R20, R31, 0xffff0000, RZ, 0xc0, !PT ;  /* 0xffff00001f148812 */ /* 0x000fe200078ec0ff */
[----:B------:R-:W-:Y:S02]  /*69f0*/  @!P0 FMUL.FTZ R62, R22, R40 ;  /* 0x00000028163e8220 */ /* 0x000fe40000410000 */
[----:B------:R-:W-:Y:S01]  /*6a00*/  @!P0 FMUL.FTZ R63, R23, R41 ;  /* 0x00000029173f8220 */ /* 0x000fe20000410000 */
[----:B------:R-:W-:Y:S01]  /*6a10*/  @!P0 F2FP.BF16.PACK_AB R61, R64, R61 ;  /* 0x0000003d403d823e */ /* 0x000fe200000010ff */
[----:B------:R-:W-:Y:S02]  /*6a20*/  @!P0 FFMA.FTZ R3, R34, R36, R3 ;  /* 0x0000002422038223 */ /* 0x000fe40000010003 */
[-C--:B------:R-:W-:Y:S02]  /*6a30*/  @!P0 FMUL.FTZ R7, R22, R21.reuse ;  /* 0x0000001516078220 */ /* 0x080fe40000410000 */
[----:B------:R-:W-:Y:S01]  /*6a40*/  @!P0 FFMA.FTZ R62, R42, R21, -R62 ;  /* 0x000000152a3e8223 */ /* 0x000fe2000001083e */
[----:B------:R-:W-:Y:S01]  /*6a50*/  @!P0 F2FP.BF16.PACK_AB R59, R3, R0 ;  /* 0x00000000033b823e */ /* 0x000fe200000010ff */
[-C--:B------:R-:W-:Y:S02]  /*6a60*/  @!P0 FFMA.FTZ R63, R43, R20.reuse, -R63 ;  /* 0x000000142b3f8223 */ /* 0x080fe4000001083f */
[----:B------:R-:W-:Y:S01]  /*6a70*/  @!P0 FFMA.FTZ R4, R37, R39, R4 ;  /* 0x0000002725048223 */ /* 0x000fe20000010004 */
[----:B------:R-:W-:Y:S01]  /*6a80*/  @!P0 MOV R24, R59 ;  /* 0x0000003b00188202 */ /* 0x000fe20000000f00 */
[----:B------:R-:W-:Y:S01]  /*6a90*/  @!P0 FMUL.FTZ R8, R23, R20 ;  /* 0x0000001417088220 */ /* 0x000fe20000410000 */
[----:B------:R-:W-:Y:S01]  /*6aa0*/  @!P0 F2FP.BF16.PACK_AB R62, R63, R62 ;  /* 0x0000003e3f3e823e */ /* 0x000fe200000010ff */
[----:B------:R-:W-:Y:S02]  /*6ab0*/  @!P0 FFMA.FTZ R5, R35, R38, R5 ;  /* 0x0000002623058223 */ /* 0x000fe40000010005 */
[----:B------:R-:W-:Y:S02]  /*6ac0*/  @!P0 FFMA.FTZ R7, R40, R42, R7 ;  /* 0x0000002a28078223 */ /* 0x000fe40000010007 */
        /* <DEDUP_REMOVED lines=13> */
[----:B------:R-:W-:Y:S01]  /*6ba0*/  @!P0 IMAD.MOV.U32 R27, RZ, RZ, R64 ;  /* 0x000000ffff1b8224 */ /* 0x000fe200078e0040 */
[----:B------:R-:W-:Y:S11]  /*6bb0*/  ISETP.GE.AND P0, PT, R52, c[0x0][0x1d4], PT ;  /* 0x0000750034007a0c */ /* 0x000ff60003f06270 */
[----:B------:R-:W-:Y:S02]  /*6bc0*/  @!UPT UIADD3 URZ, URZ, URZ, URZ ;  /* 0x0000003f3f3ff290 */ /* 0x000fe4000fffe03f */
[----:B------:R-:W-:-:S05]  /*6bd0*/  @P0 BRA `(.L_x_1038) ;  /* 0x0000031000000947 */ /* 0x000fca0003800000 */
[--C-:B------:R-:W-:Y:S02]  /*6be0*/  SHF.R.S32.HI R0, RZ, 0x1f, R52.reuse ;  /* 0x0000001fff007819 */ /* 0x100fe40000011434 */
[----:B------:R-:W-:Y:S04]  /*6bf0*/  IADD3 R52, P3, P0, R154, R171, R52 ;  /* 0x000000ab9a347210 */ /* 0x000fe8000787e034 */
[----:B------:R-:W-:Y:S02]  /*6c00*/  IADD3.X R3, R117, R56, R0, P3, P0 ;  /* 0x0000003875037210 */ /* 0x000fe40001fe0400 */
[C---:B------:R-:W-:Y:S04]  /*6c10*/  LEA R4, P0, R52.reuse, c[0x0][0x1c8], 0x1 ;  /* 0x0000720034047a11 */ /* 0x040fe800078008ff */
[----:B------:R-:W-:Y:S05]  /*6c20*/  LEA.HI.X R5, R52, c[0x0][0x1cc], R3, 0x1, P0 ;  /* 0x0000730034057a11 */ /* 0x000fea00000f0c03 */
[----:B------:R2:W-:Y:S01]  /*6c30*/  STG.E.128 [R4.64], R24 ;  /* 0x0000001804007986 */ /* 0x0005e2000c101d12 */
[----:B------:R-:W-:-:S05]  /*6c40*/  BRA `(.L_x_1038) ;  /* 0x000002a000007947 */ /* 0x000fca0003800000 */
.L_x_1024:
[----:B------:R-:W-:Y:S01]  /*6c50*/  IMAD R0, R57, -0x30, R2 ;  /* 0xffffffd039007824 */ /* 0x000fe200078e0202 */
[----:B------:R-:W-:Y:S04]  /*6c60*/  BSSY B0, `(.L_x_1055) ;  /* 0x0000015000007945 */ /* 0x000fe80003800000 */
[----:B------:R-:W-:Y:S04]  /*6c70*/  IMNMX R146, R0, 0x30, PT ;  /* 0x0000003000927817 */ /* 0x000fe80003800200 */
[----:B------:R-:W-:Y:S11]  /*6c80*/  ISETP.GE.AND P0, PT, R113, R146, PT ;  /* 0x000000927100720c */ /* 0x000ff60003f06270 */
[----:B------:R-:W-:Y:S02]  /*6c90*/  @!UPT UIADD3 URZ, URZ, URZ, URZ ;  /* 0x0000003f3f3ff290 */ /* 0x000fe4000fffe03f */
[----:B------:R-:W-:-:S05]  /*6ca0*/  @P0 BRA `(.L_x_1056) ;  /* 0x0000010000000947 */ /* 0x000fca0003800000 */
[----:B------:R-:W-:Y:S11]  /*6cb0*/  ISETP.GE.AND P0, PT, R16, c[0x0][0x1d4], PT ;  /* 0x0000750010007a0c */ /* 0x000ff60003f06270 */
[----:B------:R-:W-:Y:S02]  /*6cc0*/  @!UPT UIADD3 URZ, URZ, URZ, URZ ;  /* 0x0000003f3f3ff290 */ /* 0x000fe4000fffe03f */
[----:B------:R-:W1:Y:S04]  /*6cd0*/  @!P0 LDS.128 R32, [R122+0xa080] ;  /* 0x00a080007a208984 */ /* 0x000e680000000c00 */
[----:B-1----:R-:W-:Y:S01]  /*6ce0*/  @!P0 STG.E.128 [R94.64], R32 ;  /* 0x000000205e008986 */ /* 0x002fe2000c101d12 */
[----:B------:R-:W-:Y:S11]  /*6cf0*/  ISETP.GE.AND P0, PT, R12, c[0x0][0x1d4], PT ;  /* 0x000075000c007a0c */ /* 0x000ff60003f06270 */
[----:B------:R-:W-:Y:S02]  /*6d00*/  @!UPT UIADD3 URZ, URZ, URZ, URZ ;  /* 0x0000003f3f3ff290 */ /* 0x000fe4000fffe03f */
[----:B------:R-:W1:Y:S04]  /*6d10*/  @!P0 LDS.128 R28, [R122+0xb880] ;  /* 0x00b880007a1c8984 */ /* 0x000e680000000c00 */
[----:B-1----:R-:W-:Y:S01]  /*6d20*/  @!P0 STG.E.128 [R94.64+0x80], R28 ;  /* 0x0000801c5e008986 */ /* 0x002fe2000c101d12 */
[----:B------:R-:W-:Y:S11]  /*6d30*/  ISETP.GE.AND P0, PT, R121, c[0x0][0x1d4], PT ;  /* 0x0000750079007a0c */ /* 0x000ff60003f06270 */
[----:B------:R-:W-:Y:S02]  /*6d40*/  @!UPT UIADD3 URZ, URZ, URZ, URZ ;  /* 0x0000003f3f3ff290 */ /* 0x000fe4000fffe03f */
[----:B------:R-:W1:Y:S04]  /*6d50*/  @!P0 LDS.128 R24, [R122+0xd080] ;  /* 0x00d080007a188984 */ /* 0x000e680000000c00 */
[----:B-1----:R-:W-:Y:S01]  /*6d60*/  @!P0 STG.E.128 [R94.64+0x100], R24 ;  /* 0x000100185e008986 */ /* 0x002fe2000c101d12 */
[----:B------:R-:W-:Y:S11]  /*6d70*/  ISETP.GE.AND P0, PT, R120, c[0x0][0x1d4], PT ;  /* 0x0000750078007a0c */ /* 0x000ff60003f06270 */
[----:B------:R-:W-:Y:S02]  /*6d80*/  @!UPT UIADD3 URZ, URZ, URZ, URZ ;  /* 0x0000003f3f3ff290 */ /* 0x000fe4000fffe03f */
[----:B------:R-:W1:Y:S04]  /*6d90*/  @!P0 LDS.128 R20, [R122+0xe880] ;  /* 0x00e880007a148984 */ /* 0x000e680000000c00 */
[----:B-1----:R1:W-:Y:S02]  /*6da0*/  @!P0 STG.E.128 [R94.64+0x180], R20 ;  /* 0x000180145e008986 */ /* 0x0023e4000c101d12 */
.L_x_1056:
[----:B------:R-:W-:Y:S05]  /*6db0*/  BSYNC B0 ;  /* 0x0000000000007941 */ /* 0x000fea0003800000 */
.L_x_1055:
[----:B------:R-:W-:Y:S11]  /*6dc0*/  ISETP.GE.AND P0, PT, R118, R146, PT ;  /* 0x000000927600720c */ /* 0x000ff60003f06270 */
[----:B------:R-:W-:Y:S02]  /*6dd0*/  @!UPT UIADD3 URZ, URZ, URZ, URZ ;  /* 0x0000003f3f3ff290 */ /* 0x000fe4000fffe03f */
[----:B------:R-:W-:-:S05]  /*6de0*/  @P0 BRA `(.L_x_1038) ;  /* 0x0000010000000947 */ /* 0x000fca0003800000 */
[----:B------:R-:W-:Y:S11]  /*6df0*/  ISETP.GE.AND P0, PT, R16, c[0x0][0x1d4], PT ;  /* 0x0000750010007a0c */ /* 0x000ff60003f06270 */
[----:B------:R-:W-:Y:S02]  /*6e00*/  @!UPT UIADD3 URZ, URZ, URZ, URZ ;  /* 0x0000003f3f3ff290 */ /* 0x000fe4000fffe03f */
[----:B------:R-:W2:Y:S04]  /*6e10*/  @!P0 LDS.128 R32, [R122+0xb080] ;  /* 0x00b080007a208984 */ /* 0x000ea80000000c00 */
[----:B--2---:R-:W-:Y:S01]  /*6e20*/  @!P0 STG.E.128 [R92.64], R32 ;  /* 0x000000205c008986 */ /* 0x004fe2000c101d12 */
[----:B------:R-:W-:Y:S11]  /*6e30*/  ISETP.GE.AND P0, PT, R12, c[0x0][0x1d4], PT ;  /* 0x000075000c007a0c */ /* 0x000ff60003f06270 */
[----:B------:R-:W-:Y:S02]  /*6e40*/  @!UPT UIADD3 URZ, URZ, URZ, URZ ;  /* 0x0000003f3f3ff290 */ /* 0x000fe4000fffe03f */
[----:B------:R-:W2:Y:S04]  /*6e50*/  @!P0 LDS.128 R28, [R122+0xc880] ;  /* 0x00c880007a1c8984 */ /* 0x000ea80000000c00 */
[----:B--2---:R-:W-:Y:S01]  /*6e60*/  @!P0 STG.E.128 [R92.64+0x80], R28 ;  /* 0x0000801c5c008986 */ /* 0x004fe2000c101d12 */
[----:B------:R-:W-:Y:S11]  /*6e70*/  ISETP.GE.AND P0, PT, R121, c[0x0][0x1d4], PT ;  /* 0x0000750079007a0c */ /* 0x000ff60003f06270 */
[----:B------:R-:W-:Y:S02]  /*6e80*/  @!UPT UIADD3 URZ, URZ, URZ, URZ ;  /* 0x0000003f3f3ff290 */ /* 0x000fe4000fffe03f */
[----:B------:R-:W2:Y:S04]  /*6e90*/  @!P0 LDS.128 R24, [R122+0xe080] ;  /* 0x00e080007a188984 */ /* 0x000ea80000000c00 */
[----:B--2---:R-:W-:Y:S01]  /*6ea0*/  @!P0 STG.E.128 [R92.64+0x100], R24 ;  /* 0x000100185c008986 */ /* 0x004fe2000c101d12 */
[----:B------:R-:W-:Y:S11]  /*6eb0*/  ISETP.GE.AND P0, PT, R120, c[0x0][0x1d4], PT ;  /* 0x0000750078007a0c */ /* 0x000ff60003f06270 */
[----:B------:R-:W-:Y:S02]  /*6ec0*/  @!UPT UIADD3 URZ, URZ, URZ, URZ ;  /* 0x0000003f3f3ff290 */ /* 0x000fe4000fffe03f */
[----:B-1----:R-:W1:Y:S04]  /*6ed0*/  @!P0 LDS.128 R20, [R122+0xf880] ;  /* 0x00f880007a148984 */ /* 0x002e680000000c00 */
[----:B-1----:R1:W-:Y:S02]  /*6ee0*/  @!P0 STG.E.128 [R92.64+0x180], R20 ;  /* 0x000180145c008986 */ /* 0x0023e4000c101d12 */
.L_x_1038:
[----:B------:R-:W-:Y:S05]  /*6ef0*/  BSYNC B2 ;  /* 0x0000000000027941 */ /* 0x000fea0003800000 */
.L_x_1023:
[----:B------:R-:W-:Y:S01]  /*6f00*/  IMAD.WIDE.U32 R8, R57, 0x30, RZ ;  /* 0x0000003039087825 */ /* 0x000fe200078e00ff */
[----:B--2---:R-:W-:Y:S01]  /*6f10*/  P2R R4, PR, RZ, 0x2 ;  /* 0x00000002ff047803 */ /* 0x004fe20000000000 */
[----:B------:R-:W-:Y:S01]  /*6f20*/  BSSY B0, `(.L_x_1057) ;  /* 0x000004a000007945 */ /* 0x000fe20003800000 */
[----:B------:R-:W-:Y:S01]  /*6f30*/  ISETP.NE.AND P1, PT, R126, RZ, PT ;  /* 0x000000ff7e00720c */ /* 0x000fe20003f25270 */
[----:B------:R-:W-:Y:S01]  /*6f40*/  IMAD R0, R130, 0x30, RZ ;  /* 0x0000003082007824 */ /* 0x000fe200078e02ff */
[-C--:B------:R-:W-:Y:S02]  /*6f50*/  IADD3 R7, P0, R109, R8.reuse, RZ ;  /* 0x000000086d077210 */ /* 0x080fe40007f1e0ff */
[----:B------:R-:W-:Y:S01]  /*6f60*/  ISETP.NE.AND P5, PT, R124, RZ, PT ;  /* 0x000000ff7c00720c */ /* 0x000fe20003fa5270 */
[----:B------:R-:W-:Y:S04]  /*6f70*/  IMAD.IADD R0, R9, 0x1, R0 ;  /* 0x0000000109007824 */ /* 0x000fe800078e0200 */
[----:B------:R-:W-:Y:S01]  /*6f80*/  IMAD.X R5, R0, 0x1, R107, P0 ;  /* 0x0000000100057824 */ /* 0x000fe200000e066b */
[----:B------:R-:W-:Y:S01]  /*6f90*/  IADD3 R3, P0, R112, R8, RZ ;  /* 0x0000000870037210 */ /* 0x000fe20007f1e0ff */
[----:B------:R-:W-:Y:S04]  /*6fa0*/  IMAD.IADD R8, R146, 0x1, -R113 ;  /* 0x0000000192087824 */ /* 0x000fe800078e0a71 */
[----:B------:R-:W-:Y:S01]  /*6fb0*/  IMAD.X R0, R0, 0x1, R110, P0 ;  /* 0x0000000100007824 */ /* 0x000fe200000e066e */
[C---:B------:R-:W-:Y:S11]  /*6fc0*/  ISETP.GE.AND P0, PT, R8.reuse, 0x21, PT ;  /* 0x000000210800780c */ /* 0x040ff60003f06270 */
[----:B------:R-:W-:Y:S02]  /*6fd0*/  @!UPT UIADD3 URZ, URZ, URZ, URZ ;  /* 0x0000003f3f3ff290 */ /* 0x000fe4000fffe03f */
[----:B-1----:R-:W-:Y:S04]  /*6fe0*/  @P0 IADD3 R21, P3, R7, 0x20, RZ ;  /* 0x0000002007150810 */ /* 0x002fe80007f7e0ff */
[----:B------:R-:W-:Y:S02]  /*6ff0*/  @P0 IADD3.X R9, RZ, R5, RZ, P3, !PT ;  /* 0x00000005ff090210 */ /* 0x000fe40001ffe4ff */
[----:B------:R-:W-:Y:S11]  /*7000*/  ISETP.GE.AND P3, PT, R8, 0x1, PT ;  /* 0x000000010800780c */ /* 0x000ff60003f66270 */
[----:B------:R-:W-:Y:S02]  /*7010*/  @!UPT UIADD3 URZ, URZ, URZ, URZ ;  /* 0x0000003f3f3ff290 */ /* 0x000fe4000fffe03f */
[----:B------:R-:W-:Y:S02]  /*7020*/  @P3 IMAD R8, R5, c[0x0][0x258], RZ ;  /* 0x0000960005083a24 */ /* 0x000fe400078e02ff */
[----:B------:R-:W-:Y:S02]  /*7030*/  @P3 IMAD.MOV.U32 R132, RZ, RZ, R152 ;  /* 0x000000ffff843224 */ /* 0x000fe400078e0098 */
[C---:B------:R-:W-:Y:S02]  /*7040*/  @P3 IMAD R8, R7.reuse, c[0x0][0x25c], R8 ;  /* 0x0000970007083a24 */ /* 0x040fe400078e0208 */
[----:B------:R-:W-:Y:S01]  /*7050*/  @P3 IMAD.WIDE.U32 R22, R7, c[0x0][0x258], R132 ;  /* 0x0000960007163a25 */ /* 0x000fe200078e0084 */
[----:B------:R-:W-:Y:S03]  /*7060*/  @P0 MOV R132, R152 ;  /* 0x0000009800840202 */ /* 0x000fe60000000f00 */
[----:B------:R-:W-:Y:S01]  /*7070*/  @P3 IMAD.IADD R8, R23, 0x1, R8 ;  /* 0x0000000117083824 */ /* 0x000fe200078e0208 */
[C---:B------:R-:W-:Y:S04]  /*7080*/  @P3 LEA R24, P4, R22.reuse, c[0x0][0x250], 0x1 ;  /* 0x0000940016183a11 */ /* 0x040fe800078808ff */
[----:B------:R-:W-:Y:S01]  /*7090*/  @P3 LEA.HI.X R25, R22, c[0x0][0x254], R8, 0x1, P4 ;  /* 0x0000950016193a11 */ /* 0x000fe200020f0c08 */
[----:B------:R-:W-:Y:S02]  /*70a0*/  @P0 IMAD R8, R9, c[0x0][0x258], RZ ;  /* 0x0000960009080a24 */ /* 0x000fe400078e02ff */
[C---:B------:R-:W-:Y:S02]  /*70b0*/  @P0 IMAD.WIDE.U32 R22, R21.reuse, c[0x0][0x258], R132 ;  /* 0x0000960015160a25 */ /* 0x040fe400078e0084 */
[----:B------:R-:W-:Y:S01]  /*70c0*/  @!PT LDS RZ, [RZ] ;  /* 0x00000000fffff984 */ /* 0x000fe20000000800 */
[----:B------:R-:W-:Y:S01]  /*70d0*/  @!PT LDS RZ, [RZ] ;  /* 0x00000000fffff984 */ /* 0x000fe20000000800 */
[----:B------:R-:W-:Y:S01]  /*70e0*/  @!PT LDS RZ, [RZ] ;  /* 0x00000000fffff984 */ /* 0x000fe20000000800 */
[----:B------:R1:W-:Y:S01]  /*70f0*/  @P3 LDGSTS.E.BYPASS.LTC128B.128 [R122+0x4080], [R24.64], !P1 ;  /* 0x04080000187a3fae */ /* 0x0003e2000c901d52 */
[----:B------:R-:W-:Y:S01]  /*7100*/  ISETP.NE.AND P1, PT, R4, RZ, PT ;  /* 0x000000ff0400720c */ /* 0x000fe20003f25270 */
[----:B------:R-:W-:Y:S01]  /*7110*/  @P0 IMAD R8, R21, c[0x0][0x25c], R8 ;  /* 0x0000970015080a24 */ /* 0x000fe200078e0208 */
[C---:B------:R-:W-:Y:S03]  /*7120*/  @P0 LEA R20, P4, R22.reuse, c[0x0][0x250], 0x1 ;  /* 0x0000940016140a11 */ /* 0x040fe600078808ff */
[----:B------:R-:W-:Y:S05]  /*7130*/  @P0 IMAD.IADD R8, R23, 0x1, R8 ;  /* 0x0000000117080824 */ /* 0x000fea00078e0208 */
[----:B------:R-:W-:Y:S02]  /*7140*/  @P0 LEA.HI.X R21, R22, c[0x0][0x254], R8, 0x1, P4 ;  /* 0x0000950016150a11 */ /* 0x000fe400020f0c08 */
[----:B------:R-:W-:Y:S11]  /*7150*/  ISETP.NE.AND P4, PT, R125, RZ, PT ;  /* 0x000000ff7d00720c */ /* 0x000ff60003f85270 */
[----:B------:R-:W-:Y:S02]  /*7160*/  @!UPT UIADD3 URZ, URZ, URZ, URZ ;  /* 0x0000003f3f3ff290 */ /* 0x000fe4000fffe03f */
[----:B------:R1:W-:Y:S04]  /*7170*/  @P3 LDGSTS.E.BYPASS.LTC128B.128 [R122+0x5880], [R24.64+0x80], !P4 ;  /* 0x05880080187a3fae */ /* 0x0003e8000e101d52 */
[----:B------:R1:W-:Y:S04]  /*7180*/  @P3 LDGSTS.E.BYPASS.LTC128B.128 [R122+0x7080], [R24.64+0x100], !P5 ;  /* 0x07080100187a3fae */ /* 0x0003e8000e901d52 */
[----:B------:R1:W-:Y:S01]  /*7190*/  @P3 LDGSTS.E.BYPASS.LTC128B.128 [R122+0x8880], [R24.64+0x180], !P6 ;  /* 0x08880180187a3fae */ /* 0x0003e2000f101d52 */
[----:B------:R-:W-:Y:S11]  /*71a0*/  ISETP.NE.AND P3, PT, R126, RZ, PT ;  /* 0x000000ff7e00720c */ /* 0x000ff60003f65270 */
[----:B------:R-:W-:Y:S02]  /*71b0*/  @!UPT UIADD3 URZ, URZ, URZ, URZ ;  /* 0x0000003f3f3ff290 */ /* 0x000fe4000fffe03f */
[----:B------:R1:W-:Y:S04]  /*71c0*/  @P0 LDGSTS.E.BYPASS.LTC128B.128 [R122+0x5080], [R20.64], !P3 ;  /* 0x05080000147a0fae */ /* 0x0003e8000d901d52 */
[----:B------:R1:W-:Y:S04]  /*71d0*/  @P0 LDGSTS.E.BYPASS.LTC128B.128 [R122+0x6880], [R20.64+0x80], !P4 ;  /* 0x06880080147a0fae */ /* 0x0003e8000e101d52 */
[----:B------:R1:W-:Y:S04]  /*71e0*/  @P0 LDGSTS.E.BYPASS.LTC128B.128 [R122+0x8080], [R20.64+0x100], !P5 ;  /* 0x08080100147a0fae */ /* 0x0003e8000e901d52 */
[----:B------:R1:W-:Y:S01]  /*71f0*/  @P0 LDGSTS.E.BYPASS.LTC128B.128 [R122+0x9880], [R20.64+0x180], !P6 ;  /* 0x09880180147a0fae */ /* 0x0003e2000f101d52 */
[----:B------:R-:W-:Y:S03]  /*7200*/  ISETP.GT.AND P0, PT, R146, R113, PT ;  /* 0x000000719200720c */ /* 0x000fe60003f04270 */
[----:B------:R-:W0:Y:S01]  /*7210*/  LDGDEPBAR ;  /* 0x00000000000079af */ /* 0x000e220000000000 */
[----:B------:R-:W-:Y:S04]  /*7220*/  DEPBAR.LE SB0, 0x0 ;  /* 0x000080000000791a */ /* 0x000fe80000000000 */
[----:B------:R-:W-:Y:S06]  /*7230*/  BAR.SYNC.DEFER_BLOCKING 0x0 ;  /* 0x0000000000007b1d */ /* 0x000fec0000010000 */
[----:B------:R-:W-:-:S05]  /*7240*/  @!P0 BRA `(.L_x_1058) ;  /* 0x0000017000008947 */ /* 0x000fca0003800000 */
[----:B-1----:R-:W-:Y:S02]  /*7250*/  IMAD.MOV.U32 R130, RZ, RZ, R166 ;  /* 0x000000ffff827224 */ /* 0x002fe400078e00a6 */
[----:B------:R-:W-:Y:S02]  /*7260*/  IMAD R4, R0, c[0x0][0x208], RZ ;  /* 0x0000820000047a24 */ /* 0x000fe400078e02ff */
[C---:B------:R-:W-:Y:S04]  /*7270*/  IMAD.WIDE.U32 R20, R3.reuse, c[0x0][0x208], R130 ;  /* 0x0000820003147a25 */ /* 0x040fe800078e0082 */
[----:B------:R-:W-:Y:S01]  /*7280*/  IMAD R4, R3, c[0x0][0x20c], R4 ;  /* 0x0000830003047a24 */ /* 0x000fe200078e0204 */
[C---:B------:R-:W-:Y:S03]  /*7290*/  LEA R8, P0, R20.reuse, c[0x0][0x1f8], 0x1 ;  /* 0x00007e0014087a11 */ /* 0x040fe600078008ff */
[----:B------:R-:W-:Y:S05]  /*72a0*/  IMAD.IADD R4, R21, 0x1, R4 ;  /* 0x0000000115047824 */ /* 0x000fea00078e0204 */
[----:B------:R-:W-:Y:S02]  /*72b0*/  LEA.HI.X R9, R20, c[0x0][0x1fc], R4, 0x1, P0 ;  /* 0x00007f0014097a11 */ /* 0x000fe400000f0c04 */
        /* <DEDUP_REMOVED lines=16> */
.L_x_1058:
[----:B-1----:R-:W-:Y:S05]  /*73c0*/  BSYNC B0 ;  /* 0x0000000000007941 */ /* 0x002fea0003800000 */
.L_x_1057:
[----:B------:R-:W-:Y:S01]  /*73d0*/  ISETP.GE.AND P0, PT, R118, R146, PT ;  /* 0x000000927600720c */ /* 0x000fe20003f06270 */
[----:B------:R-:W-:Y:S01]  /*73e0*/  @!UPT UIADD3 URZ, URZ, URZ, URZ ;  /* 0x0000003f3f3ff290 */ /* 0x000fe2000fffe03f */
[----:B------:R-:W-:Y:S11]  /*73f0*/  BSSY B0, `(.L_x_1059) ;  /* 0x000001b000007945 */ /* 0x000ff60003800000 */
[----:B------:R-:W-:-:S05]  /*7400*/  @P0 BRA `(.L_x_1060) ;  /* 0x0000019000000947 */ /* 0x000fca0003800000 */
[----:B------:R-:W-:Y:S01]  /*7410*/  IADD3 R3, P0, R3, 0x20, RZ ;  /* 0x0000002003037810 */ /* 0x000fe20007f1e0ff */
[----:B------:R-:W-:Y:S04]  /*7420*/  IMAD.MOV.U32 R130, RZ, RZ, R166 ;  /* 0x000000ffff827224 */ /* 0x000fe800078e00a6 */
[----:B------:R-:W-:Y:S02]  /*7430*/  IMAD.X R0, RZ, RZ, R0, P0 ;  /* 0x000000ffff007224 */ /* 0x000fe400000e0600 */
[C---:B------:R-:W-:Y:S04]  /*7440*/  IMAD.WIDE.U32 R8, R3.reuse, c[0x0][0x208], R130 ;  /* 0x0000820003087a25 */ /* 0x040fe800078e0082 */
[----:B------:R-:W-:Y:S01]  /*7450*/  IMAD R0, R0, c[0x0][0x208], RZ ;  /* 0x0000820000007a24 */ /* 0x000fe200078e02ff */
[C---:B------:R-:W-:Y:S03]  /*7460*/  LEA R4, P0, R8.reuse, c[0x0][0x1f8], 0x1 ;  /* 0x00007e0008047a11 */ /* 0x040fe600078008ff */
[----:B------:R-:W-:Y:S04]  /*7470*/  IMAD R0, R3, c[0x0][0x20c], R0 ;  /* 0x0000830003007a24 */ /* 0x000fe800078e0200 */
        /* <DEDUP_REMOVED lines=18> */
.L_x_1060:
[----:B------:R-:W-:Y:S05]  /*75a0*/  BSYNC B0 ;  /* 0x0000000000007941 */ /* 0x000fea0003800000 */
.L_x_1059:
        /* <DEDUP_REMOVED lines=8> */
[C---:B------:R-:W-:Y:S01]  /*7630*/  IMAD R0, R4.reuse, UR8, RZ ;  /* 0x0000000804007c24 */ /* 0x040fe2000f8e02ff */
[----:B------:R-:W-:Y:S01]  /*7640*/  P2R R7, PR, RZ, 0x4 ;  /* 0x00000004ff077803 */ /* 0x000fe20000000000 */
[----:B------:R-:W-:Y:S01]  /*7650*/  IMAD.WIDE.U32 R8, R4, UR14, R8 ;  /* 0x0000000e04087c25 */ /* 0x000fe2000f8e0008 */
[----:B------:R-:W-:Y:S02]  /*7660*/  ISETP.NE.AND P2, PT, R126, RZ, PT ;  /* 0x000000ff7e00720c */ /* 0x000fe40003f45270 */
[----:B------:R-:W-:Y:S01]  /*7670*/  P2R R5, PR, RZ, 0x2 ;  /* 0x00000002ff057803 */ /* 0x000fe20000000000 */
[----:B------:R-:W-:Y:S01]  /*7680*/  IMAD R0, R3, UR14, R0 ;  /* 0x0000000e03007c24 */ /* 0x000fe2000f8e0200 */
[----:B------:R-:W-:Y:S03]  /*7690*/  ISETP.NE.AND P1, PT, R125, RZ, PT ;  /* 0x000000ff7d00720c */ /* 0x000fe60003f25270 */
[----:B------:R-:W-:Y:S01]  /*76a0*/  IMAD.IADD R0, R9, 0x1, R0 ;  /* 0x0000000109007824 */ /* 0x000fe200078e0200 */
[C---:B------:R-:W-:Y:S04]  /*76b0*/  @P3 LEA R20, P0, R8.reuse, c[0x0][0x220], 0x1 ;  /* 0x0000880008143a11 */ /* 0x040fe800078008ff */
[----:B------:R-:W-:Y:S02]  /*76c0*/  @P3 LEA.HI.X R21, R8, c[0x0][0x224], R0, 0x1, P0 ;  /* 0x0000890008153a11 */ /* 0x000fe400000f0c00 */
[----:B------:R-:W-:Y:S03]  /*76d0*/  ISETP.GE.AND P0, PT, R128, 0x21, PT ;  /* 0x000000218000780c */ /* 0x000fe60003f06270 */
[----:B------:R-:W-:Y:S01]  /*76e0*/  @!PT LDS RZ, [RZ] ;  /* 0x00000000fffff984 */ /* 0x000fe20000000800 */
[----:B------:R-:W-:Y:S01]  /*76f0*/  @!PT LDS RZ, [RZ] ;  /* 0x00000000fffff984 */ /* 0x000fe20000000800 */
[----:B------:R-:W-:Y:S01]  /*7700*/  @!PT LDS RZ, [RZ] ;  /* 0x00000000fffff984 */ /* 0x000fe20000000800 */
[----:B------:R1:W-:Y:S01]  /*7710*/  @P3 LDGSTS.E.BYPASS.LTC128B.128 [R122+0xa080], [R20.64], !P2 ;  /* 0x0a080000147a3fae */ /* 0x0003e2000d101d52 */
[----:B------:R-:W-:Y:S03]  /*7720*/  ISETP.NE.AND P2, PT, R7, RZ, PT ;  /* 0x000000ff0700720c */ /* 0x000fe60003f45270 */
[----:B------:R1:W-:Y:S06]  /*7730*/  @P3 LDGSTS.E.BYPASS.LTC128B.128 [R122+0xb880], [R20.64+0x80], !P1 ;  /* 0x0b880080147a3fae */ /* 0x0003ec000c901d52 */
[----:B------:R-:W-:Y:S04]  /*7740*/  @P0 IADD3 R3, P4, R8, UR12, RZ ;  /* 0x0000000c08030c10 */ /* 0x000fe8000ff9e0ff */
[----:B------:R-:W-:Y:S02]  /*7750*/  @P0 IADD3.X R0, R0, UR11, RZ, P4, !PT ;  /* 0x0000000b00000c10 */ /* 0x000fe4000a7fe4ff */
[C---:B------:R-:W-:Y:S04]  /*7760*/  @P0 LEA R8, P4, R3.reuse, c[0x0][0x220], 0x1 ;  /* 0x0000880003080a11 */ /* 0x040fe800078808ff */
[----:B------:R-:W-:Y:S02]  /*7770*/  @P0 LEA.HI.X R9, R3, c[0x0][0x224], R0, 0x1, P4 ;  /* 0x0000890003090a11 */ /* 0x000fe400020f0c00 */
[----:B------:R-:W-:Y:S11]  /*7780*/  ISETP.NE.AND P4, PT, R124, RZ, PT ;  /* 0x000000ff7c00720c */ /* 0x000ff60003f85270 */
[----:B------:R-:W-:Y:S02]  /*7790*/  @!UPT UIADD3 URZ, URZ, URZ, URZ ;  /* 0x0000003f3f3ff290 */ /* 0x000fe4000fffe03f */
[----:B------:R1:W-:Y:S04]  /*77a0*/  @P3 LDGSTS.E.BYPASS.LTC128B.128 [R122+0xd080], [R20.64+0x100], !P4 ;  /* 0x0d080100147a3fae */ /* 0x0003e8000e101d52 */
[----:B------:R1:W-:Y:S01]  /*77b0*/  @P3 LDGSTS.E.BYPASS.LTC128B.128 [R122+0xe880], [R20.64+0x180], !P6 ;  /* 0x0e880180147a3fae */ /* 0x0003e2000f101d52 */
[----:B------:R-:W-:Y:S11]  /*77c0*/  ISETP.NE.AND P3, PT, R126, RZ, PT ;  /* 0x000000ff7e00720c */ /* 0x000ff60003f65270 */
[----:B------:R-:W-:Y:S02]  /*77d0*/  @!UPT UIADD3 URZ, URZ, URZ, URZ ;  /* 0x0000003f3f3ff290 */ /* 0x000fe4000fffe03f */
[----:B------:R1:W-:Y:S04]  /*77e0*/  @P0 LDGSTS.E.BYPASS.LTC128B.128 [R122+0xb080], [R8.64], !P3 ;  /* 0x0b080000087a0fae */ /* 0x0003e8000d901d52 */
[----:B------:R1:W-:Y:S01]  /*77f0*/  @P0 LDGSTS.E.BYPASS.LTC128B.128 [R122+0xc880], [R8.64+0x80], !P1 ;  /* 0x0c880080087a0fae */ /* 0x0003e2000c901d52 */
[----:B------:R-:W-:Y:S03]  /*7800*/  ISETP.NE.AND P1, PT, R5, RZ, PT ;  /* 0x000000ff0500720c */ /* 0x000fe60003f25270 */
[----:B------:R1:W-:Y:S04]  /*7810*/  @P0 LDGSTS.E.BYPASS.LTC128B.128 [R122+0xe080], [R8.64+0x100], !P4 ;  /* 0x0e080100087a0fae */ /* 0x0003e8000e101d52 */
[----:B------:R1:W-:Y:S04]  /*7820*/  @P0 LDGSTS.E.BYPASS.LTC128B.128 [R122+0xf880], [R8.64+0x180], !P6 ;  /* 0x0f880180087a0fae */ /* 0x0003e8000f101d52 */
.L_x_1061:
[----:B------:R-:W0:Y:S01]  /*7830*/  LDGDEPBAR ;  /* 0x00000000000079af */ /* 0x000e220000000000 */
[----:B------:R-:W-:Y:S01]  /*7840*/  IADD3 R57, R57, -0x1, RZ ;  /* 0xffffffff39397810 */ /* 0x000fe20007ffe0ff */
[----:B------:R-:W-:-:S05]  /*7850*/  @P5 BRA `(.L_x_1062) ;  /* 0xffffa2b000005947 */ /* 0x000fca000383ffff */
[----:B------:R-:W2:Y:S04]  /*7860*/  LDL R3, [R1+0x64] ;  /* 0x0000640001037983 */ /* 0x000ea80000100800 */
[----:B------:R3:W5:Y:S04]  /*7870*/  LDL R0, [R1+0x58] ;  /* 0x0000580001007983 */ /* 0x0007680000100800 */
[----:B------:R-:W-:Y:S01]  /*7880*/  BAR.SYNC.DEFER_BLOCKING 0x0 ;  /* 0x0000000000007b1d */ /* 0x000fe20000010000 */
[----:B-12---:R-:W-:-:S05]  /*7890*/  IADD3 R5, R3, 0x2f, RZ ;  /* 0x0000002f03057810 */ /* 0x006fca0007ffe0ff */
[----:B------:R-:W-:-:S05]  /*78a0*/  IMAD.HI R5, R5, 0x2aaaaaab, RZ ;  /* 0x2aaaaaab05057827 */ /* 0x000fca00078e02ff */
[----:B------:R-:W-:-:S04]  /*78b0*/  SHF.R.U32.HI R168, RZ, 0x1f, R5 ;  /* 0x0000001fffa87819 */ /* 0x000fc80000011605 */
[----:B------:R-:W-:Y:S02]  /*78c0*/  LEA.HI.SX32 R168, R5, R168, 0x1d ;  /* 0x000000a805a87211 */ /* 0x000fe400078feaff */
.L_x_1022:
[----:B---3--:R-:W-:Y:S01]  /*78d0*/  IMAD.MOV.U32 R2, RZ, RZ, c[0x0][0x2c4] ;  /* 0x0000b100ff027624 */ /* 0x008fe200078e00ff */
[----:B------:R1:W-:Y:S04]  /*78e0*/  STL.64 [R1], R224 ;  /* 0x000000e001007387 */ /* 0x0003e80000100a00 */
[----:B------:R-:W-:Y:S02]  /*78f0*/  ISETP.NE.AND P2, PT, R2, 0x1, PT ;  /* 0x000000010200780c */ /* 0x000fe40003f45270 */
[----:B------:R-:W-:-:S05]  /*7900*/  IADD3 R2, R105, 0x7f, RZ ;  /* 0x0000007f69027810 */ /* 0x000fca0007ffe0ff */
[----:B------:R-:W-:-:S06]  /*7910*/  IMAD.MOV.U32 R6, RZ, RZ, R2 ;  /* 0x000000ffff067224 */ /* 0x000fcc00078e0002 */
[----:B------:R-:W-:-:S04]  /*7920*/  @P2 IMAD.HI.U32 R4, R2, c[0x0][0x2c8], RZ ;  /* 0x0000b20002042a27 */ /* 0x000fc800078e00ff */
[----:B------:R-:W-:Y:S01]  /*7930*/  IMAD.MOV.U32 R2, RZ, RZ, c[0x0][0x32c] ;  /* 0x0000cb00ff027624 */ /* 0x000fe200078e00ff */
[----:B------:R-:W-:-:S04]  /*7940*/  @P2 SHF.R.U32.HI R6, RZ, c[0x0][0x2cc], R4 ;  /* 0x0000b300ff062a19 */ /* 0x000fc80000011604 */
[----:B------:R-:W-:Y:S02]  /*7950*/  ISETP.GE.AND P1, PT, R2, 0x1, PT ;  /* 0x000000010200780c */ /* 0x000fe40003f26270 */
[----:B------:R-:W-:-:S05]  /*7960*/  IADD3 R5, R6, 0x1, R3 ;  /* 0x0000000106057810 */ /* 0x000fca0007ffe003 */
[----:B-----5:R-:W-:-:S05]  /*7970*/  IMAD.IADD R5, R5, 0x1, -R0 ;  /* 0x0000000105057824 */ /* 0x020fca00078e0a00 */
[----:B------:R-:W-:Y:S01]  /*7980*/  IADD3 R6, R5, c[0x0][0x328], RZ ;  /* 0x0000ca0005067a10 */ /* 0x000fe20007ffe0ff */
[----:B------:R-:W-:Y:S05]  /*7990*/  @!P1 BRA `(.L_x_1063) ;  /* 0x0000010000009947 */ /* 0x000fea0003800000 */
[C---:B-1----:R-:W-:Y:S01]  /*79a0*/  ISETP.GT.AND P0, PT, R5.reuse, RZ, PT ;  /* 0x000000ff0500720c */ /* 0x042fe20003f04270 */
[----:B------:R-:W-:Y:S01]  /*79b0*/  BSSY B0, `(.L_x_1064) ;  /* 0x000000c000007945 */ /* 0x000fe20003800000 */
        /* <DEDUP_REMOVED lines=8> */
.L_x_1065:
[----:B------:R-:W-:-:S13]  /*7a40*/  ISETP.NE.AND P0, PT, R2, 0x1, PT ;  /* 0x000000010200780c */ /* 0x000fda0003f05270 */
[----:B------:R-:W-:-:S05]  /*7a50*/  @P0 IMAD.HI.U32 R4, R7, c[0x0][0x330], RZ ;  /* 0x0000cc0007040a27 */ /* 0x000fca00078e00ff */
[----:B------:R-:W-:Y:S02]  /*7a60*/  @P0 SHF.R.U32.HI R7, RZ, c[0x0][0x334], R4 ;  /* 0x0000cd00ff070a19 */ /* 0x000fe40000011604 */
.L_x_1066:
[----:B------:R-:W-:Y:S05]  /*7a70*/  BSYNC B0 ;  /* 0x0000000000007941 */ /* 0x000fea0003800000 */
.L_x_1064:
[----:B------:R-:W-:-:S05]  /*7a80*/  IMAD R7, R7, R2, c[0x0][0x32c] ;  /* 0x0000cb0007077624 */ /* 0x000fca00078e0202 */
[----:B------:R-:W-:-:S04]  /*7a90*/  IMNMX R6, R6, R7, PT ;  /* 0x0000000706067217 */ /* 0x000fc80003800200 */
.L_x_1063:
[----:B-1----:R-:W-:Y:S01]  /*7aa0*/  IADD3 R6, R6, 0x2f, RZ ;  /* 0x0000002f06067810 */ /* 0x002fe20007ffe0ff */
[----:B------:R-:W-:-:S04]  /*7ab0*/  @P2 IMAD.HI.U32 R5, R105, c[0x0][0x2c8], RZ ;  /* 0x0000b20069052a27 */ /* 0x000fc800078e00ff */
[----:B------:R-:W-:-:S04]  /*7ac0*/  IMAD.HI R6, R6, 0x2aaaaaab, RZ ;  /* 0x2aaaaaab06067827 */ /* 0x000fc800078e02ff */
[----:B------:R-:W-:Y:S01]  /*7ad0*/  IMAD.MOV.U32 R4, RZ, RZ, R105 ;  /* 0x000000ffff047224 */ /* 0x000fe200078e0069 */
[----:B------:R-:W-:Y:S02]  /*7ae0*/  @P2 SHF.R.U32.HI R4, RZ, c[0x0][0x2cc], R5 ;  /* 0x0000b300ff042a19 */ /* 0x000fe40000011605 */
[----:B------:R-:W-:Y:S02]  /*7af0*/  SHF.R.U32.HI R5, RZ, 0x1f, R6 ;  /* 0x0000001fff057819 */ /* 0x000fe40000011606 */
[----:B------:R-:W-:Y:S02]  /*7b00*/  IADD3 R4, R4, R3, -R0 ;  /* 0x0000000304047210 */ /* 0x000fe40007ffe800 */
[----:B------:R-:W-:Y:S02]  /*7b10*/  LEA.HI.SX32 R7, R6, R5, 0x1d ;  /* 0x0000000506077211 */ /* 0x000fe400078feaff */
[----:B------:R-:W-:Y:S02]  /*7b20*/  IADD3 R5, R4, -c[0x0][0x324], RZ ;  /* 0x8000c90004057a10 */ /* 0x000fe40007ffe0ff */
[----:B------:R-:W-:Y:S01]  /*7b30*/  IMNMX R168, R7, R168, PT ;  /* 0x000000a807a87217 */ /* 0x000fe20003800200 */
[----:B------:R-:W-:Y:S05]  /*7b40*/  @!P1 BRA `(.L_x_1067) ;  /* 0x000000f000009947 */ /* 0x000fea0003800000 */
[----:B------:R-:W-:Y:S01]  /*7b50*/  ISETP.GT.AND P0, PT, R4, -0x1, PT ;  /* 0xffffffff0400780c */ /* 0x000fe20003f04270 */
[----:B------:R-:W-:-:S12]  /*7b60*/  BSSY B0, `(.L_x_1068) ;  /* 0x000000b000007945 */ /* 0x000fd80003800000 */
[----:B------:R-:W-:Y:S05]  /*7b70*/  @P0 BRA `(.L_x_1069) ;  /* 0x0000006000000947 */ /* 0x000fea0003800000 */
[----:B------:R-:W-:Y:S02]  /*7b80*/  ISETP.NE.AND P0, PT, R2, 0x1, PT ;  /* 0x000000010200780c */ /* 0x000fe40003f05270 */
[----:B------:R-:W-:-:S11]  /*7b90*/  LOP3.LUT R4, RZ, R4, RZ, 0x33, !PT ;  /* 0x00000004ff047212 */ /* 0x000fd600078e33ff */
[----:B------:R-:W-:-:S05]  /*7ba0*/  @P0 IMAD.HI.U32 R2, R4, c[0x0][0x330], RZ ;  /* 0x0000cc0004020a27 */ /* 0x000fca00078e00ff */
[----:B------:R-:W-:-:S04]  /*7bb0*/  @P0 SHF.R.U32.HI R4, RZ, c[0x0][0x334], R2 ;  /* 0x0000cd00ff040a19 */ /* 0x000fc80000011602 */
[----:B------:R-:W-:Y:S01]  /*7bc0*/  LOP3.LUT R4, RZ, R4, RZ, 0x33, !PT ;  /* 0x00000004ff047212 */ /* 0x000fe200078e33ff */
[----:B------:R-:W-:Y:S05]  /*7bd0*/  BRA `(.L_x_1070) ;  /* 0x0000003000007947 */ /* 0x000fea0003800000 */
.L_x_1069:
[----:B------:R-:W-:-:S13]  /*7be0*/  ISETP.NE.AND P0, PT, R2, 0x1, PT ;  /* 0x000000010200780c */ /* 0x000fda0003f05270 */
[----:B------:R-:W-:-:S05]  /*7bf0*/  @P0 IMAD.HI.U32 R2, R4, c[0x0][0x330], RZ ;  /* 0x0000cc0004020a27 */ /* 0x000fca00078e00ff */
[----:B------:R-:W-:Y:S02]  /*7c00*/  @P0 SHF.R.U32.HI R4, RZ, c[0x0][0x334], R2 ;  /* 0x0000cd00ff040a19 */ /* 0x000fe40000011602 */
.L_x_1070:
[----:B------:R-:W-:Y:S05]  /*7c10*/  BSYNC B0 ;  /* 0x0000000000007941 */ /* 0x000fea0003800000 */
.L_x_1068:
[----:B------:R-:W-:-:S05]  /*7c20*/  IMAD R4, R4, c[0x0][0x32c], RZ ;  /* 0x0000cb0004047a24 */ /* 0x000fca00078e02ff */
[----:B------:R-:W-:-:S05]  /*7c30*/  IMNMX R5, R5, R4, !PT ;  /* 0x0000000405057217 */ /* 0x000fca0007800200 */
.L_x_1067:
[----:B------:R-:W-:Y:S01]  /*7c40*/  IMAD.HI R2, R5, 0x2aaaaaab, RZ ;  /* 0x2aaaaaab05027827 */ /* 0x000fe200078e02ff */
[----:B------:R-:W-:Y:S01]  /*7c50*/  PLOP3.LUT P1, PT, PT, PT, PT, 0x80, 0x0 ;  /* 0x000000000000781c */ /* 0x000fe20003f2f070 */
[----:B------:R-:W-:Y:S01]  /*7c60*/  CS2R R130, SRZ ;  /* 0x0000000000827805 */ /* 0x000fe2000001ff00 */
[----:B------:R-:W-:Y:S01]  /*7c70*/  CS2R R128, SRZ ;  /* 0x0000000000807805 */ /* 0x000fe2000001ff00 */
[----:B------:R-:W-:Y:S01]  /*7c80*/  CS2R R126, SRZ ;  /* 0x00000000007e7805 */ /* 0x000fe2000001ff00 */
[----:B------:R-:W-:Y:S01]  /*7c90*/  SHF.R.U32.HI R229, RZ, 0x1f, R2 ;  /* 0x0000001fffe57819 */ /* 0x000fe20000011602 */
[----:B------:R-:W-:Y:S01]  /*7ca0*/  CS2R R124, SRZ ;  /* 0x00000000007c7805 */ /* 0x000fe2000001ff00 */
[----:B------:R-:W-:Y:S01]  /*7cb0*/  CS2R R122, SRZ ;  /* 0x00000000007a7805 */ /* 0x000fe2000001ff00 */
[----:B------:R-:W-:Y:S01]  /*7cc0*/  CS2R R120, SRZ ;  /* 0x0000000000787805 */ /* 0x000fe2000001ff00 */
[----:B------:R-:W-:Y:S01]  /*7cd0*/  LEA.HI.SX32 R229, R2, R229, 0x1d ;  /* 0x000000e502e57211 */ /* 0x000fe200078feaff */
[----:B------:R-:W-:Y:S01]  /*7ce0*/  CS2R R118, SRZ ;  /* 0x0000000000767805 */ /* 0x000fe2000001ff00 */
[----:B------:R-:W-:Y:S01]  /*7cf0*/  CS2R R116, SRZ ;  /* 0x0000000000747805 */ /* 0x000fe2000001ff00 */
[----:B------:R-:W-:Y:S01]  /*7d00*/  CS2R R114, SRZ ;  /* 0x0000000000727805 */ /* 0x000fe2000001ff00 */
[----:B------:R-:W-:Y:S01]  /*7d10*/  IMNMX R229, RZ, R229, !PT ;  /* 0x000000e5ffe57217 */ /* 0x000fe20007800200 */
[----:B------:R-:W-:Y:S01]  /*7d20*/  CS2R R112, SRZ ;  /* 0x0000000000707805 */ /* 0x000fe2000001ff00 */
[----:B------:R-:W-:Y:S01]  /*7d30*/  CS2R R110, SRZ ;  /* 0x00000000006e7805 */ /* 0x000fe2000001ff00 */
[----:B------:R-:W-:Y:S01]  /*7d40*/  CS2R R108, SRZ ;  /* 0x00000000006c7805 */ /* 0x000fe2000001ff00 */
[----:B------:R-:W-:Y:S01]  /*7d50*/  ISETP.GT.AND P0, PT, R168, R229, PT ;  /* 0x000000e5a800720c */ /* 0x000fe20003f04270 */
        /* <DEDUP_REMOVED lines=54> */
[----:B------:R-:W-:Y:S05]  /*80c0*/  @!P0 BRA `(.L_x_1071) ;  /* 0x0000f23000008947 */ /* 0x000fea0003800000 */
[----:B------:R-:W3:Y:S01]  /*80d0*/  LDL R6, [R1+0x4c] ;  /* 0x00004c0001067983 */ /* 0x000ee20000100800 */
[----:B------:R-:W-:-:S03]  /*80e0*/  ISETP.NE.U32.AND P0, PT, RZ, c[0x0][0x340], PT ;  /* 0x0000d000ff007a0c */ /* 0x000fc60003f05070 */
[----:B------:R-:W4:Y:S01]  /*80f0*/  LDL R17, [R1+0x50] ;  /* 0x0000500001117983 */ /* 0x000f220000100800 */
[----:B------:R-:W-:Y:S01]  /*8100*/  ISETP.NE.AND.EX P0, PT, RZ, c[0x0][0x344], PT, P0 ;  /* 0x0000d100ff007a0c */ /* 0x000fe20003f05300 */
[----:B------:R-:W-:Y:S02]  /*8110*/  IMAD R4, R106, c[0x0][0x1e8], RZ ;  /* 0x00007a006a047a24 */ /* 0x000fe400078e02ff */
[----:B------:R-:W-:Y:S01]  /*8120*/  IMAD.WIDE.U32 R18, R223, c[0x0][0x1e8], RZ ;  /* 0x00007a00df127a25 */ /* 0x000fe200078e00ff */
[----:B------:R-:W-:Y:S01]  /*8130*/  SHF.R.S32.HI R43, RZ, 0x1f, R224 ;  /* 0x0000001fff2b7819 */ /* 0x000fe200000114e0 */
[----:B------:R-:W-:-:S08]  /*8140*/  ULDC.64 UR4, c[0x0][0x18] ;  /* 0x0000060000047ab9 */ /* 0x000fd00000000a00 */
[----:B------:R-:W-:-:S04]  /*8150*/  @P0 IMAD.MOV.U32 R9, RZ, RZ, 0x4 ;  /* 0x00000004ff090424 */ /* 0x000fc800078e00ff */
[----:B------:R-:W-:-:S05]  /*8160*/  @P0 IMAD.WIDE R8, R226, R9, c[0x0][0x340] ;  /* 0x0000d000e2080625 */ /* 0x000fca00078e0209 */
[----:B------:R1:W5:Y:S01]  /*8170*/  @P0 LDG.E R2, [R8.64] ;  /* 0x0000001208020981 */ /* 0x000362000c1e1900 */
[----:B------:R-:W-:Y:S02]  /*8180*/  IMAD R5, R223, c[0x0][0x1ec], R4 ;  /* 0x00007b00df057a24 */ /* 0x000fe400078e0204 */
[----:B------:R-:W-:Y:S02]  /*8190*/  IMAD R4, R106, c[0x0][0x210], RZ ;  /* 0x000084006a047a24 */ /* 0x000fe400078e02ff */
[----:B------:R-:W-:Y:S02]  /*81a0*/  IMAD.IADD R19, R19, 0x1, R5 ;  /* 0x0000000113137824 */ /* 0x000fe400078e0205 */
[----:B------:R-:W-:Y:S01]  /*81b0*/  IMAD.WIDE.U32 R10, R223, c[0x0][0x210], RZ ;  /* 0x00008400df0a7a25 */ /* 0x000fe200078e00ff */
[----:B------:R-:W-:-:S03]  /*81c0*/  LEA.HI R248, R43, R224, RZ, 0x3 ;  /* 0x000000e02bf87211 */ /* 0x000fc600078f18ff */
[----:B------:R-:W-:Y:S01]  /*81d0*/  IMAD R7, R223, c[0x0][0x214], R4 ;  /* 0x00008500df077a24 */ /* 0x000fe200078e0204 */
[----:B------:R-:W-:-:S03]  /*81e0*/  LOP3.LUT R41, R248, 0xfffffff8, RZ, 0xc0, !PT ;  /* 0xfffffff8f8297812 */ /* 0x000fc600078ec0ff */
[----:B------:R-:W-:Y:S01]  /*81f0*/  IMAD.IADD R11, R7, 0x1, R11 ;  /* 0x00000001070b7824 */ /* 0x000fe200078e020b */
[----:B------:R-:W-:Y:S01]  /*8200*/  LEA.HI R13, R43, R224, RZ, 0x4 ;  /* 0x000000e02b0d7211 */ /* 0x000fe200078f20ff */
[----:B------:R-:W-:Y:S01]  /*8210*/  IMAD R22, R106, c[0x0][0x1b8], RZ ;  /* 0x00006e006a167a24 */ /* 0x000fe200078e02ff */
[----:B------:R-:W-:Y:S01]  /*8220*/  UIADD3 UR4, UP0, UR4, 0x10080, URZ ;  /* 0x0001008004047890 */ /* 0x000fe2000ff1e03f */
[----:B------:R-:W-:Y:S01]  /*8230*/  IMAD.IADD R41, R224, 0x1, -R41 ;  /* 0x00000001e0297824 */ /* 0x000fe200078e0a29 */
[----:B------:R-:W-:Y:S01]  /*8240*/  SHF.R.S32.HI R42, RZ, 0x4, R13 ;  /* 0x00000004ff2a7819 */ /* 0x000fe2000001140d */
[----:B------:R-:W-:Y:S01]  /*8250*/  IMAD R22, R223, c[0x0][0x1bc], R22 ;  /* 0x00006f00df167a24 */ /* 0x000fe200078e0216 */
[----:B------:R-:W-:Y:S01]  /*8260*/  UIADD3.X UR5, URZ, UR5, URZ, UP0, !UPT ;  /* 0x000000053f057290 */ /* 0x000fe200087fe43f */
[----:B------:R-:W-:Y:S01]  /*8270*/  ISETP.NE.U32.AND P1, PT, RZ, c[0x0][0x348], PT ;  /* 0x0000d200ff007a0c */ /* 0x000fe20003f25070 */
[----:B------:R-:W-:Y:S01]  /*8280*/  IMAD.SHL.U32 R228, R41, 0x8, RZ ;  /* 0x0000000829e47824 */ /* 0x000fe200078e00ff */
[----:B------:R-:W-:-:S02]  /*8290*/  SHF.R.S32.HI R248, RZ, 0x3, R248 ;  /* 0x00000003fff87819 */ /* 0x000fc400000114f8 */
[----:B------:R-:W-:Y:S01]  /*82a0*/  ISETP.NE.AND.EX P1, PT, RZ, c[0x0][0x34c], PT, P1 ;  /* 0x0000d300ff007a0c */ /* 0x000fe20003f25310 */
[----:B-1----:R-:W-:Y:S01]  /*82b0*/  IMAD.U32 R8, RZ, RZ, UR4 ;  /* 0x00000004ff087e24 */ /* 0x002fe2000f8e00ff */
[----:B------:R-:W-:Y:S01]  /*82c0*/  IADD3 R227, R228, 0x80, RZ ;  /* 0x00000080e4e37810 */ /* 0x000fe20007ffe0ff */
[----:B------:R-:W-:Y:S01]  /*82d0*/  IMAD.U32 R9, RZ, RZ, UR5 ;  /* 0x00000005ff097e24 */ /* 0x000fe2000f8e00ff */
[----:B------:R-:W-:-:S04]  /*82e0*/  SEL R14, R226, RZ, !P1 ;  /* 0x000000ffe20e7207 */ /* 0x000fc80004800000 */
[----:B------:R1:W-:Y:S01]  /*82f0*/  STL.64 [R1+0x8], R8 ;  /* 0x0000080801007387 */ /* 0x0003e20000100a00 */
[----:B------:R-:W-:Y:S02]  /*8300*/  LOP3.LUT R196, R196, 0xfffffbff, RZ, 0xc0, !PT ;  /* 0xfffffbffc4c47812 */ /* 0x000fe400078ec0ff */
[C---:B------:R-:W-:Y:S01]  /*8310*/  IADD3 R225, R228.reuse, 0xc0, RZ ;  /* 0x000000c0e4e17810 */ /* 0x040fe20007ffe0ff */
[----:B------:R2:W-:Y:S01]  /*8320*/  STL [R1+0x10], R0 ;  /* 0x0000100001007387 */ /* 0x0005e20000100800 */
[C---:B------:R-:W-:Y:S02]  /*8330*/  ISETP.GE.AND P6, PT, R228.reuse, c[0x0][0x1d4], PT ;  /* 0x00007500e4007a0c */ /* 0x040fe40003fc6270 */
[----:B------:R-:W-:Y:S02]  /*8340*/  IADD3 R230, R228, 0x40, RZ ;  /* 0x00000040e4e67810 */ /* 0x000fe40007ffe0ff */
[----:B------:R-:W-:Y:S02]  /*8350*/  ISETP.GE.AND P5, PT, R227, c[0x0][0x198], PT ;  /* 0x00006600e3007a0c */ /* 0x000fe40003fa6270 */
[----:B------:R-:W-:-:S02]  /*8360*/  ISETP.GE.AND P4, PT, R225, c[0x0][0x198], PT ;  /* 0x00006600e1007a0c */ /* 0x000fc40003f86270 */
[----:B------:R-:W-:Y:S02]  /*8370*/  IADD3 R81, R168, -0x1, RZ ;  /* 0xffffffffa8517810 */ /* 0x000fe40007ffe0ff */
[----:B------:R-:W-:Y:S02]  /*8380*/  ISETP.GE.AND P3, PT, R228, c[0x0][0x198], PT ;  /* 0x00006600e4007a0c */ /* 0x000fe40003f66270 */
[----:B------:R-:W-:Y:S02]  /*8390*/  SEL R40, RZ, 0x1, P6 ;  /* 0x00000001ff287807 */ /* 0x000fe40003000000 */
[----:B---3--:R-:W-:-:S05]  /*83a0*/  SHF.R.S32.HI R5, RZ, 0x1f, R6 ;  /* 0x0000001fff057819 */ /* 0x008fca0000011406 */
[----:B------:R-:W-:-:S04]  /*83b0*/  IMAD R5, R5, c[0x0][0x178], RZ ;  /* 0x00005e0005057a24 */ /* 0x000fc800078e02ff */
[C---:B------:R-:W-:Y:S02]  /*83c0*/  IMAD R4, R6.reuse, c[0x0][0x17c], R5 ;  /* 0x00005f0006047a24 */ /* 0x040fe400078e0205 */
[----:B------:R-:W-:-:S04]  /*83d0*/  IMAD.WIDE.U32 R6, R6, c[0x0][0x178], RZ ;  /* 0x00005e0006067a25 */ /* 0x000fc800078e00ff */
[----:B------:R-:W-:Y:S02]  /*83e0*/  IMAD.IADD R5, R7, 0x1, R4 ;  /* 0x0000000107057824 */ /* 0x000fe400078e0204 */
[----:B------:R-:W-:Y:S01]  /*83f0*/  IMAD.MOV.U32 R4, RZ, RZ, R6 ;  /* 0x000000ffff047224 */ /* 0x000fe200078e0006 */
[----:B------:R-:W-:-:S03]  /*8400*/  LEA.HI R7, R13, R42, RZ, 0x1 ;  /* 0x0000002a0d077211 */ /* 0x000fc600078f08ff */
[----:B------:R-:W-:Y:S01]  /*8410*/  IMAD.WIDE.U32 R4, R223, c[0x0][0x1b8], R4 ;  /* 0x00006e00df047a25 */ /* 0x000fe200078e0004 */
[----:B------:R-:W-:-:S03]  /*8420*/  LOP3.LUT R7, R7, 0xfffffffe, RZ, 0xc0, !PT ;  /* 0xfffffffe07077812 */ /* 0x000fc600078ec0ff */
[----:B------:R-:W-:Y:S01]  /*8430*/  IMAD.IADD R23, R5, 0x1, R22 ;  /* 0x0000000105177824 */ /* 0x000fe200078e0216 */
[----:B------:R-:W-:Y:S01]  /*8440*/  SHF.R.S32.HI R5, RZ, 0x1f, R226 ;  /* 0x0000001fff057819 */ /* 0x000fe200000114e2 */
[----:B------:R-:W-:Y:S02]  /*8450*/  IMAD.MOV.U32 R22, RZ, RZ, R4 ;  /* 0x000000ffff167224 */ /* 0x000fe400078e0004 */
[----:B------:R-:W-:Y:S01]  /*8460*/  IMAD R4, R41, 0x20, R248 ;  /* 0x0000002029047824 */ /* 0x000fe200078e02f8 */
[----:B------:R-:W-:Y:S01]  /*8470*/  SEL R15, R5, RZ, !P1 ;  /* 0x000000ff050f7207 */ /* 0x000fe20004800000 */
[----:B------:R-:W-:Y:S01]  /*8480*/  IMAD.IADD R42, R42, 0x1, -R7 ;  /* 0x000000012a2a7824 */ /* 0x000fe200078e0a07 */
[----:B------:R-:W-:Y:S01]  /*8490*/  ISETP.GE.AND P1, PT, R227, c[0x0][0x1d4], PT ;  /* 0x00007500e3007a0c */ /* 0x000fe20003f26270 */
[----:B------:R-:W-:Y:S02]  /*84a0*/  IMAD.SHL.U32 R7, R248, 0x40, RZ ;  /* 0x00000040f8077824 */ /* 0x000fe400078e00ff */
[----:B-1----:R-:W-:-:S03]  /*84b0*/  IMAD.IADD R9, R105, 0x1, R4 ;  /* 0x0000000169097824 */ /* 0x002fc600078e0204 */
[----:B------:R-:W-:Y:S01]  /*84c0*/  LOP3.LUT R7, R7, 0x1c0, RZ, 0xc0, !PT ;  /* 0x000001c007077812 */ /* 0x000fe200078ec0ff */
[----:B------:R-:W-:Y:S01]  /*84d0*/  @P2 IMAD.HI.U32 R4, R9, c[0x0][0x2c8], RZ ;  /* 0x0000b20009042a27 */ /* 0x000fe200078e00ff */
[----:B------:R-:W-:Y:S02]  /*84e0*/  LOP3.LUT R13, R13, 0xfffffff0, RZ, 0xc0, !PT ;  /* 0xfffffff00d0d7812 */ /* 0x000fe400078ec0ff */
[----:B------:R-:W-:Y:S01]  /*84f0*/  LOP3.LUT R21, R7, 0x38, R228, 0xf8, !PT ;  /* 0x0000003807157812 */ /* 0x000fe200078ef8e4 */
[----:B------:R-:W-:Y:S01]  /*8500*/  IMAD R15, R15, c[0x0][0x1c0], RZ ;  /* 0x000070000f0f7a24 */ /* 0x000fe200078e02ff */
[----:B------:R-:W-:Y:S01]  /*8510*/  SHF.R.U32.HI R6, RZ, 0x3, R7 ;  /* 0x00000003ff067819 */ /* 0x000fe20000011607 */
[----:B------:R-:W-:Y:S01]  /*8520*/  IMAD.MOV.U32 R7, RZ, RZ, R9 ;  /* 0x000000ffff077224 */ /* 0x000fe200078e0009 */
[----:B------:R-:W-:Y:S01]  /*8530*/  @P2 SHF.R.U32.HI R7, RZ, c[0x0][0x2cc], R4 ;  /* 0x0000b300ff072a19 */ /* 0x000fe20000011604 */
[----:B------:R-:W-:Y:S01]  /*8540*/  IMAD R20, R14, c[0x0][0x1c4], R15 ;  /* 0x000071000e147a24 */ /* 0x000fe200078e020f */
[----:B------:R-:W-:Y:S01]  /*8550*/  @P1 LOP3.LUT R196, R196, 0x400, RZ, 0xfc, !PT ;  /* 0x00000400c4c41812 */ /* 0x000fe200078efcff */
[----:B------:R-:W-:Y:S01]  /*8560*/  IMAD.WIDE.U32 R14, R14, c[0x0][0x1c0], R22 ;  /* 0x000070000e0e7a25 */ /* 0x000fe200078e0016 */
[----:B------:R-:W-:-:S02]  /*8570*/  ISETP.GE.AND P1, PT, R225, c[0x0][0x1d4], PT ;  /* 0x00007500e1007a0c */ /* 0x000fc40003f26270 */
[----:B------:R-:W-:Y:S01]  /*8580*/  SHF.R.S32.HI R8, RZ, 0x1f, R7 ;  /* 0x0000001fff087819 */ /* 0x000fe20000011407 */
[----:B------:R-:W-:Y:S01]  /*8590*/  IMAD.IADD R13, R224, 0x1, -R13 ;  /* 0x00000001e00d7824 */ /* 0x000fe200078e0a0d */
[----:B------:R-:W-:Y:S01]  /*85a0*/  LOP3.LUT R6, R21, R6, RZ, 0x3c, !PT ;  /* 0x0000000615067212 */ /* 0x000fe200078e3cff */
[----:B------:R-:W-:Y:S02]  /*85b0*/  IMAD.IADD R21, R15, 0x1, R20 ;  /* 0x000000010f157824 */ /* 0x000fe400078e0214 */
[----:B------:R-:W-:Y:S01]  /*85c0*/  IMAD.MOV.U32 R20, RZ, RZ, R14 ;  /* 0x000000ffff147224 */ /* 0x000fe200078e000e */
[----:B------:R-:W-:Y:S01]  /*85d0*/  SHF.R.S32.HI R4, RZ, 0x1f, R13 ;  /* 0x0000001fff047819 */ /* 0x000fe2000001140d */
[----:B------:R-:W-:Y:S02]  /*85e0*/  IMAD R8, R8, c[0x0][0x1b0], RZ ;  /* 0x00006c0008087a24 */ /* 0x000fe400078e02ff */
[----:B------:R-:W-:Y:S01]  /*85f0*/  IMAD.MOV R14, RZ, RZ, -R7 ;  /* 0x000000ffff0e7224 */ /* 0x000fe200078e0a07 */
[----:B------:R-:W-:Y:S01]  /*8600*/  LOP3.LUT R196, R196, 0xfffffdff, RZ, 0xc0, !PT ;  /* 0xfffffdffc4c47812 */ /* 0x000fe200078ec0ff */
[----:B------:R-:W-:-:S02]  /*8610*/  IMAD R8, R7, c[0x0][0x1b4], R8 ;  /* 0x00006d0007087a24 */ /* 0x000fc400078e0208 */
[----:B------:R-:W-:Y:S01]  /*8620*/  IMAD.WIDE.U32 R20, R7, c[0x0][0x1b0], R20 ;  /* 0x00006c0007147a25 */ /* 0x000fe200078e0014 */
[----:B------:R-:W-:-:S03]  /*8630*/  LEA.HI R7, R4, R13, RZ, 0x3 ;  /* 0x0000000d04077211 */ /* 0x000fc600078f18ff */
[----:B------:R-:W-:Y:S01]  /*8640*/  IMAD R14, R14, c[0x0][0x2c4], R9 ;  /* 0x0000b1000e0e7a24 */ /* 0x000fe200078e0209 */
[----:B------:R-:W-:Y:S01]  /*8650*/  @P1 LOP3.LUT R196, R196, 0x200, RZ, 0xfc, !PT ;  /* 0x00000200c4c41812 */ /* 0x000fe200078efcff */
[----:B------:R-:W-:Y:S01]  /*8660*/  IMAD.IADD R9, R21, 0x1, R8 ;  /* 0x0000000115097824 */ /* 0x000fe200078e0208 */
[----:B------:R-:W-:Y:S01]  /*8670*/  ISETP.NE.U32.AND P1, PT, RZ, c[0x0][0x350], PT ;  /* 0x0000d400ff007a0c */ /* 0x000fe20003f25070 */
[----:B-----5:R-:W-:Y:S01]  /*8680*/  @P0 IMAD.MOV.U32 R22, RZ, RZ, R2 ;  /* 0x000000ffff160224 */ /* 0x020fe200078e0002 */
[----:B------:R-:W-:Y:S01]  /*8690*/  LOP3.LUT R12, R7, 0xfffffff8, RZ, 0xc0, !PT ;  /* 0xfffffff8070c7812 */ /* 0x000fe200078ec0ff */
[----:B------:R-:W-:Y:S01]  /*86a0*/  @!P0 IMAD.MOV.U32 R22, RZ, RZ, R226 ;  /* 0x000000ffff168224 */ /* 0x000fe200078e00e2 */
[----:B------:R-:W-:Y:S01]  /*86b0*/  @P0 SHF.R.S32.HI R23, RZ, 0x1f, R2 ;  /* 0x0000001fff170819 */ /* 0x000fe20000011402 */
[----:B------:R-:W-:Y:S01]  /*86c0*/  @!P0 IMAD.MOV.U32 R23, RZ, RZ, R5 ;  /* 0x000000ffff178224 */ /* 0x000fe200078e0005 */
[----:B------:R-:W-:Y:S02]  /*86d0*/  SHF.R.S32.HI R21, RZ, 0x1f, R14 ;  /* 0x0000001fff157819 */ /* 0x000fe4000001140e */
[----:B------:R-:W-:Y:S01]  /*86e0*/  ISETP.NE.AND.EX P1, PT, RZ, c[0x0][0x354], PT, P1 ;  /* 0x0000d500ff007a0c */ /* 0x000fe20003f25310 */
[----:B------:R-:W-:Y:S01]  /*86f0*/  IMAD.IADD R12, R13, 0x1, -R12 ;  /* 0x000000010d0c7824 */ /* 0x000fe200078e0a0c */
[----:B------:R-:W-:Y:S01]  /*8700*/  LEA.HI R5, R43, R224, RZ, 0x6 ;  /* 0x000000e02b057211 */ /* 0x000fe200078f30ff */
[----:B------:R-:W-:Y:S01]  /*8710*/  IMAD R21, R21, c[0x0][0x1a8], RZ ;  /* 0x00006a0015157a24 */ /* 0x000fe200078e02ff */
[----:B------:R-:W-:Y:S01]  /*8720*/  SEL R13, R22, RZ, !P1 ;  /* 0x000000ff160d7207 */ /* 0x000fe20004800000 */
[----:B------:R-:W-:Y:S01]  /*8730*/  IMAD.MOV.U32 R8, RZ, RZ, R20 ;  /* 0x000000ffff087224 */ /* 0x000fe200078e0014 */
[----:B------:R-:W-:Y:S01]  /*8740*/  SEL R4, R23, RZ, !P1 ;  /* 0x000000ff17047207 */ /* 0x000fe20004800000 */
[----:B------:R-:W-:-:S02]  /*8750*/  IMAD R21, R14, c[0x0][0x1ac], R21 ;  /* 0x00006b000e157a24 */ /* 0x000fc400078e0215 */
[----:B------:R-:W-:-:S04]  /*8760*/  IMAD.WIDE.U32 R14, R14, c[0x0][0x1a8], R8 ;  /* 0x00006a000e0e7a25 */ /* 0x000fc800078e0008 */
[----:B------:R-:W-:Y:S02]  /*8770*/  IMAD.SHL.U32 R5, R5, 0x8, RZ ;  /* 0x0000000805057824 */ /* 0x000fe400078e00ff */
[----:B------:R-:W-:-:S04]  /*8780*/  IMAD.WIDE.U32 R18, R13, c[0x0][0x1f0], R18 ;  /* 0x00007c000d127a25 */ /* 0x000fc800078e0012 */
[----:B------:R-:W-:Y:S01]  /*8790*/  IMAD R8, R4, c[0x0][0x1f0], RZ ;  /* 0x00007c0004087a24 */ /* 0x000fe200078e02ff */
[----:B------:R-:W-:Y:S01]  /*87a0*/  LEA R2, P0, R14, c[0x0][0x160], 0x1 ;  /* 0x000058000e027a11 */ /* 0x000fe200078008ff */
[----:B------:R-:W-:Y:S01]  /*87b0*/  IMAD.IADD R15, R15, 0x1, R21 ;  /* 0x000000010f0f7824 */ /* 0x000fe200078e0215 */
[----:B------:R-:W-:Y:S01]  /*87c0*/  SHF.R.S32.HI R9, RZ, 0x1f, R228 ;  /* 0x0000001fff097819 */ /* 0x000fe200000114e4 */
[----:B------:R-:W-:Y:S01]  /*87d0*/  IMAD R8, R13, c[0x0][0x1f4], R8 ;  /* 0x00007d000d087a24 */ /* 0x000fe200078e0208 */
[----:B------:R-:W-:Y:S02]  /*87e0*/  IADD3 R234, P1, R228, R18, RZ ;  /* 0x00000012e4ea7210 */ /* 0x000fe40007f3e0ff */
[----:B------:R-:W-:Y:S01]  /*87f0*/  LOP3.LUT R6, R6, 0xfffffe00, R5, 0xf8, !PT ;  /* 0xfffffe0006067812 */ /* 0x000fe200078ef805 */
[----:B------:R-:W-:Y:S01]  /*8800*/  IMAD.SHL.U32 R5, R12, 0x40, RZ ;  /* 0x000000400c057824 */ /* 0x000fe200078e00ff */
[----:B------:R-:W-:Y:S01]  /*8810*/  LEA.HI.X R15, R14, c[0x0][0x164], R15, 0x1, P0 ;  /* 0x000059000e0f7a11 */ /* 0x000fe200000f0c0f */
[----:B------:R-:W-:Y:S01]  /*8820*/  IMAD R4, R4, c[0x0][0x218], RZ ;  /* 0x0000860004047a24 */ /* 0x000fe200078e02ff */
[----:B------:R-:W-:Y:S01]  /*8830*/  IADD3.X R235, R9, R19, R8, P1, !PT ;  /* 0x0000001309eb7210 */ /* 0x000fe20000ffe408 */
[----:B------:R-:W-:Y:S01]  /*8840*/  IMAD.WIDE.U32 R10, R13, c[0x0][0x218], R10 ;  /* 0x000086000d0a7a25 */ /* 0x000fe200078e000a */
[----:B----4-:R-:W-:-:S02]  /*8850*/  SHF.R.S32.HI R237, RZ, 0x1f, R17 ;  /* 0x0000001fffed7819 */ /* 0x010fc40000011411 */
[----:B------:R-:W-:Y:S01]  /*8860*/  IADD3 R232, P0, R248, R17, RZ ;  /* 0x00000011f8e87210 */ /* 0x000fe20007f1e0ff */
[----:B------:R-:W-:Y:S01]  /*8870*/  IMAD.SHL.U32 R8, R42, 0x8, RZ ;  /* 0x000000082a087824 */ /* 0x000fe200078e00ff */
[----:B------:R-:W-:Y:S01]  /*8880*/  LOP3.LUT R5, R5, 0x1c0, RZ, 0xc0, !PT ;  /* 0x000001c005057812 */ /* 0x000fe200078ec0ff */
[----:B------:R-:W-:Y:S01]  /*8890*/  IMAD R4, R13, c[0x0][0x21c], R4 ;  /* 0x000087000d047a24 */ /* 0x000fe200078e0204 */
[----:B------:R-:W-:Y:S02]  /*88a0*/  LEA.HI.X.SX32 R237, R248, R237, 0x1, P0 ;  /* 0x000000edf8ed7211 */ /* 0x000fe400000f0eff */
[----:B------:R-:W-:Y:S02]  /*88b0*/  IADD3 R10, P0, R228, R10, RZ ;  /* 0x0000000ae40a7210 */ /* 0x000fe40007f1e0ff */
[----:B------:R-:W-:Y:S02]  /*88c0*/  LOP3.LUT R8, R5, 0x8, R8, 0xf8, !PT ;  /* 0x0000000805087812 */ /* 0x000fe400078ef808 */
[----:B------:R-:W-:-:S02]  /*88d0*/  SHF.R.U32.HI R5, RZ, 0x3, R5 ;  /* 0x00000003ff057819 */ /* 0x000fc40000011605 */
[----:B------:R-:W-:Y:S02]  /*88e0*/  IADD3.X R11, R9, R11, R4, P0, !PT ;  /* 0x0000000b090b7210 */ /* 0x000fe400007fe404 */
[----:B------:R-:W-:Y:S02]  /*88f0*/  ISETP.GE.AND P0, PT, R230, c[0x0][0x1d4], PT ;  /* 0x00007500e6007a0c */ /* 0x000fe40003f06270 */
[----:B------:R-:W-:Y:S01]  /*8900*/  LOP3.LUT R5, R8, R5, RZ, 0x3c, !PT ;  /* 0x0000000508057212 */ /* 0x000fe200078e3cff */
[----:B------:R-:W-:Y:S01]  /*8910*/  IMAD.SHL.U32 R8, R7, 0x40, RZ ;  /* 0x0000004007087824 */ /* 0x000fe200078e00ff */
[----:B------:R-:W-:Y:S01]  /*8920*/  LOP3.LUT R196, R196, 0xffffff7f, RZ, 0xc0, !PT ;  /* 0xffffff7fc4c47812 */ /* 0x000fe200078ec0ff */
[C---:B------:R-:W-:Y:S02]  /*8930*/  IMAD R245, R237.reuse, c[0x0][0x1e0], RZ ;  /* 0x00007800edf57a24 */ /* 0x040fe400078e02ff */
[----:B------:R-:W-:Y:S01]  /*8940*/  IMAD R237, R237, c[0x0][0x208], RZ ;  /* 0x00008200eded7a24 */ /* 0x000fe200078e02ff */
[----:B------:R-:W-:Y:S01]  /*8950*/  @P6 LOP3.LUT R196, R196, 0x80, RZ, 0xfc, !PT ;  /* 0x00000080c4c46812 */ /* 0x000fe200078efcff */
[----:B------:R-:W-:Y:S01]  /*8960*/  IMAD.MOV.U32 R7, RZ, RZ, 0x10 ;  /* 0x00000010ff077424 */ /* 0x000fe200078e00ff */
[----:B------:R-:W-:Y:S01]  /*8970*/  LOP3.LUT R4, R5, 0xfffffe00, R8, 0xf8, !PT ;  /* 0xfffffe0005047812 */ /* 0x000fe200078ef808 */
[----:B------:R-:W-:Y:S01]  /*8980*/  IMAD R245, R232, c[0x0][0x1e4], R245 ;  /* 0x00007900e8f57a24 */ /* 0x000fe200078e02f5 */
[----:B------:R-:W-:Y:S01]  /*8990*/  LOP3.LUT P1, RZ, R12, 0x2, RZ, 0xc0, !PT ;  /* 0x000000020cff7812 */ /* 0x000fe2000782c0ff */
[----:B------:R-:W-:Y:S01]  /*89a0*/  IMAD R237, R232, c[0x0][0x20c], R237 ;  /* 0x00008300e8ed7a24 */ /* 0x000fe200078e02ed */
[----:B------:R-:W-:Y:S01]  /*89b0*/  LOP3.LUT P2, RZ, R12, 0x4, RZ, 0xc0, !PT ;  /* 0x000000040cff7812 */ /* 0x000fe2000784c0ff */
[----:B------:R-:W-:Y:S01]  /*89c0*/  IMAD.WIDE.U32 R234, R232, c[0x0][0x1e0], R234 ;  /* 0x00007800e8ea7a25 */ /* 0x000fe200078e00ea */
[----:B------:R-:W-:-:S03]  /*89d0*/  LOP3.LUT R196, R196, 0xfffffeff, RZ, 0xc0, !PT ;  /* 0xfffffeffc4c47812 */ /* 0x000fc600078ec0ff */
[----:B------:R-:W-:Y:S02]  /*89e0*/  IMAD.MOV.U32 R5, RZ, RZ, 0x20 ;  /* 0x00000020ff057424 */ /* 0x000fe400078e00ff */
[----:B------:R-:W-:Y:S01]  /*89f0*/  IMAD.WIDE.U32 R232, R232, c[0x0][0x208], R10 ;  /* 0x00008200e8e87a25 */ /* 0x000fe200078e000a */
[----:B------:R-:W-:Y:S02]  /*8a00*/  SEL R7, R7, 0xfffffff0, !P1 ;  /* 0xfffffff007077807 */ /* 0x000fe40004800000 */
[----:B------:R-:W-:Y:S01]  /*8a10*/  SEL R5, R5, 0xffffffe0, !P2 ;  /* 0xffffffe005057807 */ /* 0x000fe20005000000 */
[----:B------:R-:W-:Y:S01]  /*8a20*/  IMAD.IADD R245, R235, 0x1, R245 ;  /* 0x00000001ebf57824 */ /* 0x000fe200078e02f5 */
[----:B------:R-:W-:Y:S01]  /*8a30*/  @P0 LOP3.LUT R196, R196, 0x100, RZ, 0xfc, !PT ;  /* 0x00000100c4c40812 */ /* 0x000fe200078efcff */
[----:B------:R-:W-:Y:S01]  /*8a40*/  IMAD.IADD R237, R233, 0x1, R237 ;  /* 0x00000001e9ed7824 */ /* 0x000fe200078e02ed */
[----:B------:R-:W-:Y:S01]  /*8a50*/  ISETP.GE.AND P1, PT, R230, c[0x0][0x198], PT ;  /* 0x00006600e6007a0c */ /* 0x000fe20003f26270 */
[----:B------:R-:W-:Y:S10]  /*8a60*/  BRA.DIV ~URZ, `(.L_x_1072) ;  /* 0x000111627f007947 */ /* 0x000ff4000b800000 */
[----:B--2---:R1:W2:Y:S02]  /*8a70*/  SHFL.IDX PT, R17, R15, RZ, 0x181f ;  /* 0x00181fff0f117589 */ /* 0x0042a400000e0000 */
.L_x_1162:
[----:B------:R-:W-:Y:S05]  /*8a80*/  BRA.DIV ~URZ, `(.L_x_1073) ;  /* 0x000111c27f007947 */ /* 0x000fea000b800000 */
[----:B------:R3:W4:Y:S02]  /*8a90*/  SHFL.IDX PT, R16, R2, RZ, 0x181f ;  /* 0x00181fff02107589 */ /* 0x00072400000e0000 */
.L_x_1163:
[----:B------:R-:W-:Y:S01]  /*8aa0*/  IMAD R0, R0, c[0x0][0x2c4], RZ ;  /* 0x0000b10000007a24 */ /* 0x000fe200078e02ff */
[----:B------:R-:W-:Y:S01]  /*8ab0*/  IADD3 R105, R105, R248, RZ ;  /* 0x000000f869697210 */ /* 0x000fe20007ffe0ff */
[----:B------:R-:W-:Y:S03]  /*8ac0*/  BSSY B0, `(.L_x_1074) ;  /* 0x000001d000007945 */ /* 0x000fe60003800000 */
[----:B------:R-:W-:-:S13]  /*8ad0*/  ISETP.GE.AND P0, PT, R105, R0, PT ;  /* 0x000000006900720c */ /* 0x000fda0003f06270 */
[----:B------:R-:W-:Y:S05]  /*8ae0*/  @P0 BRA `(.L_x_1075) ;  /* 0x000001a000000947 */ /* 0x000fea0003800000 */
[C---:B------:R-:W-:Y:S01]  /*8af0*/  IADD3 R10, R228.reuse, 0x80, RZ ;  /* 0x00000080e40a7810 */ /* 0x040fe20007ffe0ff */
[----:B----4-:R-:W-:Y:S01]  /*8b00*/  IMAD.MOV.U32 R18, RZ, RZ, R16 ;  /* 0x000000ffff127224 */ /* 0x010fe200078e0010 */
[----:B------:R-:W-:Y:S02]  /*8b10*/  IADD3 R8, R228, 0xc0, RZ ;  /* 0x000000c0e4087810 */ /* 0x000fe40007ffe0ff */
[----:B------:R-:W-:Y:S02]  /*8b20*/  SHF.R.S32.HI R19, RZ, 0x1f, R230 ;  /* 0x0000001fff137819 */ /* 0x000fe400000114e6 */
[----:B------:R-:W-:Y:S02]  /*8b30*/  SHF.R.S32.HI R13, RZ, 0x1f, R10 ;  /* 0x0000001fff0d7819 */ /* 0x000fe4000001140a */
[----:B------:R-:W-:Y:S02]  /*8b40*/  SHF.R.S32.HI R11, RZ, 0x1f, R8 ;  /* 0x0000001fff0b7819 */ /* 0x000fe40000011408 */
[----:B------:R-:W-:Y:S01]  /*8b50*/  LEA.HI R12, R19, R230, RZ, 0x3 ;  /* 0x000000e6130c7211 */ /* 0x000fe200078f18ff */
[----:B--2---:R-:W-:Y:S01]  /*8b60*/  IMAD.MOV.U32 R19, RZ, RZ, R17 ;  /* 0x000000ffff137224 */ /* 0x004fe200078e0011 */
[----:B------:R-:W-:-:S02]  /*8b70*/  LEA.HI R13, R13, R10, RZ, 0x3 ;  /* 0x0000000a0d0d7211 */ /* 0x000fc400078f18ff */
[----:B------:R-:W-:Y:S02]  /*8b80*/  LEA.HI R11, R11, R8, RZ, 0x3 ;  /* 0x000000080b0b7211 */ /* 0x000fe400078f18ff */
[----:B------:R-:W-:Y:S02]  /*8b90*/  LEA R20, P0, R228, R16, 0x1 ;  /* 0x00000010e4147211 */ /* 0x000fe400078008ff */
[----:B------:R-:W-:Y:S02]  /*8ba0*/  LOP3.LUT R12, R12, 0xfffffff8, RZ, 0xc0, !PT ;  /* 0xfffffff80c0c7812 */ /* 0x000fe400078ec0ff */
[----:B------:R-:W-:Y:S02]  /*8bb0*/  LOP3.LUT R13, R13, 0xfffffff8, RZ, 0xc0, !PT ;  /* 0xfffffff80d0d7812 */ /* 0x000fe400078ec0ff */
[----:B------:R-:W-:Y:S01]  /*8bc0*/  LOP3.LUT R11, R11, 0xfffffff8, RZ, 0xc0, !PT ;  /* 0xfffffff80b0b7812 */ /* 0x000fe200078ec0ff */
[----:B------:R-:W-:Y:S01]  /*8bd0*/  IMAD.WIDE R22, R12, 0x2, R18 ;  /* 0x000000020c167825 */ /* 0x000fe200078e0212 */
[----:B------:R-:W-:-:S03]  /*8be0*/  LEA.HI.X R21, R228, R17, R9, 0x1, P0 ;  /* 0x00000011e4157211 */ /* 0x000fc600000f0c09 */
[----:B------:R-:W-:Y:S02]  /*8bf0*/  IMAD.SHL.U32 R17, R6, 0x2, RZ ;  /* 0x0000000206117824 */ /* 0x000fe400078e00ff */
[----:B------:R-:W-:-:S03]  /*8c00*/  IMAD.WIDE R12, R13, 0x2, R18 ;  /* 0x000000020d0c7825 */ /* 0x000fc600078e0212 */
[----:B------:R-:W-:Y:S01]  /*8c10*/  @!PT LDS RZ, [RZ] ;  /* 0x00000000fffff984 */ /* 0x000fe20000000800 */
[----:B------:R-:W-:Y:S01]  /*8c20*/  @!PT LDS RZ, [RZ] ;  /* 0x00000000fffff984 */ /* 0x000fe20000000800 */
[----:B------:R-:W-:Y:S01]  /*8c30*/  @!PT LDS RZ, [RZ] ;  /* 0x00000000fffff984 */ /* 0x000fe20000000800 */
[----:B------:R2:W-:Y:S01]  /*8c40*/  LDGSTS.E.BYPASS.LTC128B.128 [R17+0x10080], [R20.64], !P3 ;  /* 0x1008000014117fae */ /* 0x0005e2000d901d52 */
[----:B------:R-:W-:-:S03]  /*8c50*/  IMAD.WIDE R18, R11, 0x2, R18 ;  /* 0x000000020b127825 */ /* 0x000fc600078e0212 */
[----:B------:R2:W-:Y:S04]  /*8c60*/  LDGSTS.E.BYPASS.LTC128B.128 [R17+0x14080], [R22.64], !P1 ;  /* 0x1408000016117fae */ /* 0x0005e8000c901d52 */
[----:B------:R2:W-:Y:S04]  /*8c70*/  LDGSTS.E.BYPASS.LTC128B.128 [R17+0x18080], [R12.64], !P5 ;  /* 0x180800000c117fae */ /* 0x0005e8000e901d52 */
[----:B------:R2:W-:Y:S02]  /*8c80*/  LDGSTS.E.BYPASS.LTC128B.128 [R17+0x1c080], [R18.64], !P4 ;  /* 0x1c08000012117fae */ /* 0x0005e4000e101d52 */
.L_x_1075:
[----:B------:R-:W-:Y:S05]  /*8c90*/  BSYNC B0 ;  /* 0x0000000000007941 */ /* 0x000fea0003800000 */
.L_x_1074:
[----:B------:R-:W-:Y:S05]  /*8ca0*/  BRA.DIV ~URZ, `(.L_x_1076) ;  /* 0x000110127f007947 */ /* 0x000fea000b800000 */
[----:B--2---:R2:W1:Y:S04]  /*8cb0*/  SHFL.IDX PT, R17, R15, 0x1, 0x181f ;  /* 0x00381f000f117f89 */ /* 0x00446800000e0000 */
[----:B----4-:R2:W4:Y:S02]  /*8cc0*/  SHFL.IDX PT, R16, R2, 0x1, 0x181f ;  /* 0x00381f0002107f89 */ /* 0x01052400000e0000 */
.L_x_1164:
[----:B------:R-:W-:Y:S01]  /*8cd0*/  IADD3 R11, R105, 0x20, RZ ;  /* 0x00000020690b7810 */ /* 0x000fe20007ffe0ff */
[----:B------:R-:W-:Y:S03]  /*8ce0*/  BSSY B0, `(.L_x_1077) ;  /* 0x000001b000007945 */ /* 0x000fe60003800000 */
[----:B------:R-:W-:-:S13]  /*8cf0*/  ISETP.GE.AND P0, PT, R11, R0, PT ;  /* 0x000000000b00720c */ /* 0x000fda0003f06270 */
[----:B------:R-:W-:Y:S05]  /*8d00*/  @P0 BRA `(.L_x_1078) ;  /* 0x0000018000000947 */ /* 0x000fea0003800000 */
[C---:B------:R-:W-:Y:S02]  /*8d10*/  IADD3 R13, R228.reuse, 0x80, RZ ;  /* 0x00000080e40d7810 */ /* 0x040fe40007ffe0ff */
[----:B------:R-:W-:Y:S02]  /*8d20*/  IADD3 R11, R228, 0xc0, RZ ;  /* 0x000000c0e40b7810 */ /* 0x000fe40007ffe0ff */
[----:B------:R-:W-:Y:S02]  /*8d30*/  SHF.R.S32.HI R19, RZ, 0x1f, R230 ;  /* 0x0000001fff137819 */ /* 0x000fe400000114e6 */
[----:B------:R-:W-:Y:S02]  /*8d40*/  SHF.R.S32.HI R10, RZ, 0x1f, R13 ;  /* 0x0000001fff0a7819 */ /* 0x000fe4000001140d */
[----:B------:R-:W-:Y:S02]  /*8d50*/  SHF.R.S32.HI R8, RZ, 0x1f, R11 ;  /* 0x0000001fff087819 */ /* 0x000fe4000001140b */
[----:B------:R-:W-:-:S02]  /*8d60*/  LEA.HI R12, R19, R230, RZ, 0x3 ;  /* 0x000000e6130c7211 */ /* 0x000fc400078f18ff */
[----:B------:R-:W-:Y:S02]  /*8d70*/  LEA.HI R10, R10, R13, RZ, 0x3 ;  /* 0x0000000d0a0a7211 */ /* 0x000fe400078f18ff */
[----:B------:R-:W-:Y:S01]  /*8d80*/  LEA.HI R8, R8, R11, RZ, 0x3 ;  /* 0x0000000b08087211 */ /* 0x000fe200078f18ff */
[----:B------:R-:W-:Y:S01]  /*8d90*/  IMAD.SHL.U32 R11, R6, 0x2, RZ ;  /* 0x00000002060b7824 */ /* 0x000fe200078e00ff */
[----:B----4-:R-:W-:Y:S02]  /*8da0*/  LEA R20, P0, R228, R16, 0x1 ;  /* 0x00000010e4147211 */ /* 0x010fe400078008ff */
[----:B------:R-:W-:Y:S02]  /*8db0*/  LOP3.LUT R12, R12, 0xfffffff8, RZ, 0xc0, !PT ;  /* 0xfffffff80c0c7812 */ /* 0x000fe400078ec0ff */
[----:B------:R-:W-:Y:S02]  /*8dc0*/  LOP3.LUT R10, R10, 0xfffffff8, RZ, 0xc0, !PT ;  /* 0xfffffff80a0a7812 */ /* 0x000fe400078ec0ff */
[----:B------:R-:W-:Y:S01]  /*8dd0*/  LOP3.LUT R8, R8, 0xfffffff8, RZ, 0xc0, !PT ;  /* 0xfffffff808087812 */ /* 0x000fe200078ec0ff */
[----:B-1----:R-:W-:Y:S01]  /*8de0*/  IMAD.WIDE R12, R12, 0x2, R16 ;  /* 0x000000020c0c7825 */ /* 0x002fe200078e0210 */
[----:B------:R-:W-:-:S03]  /*8df0*/  LEA.HI.X R21, R228, R17, R9, 0x1, P0 ;  /* 0x00000011e4157211 */ /* 0x000fc600000f0c09 */
[--C-:B------:R-:W-:Y:S02]  /*8e00*/  IMAD.WIDE R18, R10, 0x2, R16.reuse ;  /* 0x000000020a127825 */ /* 0x100fe400078e0210 */
[----:B------:R-:W-:Y:S01]  /*8e10*/  @!PT LDS RZ, [RZ] ;  /* 0x00000000fffff984 */ /* 0x000fe20000000800 */
[----:B------:R-:W-:Y:S01]  /*8e20*/  @!PT LDS RZ, [RZ] ;  /* 0x00000000fffff984 */ /* 0x000fe20000000800 */
[----:B------:R-:W-:Y:S01]  /*8e30*/  @!PT LDS RZ, [RZ] ;  /* 0x00000000fffff984 */ /* 0x000fe20000000800 */
[----:B------:R1:W-:Y:S02]  /*8e40*/  LDGSTS.E.BYPASS.LTC128B.128 [R11+0x11080], [R20.64], !P3 ;  /* 0x11080000140b7fae */ /* 0x0003e4000d901d52 */
[----:B------:R-:W-:Y:S02]  /*8e50*/  IMAD.WIDE R16, R8, 0x2, R16 ;  /* 0x0000000208107825 */ /* 0x000fe400078e0210 */
[----:B------:R1:W-:Y:S04]  /*8e60*/  LDGSTS.E.BYPASS.LTC128B.128 [R11+0x15080], [R12.64], !P1 ;  /* 0x150800000c0b7fae */ /* 0x0003e8000c901d52 */
[----:B------:R1:W-:Y:S04]  /*8e70*/  LDGSTS.E.BYPASS.LTC128B.128 [R11+0x19080], [R18.64], !P5 ;  /* 0x19080000120b7fae */ /* 0x0003e8000e901d52 */
[----:B------:R1:W-:Y:S02]  /*8e80*/  LDGSTS.E.BYPASS.LTC128B.128 [R11+0x1d080], [R16.64], !P4 ;  /* 0x1d080000100b7fae */ /* 0x0003e4000e101d52 */
.L_x_1078:
[----:B------:R-:W-:Y:S05]  /*8e90*/  BSYNC B0 ;  /* 0x0000000000007941 */ /* 0x000fea0003800000 */
.L_x_1077:
[----:B------:R-:W-:Y:S05]  /*8ea0*/  BRA.DIV ~URZ, `(.L_x_1079) ;  /* 0x00010ef27f007947 */ /* 0x000fea000b800000 */
[----:B-1----:R1:W2:Y:S02]  /*8eb0*/  SHFL.IDX PT, R17, R15, 0x2, 0x181f ;  /* 0x00581f000f117f89 */ /* 0x0022a400000e0000 */
.L_x_1165:
[----:B------:R-:W-:Y:S05]  /*8ec0*/  BRA.DIV ~URZ, `(.L_x_1080) ;  /* 0x00010f527f007947 */ /* 0x000fea000b800000 */
[----:B----4-:R4:W1:Y:S02]  /*8ed0*/  SHFL.IDX PT, R16, R2, 0x2, 0x181f ;  /* 0x00581f0002107f89 */ /* 0x01086400000e0000 */
.L_x_1166:
        /* <DEDUP_REMOVED lines=13> */
[----:B-1----:R-:W-:Y:S02]  /*8fb0*/  LEA R20, P0, R228, R16, 0x1 ;  /* 0x00000010e4147211 */ /* 0x002fe400078008ff */
[----:B------:R-:W-:Y:S02]  /*8fc0*/  LOP3.LUT R12, R12, 0xfffffff8, RZ, 0xc0, !PT ;  /* 0xfffffff80c0c7812 */ /* 0x000fe400078ec0ff */
[----:B------:R-:W-:Y:S02]  /*8fd0*/  LOP3.LUT R10, R10, 0xfffffff8, RZ, 0xc0, !PT ;  /* 0xfffffff80a0a7812 */ /* 0x000fe400078ec0ff */
[----:B------:R-:W-:Y:S01]  /*8fe0*/  LOP3.LUT R8, R8, 0xfffffff8, RZ, 0xc0, !PT ;  /* 0xfffffff808087812 */ /* 0x000fe200078ec0ff */
[----:B--2---:R-:W-:Y:S01]  /*8ff0*/  IMAD.WIDE R12, R12, 0x2, R16 ;  /* 0x000000020c0c7825 */ /* 0x004fe200078e0210 */
        /* <DEDUP_REMOVED lines=10> */
.L_x_1082:
[----:B------:R-:W-:Y:S05]  /*90a0*/  BSYNC B0 ;  /* 0x0000000000007941 */ /* 0x000fea0003800000 */
.L_x_1081:
[----:B------:R-:W-:Y:S05]  /*90b0*/  BRA.DIV ~URZ, `(.L_x_1083) ;  /* 0x00010dd27f007947 */ /* 0x000fea000b800000 */
[----:B-12---:R-:W1:Y:S04]  /*90c0*/  SHFL.IDX PT, R15, R15, 0x3, 0x181f ;  /* 0x00781f000f0f7f89 */ /* 0x006e6800000e0000 */
[----:B------:R2:W3:Y:S02]  /*90d0*/  SHFL.IDX PT, R16, R2, 0x3, 0x181f ;  /* 0x00781f0002107f89 */ /* 0x0004e400000e0000 */
.L_x_1167:
[----:B------:R-:W-:Y:S01]  /*90e0*/  IADD3 R18, P0, R1, c[0x0][0x20], RZ ;  /* 0x0000080001127a10 */ /* 0x000fe20007f1e0ff */
[----:B------:R-:W-:Y:S01]  /*90f0*/  IMAD.MOV.U32 R77, RZ, RZ, 0x30 ;  /* 0x00000030ff4d7424 */ /* 0x000fe200078e00ff */
[----:B------:R-:W-:Y:S01]  /*9100*/  IADD3 R105, R105, 0x60, RZ ;  /* 0x0000006069697810 */ /* 0x000fe20007ffe0ff */
[----:B------:R-:W-:Y:S02]  /*9110*/  BSSY B0, `(.L_x_1084) ;  /* 0x0000028000007945 */ /* 0x000fe40003800000 */
[----:B------:R-:W-:Y:S01]  /*9120*/  IMAD.X R19, RZ, RZ, c[0x0][0x24], P0 ;  /* 0x00000900ff137624 */ /* 0x000fe200000e06ff */
[----:B------:R-:W-:Y:S01]  /*9130*/  IADD3 R22, P0, R18, 0x4, RZ ;  /* 0x0000000412167810 */ /* 0x000fe20007f1e0ff */
[----:B------:R-:W-:-:S02]  /*9140*/  IMAD R11, R77, c[0x0][0x1e4], RZ ;  /* 0x000079004d0b7a24 */ /* 0x000fc400078e02ff */
[----:B------:R-:W-:-:S04]  /*9150*/  IMAD.WIDE.U32 R78, R77, c[0x0][0x1e0], RZ ;  /* 0x000078004d4e7a25 */ /* 0x000fc800078e00ff */
[----:B------:R-:W-:Y:S01]  /*9160*/  IMAD.X R23, RZ, RZ, R19, P0 ;  /* 0x000000ffff177224 */ /* 0x000fe200000e0613 */
[----:B------:R-:W-:Y:S02]  /*9170*/  IADD3 R26, P0, R18, 0x10, RZ ;  /* 0x00000010121a7810 */ /* 0x000fe40007f1e0ff */
[----:B--234-:R-:W-:-:S03]  /*9180*/  IADD3 R2, R79, R11, RZ ;  /* 0x0000000b4f027210 */ /* 0x01cfc60007ffe0ff */
[----:B------:R-:W-:Y:S01]  /*9190*/  IMAD.X R27, RZ, RZ, R19, P0 ;  /* 0x000000ffff1b7224 */ /* 0x000fe200000e0613 */
[----:B------:R-:W-:-:S04]  /*91a0*/  IADD3 R24, P0, R18, 0x48, RZ ;  /* 0x0000004812187810 */ /* 0x000fc80007f1e0ff */
[----:B------:R-:W-:Y:S02]  /*91b0*/  IADD3.X R25, RZ, R19, RZ, P0, !PT ;  /* 0x00000013ff197210 */ /* 0x000fe400007fe4ff */
[----:B------:R-:W-:-:S05]  /*91c0*/  IADD3 R20, P0, R18, 0x8, RZ ;  /* 0x0000000812147810 */ /* 0x000fca0007f1e0ff */
[----:B------:R-:W-:Y:S01]  /*91d0*/  IMAD.X R21, RZ, RZ, R19, P0 ;  /* 0x000000ffff157224 */ /* 0x000fe200000e0613 */
[----:B------:R-:W-:-:S13]  /*91e0*/  ISETP.GE.AND P0, PT, R105, R0, PT ;  /* 0x000000006900720c */ /* 0x000fda0003f06270 */
[----:B------:R-:W-:Y:S05]  /*91f0*/  @P0 BRA `(.L_x_1085) ;  /* 0x0000019000000947 */ /* 0x000fea0003800000 */
[C---:B------:R-:W-:Y:S01]  /*9200*/  LEA R28, P0, R228.reuse, R16, 0x1 ;  /* 0x00000010e41c7211 */ /* 0x040fe200078008ff */
[----:B-1----:R-:W-:Y:S01]  /*9210*/  IMAD.MOV.U32 R17, RZ, RZ, R15 ;  /* 0x000000ffff117224 */ /* 0x002fe200078e000f */
[----:B------:R-:W-:Y:S01]  /*9220*/  IADD3 R11, R228, 0x80, RZ ;  /* 0x00000080e40b7810 */ /* 0x000fe20007ffe0ff */
[----:B------:R-:W-:Y:S01]  /*9230*/  IMAD.SHL.U32 R12, R6, 0x2, RZ ;  /* 0x00000002060c7824 */ /* 0x000fe200078e00ff */
[C---:B------:R-:W-:Y:S02]  /*9240*/  LEA.HI.X R29, R228.reuse, R15, R9, 0x1, P0 ;  /* 0x0000000fe41d7211 */ /* 0x040fe400000f0c09 */
[----:B------:R-:W-:Y:S02]  /*9250*/  IADD3 R9, R228, 0xc0, RZ ;  /* 0x000000c0e4097810 */ /* 0x000fe40007ffe0ff */
[----:B------:R-:W-:Y:S01]  /*9260*/  SHF.R.S32.HI R13, RZ, 0x1f, R230 ;  /* 0x0000001fff0d7819 */ /* 0x000fe200000114e6 */
[----:B------:R-:W-:Y:S01]  /*9270*/  @!PT LDS RZ, [RZ] ;  /* 0x00000000fffff984 */ /* 0x000fe20000000800 */
[----:B------:R-:W-:Y:S01]  /*9280*/  @!PT LDS RZ, [RZ] ;  /* 0x00000000fffff984 */ /* 0x000fe20000000800 */
[----:B------:R-:W-:Y:S01]  /*9290*/  @!PT LDS RZ, [RZ] ;  /* 0x00000000fffff984 */ /* 0x000fe20000000800 */
[----:B------:R1:W-:Y:S01]  /*92a0*/  LDGSTS.E.BYPASS.LTC128B.128 [R12+0x13080], [R28.64], !P3 ;  /* 0x130800001c0c7fae */ /* 0x0003e2000d901d52 */
[----:B------:R-:W-:-:S02]  /*92b0*/  SHF.R.S32.HI R8, RZ, 0x1f, R11 ;  /* 0x0000001fff087819 */ /* 0x000fc4000001140b */
[----:B------:R-:W-:Y:S02]  /*92c0*/  SHF.R.S32.HI R0, RZ, 0x1f, R9 ;  /* 0x0000001fff007819 */ /* 0x000fe40000011409 */
[----:B------:R-:W-:Y:S02]  /*92d0*/  LEA.HI R10, R13, R230, RZ, 0x3 ;  /* 0x000000e60d0a7211 */ /* 0x000fe400078f18ff */
[----:B------:R-:W-:Y:S02]  /*92e0*/  LEA.HI R8, R8, R11, RZ, 0x3 ;  /* 0x0000000b08087211 */ /* 0x000fe400078f18ff */
[----:B------:R-:W-:Y:S02]  /*92f0*/  LEA.HI R0, R0, R9, RZ, 0x3 ;  /* 0x0000000900007211 */ /* 0x000fe400078f18ff */
[----:B------:R-:W-:Y:S02]  /*9300*/  LOP3.LUT R10, R10, 0xfffffff8, RZ, 0xc0, !PT ;  /* 0xfffffff80a0a7812 */ /* 0x000fe400078ec0ff */
[----:B------:R-:W-:-:S02]  /*9310*/  LOP3.LUT R8, R8, 0xfffffff8, RZ, 0xc0, !PT ;  /* 0xfffffff808087812 */ /* 0x000fc400078ec0ff */
[----:B------:R-:W-:Y:S01]  /*9320*/  LOP3.LUT R0, R0, 0xfffffff8, RZ, 0xc0, !PT ;  /* 0xfffffff800007812 */ /* 0x000fe200078ec0ff */
[----:B------:R-:W-:-:S04]  /*9330*/  IMAD.WIDE R10, R10, 0x2, R16 ;  /* 0x000000020a0a7825 */ /* 0x000fc800078e0210 */
[--C-:B------:R-:W-:Y:S01]  /*9340*/  IMAD.WIDE R8, R8, 0x2, R16.reuse ;  /* 0x0000000208087825 */ /* 0x100fe200078e0210 */
[----:B------:R1:W-:Y:S03]  /*9350*/  LDGSTS.E.BYPASS.LTC128B.128 [R12+0x17080], [R10.64], !P1 ;  /* 0x170800000a0c7fae */ /* 0x0003e6000c901d52 */
[----:B------:R-:W-:Y:S01]  /*9360*/  IMAD.WIDE R16, R0, 0x2, R16 ;  /* 0x0000000200107825 */ /* 0x000fe200078e0210 */
[----:B------:R1:W-:Y:S04]  /*9370*/  LDGSTS.E.BYPASS.LTC128B.128 [R12+0x1b080], [R8.64], !P5 ;  /* 0x1b080000080c7fae */ /* 0x0003e8000e901d52 */
[----:B------:R1:W-:Y:S02]  /*9380*/  LDGSTS.E.BYPASS.LTC128B.128 [R12+0x1f080], [R16.64], !P4 ;  /* 0x1f080000100c7fae */ /* 0x0003e4000e101d52 */
.L_x_1085:
[----:B------:R-:W-:Y:S05]  /*9390*/  BSYNC B0 ;  /* 0x0000000000007941 */ /* 0x000fea0003800000 */
.L_x_1084:
[----:B------:R-:W-:Y:S01]  /*93a0*/  ULDC.64 UR4, c[0x0][0x40] ;  /* 0x0000100000047ab9 */ /* 0x000fe20000000a00 */
[----:B------:R2:W-:Y:S01]  /*93b0*/  STL.64 [R1+0x20], R18 ;  /* 0x0000201201007387 */ /* 0x0005e20000100a00 */
[----:B------:R-:W-:-:S03]  /*93c0*/  UIADD3 UR4, UP0, UR4, 0x160, URZ ;  /* 0x0000016004047890 */ /* 0x000fc6000ff1e03f */
[----:B------:R2:W-:Y:S01]  /*93d0*/  STL.64 [R1+0x28], R26 ;  /* 0x0000281a01007387 */ /* 0x0005e20000100a00 */
[----:B------:R-:W-:Y:S02]  /*93e0*/  UIADD3.X UR5, URZ, UR5, URZ, UP0, !UPT ;  /* 0x000000053f057290 */ /* 0x000fe400087fe43f */
[----:B-1----:R-:W-:Y:S01]  /*93f0*/  MOV R8, UR4 ;  /* 0x0000000400087c02 */ /* 0x002fe20008000f00 */
[----:B------:R2:W-:Y:S03]  /*9400*/  STL.64 [R1+0x30], R24 ;  /* 0x0000301801007387 */ /* 0x0005e60000100a00 */
[----:B------:R-:W-:Y:S01]  /*9410*/  MOV R9, UR5 ;  /* 0x0000000500097c02 */ /* 0x000fe20008000f00 */
[----:B------:R2:W-:Y:S04]  /*9420*/  STL.64 [R1+0x38], R22 ;  /* 0x0000381601007387 */ /* 0x0005e80000100a00 */
[----:B------:R2:W-:Y:S04]  /*9430*/  STL.64 [R1+0x40], R20 ;  /* 0x0000401401007387 */ /* 0x0005e80000100a00 */
[----:B------:R2:W-:Y:S04]  /*9440*/  STL.64 [R1+0x18], R8 ;  /* 0x0000180801007387 */ /* 0x0005e80000100a00 */
[----:B------:R-:W0:Y:S01]  /*9450*/  LDGDEPBAR ;  /* 0x00000000000079af */ /* 0x000e220000000000 */
[----:B------:R-:W-:Y:S02]  /*9460*/  WARPSYNC 0xffffffff ;  /* 0xffffffff00007948 */ /* 0x000fe40003800000 */
[----:B------:R-:W3:Y:S01]  /*9470*/  LDL R0, [R1+0x64] ;  /* 0x0000640001007983 */ /* 0x000ee20000100800 */
[----:B------:R-:W-:Y:S01]  /*9480*/  IMAD R77, R168, -0x30, R77 ;  /* 0xffffffd0a84d7824 */ /* 0x000fe200078e024d */
[----:B------:R-:W-:Y:S01]  /*9490*/  SHF.R.S32.HI R83, RZ, 0x1f, R81 ;  /* 0x0000001fff537819 */ /* 0x000fe20000011451 */
[----:B--2---:R-:W-:Y:S01]  /*94a0*/  IMAD R8, R2, R81, RZ ;  /* 0x0000005102087224 */ /* 0x004fe200078e02ff */
[----:B------:R-:W-:Y:S01]  /*94b0*/  ULDC.64 UR4, c[0x0][0x1e0] ;  /* 0x0000780000047ab9 */ /* 0x000fe20000000a00 */
[----:B------:R-:W-:Y:S01]  /*94c0*/  IMAD.MOV.U32 R244, RZ, RZ, R234 ;  /* 0x000000fffff47224 */ /* 0x000fe200078e00ea */
[----:B------:R-:W-:Y:S01]  /*94d0*/  USHF.L.U32 UR6, UR4, 0x5, URZ ;  /* 0x0000000504067899 */ /* 0x000fe2000800063f */
[----:B------:R-:W-:Y:S01]  /*94e0*/  ISETP.GE.AND P6, PT, R228, c[0x0][0x1d4], PT ;  /* 0x00007500e4007a0c */ /* 0x000fe20003fc6270 */
[----:B------:R-:W-:Y:S01]  /*94f0*/  UMOV UR7, 0x5 ;  /* 0x0000000500077882 */ /* 0x000fe20000000000 */
[----:B------:R-:W-:Y:S01]  /*9500*/  IMAD.WIDE.U32 R10, R81, R78, R244 ;  /* 0x0000004e510a7225 */ /* 0x000fe200078e00f4 */
[----:B------:R-:W-:Y:S01]  /*9510*/  USHF.L.U64.HI UR5, UR4, UR7, UR5 ;  /* 0x0000000704057299 */ /* 0x000fe20008010205 */
[----:B------:R-:W-:Y:S01]  /*9520*/  BAR.SYNC.DEFER_BLOCKING 0x0 ;  /* 0x0000000000007b1d */ /* 0x000fe20000010000 */
[----:B------:R-:W-:Y:S01]  /*9530*/  ISETP.GE.AND P5, PT, R230, c[0x0][0x1d4], PT ;  /* 0x00007500e6007a0c */ /* 0x000fe20003fa6270 */
[----:B------:R-:W-:Y:S01]  /*9540*/  IMAD.SHL.U32 R84, R41, 0x40, RZ ;  /* 0x0000004029547824 */ /* 0x000fe200078e00ff */
[----:B------:R-:W-:-:S02]  /*9550*/  ISETP.GE.AND P3, PT, R227, c[0x0][0x1d4], PT ;  /* 0x00007500e3007a0c */ /* 0x000fc40003f66270 */
[----:B------:R-:W-:Y:S01]  /*9560*/  ISETP.GE.AND P4, PT, R225, c[0x0][0x1d4], PT ;  /* 0x00007500e1007a0c */ /* 0x000fe20003f86270 */
[----:B------:R-:W-:Y:S01]  /*9570*/  BSSY B2, `(.L_x_1086) ;  /* 0x0000023000027945 */ /* 0x000fe20003800000 */
[----:B------:R-:W-:Y:S02]  /*9580*/  SEL R82, RZ, 0x2, P5 ;  /* 0x00000002ff527807 */ /* 0x000fe40002800000 */
[----:B------:R-:W-:Y:S02]  /*9590*/  SEL R87, RZ, 0x4, P3 ;  /* 0x00000004ff577807 */ /* 0x000fe40001800000 */
[----:B------:R-:W-:Y:S02]  /*95a0*/  LOP3.LUT R84, R84, 0x1c0, RZ, 0xc0, !PT ;  /* 0x000001c054547812 */ /* 0x000fe400078ec0ff */
[----:B------:R-:W-:Y:S01]  /*95b0*/  MOV R80, 0x97a0 ;  /* 0x000097a000507802 */ /* 0x000fe20000000f00 */
[----:B---3--:R-:W-:-:S05]  /*95c0*/  IMAD.IADD R0, R77, 0x1, R0 ;  /* 0x000000014d007824 */ /* 0x008fca00078e0200 */
[----:B------:R-:W-:-:S05]  /*95d0*/  IMNMX R9, R0, 0x30, PT ;  /* 0x0000003000097817 */ /* 0x000fca0003800200 */
[----:B------:R-:W-:-:S05]  /*95e0*/  IMAD.IADD R0, R9, 0x1, -R248 ;  /* 0x0000000109007824 */ /* 0x000fca00078e0af8 */
[C---:B------:R-:W-:Y:S02]  /*95f0*/  ISETP.GE.AND P1, PT, R0.reuse, 0x1, PT ;  /* 0x000000010000780c */ /* 0x040fe40003f26270 */
[----:B------:R-:W-:Y:S01]  /*9600*/  ISETP.GE.AND P0, PT, R0, 0x21, PT ;  /* 0x000000210000780c */ /* 0x000fe20003f06270 */
[----:B------:R-:W-:-:S04]  /*9610*/  IMAD R0, R83, R78, R8 ;  /* 0x0000004e53007224 */ /* 0x000fc800078e0208 */
[----:B------:R-:W-:-:S06]  /*9620*/  IMAD.IADD R0, R11, 0x1, R0 ;  /* 0x000000010b007824 */ /* 0x000fcc00078e0200 */
[----:B------:R-:W-:Y:S01]  /*9630*/  @P1 LEA R12, P2, R10, c[0x0][0x1c8], 0x1 ;  /* 0x000072000a0c1a11 */ /* 0x000fe200078408ff */
[----:B------:R-:W-:-:S03]  /*9640*/  @P1 IMAD.SHL.U32 R8, R6, 0x2, RZ ;  /* 0x0000000206081824 */ /* 0x000fc600078e00ff */
[C---:B------:R-:W-:Y:S02]  /*9650*/  @P1 LEA.HI.X R13, R10.reuse, c[0x0][0x1cc], R0, 0x1, P2 ;  /* 0x000073000a0d1a11 */ /* 0x040fe400010f0c00 */
[----:B------:R-:W-:Y:S01]  /*9660*/  @P0 IADD3 R9, P2, R10, UR6, RZ ;  /* 0x000000060a090c10 */ /* 0x000fe2000ff5e0ff */
[----:B------:R-:W-:Y:S02]  /*9670*/  @P0 IMAD.SHL.U32 R10, R6, 0x2, RZ ;  /* 0x00000002060a0824 */ /* 0x000fe400078e00ff */
[----:B------:R-:W-:Y:S01]  /*9680*/  @!PT LDS RZ, [RZ] ;  /* 0x00000000fffff984 */ /* 0x000fe20000000800 */
[----:B------:R-:W-:Y:S01]  /*9690*/  @!PT LDS RZ, [RZ] ;  /* 0x00000000fffff984 */ /* 0x000fe20000000800 */
[----:B------:R-:W-:Y:S01]  /*96a0*/  @!PT LDS RZ, [RZ] ;  /* 0x00000000fffff984 */ /* 0x000fe20000000800 */
[----:B------:R1:W-:Y:S01]  /*96b0*/  @P1 LDGSTS.E.BYPASS.LTC128B.128 [R8+0xa080], [R12.64], !P6 ;  /* 0x0a0800000c081fae */ /* 0x0003e2000f101d52 */
[----:B------:R-:W-:Y:S02]  /*96c0*/  @P0 IADD3.X R0, R0, UR5, RZ, P2, !PT ;  /* 0x0000000500000c10 */ /* 0x000fe400097fe4ff */
[C---:B------:R-:W-:Y:S01]  /*96d0*/  @P0 LEA R14, P2, R9.reuse, c[0x0][0x1c8], 0x1 ;  /* 0x00007200090e0a11 */ /* 0x040fe200078408ff */
[----:B------:R1:W-:Y:S03]  /*96e0*/  @P1 LDGSTS.E.BYPASS.LTC128B.128 [R8+0xb880], [R12.64+0x80], !P5 ;  /* 0x0b8800800c081fae */ /* 0x0003e6000e901d52 */
[----:B------:R-:W-:Y:S01]  /*96f0*/  @P0 LEA.HI.X R15, R9, c[0x0][0x1cc], R0, 0x1, P2 ;  /* 0x00007300090f0a11 */ /* 0x000fe200010f0c00 */
[----:B------:R1:W-:Y:S01]  /*9700*/  @P1 LDGSTS.E.BYPASS.LTC128B.128 [R8+0xd080], [R12.64+0x100], !P3 ;  /* 0x0d0801000c081fae */ /* 0x0003e2000d901d52 */
[----:B------:R-:W-:-:S02]  /*9710*/  IADD3 R9, R18, 0x18, RZ ;  /* 0x0000001812097810 */ /* 0x000fc40007ffe0ff */
[----:B------:R-:W-:Y:S01]  /*9720*/  SEL R0, RZ, 0x8, P4 ;  /* 0x00000008ff007807 */ /* 0x000fe20002000000 */
[----:B------:R1:W-:Y:S04]  /*9730*/  @P1 LDGSTS.E.BYPASS.LTC128B.128 [R8+0xe880], [R12.64+0x180], !P4 ;  /* 0x0e8801800c081fae */ /* 0x0003e8000e101d52 */
[----:B------:R1:W-:Y:S04]  /*9740*/  @P0 LDGSTS.E.BYPASS.LTC128B.128 [R10+0xb080], [R14.64], !P6 ;  /* 0x0b0800000e0a0fae */ /* 0x0003e8000f101d52 */
[----:B------:R1:W-:Y:S04]  /*9750*/  @P0 LDGSTS.E.BYPASS.LTC128B.128 [R10+0xc880], [R14.64+0x80], !P5 ;  /* 0x0c8800800e0a0fae */ /* 0x0003e8000e901d52 */
[----:B------:R1:W-:Y:S04]  /*9760*/  @P0 LDGSTS.E.BYPASS.LTC128B.128 [R10+0xe080], [R14.64+0x100], !P3 ;  /* 0x0e0801000e0a0fae */ /* 0x0003e8000d901d52 */
[----:B------:R1:W-:Y:S04]  /*9770*/  @P0 LDGSTS.E.BYPASS.LTC128B.128 [R10+0xf880], [R14.64+0x180], !P4 ;  /* 0x0f8801800e0a0fae */ /* 0x0003e8000e101d52 */
[----:B------:R-:W0:Y:S02]  /*9780*/  LDGDEPBAR ;  /* 0x00000000000079af */ /* 0x000e240000000000 */
[----:B-1----:R-:W-:Y:S05]  /*9790*/  CALL.REL.NOINC `($_ZN7cutlass13device_kernelIN5flash19enable_sm80_to_sm89INS1_16FlashAttnFwdSm80INS1_25CollectiveMainloopFwdSm80ILi8ELi1ELb0EN4cute5tupleIJNS5_1CILi128EEENS7_ILi48EEENS7_ILi256EEEEEELi256ENS_10bfloat16_tEfNS_4arch4Sm80ELb0ELb1ELb1ELb1ELb0ELb1ELb1ELb0EEENS1_21CollectiveEpilogueFwdINS6_IJS8_SA_S9_EEENS6_IJNS7_ILi1EEESI_SI_EEESC_SE_Li256ELb1ELb1ELb0ELb0EEENS1_19SingleTileSchedulerILb1ELb0ELb1ELi128EEEEEEEEEvNT_6ParamsE$_ZZN5flash25CollectiveMainloopFwdSm80ILi8ELi1ELb0EN4cute5tupleIJNS1_1CILi128EEENS3_ILi48EEENS3_ILi256EEEEEELi256EN7cutlass10bfloat16_tEfNS8_4arch4Sm80ELb0ELb1ELb1ELb1ELb0ELb1ELb1ELb0EE3mmaINS_16FlashAttnFwdSm80ISC_NS_21CollectiveEpilogueFwdINS2_IJS4_S6_S5_EEENS2_IJNS3_ILi1EEESH_SH_EEES9_SB_Li256ELb1ELb1ELb0ELb0EEENS_19SingleTileSchedulerILb1ELb0ELb1ELi128EEEE13SharedStorageENS1_6TensorINS1_11ArrayEngineIfLm128EEENS1_6LayoutINS2_IJNS2_IJNS3_ILi2EEESS_EEESH_NS3_ILi32EEEEEENS2_IJNS2_IJSH_SS_EEENS3_ILi0EEENS3_ILi4EEEEEEEEEENS_7SoftmaxILi2ELi0EEEEEbRKNSC_6ParamsERT0_RT1_iRKNS_16SeqlenInfoQKNewKILb1ELb1EEENS2_IJiiiiEEERT_ENKUlvE_clEv) ;  /* 0x00010cc000007944 */ /* 0x002fea0003c00000 */
[----:B------:R-:W-:Y:S05]  /*97a0*/  BSYNC B2 ;  /* 0x0000000000027941 */ /* 0x000fea0003800000 */
.L_x_1086:
[----:B------:R-:W2:Y:S01]  /*97b0*/  LDL R20, [R1+0x64] ;  /* 0x0000640001147983 */ /* 0x000ea20000100800 */
[----:B-1----:R-:W-:Y:S01]  /*97c0*/  IMAD R8, R83, c[0x0][0x208], RZ ;  /* 0x0000820053087a24 */ /* 0x002fe200078e02ff */
[----:B------:R-:W-:Y:S01]  /*97d0*/  ISETP.GT.AND P5, PT, R224, 0x7f, PT ;  /* 0x0000007fe000780c */ /* 0x000fe20003fa4270 */
[----:B------:R-:W-:Y:S01]  /*97e0*/  IMAD.WIDE.U32 R10, R81, c[0x0][0x208], RZ ;  /* 0x00008200510a7a25 */ /* 0x000fe200078e00ff */
[----:B------:R-:W-:Y:S01]  /*97f0*/  IADD3 R87, R87, R82, R40 ;  /* 0x0000005257577210 */ /* 0x000fe20007ffe028 */
[----:B------:R-:W-:-:S04]  /*9800*/  DEPBAR.LE SB0, 0x0 ;  /* 0x000080000000791a */ /* 0x000fc80000000000 */
[----:B------:R-:W-:Y:S01]  /*9810*/  IMAD R8, R81, c[0x0][0x20c], R8 ;  /* 0x0000830051087a24 */ /* 0x000fe200078e0208 */
[----:B------:R-:W-:Y:S01]  /*9820*/  WARPSYNC 0xffffffff ;  /* 0xffffffff00007948 */ /* 0x000fe20003800000 */
[----:B------:R-:W-:Y:S01]  /*9830*/  IMAD.MOV.U32 R236, RZ, RZ, R232 ;  /* 0x000000ffffec7224 */ /* 0x000fe200078e00e8 */
[----:B------:R-:W-:Y:S01]  /*9840*/  LOP3.LUT P1, RZ, R41, 0x2, RZ, 0xc0, !PT ;  /* 0x0000000229ff7812 */ /* 0x000fe2000782c0ff */
[----:B------:R-:W-:Y:S01]  /*9850*/  IMAD.IADD R8, R11, 0x1, R8 ;  /* 0x000000010b087824 */ /* 0x000fe200078e0208 */
[----:B------:R1:W5:Y:S01]  /*9860*/  LDL R242, [R1+0x10] ;  /* 0x0000100001f27983 */ /* 0x0003620000100800 */
[----:B------:R-:W-:Y:S01]  /*9870*/  IMAD.WIDE.U32 R10, R10, 0x30, R236 ;  /* 0x000000300a0a7825 */ /* 0x000fe200078e00ec */
[----:B------:R-:W-:-:S03]  /*9880*/  LOP3.LUT R196, R196, 0xffffffbf, RZ, 0xc0, !PT ;  /* 0xffffffbfc4c47812 */ /* 0x000fc600078ec0ff */
[----:B------:R-:W-:Y:S01]  /*9890*/  IMAD R8, R8, 0x30, RZ ;  /* 0x0000003008087824 */ /* 0x000fe200078e02ff */
[----:B------:R-:W-:Y:S01]  /*98a0*/  LEA R22, P0, R10, c[0x0][0x1f8], 0x1 ;  /* 0x00007e000a167a11 */ /* 0x000fe200078008ff */
[----:B------:R-:W-:Y:S02]  /*98b0*/  IMAD.SHL.U32 R221, R248, 0x8, RZ ;  /* 0x00000008f8dd7824 */ /* 0x000fe400078e00ff */
[----:B------:R-:W-:Y:S02]  /*98c0*/  @!P5 IMAD.MOV.U32 R9, RZ, RZ, c[0x0][0x208] ;  /* 0x00008200ff09d624 */ /* 0x000fe400078e00ff */
[----:B------:R-:W-:Y:S01]  /*98d0*/  IMAD.IADD R16, R0, 0x1, R87 ;  /* 0x0000000100107824 */ /* 0x000fe200078e0257 */
[----:B------:R-:W-:Y:S01]  /*98e0*/  LOP3.LUT R221, R84, 0x8, R221, 0xf8, !PT ;  /* 0x0000000854dd7812 */ /* 0x000fe200078ef8dd */
[----:B------:R-:W-:Y:S01]  /*98f0*/  IMAD.IADD R8, R11, 0x1, R8 ;  /* 0x000000010b087824 */ /* 0x000fe200078e0208 */
[----:B------:R-:W-:Y:S01]  /*9900*/  LEA.HI R11, R43, R224, RZ, 0x5 ;  /* 0x000000e02b0b7211 */ /* 0x000fe200078f28ff */
[----:B------:R-:W-:Y:S01]  /*9910*/  IMAD.SHL.U32 R231, R6, 0x2, RZ ;  /* 0x0000000206e77824 */ /* 0x000fe200078e00ff */
[----:B------:R-:W-:-:S02]  /*9920*/  SHF.R.U32.HI R84, RZ, 0x3, R84 ;  /* 0x00000003ff547819 */ /* 0x000fc40000011654 */
[----:B------:R-:W-:Y:S01]  /*9930*/  LEA.HI.X R23, R10, c[0x0][0x1fc], R8, 0x1, P0 ;  /* 0x00007f000a177a11 */ /* 0x000fe200000f0c08 */
[----:B------:R-:W-:Y:S01]  /*9940*/  IMAD.SHL.U32 R11, R11, 0x20, RZ ;  /* 0x000000200b0b7824 */ /* 0x000fe200078e00ff */
[----:B------:R-:W-:Y:S01]  /*9950*/  LOP3.LUT R221, R221, R84, RZ, 0x3c, !PT ;  /* 0x00000054dddd7212 */ /* 0x000fe200078e3cff */
[----:B------:R-:W-:Y:S01]  /*9960*/  @!P5 IMAD.MOV.U32 R8, RZ, RZ, c[0x0][0x20c] ;  /* 0x00008300ff08d624 */ /* 0x000fe200078e00ff */
[----:B------:R-:W-:Y:S02]  /*9970*/  @!P5 LEA R56, P0, R9, R22, 0x6 ;  /* 0x000000160938d211 */ /* 0x000fe400078030ff */
[----:B------:R-:W-:Y:S01]  /*9980*/  LOP3.LUT R11, R11, 0x7ffffc00, RZ, 0xc0, !PT ;  /* 0x7ffffc000b0b7812 */ /* 0x000fe200078ec0ff */
[----:B------:R-:W-:Y:S01]  /*9990*/  IMAD R221, R42, 0x200, R221 ;  /* 0x000002002add7824 */ /* 0x000fe200078e02dd */
[----:B------:R-:W-:Y:S02]  /*99a0*/  LOP3.LUT P3, RZ, R16, 0x1, RZ, 0xc0, !PT ;  /* 0x0000000110ff7812 */ /* 0x000fe4000786c0ff */
[----:B------:R-:W-:Y:S01]  /*99b0*/  @!P5 LEA.HI.X R57, R9, R23, R8, 0x6, P0 ;  /* 0x000000170939d211 */ /* 0x000fe200000f3408 */
[----:B------:R-:W-:Y:S01]  /*99c0*/  IMAD.IADD R0, R4, 0x1, R11 ;  /* 0x0000000104007824 */ /* 0x000fe200078e020b */
[----:B------:R-:W-:Y:S01]  /*99d0*/  BAR.SYNC.DEFER_BLOCKING 0x0 ;  /* 0x0000000000007b1d */ /* 0x000fe20000010000 */
[----:B------:R-:W-:Y:S01]  /*99e0*/  IMAD.SHL.U32 R221, R221, 0x2, RZ ;  /* 0x00000002dddd7824 */ /* 0x000fe200078e00ff */
[----:B------:R-:W-:Y:S01]  /*99f0*/  LOP3.LUT P2, RZ, R16, 0x2, RZ, 0xc0, !PT ;  /* 0x0000000210ff7812 */ /* 0x000fe2000784c0ff */
[C---:B------:R-:W-:Y:S01]  /*9a00*/  IMAD.SHL.U32 R24, R0.reuse, 0x2, RZ ;  /* 0x0000000200187824 */ /* 0x040fe200078e00ff */
[----:B------:R-:W-:Y:S01]  /*9a10*/  LEA R222, R0, 0x10080, 0x1 ;  /* 0x0001008000de7811 */ /* 0x000fe200078e08ff */
[----:B------:R-:W-:Y:S01]  /*9a20*/  IMAD.MOV.U32 R0, RZ, RZ, 0x40 ;  /* 0x00000040ff007424 */ /* 0x000fe200078e00ff */
[----:B------:R-:W-:-:S02]  /*9a30*/  IADD3 R10, R221, 0xa080, RZ ;  /* 0x0000a080dd0a7810 */ /* 0x000fc40007ffe0ff */
[----:B------:R-:W-:Y:S01]  /*9a40*/  IADD3 R219, R221, 0xa0a0, RZ ;  /* 0x0000a0a0dddb7810 */ /* 0x000fe20007ffe0ff */
[--C-:B------:R-:W-:Y:S01]  /*9a50*/  IMAD R220, R7, 0x2, R222.reuse ;  /* 0x0000000207dc7824 */ /* 0x100fe200078e02de */
[----:B------:R-:W-:Y:S01]  /*9a60*/  @P1 IADD3 R219, R10, -0x20, RZ ;  /* 0xffffffe00adb1810 */ /* 0x000fe20007ffe0ff */
[C---:B------:R-:W-:Y:S01]  /*9a70*/  IMAD R218, R5.reuse, 0x2, R222 ;  /* 0x0000000205da7824 */ /* 0x040fe200078e02de */
[----:B------:R-:W-:Y:S01]  /*9a80*/  LOP3.LUT P1, RZ, R16, 0x4, RZ, 0xc0, !PT ;  /* 0x0000000410ff7812 */ /* 0x000fe2000782c0ff */
[----:B------:R-:W-:Y:S01]  /*9a90*/  IMAD R217, R5, 0x2, R220 ;  /* 0x0000000205d97824 */ /* 0x000fe200078e02dc */
[----:B--2---:R-:W-:Y:S01]  /*9aa0*/  IADD3 R20, R20, R77, -R248 ;  /* 0x0000004d14147210 */ /* 0x004fe20007ffe8f8 */
[----:B------:R-:W-:Y:S01]  /*9ab0*/  LDSM.16.M88.4 R24, [R24+0x10080] ;  /* 0x010080001818783b */ /* 0x000fe20000000200 */
[----:B------:R-:W-:Y:S01]  /*9ac0*/  BSSY B0, `(.L_x_1087) ;  /* 0x00000f6000007945 */ /* 0x000fe20003800000 */
[----:B------:R-:W-:Y:S02]  /*9ad0*/  @P5 LOP3.LUT R196, R196, 0x40, RZ, 0xfc, !PT ;  /* 0x00000040c4c45812 */ /* 0x000fe400078efcff */
[C---:B------:R-:W-:Y:S01]  /*9ae0*/  ISETP.LT.OR P0, PT, R20.reuse, 0x1, !P3 ;  /* 0x000000011400780c */ /* 0x040fe20005f01670 */
[----:B------:R-:W-:Y:S01]  /*9af0*/  LDSM.16.M88.4 R44, [R221+0xa080] ;  /* 0x00a08000dd2c783b */ /* 0x000fe20000000200 */
[----:B------:R-:W-:-:S03]  /*9b00*/  @!P5 ISETP.LT.OR P3, PT, R20, 0x21, !P3 ;  /* 0x000000211400d80c */ /* 0x000fc60005f61670 */
[----:B------:R-:W2:Y:S04]  /*9b10*/  LDSM.16.M88.4 R36, [R221+0xa880] ;  /* 0x00a88000dd24783b */ /* 0x000ea80000000200 */
[----:B------:R-:W3:Y:S04]  /*9b20*/  LDSM.16.M88.4 R52, [R221+0xb080] ;  /* 0x00b08000dd34783b */ /* 0x000ee80000000200 */
[----:B------:R-:W-:Y:S04]  /*9b30*/  LDSM.16.M88.4 R48, [R220] ;  /* 0x00000000dc30783b */ /* 0x000fe80000000200 */
[----:B------:R-:W4:Y:S04]  /*9b40*/  LDSM.16.M88.4 R12, [R219] ;  /* 0x00000000db0c783b */ /* 0x000f280000000200 */
[----:B------:R-:W1:Y:S04]  /*9b50*/  LDSM.16.M88.4 R8, [R219+0x800] ;  /* 0x00080000db08783b */ /* 0x000e680000000200 */
[----:B------:R-:W1:Y:S04]  /*9b60*/  LDSM.16.M88.4 R64, [R219+0x1000] ;  /* 0x00100000db40783b */ /* 0x000e680000000200 */
[----:B------:R-:W-:Y:S01]  /*9b70*/  @!PT LDS RZ, [RZ] ;  /* 0x00000000fffff984 */ /* 0x000fe20000000800 */
[----:B------:R-:W-:Y:S01]  /*9b80*/  @!PT LDS RZ, [RZ] ;  /* 0x00000000fffff984 */ /* 0x000fe20000000800 */
[----:B------:R-:W-:Y:S01]  /*9b90*/  @!PT LDS RZ, [RZ] ;  /* 0x00000000fffff984 */ /* 0x000fe20000000800 */
[----:B------:R1:W-:Y:S01]  /*9ba0*/  LDGSTS.E.BYPASS.LTC128B.128 [R231+0x4080], [R22.64], !P0 ;  /* 0x0408000016e77fae */ /* 0x0003e2000c101d52 */
[----:B------:R-:W-:-:S04]  /*9bb0*/  LOP3.LUT P0, RZ, R41, 0x4, RZ, 0xc0, !PT ;  /* 0x0000000429ff7812 */ /* 0x000fc8000780c0ff */
[----:B------:R-:W-:Y:S02]  /*9bc0*/  SEL R0, R0, 0xffffffc0, !P0 ;  /* 0xffffffc000007807 */ /* 0x000fe40004000000 */
[C---:B------:R-:W-:Y:S02]  /*9bd0*/  ISETP.LT.OR P0, PT, R20.reuse, 0x1, !P2 ;  /* 0x000000011400780c */ /* 0x040fe40005701670 */
[C---:B------:R-:W-:Y:S01]  /*9be0*/  @!P5 ISETP.LT.OR P2, PT, R20.reuse, 0x21, !P2 ;  /* 0x000000211400d80c */ /* 0x040fe20005741670 */
[--C-:B------:R-:W-:Y:S02]  /*9bf0*/  IMAD.IADD R215, R221, 0x1, R0.reuse ;  /* 0x00000001ddd77824 */ /* 0x100fe400078e0200 */
[----:B------:R-:W-:Y:S02]  /*9c00*/  IMAD.IADD R209, R219, 0x1, R0 ;  /* 0x00000001dbd17824 */ /* 0x000fe400078e0200 */
[----:B------:R1:W5:Y:S01]  /*9c10*/  LDL R0, [R1] ;  /* 0x0000000001007983 */ /* 0x0003620000100800 */
[----:B--2---:R-:W-:Y:S05]  /*9c20*/  HMMA.16816.F32.BF16 R40, R24, R36, RZ ;  /* 0x000000241828723c */ /* 0x004fea00000418ff */
[----:B------:R1:W-:Y:S01]  /*9c30*/  LDGSTS.E.BYPASS.LTC128B.128 [R231+0x5880], [R22.64+0x80], !P0 ;  /* 0x0588008016e77fae */ /* 0x0003e2000c101d52 */
[----:B------:R-:W-:-:S02]  /*9c40*/  ISETP.LT.OR P0, PT, R20, 0x1, !P1 ;  /* 0x000000011400780c */ /* 0x000fc40004f01670 */
[----:B------:R-:W-:Y:S01]  /*9c50*/  @!P5 ISETP.LT.OR P1, PT, R20, 0x21, !P1 ;  /* 0x000000211400d80c */ /* 0x000fe20004f21670 */
[C---:B------:R-:W-:Y:S08]  /*9c60*/  HMMA.16816.F32.BF16 R36, R24.reuse, R38, RZ ;  /* 0x000000261824723c */ /* 0x040ff000000418ff */
[----:B---3--:R-:W-:Y:S02]  /*9c70*/  HMMA.16816.F32.BF16 R32, R24, R52, RZ ;  /* 0x000000341820723c */ /* 0x008fe400000418ff */
[----:B------:R1:W-:Y:S01]  /*9c80*/  LDGSTS.E.BYPASS.LTC128B.128 [R231+0x7080], [R22.64+0x100], !P0 ;  /* 0x0708010016e77fae */ /* 0x0003e2000c101d52 */
[----:B------:R-:W-:-:S04]  /*9c90*/  LOP3.LUT P0, RZ, R16, 0x8, RZ, 0xc0, !PT ;  /* 0x0000000810ff7812 */ /* 0x000fc8000780c0ff */
[C---:B------:R-:W-:Y:S01]  /*9ca0*/  ISETP.LT.OR P4, PT, R20.reuse, 0x1, !P0 ;  /* 0x000000011400780c */ /* 0x040fe20004781670 */
[----:B------:R-:W-:Y:S01]  /*9cb0*/  HMMA.16816.F32.BF16 R16, R24, R44, RZ ;  /* 0x0000002c1810723c */ /* 0x000fe200000418ff */
[----:B------:R-:W-:-:S07]  /*9cc0*/  @!P5 ISETP.LT.OR P0, PT, R20, 0x21, !P0 ;  /* 0x000000211400d80c */ /* 0x000fce0004701670 */
[C---:B------:R-:W-:Y:S04]  /*9cd0*/  HMMA.16816.F32.BF16 R44, R24.reuse, R46, RZ ;  /* 0x0000002e182c723c */ /* 0x040fe800000418ff */
[----:B------:R1:W-:Y:S04]  /*9ce0*/  LDGSTS.E.BYPASS.LTC128B.128 [R231+0x8880], [R22.64+0x180], !P4 ;  /* 0x0888018016e77fae */ /* 0x0003e8000e101d52 */
[----:B------:R2:W-:Y:S01]  /*9cf0*/  @!P5 LDGSTS.E.BYPASS.LTC128B.128 [R231+0x5080], [R56.64], !P3 ;  /* 0x0508000038e7dfae */ /* 0x0005e2000d901d52 */
[----:B------:R-:W-:Y:S03]  /*9d00*/  HMMA.16816.F32.BF16 R24, R24, R54, RZ ;  /* 0x000000361818723c */ /* 0x000fe600000418ff */
[----:B------:R2:W-:Y:S04]  /*9d10*/  @!P5 LDGSTS.E.BYPASS.LTC128B.128 [R231+0x6880], [R56.64+0x80], !P2 ;  /* 0x0688008038e7dfae */ /* 0x0005e8000d101d52 */
[----:B------:R2:W-:Y:S01]  /*9d20*/  @!P5 LDGSTS.E.BYPASS.LTC128B.128 [R231+0x8080], [R56.64+0x100], !P1 ;  /* 0x0808010038e7dfae */ /* 0x0005e2000c901d52 */
[C---:B----4-:R-:W-:Y:S03]  /*9d30*/  HMMA.16816.F32.BF16 R16, R48.reuse, R12, R16 ;  /* 0x0000000c3010723c */ /* 0x050fe60000041810 */
[----:B------:R2:W-:Y:S04]  /*9d40*/  @!P5 LDGSTS.E.BYPASS.LTC128B.128 [R231+0x9880], [R56.64+0x180], !P0 ;  /* 0x0988018038e7dfae */ /* 0x0005e8000c101d52 */
[----:B------:R-:W-:Y:S01]  /*9d50*/  LDSM.16.M88.4 R60, [R218] ;  /* 0x00000000da3c783b */ /* 0x000fe20000000200 */
[C---:B------:R-:W-:Y:S03]  /*9d60*/  HMMA.16816.F32.BF16 R44, R48.reuse, R14, R44 ;  /* 0x0000000e302c723c */ /* 0x040fe6000004182c */
[----:B------:R-:W3:Y:S04]  /*9d70*/  LDSM.16.M88.4 R28, [R215+0xa080] ;  /* 0x00a08000d71c783b */ /* 0x000ee80000000200 */
[----:B-1----:R-:W1:Y:S01]  /*9d80*/  LDSM.16.M88.4 R20, [R215+0xa880] ;  /* 0x00a88000d714783b */ /* 0x002e620000000200 */
[C---:B------:R-:W-:Y:S03]  /*9d90*/  HMMA.16816.F32.BF16 R40, R48.reuse, R8, R40 ;  /* 0x000000083028723c */ /* 0x040fe60000041828 */
[----:B------:R-:W-:Y:S04]  /*9da0*/  LDSM.16.M88.4 R12, [R209] ;  /* 0x00000000d10c783b */ /* 0x000fe80000000200 */
[----:B------:R-:W-:Y:S01]  /*9db0*/  LDSM.16.M88.4 R52, [R215+0xb080] ;  /* 0x00b08000d734783b */ /* 0x000fe20000000200 */
[C---:B------:R-:W-:Y:S03]  /*9dc0*/  HMMA.16816.F32.BF16 R36, R48.reuse, R10, R36 ;  /* 0x0000000a3024723c */ /* 0x040fe60000041824 */
[----:B------:R-:W-:Y:S04]  /*9dd0*/  LDSM.16.M88.4 R8, [R209+0x800] ;  /* 0x00080000d108783b */ /* 0x000fe80000000200 */
[----:B--2---:R-:W2:Y:S01]  /*9de0*/  LDSM.16.M88.4 R56, [R217] ;  /* 0x00000000d938783b */ /* 0x004ea20000000200 */
[C---:B------:R-:W-:Y:S03]  /*9df0*/  HMMA.16816.F32.BF16 R32, R48.reuse, R64, R32 ;  /* 0x000000403020723c */ /* 0x040fe60000041820 */
[----:B------:R-:W-:Y:S04]  /*9e00*/  LDSM.16.M88.4 R68, [R221+0xd080] ;  /* 0x00d08000dd44783b */ /* 0x000fe80000000200 */
[----:B------:R-:W-:Y:S01]  /*9e10*/  LDSM.16.M88.4 R72, [R219+0x4800] ;  /* 0x00480000db48783b */ /* 0x000fe20000000200 */
[----:B------:R-:W-:Y:S03]  /*9e20*/  HMMA.16816.F32.BF16 R24, R48, R66, R24 ;  /* 0x000000423018723c */ /* 0x000fe60000041818 */
[----:B------:R-:W-:Y:S04]  /*9e30*/  LDSM.16.M88.4 R48, [R222+0x4000] ;  /* 0x00400000de30783b */ /* 0x000fe80000000200 */
[----:B------:R-:W-:Y:S01]  /*9e40*/  LDSM.16.M88.4 R64, [R209+0x1000] ;  /* 0x00100000d140783b */ /* 0x000fe20000000200 */
[C---:B---3--:R-:W-:Y:S03]  /*9e50*/  HMMA.16816.F32.BF16 R16, R60.reuse, R28, R16 ;  /* 0x0000001c3c10723c */ /* 0x048fe60000041810 */
[----:B------:R-:W0:Y:S05]  /*9e60*/  LDGDEPBAR ;  /* 0x00000000000079af */ /* 0x000e2a0000000000 */
[C---:B------:R-:W-:Y:S01]  /*9e70*/  HMMA.16816.F32.BF16 R44, R60.reuse, R30, R44 ;  /* 0x0000001e3c2c723c */ /* 0x040fe2000004182c */
[----:B------:R-:W3:Y:S07]  /*9e80*/  LDSM.16.M88.4 R28, [R221+0xb880] ;  /* 0x00b88000dd1c783b */ /* 0x000eee0000000200 */
[C---:B-1----:R-:W-:Y:S08]  /*9e90*/  HMMA.16816.F32.BF16 R40, R60.reuse, R20, R40 ;  /* 0x000000143c28723c */ /* 0x042ff00000041828 */
        /* <DEDUP_REMOVED lines=8> */
[----:B------:R-:W4:Y:S03]  /*9f20*/  LDSM.16.M88.4 R52, [R221+0xc880] ;  /* 0x00c88000dd34783b */ /* 0x000f260000000200 */
[C---:B------:R-:W-:Y:S08]  /*9f30*/  HMMA.16816.F32.BF16 R40, R56.reuse, R8, R40 ;  /* 0x000000083828723c */ /* 0x040ff00000041828 */
[----:B------:R-:W-:Y:S01]  /*9f40*/  HMMA.16816.F32.BF16 R36, R56, R10, R36 ;  /* 0x0000000a3824723c */ /* 0x000fe20000041824 */
[----:B------:R-:W2:Y:S07]  /*9f50*/  LDSM.16.M88.4 R8, [R219+0x2000] ;  /* 0x00200000db08783b */ /* 0x000eae0000000200 */
[C---:B---3--:R-:W-:Y:S08]  /*9f60*/  HMMA.16816.F32.BF16 R16, R48.reuse, R28, R16 ;  /* 0x0000001c3010723c */ /* 0x048ff00000041810 */
[----:B------:R-:W-:Y:S01]  /*9f70*/  HMMA.16816.F32.BF16 R44, R48, R30, R44 ;  /* 0x0000001e302c723c */ /* 0x000fe2000004182c */
[----:B------:R-:W-:Y:S07]  /*9f80*/  LDSM.16.M88.4 R28, [R219+0x2800] ;  /* 0x00280000db1c783b */ /* 0x000fee0000000200 */
[C---:B------:R-:W-:Y:S08]  /*9f90*/  HMMA.16816.F32.BF16 R32, R56.reuse, R64, R32 ;  /* 0x000000403820723c */ /* 0x040ff00000041820 */
[----:B------:R-:W-:Y:S01]  /*9fa0*/  HMMA.16816.F32.BF16 R60, R56, R66, R60 ;  /* 0x00000042383c723c */ /* 0x000fe2000004183c */
[----:B------:R-:W-:Y:S04]  /*9fb0*/  LDSM.16.M88.4 R56, [R215+0xb880] ;  /* 0x00b88000d738783b */ /* 0x000fe80000000200 */
[----:B------:R-:W-:Y:S03]  /*9fc0*/  LDSM.16.M88.4 R64, [R209+0x1800] ;  /* 0x00180000d140783b */ /* 0x000fe60000000200 */
[C---:B-1----:R-:W-:Y:S08]  /*9fd0*/  HMMA.16816.F32.BF16 R40, R48.reuse, R20, R40 ;  /* 0x000000143028723c */ /* 0x042ff00000041828 */
[----:B------:R-:W-:Y:S01]  /*9fe0*/  HMMA.16816.F32.BF16 R36, R48, R22, R36 ;  /* 0x000000163024723c */ /* 0x000fe20000041824 */
[----:B------:R-:W1:Y:S07]  /*9ff0*/  LDSM.16.M88.4 R20, [R218+0x4000] ;  /* 0x00400000da14783b */ /* 0x000e6e0000000200 */
[C---:B--2---:R-:W-:Y:S08]  /*a000*/  HMMA.16816.F32.BF16 R16, R12.reuse, R24, R16 ;  /* 0x000000180c10723c */ /* 0x044ff00000041810 */
[----:B------:R-:W-:Y:S01]  /*a010*/  HMMA.16816.F32.BF16 R44, R12, R26, R44 ;  /* 0x0000001a0c2c723c */ /* 0x000fe2000004182c */
[----:B------:R-:W-:Y:S07]  /*a020*/  LDSM.16.M88.4 R24, [R215+0xc880] ;  /* 0x00c88000d718783b */ /* 0x000fee0000000200 */
[C---:B----4-:R-:W-:Y:S08]  /*a030*/  HMMA.16816.F32.BF16 R32, R48.reuse, R52, R32 ;  /* 0x000000343020723c */ /* 0x050ff00000041820 */
        /* <DEDUP_REMOVED lines=11> */
[----:B------:R-:W1:Y:S04]  /*a0f0*/  LDSM.16.M88.4 R28, [R209+0x2000] ;  /* 0x00200000d11c783b */ /* 0x000e680000000200 */
[----:B------:R-:W3:Y:S03]  /*a100*/  LDSM.16.M88.4 R12, [R209+0x2800] ;  /* 0x00280000d10c783b */ /* 0x000ee60000000200 */
[C---:B--2---:R-:W-:Y:S08]  /*a110*/  HMMA.16816.F32.BF16 R16, R8.reuse, R64, R16 ;  /* 0x000000400810723c */ /* 0x044ff00000041810 */
[----:B------:R-:W-:Y:S01]  /*a120*/  HMMA.16816.F32.BF16 R44, R8, R66, R44 ;  /* 0x00000042082c723c */ /* 0x000fe2000004182c */
[----:B------:R-:W-:Y:S07]  /*a130*/  LDSM.16.M88.4 R64, [R219+0x3800] ;  /* 0x00380000db40783b */ /* 0x000fee0000000200 */
[C---:B------:R-:W-:Y:S08]  /*a140*/  HMMA.16816.F32.BF16 R40, R20.reuse, R52, R40 ;  /* 0x000000341428723c */ /* 0x040ff00000041828 */
[C---:B------:R-:W-:Y:S01]  /*a150*/  HMMA.16816.F32.BF16 R36, R20.reuse, R54, R36 ;  /* 0x000000361424723c */ /* 0x040fe20000041824 */
[----:B------:R-:W-:Y:S07]  /*a160*/  LDSM.16.M88.4 R52, [R221+0xe080] ;  /* 0x00e08000dd34783b */ /* 0x000fee0000000200 */
[C---:B------:R-:W-:Y:S08]  /*a170*/  HMMA.16816.F32.BF16 R32, R20.reuse, R24, R32 ;  /* 0x000000181420723c */ /* 0x040ff00000041820 */
[----:B------:R-:W-:Y:S01]  /*a180*/  HMMA.16816.F32.BF16 R60, R20, R26, R60 ;  /* 0x0000001a143c723c */ /* 0x000fe2000004183c */
[----:B------:R-:W-:Y:S04]  /*a190*/  LDSM.16.M88.4 R24, [R220+0x8000] ;  /* 0x00800000dc18783b */ /* 0x000fe80000000200 */
[----:B------:R-:W2:Y:S03]  /*a1a0*/  LDSM.16.M88.4 R20, [R219+0x3000] ;  /* 0x00300000db14783b */ /* 0x000ea60000000200 */
[C---:B------:R-:W-:Y:S08]  /*a1b0*/  HMMA.16816.F32.BF16 R16, R48.reuse, R68, R16 ;  /* 0x000000443010723c */ /* 0x040ff00000041810 */
[----:B------:R-:W-:Y:S01]  /*a1c0*/  HMMA.16816.F32.BF16 R44, R48, R70, R44 ;  /* 0x00000046302c723c */ /* 0x000fe2000004182c */
[----:B------:R-:W-:Y:S07]  /*a1d0*/  LDSM.16.M88.4 R68, [R221+0xf880] ;  /* 0x00f88000dd44783b */ /* 0x000fee0000000200 */
[C---:B-1----:R-:W-:Y:S08]  /*a1e0*/  HMMA.16816.F32.BF16 R40, R8.reuse, R28, R40 ;  /* 0x0000001c0828723c */ /* 0x042ff00000041828 */
[C---:B------:R-:W-:Y:S01]  /*a1f0*/  HMMA.16816.F32.BF16 R36, R8.reuse, R30, R36 ;  /* 0x0000001e0824723c */ /* 0x040fe20000041824 */
[----:B------:R-:W-:Y:S07]  /*a200*/  LDSM.16.M88.4 R28, [R219+0x4000] ;  /* 0x00400000db1c783b */ /* 0x000fee0000000200 */
[C---:B---3--:R-:W-:Y:S08]  /*a210*/  HMMA.16816.F32.BF16 R32, R8.reuse, R12, R32 ;  /* 0x0000000c0820723c */ /* 0x048ff00000041820 */
[----:B------:R-:W-:Y:S01]  /*a220*/  HMMA.16816.F32.BF16 R60, R8, R14, R60 ;  /* 0x0000000e083c723c */ /* 0x000fe2000004183c */
[----:B------:R-:W-:Y:S04]  /*a230*/  LDSM.16.M88.4 R8, [R218+0x8000] ;  /* 0x00800000da08783b */ /* 0x000fe80000000200 */
[----:B------:R-:W1:Y:S03]  /*a240*/  LDSM.16.M88.4 R12, [R215+0xd080] ;  /* 0x00d08000d70c783b */ /* 0x000e660000000200 */
        /* <DEDUP_REMOVED lines=8> */
[----:B------:R-:W2:Y:S04]  /*a2d0*/  LDSM.16.M88.4 R48, [R209+0x3000] ;  /* 0x00300000d130783b */ /* 0x000ea80000000200 */
[----:B------:R-:W3:Y:S03]  /*a2e0*/  LDSM.16.M88.4 R52, [R215+0xe080] ;  /* 0x00e08000d734783b */ /* 0x000ee60000000200 */
[C---:B-1----:R-:W-:Y:S08]  /*a2f0*/  HMMA.16816.F32.BF16 R16, R8.reuse, R12, R16 ;  /* 0x0000000c0810723c */ /* 0x042ff00000041810 */
[----:B------:R-:W-:Y:S01]  /*a300*/  HMMA.16816.F32.BF16 R44, R8, R14, R44 ;  /* 0x0000000e082c723c */ /* 0x000fe2000004182c */
[----:B------:R-:W-:Y:S07]  /*a310*/  LDSM.16.M88.4 R12, [R221+0xe880] ;  /* 0x00e88000dd0c783b */ /* 0x000fee0000000200 */
[C---:B------:R-:W-:Y:S08]  /*a320*/  HMMA.16816.F32.BF16 R40, R24.reuse, R64, R40 ;  /* 0x000000401828723c */ /* 0x040ff00000041828 */
[C---:B------:R-:W-:Y:S01]  /*a330*/  HMMA.16816.F32.BF16 R36, R24.reuse, R66, R36 ;  /* 0x000000421824723c */ /* 0x040fe20000041824 */
[----:B------:R-:W1:Y:S07]  /*a340*/  LDSM.16.M88.4 R64, [R222+0xc000] ;  /* 0x00c00000de40783b */ /* 0x000e6e0000000200 */
[C---:B------:R-:W-:Y:S08]  /*a350*/  HMMA.16816.F32.BF16 R32, R24.reuse, R28, R32 ;  /* 0x0000001c1820723c */ /* 0x040ff00000041820 */
[----:B------:R-:W-:Y:S01]  /*a360*/  HMMA.16816.F32.BF16 R60, R24, R30, R60 ;  /* 0x0000001e183c723c */ /* 0x000fe2000004183c */
[----:B------:R-:W4:Y:S04]  /*a370*/  LDSM.16.M88.4 R28, [R209+0x3800] ;  /* 0x00380000d11c783b */ /* 0x000f280000000200 */
[----:B------:R-:W1:Y:S03]  /*a380*/  LDSM.16.M88.4 R24, [R209+0x4000] ;  /* 0x00400000d118783b */ /* 0x000e660000000200 */
[C---:B--2---:R-:W-:Y:S08]  /*a390*/  HMMA.16816.F32.BF16 R16, R20.reuse, R48, R16 ;  /* 0x000000301410723c */ /* 0x044ff00000041810 */
[----:B------:R-:W-:Y:S01]  /*a3a0*/  HMMA.16816.F32.BF16 R44, R20, R50, R44 ;  /* 0x00000032142c723c */ /* 0x000fe2000004182c */
[----:B------:R-:W-:Y:S07]  /*a3b0*/  LDSM.16.M88.4 R48, [R219+0x5800] ;  /* 0x00580000db30783b */ /* 0x000fee0000000200 */
[C---:B------:R-:W-:Y:S08]  /*a3c0*/  HMMA.16816.F32.BF16 R40, R8.reuse, R56, R40 ;  /* 0x000000380828723c */ /* 0x040ff00000041828 */
[C---:B------:R-:W-:Y:S01]  /*a3d0*/  HMMA.16816.F32.BF16 R36, R8.reuse, R58, R36 ;  /* 0x0000003a0824723c */ /* 0x040fe20000041824 */
[----:B------:R-:W2:Y:S07]  /*a3e0*/  LDSM.16.M88.4 R56, [R220+0xc000] ;  /* 0x00c00000dc38783b */ /* 0x000eae0000000200 */
[C---:B---3--:R-:W-:Y:S08]  /*a3f0*/  HMMA.16816.F32.BF16 R32, R8.reuse, R52, R32 ;  /* 0x000000340820723c */ /* 0x048ff00000041820 */
[----:B------:R-:W-:Y:S01]  /*a400*/  HMMA.16816.F32.BF16 R60, R8, R54, R60 ;  /* 0x00000036083c723c */ /* 0x000fe2000004183c */
[----:B------:R-:W3:Y:S04]  /*a410*/  LDSM.16.M88.4 R8, [R221+0xf080] ;  /* 0x00f08000dd08783b */ /* 0x000ee80000000200 */
[----:B------:R-:W-:Y:S03]  /*a420*/  LDSM.16.M88.4 R52, [R219+0x5000] ;  /* 0x00500000db34783b */ /* 0x000fe60000000200 */
[C---:B-1----:R-:W-:Y:S08]  /*a430*/  HMMA.16816.F32.BF16 R16, R64.reuse, R12, R16 ;  /* 0x0000000c4010723c */ /* 0x042ff00000041810 */
[----:B------:R-:W-:Y:S01]  /*a440*/  HMMA.16816.F32.BF16 R44, R64, R14, R44 ;  /* 0x0000000e402c723c */ /* 0x000fe2000004182c */
[----:B------:R-:W-:Y:S07]  /*a450*/  LDSM.16.M88.4 R12, [R217+0xc000] ;  /* 0x00c00000d90c783b */ /* 0x000fee0000000200 */
[C---:B----4-:R-:W-:Y:S08]  /*a460*/  HMMA.16816.F32.BF16 R40, R20.reuse, R28, R40 ;  /* 0x0000001c1428723c */ /* 0x050ff00000041828 */
[C---:B------:R-:W-:Y:S01]  /*a470*/  HMMA.16816.F32.BF16 R36, R20.reuse, R30, R36 ;  /* 0x0000001e1424723c */ /* 0x040fe20000041824 */
[----:B------:R-:W-:Y:S07]  /*a480*/  LDSM.16.M88.4 R28, [R218+0xc000] ;  /* 0x00c00000da1c783b */ /* 0x000fee0000000200 */
[C---:B------:R-:W-:Y:S08]  /*a490*/  HMMA.16816.F32.BF16 R32, R20.reuse, R24, R32 ;  /* 0x000000181420723c */ /* 0x040ff00000041820 */
[----:B------:R-:W-:Y:S01]  /*a4a0*/  HMMA.16816.F32.BF16 R60, R20, R26, R60 ;  /* 0x0000001a143c723c */ /* 0x000fe2000004183c */
[----:B------:R-:W1:Y:S04]  /*a4b0*/  LDSM.16.M88.4 R24, [R215+0xe880] ;  /* 0x00e88000d718783b */ /* 0x000e680000000200 */
[----:B------:R-:W-:Y:S03]  /*a4c0*/  LDSM.16.M88.4 R20, [R215+0xf080] ;  /* 0x00f08000d714783b */ /* 0x000fe60000000200 */
[C---:B--2---:R-:W-:Y:S08]  /*a4d0*/  HMMA.16816.F32.BF16 R16, R56.reuse, R72, R16 ;  /* 0x000000483810723c */ /* 0x044ff00000041810 */
[----:B------:R-:W-:Y:S08]  /*a4e0*/  HMMA.16816.F32.BF16 R44, R56, R74, R44 ;  /* 0x0000004a382c723c */ /* 0x000ff0000004182c */
[C---:B---3--:R-:W-:Y:S08]  /*a4f0*/  HMMA.16816.F32.BF16 R40, R64.reuse, R8, R40 ;  /* 0x000000084028723c */ /* 0x048ff00000041828 */
[C---:B------:R-:W-:Y:S01]  /*a500*/  HMMA.16816.F32.BF16 R36, R64.reuse, R10, R36 ;  /* 0x0000000a4024723c */ /* 0x040fe20000041824 */
[----:B------:R-:W2:Y:S07]  /*a510*/  LDSM.16.M88.4 R8, [R209+0x4800] ;  /* 0x00480000d108783b */ /* 0x000eae0000000200 */
[C---:B------:R-:W-:Y:S08]  /*a520*/  HMMA.16816.F32.BF16 R32, R64.reuse, R68, R32 ;  /* 0x000000444020723c */ /* 0x040ff00000041820 */
[----:B------:R-:W-:Y:S01]  /*a530*/  HMMA.16816.F32.BF16 R60, R64, R70, R60 ;  /* 0x00000046403c723c */ /* 0x000fe2000004183c */
[----:B------:R-:W3:Y:S07]  /*a540*/  LDSM.16.M88.4 R64, [R215+0xf880] ;  /* 0x00f88000d740783b */ /* 0x000eee0000000200 */
[C---:B-1----:R-:W-:Y:S08]  /*a550*/  HMMA.16816.F32.BF16 R16, R28.reuse, R24, R16 ;  /* 0x000000181c10723c */ /* 0x042ff00000041810 */
[----:B------:R-:W-:Y:S01]  /*a560*/  HMMA.16816.F32.BF16 R44, R28, R26, R44 ;  /* 0x0000001a1c2c723c */ /* 0x000fe2000004182c */
[----:B------:R-:W-:Y:S07]  /*a570*/  LDSM.16.M88.4 R24, [R209+0x5800] ;  /* 0x00580000d118783b */ /* 0x000fee0000000200 */
[C---:B------:R-:W-:Y:S08]  /*a580*/  HMMA.16816.F32.BF16 R40, R56.reuse, R52, R40 ;  /* 0x000000343828723c */ /* 0x040ff00000041828 */
[----:B------:R-:W-:Y:S01]  /*a590*/  HMMA.16816.F32.BF16 R52, R56, R54, R36 ;  /* 0x000000363834723c */ /* 0x000fe20000041824 */
[----:B------:R-:W1:Y:S01]  /*a5a0*/  LDSM.16.M88.4 R36, [R209+0x5000] ;  /* 0x00500000d124783b */ /* 0x000e620000000200 */
[----:B------:R-:W-:Y:S01]  /*a5b0*/  ISETP.GT.AND P0, PT, R81, R229, PT ;  /* 0x000000e55100720c */ /* 0x000fe20003f04270 */
[----:B------:R-:W-:-:S05]  /*a5c0*/  DEPBAR.LE SB0, 0x0 ;  /* 0x000080000000791a */ /* 0x000fca0000000000 */
[C---:B------:R-:W-:Y:S08]  /*a5d0*/  HMMA.16816.F32.BF16 R32, R56.reuse, R48, R32 ;  /* 0x000000303820723c */ /* 0x040ff00000041820 */
[----:B------:R-:W-:Y:S08]  /*a5e0*/  HMMA.16816.F32.BF16 R60, R56, R50, R60 ;  /* 0x00000032383c723c */ /* 0x000ff0000004183c */
[C---:B--2---:R-:W-:Y:S08]  /*a5f0*/  HMMA.16816.F32.BF16 R16, R12.reuse, R8, R16 ;  /* 0x000000080c10723c */ /* 0x044ff00000041810 */
[----:B------:R-:W-:Y:S08]  /*a600*/  HMMA.16816.F32.BF16 R44, R12, R10, R44 ;  /* 0x0000000a0c2c723c */ /* 0x000ff0000004182c */
[C---:B------:R-:W-:Y:S08]  /*a610*/  HMMA.16816.F32.BF16 R40, R28.reuse, R20, R40 ;  /* 0x000000141c28723c */ /* 0x040ff00000041828 */
[C---:B------:R-:W-:Y:S08]  /*a620*/  HMMA.16816.F32.BF16 R52, R28.reuse, R22, R52 ;  /* 0x000000161c34723c */ /* 0x040ff00000041834 */
[C---:B---3--:R-:W-:Y:S08]  /*a630*/  HMMA.16816.F32.BF16 R32, R28.reuse, R64, R32 ;  /* 0x000000401c20723c */ /* 0x048ff00000041820 */
[----:B------:R-:W-:Y:S01]  /*a640*/  HMMA.16816.F32.BF16 R60, R28, R66, R60 ;  /* 0x000000421c3c723c */ /* 0x000fe2000004183c */
[----:B------:R-:W-:-:S02]  /*a650*/  FMUL.FTZ R6, R16, c[0x0][0x320] ;  /* 0x0000c80010067a20 */ /* 0x000fc40000410000 */
[----:B------:R-:W-:Y:S02]  /*a660*/  FMUL.FTZ R8, R17, c[0x0][0x320] ;  /* 0x0000c80011087a20 */ /* 0x000fe40000410000 */
[----:B------:R-:W-:Y:S02]  /*a670*/  FMUL.FTZ R10, R19, c[0x0][0x320] ;  /* 0x0000c800130a7a20 */ /* 0x000fe40000410000 */
[----:B------:R-:W-:Y:S02]  /*a680*/  FMUL.FTZ R16, R18, c[0x0][0x320] ;  /* 0x0000c80012107a20 */ /* 0x000fe40000410000 */
[----:B------:R-:W-:Y:S02]  /*a690*/  FMUL.FTZ R19, R44, c[0x0][0x320] ;  /* 0x0000c8002c137a20 */ /* 0x000fe40000410000 */
[----:B------:R-:W-:Y:S01]  /*a6a0*/  FMUL.FTZ R17, R45, c[0x0][0x320] ;  /* 0x0000c8002d117a20 */ /* 0x000fe20000410000 */
[----:B------:R-:W2:Y:S08]  /*a6b0*/  MUFU.TANH R6, R6 ;  /* 0x0000000600067308 */ /* 0x000eb00000002400 */
[----:B------:R-:W3:Y:S08]  /*a6c0*/  MUFU.TANH R8, R8 ;  /* 0x0000000800087308 */ /* 0x000ef00000002400 */
[----:B------:R-:W4:Y:S08]  /*a6d0*/  MUFU.TANH R16, R16 ;  /* 0x0000001000107308 */ /* 0x000f300000002400 */
[----:B------:R-:W1:Y:S08]  /*a6e0*/  MUFU.TANH R10, R10 ;  /* 0x0000000a000a7308 */ /* 0x000e700000002400 */
[----:B------:R-:W2:Y:S08]  /*a6f0*/  MUFU.TANH R19, R19 ;  /* 0x0000001300137308 */ /* 0x000eb00000002400 */
[----:B------:R-:W2:Y:S01]  /*a700*/  MUFU.TANH R17, R17 ;  /* 0x0000001100117308 */ /* 0x000ea20000002400 */
[----:B-1----:R-:W-:Y:S01]  /*a710*/  HMMA.16816.F32.BF16 R40, R12, R36, R40 ;  /* 0x000000240c28723c */ /* 0x002fe20000041828 */
[----:B------:R-:W-:-:S02]  /*a720*/  IADD3 R211, R219, 0x800, RZ ;  /* 0x00000800dbd37810 */ /* 0x000fc40007ffe0ff */
[C---:B------:R-:W-:Y:S02]  /*a730*/  IADD3 R210, R219.reuse, 0x1000, RZ ;  /* 0x00001000dbd27810 */ /* 0x040fe40007ffe0ff */
[----:B------:R-:W-:-:S03]  /*a740*/  IADD3 R208, R219, 0x1800, RZ ;  /* 0x00001800dbd07810 */ /* 0x000fc60007ffe0ff */
[----:B------:R-:W-:Y:S01]  /*a750*/  HMMA.16816.F32.BF16 R52, R12, R38, R52 ;  /* 0x000000260c34723c */ /* 0x000fe20000041834 */
[C---:B------:R-:W-:Y:S02]  /*a760*/  IADD3 R207, R219.reuse, 0x2000, RZ ;  /* 0x00002000dbcf7810 */ /* 0x040fe40007ffe0ff */
        /* <DEDUP_REMOVED lines=8> */
[----:B------:R-:W-:Y:S01]  /*a7f0*/  IADD3 R200, R219, 0x5800, RZ ;  /* 0x00005800dbc87810 */ /* 0x000fe20007ffe0ff */
[----:B------:R-:W-:Y:S06]  /*a800*/  BAR.SYNC.DEFER_BLOCKING 0x0 ;  /* 0x0000000000007b1d */ /* 0x000fec0000010000 */
[----:B------:R-:W-:Y:S09]  /*a810*/  @!P0 BRA `(.L_x_1088) ;  /* 0x0000020000008947 */ /* 0x000ff20003800000 */
[----:B--234-:R-:W-:Y:S02]  /*a820*/  IADD3 R9, -R248, 0x30, RZ ;  /* 0x00000030f8097810 */ /* 0x01cfe40007ffe1ff */
[----:B------:R-:W-:-:S02]  /*a830*/  IADD3 R13, R168, -0x2, RZ ;  /* 0xfffffffea80d7810 */ /* 0x000fc40007ffe0ff */
[----:B------:R-:W-:Y:S02]  /*a840*/  ISETP.GE.AND P0, PT, R9, 0x21, PT ;  /* 0x000000210900780c */ /* 0x000fe40003f06270 */
[----:B------:R-:W-:Y:S01]  /*a850*/  SHF.R.S32.HI R11, RZ, 0x1f, R13 ;  /* 0x0000001fff0b7819 */ /* 0x000fe2000001140d */
[-C--:B------:R-:W-:Y:S01]  /*a860*/  IMAD R2, R2, R13.reuse, RZ ;  /* 0x0000000d02027224 */ /* 0x080fe200078e02ff */
[----:B------:R-:W-:Y:S01]  /*a870*/  ISETP.GE.AND P6, PT, R228, c[0x0][0x1d4], PT ;  /* 0x00007500e4007a0c */ /* 0x000fe20003fc6270 */
[----:B------:R-:W-:Y:S01]  /*a880*/  IMAD.WIDE.U32 R12, R78, R13, RZ ;  /* 0x0000000d4e0c7225 */ /* 0x000fe200078e00ff */
[----:B------:R-:W-:Y:S02]  /*a890*/  ISETP.GE.AND P5, PT, R230, c[0x0][0x1d4], PT ;  /* 0x00007500e6007a0c */ /* 0x000fe40003fa6270 */
[----:B------:R-:W-:Y:S01]  /*a8a0*/  ISETP.GE.AND P4, PT, R227, c[0x0][0x1d4], PT ;  /* 0x00007500e3007a0c */ /* 0x000fe20003f86270 */
[----:B------:R-:W-:Y:S01]  /*a8b0*/  IMAD R11, R11, R78, R2 ;  /* 0x0000004e0b0b7224 */ /* 0x000fe200078e0202 */
[----:B------:R-:W-:-:S03]  /*a8c0*/  ISETP.GE.AND P3, PT, R225, c[0x0][0x1d4], PT ;  /* 0x00007500e1007a0c */ /* 0x000fc60003f66270 */
        /* <DEDUP_REMOVED lines=8> */
[----:B------:R-:W-:-:S04]  /*a950*/  @P1 LEA R20, P2, R12, c[0x0][0x1c8], 0x1 ;  /* 0x000072000c141a11 */ /* 0x000fc800078408ff */
[----:B------:R-:W-:-:S05]  /*a960*/  @P1 LEA.HI.X R21, R12, c[0x0][0x1cc], R11, 0x1, P2 ;  /* 0x000073000c151a11 */ /* 0x000fca00010f0c0b */
        /* <DEDUP_REMOVED lines=11> */
.L_x_1088:
[----:B--234-:R-:W-:Y:S05]  /*aa20*/  BSYNC B0 ;  /* 0x0000000000007941 */ /* 0x01cfea0003800000 */
.L_x_1087:
[----:B------:R-:W2:Y:S01]  /*aa30*/  LDL R170, [R1+0x4] ;  /* 0x0000040001aa7983 */ /* 0x000ea20000100800 */
[----:B-----5:R-:W-:Y:S01]  /*aa40*/  SHF.R.S32.HI R11, RZ, 0x1f, R0 ;  /* 0x0000001fff0b7819 */ /* 0x020fe20000011400 */
[----:B------:R-:W-:Y:S01]  /*aa50*/  IMAD.MOV.U32 R198, RZ, RZ, c[0x0][0x2c4] ;  /* 0x0000b100ffc67624 */ /* 0x000fe200078e00ff */
[----:B------:R-:W-:Y:S01]  /*aa60*/  LOP3.LUT R196, R196, 0xfffff7ff, RZ, 0xc0, !PT ;  /* 0xfffff7ffc4c47812 */ /* 0x000fe200078ec0ff */
[----:B------:R-:W-:Y:S01]  /*aa70*/  IMAD.IADD R23, R77, 0x1, R3 ;  /* 0x000000014d177824 */ /* 0x000fe200078e0203 */
[CC--:B------:R-:W-:Y:S01]  /*aa80*/  LEA.HI R13, R11.reuse, R0.reuse, RZ, 0x2 ;  /* 0x000000000b0d7211 */ /* 0x0c0fe200078f10ff */
[----:B------:R-:W-:Y:S01]  /*aa90*/  IMAD.MOV.U32 R197, RZ, RZ, c[0x0][0x32c] ;  /* 0x0000cb00ffc57624 */ /* 0x000fe200078e00ff */
[----:B------:R-:W-:Y:S01]  /*aaa0*/  LEA.HI R12, R11, R0, RZ, 0x5 ;  /* 0x000000000b0c7211 */ /* 0x000fe200078f28ff */
[----:B------:R-:W-:Y:S01]  /*aab0*/  FMUL.FTZ R9, R53, c[0x0][0x320] ;  /* 0x0000c80035097a20 */ /* 0x000fe20000410000 */
[----:B------:R-:W-:Y:S01]  /*aac0*/  LOP3.LUT R13, R13, 0xfffffffc, RZ, 0xc0, !PT ;  /* 0xfffffffc0d0d7812 */ /* 0x000fe200078ec0ff */
[----:B-1----:R-:W-:Y:S01]  /*aad0*/  FMUL.FTZ R15, R40, c[0x0][0x320] ;  /* 0x0000c800280f7a20 */ /* 0x002fe20000410000 */
[----:B------:R-:W-:Y:S01]  /*aae0*/  LOP3.LUT R11, R12, 0xffffffe0, RZ, 0xc0, !PT ;  /* 0xffffffe00c0b7812 */ /* 0x000fe200078ec0ff */
[----:B------:R-:W-:Y:S01]  /*aaf0*/  FMUL.FTZ R32, R32, c[0x0][0x320] ;  /* 0x0000c80020207a20 */ /* 0x000fe20000410000 */
[--C-:B------:R-:W-:Y:S01]  /*ab00*/  SHF.R.S32.HI R239, RZ, 0x5, R12.reuse ;  /* 0x00000005ffef7819 */ /* 0x100fe2000001140c */
[C---:B------:R-:W-:Y:S01]  /*ab10*/  IMAD.IADD R238, R0.reuse, 0x1, -R13 ;  /* 0x0000000100ee7824 */ /* 0x040fe200078e0a0d */
[----:B------:R-:W-:Y:S01]  /*ab20*/  SHF.R.S32.HI R12, RZ, 0x1f, R12 ;  /* 0x0000001fff0c7819 */ /* 0x000fe2000001140c */
[----:B------:R-:W-:Y:S01]  /*ab30*/  IMAD.IADD R2, R0, 0x1, -R11 ;  /* 0x0000000100027824 */ /* 0x000fe200078e0a0b */
[----:B------:R-:W-:Y:S01]  /*ab40*/  ISETP.NE.AND P0, PT, R198, 0x1, PT ;  /* 0x00000001c600780c */ /* 0x000fe20003f05270 */
[----:B------:R-:W-:Y:S01]  /*ab50*/  FMUL.FTZ R33, R33, c[0x0][0x320] ;  /* 0x0000c80021217a20 */ /* 0x000fe20000410000 */
[----:B------:R-:W-:Y:S01]  /*ab60*/  LEA.HI R0, R12, R239, RZ, 0x3 ;  /* 0x000000ef0c007211 */ /* 0x000fe200078f18ff */
[----:B------:R-:W-:Y:S01]  /*ab70*/  FMUL.FTZ R60, R60, c[0x0][0x320] ;  /* 0x0000c8003c3c7a20 */ /* 0x000fe20000410000 */
[----:B------:R-:W-:Y:S01]  /*ab80*/  LEA.HI R13, R238, R238, RZ, 0x1 ;  /* 0x000000eeee0d7211 */ /* 0x000fe200078f08ff */
[----:B------:R-:W-:Y:S01]  /*ab90*/  FMUL.FTZ R61, R61, c[0x0][0x320] ;  /* 0x0000c8003d3d7a20 */ /* 0x000fe20000410000 */
[----:B------:R-:W-:Y:S01]  /*aba0*/  SHF.R.S32.HI R11, RZ, 0x1f, R2 ;  /* 0x0000001fff0b7819 */ /* 0x000fe20000011402 */
[----:B------:R-:W-:Y:S01]  /*abb0*/  ULDC UR7, c[0x0][0x324] ;  /* 0x0000c90000077ab9 */ /* 0x000fe20000000800 */
[----:B------:R-:W-:Y:S01]  /*abc0*/  LOP3.LUT R0, R0, 0xffffff8, RZ, 0xc0, !PT ;  /* 0x0ffffff800007812 */ /* 0x000fe200078ec0ff */
[----:B------:R-:W1:Y:S01]  /*abd0*/  MUFU.TANH R9, R9 ;  /* 0x0000000900097308 */ /* 0x000e620000002400 */
[----:B------:R-:W-:Y:S01]  /*abe0*/  LOP3.LUT R13, R13, 0x1ffffffe, RZ, 0xc0, !PT ;  /* 0x1ffffffe0d0d7812 */ /* 0x000fe200078ec0ff */
[----:B------:R-:W-:Y:S01]  /*abf0*/  ULOP3.LUT UR7, URZ, UR7, URZ, 0x33, !UPT ;  /* 0x000000073f077292 */ /* 0x000fe2000f8e333f */
[----:B------:R-:W-:Y:S01]  /*ac00*/  LEA.HI R11, R11, R2, RZ, 0x2 ;  /* 0x000000020b0b7211 */ /* 0x000fe200078f10ff */
[----:B------:R-:W-:Y:S01]  /*ac10*/  IMAD.IADD R239, R239, 0x1, -R0 ;  /* 0x00000001efef7824 */ /* 0x000fe200078e0a00 */
[----:B------:R-:W-:Y:S01]  /*ac20*/  @P0 LOP3.LUT R196, R196, 0x800, RZ, 0xfc, !PT ;  /* 0x00000800c4c40812 */ /* 0x000fe200078efcff */
[----:B------:R-:W-:Y:S01]  /*ac30*/  IMAD.IADD R238, R238, 0x1, -R13 ;  /* 0x00000001eeee7824 */ /* 0x000fe200078e0a0d */
[----:B------:R-:W-:Y:S01]  /*ac40*/  SHF.R.S32.HI R241, RZ, 0x2, R11 ;  /* 0x00000002fff17819 */ /* 0x000fe2000001140b */
[----:B------:R-:W-:Y:S01]  /*ac50*/  IMAD.SHL.U32 R239, R239, 0x10, RZ ;  /* 0x00000010efef7824 */ /* 0x000fe200078e00ff */
[----:B------:R-:W-:Y:S01]  /*ac60*/  LOP3.LUT R11, R11, 0x7ffffffc, RZ, 0xc0, !PT ;  /* 0x7ffffffc0b0b7812 */ /* 0x000fe200078ec0ff */
[----:B------:R-:W-:Y:S01]  /*ac70*/  IMAD.SHL.U32 R238, R238, 0x8, RZ ;  /* 0x00000008eeee7824 */ /* 0x000fe200078e00ff */
[----:B------:R3:W4:Y:S01]  /*ac80*/  MUFU.TANH R189, R32 ;  /* 0x0000002000bd7308 */ /* 0x0007220000002400 */
[----:B------:R-:W-:Y:S01]  /*ac90*/  FMUL.FTZ R13, R41, c[0x0][0x320] ;  /* 0x0000c800290d7a20 */ /* 0x000fe20000410000 */
[----:B------:R-:W-:Y:S01]  /*aca0*/  LOP3.LUT R196, R196, 0xffffefff, RZ, 0xc0, !PT ;  /* 0xffffefffc4c47812 */ /* 0x000fe200078ec0ff */
[----:B------:R-:W-:Y:S01]  /*acb0*/  IMAD.IADD R240, R2, 0x1, -R11 ;  /* 0x0000000102f07824 */ /* 0x000fe200078e0a0b */
[----:B------:R-:W0:Y:S01]  /*acc0*/  LDGDEPBAR ;  /* 0x00000000000079af */ /* 0x000e220000000000 */
[----:B------:R-:W-:-:S02]  /*acd0*/  FMUL.FTZ R11, R52, c[0x0][0x320] ;  /* 0x0000c800340b7a20 */ /* 0x000fc40000410000 */
[----:B------:R-:W-:Y:S01]  /*ace0*/  IMAD.SHL.U32 R240, R240, 0x2, RZ ;  /* 0x00000002f0f07824 */ /* 0x000fe200078e00ff */
[----:B------:R3:W1:Y:S03]  /*acf0*/  MUFU.TANH R195, R33 ;  /* 0x0000002100c37308 */ /* 0x0006660000002400 */
[--C-:B------:R-:W-:Y:S01]  /*ad00*/  IMAD.IADD R20, R23, 0x1, -R240.reuse ;  /* 0x0000000117147824 */ /* 0x100fe200078e0af0 */
[----:B------:R-:W-:Y:S01]  /*ad10*/  IADD3 R25, -R240, 0x1, R23 ;  /* 0x00000001f0197810 */ /* 0x000fe20007ffe117 */
[----:B------:R-:W-:-:S03]  /*ad20*/  IMAD.IADD R2, R77, 0x1, -R240 ;  /* 0x000000014d027824 */ /* 0x000fc600078e0af0 */
[----:B------:R3:W1:Y:S08]  /*ad30*/  MUFU.TANH R191, R60 ;  /* 0x0000003c00bf7308 */ /* 0x0006700000002400 */
[----:B------:R3:W1:Y:S08]  /*ad40*/  MUFU.TANH R193, R61 ;  /* 0x0000003d00c17308 */ /* 0x0006700000002400 */
[----:B------:R-:W1:Y:S08]  /*ad50*/  MUFU.TANH R15, R15 ;  /* 0x0000000f000f7308 */ /* 0x000e700000002400 */
[----:B------:R-:W1:Y:S08]  /*ad60*/  MUFU.TANH R13, R13 ;  /* 0x0000000d000d7308 */ /* 0x000e700000002400 */
[----:B------:R-:W1:Y:S01]  /*ad70*/  MUFU.TANH R11, R11 ;  /* 0x0000000b000b7308 */ /* 0x000e620000002400 */
[----:B--2---:R-:W-:-:S05]  /*ad80*/  IMAD R0, R170, 0x80, R241 ;  /* 0x00000080aa007824 */ /* 0x004fca00078e02f1 */
[----:B------:R-:W-:-:S05]  /*ad90*/  IADD3 R0, R238, R0, R239 ;  /* 0x00000000ee007210 */ /* 0x000fca0007ffe0ef */
[----:B------:R-:W-:-:S05]  /*ada0*/  @P0 IMAD.HI.U32 R12, R0, c[0x0][0x2c8], RZ ;  /* 0x0000b200000c0a27 */ /* 0x000fca00078e00ff */
[----:B------:R-:W-:Y:S01]  /*adb0*/  @P0 SHF.R.U32.HI R0, RZ, c[0x0][0x2cc], R12 ;  /* 0x0000b300ff000a19 */ /* 0x000fe2000001160c */
[----:B------:R-:W-:Y:S01]  /*adc0*/  IMAD.IADD R12, R25, 0x1, -R242 ;  /* 0x00000001190c7824 */ /* 0x000fe200078e0af2 */
[----:B------:R-:W-:-:S03]  /*add0*/  ISETP.GE.AND P0, PT, R197, 0x1, PT ;  /* 0x00000001c500780c */ /* 0x000fc60003f06270 */
[----:B------:R-:W2:Y:S01]  /*ade0*/  SHFL.IDX PT, R21, R0, RZ, 0x1c1f ;  /* 0x001c1fff00157589 */ /* 0x000ea200000e0000 */
[C---:B------:R-:W-:Y:S02]  /*adf0*/  IADD3 R14, R12.reuse, c[0x0][0x328], RZ ;  /* 0x0000ca000c0e7a10 */ /* 0x040fe40007ffe0ff */
[----:B------:R-:W-:-:S07]  /*ae00*/  IADD3 R12, R12, UR7, RZ ;  /* 0x000000070c0c7c10 */ /* 0x000fce000fffe0ff */
[----:B------:R-:W-:Y:S01]  /*ae10*/  @P0 LOP3.LUT R196, R196, 0x1000, RZ, 0xfc, !PT ;  /* 0x00001000c4c40812 */ /* 0x000fe200078efcff */
[--C-:B--2---:R-:W-:Y:S02]  /*ae20*/  IMAD.IADD R25, R14, 0x1, R21.reuse ;  /* 0x000000010e197824 */ /* 0x104fe400078e0215 */
[----:B------:R-:W-:-:S03]  /*ae30*/  IMAD.IADD R23, R12, 0x1, R21 ;  /* 0x000000010c177824 */ /* 0x000fc600078e0215 */
[----:B------:R-:W-:Y:S01]  /*ae40*/  IMNMX R24, R20, R25, PT ;  /* 0x0000001914187217 */ /* 0x000fe20003800200 */
[----:B------:R-:W-:Y:S05]  /*ae50*/  @!P0 BRA `(.L_x_1089) ;  /* 0x0000012000008947 */ /* 0x000fea0003800000 */
[----:B-1-34-:R-:W-:Y:S01]  /*ae60*/  IADD3 R21, -R242, R3, R21 ;  /* 0x00000003f2157210 */ /* 0x01afe20007ffe115 */
[----:B------:R-:W-:Y:S03]  /*ae70*/  BSSY B0, `(.L_x_1090) ;  /* 0x000000c000007945 */ /* 0x000fe60003800000 */
        /* <DEDUP_REMOVED lines=8> */
.L_x_1091:
[----:B------:R-:W-:-:S13]  /*af00*/  ISETP.NE.AND P0, PT, R197, 0x1, PT ;  /* 0x00000001c500780c */ /* 0x000fda0003f05270 */
[----:B------:R-:W-:-:S05]  /*af10*/  @P0 IMAD.HI.U32 R18, R21, c[0x0][0x330], RZ ;  /* 0x0000cc0015120a27 */ /* 0x000fca00078e00ff */
[----:B------:R-:W-:Y:S02]  /*af20*/  @P0 SHF.R.U32.HI R21, RZ, c[0x0][0x334], R18 ;  /* 0x0000cd00ff150a19 */ /* 0x000fe40000011612 */
.L_x_1092:
[----:B------:R-:W-:Y:S05]  /*af30*/  BSYNC B0 ;  /* 0x0000000000007941 */ /* 0x000fea0003800000 */
.L_x_1090:
[----:B------:R-:W-:-:S05]  /*af40*/  IMAD R18, R21, c[0x0][0x32c], R2 ;  /* 0x0000cb0015127a24 */ /* 0x000fca00078e0202 */
[----:B------:R-:W-:Y:S02]  /*af50*/  IADD3 R21, R18, c[0x0][0x32c], RZ ;  /* 0x0000cb0012157a10 */ /* 0x000fe40007ffe0ff */
[----:B------:R-:W-:Y:S02]  /*af60*/  IMNMX R23, R23, R18, !PT ;  /* 0x0000001217177217 */ /* 0x000fe40007800200 */
[----:B------:R-:W-:Y:S02]  /*af70*/  IMNMX R24, R24, R21, PT ;  /* 0x0000001518187217 */ /* 0x000fe40003800200 */
.L_x_1089:
[C---:B-1-34-:R-:W-:Y:S01]  /*af80*/  ISETP.GE.AND P0, PT, R77.reuse, 0x2, PT ;  /* 0x000000024d00780c */ /* 0x05afe20003f06270 */
[----:B------:R-:W1:Y:S01]  /*af90*/  SHFL.IDX PT, R33, R0, 0x1, 0x1c1f ;  /* 0x003c1f0000217f89 */ /* 0x000e6200000e0000 */
[----:B------:R-:W-:Y:S01]  /*afa0*/  ISETP.GE.AND P1, PT, R77, 0x9, PT ;  /* 0x000000094d00780c */ /* 0x000fe20003f26270 */
[----:B------:R-:W-:Y:S01]  /*afb0*/  FMUL.FTZ R32, R42, c[0x0][0x320] ;  /* 0x0000c8002a207a20 */ /* 0x000fe20000410000 */
[----:B------:R-:W-:Y:S01]  /*afc0*/  P2R R22, PR, RZ, 0x1 ;  /* 0x00000001ff167803 */ /* 0x000fe20000000000 */
[----:B------:R-:W-:Y:S01]  /*afd0*/  FMUL.FTZ R31, R43, c[0x0][0x320] ;  /* 0x0000c8002b1f7a20 */ /* 0x000fe20000410000 */
[----:B------:R-:W-:Y:S01]  /*afe0*/  ISETP.GT.AND P0, PT, R23, 0x1, !P0 ;  /* 0x000000011700780c */ /* 0x000fe20004704270 */
[----:B------:R-:W-:Y:S01]  /*aff0*/  FMUL.FTZ R30, R55, c[0x0][0x320] ;  /* 0x0000c800371e7a20 */ /* 0x000fe20000410000 */
[----:B------:R-:W-:Y:S01]  /*b000*/  ISETP.GE.AND P6, PT, R77, 0x12, PT ;  /* 0x000000124d00780c */ /* 0x000fe20003fc6270 */
[----:B------:R-:W-:Y:S01]  /*b010*/  FMUL.FTZ R62, R62, c[0x0][0x320] ;  /* 0x0000c8003e3e7a20 */ /* 0x000fe20000410000 */
[----:B------:R-:W-:Y:S01]  /*b020*/  ISETP.LT.OR P0, PT, R24, 0x2, P0 ;  /* 0x000000021800780c */ /* 0x000fe20000701670 */
[----:B------:R-:W-:Y:S01]  /*b030*/  FMUL.FTZ R63, R63, c[0x0][0x320] ;  /* 0x0000c8003f3f7a20 */ /* 0x000fe20000410000 */
[----:B------:R-:W-:Y:S01]  /*b040*/  ISETP.GE.AND P5, PT, R77, 0x19, PT ;  /* 0x000000194d00780c */ /* 0x000fe20003fa6270 */
[----:B------:R-:W-:Y:S01]  /*b050*/  FMUL.FTZ R35, R35, c[0x0][0x320] ;  /* 0x0000c80023237a20 */ /* 0x000fe20000410000 */
[----:B------:R-:W-:Y:S01]  /*b060*/  FSEL R21, R8, -INF , !P0 ;  /* 0xff80000008157808 */ /* 0x000fe20004000000 */
[----:B------:R-:W-:Y:S01]  /*b070*/  FMUL.FTZ R34, R34, c[0x0][0x320] ;  /* 0x0000c80022227a20 */ /* 0x000fe20000410000 */
[----:B------:R-:W-:Y:S01]  /*b080*/  ISETP.GT.AND P0, PT, R23, 0x8, !P1 ;  /* 0x000000081700780c */ /* 0x000fe20004f04270 */
[----:B------:R2:W3:Y:S01]  /*b090*/  MUFU.TANH R192, R62 ;  /* 0x0000003e00c07308 */ /* 0x0004e20000002400 */
[----:B------:R-:W-:-:S02]  /*b0a0*/  P2R R8, PR, RZ, 0x2 ;  /* 0x00000002ff087803 */ /* 0x000fc40000000000 */
[----:B------:R-:W-:Y:S02]  /*b0b0*/  ISETP.LT.OR P0, PT, R24, 0x9, P0 ;  /* 0x000000091800780c */ /* 0x000fe40000701670 */
[----:B------:R-:W-:Y:S02]  /*b0c0*/  ISETP.GE.AND P1, PT, R77, 0xa, PT ;  /* 0x0000000a4d00780c */ /* 0x000fe40003f26270 */
[----:B------:R-:W-:Y:S01]  /*b0d0*/  FSEL R19, R19, -INF , !P0 ;  /* 0xff80000013137808 */ /* 0x000fe20004000000 */
[----:B------:R2:W4:Y:S01]  /*b0e0*/  MUFU.TANH R190, R63 ;  /* 0x0000003f00be7308 */ /* 0x0005220000002400 */
[----:B------:R-:W-:Y:S01]  /*b0f0*/  ISETP.GT.AND P0, PT, R23, 0x9, !P1 ;  /* 0x000000091700780c */ /* 0x000fe20004f04270 */
[--C-:B-1----:R-:W-:Y:S01]  /*b100*/  IMAD.IADD R29, R14, 0x1, R33.reuse ;  /* 0x000000010e1d7824 */ /* 0x102fe200078e0221 */
[----:B------:R-:W-:Y:S01]  /*b110*/  P2R R26, PR, RZ, 0x2 ;  /* 0x00000002ff1a7803 */ /* 0x000fe20000000000 */
[----:B------:R-:W-:Y:S01]  /*b120*/  IMAD.IADD R0, R12, 0x1, R33 ;  /* 0x000000010c007824 */ /* 0x000fe200078e0221 */
[----:B------:R-:W-:-:S02]  /*b130*/  ISETP.LT.OR P0, PT, R24, 0xa, P0 ;  /* 0x0000000a1800780c */ /* 0x000fc40000701670 */
[----:B------:R-:W-:Y:S01]  /*b140*/  ISETP.GE.AND P1, PT, R77, 0x11, PT ;  /* 0x000000114d00780c */ /* 0x000fe20003f26270 */
[----:B------:R2:W1:Y:S01]  /*b150*/  MUFU.TANH R194, R35 ;  /* 0x0000002300c27308 */ /* 0x0004620000002400 */
[----:B------:R-:W-:Y:S02]  /*b160*/  FSEL R17, R17, -INF , !P0 ;  /* 0xff80000011117808 */ /* 0x000fe40004000000 */
[----:B------:R-:W-:Y:S02]  /*b170*/  ISETP.GT.AND P0, PT, R23, 0x10, !P1 ;  /* 0x000000101700780c */ /* 0x000fe40004f04270 */
[C---:B------:R-:W-:Y:S02]  /*b180*/  ISETP.GE.AND P4, PT, R77.reuse, 0x1a, PT ;  /* 0x0000001a4d00780c */ /* 0x040fe40003f86270 */
[----:B------:R-:W-:Y:S01]  /*b190*/  ISETP.LT.OR P0, PT, R24, 0x11, P0 ;  /* 0x000000111800780c */ /* 0x000fe20000701670 */
[----:B------:R-:W1:Y:S01]  /*b1a0*/  MUFU.TANH R32, R32 ;  /* 0x0000002000207308 */ /* 0x000e620000002400 */
[----:B------:R-:W-:-:S02]  /*b1b0*/  ISETP.GE.AND P3, PT, R77, 0x21, PT ;  /* 0x000000214d00780c */ /* 0x000fc40003f66270 */
[----:B------:R-:W-:Y:S02]  /*b1c0*/  FSEL R15, R15, -INF , !P0 ;  /* 0xff8000000f0f7808 */ /* 0x000fe40004000000 */
[----:B------:R-:W-:Y:S02]  /*b1d0*/  ISETP.GT.AND P0, PT, R23, 0x11, !P6 ;  /* 0x000000111700780c */ /* 0x000fe40007704270 */
[----:B------:R-:W-:Y:S01]  /*b1e0*/  ISETP.GE.AND P2, PT, R77, 0x22, PT ;  /* 0x000000224d00780c */ /* 0x000fe20003f46270 */
[----:B------:R-:W1:Y:S01]  /*b1f0*/  MUFU.TANH R31, R31 ;  /* 0x0000001f001f7308 */ /* 0x000e620000002400 */
[----:B------:R-:W-:Y:S02]  /*b200*/  ISETP.LT.OR P0, PT, R24, 0x12, P0 ;  /* 0x000000121800780c */ /* 0x000fe40000701670 */
[----:B------:R-:W-:Y:S02]  /*b210*/  P2R R25, PR, RZ, 0x2 ;  /* 0x00000002ff197803 */ /* 0x000fe40000000000 */
[----:B------:R-:W-:-:S02]  /*b220*/  FSEL R13, R13, -INF , !P0 ;  /* 0xff8000000d0d7808 */ /* 0x000fc40004000000 */
[----:B------:R-:W-:Y:S01]  /*b230*/  ISETP.GT.AND P0, PT, R23, 0x18, !P5 ;  /* 0x000000181700780c */ /* 0x000fe20006f04270 */
[----:B------:R2:W1:Y:S01]  /*b240*/  MUFU.TANH R250, R34 ;  /* 0x0000002200fa7308 */ /* 0x0004620000002400 */
[----:B------:R-:W-:Y:S02]  /*b250*/  ISETP.GE.AND P1, PT, R77, 0x29, PT ;  /* 0x000000294d00780c */ /* 0x000fe40003f26270 */
[----:B------:R-:W-:Y:S02]  /*b260*/  ISETP.LT.OR P0, PT, R24, 0x19, P0 ;  /* 0x000000191800780c */ /* 0x000fe40000701670 */
[----:B------:R-:W-:Y:S02]  /*b270*/  IMNMX R29, R20, R29, PT ;  /* 0x0000001d141d7217 */ /* 0x000fe40003800200 */
[----:B------:R-:W-:Y:S01]  /*b280*/  FSEL R11, R11, -INF , !P0 ;  /* 0xff8000000b0b7808 */ /* 0x000fe20004000000 */
[----:B------:R-:W1:Y:S01]  /*b290*/  MUFU.TANH R30, R30 ;  /* 0x0000001e001e7308 */ /* 0x000e620000002400 */
[----:B------:R-:W-:-:S04]  /*b2a0*/  ISETP.GT.AND P0, PT, R23, 0x19, !P4 ;  /* 0x000000191700780c */ /* 0x000fc80006704270 */
[----:B------:R-:W-:-:S04]  /*b2b0*/  ISETP.LT.OR P0, PT, R24, 0x1a, P0 ;  /* 0x0000001a1800780c */ /* 0x000fc80000701670 */
[----:B------:R-:W-:Y:S02]  /*b2c0*/  FSEL R9, R9, -INF , !P0 ;  /* 0xff80000009097808 */ /* 0x000fe40004000000 */
        /* <DEDUP_REMOVED lines=9> */
[----:B------:R-:W-:-:S04]  /*b360*/  ISETP.GE.AND P0, PT, R77, 0x1, PT ;  /* 0x000000014d00780c */ /* 0x000fc80003f06270 */
[----:B------:R-:W-:Y:S02]  /*b370*/  P2R R27, PR, RZ, 0x1 ;  /* 0x00000001ff1b7803 */ /* 0x000fe40000000000 */
[----:B------:R-:W-:-:S04]  /*b380*/  ISETP.GT.AND P0, PT, R23, RZ, !P0 ;  /* 0x000000ff1700720c */ /* 0x000fc80004704270 */
[----:B------:R-:W-:-:S04]  /*b390*/  ISETP.LT.OR P0, PT, R24, 0x1, P0 ;  /* 0x000000011800780c */ /* 0x000fc80000701670 */
[----:B------:R-:W-:Y:S01]  /*b3a0*/  FSEL R18, R6, -INF , !P0 ;  /* 0xff80000006127808 */ /* 0x000fe20004000000 */
[----:B------:R-:W-:Y:S01]  /*b3b0*/  FMUL.FTZ R6, R47, c[0x0][0x320] ;  /* 0x0000c8002f067a20 */ /* 0x000fe20000410000 */
[----:B------:R-:W-:-:S04]  /*b3c0*/  ISETP.GE.AND P0, PT, R77, 0x2a, PT ;  /* 0x0000002a4d00780c */ /* 0x000fc80003f06270 */
[----:B------:R-:W-:Y:S01]  /*b3d0*/  P2R R28, PR, RZ, 0x1 ;  /* 0x00000001ff1c7803 */ /* 0x000fe20000000000 */
[----:B------:R-:W1:Y:S01]  /*b3e0*/  MUFU.TANH R6, R6 ;  /* 0x0000000600067308 */ /* 0x000e620000002400 */
[----:B------:R-:W-:Y:S01]  /*b3f0*/  ISETP.GT.AND P0, PT, R23, 0x29, !P0 ;  /* 0x000000291700780c */ /* 0x000fe20004704270 */
[----:B------:R-:W-:-:S03]  /*b400*/  FMUL.FTZ R23, R54, c[0x0][0x320] ;  /* 0x0000c80036177a20 */ /* 0x000fc60000410000 */
[----:B------:R-:W-:Y:S01]  /*b410*/  ISETP.LT.OR P0, PT, R24, 0x2a, P0 ;  /* 0x0000002a1800780c */ /* 0x000fe20000701670 */
[----:B------:R-:W-:Y:S02]  /*b420*/  FMUL.FTZ R24, R46, c[0x0][0x320] ;  /* 0x0000c8002e187a20 */ /* 0x000fe40000410000 */
[----:B------:R-:W1:Y:S01]  /*b430*/  MUFU.TANH R23, R23 ;  /* 0x0000001700177308 */ /* 0x000e620000002400 */
[----:B------:R-:W-:Y:S02]  /*b440*/  FSEL R193, R193, -INF , !P0 ;  /* 0xff800000c1c17808 */ /* 0x000fe40004000000 */
[----:B------:R-:W-:-:S05]  /*b450*/  ISETP.GE.AND P0, PT, R197, 0x1, PT ;  /* 0x00000001c500780c */ /* 0x000fca0003f06270 */
[----:B------:R-:W1:Y:S08]  /*b460*/  MUFU.TANH R24, R24 ;  /* 0x0000001800187308 */ /* 0x000e700000002400 */
[----:B------:R-:W-:Y:S05]  /*b470*/  @!P0 BRA `(.L_x_1093) ;  /* 0x0000012000008947 */ /* 0x000fea0003800000 */
[----:B--234-:R-:W-:Y:S01]  /*b480*/  IADD3 R33, -R242, R3, R33 ;  /* 0x00000003f2217210 */ /* 0x01cfe20007ffe121 */
        /* <DEDUP_REMOVED lines=9> */
.L_x_1095:
[----:B------:R-:W-:-:S13]  /*b520*/  ISETP.NE.AND P0, PT, R197, 0x1, PT ;  /* 0x00000001c500780c */ /* 0x000fda0003f05270 */
[----:B------:R-:W-:-:S05]  /*b530*/  @P0 IMAD.HI.U32 R12, R33, c[0x0][0x330], RZ ;  /* 0x0000cc00210c0a27 */ /* 0x000fca00078e00ff */
[----:B------:R-:W-:Y:S02]  /*b540*/  @P0 SHF.R.U32.HI R33, RZ, c[0x0][0x334], R12 ;  /* 0x0000cd00ff210a19 */ /* 0x000fe4000001160c */
.L_x_1096:
[----:B------:R-:W-:Y:S05]  /*b550*/  BSYNC B0 ;  /* 0x0000000000007941 */ /* 0x000fea0003800000 */
.L_x_1094:
[----:B------:R-:W-:-:S05]  /*b560*/  IMAD R33, R33, c[0x0][0x32c], R2 ;  /* 0x0000cb0021217a24 */ /* 0x000fca00078e0202 */
[----:B------:R-:W-:Y:S02]  /*b570*/  IADD3 R2, R33, c[0x0][0x32c], RZ ;  /* 0x0000cb0021027a10 */ /* 0x000fe40007ffe0ff */
[----:B------:R-:W-:Y:S02]  /*b580*/  IMNMX R0, R0, R33, !PT ;  /* 0x0000002100007217 */ /* 0x000fe40007800200 */
[----:B------:R-:W-:Y:S02]  /*b590*/  IMNMX R29, R29, R2, PT ;  /* 0x000000021d1d7217 */ /* 0x000fe40003800200 */
.L_x_1093:
[----:B--234-:R-:W-:Y:S01]  /*b5a0*/  ISETP.NE.AND P0, PT, R22, RZ, PT ;  /* 0x000000ff1600720c */ /* 0x01cfe20003f05270 */
[----:B------:R-:W2:Y:S01]  /*b5b0*/  LDL R180, [R1+0x64] ;  /* 0x0000640001b47983 */ /* 0x000ea20000100800 */
[----:B------:R-:W-:Y:S01]  /*b5c0*/  FMNMX.FTZ R2, R18, R21, !PT ;  /* 0x0000001512027209 */ /* 0x000fe20007810000 */
[----:B------:R-:W-:Y:S01]  /*b5d0*/  IMAD.SHL.U32 R216, R4, 0x2, RZ ;  /* 0x0000000204d87824 */ /* 0x000fe200078e00ff */
[----:B------:R-:W-:Y:S01]  /*b5e0*/  ISETP.GT.AND P0, PT, R0, 0x1, !P0 ;  /* 0x000000010000780c */ /* 0x000fe20004704270 */
[----:B------:R-:W2:Y:S01]  /*b5f0*/  LDL R177, [R1+0x58] ;  /* 0x0000580001b17983 */ /* 0x000ea20000100800 */
[----:B------:R-:W-:Y:S01]  /*b600*/  FMNMX.FTZ R2, R19, R2, !PT ;  /* 0x0000000213027209 */ /* 0x000fe20007810000 */
[--C-:B------:R-:W-:Y:S01]  /*b610*/  IMAD R214, R7, 0x2, R216.reuse ;  /* 0x0000000207d67824 */ /* 0x100fe200078e02d8 */
[----:B------:R-:W-:Y:S01]  /*b620*/  ISETP.LT.OR P0, PT, R29, 0x2, P0 ;  /* 0x000000021d00780c */ /* 0x000fe20000701670 */
[----:B------:R-:W-:Y:S01]  /*b630*/  IMAD R213, R5, 0x2, R216 ;  /* 0x0000000205d57824 */ /* 0x000fe200078e02d8 */
[----:B------:R-:W-:Y:S01]  /*b640*/  FMNMX.FTZ R2, R17, R2, !PT ;  /* 0x0000000211027209 */ /* 0x000fe20007810000 */
[----:B------:R-:W-:Y:S01]  /*b650*/  IMAD R212, R5, 0x2, R214 ;  /* 0x0000000205d47824 */ /* 0x000fe200078e02d6 */
[----:B------:R-:W-:Y:S01]  /*b660*/  FSEL R22, R10, -INF , !P0 ;  /* 0xff8000000a167808 */ /* 0x000fe20004000000 */
[----:B------:R-:W-:Y:S01]  /*b670*/  LDSM.16.MT88.4 R140, [R214+0x4080] ;  /* 0x00408000d68c783b */ /* 0x000fe20000004200 */
[----:B------:R-:W-:-:S02]  /*b680*/  ISETP.NE.AND P0, PT, R8, RZ, PT ;  /* 0x000000ff0800720c */ /* 0x000fc40003f05270 */
[----:B------:R-:W-:Y:S01]  /*b690*/  FMNMX.FTZ R2, R15, R2, !PT ;  /* 0x000000020f027209 */ /* 0x000fe20007810000 */
[----:B------:R-:W-:Y:S01]  /*b6a0*/  LDSM.16.MT88.4 R148, [R216+0x4080] ;  /* 0x00408000d894783b */ /* 0x000fe20000004200 */
[----:B------:R-:W-:Y:S02]  /*b6b0*/  ISETP.GT.AND P0, PT, R0, 0x8, !P0 ;  /* 0x000000080000780c */ /* 0x000fe40004704270 */
[----:B------:R-:W-:Y:S01]  /*b6c0*/  FMNMX.FTZ R2, R13, R2, !PT ;  /* 0x000000020d027209 */ /* 0x000fe20007810000 */
[----:B------:R-:W-:Y:S01]  /*b6d0*/  LDSM.16.MT88.4 R132, [R213+0x4080] ;  /* 0x00408000d584783b */ /* 0x000fe20000004200 */
[----:B------:R-:W-:Y:S02]  /*b6e0*/  ISETP.LT.OR P0, PT, R29, 0x9, P0 ;  /* 0x000000091d00780c */ /* 0x000fe40000701670 */
[----:B------:R-:W-:Y:S01]  /*b6f0*/  FMNMX.FTZ R2, R11, R2, !PT ;  /* 0x000000020b027209 */ /* 0x000fe20007810000 */
[----:B------:R-:W-:Y:S01]  /*b700*/  LDSM.16.MT88.4 R40, [R216+0x5880] ;  /* 0x00588000d828783b */ /* 0x000fe20000004200 */
[----:B-1----:R-:W-:-:S02]  /*b710*/  FSEL R20, R24, -INF , !P0 ;  /* 0xff80000018147808 */ /* 0x002fc40004000000 */
[----:B------:R-:W-:Y:S01]  /*b720*/  ISETP.NE.AND P0, PT, R26, RZ, PT ;  /* 0x000000ff1a00720c */ /* 0x000fe20003f05270 */
[----:B------:R-:W-:Y:S01]  /*b730*/  LDSM.16.MT88.4 R48, [R214+0x5880] ;  /* 0x00588000d630783b */ /* 0x000fe20000004200 */
[----:B------:R-:W-:Y:S02]  /*b740*/  FMNMX.FTZ R2, R9, R2, !PT ;  /* 0x0000000209027209 */ /* 0x000fe40007810000 */
[----:B------:R-:W-:Y:S01]  /*b750*/  ISETP.GT.AND P0, PT, R0, 0x9, !P0 ;  /* 0x000000090000780c */ /* 0x000fe20004704270 */
[----:B------:R-:W-:Y:S01]  /*b760*/  LDSM.16.MT88.4 R56, [R213+0x5880] ;  /* 0x00588000d538783b */ /* 0x000fe20000004200 */
[----:B------:R-:W-:Y:S02]  /*b770*/  FMNMX.FTZ R2, R189, R2, !PT ;  /* 0x00000002bd027209 */ /* 0x000fe40007810000 */
[----:B------:R-:W-:Y:S01]  /*b780*/  ISETP.LT.OR P0, PT, R29, 0xa, P0 ;  /* 0x0000000a1d00780c */ /* 0x000fe20000701670 */
[----:B------:R-:W-:Y:S01]  /*b790*/  LDSM.16.MT88.4 R64, [R212+0x5880] ;  /* 0x00588000d440783b */ /* 0x000fe20000004200 */
[----:B------:R-:W-:-:S02]  /*b7a0*/  FMNMX.FTZ R2, R195, R2, !PT ;  /* 0x00000002c3027209 */ /* 0x000fc40007810000 */
[----:B------:R-:W-:Y:S01]  /*b7b0*/  FSEL R6, R6, -INF , !P0 ;  /* 0xff80000006067808 */ /* 0x000fe20004000000 */
[----:B------:R-:W-:Y:S01]  /*b7c0*/  LDSM.16.MT88.4 R72, [R216+0x7080] ;  /* 0x00708000d848783b */ /* 0x000fe20000004200 */
[----:B------:R-:W-:Y:S02]  /*b7d0*/  ISETP.NE.AND P0, PT, R25, RZ, PT ;  /* 0x000000ff1900720c */ /* 0x000fe40003f05270 */
[----:B------:R-:W-:Y:S01]  /*b7e0*/  FMNMX.FTZ R2, R191, R2, !PT ;  /* 0x00000002bf027209 */ /* 0x000fe20007810000 */
[----:B------:R-:W-:Y:S01]  /*b7f0*/  LDSM.16.MT88.4 R80, [R214+0x7080] ;  /* 0x00708000d650783b */ /* 0x000fe20000004200 */
[----:B------:R-:W-:Y:S02]  /*b800*/  ISETP.GT.AND P0, PT, R0, 0x10, !P0 ;  /* 0x000000100000780c */ /* 0x000fe40004704270 */
[----:B------:R-:W-:Y:S01]  /*b810*/  FMNMX.FTZ R2, R193, R2, !PT ;  /* 0x00000002c1027209 */ /* 0x000fe20007810000 */
[----:B------:R-:W-:Y:S01]  /*b820*/  LDSM.16.MT88.4 R88, [R213+0x7080] ;  /* 0x00708000d558783b */ /* 0x000fe20000004200 */
[----:B------:R-:W-:-:S03]  /*b830*/  ISETP.LT.OR P0, PT, R29, 0x11, P0 ;  /* 0x000000111d00780c */ /* 0x000fc60000701670 */
[----:B------:R-:W1:Y:S01]  /*b840*/  SHFL.BFLY PT, R25, R2, 0x2, 0x1f ;  /* 0x0c401f0002197f89 */ /* 0x000e6200000e0000 */
[----:B------:R-:W-:Y:S02]  /*b850*/  FSEL R10, R32, -INF , !P0 ;  /* 0xff800000200a7808 */ /* 0x000fe40004000000 */
[----:B------:R-:W-:Y:S01]  /*b860*/  ISETP.GT.AND P0, PT, R0, 0x11, !P6 ;  /* 0x000000110000780c */ /* 0x000fe20007704270 */
[----:B------:R-:W-:Y:S01]  /*b870*/  LDSM.16.MT88.4 R32, [R212+0x4080] ;  /* 0x00408000d420783b */ /* 0x000fe20000004200 */
[----:B------:R-:W-:Y:S02]  /*b880*/  ISETP.NE.AND P6, PT, R28, RZ, PT ;  /* 0x000000ff1c00720c */ /* 0x000fe40003fc5270 */
[----:B------:R-:W-:Y:S01]  /*b890*/  ISETP.LT.OR P0, PT, R29, 0x12, P0 ;  /* 0x000000121d00780c */ /* 0x000fe20000701670 */
[----:B------:R-:W-:Y:S03]  /*b8a0*/  LDSM.16.MT88.4 R96, [R212+0x7080] ;  /* 0x00708000d460783b */ /* 0x000fe60000004200 */
[----:B------:R-:W-:Y:S01]  /*b8b0*/  FSEL R8, R31, -INF , !P0 ;  /* 0xff8000001f087808 */ /* 0x000fe20004000000 */
[----:B------:R-:W-:Y:S01]  /*b8c0*/  LDSM.16.MT88.4 R104, [R216+0x8880] ;  /* 0x00888000d868783b */ /* 0x000fe20000004200 */
[----:B------:R-:W-:-:S02]  /*b8d0*/  ISETP.GT.AND P0, PT, R0, 0x18, !P5 ;  /* 0x000000180000780c */ /* 0x000fc40006f04270 */
[----:B------:R-:W-:Y:S01]  /*b8e0*/  ISETP.NE.AND P5, PT, R27, RZ, PT ;  /* 0x000000ff1b00720c */ /* 0x000fe20003fa5270 */
[----:B------:R-:W-:Y:S01]  /*b8f0*/  LDSM.16.MT88.4 R112, [R214+0x8880] ;  /* 0x00888000d670783b */ /* 0x000fe20000004200 */
[----:B------:R-:W-:-:S03]  /*b900*/  ISETP.LT.OR P0, PT, R29, 0x19, P0 ;  /* 0x000000191d00780c */ /* 0x000fc60000701670 */
[----:B------:R-:W-:Y:S01]  /*b910*/  LDSM.16.MT88.4 R120, [R213+0x8880] ;  /* 0x00888000d578783b */ /* 0x000fe20000004200 */
[----:B------:R-:W-:Y:S02]  /*b920*/  FSEL R14, R23, -INF , !P0 ;  /* 0xff800000170e7808 */ /* 0x000fe40004000000 */
[----:B------:R-:W-:Y:S01]  /*b930*/  ISETP.GT.AND P0, PT, R0, 0x19, !P4 ;  /* 0x000000190000780c */ /* 0x000fe20006704270 */
[----:B------:R-:W-:Y:S01]  /*b940*/  LDSM.16.MT88.4 R164, [R216+0x6080] ;  /* 0x00608000d8a4783b */ /* 0x000fe20000004200 */
[----:B-1----:R-:W-:Y:S02]  /*b950*/  FMNMX.FTZ R25, R2, R25, !PT ;  /* 0x0000001902197209 */ /* 0x002fe40007810000 */
[----:B------:R-:W-:Y:S01]  /*b960*/  ISETP.LT.OR P0, PT, R29, 0x1a, P0 ;  /* 0x0000001a1d00780c */ /* 0x000fe20000701670 */
[----:B------:R-:W-:Y:S03]  /*b970*/  LDSM.16.MT88.4 R160, [R213+0x6080] ;  /* 0x00608000d5a0783b */ /* 0x000fe60000004200 */
[----:B------:R-:W-:Y:S01]  /*b980*/  FSEL R12, R30, -INF , !P0 ;  /* 0xff8000001e0c7808 */ /* 0x000fe20004000000 */
[----:B------:R-:W-:Y:S01]  /*b990*/  LDSM.16.MT88.4 R156, [R216+0x7880] ;  /* 0x00788000d89c783b */ /* 0x000fe20000004200 */
        /* <DEDUP_REMOVED lines=9> */
[----:B------:R-:W-:-:S04]  /*ba30*/  ISETP.GT.AND P0, PT, R0, RZ, !P5 ;  /* 0x000000ff0000720c */ /* 0x000fc80006f04270 */
[----:B------:R-:W-:-:S04]  /*ba40*/  ISETP.LT.OR P0, PT, R29, 0x1, P0 ;  /* 0x000000011d00780c */ /* 0x000fc80000701670 */
[----:B------:R-:W-:Y:S02]  /*ba50*/  FSEL R16, R16, -INF , !P0 ;  /* 0xff80000010107808 */ /* 0x000fe40004000000 */
[----:B------:R-:W-:Y:S02]  /*ba60*/  ISETP.GT.AND P0, PT, R0, 0x29, !P6 ;  /* 0x000000290000780c */ /* 0x000fe40007704270 */
[----:B------:R-:W-:Y:S01]  /*ba70*/  FMNMX.FTZ R23, R16, R22, !PT ;  /* 0x0000001610177209 */ /* 0x000fe20007810000 */
[----:B------:R-:W1:Y:S01]  /*ba80*/  SHFL.BFLY PT, R0, R25, 0x1, 0x1f ;  /* 0x0c201f0019007f89 */ /* 0x000e6200000e0000 */
[----:B------:R-:W-:Y:S02]  /*ba90*/  ISETP.LT.OR P0, PT, R29, 0x2a, P0 ;  /* 0x0000002a1d00780c */ /* 0x000fe40000701670 */
[----:B------:R-:W-:Y:S02]  /*baa0*/  FMNMX.FTZ R23, R20, R23, !PT ;  /* 0x0000001714177209 */ /* 0x000fe40007810000 */
[----:B------:R-:W-:-:S02]  /*bab0*/  FSEL R190, R190, -INF , !P0 ;  /* 0xff800000bebe7808 */ /* 0x000fc40004000000 */
[----:B------:R-:W-:-:S04]  /*bac0*/  FMNMX.FTZ R23, R6, R23, !PT ;  /* 0x0000001706177209 */ /* 0x000fc80007810000 */
[----:B------:R-:W-:-:S04]  /*bad0*/  FMNMX.FTZ R23, R10, R23, !PT ;  /* 0x000000170a177209 */ /* 0x000fc80007810000 */
[----:B------:R-:W-:-:S04]  /*bae0*/  FMNMX.FTZ R23, R8, R23, !PT ;  /* 0x0000001708177209 */ /* 0x000fc80007810000 */
[----:B------:R-:W-:-:S04]  /*baf0*/  FMNMX.FTZ R23, R14, R23, !PT ;  /* 0x000000170e177209 */ /* 0x000fc80007810000 */
[----:B------:R-:W-:Y:S02]  /*bb00*/  FMNMX.FTZ R23, R12, R23, !PT ;  /* 0x000000170c177209 */ /* 0x000fe40007810000 */
[----:B-1----:R-:W-:Y:S02]  /*bb10*/  FMNMX.FTZ R0, R25, R0, !PT ;  /* 0x0000000019007209 */ /* 0x002fe40007810000 */
[----:B------:R-:W-:Y:S02]  /*bb20*/  FMNMX.FTZ R23, R250, R23, !PT ;  /* 0x00000017fa177209 */ /* 0x000fe40007810000 */
[C---:B------:R-:W-:Y:S01]  /*bb30*/  FSETP.NEU.FTZ.AND P0, PT, R0.reuse, -INF , PT ;  /* 0xff8000000000780b */ /* 0x040fe20003f1d000 */
[----:B------:R-:W-:Y:S01]  /*bb40*/  FMUL.FTZ R252, R0, c[0x0][0x2d0] ;  /* 0x0000b40000fc7a20 */ /* 0x000fe20000410000 */
[----:B------:R-:W-:-:S04]  /*bb50*/  FMNMX.FTZ R23, R194, R23, !PT ;  /* 0x00000017c2177209 */ /* 0x000fc80007810000 */
[----:B------:R-:W-:Y:S02]  /*bb60*/  FMNMX.FTZ R23, R192, R23, !PT ;  /* 0x00000017c0177209 */ /* 0x000fe40007810000 */
[----:B------:R-:W-:Y:S02]  /*bb70*/  FSEL R252, R252, RZ, P0 ;  /* 0x000000fffcfc7208 */ /* 0x000fe40000000000 */
[----:B------:R-:W-:-:S03]  /*bb80*/  FMNMX.FTZ R24, R190, R23, !PT ;  /* 0x00000017be187209 */ /* 0x000fc60007810000 */
[--C-:B------:R-:W-:Y:S02]  /*bb90*/  FFMA.FTZ R176, R18, c[0x0][0x2d0], -R252.reuse ;  /* 0x0000b40012b07a23 */ /* 0x100fe400000108fc */
[----:B------:R-:W1:Y:S01]  /*bba0*/  SHFL.BFLY PT, R23, R24, 0x2, 0x1f ;  /* 0x0c401f0018177f89 */ /* 0x000e6200000e0000 */
[--C-:B------:R-:W-:Y:S02]  /*bbb0*/  FFMA.FTZ R173, R21, c[0x0][0x2d0], -R252.reuse ;  /* 0x0000b40015ad7a23 */ /* 0x100fe400000108fc */
[--C-:B------:R-:W-:Y:S01]  /*bbc0*/  FFMA.FTZ R172, R19, c[0x0][0x2d0], -R252.reuse ;  /* 0x0000b40013ac7a23 */ /* 0x100fe200000108fc */
[----:B------:R-:W-:Y:S01]  /*bbd0*/  MUFU.EX2 R176, R176 ;  /* 0x000000b000b07308 */ /* 0x000fe20000000800 */
[--C-:B------:R-:W-:Y:S02]  /*bbe0*/  FFMA.FTZ R169, R17, c[0x0][0x2d0], -R252.reuse ;  /* 0x0000b40011a97a23 */ /* 0x100fe400000108fc */
[--C-:B------:R-:W-:Y:S02]  /*bbf0*/  FFMA.FTZ R179, R11, c[0x0][0x2d0], -R252.reuse ;  /* 0x0000b4000bb37a23 */ /* 0x100fe400000108fc */
[----:B------:R-:W-:-:S02]  /*bc00*/  FFMA.FTZ R182, R9, c[0x0][0x2d0], -R252 ;  /* 0x0000b40009b67a23 */ /* 0x000fc400000108fc */
[--C-:B------:R-:W-:Y:S01]  /*bc10*/  FFMA.FTZ R181, R15, c[0x0][0x2d0], -R252.reuse ;  /* 0x0000b4000fb57a23 */ /* 0x100fe200000108fc */
[----:B------:R-:W3:Y:S01]  /*bc20*/  MUFU.EX2 R173, R173 ;  /* 0x000000ad00ad7308 */ /* 0x000ee20000000800 */
[----:B------:R-:W-:-:S07]  /*bc30*/  FFMA.FTZ R184, R13, c[0x0][0x2d0], -R252 ;  /* 0x0000b4000db87a23 */ /* 0x000fce00000108fc */
[----:B------:R-:W-:Y:S01]  /*bc40*/  MUFU.EX2 R172, R172 ;  /* 0x000000ac00ac7308 */ /* 0x000fe20000000800 */
[----:B-1----:R-:W-:Y:S02]  /*bc50*/  FMNMX.FTZ R23, R24, R23, !PT ;  /* 0x0000001718177209 */ /* 0x002fe40007810000 */
[----:B------:R-:W-:Y:S05]  /*bc60*/  LDSM.16.MT88.4 R24, [R214+0x7880] ;  /* 0x00788000d618783b */ /* 0x000fea0000004200 */
[----:B------:R-:W1:Y:S01]  /*bc70*/  MUFU.EX2 R169, R169 ;  /* 0x000000a900a97308 */ /* 0x000e620000000800 */
[----:B---3--:R-:W-:Y:S01]  /*bc80*/  F2FP.BF16.PACK_AB R128, R173, R176 ;  /* 0x000000b0ad80723e */ /* 0x008fe200000010ff */
[----:B------:R-:W3:Y:S06]  /*bc90*/  SHFL.BFLY PT, R2, R23, 0x1, 0x1f ;  /* 0x0c201f0017027f89 */ /* 0x000eec00000e0000 */
[----:B------:R-:W-:Y:S01]  /*bca0*/  MUFU.EX2 R181, R181 ;  /* 0x000000b500b57308 */ /* 0x000fe20000000800 */
[----:B-1----:R-:W-:-:S07]  /*bcb0*/  F2FP.BF16.PACK_AB R130, R169, R172 ;  /* 0x000000aca982723e */ /* 0x002fce00000010ff */
[----:B------:R-:W-:Y:S08]  /*bcc0*/  MUFU.EX2 R184, R184 ;  /* 0x000000b800b87308 */ /* 0x000ff00000000800 */
[----:B------:R-:W-:Y:S01]  /*bcd0*/  MUFU.EX2 R179, R179 ;  /* 0x000000b300b37308 */ /* 0x000fe20000000800 */
[----:B---3--:R-:W-:-:S04]  /*bce0*/  FMNMX.FTZ R2, R23, R2, !PT ;  /* 0x0000000217027209 */ /* 0x008fc80007810000 */
[C---:B------:R-:W-:Y:S01]  /*bcf0*/  FSETP.NEU.FTZ.AND P0, PT, R2.reuse, -INF , PT ;  /* 0xff8000000200780b */ /* 0x040fe20003f1d000 */
[----:B------:R-:W-:Y:S02]  /*bd00*/  FMUL.FTZ R187, R2, c[0x0][0x2d0] ;  /* 0x0000b40002bb7a20 */ /* 0x000fe40000410000 */
[----:B------:R-:W-:Y:S03]  /*bd10*/  MUFU.EX2 R182, R182 ;  /* 0x000000b600b67308 */ /* 0x000fe60000000800 */
[----:B------:R-:W-:-:S05]  /*bd20*/  FSEL R187, R187, RZ, P0 ;  /* 0x000000ffbbbb7208 */ /* 0x000fca0000000000 */
[--C-:B------:R-:W-:Y:S02]  /*bd30*/  FFMA.FTZ R175, R16, c[0x0][0x2d0], -R187.reuse ;  /* 0x0000b40010af7a23 */ /* 0x100fe400000108bb */
[--C-:B------:R-:W-:Y:S01]  /*bd40*/  FFMA.FTZ R178, R22, c[0x0][0x2d0], -R187.reuse ;  /* 0x0000b40016b27a23 */ /* 0x100fe200000108bb */
[----:B------:R-:W-:Y:S01]  /*bd50*/  LDSM.16.MT88.4 R16, [R216+0x4880] ;  /* 0x00488000d810783b */ /* 0x000fe20000004200 */
[--C-:B------:R-:W-:Y:S02]  /*bd60*/  FFMA.FTZ R171, R20, c[0x0][0x2d0], -R187.reuse ;  /* 0x0000b40014ab7a23 */ /* 0x100fe400000108bb */
[--C-:B------:R-:W-:Y:S01]  /*bd70*/  FFMA.FTZ R174, R6, c[0x0][0x2d0], -R187.reuse ;  /* 0x0000b40006ae7a23 */ /* 0x100fe200000108bb */
[----:B------:R-:W-:Y:S01]  /*bd80*/  MUFU.EX2 R175, R175 ;  /* 0x000000af00af7308 */ /* 0x000fe20000000800 */
[----:B------:R-:W1:Y:S01]  /*bd90*/  LDSM.16.MT88.4 R4, [R212+0x8880] ;  /* 0x00888000d404783b */ /* 0x000e620000004200 */
[--C-:B------:R-:W-:Y:S02]  /*bda0*/  FFMA.FTZ R185, R10, c[0x0][0x2d0], -R187.reuse ;  /* 0x0000b4000ab97a23 */ /* 0x100fe400000108bb */
[--C-:B------:R-:W-:Y:S01]  /*bdb0*/  FFMA.FTZ R188, R8, c[0x0][0x2d0], -R187.reuse ;  /* 0x0000b40008bc7a23 */ /* 0x100fe200000108bb */
[----:B------:R-:W-:Y:S03]  /*bdc0*/  LDSM.16.MT88.4 R20, [R213+0x4880] ;  /* 0x00488000d514783b */ /* 0x000fe60000004200 */
[----:B------:R-:W3:Y:S01]  /*bdd0*/  MUFU.EX2 R178, R178 ;  /* 0x000000b200b27308 */ /* 0x000ee20000000800 */
[----:B------:R-:W4:Y:S07]  /*bde0*/  LDSM.16.MT88.4 R8, [R214+0x4880] ;  /* 0x00488000d608783b */ /* 0x000f2e0000004200 */
[----:B------:R-:W-:Y:S08]  /*bdf0*/  MUFU.EX2 R171, R171 ;  /* 0x000000ab00ab7308 */ /* 0x000ff00000000800 */
[----:B------:R-:W5:Y:S01]  /*be00*/  MUFU.EX2 R174, R174 ;  /* 0x000000ae00ae7308 */ /* 0x000f620000000800 */
[----:B---3--:R-:W-:Y:S01]  /*be10*/  F2FP.BF16.PACK_AB R129, R178, R175 ;  /* 0x000000afb281723e */ /* 0x008fe200000010ff */
[----:B------:R-:W-:-:S02]  /*be20*/  FFMA.FTZ R183, R14, c[0x0][0x2d0], -R187 ;  /* 0x0000b4000eb77a23 */ /* 0x000fc400000108bb */
[----:B------:R-:W-:Y:S02]  /*be30*/  FFMA.FTZ R186, R12, c[0x0][0x2d0], -R187 ;  /* 0x0000b4000cba7a23 */ /* 0x000fe400000108bb */
[----:B------:R-:W3:Y:S01]  /*be40*/  LDSM.16.MT88.4 R12, [R212+0x4880] ;  /* 0x00488000d40c783b */ /* 0x000ee20000004200 */
[----:B-----5:R-:W-:Y:S01]  /*be50*/  F2FP.BF16.PACK_AB R131, R174, R171 ;  /* 0x000000abae83723e */ /* 0x020fe200000010ff */
[----:B------:R-:W-:Y:S06]  /*be60*/  MUFU.EX2 R185, R185 ;  /* 0x000000b900b97308 */ /* 0x000fec0000000800 */
[C---:B------:R-:W-:Y:S02]  /*be70*/  HMMA.16816.F32.BF16 R144, R128.reuse, R140, RZ ;  /* 0x0000008c8090723c */ /* 0x040fe400000418ff */
[----:B------:R-:W5:Y:S06]  /*be80*/  MUFU.EX2 R188, R188 ;  /* 0x000000bc00bc7308 */ /* 0x000f6c0000000800 */
        /* <DEDUP_REMOVED lines=31> */
[C---:B-1----:R-:W-:Y:S07]  /*c080*/  HMMA.16816.F32.BF16 R124, R128.reuse, R4, RZ ;  /* 0x00000004807c723c */ /* 0x042fee00000418ff */
[----:B------:R-:W-:Y:S01]  /*c090*/  F2FP.BF16.PACK_AB R4, R184, R181 ;  /* 0x000000b5b804723e */ /* 0x000fe200000010ff */
[----:B------:R-:W-:Y:S01]  /*c0a0*/  HMMA.16816.F32.BF16 R128, R128, R6, RZ ;  /* 0x000000068080723c */ /* 0x000fe200000418ff */
[----:B-----5:R-:W-:-:S06]  /*c0b0*/  F2FP.BF16.PACK_AB R5, R188, R185 ;  /* 0x000000b9bc05723e */ /* 0x020fcc00000010ff */
[----:B------:R-:W-:Y:S02]  /*c0c0*/  F2FP.BF16.PACK_AB R6, R182, R179 ;  /* 0x000000b3b606723e */ /* 0x000fe400000010ff */
[----:B------:R-:W-:-:S07]  /*c0d0*/  F2FP.BF16.PACK_AB R7, R186, R183 ;  /* 0x000000b7ba07723e */ /* 0x000fce00000010ff */
[C---:B----4-:R-:W-:Y:S08]  /*c0e0*/  HMMA.16816.F32.BF16 R144, R4.reuse, R8, R144 ;  /* 0x000000080490723c */ /* 0x050ff00000041890 */
[C---:B------:R-:W-:Y:S01]  /*c0f0*/  HMMA.16816.F32.BF16 R140, R4.reuse, R10, R140 ;  /* 0x0000000a048c723c */ /* 0x040fe2000004188c */
[----:B------:R-:W1:Y:S07]  /*c100*/  LDSM.16.MT88.4 R8, [R212+0x6080] ;  /* 0x00608000d408783b */ /* 0x000e6e0000004200 */
        /* <DEDUP_REMOVED lines=9> */
[C---:B---3--:R-:W-:Y:S08]  /*c1a0*/  HMMA.16816.F32.BF16 R84, R4.reuse, R12, R84 ;  /* 0x0000000c0454723c */ /* 0x048ff00000041854 */
[C---:B------:R-:W-:Y:S01]  /*c1b0*/  HMMA.16816.F32.BF16 R88, R4.reuse, R14, R88 ;  /* 0x0000000e0458723c */ /* 0x040fe20000041858 */
[----:B------:R-:W3:Y:S07]  /*c1c0*/  LDSM.16.MT88.4 R12, [R213+0x9080] ;  /* 0x00908000d50c783b */ /* 0x000eee0000004200 */
[C---:B------:R-:W-:Y:S08]  /*c1d0*/  HMMA.16816.F32.BF16 R136, R4.reuse, R20, R136 ;  /* 0x000000140488723c */ /* 0x040ff00000041888 */
[C---:B------:R-:W-:Y:S01]  /*c1e0*/  HMMA.16816.F32.BF16 R132, R4.reuse, R22, R132 ;  /* 0x000000160484723c */ /* 0x040fe20000041884 */
[----:B------:R-:W5:Y:S07]  /*c1f0*/  LDSM.16.MT88.4 R20, [R212+0x7880] ;  /* 0x00788000d414783b */ /* 0x000f6e0000004200 */
[C---:B------:R-:W-:Y:S08]  /*c200*/  HMMA.16816.F32.BF16 R36, R4.reuse, R164, R36 ;  /* 0x000000a40424723c */ /* 0x040ff00000041824 */
[C---:B------:R-:W-:Y:S01]  /*c210*/  HMMA.16816.F32.BF16 R40, R4.reuse, R166, R40 ;  /* 0x000000a60428723c */ /* 0x040fe20000041828 */
[----:B------:R-:W-:Y:S07]  /*c220*/  LDSM.16.MT88.4 R164, [R212+0x9080] ;  /* 0x00908000d4a4783b */ /* 0x000fee0000004200 */
[C---:B----4-:R-:W-:Y:S08]  /*c230*/  HMMA.16816.F32.BF16 R44, R4.reuse, R16, R44 ;  /* 0x00000010042c723c */ /* 0x050ff0000004182c */
[C---:B------:R-:W-:Y:S01]  /*c240*/  HMMA.16816.F32.BF16 R48, R4.reuse, R18, R48 ;  /* 0x000000120430723c */ /* 0x040fe20000041830 */
[----:B------:R-:W4:Y:S07]  /*c250*/  LDSM.16.MT88.4 R16, [R216+0x9080] ;  /* 0x00908000d810783b */ /* 0x000f2e0000004200 */
[C---:B-1----:R-:W-:Y:S08]  /*c260*/  HMMA.16816.F32.BF16 R108, R4.reuse, R8, R108 ;  /* 0x00000008046c723c */ /* 0x042ff0000004186c */
[----:B------:R-:W-:Y:S01]  /*c270*/  HMMA.16816.F32.BF16 R112, R4, R10, R112 ;  /* 0x0000000a0470723c */ /* 0x000fe20000041870 */
[----:B------:R-:W1:Y:S01]  /*c280*/  LDSM.16.MT88.4 R8, [R213+0x5080] ;  /* 0x00508000d508783b */ /* 0x000e620000004200 */
[----:B------:R-:W-:-:S02]  /*c290*/  FFMA.FTZ R189, R189, c[0x0][0x2d0], -R252 ;  /* 0x0000b400bdbd7a23 */ /* 0x000fc400000108fc */
[--C-:B------:R-:W-:Y:S02]  /*c2a0*/  FFMA.FTZ R246, R195, c[0x0][0x2d0], -R252.reuse ;  /* 0x0000b400c3f67a23 */ /* 0x100fe400000108fc */
[--C-:B------:R-:W-:Y:S02]  /*c2b0*/  FFMA.FTZ R191, R191, c[0x0][0x2d0], -R252.reuse ;  /* 0x0000b400bfbf7a23 */ /* 0x100fe400000108fc */
[----:B------:R-:W-:Y:S02]  /*c2c0*/  FFMA.FTZ R252, R193, c[0x0][0x2d0], -R252 ;  /* 0x0000b400c1fc7a23 */ /* 0x000fe400000108fc */
[--C-:B------:R-:W-:Y:S02]  /*c2d0*/  FFMA.FTZ R193, R250, c[0x0][0x2d0], -R187.reuse ;  /* 0x0000b400fac17a23 */ /* 0x100fe400000108bb */
[--C-:B------:R-:W-:Y:S02]  /*c2e0*/  FFMA.FTZ R194, R194, c[0x0][0x2d0], -R187.reuse ;  /* 0x0000b400c2c27a23 */ /* 0x100fe400000108bb */
[----:B------:R-:W-:-:S02]  /*c2f0*/  FFMA.FTZ R192, R192, c[0x0][0x2d0], -R187 ;  /* 0x0000b400c0c07a23 */ /* 0x000fc400000108bb */
[----:B------:R-:W-:Y:S01]  /*c300*/  FFMA.FTZ R243, R190, c[0x0][0x2d0], -R187 ;  /* 0x0000b400bef37a23 */ /* 0x000fe200000108bb */
[----:B------:R-:W-:Y:S08]  /*c310*/  MUFU.EX2 R189, R189 ;  /* 0x000000bd00bd7308 */ /* 0x000ff00000000800 */
[----:B------:R-:W1:Y:S08]  /*c320*/  MUFU.EX2 R246, R246 ;  /* 0x000000f600f67308 */ /* 0x000e700000000800 */
[----:B------:R-:W-:Y:S08]  /*c330*/  MUFU.EX2 R191, R191 ;  /* 0x000000bf00bf7308 */ /* 0x000ff00000000800 */
[----:B------:R-:W1:Y:S08]  /*c340*/  MUFU.EX2 R252, R252 ;  /* 0x000000fc00fc7308 */ /* 0x000e700000000800 */
[----:B------:R-:W-:Y:S08]  /*c350*/  MUFU.EX2 R193, R193 ;  /* 0x000000c100c17308 */ /* 0x000ff00000000800 */
[----:B------:R-:W1:Y:S08]  /*c360*/  MUFU.EX2 R194, R194 ;  /* 0x000000c200c27308 */ /* 0x000e700000000800 */
[----:B------:R-:W-:Y:S08]  /*c370*/  MUFU.EX2 R192, R192 ;  /* 0x000000c000c07308 */ /* 0x000ff00000000800 */
[----:B------:R-:W1:Y:S01]  /*c380*/  MUFU.EX2 R243, R243 ;  /* 0x000000f300f37308 */ /* 0x000e620000000800 */
[C---:B---3--:R-:W-:Y:S08]  /*c390*/  HMMA.16816.F32.BF16 R116, R4.reuse, R12, R116 ;  /* 0x0000000c0474723c */ /* 0x048ff00000041874 */
[C---:B------:R-:W-:Y:S01]  /*c3a0*/  HMMA.16816.F32.BF16 R120, R4.reuse, R14, R120 ;  /* 0x0000000e0478723c */ /* 0x040fe20000041878 */
[----:B------:R-:W3:Y:S07]  /*c3b0*/  LDSM.16.MT88.4 R12, [R213+0x6880] ;  /* 0x00688000d50c783b */ /* 0x000eee0000004200 */
[C---:B------:R-:W-:Y:S08]  /*c3c0*/  HMMA.16816.F32.BF16 R52, R4.reuse, R160, R52 ;  /* 0x000000a00434723c */ /* 0x040ff00000041834 */
[C---:B------:R-:W-:Y:S01]  /*c3d0*/  HMMA.16816.F32.BF16 R56, R4.reuse, R162, R56 ;  /* 0x000000a20438723c */ /* 0x040fe20000041838 */
[----:B------:R-:W1:Y:S07]  /*c3e0*/  LDSM.16.MT88.4 R160, [R216+0x5080] ;  /* 0x00508000d8a0783b */ /* 0x000e6e0000004200 */
[C---:B------:R-:W-:Y:S08]  /*c3f0*/  HMMA.16816.F32.BF16 R68, R4.reuse, R156, R68 ;  /* 0x0000009c0444723c */ /* 0x040ff00000041844 */
[C---:B------:R-:W-:Y:S01]  /*c400*/  HMMA.16816.F32.BF16 R72, R4.reuse, R158, R72 ;  /* 0x0000009e0448723c */ /* 0x040fe20000041848 */
[----:B------:R-:W1:Y:S07]  /*c410*/  LDSM.16.MT88.4 R156, [R214+0x5080] ;  /* 0x00508000d69c783b */ /* 0x000e6e0000004200 */
[C---:B------:R-:W-:Y:S08]  /*c420*/  HMMA.16816.F32.BF16 R76, R4.reuse, R24, R76 ;  /* 0x00000018044c723c */ /* 0x040ff0000004184c */
[C---:B------:R-:W-:Y:S01]  /*c430*/  HMMA.16816.F32.BF16 R80, R4.reuse, R26, R80 ;  /* 0x0000001a0450723c */ /* 0x040fe20000041850 */
[----:B------:R-:W1:Y:S07]  /*c440*/  LDSM.16.MT88.4 R24, [R212+0x5080] ;  /* 0x00508000d418783b */ /* 0x000e6e0000004200 */
[C---:B-----5:R-:W-:Y:S08]  /*c450*/  HMMA.16816.F32.BF16 R92, R4.reuse, R20, R92 ;  /* 0x00000014045c723c */ /* 0x060ff0000004185c */
[C---:B------:R-:W-:Y:S01]  /*c460*/  HMMA.16816.F32.BF16 R96, R4.reuse, R22, R96 ;  /* 0x000000160460723c */ /* 0x040fe20000041860 */
[----:B------:R-:W5:Y:S07]  /*c470*/  LDSM.16.MT88.4 R20, [R216+0x6880] ;  /* 0x00688000d814783b */ /* 0x000f6e0000004200 */
[C---:B----4-:R-:W-:Y:S08]  /*c480*/  HMMA.16816.F32.BF16 R100, R4.reuse, R16, R100 ;  /* 0x000000100464723c */ /* 0x050ff00000041864 */
[C---:B------:R-:W-:Y:S01]  /*c490*/  HMMA.16816.F32.BF16 R104, R4.reuse, R18, R104 ;  /* 0x000000120468723c */ /* 0x040fe20000041868 */
[----:B------:R-:W4:Y:S07]  /*c4a0*/  LDSM.16.MT88.4 R16, [R214+0x6880] ;  /* 0x00688000d610783b */ /* 0x000f2e0000004200 */
[C---:B------:R-:W-:Y:S08]  /*c4b0*/  HMMA.16816.F32.BF16 R124, R4.reuse, R164, R124 ;  /* 0x000000a4047c723c */ /* 0x040ff0000004187c */
[----:B------:R-:W-:Y:S01]  /*c4c0*/  HMMA.16816.F32.BF16 R128, R4, R166, R128 ;  /* 0x000000a60480723c */ /* 0x000fe20000041880 */
[----:B------:R-:W-:Y:S06]  /*c4d0*/  LDSM.16.MT88.4 R164, [R216+0x8080] ;  /* 0x00808000d8a4783b */ /* 0x000fec0000004200 */
[----:B-1----:R-:W-:-:S02]  /*c4e0*/  F2FP.BF16.PACK_AB R4, R246, R189 ;  /* 0x000000bdf604723e */ /* 0x002fc400000010ff */
[----:B------:R-:W-:Y:S02]  /*c4f0*/  F2FP.BF16.PACK_AB R6, R252, R191 ;  /* 0x000000bffc06723e */ /* 0x000fe400000010ff */
[----:B------:R-:W-:Y:S02]  /*c500*/  F2FP.BF16.PACK_AB R5, R194, R193 ;  /* 0x000000c1c205723e */ /* 0x000fe400000010ff */
[----:B------:R-:W-:-:S07]  /*c510*/  F2FP.BF16.PACK_AB R7, R243, R192 ;  /* 0x000000c0f307723e */ /* 0x000fce00000010ff */
[C---:B------:R-:W-:Y:S08]  /*c520*/  HMMA.16816.F32.BF16 R136, R4.reuse, R8, R136 ;  /* 0x000000080488723c */ /* 0x040ff00000041888 */
[C---:B------:R-:W-:Y:S01]  /*c530*/  HMMA.16816.F32.BF16 R132, R4.reuse, R10, R132 ;  /* 0x0000000a0484723c */ /* 0x040fe20000041884 */
[----:B------:R-:W1:Y:S07]  /*c540*/  LDSM.16.MT88.4 R8, [R212+0x6880] ;  /* 0x00688000d408783b */ /* 0x000e6e0000004200 */
        /* <DEDUP_REMOVED lines=11> */
[----:B------:R-:W2:Y:S07]  /*c600*/  LDSM.16.MT88.4 R24, [R212+0x8080] ;  /* 0x00808000d418783b */ /* 0x000eae0000004200 */
[C---:B-----5:R-:W-:Y:S08]  /*c610*/  HMMA.16816.F32.BF16 R36, R4.reuse, R20, R36 ;  /* 0x000000140424723c */ /* 0x060ff00000041824 */
[C---:B------:R-:W-:Y:S01]  /*c620*/  HMMA.16816.F32.BF16 R40, R4.reuse, R22, R40 ;  /* 0x000000160428723c */ /* 0x040fe20000041828 */
[----:B------:R-:W5:Y:S07]  /*c630*/  LDSM.16.MT88.4 R20, [R216+0x9880] ;  /* 0x00988000d814783b */ /* 0x000f6e0000004200 */
[C---:B----4-:R-:W-:Y:S08]  /*c640*/  HMMA.16816.F32.BF16 R44, R4.reuse, R16, R44 ;  /* 0x00000010042c723c */ /* 0x050ff0000004182c */
[C---:B------:R-:W-:Y:S01]  /*c650*/  HMMA.16816.F32.BF16 R48, R4.reuse, R18, R48 ;  /* 0x000000120430723c */ /* 0x040fe20000041830 */
[----:B------:R-:W4:Y:S07]  /*c660*/  LDSM.16.MT88.4 R16, [R214+0x9880] ;  /* 0x00988000d610783b */ /* 0x000f2e0000004200 */
[C---:B-1----:R-:W-:Y:S08]  /*c670*/  HMMA.16816.F32.BF16 R60, R4.reuse, R8, R60 ;  /* 0x00000008043c723c */ /* 0x042ff0000004183c */
[----:B------:R-:W-:Y:S01]  /*c680*/  HMMA.16816.F32.BF16 R64, R4, R10, R64 ;  /* 0x0000000a0440723c */ /* 0x000fe20000041840 */
[----:B------:R-:W1:Y:S01]  /*c690*/  LDSM.16.MT88.4 R8, [R212+0x9880] ;  /* 0x00988000d408783b */ /* 0x000e620000004200 */
[----:B------:R-:W-:-:S02]  /*c6a0*/  FADD.FTZ R173, R176, R173 ;  /* 0x000000adb0ad7221 */ /* 0x000fc40000010000 */
[----:B------:R-:W-:Y:S01]  /*c6b0*/  FADD.FTZ R178, R175, R178 ;  /* 0x000000b2afb27221 */ /* 0x000fe20000010000 */
[----:B------:R-:W-:-:S03]  /*c6c0*/  ISETP.NE.AND P6, PT, R198, 0x1, PT ;  /* 0x00000001c600780c */ /* 0x000fc60003fc5270 */
[----:B---3--:R-:W-:Y:S01]  /*c6d0*/  HMMA.16816.F32.BF16 R116, R4, R12, R116 ;  /* 0x0000000c0474723c */ /* 0x008fe20000041874 */
[----:B------:R-:W-:-:S06]  /*c6e0*/  FADD.FTZ R171, R171, R178 ;  /* 0x000000b2abab7221 */ /* 0x000fcc0000010000 */
[----:B------:R-:W-:Y:S02]  /*c6f0*/  FADD.FTZ R12, R172, R173 ;  /* 0x000000adac0c7221 */ /* 0x000fe40000010000 */
[----:B------:R-:W-:Y:S02]  /*c700*/  FADD.FTZ R174, R174, R171 ;  /* 0x000000abaeae7221 */ /* 0x000fe40000010000 */
[----:B------:R-:W-:Y:S02]  /*c710*/  FADD.FTZ R12, R169, R12 ;  /* 0x0000000ca90c7221 */ /* 0x000fe40000010000 */
[----:B------:R-:W-:Y:S02]  /*c720*/  FADD.FTZ R185, R185, R174 ;  /* 0x000000aeb9b97221 */ /* 0x000fe40000010000 */
[----:B------:R-:W-:Y:S02]  /*c730*/  FADD.FTZ R181, R181, R12 ;  /* 0x0000000cb5b57221 */ /* 0x000fe40000010000 */
[----:B------:R-:W-:-:S02]  /*c740*/  IMAD.SHL.U32 R170, R170, 0x80, RZ ;  /* 0x00000080aaaa7824 */ /* 0x000fc400078e00ff */
[----:B------:R-:W-:Y:S02]  /*c750*/  FADD.FTZ R184, R184, R181 ;  /* 0x000000b5b8b87221 */ /* 0x000fe40000010000 */
[----:B------:R-:W-:Y:S01]  /*c760*/  FADD.FTZ R188, R188, R185 ;  /* 0x000000b9bcbc7221 */ /* 0x000fe20000010000 */
[----:B------:R-:W-:Y:S01]  /*c770*/  HMMA.16816.F32.BF16 R68, R4, R164, R68 ;  /* 0x000000a40444723c */ /* 0x000fe20000041844 */
[----:B------:R-:W-:Y:S02]  /*c780*/  FADD.FTZ R179, R179, R184 ;  /* 0x000000b8b3b37221 */ /* 0x000fe40000010000 */
[----:B------:R-:W-:-:S05]  /*c790*/  FADD.FTZ R183, R183, R188 ;  /* 0x000000bcb7b77221 */ /* 0x000fca0000010000 */
[----:B------:R-:W-:Y:S01]  /*c7a0*/  HMMA.16816.F32.BF16 R72, R4, R166, R72 ;  /* 0x000000a60448723c */ /* 0x000fe20000041848 */
[----:B------:R-:W-:-:S07]  /*c7b0*/  FADD.FTZ R182, R182, R179 ;  /* 0x000000b3b6b67221 */ /* 0x000fce0000010000 */
[----:B------:R-:W-:Y:S01]  /*c7c0*/  HMMA.16816.F32.BF16 R76, R4, R160, R76 ;  /* 0x000000a0044c723c */ /* 0x000fe2000004184c */
[----:B------:R-:W-:-:S07]  /*c7d0*/  FADD.FTZ R186, R186, R183 ;  /* 0x000000b7baba7221 */ /* 0x000fce0000010000 */
[C---:B------:R-:W-:Y:S08]  /*c7e0*/  HMMA.16816.F32.BF16 R80, R4.reuse, R162, R80 ;  /* 0x000000a20450723c */ /* 0x040ff00000041850 */
[C---:B------:R-:W-:Y:S08]  /*c7f0*/  HMMA.16816.F32.BF16 R84, R4.reuse, R156, R84 ;  /* 0x0000009c0454723c */ /* 0x040ff00000041854 */
[C---:B------:R-:W-:Y:S08]  /*c800*/  HMMA.16816.F32.BF16 R88, R4.reuse, R158, R88 ;  /* 0x0000009e0458723c */ /* 0x040ff00000041858 */
[C---:B--2---:R-:W-:Y:S08]  /*c810*/  HMMA.16816.F32.BF16 R92, R4.reuse, R24, R92 ;  /* 0x00000018045c723c */ /* 0x044ff0000004185c */
[C---:B------:R-:W-:Y:S08]  /*c820*/  HMMA.16816.F32.BF16 R96, R4.reuse, R26, R96 ;  /* 0x0000001a0460723c */ /* 0x040ff00000041860 */
[C---:B-----5:R-:W-:Y:S08]  /*c830*/  HMMA.16816.F32.BF16 R100, R4.reuse, R20, R100 ;  /* 0x000000140464723c */ /* 0x060ff00000041864 */
[C---:B------:R-:W-:Y:S08]  /*c840*/  HMMA.16816.F32.BF16 R104, R4.reuse, R22, R104 ;  /* 0x000000160468723c */ /* 0x040ff00000041868 */
[C---:B----4-:R-:W-:Y:S08]  /*c850*/  HMMA.16816.F32.BF16 R108, R4.reuse, R16, R108 ;  /* 0x00000010046c723c */ /* 0x050ff0000004186c */
[C---:B------:R-:W-:Y:S08]  /*c860*/  HMMA.16816.F32.BF16 R112, R4.reuse, R18, R112 ;  /* 0x000000120470723c */ /* 0x040ff00000041870 */
[C---:B------:R-:W-:Y:S08]  /*c870*/  HMMA.16816.F32.BF16 R120, R4.reuse, R14, R120 ;  /* 0x0000000e0478723c */ /* 0x040ff00000041878 */
[C---:B-1----:R-:W-:Y:S08]  /*c880*/  HMMA.16816.F32.BF16 R124, R4.reuse, R8, R124 ;  /* 0x00000008047c723c */ /* 0x042ff0000004187c */
[----:B------:R-:W-:Y:S07]  /*c890*/  HMMA.16816.F32.BF16 R128, R4, R10, R128 ;  /* 0x0000000a0480723c */ /* 0x000fee0000041880 */
[----:B------:R-:W-:-:S04]  /*c8a0*/  @P6 IMAD.HI.U32 R4, R170, c[0x0][0x2c8], RZ ;  /* 0x0000b200aa046a27 */ /* 0x000fc800078e00ff */
[----:B------:R-:W-:Y:S01]  /*c8b0*/  IMAD.MOV.U32 R5, RZ, RZ, R170 ;  /* 0x000000ffff057224 */ /* 0x000fe200078e00aa */
[----:B------:R-:W-:Y:S02]  /*c8c0*/  @P6 SHF.R.U32.HI R5, RZ, c[0x0][0x2cc], R4 ;  /* 0x0000b300ff056a19 */ /* 0x000fe40000011604 */
[----:B------:R-:W-:Y:S01]  /*c8d0*/  ISETP.GE.AND P6, PT, R197, 0x1, PT ;  /* 0x00000001c500780c */ /* 0x000fe20003fc6270 */
[----:B------:R-:W-:Y:S02]  /*c8e0*/  FADD.FTZ R189, R189, R182 ;  /* 0x000000b6bdbd7221 */ /* 0x000fe40000010000 */
[----:B------:R-:W-:Y:S02]  /*c8f0*/  FADD.FTZ R193, R193, R186 ;  /* 0x000000bac1c17221 */ /* 0x000fe40000010000 */
[----:B------:R-:W-:Y:S02]  /*c900*/  FADD.FTZ R246, R246, R189 ;  /* 0x000000bdf6f67221 */ /* 0x000fe40000010000 */
[----:B------:R-:W-:Y:S01]  /*c910*/  FADD.FTZ R193, R194, R193 ;  /* 0x000000c1c2c17221 */ /* 0x000fe20000010000 */
[----:B------:R-:W-:Y:S01]  /*c920*/  IADD3 R177, -R177, R180, R5 ;  /* 0x000000b4b1b17210 */ /* 0x000fe20007ffe105 */
[----:B------:R-:W-:-:S02]  /*c930*/  FADD.FTZ R191, R191, R246 ;  /* 0x000000f6bfbf7221 */ /* 0x000fc40000010000 */
[----:B------:R-:W-:Y:S01]  /*c940*/  FADD.FTZ R192, R192, R193 ;  /* 0x000000c1c0c07221 */ /* 0x000fe20000010000 */
[----:B------:R-:W-:Y:S01]  /*c950*/  IADD3 R246, R168, -0x2, RZ ;  /* 0xfffffffea8f67810 */ /* 0x000fe20007ffe0ff */
[----:B------:R-:W-:Y:S01]  /*c960*/  FADD.FTZ R247, R252, R191 ;  /* 0x000000bffcf77221 */ /* 0x000fe20000010000 */
[----:B------:R-:W-:Y:S01]  /*c970*/  IADD3 R4, R177, c[0x0][0x328], RZ ;  /* 0x0000ca00b1047a10 */ /* 0x000fe20007ffe0ff */
[----:B------:R-:W-:Y:S01]  /*c980*/  FADD.FTZ R243, R243, R192 ;  /* 0x000000c0f3f37221 */ /* 0x000fe20000010000 */
[----:B------:R-:W-:Y:S05]  /*c990*/  @!P6 BRA `(.L_x_1097) ;  /* 0x000001000000e947 */ /* 0x000fea0003800000 */
[C---:B------:R-:W-:Y:S01]  /*c9a0*/  ISETP.GT.AND P0, PT, R177.reuse, RZ, PT ;  /* 0x000000ffb100720c */ /* 0x040fe20003f04270 */
        /* <DEDUP_REMOVED lines=9> */
.L_x_1099:
[----:B------:R-:W-:-:S13]  /*ca40*/  ISETP.NE.AND P0, PT, R197, 0x1, PT ;  /* 0x00000001c500780c */ /* 0x000fda0003f05270 */
[----:B------:R-:W-:-:S05]  /*ca50*/  @P0 IMAD.HI.U32 R5, R6, c[0x0][0x330], RZ ;  /* 0x0000cc0006050a27 */ /* 0x000fca00078e00ff */
[----:B------:R-:W-:Y:S02]  /*ca60*/  @P0 SHF.R.U32.HI R6, RZ, c[0x0][0x334], R5 ;  /* 0x0000cd00ff060a19 */ /* 0x000fe40000011605 */
.L_x_1100:
[----:B------:R-:W-:Y:S05]  /*ca70*/  BSYNC B0 ;  /* 0x0000000000007941 */ /* 0x000fea0003800000 */
.L_x_1098:
[----:B------:R-:W-:-:S05]  /*ca80*/  IMAD R5, R6, R197, c[0x0][0x32c] ;  /* 0x0000cb0006057624 */ /* 0x000fca00078e02c5 */
[----:B------:R-:W-:-:S05]  /*ca90*/  IMNMX R4, R4, R5, PT ;  /* 0x0000000504047217 */ /* 0x000fca0003800200 */
.L_x_1097:
[----:B------:R-:W-:-:S05]  /*caa0*/  IMAD.HI R5, R4, 0x2aaaaaab, RZ ;  /* 0x2aaaaaab04057827 */ /* 0x000fca00078e02ff */
[----:B------:R-:W-:-:S04]  /*cab0*/  SHF.R.U32.HI R4, RZ, 0x1f, R5 ;  /* 0x0000001fff047819 */ /* 0x000fc80000011605 */
[----:B------:R-:W-:-:S04]  /*cac0*/  LEA.HI.SX32 R4, R5, R4, 0x1d ;  /* 0x0000000405047211 */ /* 0x000fc800078feaff */
[----:B------:R-:W-:-:S04]  /*cad0*/  IMNMX R199, R229, R4, !PT ;  /* 0x00000004e5c77217 */ /* 0x000fc80007800200 */
[----:B------:R-:W-:-:S13]  /*cae0*/  ISETP.GE.AND P0, PT, R246, R199, PT ;  /* 0x000000c7f600720c */ /* 0x000fda0003f06270 */
[----:B------:R-:W-:Y:S05]  /*caf0*/  @!P0 BRA `(.L_x_1101) ;  /* 0x0000366000008947 */ /* 0x000fea0003800000 */
.L_x_1114:
[----:B------:R-:W-:Y:S04]  /*cb00*/  DEPBAR.LE SB0, 0x0 ;  /* 0x000080000000791a */ /* 0x000fe80000000000 */
[----:B------:R-:W-:Y:S01]  /*cb10*/  WARPSYNC 0xffffffff ;  /* 0xffffffff00007948 */ /* 0x000fe20003800000 */
[----:B------:R-:W-:Y:S01]  /*cb20*/  BAR.SYNC.DEFER_BLOCKING 0x0 ;  /* 0x0000000000007b1d */ /* 0x000fe20000010000 */
[----:B------:R-:W-:Y:S02]  /*cb30*/  ISETP.GT.AND P0, PT, R229, R246, PT ;  /* 0x000000f6e500720c */ /* 0x000fe40003f04270 */
[----:B------:R-:W-:Y:S02]  /*cb40*/  ISETP.GE.AND P3, PT, R225, c[0x0][0x1d4], PT ;  /* 0x00007500e1007a0c */ /* 0x000fe40003f66270 */
[----:B------:R-:W-:Y:S02]  /*cb50*/  ISETP.GE.AND P4, PT, R227, c[0x0][0x1d4], PT ;  /* 0x00007500e3007a0c */ /* 0x000fe40003f86270 */
[----:B------:R-:W-:Y:S02]  /*cb60*/  ISETP.GE.AND P5, PT, R230, c[0x0][0x1d4], PT ;  /* 0x00007500e6007a0c */ /* 0x000fe40003fa6270 */
[----:B------:R-:W-:Y:S01]  /*cb70*/  ISETP.GE.AND P6, PT, R228, c[0x0][0x1d4], PT ;  /* 0x00007500e4007a0c */ /* 0x000fe20003fc6270 */
[----:B------:R1:W2:Y:S01]  /*cb80*/  LDSM.16.M88.4 R156, [R222] ;  /* 0x00000000de9c783b */ /* 0x0002a20000000200 */
[----:B------:R-:W-:Y:S03]  /*cb90*/  BSSY B0, `(.L_x_1102) ;  /* 0x0000029000007945 */ /* 0x000fe60003800000 */
[----:B------:R1:W3:Y:S04]  /*cba0*/  LDSM.16.M88.4 R160, [R221+0xa080] ;  /* 0x00a08000dda0783b */ /* 0x0002e80000000200 */
[----:B------:R1:W4:Y:S04]  /*cbb0*/  LDSM.16.M88.4 R164, [R221+0xa880] ;  /* 0x00a88000dda4783b */ /* 0x0003280000000200 */
[----:B------:R1:W1:Y:S04]  /*cbc0*/  LDSM.16.M88.4 R24, [R221+0xb080] ;  /* 0x00b08000dd18783b */ /* 0x0002680000000200 */
[----:B------:R1:W1:Y:S04]  /*cbd0*/  LDSM.16.M88.4 R168, [R220] ;  /* 0x00000000dca8783b */ /* 0x0002680000000200 */
[----:B------:R1:W1:Y:S04]  /*cbe0*/  LDSM.16.M88.4 R172, [R219] ;  /* 0x00000000dbac783b */ /* 0x0002680000000200 */
[----:B------:R1:W1:Y:S04]  /*cbf0*/  LDSM.16.M88.4 R176, [R211] ;  /* 0x00000000d3b0783b */ /* 0x0002680000000200 */
[----:B------:R1:W1:Y:S01]  /*cc00*/  LDSM.16.M88.4 R180, [R210] ;  /* 0x00000000d2b4783b */ /* 0x0002620000000200 */
[----:B------:R-:W-:-:S05]  /*cc10*/  @P0 BRA `(.L_x_1103) ;  /* 0x0000020000000947 */ /* 0x000fca0003800000 */
[----:B------:R-:W-:Y:S01]  /*cc20*/  SHF.R.S32.HI R7, RZ, 0x1f, R246 ;  /* 0x0000001fff077819 */ /* 0x000fe200000114f6 */
[----:B------:R-:W-:Y:S01]  /*cc30*/  IMAD.WIDE.U32 R8, R246, c[0x0][0x208], RZ ;  /* 0x00008200f6087a25 */ /* 0x000fe200078e00ff */
[----:B------:R-:W-:Y:S03]  /*cc40*/  ISETP.GT.AND P1, PT, R224, 0x7f, PT ;  /* 0x0000007fe000780c */ /* 0x000fe60003f24270 */
[----:B------:R-:W-:Y:S04]  /*cc50*/  IMAD R7, R7, c[0x0][0x208], RZ ;  /* 0x0000820007077a24 */ /* 0x000fe800078e02ff */
[----:B------:R-:W-:Y:S04]  /*cc60*/  IMAD R7, R246, c[0x0][0x20c], R7 ;  /* 0x00008300f6077a24 */ /* 0x000fe800078e0207 */
[----:B------:R-:W-:Y:S02]  /*cc70*/  IMAD.IADD R7, R9, 0x1, R7 ;  /* 0x0000000109077824 */ /* 0x000fe400078e0207 */
[----:B------:R-:W-:Y:S04]  /*cc80*/  IMAD.WIDE.U32 R8, R8, 0x30, RZ ;  /* 0x0000003008087825 */ /* 0x000fe800078e00ff */
[----:B------:R-:W-:Y:S02]  /*cc90*/  IMAD R7, R7, 0x30, RZ ;  /* 0x0000003007077824 */ /* 0x000fe400078e02ff */
[----:B------:R-:W-:Y:S02]  /*cca0*/  @!P1 IMAD.MOV.U32 R5, RZ, RZ, c[0x0][0x208] ;  /* 0x00008200ff059624 */ /* 0x000fe400078e00ff */
[----:B------:R-:W-:Y:S01]  /*ccb0*/  @!P1 IMAD.MOV.U32 R4, RZ, RZ, c[0x0][0x20c] ;  /* 0x00008300ff049624 */ /* 0x000fe200078e00ff */
[----:B------:R-:W-:Y:S02]  /*ccc0*/  IADD3 R7, R9, R7, RZ ;  /* 0x0000000709077210 */ /* 0x000fe40007ffe0ff */
[CC--:B------:R-:W-:Y:S04]  /*ccd0*/  @!P1 LEA R9, P0, R5.reuse, R8.reuse, 0x5 ;  /* 0x0000000805099211 */ /* 0x0c0fe800078028ff */
[----:B------:R-:W-:Y:S02]  /*cce0*/  @!P1 LEA.HI.X R5, R5, R7, R4, 0x5, P0 ;  /* 0x0000000705059211 */ /* 0x000fe400000f2c04 */
[----:B------:R-:W-:Y:S05]  /*ccf0*/  IADD3 R4, P0, R232, R8, RZ ;  /* 0x00000008e8047210 */ /* 0x000fea0007f1e0ff */
[----:B------:R-:W-:Y:S01]  /*cd00*/  IMAD.X R7, R7, 0x1, R237, P0 ;  /* 0x0000000107077824 */ /* 0x000fe200000e06ed */
[C---:B------:R-:W-:Y:S04]  /*cd10*/  LEA R10, P0, R4.reuse, c[0x0][0x1f8], 0x1 ;  /* 0x00007e00040a7a11 */ /* 0x040fe800078008ff */
[----:B------:R-:W-:Y:S02]  /*cd20*/  LEA.HI.X R11, R4, c[0x0][0x1fc], R7, 0x1, P0 ;  /* 0x00007f00040b7a11 */ /* 0x000fe400000f0c07 */
[----:B------:R-:W-:Y:S03]  /*cd30*/  @!P1 IADD3 R9, P0, R9, R232, RZ ;  /* 0x000000e809099210 */ /* 0x000fe60007f1e0ff */
[----:B------:R-:W-:Y:S01]  /*cd40*/  @!PT LDS RZ, [RZ] ;  /* 0x00000000fffff984 */ /* 0x000fe20000000800 */
[----:B------:R-:W-:Y:S01]  /*cd50*/  @!PT LDS RZ, [RZ] ;  /* 0x00000000fffff984 */ /* 0x000fe20000000800 */
[----:B------:R-:W-:Y:S01]  /*cd60*/  @!PT LDS RZ, [RZ] ;  /* 0x00000000fffff984 */ /* 0x000fe20000000800 */
[----:B------:R4:W-:Y:S01]  /*cd70*/  LDGSTS.E.BYPASS.LTC128B.128 [R231+0x4080], [R10.64], !P6 ;  /* 0x040800000ae77fae */ /* 0x0009e2000f101d52 */
[----:B------:R-:W-:Y:S02]  /*cd80*/  @!P1 IADD3.X R4, R5, R237, RZ, P0, !PT ;  /* 0x000000ed05049210 */ /* 0x000fe400007fe4ff */
[C---:B------:R-:W-:Y:S01]  /*cd90*/  @!P1 LEA R6, P0, R9.reuse, c[0x0][0x1f8], 0x1 ;  /* 0x00007e0009069a11 */ /* 0x040fe200078008ff */
[----:B------:R4:W-:Y:S03]  /*cda0*/  LDGSTS.E.BYPASS.LTC128B.128 [R231+0x5880], [R10.64+0x80], !P5 ;  /* 0x058800800ae77fae */ /* 0x0009e6000e901d52 */
[----:B------:R-:W-:Y:S01]  /*cdb0*/  @!P1 LEA.HI.X R7, R9, c[0x0][0x1fc], R4, 0x1, P0 ;  /* 0x00007f0009079a11 */ /* 0x000fe200000f0c04 */
[----:B------:R4:W-:Y:S04]  /*cdc0*/  LDGSTS.E.BYPASS.LTC128B.128 [R231+0x7080], [R10.64+0x100], !P4 ;  /* 0x070801000ae77fae */ /* 0x0009e8000e101d52 */
[----:B------:R4:W-:Y:S04]  /*cdd0*/  LDGSTS.E.BYPASS.LTC128B.128 [R231+0x8880], [R10.64+0x180], !P3 ;  /* 0x088801800ae77fae */ /* 0x0009e8000d901d52 */
[----:B------:R4:W-:Y:S04]  /*cde0*/  @!P1 LDGSTS.E.BYPASS.LTC128B.128 [R231+0x5080], [R6.64], !P6 ;  /* 0x0508000006e79fae */ /* 0x0009e8000f101d52 */
[----:B------:R4:W-:Y:S04]  /*cdf0*/  @!P1 LDGSTS.E.BYPASS.LTC128B.128 [R231+0x6880], [R6.64+0x80], !P5 ;  /* 0x0688008006e79fae */ /* 0x0009e8000e901d52 */
[----:B------:R4:W-:Y:S04]  /*ce00*/  @!P1 LDGSTS.E.BYPASS.LTC128B.128 [R231+0x8080], [R6.64+0x100], !P4 ;  /* 0x0808010006e79fae */ /* 0x0009e8000e101d52 */
[----:B------:R4:W-:Y:S02]  /*ce10*/  @!P1 LDGSTS.E.BYPASS.LTC128B.128 [R231+0x9880], [R6.64+0x180], !P3 ;  /* 0x0988018006e79fae */ /* 0x0009e4000d901d52 */
.L_x_1103:
[----:B------:R-:W-:Y:S05]  /*ce20*/  BSYNC B0 ;  /* 0x0000000000007941 */ /* 0x000fea0003800000 */
.L_x_1102:
[C---:B--234-:R-:W-:Y:S01]  /*ce30*/  HMMA.16816.F32.BF16 R4, R156.reuse, R160, RZ ;  /* 0x000000a09c04723c */ /* 0x05cfe200000418ff */
[----:B------:R-:W-:Y:S01]  /*ce40*/  LDSM.16.M88.4 R184, [R218] ;  /* 0x00000000dab8783b */ /* 0x000fe20000000200 */
[----:B------:R-:W-:Y:S01]  /*ce50*/  BSSY B0, `(.L_x_1104) ;  /* 0x00000ec000007945 */ /* 0x000fe20003800000 */
[----:B------:R-:W-:Y:S05]  /*ce60*/  ISETP.GT.AND P0, PT, R246, R229, PT ;  /* 0x000000e5f600720c */ /* 0x000fea0003f04270 */
[C---:B------:R-:W-:Y:S01]  /*ce70*/  HMMA.16816.F32.BF16 R8, R156.reuse, R162, RZ ;  /* 0x000000a29c08723c */ /* 0x040fe200000418ff */
[----:B------:R-:W0:Y:S07]  /*ce80*/  LDGDEPBAR ;  /* 0x00000000000079af */ /* 0x000e2e0000000000 */
[C---:B------:R-:W-:Y:S01]  /*ce90*/  HMMA.16816.F32.BF16 R12, R156.reuse, R164, RZ ;  /* 0x000000a49c0c723c */ /* 0x040fe200000418ff */
[----:B------:R-:W2:Y:S07]  /*cea0*/  LDSM.16.M88.4 R188, [R215+0xa080] ;  /* 0x00a08000d7bc783b */ /* 0x000eae0000000200 */
[C---:B------:R-:W-:Y:S01]  /*ceb0*/  HMMA.16816.F32.BF16 R16, R156.reuse, R166, RZ ;  /* 0x000000a69c10723c */ /* 0x040fe200000418ff */
[----:B------:R-:W-:Y:S07]  /*cec0*/  LDSM.16.M88.4 R160, [R215+0xb080] ;  /* 0x00b08000d7a0783b */ /* 0x000fee0000000200 */
[C---:B-1----:R-:W-:Y:S01]  /*ced0*/  HMMA.16816.F32.BF16 R20, R156.reuse, R24, RZ ;  /* 0x000000189c14723c */ /* 0x042fe200000418ff */
[----:B------:R-:W-:Y:S07]  /*cee0*/  LDSM.16.M88.4 R164, [R217] ;  /* 0x00000000d9a4783b */ /* 0x000fee0000000200 */
[----:B------:R-:W-:Y:S01]  /*cef0*/  HMMA.16816.F32.BF16 R24, R156, R26, RZ ;  /* 0x0000001a9c18723c */ /* 0x000fe200000418ff */
[----:B------:R-:W1:Y:S07]  /*cf00*/  LDSM.16.M88.4 R156, [R215+0xa880] ;  /* 0x00a88000d79c783b */ /* 0x000e6e0000000200 */
[C---:B------:R-:W-:Y:S01]  /*cf10*/  HMMA.16816.F32.BF16 R4, R168.reuse, R172, R4 ;  /* 0x000000aca804723c */ /* 0x040fe20000041804 */
[----:B------:R-:W3:Y:S07]  /*cf20*/  LDSM.16.M88.4 R192, [R209] ;  /* 0x00000000d1c0783b */ /* 0x000eee0000000200 */
[C---:B------:R-:W-:Y:S01]  /*cf30*/  HMMA.16816.F32.BF16 R8, R168.reuse, R174, R8 ;  /* 0x000000aea808723c */ /* 0x040fe20000041808 */
[----:B------:R-:W-:Y:S07]  /*cf40*/  LDSM.16.M88.4 R172, [R209+0x1000] ;  /* 0x00100000d1ac783b */ /* 0x000fee0000000200 */
[C---:B------:R-:W-:Y:S08]  /*cf50*/  HMMA.16816.F32.BF16 R12, R168.reuse, R176, R12 ;  /* 0x000000b0a80c723c */ /* 0x040ff0000004180c */
[C---:B------:R-:W-:Y:S01]  /*cf60*/  HMMA.16816.F32.BF16 R16, R168.reuse, R178, R16 ;  /* 0x000000b2a810723c */ /* 0x040fe20000041810 */
[----:B------:R-:W-:Y:S07]  /*cf70*/  LDSM.16.M88.4 R176, [R222+0x4000] ;  /* 0x00400000deb0783b */ /* 0x000fee0000000200 */
[C---:B------:R-:W-:Y:S08]  /*cf80*/  HMMA.16816.F32.BF16 R20, R168.reuse, R180, R20 ;  /* 0x000000b4a814723c */ /* 0x040ff00000041814 */
[----:B------:R-:W-:Y:S01]  /*cf90*/  HMMA.16816.F32.BF16 R24, R168, R182, R24 ;  /* 0x000000b6a818723c */ /* 0x000fe20000041818 */
[----:B------:R-:W4:Y:S07]  /*cfa0*/  LDSM.16.M88.4 R168, [R209+0x800] ;  /* 0x00080000d1a8783b */ /* 0x000f2e0000000200 */
[C---:B--2---:R-:W-:Y:S01]  /*cfb0*/  HMMA.16816.F32.BF16 R4, R184.reuse, R188, R4 ;  /* 0x000000bcb804723c */ /* 0x044fe20000041804 */
[----:B------:R-:W2:Y:S07]  /*cfc0*/  LDSM.16.M88.4 R180, [R221+0xb880] ;  /* 0x00b88000ddb4783b */ /* 0x000eae0000000200 */
[C---:B------:R-:W-:Y:S01]  /*cfd0*/  HMMA.16816.F32.BF16 R8, R184.reuse, R190, R8 ;  /* 0x000000beb808723c */ /* 0x040fe20000041808 */
[----:B------:R-:W-:Y:S07]  /*cfe0*/  LDSM.16.M88.4 R188, [R208] ;  /* 0x00000000d0bc783b */ /* 0x000fee0000000200 */
[C---:B-1----:R-:W-:Y:S08]  /*cff0*/  HMMA.16816.F32.BF16 R12, R184.reuse, R156, R12 ;  /* 0x0000009cb80c723c */ /* 0x042ff0000004180c */
[C---:B------:R-:W-:Y:S01]  /*d000*/  HMMA.16816.F32.BF16 R16, R184.reuse, R158, R16 ;  /* 0x0000009eb810723c */ /* 0x040fe20000041810 */
[----:B------:R-:W1:Y:S07]  /*d010*/  LDSM.16.M88.4 R156, [R221+0xc080] ;  /* 0x00c08000dd9c783b */ /* 0x000e6e0000000200 */
[C---:B------:R-:W-:Y:S08]  /*d020*/  HMMA.16816.F32.BF16 R20, R184.reuse, R160, R20 ;  /* 0x000000a0b814723c */ /* 0x040ff00000041814 */
[----:B------:R-:W-:Y:S01]  /*d030*/  HMMA.16816.F32.BF16 R24, R184, R162, R24 ;  /* 0x000000a2b818723c */ /* 0x000fe20000041818 */
[----:B------:R-:W5:Y:S07]  /*d040*/  LDSM.16.M88.4 R160, [R221+0xc880] ;  /* 0x00c88000dda0783b */ /* 0x000f6e0000000200 */
[C---:B---3--:R-:W-:Y:S01]  /*d050*/  HMMA.16816.F32.BF16 R4, R164.reuse, R192, R4 ;  /* 0x000000c0a404723c */ /* 0x048fe20000041804 */
[----:B------:R-:W3:Y:S07]  /*d060*/  LDSM.16.M88.4 R184, [R220+0x4000] ;  /* 0x00400000dcb8783b */ /* 0x000eee0000000200 */
[C---:B------:R-:W-:Y:S01]  /*d070*/  HMMA.16816.F32.BF16 R8, R164.reuse, R194, R8 ;  /* 0x000000c2a408723c */ /* 0x040fe20000041808 */
[----:B------:R-:W-:Y:S07]  /*d080*/  LDSM.16.M88.4 R192, [R215+0xb880] ;  /* 0x00b88000d7c0783b */ /* 0x000fee0000000200 */
[C---:B----4-:R-:W-:Y:S08]  /*d090*/  HMMA.16816.F32.BF16 R12, R164.reuse, R168, R12 ;  /* 0x000000a8a40c723c */ /* 0x050ff0000004180c */
[C---:B------:R-:W-:Y:S01]  /*d0a0*/  HMMA.16816.F32.BF16 R16, R164.reuse, R170, R16 ;  /* 0x000000aaa410723c */ /* 0x040fe20000041810 */
[----:B------:R-:W-:Y:S07]  /*d0b0*/  LDSM.16.M88.4 R168, [R206] ;  /* 0x00000000cea8783b */ /* 0x000fee0000000200 */
[C---:B------:R-:W-:Y:S08]  /*d0c0*/  HMMA.16816.F32.BF16 R20, R164.reuse, R172, R20 ;  /* 0x000000aca414723c */ /* 0x040ff00000041814 */
[----:B------:R-:W-:Y:S01]  /*d0d0*/  HMMA.16816.F32.BF16 R24, R164, R174, R24 ;  /* 0x000000aea418723c */ /* 0x000fe20000041818 */
[----:B------:R-:W4:Y:S07]  /*d0e0*/  LDSM.16.M88.4 R164, [R207] ;  /* 0x00000000cfa4783b */ /* 0x000f2e0000000200 */
[C---:B--2---:R-:W-:Y:S01]  /*d0f0*/  HMMA.16816.F32.BF16 R4, R176.reuse, R180, R4 ;  /* 0x000000b4b004723c */ /* 0x044fe20000041804 */
[----:B------:R-:W2:Y:S07]  /*d100*/  LDSM.16.M88.4 R172, [R218+0x4000] ;  /* 0x00400000daac783b */ /* 0x000eae0000000200 */
[C---:B------:R-:W-:Y:S01]  /*d110*/  HMMA.16816.F32.BF16 R8, R176.reuse, R182, R8 ;  /* 0x000000b6b008723c */ /* 0x040fe20000041808 */
[----:B------:R-:W-:Y:S07]  /*d120*/  LDSM.16.M88.4 R180, [R209+0x1800] ;  /* 0x00180000d1b4783b */ /* 0x000fee0000000200 */
[C---:B-1----:R-:W-:Y:S08]  /*d130*/  HMMA.16816.F32.BF16 R12, R176.reuse, R156, R12 ;  /* 0x0000009cb00c723c */ /* 0x042ff0000004180c */
[C---:B------:R-:W-:Y:S01]  /*d140*/  HMMA.16816.F32.BF16 R16, R176.reuse, R158, R16 ;  /* 0x0000009eb010723c */ /* 0x040fe20000041810 */
[----:B------:R-:W1:Y:S07]  /*d150*/  LDSM.16.M88.4 R156, [R215+0xc080] ;  /* 0x00c08000d79c783b */ /* 0x000e6e0000000200 */
[C---:B-----5:R-:W-:Y:S08]  /*d160*/  HMMA.16816.F32.BF16 R20, R176.reuse, R160, R20 ;  /* 0x000000a0b014723c */ /* 0x060ff00000041814 */
        /* <DEDUP_REMOVED lines=10> */
[----:B------:R-:W-:Y:S01]  /*d210*/  HMMA.16816.F32.BF16 R24, R184, R170, R24 ;  /* 0x000000aab818723c */ /* 0x000fe20000041818 */
[----:B------:R-:W3:Y:S07]  /*d220*/  LDSM.16.M88.4 R168, [R209+0x2800] ;  /* 0x00280000d1a8783b */ /* 0x000eee0000000200 */
[C---:B--2---:R-:W-:Y:S01]  /*d230*/  HMMA.16816.F32.BF16 R4, R172.reuse, R192, R4 ;  /* 0x000000c0ac04723c */ /* 0x044fe20000041804 */
[----:B------:R-:W2:Y:S07]  /*d240*/  LDSM.16.M88.4 R184, [R222+0x8000] ;  /* 0x00800000deb8783b */ /* 0x000eae0000000200 */
[C---:B------:R-:W-:Y:S01]  /*d250*/  HMMA.16816.F32.BF16 R8, R172.reuse, R194, R8 ;  /* 0x000000c2ac08723c */ /* 0x040fe20000041808 */
[----:B------:R-:W-:Y:S07]  /*d260*/  LDSM.16.M88.4 R192, [R205] ;  /* 0x00000000cdc0783b */ /* 0x000fee0000000200 */
        /* <DEDUP_REMOVED lines=12> */
[----:B------:R-:W4:Y:S07]  /*d330*/  LDSM.16.M88.4 R164, [R204] ;  /* 0x00000000cca4783b */ /* 0x000f2e0000000200 */
[C---:B------:R-:W-:Y:S08]  /*d340*/  HMMA.16816.F32.BF16 R20, R176.reuse, R168, R20 ;  /* 0x000000a8b014723c */ /* 0x040ff00000041814 */
[----:B------:R-:W-:Y:S01]  /*d350*/  HMMA.16816.F32.BF16 R24, R176, R170, R24 ;  /* 0x000000aab018723c */ /* 0x000fe20000041818 */
[----:B------:R-:W3:Y:S07]  /*d360*/  LDSM.16.M88.4 R168, [R203] ;  /* 0x00000000cba8783b */ /* 0x000eee0000000200 */
        /* <DEDUP_REMOVED lines=40> */
[----:B------:R-:W3:Y:S01]  /*d5f0*/  LDSM.16.M88.4 R184, [R218+0xc000] ;  /* 0x00c00000dab8783b */ /* 0x000ee20000000200 */
[C---:B--2---:R-:W-:Y:S08]  /*d600*/  HMMA.16816.F32.BF16 R4, R172.reuse, R192, R4 ;  /* 0x000000c0ac04723c */ /* 0x044ff00000041804 */
[C---:B------:R-:W-:Y:S01]  /*d610*/  HMMA.16816.F32.BF16 R8, R172.reuse, R194, R8 ;  /* 0x000000c2ac08723c */ /* 0x040fe20000041808 */
[----:B------:R-:W-:Y:S07]  /*d620*/  LDSM.16.M88.4 R192, [R209+0x4800] ;  /* 0x00480000d1c0783b */ /* 0x000fee0000000200 */
[C---:B-1----:R-:W-:Y:S08]  /*d630*/  HMMA.16816.F32.BF16 R12, R172.reuse, R156, R12 ;  /* 0x0000009cac0c723c */ /* 0x042ff0000004180c */
[C---:B------:R-:W-:Y:S01]  /*d640*/  HMMA.16816.F32.BF16 R16, R172.reuse, R158, R16 ;  /* 0x0000009eac10723c */ /* 0x040fe20000041810 */
[----:B------:R-:W1:Y:S07]  /*d650*/  LDSM.16.M88.4 R156, [R215+0xf080] ;  /* 0x00f08000d79c783b */ /* 0x000e6e0000000200 */
[C---:B-----5:R-:W-:Y:S08]  /*d660*/  HMMA.16816.F32.BF16 R20, R172.reuse, R160, R20 ;  /* 0x000000a0ac14723c */ /* 0x060ff00000041814 */
[----:B------:R-:W-:Y:S01]  /*d670*/  HMMA.16816.F32.BF16 R24, R172, R162, R24 ;  /* 0x000000a2ac18723c */ /* 0x000fe20000041818 */
[----:B------:R-:W2:Y:S07]  /*d680*/  LDSM.16.M88.4 R160, [R215+0xf880] ;  /* 0x00f88000d7a0783b */ /* 0x000eae0000000200 */
[----:B------:R-:W5:Y:S01]  /*d690*/  LDSM.16.M88.4 R172, [R217+0xc000] ;  /* 0x00c00000d9ac783b */ /* 0x000f620000000200 */
[C---:B---3--:R-:W-:Y:S08]  /*d6a0*/  HMMA.16816.F32.BF16 R4, R176.reuse, R180, R4 ;  /* 0x000000b4b004723c */ /* 0x048ff00000041804 */
[C---:B------:R-:W-:Y:S08]  /*d6b0*/  HMMA.16816.F32.BF16 R8, R176.reuse, R182, R8 ;  /* 0x000000b6b008723c */ /* 0x040ff00000041808 */
[C---:B----4-:R-:W-:Y:S08]  /*d6c0*/  HMMA.16816.F32.BF16 R12, R176.reuse, R164, R12 ;  /* 0x000000a4b00c723c */ /* 0x050ff0000004180c */
[C---:B------:R-:W-:Y:S08]  /*d6d0*/  HMMA.16816.F32.BF16 R16, R176.reuse, R166, R16 ;  /* 0x000000a6b010723c */ /* 0x040ff00000041810 */
[C---:B------:R-:W-:Y:S08]  /*d6e0*/  HMMA.16816.F32.BF16 R20, R176.reuse, R168, R20 ;  /* 0x000000a8b014723c */ /* 0x040ff00000041814 */
[----:B------:R-:W-:Y:S08]  /*d6f0*/  HMMA.16816.F32.BF16 R24, R176, R170, R24 ;  /* 0x000000aab018723c */ /* 0x000ff00000041818 */
[C---:B------:R-:W-:Y:S08]  /*d700*/  HMMA.16816.F32.BF16 R4, R184.reuse, R188, R4 ;  /* 0x000000bcb804723c */ /* 0x040ff00000041804 */
[C---:B------:R-:W-:Y:S08]  /*d710*/  HMMA.16816.F32.BF16 R8, R184.reuse, R190, R8 ;  /* 0x000000beb808723c */ /* 0x040ff00000041808 */
[C---:B-1----:R-:W-:Y:S08]  /*d720*/  HMMA.16816.F32.BF16 R12, R184.reuse, R156, R12 ;  /* 0x0000009cb80c723c */ /* 0x042ff0000004180c */
[C---:B------:R-:W-:Y:S01]  /*d730*/  HMMA.16816.F32.BF16 R16, R184.reuse, R158, R16 ;  /* 0x0000009eb810723c */ /* 0x040fe20000041810 */
[----:B------:R-:W1:Y:S07]  /*d740*/  LDSM.16.M88.4 R156, [R209+0x5000] ;  /* 0x00500000d19c783b */ /* 0x000e6e0000000200 */
[C---:B--2---:R-:W-:Y:S08]  /*d750*/  HMMA.16816.F32.BF16 R20, R184.reuse, R160, R20 ;  /* 0x000000a0b814723c */ /* 0x044ff00000041814 */
[----:B------:R-:W-:Y:S01]  /*d760*/  HMMA.16816.F32.BF16 R24, R184, R162, R24 ;  /* 0x000000a2b818723c */ /* 0x000fe20000041818 */
[----:B------:R-:W2:Y:S01]  /*d770*/  LDSM.16.M88.4 R160, [R209+0x5800] ;  /* 0x00580000d1a0783b */ /* 0x000ea20000000200 */
[----:B------:R-:W-:Y:S06]  /*d780*/  DEPBAR.LE SB0, 0x0 ;  /* 0x000080000000791a */ /* 0x000fec0000000000 */
[----:B------:R-:W-:Y:S01]  /*d790*/  BAR.SYNC.DEFER_BLOCKING 0x0 ;  /* 0x0000000000007b1d */ /* 0x000fe20000010000 */
[C---:B-----5:R-:W-:Y:S08]  /*d7a0*/  HMMA.16816.F32.BF16 R4, R172.reuse, R192, R4 ;  /* 0x000000c0ac04723c */ /* 0x060ff00000041804 */
[C---:B------:R-:W-:Y:S08]  /*d7b0*/  HMMA.16816.F32.BF16 R8, R172.reuse, R194, R8 ;  /* 0x000000c2ac08723c */ /* 0x040ff00000041808 */
[C---:B-1----:R-:W-:Y:S08]  /*d7c0*/  HMMA.16816.F32.BF16 R12, R172.reuse, R156, R12 ;  /* 0x0000009cac0c723c */ /* 0x042ff0000004180c */
[C---:B------:R-:W-:Y:S04]  /*d7d0*/  HMMA.16816.F32.BF16 R16, R172.reuse, R158, R16 ;  /* 0x0000009eac10723c */ /* 0x040fe80000041810 */
[----:B------:R-:W-:Y:S02]  /*d7e0*/  FMUL.FTZ R168, R4, c[0x0][0x320] ;  /* 0x0000c80004a87a20 */ /* 0x000fe40000410000 */
[----:B------:R-:W-:Y:S02]  /*d7f0*/  FMUL.FTZ R169, R5, c[0x0][0x320] ;  /* 0x0000c80005a97a20 */ /* 0x000fe40000410000 */
[C---:B--2---:R-:W-:Y:S02]  /*d800*/  HMMA.16816.F32.BF16 R20, R172.reuse, R160, R20 ;  /* 0x000000a0ac14723c */ /* 0x044fe40000041814 */
[----:B------:R-:W1:Y:S02]  /*d810*/  MUFU.TANH R168, R168 ;  /* 0x000000a800a87308 */ /* 0x000e640000002400 */
[----:B------:R-:W-:Y:S02]  /*d820*/  FMUL.FTZ R170, R6, c[0x0][0x320] ;  /* 0x0000c80006aa7a20 */ /* 0x000fe40000410000 */
[----:B------:R-:W-:Y:S02]  /*d830*/  FMUL.FTZ R177, R7, c[0x0][0x320] ;  /* 0x0000c80007b17a20 */ /* 0x000fe40000410000 */
[----:B------:R-:W-:Y:S04]  /*d840*/  HMMA.16816.F32.BF16 R24, R172, R162, R24 ;  /* 0x000000a2ac18723c */ /* 0x000fe80000041818 */
[----:B------:R-:W2:Y:S01]  /*d850*/  MUFU.TANH R169, R169 ;  /* 0x000000a900a97308 */ /* 0x000ea20000002400 */
[----:B------:R-:W-:Y:S02]  /*d860*/  FMUL.FTZ R171, R8, c[0x0][0x320] ;  /* 0x0000c80008ab7a20 */ /* 0x000fe40000410000 */
[----:B------:R-:W-:Y:S02]  /*d870*/  FMUL.FTZ R180, R9, c[0x0][0x320] ;  /* 0x0000c80009b47a20 */ /* 0x000fe40000410000 */
[----:B------:R-:W-:Y:S03]  /*d880*/  FMUL.FTZ R178, R10, c[0x0][0x320] ;  /* 0x0000c8000ab27a20 */ /* 0x000fe60000410000 */
[----:B------:R-:W-:Y:S02]  /*d890*/  FMUL.FTZ R179, R11, c[0x0][0x320] ;  /* 0x0000c8000bb37a20 */ /* 0x000fe40000410000 */
        /* <DEDUP_REMOVED lines=10> */
[----:B------:R-:W-:Y:S02]  /*d940*/  FMUL.FTZ R250, R20, c[0x0][0x320] ;  /* 0x0000c80014fa7a20 */ /* 0x000fe40000410000 */
[----:B------:R-:W-:Y:S01]  /*d950*/  FMUL.FTZ R21, R21, c[0x0][0x320] ;  /* 0x0000c80015157a20 */ /* 0x000fe20000410000 */
[----:B------:R-:W1:Y:S01]  /*d960*/  MUFU.TANH R171, R171 ;  /* 0x000000ab00ab7308 */ /* 0x000e620000002400 */
[----:B------:R-:W-:Y:S02]  /*d970*/  FMUL.FTZ R22, R22, c[0x0][0x320] ;  /* 0x0000c80016167a20 */ /* 0x000fe40000410000 */
[----:B------:R-:W-:Y:S02]  /*d980*/  FMUL.FTZ R20, R23, c[0x0][0x320] ;  /* 0x0000c80017147a20 */ /* 0x000fe40000410000 */
[----:B------:R-:W-:Y:S02]  /*d990*/  FMUL.FTZ R172, R24, c[0x0][0x320] ;  /* 0x0000c80018ac7a20 */ /* 0x000fe40000410000 */
[----:B------:R-:W-:Y:S02]  /*d9a0*/  FMUL.FTZ R25, R25, c[0x0][0x320] ;  /* 0x0000c80019197a20 */ /* 0x000fe40000410000 */
[----:B------:R-:W-:Y:S01]  /*d9b0*/  FMUL.FTZ R24, R26, c[0x0][0x320] ;  /* 0x0000c8001a187a20 */ /* 0x000fe20000410000 */
[----:B------:R-:W1:Y:S01]  /*d9c0*/  MUFU.TANH R180, R180 ;  /* 0x000000b400b47308 */ /* 0x000e620000002400 */
[----:B------:R-:W-:Y:S09]  /*d9d0*/  FMUL.FTZ R23, R27, c[0x0][0x320] ;  /* 0x0000c8001b177a20 */ /* 0x000ff20000410000 */
        /* <DEDUP_REMOVED lines=18> */
[----:B------:R-:W-:-:S05]  /*db00*/  @!P0 BRA `(.L_x_1105) ;  /* 0x0000020000008947 */ /* 0x000fca0003800000 */
[----:B--234-:R-:W-:Y:S04]  /*db10*/  IADD3 R5, R246, -0x1, RZ ;  /* 0xfffffffff6057810 */ /* 0x01cfe80007ffe0ff */
[----:B------:R-:W-:Y:S01]  /*db20*/  SHF.R.S32.HI R4, RZ, 0x1f, R5 ;  /* 0x0000001fff047819 */ /* 0x000fe20000011405 */
[C---:B------:R-:W-:Y:S04]  /*db30*/  IMAD.WIDE.U32 R8, R5.reuse, c[0x0][0x1e0], RZ ;  /* 0x0000780005087a25 */ /* 0x040fe800078e00ff */
[----:B------:R-:W-:Y:S04]  /*db40*/  IMAD R4, R4, c[0x0][0x1e0], RZ ;  /* 0x0000780004047a24 */ /* 0x000fe800078e02ff */
[----:B------:R-:W-:Y:S04]  /*db50*/  IMAD R4, R5, c[0x0][0x1e4], R4 ;  /* 0x0000790005047a24 */ /* 0x000fe800078e0204 */
[----:B------:R-:W-:Y:S01]  /*db60*/  IMAD.IADD R5, R9, 0x1, R4 ;  /* 0x0000000109057824 */ /* 0x000fe200078e0204 */
[----:B------:R-:W-:Y:S01]  /*db70*/  IADD3 R4, -R248, 0x30, RZ ;  /* 0x00000030f8047810 */ /* 0x000fe20007ffe1ff */
[----:B------:R-:W-:Y:S03]  /*db80*/  IMAD.WIDE.U32 R8, R8, 0x30, RZ ;  /* 0x0000003008087825 */ /* 0x000fe600078e00ff */
[----:B------:R-:W-:Y:S01]  /*db90*/  ISETP.GE.AND P0, PT, R4, 0x21, PT ;  /* 0x000000210400780c */ /* 0x000fe20003f06270 */
[----:B------:R-:W-:Y:S04]  /*dba0*/  IMAD R5, R5, 0x30, RZ ;  /* 0x0000003005057824 */ /* 0x000fe800078e02ff */
[----:B------:R-:W-:Y:S08]  /*dbb0*/  IMAD.IADD R5, R9, 0x1, R5 ;  /* 0x0000000109057824 */ /* 0x000ff000078e0205 */
[----:B------:R-:W-:Y:S04]  /*dbc0*/  @P0 IADD3 R7, P2, P1, R234, UR6, R8 ;  /* 0x00000006ea070c10 */ /* 0x000fe8000f95e008 */
[----:B------:R-:W-:Y:S02]  /*dbd0*/  @P0 IADD3.X R6, R245, UR5, R5, P2, P1 ;  /* 0x00000005f5060c10 */ /* 0x000fe400097e2405 */
[----:B------:R-:W-:Y:S11]  /*dbe0*/  ISETP.GE.AND P1, PT, R4, 0x1, PT ;  /* 0x000000010400780c */ /* 0x000ff60003f26270 */
[----:B------:R-:W-:Y:S02]  /*dbf0*/  @!UPT UIADD3 URZ, URZ, URZ, URZ ;  /* 0x0000003f3f3ff290 */ /* 0x000fe4000fffe03f */
[----:B------:R-:W-:Y:S05]  /*dc00*/  @P1 IADD3 R4, P2, R234, R8, RZ ;  /* 0x00000008ea041210 */ /* 0x000fea0007f5e0ff */
        /* <DEDUP_REMOVED lines=8> */
[----:B------:R-:W-:Y:S03]  /*dc90*/  @P0 LEA.HI.X R11, R7, c[0x0][0x1cc], R6, 0x1, P2 ;  /* 0x00007300070b0a11 */ /* 0x000fe600010f0c06 */
[----:B------:R2:W-:Y:S04]  /*dca0*/  @P1 LDGSTS.E.BYPASS.LTC128B.128 [R231+0xb880], [R8.64+0x80], !P5 ;  /* 0x0b88008008e71fae */ /* 0x0005e8000e901d52 */
[----:B------:R2:W-:Y:S04]  /*dcb0*/  @P1 LDGSTS.E.BYPASS.LTC128B.128 [R231+0xd080], [R8.64+0x100], !P4 ;  /* 0x0d08010008e71fae */ /* 0x0005e8000e101d52 */
[----:B------:R2:W-:Y:S04]  /*dcc0*/  @P1 LDGSTS.E.BYPASS.LTC128B.128 [R231+0xe880], [R8.64+0x180], !P3 ;  /* 0x0e88018008e71fae */ /* 0x0005e8000d901d52 */
[----:B------:R2:W-:Y:S04]  /*dcd0*/  @P0 LDGSTS.E.BYPASS.LTC128B.128 [R231+0xb080], [R10.64], !P6 ;  /* 0x0b0800000ae70fae */ /* 0x0005e8000f101d52 */
[----:B------:R2:W-:Y:S04]  /*dce0*/  @P0 LDGSTS.E.BYPASS.LTC128B.128 [R231+0xc880], [R10.64+0x80], !P5 ;  /* 0x0c8800800ae70fae */ /* 0x0005e8000e901d52 */
[----:B------:R2:W-:Y:S04]  /*dcf0*/  @P0 LDGSTS.E.BYPASS.LTC128B.128 [R231+0xe080], [R10.64+0x100], !P4 ;  /* 0x0e0801000ae70fae */ /* 0x0005e8000e101d52 */
[----:B------:R2:W-:Y:S02]  /*dd00*/  @P0 LDGSTS.E.BYPASS.LTC128B.128 [R231+0xf880], [R10.64+0x180], !P3 ;  /* 0x0f8801800ae70fae */ /* 0x0005e4000d901d52 */
.L_x_1105:
[----:B--234-:R-:W-:Y:S05]  /*dd10*/  BSYNC B0 ;  /* 0x0000000000007941 */ /* 0x01cfea0003800000 */
.L_x_1104:
[----:B------:R-:W-:Y:S01]  /*dd20*/  ISETP.NE.AND P0, PT, R198, 0x1, PT ;  /* 0x00000001c600780c */ /* 0x000fe20003f05270 */
[----:B------:R-:W2:Y:S01]  /*dd30*/  LDL R176, [R1+0x4] ;  /* 0x0000040001b07983 */ /* 0x000ea20000100800 */
[----:B------:R-:W-:Y:S03]  /*dd40*/  IMAD R13, R246, -0x30, RZ ;  /* 0xffffffd0f60d7824 */ /* 0x000fe600078e02ff */
[----:B------:R-:W0:Y:S01]  /*dd50*/  LDGDEPBAR ;  /* 0x00000000000079af */ /* 0x000e220000000000 */
[----:B------:R-:W-:Y:S01]  /*dd60*/  IMAD.IADD R9, R13, 0x1, -R240 ;  /* 0x000000010d097824 */ /* 0x000fe200078e0af0 */
[----:B------:R-:W-:Y:S04]  /*dd70*/  IADD3 R10, -R240, 0x1, R13 ;  /* 0x00000001f00a7810 */ /* 0x000fe80007ffe10d */
[----:B------:R-:W-:Y:S04]  /*dd80*/  IADD3 R10, -R242, R10, R3 ;  /* 0x0000000af20a7210 */ /* 0x000fe80007ffe103 */
[C---:B------:R-:W-:Y:S02]  /*dd90*/  IADD3 R11, R10.reuse, c[0x0][0x328], RZ ;  /* 0x0000ca000a0b7a10 */ /* 0x040fe40007ffe0ff */
[----:B------:R-:W-:Y:S01]  /*dda0*/  IADD3 R10, R10, UR7, RZ ;  /* 0x000000070a0a7c10 */ /* 0x000fe2000fffe0ff */
[----:B--2---:R-:W-:Y:S05]  /*ddb0*/  IMAD R4, R176, 0x80, R241 ;  /* 0x00000080b0047824 */ /* 0x004fea00078e02f1 */
[----:B------:R-:W-:Y:S05]  /*ddc0*/  IADD3 R12, R238, R4, R239 ;  /* 0x00000004ee0c7210 */ /* 0x000fea0007ffe0ef */
[----:B------:R-:W-:Y:S05]  /*ddd0*/  @P0 IMAD.HI.U32 R4, R12, c[0x0][0x2c8], RZ ;  /* 0x0000b2000c040a27 */ /* 0x000fea00078e00ff */
[----:B------:R-:W-:Y:S02]  /*dde0*/  @P0 SHF.R.U32.HI R12, RZ, c[0x0][0x2cc], R4 ;  /* 0x0000b300ff0c0a19 */ /* 0x000fe40000011604 */
[----:B------:R-:W-:Y:S03]  /*ddf0*/  ISETP.GE.AND P0, PT, R197, 0x1, PT ;  /* 0x00000001c500780c */ /* 0x000fe60003f06270 */
[----:B------:R-:W2:Y:S02]  /*de00*/  SHFL.IDX PT, R6, R12, RZ, 0x1c1f ;  /* 0x001c1fff0c067589 */ /* 0x000ea400000e0000 */
[--C-:B--2---:R-:W-:Y:S02]  /*de10*/  IMAD.IADD R16, R11, 0x1, R6.reuse ;  /* 0x000000010b107824 */ /* 0x104fe400078e0206 */
[----:B------:R-:W-:Y:S06]  /*de20*/  IMAD.IADD R14, R10, 0x1, R6 ;  /* 0x000000010a0e7824 */ /* 0x000fec00078e0206 */
[----:B------:R-:W-:-:S05]  /*de30*/  @!P0 BRA `(.L_x_1106) ;  /* 0x0000017000008947 */ /* 0x000fca0003800000 */
[----:B------:R-:W-:Y:S01]  /*de40*/  IADD3 R6, -R242, R3, R6 ;  /* 0x00000003f2067210 */ /* 0x000fe20007ffe106 */
[----:B------:R-:W-:Y:S03]  /*de50*/  BSSY B0, `(.L_x_1107) ;  /* 0x0000011000007945 */ /* 0x000fe60003800000 */
        /* <DEDUP_REMOVED lines=11> */
.L_x_1108:
[----:B------:R-:W-:Y:S04]  /*df10*/  MOV R4, c[0x0][0x32c] ;  /* 0x0000cb0000047a02 */ /* 0x000fe80000000f00 */
[----:B------:R-:W-:Y:S11]  /*df20*/  ISETP.NE.AND P0, PT, R4, 0x1, PT ;  /* 0x000000010400780c */ /* 0x000ff60003f05270 */
[----:B------:R-:W-:Y:S02]  /*df30*/  @!UPT UIADD3 URZ, URZ, URZ, URZ ;  /* 0x0000003f3f3ff290 */ /* 0x000fe4000fffe03f */
[----:B------:R-:W-:Y:S05]  /*df40*/  @P0 IMAD.HI.U32 R4, R6, c[0x0][0x330], RZ ;  /* 0x0000cc0006040a27 */ /* 0x000fea00078e00ff */
[----:B------:R-:W-:Y:S02]  /*df50*/  @P0 SHF.R.U32.HI R6, RZ, c[0x0][0x334], R4 ;  /* 0x0000cd00ff060a19 */ /* 0x000fe40000011604 */
.L_x_1109:
[----:B------:R-:W-:Y:S05]  /*df60*/  BSYNC B0 ;  /* 0x0000000000007941 */ /* 0x000fea0003800000 */
.L_x_1107:
[----:B------:R-:W-:Y:S05]  /*df70*/  IMAD R7, R6, c[0x0][0x32c], R9 ;  /* 0x0000cb0006077a24 */ /* 0x000fea00078e0209 */
[----:B------:R-:W-:Y:S02]  /*df80*/  IADD3 R5, R7, c[0x0][0x32c], RZ ;  /* 0x0000cb0007057a10 */ /* 0x000fe40007ffe0ff */
[----:B------:R-:W-:Y:S02]  /*df90*/  IMNMX R14, R14, R7, !PT ;  /* 0x000000070e0e7217 */ /* 0x000fe40007800200 */
[----:B------:R-:W-:Y:S02]  /*dfa0*/  IMNMX R16, R16, R5, PT ;  /* 0x0000000510107217 */ /* 0x000fe40003800200 */
.L_x_1106:
[C---:B------:R-:W-:Y:S01]  /*dfb0*/  ISETP.GE.AND P0, PT, R13.reuse, 0x2, PT ;  /* 0x000000020d00780c */ /* 0x040fe20003f06270 */
[----:B------:R-:W2:Y:S01]  /*dfc0*/  SHFL.IDX PT, R12, R12, 0x1, 0x1c1f ;  /* 0x003c1f000c0c7f89 */ /* 0x000ea200000e0000 */
[C---:B------:R-:W-:Y:S02]  /*dfd0*/  ISETP.GE.AND P1, PT, R13.reuse, 0x9, PT ;  /* 0x000000090d00780c */ /* 0x040fe40003f26270 */
[----:B------:R-:W-:Y:S02]  /*dfe0*/  P2R R8, PR, RZ, 0x1 ;  /* 0x00000001ff087803 */ /* 0x000fe40000000000 */
[----:B------:R-:W-:Y:S02]  /*dff0*/  ISETP.GT.AND P0, PT, R14, 0x1, !P0 ;  /* 0x000000010e00780c */ /* 0x000fe40004704270 */
[----:B------:R-:W-:Y:S02]  /*e000*/  P2R R7, PR, RZ, 0x2 ;  /* 0x00000002ff077803 */ /* 0x000fe40000000000 */
[----:B------:R-:W-:Y:S02]  /*e010*/  ISETP.LT.OR P0, PT, R16, 0x2, P0 ;  /* 0x000000021000780c */ /* 0x000fe40000701670 */
[----:B------:R-:W-:Y:S02]  /*e020*/  ISETP.GE.AND P6, PT, R13, 0x19, PT ;  /* 0x000000190d00780c */ /* 0x000fe40003fc6270 */
[----:B------:R-:W-:Y:S02]  /*e030*/  FSEL R19, R169, -INF , !P0 ;  /* 0xff800000a9137808 */ /* 0x000fe40004000000 */
[----:B------:R-:W-:Y:S02]  /*e040*/  ISETP.GT.AND P0, PT, R14, 0x8, !P1 ;  /* 0x000000080e00780c */ /* 0x000fe40004f04270 */
[----:B------:R-:W-:Y:S02]  /*e050*/  ISETP.GE.AND P1, PT, R13, 0xa, PT ;  /* 0x0000000a0d00780c */ /* 0x000fe40003f26270 */
[----:B------:R-:W-:Y:S02]  /*e060*/  ISETP.LT.OR P0, PT, R16, 0x9, P0 ;  /* 0x000000091000780c */ /* 0x000fe40000701670 */
[----:B------:R-:W-:Y:S02]  /*e070*/  P2R R6, PR, RZ, 0x2 ;  /* 0x00000002ff067803 */ /* 0x000fe40000000000 */
[----:B-1----:R-:W-:Y:S01]  /*e080*/  FSEL R17, R171, -INF , !P0 ;  /* 0xff800000ab117808 */ /* 0x002fe20004000000 */
[--C-:B--2---:R-:W-:Y:S01]  /*e090*/  IMAD.IADD R11, R11, 0x1, R12.reuse ;  /* 0x000000010b0b7824 */ /* 0x104fe200078e020c */
[----:B------:R-:W-:Y:S02]  /*e0a0*/  ISETP.GT.AND P0, PT, R14, 0x9, !P1 ;  /* 0x000000090e00780c */ /* 0x000fe40004f04270 */
[C---:B------:R-:W-:Y:S02]  /*e0b0*/  ISETP.GE.AND P1, PT, R13.reuse, 0x11, PT ;  /* 0x000000110d00780c */ /* 0x040fe40003f26270 */
[----:B------:R-:W-:Y:S02]  /*e0c0*/  ISETP.LT.OR P0, PT, R16, 0xa, P0 ;  /* 0x0000000a1000780c */ /* 0x000fe40000701670 */
[----:B------:R-:W-:Y:S02]  /*e0d0*/  P2R R5, PR, RZ, 0x2 ;  /* 0x00000002ff057803 */ /* 0x000fe40000000000 */
[----:B------:R-:W-:Y:S02]  /*e0e0*/  FSEL R15, R180, -INF , !P0 ;  /* 0xff800000b40f7808 */ /* 0x000fe40004000000 */
[----:B------:R-:W-:Y:S02]  /*e0f0*/  ISETP.GT.AND P0, PT, R14, 0x10, !P1 ;  /* 0x000000100e00780c */ /* 0x000fe40004f04270 */
[C---:B------:R-:W-:Y:S02]  /*e100*/  ISETP.GE.AND P1, PT, R13.reuse, 0x12, PT ;  /* 0x000000120d00780c */ /* 0x040fe40003f26270 */
[----:B------:R-:W-:Y:S02]  /*e110*/  ISETP.LT.OR P0, PT, R16, 0x11, P0 ;  /* 0x000000111000780c */ /* 0x000fe40000701670 */
[----:B------:R-:W-:Y:S02]  /*e120*/  ISETP.GE.AND P5, PT, R13, 0x1a, PT ;  /* 0x0000001a0d00780c */ /* 0x000fe40003fa6270 */
[----:B------:R-:W-:Y:S02]  /*e130*/  FSEL R171, R183, -INF , !P0 ;  /* 0xff800000b7ab7808 */ /* 0x000fe40004000000 */
[----:B------:R-:W-:Y:S02]  /*e140*/  ISETP.GT.AND P0, PT, R14, 0x11, !P1 ;  /* 0x000000110e00780c */ /* 0x000fe40004f04270 */
[C---:B------:R-:W-:Y:S02]  /*e150*/  ISETP.GE.AND P4, PT, R13.reuse, 0x21, PT ;  /* 0x000000210d00780c */ /* 0x040fe40003f86270 */
[----:B------:R-:W-:Y:S02]  /*e160*/  ISETP.LT.OR P0, PT, R16, 0x12, P0 ;  /* 0x000000121000780c */ /* 0x000fe40000701670 */
[C---:B------:R-:W-:Y:S02]  /*e170*/  ISETP.GE.AND P3, PT, R13.reuse, 0x22, PT ;  /* 0x000000220d00780c */ /* 0x040fe40003f66270 */
[----:B------:R-:W-:Y:S02]  /*e180*/  FSEL R169, R194, -INF , !P0 ;  /* 0xff800000c2a97808 */ /* 0x000fe40004000000 */
[----:B------:R-:W-:Y:S02]  /*e190*/  ISETP.GT.AND P0, PT, R14, 0x18, !P6 ;  /* 0x000000180e00780c */ /* 0x000fe40007704270 */
[----:B------:R-:W-:Y:S02]  /*e1a0*/  ISETP.GE.AND P2, PT, R13, 0x29, PT ;  /* 0x000000290d00780c */ /* 0x000fe40003f46270 */
[----:B------:R-:W-:Y:S02]  /*e1b0*/  ISETP.LT.OR P0, PT, R16, 0x19, P0 ;  /* 0x000000191000780c */ /* 0x000fe40000701670 */
[----:B------:R-:W-:Y:S02]  /*e1c0*/  P2R R4, PR, RZ, 0x2 ;  /* 0x00000002ff047803 */ /* 0x000fe40000000000 */
[----:B------:R-:W-:Y:S02]  /*e1d0*/  FSEL R167, R249, -INF , !P0 ;  /* 0xff800000f9a77808 */ /* 0x000fe40004000000 */
[----:B------:R-:W-:Y:S02]  /*e1e0*/  ISETP.GT.AND P0, PT, R14, 0x19, !P5 ;  /* 0x000000190e00780c */ /* 0x000fe40006f04270 */
[----:B------:R-:W-:Y:S02]  /*e1f0*/  ISETP.GE.AND P1, PT, R13, 0x1, PT ;  /* 0x000000010d00780c */ /* 0x000fe40003f26270 */
[----:B------:R-:W-:Y:S04]  /*e200*/  ISETP.LT.OR P0, PT, R16, 0x1a, P0 ;  /* 0x0000001a1000780c */ /* 0x000fe80000701670 */
[----:B------:R-:W-:Y:S02]  /*e210*/  FSEL R165, R195, -INF , !P0 ;  /* 0xff800000c3a57808 */ /* 0x000fe40004000000 */
[----:B------:R-:W-:Y:S04]  /*e220*/  ISETP.GT.AND P0, PT, R14, 0x20, !P4 ;  /* 0x000000200e00780c */ /* 0x000fe80006704270 */
        /* <DEDUP_REMOVED lines=8> */
[----:B------:R-:W-:Y:S04]  /*e2b0*/  ISETP.GT.AND P0, PT, R14, RZ, !P1 ;  /* 0x000000ff0e00720c */ /* 0x000fe80004f04270 */
[----:B------:R-:W-:Y:S04]  /*e2c0*/  ISETP.LT.OR P0, PT, R16, 0x1, P0 ;  /* 0x000000011000780c */ /* 0x000fe80000701670 */
[----:B------:R-:W-:Y:S02]  /*e2d0*/  FSEL R21, R168, -INF , !P0 ;  /* 0xff800000a8157808 */ /* 0x000fe40004000000 */
[----:B------:R-:W-:Y:S04]  /*e2e0*/  ISETP.GE.AND P0, PT, R13, 0x2a, PT ;  /* 0x0000002a0d00780c */ /* 0x000fe80003f06270 */
[----:B------:R-:W-:Y:S02]  /*e2f0*/  P2R R13, PR, RZ, 0x1 ;  /* 0x00000001ff0d7803 */ /* 0x000fe40000000000 */
[----:B------:R-:W-:Y:S04]  /*e300*/  ISETP.GT.AND P0, PT, R14, 0x29, !P0 ;  /* 0x000000290e00780c */ /* 0x000fe80004704270 */
[----:B------:R-:W-:Y:S01]  /*e310*/  ISETP.LT.OR P0, PT, R16, 0x2a, P0 ;  /* 0x0000002a1000780c */ /* 0x000fe20000701670 */
[----:B------:R-:W-:Y:S03]  /*e320*/  IMAD.IADD R16, R10, 0x1, R12 ;  /* 0x000000010a107824 */ /* 0x000fe600078e020c */
[----:B------:R-:W-:Y:S02]  /*e330*/  FSEL R159, R25, -INF , !P0 ;  /* 0xff800000199f7808 */ /* 0x000fe40004000000 */
[----:B------:R-:W-:Y:S11]  /*e340*/  ISETP.GE.AND P0, PT, R197, 0x1, PT ;  /* 0x00000001c500780c */ /* 0x000ff60003f06270 */
[----:B------:R-:W-:Y:S02]  /*e350*/  @!UPT UIADD3 URZ, URZ, URZ, URZ ;  /* 0x0000003f3f3ff290 */ /* 0x000fe4000fffe03f */
        /* <DEDUP_REMOVED lines=14> */
.L_x_1112:
[----:B------:R-:W-:Y:S04]  /*e440*/  MOV R10, c[0x0][0x32c] ;  /* 0x0000cb00000a7a02 */ /* 0x000fe80000000f00 */
[----:B------:R-:W-:Y:S11]  /*e450*/  ISETP.NE.AND P0, PT, R10, 0x1, PT ;  /* 0x000000010a00780c */ /* 0x000ff60003f05270 */
[----:B------:R-:W-:Y:S02]  /*e460*/  @!UPT UIADD3 URZ, URZ, URZ, URZ ;  /* 0x0000003f3f3ff290 */ /* 0x000fe4000fffe03f */
[----:B------:R-:W-:Y:S05]  /*e470*/  @P0 IMAD.HI.U32 R10, R12, c[0x0][0x330], RZ ;  /* 0x0000cc000c0a0a27 */ /* 0x000fea00078e00ff */
[----:B------:R-:W-:Y:S02]  /*e480*/  @P0 SHF.R.U32.HI R12, RZ, c[0x0][0x334], R10 ;  /* 0x0000cd00ff0c0a19 */ /* 0x000fe4000001160a */
.L_x_1113:
[----:B------:R-:W-:Y:S05]  /*e490*/  BSYNC B0 ;  /* 0x0000000000007941 */ /* 0x000fea0003800000 */
.L_x_1111:
[----:B------:R-:W-:Y:S05]  /*e4a0*/  IMAD R9, R12, c[0x0][0x32c], R9 ;  /* 0x0000cb000c097a24 */ /* 0x000fea00078e0209 */
[----:B------:R-:W-:Y:S02]  /*e4b0*/  IADD3 R10, R9, c[0x0][0x32c], RZ ;  /* 0x0000cb00090a7a10 */ /* 0x000fe40007ffe0ff */
[----:B------:R-:W-:Y:S02]  /*e4c0*/  IMNMX R16, R16, R9, !PT ;  /* 0x0000000910107217 */ /* 0x000fe40007800200 */
[----:B------:R-:W-:Y:S02]  /*e4d0*/  IMNMX R11, R11, R10, PT ;  /* 0x0000000a0b0b7217 */ /* 0x000fe40003800200 */
.L_x_1110:
[----:B------:R-:W-:Y:S01]  /*e4e0*/  ISETP.GT.AND P0, PT, R16, RZ, !P1 ;  /* 0x000000ff1000720c */ /* 0x000fe20004f04270 */
[----:B------:R-:W-:Y:S01]  /*e4f0*/  LDSM.16.MT88.4 R172, [R214+0x7880] ;  /* 0x00788000d6ac783b */ /* 0x000fe20000004200 */
[----:B------:R-:W-:Y:S02]  /*e500*/  ISETP.NE.AND P1, PT, R13, RZ, PT ;  /* 0x000000ff0d00720c */ /* 0x000fe40003f25270 */
[----:B------:R-:W-:Y:S04]  /*e510*/  ISETP.LT.OR P0, PT, R11, 0x1, P0 ;  /* 0x000000010b00780c */ /* 0x000fe80000701670 */
[----:B------:R-:W-:Y:S02]  /*e520*/  FSEL R13, R170, -INF , !P0 ;  /* 0xff800000aa0d7808 */ /* 0x000fe40004000000 */
[----:B------:R-:W-:Y:S02]  /*e530*/  ISETP.NE.AND P0, PT, R8, RZ, PT ;  /* 0x000000ff0800720c */ /* 0x000fe40003f05270 */
[----:B------:R-:W-:Y:S02]  /*e540*/  FMNMX.FTZ R8, R21, R0, !PT ;  /* 0x0000000015087209 */ /* 0x000fe40007810000 */
[C---:B------:R-:W-:Y:S02]  /*e550*/  ISETP.GT.AND P0, PT, R16.reuse, 0x1, !P0 ;  /* 0x000000011000780c */ /* 0x040fe40004704270 */
[----:B------:R-:W-:Y:S02]  /*e560*/  FMNMX.FTZ R8, R19, R8, !PT ;  /* 0x0000000813087209 */ /* 0x000fe40007810000 */
[----:B------:R-:W-:Y:S02]  /*e570*/  ISETP.LT.OR P0, PT, R11, 0x2, P0 ;  /* 0x000000020b00780c */ /* 0x000fe40000701670 */
[----:B------:R-:W-:Y:S02]  /*e580*/  FMNMX.FTZ R8, R17, R8, !PT ;  /* 0x0000000811087209 */ /* 0x000fe40007810000 */
[----:B------:R-:W-:Y:S02]  /*e590*/  FSEL R14, R177, -INF , !P0 ;  /* 0xff800000b10e7808 */ /* 0x000fe40004000000 */
[----:B------:R-:W-:Y:S02]  /*e5a0*/  FMNMX.FTZ R8, R15, R8, !PT ;  /* 0x000000080f087209 */ /* 0x000fe40007810000 */
[----:B------:R-:W-:Y:S02]  /*e5b0*/  ISETP.NE.AND P0, PT, R7, RZ, PT ;  /* 0x000000ff0700720c */ /* 0x000fe40003f05270 */
[----:B------:R-:W-:Y:S02]  /*e5c0*/  FMNMX.FTZ R8, R171, R8, !PT ;  /* 0x00000008ab087209 */ /* 0x000fe40007810000 */
[----:B------:R-:W-:Y:S02]  /*e5d0*/  ISETP.GT.AND P0, PT, R16, 0x8, !P0 ;  /* 0x000000081000780c */ /* 0x000fe40004704270 */
[----:B------:R-:W-:Y:S02]  /*e5e0*/  FMNMX.FTZ R8, R169, R8, !PT ;  /* 0x00000008a9087209 */ /* 0x000fe40007810000 */
[----:B------:R-:W-:Y:S02]  /*e5f0*/  ISETP.LT.OR P0, PT, R11, 0x9, P0 ;  /* 0x000000090b00780c */ /* 0x000fe40000701670 */
[----:B------:R-:W-:Y:S02]  /*e600*/  FMNMX.FTZ R8, R167, R8, !PT ;  /* 0x00000008a7087209 */ /* 0x000fe40007810000 */
[----:B------:R-:W-:Y:S02]  /*e610*/  FSEL R12, R178, -INF , !P0 ;  /* 0xff800000b20c7808 */ /* 0x000fe40004000000 */
[----:B------:R-:W-:Y:S02]  /*e620*/  FMNMX.FTZ R8, R165, R8, !PT ;  /* 0x00000008a5087209 */ /* 0x000fe40007810000 */
[----:B------:R-:W-:Y:S02]  /*e630*/  ISETP.NE.AND P0, PT, R6, RZ, PT ;  /* 0x000000ff0600720c */ /* 0x000fe40003f05270 */
[----:B------:R-:W-:Y:S02]  /*e640*/  FMNMX.FTZ R8, R191, R8, !PT ;  /* 0x00000008bf087209 */ /* 0x000fe40007810000 */
[C---:B------:R-:W-:Y:S02]  /*e650*/  ISETP.GT.AND P0, PT, R16.reuse, 0x9, !P0 ;  /* 0x000000091000780c */ /* 0x040fe40004704270 */
[----:B------:R-:W-:Y:S02]  /*e660*/  FMNMX.FTZ R8, R189, R8, !PT ;  /* 0x00000008bd087209 */ /* 0x000fe40007810000 */
[----:B------:R-:W-:Y:S02]  /*e670*/  ISETP.LT.OR P0, PT, R11, 0xa, P0 ;  /* 0x0000000a0b00780c */ /* 0x000fe40000701670 */
[----:B------:R-:W-:Y:S02]  /*e680*/  FMNMX.FTZ R8, R187, R8, !PT ;  /* 0x00000008bb087209 */ /* 0x000fe40007810000 */
[----:B------:R-:W-:Y:S02]  /*e690*/  FSEL R10, R179, -INF , !P0 ;  /* 0xff800000b30a7808 */ /* 0x000fe40004000000 */
[----:B------:R-:W-:Y:S02]  /*e6a0*/  ISETP.NE.AND P0, PT, R5, RZ, PT ;  /* 0x000000ff0500720c */ /* 0x000fe40003f05270 */
[----:B------:R-:W-:Y:S02]  /*e6b0*/  FMNMX.FTZ R6, R159, R8, !PT ;  /* 0x000000089f067209 */ /* 0x000fe40007810000 */
[----:B------:R-:W-:Y:S03]  /*e6c0*/  ISETP.GT.AND P0, PT, R16, 0x10, !P0 ;  /* 0x000000101000780c */ /* 0x000fe60004704270 */
[----:B------:R-:W1:Y:S01]  /*e6d0*/  SHFL.BFLY PT, R5, R6, 0x2, 0x1f ;  /* 0x0c401f0006057f89 */ /* 0x000e6200000e0000 */
[C---:B------:R-:W-:Y:S04]  /*e6e0*/  ISETP.LT.OR P0, PT, R11.reuse, 0x11, P0 ;  /* 0x000000110b00780c */ /* 0x040fe80000701670 */
[----:B------:R-:W-:Y:S02]  /*e6f0*/  FSEL R170, R182, -INF , !P0 ;  /* 0xff800000b6aa7808 */ /* 0x000fe40004000000 */
[----:B------:R-:W-:Y:S04]  /*e700*/  ISETP.NE.AND P0, PT, R4, RZ, PT ;  /* 0x000000ff0400720c */ /* 0x000fe80003f05270 */
[C---:B------:R-:W-:Y:S04]  /*e710*/  ISETP.GT.AND P0, PT, R16.reuse, 0x11, !P0 ;  /* 0x000000111000780c */ /* 0x040fe80004704270 */
[----:B------:R-:W-:Y:S04]  /*e720*/  ISETP.LT.OR P0, PT, R11, 0x12, P0 ;  /* 0x000000120b00780c */ /* 0x000fe80000701670 */
[----:B------:R-:W-:Y:S02]  /*e730*/  FSEL R168, R181, -INF , !P0 ;  /* 0xff800000b5a87808 */ /* 0x000fe40004000000 */
[----:B------:R-:W-:Y:S02]  /*e740*/  ISETP.GT.AND P0, PT, R16, 0x18, !P6 ;  /* 0x000000181000780c */ /* 0x000fe40007704270 */
[----:B-1----:R-:W-:Y:S02]  /*e750*/  FMNMX.FTZ R4, R6, R5, !PT ;  /* 0x0000000506047209 */ /* 0x002fe40007810000 */
[----:B------:R-:W-:Y:S02]  /*e760*/  ISETP.LT.OR P0, PT, R11, 0x19, P0 ;  /* 0x000000190b00780c */ /* 0x000fe40000701670 */
[----:B------:R-:W-:Y:S01]  /*e770*/  FMNMX.FTZ R5, R13, R2, !PT ;  /* 0x000000020d057209 */ /* 0x000fe20007810000 */
[----:B------:R-:W1:Y:S01]  /*e780*/  SHFL.BFLY PT, R157, R4, 0x1, 0x1f ;  /* 0x0c201f00049d7f89 */ /* 0x000e6200000e0000 */
[----:B------:R-:W-:Y:S02]  /*e790*/  FSEL R166, R193, -INF , !P0 ;  /* 0xff800000c1a67808 */ /* 0x000fe40004000000 */
[----:B------:R-:W-:Y:S02]  /*e7a0*/  ISETP.GT.AND P0, PT, R16, 0x19, !P5 ;  /* 0x000000191000780c */ /* 0x000fe40006f04270 */
[----:B------:R-:W-:Y:S02]  /*e7b0*/  FMNMX.FTZ R5, R14, R5, !PT ;  /* 0x000000050e057209 */ /* 0x000fe40007810000 */
[C---:B------:R-:W-:Y:S02]  /*e7c0*/  ISETP.LT.OR P0, PT, R11.reuse, 0x1a, P0 ;  /* 0x0000001a0b00780c */ /* 0x040fe40000701670 */
[----:B------:R-:W-:Y:S02]  /*e7d0*/  FMNMX.FTZ R5, R12, R5, !PT ;  /* 0x000000050c057209 */ /* 0x000fe40007810000 */
        /* <DEDUP_REMOVED lines=18> */
[----:B------:R-:W-:Y:S02]  /*e900*/  ISETP.LT.OR P0, PT, R11, 0x2a, P0 ;  /* 0x0000002a0b00780c */ /* 0x000fe40000701670 */
[----:B------:R-:W-:Y:S02]  /*e910*/  FMNMX.FTZ R5, R186, R5, !PT ;  /* 0x00000005ba057209 */ /* 0x000fe40007810000 */
[----:B------:R-:W-:Y:S02]  /*e920*/  FSEL R158, R23, -INF , !P0 ;  /* 0xff800000179e7808 */ /* 0x000fe40004000000 */
[----:B-1----:R-:W-:Y:S02]  /*e930*/  FMNMX.FTZ R157, R4, R157, !PT ;  /* 0x0000009d049d7209 */ /* 0x002fe40007810000 */
[----:B------:R-:W-:Y:S02]  /*e940*/  FMNMX.FTZ R11, R158, R5, !PT ;  /* 0x000000059e0b7209 */ /* 0x000fe40007810000 */
[C---:B------:R-:W-:Y:S01]  /*e950*/  FSETP.NEU.FTZ.AND P0, PT, R157.reuse, -INF , PT ;  /* 0xff8000009d00780b */ /* 0x040fe20003f1d000 */
[C---:B------:R-:W-:Y:S02]  /*e960*/  FMUL.FTZ R192, R157.reuse, c[0x0][0x2d0] ;  /* 0x0000b4009dc07a20 */ /* 0x040fe40000410000 */
[----:B------:R-:W1:Y:S01]  /*e970*/  SHFL.BFLY PT, R4, R11, 0x2, 0x1f ;  /* 0x0c401f000b047f89 */ /* 0x000e6200000e0000 */
[----:B------:R-:W-:Y:S02]  /*e980*/  FSEL R7, R157, RZ, P0 ;  /* 0x000000ff9d077208 */ /* 0x000fe40000000000 */
[----:B------:R-:W-:Y:S03]  /*e990*/  FSEL R192, R192, RZ, P0 ;  /* 0x000000ffc0c07208 */ /* 0x000fe60000000000 */
[----:B------:R-:W-:Y:S02]  /*e9a0*/  FADD.FTZ R7, -R7, R0 ;  /* 0x0000000007077221 */ /* 0x000fe40000010100 */
[--C-:B------:R-:W-:Y:S02]  /*e9b0*/  FFMA.FTZ R177, R15, c[0x0][0x2d0], -R192.reuse ;  /* 0x0000b4000fb17a23 */ /* 0x100fe400000108c0 */
[--C-:B------:R-:W-:Y:S02]  /*e9c0*/  FFMA.FTZ R180, R21, c[0x0][0x2d0], -R192.reuse ;  /* 0x0000b40015b47a23 */ /* 0x100fe400000108c0 */
[--C-:B------:R-:W-:Y:S01]  /*e9d0*/  FFMA.FTZ R179, R19, c[0x0][0x2d0], -R192.reuse ;  /* 0x0000b40013b37a23 */ /* 0x100fe200000108c0 */
[----:B------:R-:W-:Y:S01]  /*e9e0*/  LDSM.16.MT88.4 R20, [R214+0x4080] ;  /* 0x00408000d614783b */ /* 0x000fe20000004200 */
[--C-:B------:R-:W-:Y:S01]  /*e9f0*/  FFMA.FTZ R178, R17, c[0x0][0x2d0], -R192.reuse ;  /* 0x0000b40011b27a23 */ /* 0x100fe200000108c0 */
[----:B------:R-:W-:Y:S01]  /*ea00*/  MUFU.EX2 R177, R177 ;  /* 0x000000b100b17308 */ /* 0x000fe20000000800 */
[----:B------:R-:W-:Y:S02]  /*ea10*/  FMUL.FTZ R0, R7, c[0x0][0x2d0] ;  /* 0x0000b40007007a20 */ /* 0x000fe40000410000 */
[--C-:B------:R-:W-:Y:S02]  /*ea20*/  FFMA.FTZ R193, R171, c[0x0][0x2d0], -R192.reuse ;  /* 0x0000b400abc17a23 */ /* 0x100fe400000108c0 */
[--C-:B------:R-:W-:Y:S02]  /*ea30*/  FFMA.FTZ R194, R169, c[0x0][0x2d0], -R192.reuse ;  /* 0x0000b400a9c27a23 */ /* 0x100fe400000108c0 */
[--C-:B------:R-:W-:Y:S01]  /*ea40*/  FFMA.FTZ R195, R167, c[0x0][0x2d0], -R192.reuse ;  /* 0x0000b400a7c37a23 */ /* 0x100fe200000108c0 */
[----:B-1----:R-:W-:Y:S02]  /*ea50*/  FMNMX.FTZ R9, R11, R4, !PT ;  /* 0x000000040b097209 */ /* 0x002fe40007810000 */
[----:B------:R-:W-:Y:S01]  /*ea60*/  MUFU.EX2 R180, R180 ;  /* 0x000000b400b47308 */ /* 0x000fe20000000800 */
[--C-:B------:R-:W-:Y:S02]  /*ea70*/  FFMA.FTZ R250, R165, c[0x0][0x2d0], -R192.reuse ;  /* 0x0000b400a5fa7a23 */ /* 0x100fe400000108c0 */
[--C-:B------:R-:W-:Y:S01]  /*ea80*/  FFMA.FTZ R191, R191, c[0x0][0x2d0], -R192.reuse ;  /* 0x0000b400bfbf7a23 */ /* 0x100fe200000108c0 */
[----:B------:R-:W1:Y:S01]  /*ea90*/  SHFL.BFLY PT, R156, R9, 0x1, 0x1f ;  /* 0x0c201f00099c7f89 */ /* 0x000e6200000e0000 */
[--C-:B------:R-:W-:Y:S02]  /*eaa0*/  FFMA.FTZ R189, R189, c[0x0][0x2d0], -R192.reuse ;  /* 0x0000b400bdbd7a23 */ /* 0x100fe400000108c0 */
[--C-:B------:R-:W-:Y:S02]  /*eab0*/  FFMA.FTZ R187, R187, c[0x0][0x2d0], -R192.reuse ;  /* 0x0000b400bbbb7a23 */ /* 0x100fe400000108c0 */
[----:B------:R-:W-:Y:S01]  /*eac0*/  FFMA.FTZ R192, R159, c[0x0][0x2d0], -R192 ;  /* 0x0000b4009fc07a23 */ /* 0x000fe200000108c0 */
[----:B------:R-:W2:Y:S10]  /*ead0*/  MUFU.EX2 R179, R179 ;  /* 0x000000b300b37308 */ /* 0x000eb40000000800 */
[----:B------:R-:W3:Y:S01]  /*eae0*/  MUFU.EX2 R178, R178 ;  /* 0x000000b200b27308 */ /* 0x000ee20000000800 */
[----:B-1----:R-:W-:Y:S09]  /*eaf0*/  FMNMX.FTZ R156, R9, R156, !PT ;  /* 0x0000009c099c7209 */ /* 0x002ff20007810000 */
[----:B------:R-:W1:Y:S01]  /*eb00*/  MUFU.EX2 R0, R0 ;  /* 0x0000000000007308 */ /* 0x000e620000000800 */
[C---:B------:R-:W-:Y:S01]  /*eb10*/  FSETP.NEU.FTZ.AND P0, PT, R156.reuse, -INF , PT ;  /* 0xff8000009c00780b */ /* 0x040fe20003f1d000 */
[C---:B------:R-:W-:Y:S01]  /*eb20*/  FMUL.FTZ R185, R156.reuse, c[0x0][0x2d0] ;  /* 0x0000b4009cb97a20 */ /* 0x040fe20000410000 */
[----:B--2---:R-:W-:Y:S02]  /*eb30*/  F2FP.BF16.PACK_AB R160, R179, R180 ;  /* 0x000000b4b3a0723e */ /* 0x004fe400000010ff */
[----:B------:R-:W-:Y:S02]  /*eb40*/  FSEL R5, R156, RZ, P0 ;  /* 0x000000ff9c057208 */ /* 0x000fe40000000000 */
[----:B------:R-:W-:Y:S03]  /*eb50*/  FSEL R185, R185, RZ, P0 ;  /* 0x000000ffb9b97208 */ /* 0x000fe60000000000 */
[----:B------:R-:W-:Y:S01]  /*eb60*/  MUFU.EX2 R193, R193 ;  /* 0x000000c100c17308 */ /* 0x000fe20000000800 */
[----:B------:R-:W-:Y:S01]  /*eb70*/  FADD.FTZ R5, -R5, R2 ;  /* 0x0000000205057221 */ /* 0x000fe20000010100 */
[----:B------:R-:W-:Y:S01]  /*eb80*/  ISETP.GT.AND P0, PT, R246, R199, PT ;  /* 0x000000c7f600720c */ /* 0x000fe20003f04270 */
[--C-:B------:R-:W-:Y:S01]  /*eb90*/  FFMA.FTZ R184, R13, c[0x0][0x2d0], -R185.reuse ;  /* 0x0000b4000db87a23 */ /* 0x100fe200000108b9 */
[----:B---3--:R-:W-:Y:S01]  /*eba0*/  F2FP.BF16.PACK_AB R162, R177, R178 ;  /* 0x000000b2b1a2723e */ /* 0x008fe200000010ff */
[--C-:B------:R-:W-:Y:S02]  /*ebb0*/  FFMA.FTZ R183, R14, c[0x0][0x2d0], -R185.reuse ;  /* 0x0000b4000eb77a23 */ /* 0x100fe400000108b9 */
[--C-:B------:R-:W-:Y:S02]  /*ebc0*/  FFMA.FTZ R182, R12, c[0x0][0x2d0], -R185.reuse ;  /* 0x0000b4000cb67a23 */ /* 0x100fe400000108b9 */
[----:B------:R-:W2:Y:S01]  /*ebd0*/  LDSM.16.MT88.4 R12, [R216+0x4080] ;  /* 0x00408000d80c783b */ /* 0x000ea20000004200 */
[--C-:B------:R-:W-:Y:S01]  /*ebe0*/  FFMA.FTZ R181, R10, c[0x0][0x2d0], -R185.reuse ;  /* 0x0000b4000ab57a23 */ /* 0x100fe200000108b9 */
[----:B------:R-:W-:Y:S01]  /*ebf0*/  MUFU.EX2 R184, R184 ;  /* 0x000000b800b87308 */ /* 0x000fe20000000800 */
[----:B------:R-:W-:Y:S02]  /*ec00*/  FMUL.FTZ R2, R5, c[0x0][0x2d0] ;  /* 0x0000b40005027a20 */ /* 0x000fe40000410000 */
[C---:B-1----:R-:W-:Y:S02]  /*ec10*/  FMUL.FTZ R4, R0.reuse, R152 ;  /* 0x0000009800047220 */ /* 0x042fe40000410000 */
[C---:B------:R-:W-:Y:S02]  /*ec20*/  FMUL.FTZ R5, R0.reuse, R153 ;  /* 0x0000009900057220 */ /* 0x040fe40000410000 */
[C---:B------:R-:W-:Y:S02]  /*ec30*/  FMUL.FTZ R8, R0.reuse, R148 ;  /* 0x0000009400087220 */ /* 0x040fe40000410000 */
[C---:B------:R-:W-:Y:S01]  /*ec40*/  FMUL.FTZ R9, R0.reuse, R149 ;  /* 0x0000009500097220 */ /* 0x040fe20000410000 */
[----:B------:R-:W1:Y:S01]  /*ec50*/  MUFU.EX2 R183, R183 ;  /* 0x000000b700b77308 */ /* 0x000e620000000800 */
[C---:B------:R-:W-:Y:S02]  /*ec60*/  FMUL.FTZ R16, R0.reuse, R140 ;  /* 0x0000008c00107220 */ /* 0x040fe40000410000 */
[C---:B------:R-:W-:Y:S02]  /*ec70*/  FMUL.FTZ R17, R0.reuse, R141 ;  /* 0x0000008d00117220 */ /* 0x040fe40000410000 */
[C---:B------:R-:W-:Y:S02]  /*ec80*/  FMUL.FTZ R24, R0.reuse, R132 ;  /* 0x0000008400187220 */ /* 0x040fe40000410000 */
[----:B------:R-:W-:Y:S02]  /*ec90*/  FMUL.FTZ R25, R0, R133 ;  /* 0x0000008500197220 */ /* 0x000fe40000410000 */
[--C-:B------:R-:W-:Y:S01]  /*eca0*/  FFMA.FTZ R252, R170, c[0x0][0x2d0], -R185.reuse ;  /* 0x0000b400aafc7a23 */ /* 0x100fe200000108b9 */
[----:B------:R-:W-:Y:S01]  /*ecb0*/  MUFU.EX2 R182, R182 ;  /* 0x000000b600b67308 */ /* 0x000fe20000000800 */
[--C-:B------:R-:W-:Y:S02]  /*ecc0*/  FFMA.FTZ R249, R168, c[0x0][0x2d0], -R185.reuse ;  /* 0x0000b400a8f97a23 */ /* 0x100fe400000108b9 */
[----:B------:R-:W-:Y:S01]  /*ecd0*/  LDSM.16.MT88.4 R168, [R212+0x6080] ;  /* 0x00608000d4a8783b */ /* 0x000fe20000004200 */
[--C-:B------:R-:W-:Y:S02]  /*ece0*/  FFMA.FTZ R251, R166, c[0x0][0x2d0], -R185.reuse ;  /* 0x0000b400a6fb7a23 */ /* 0x100fe400000108b9 */
[C---:B------:R-:W-:Y:S02]  /*ecf0*/  FMUL.FTZ R28, R0.reuse, R28 ;  /* 0x0000001c001c7220 */ /* 0x040fe40000410000 */
[C---:B------:R-:W-:Y:S02]  /*ed00*/  FMUL.FTZ R29, R0.reuse, R29 ;  /* 0x0000001d001d7220 */ /* 0x040fe40000410000 */
[----:B------:R-:W3:Y:S01]  /*ed10*/  MUFU.EX2 R181, R181 ;  /* 0x000000b500b57308 */ /* 0x000ee20000000800 */
[C---:B------:R-:W-:Y:S02]  /*ed20*/  FMUL.FTZ R32, R0.reuse, R32 ;  /* 0x0000002000207220 */ /* 0x040fe40000410000 */
[C---:B------:R-:W-:Y:S01]  /*ed30*/  FMUL.FTZ R33, R0.reuse, R33 ;  /* 0x0000002100217220 */ /* 0x040fe20000410000 */
[----:B-1----:R-:W-:Y:S01]  /*ed40*/  F2FP.BF16.PACK_AB R161, R183, R184 ;  /* 0x000000b8b7a1723e */ /* 0x002fe200000010ff */
[C---:B------:R-:W-:Y:S02]  /*ed50*/  FMUL.FTZ R36, R0.reuse, R36 ;  /* 0x0000002400247220 */ /* 0x040fe40000410000 */
[C---:B------:R-:W-:Y:S02]  /*ed60*/  FMUL.FTZ R37, R0.reuse, R37 ;  /* 0x0000002500257220 */ /* 0x040fe40000410000 */
[C---:B------:R-:W-:Y:S01]  /*ed70*/  FMUL.FTZ R40, R0.reuse, R40 ;  /* 0x0000002800287220 */ /* 0x040fe20000410000 */
[----:B------:R-:W1:Y:S01]  /*ed80*/  MUFU.EX2 R2, R2 ;  /* 0x0000000200027308 */ /* 0x000e620000000800 */
[C---:B------:R-:W-:Y:S02]  /*ed90*/  FMUL.FTZ R41, R0.reuse, R41 ;  /* 0x0000002900297220 */ /* 0x040fe40000410000 */
[C---:B------:R-:W-:Y:S02]  /*eda0*/  FMUL.FTZ R44, R0.reuse, R44 ;  /* 0x0000002c002c7220 */ /* 0x040fe40000410000 */
[C---:B------:R-:W-:Y:S02]  /*edb0*/  FMUL.FTZ R45, R0.reuse, R45 ;  /* 0x0000002d002d7220 */ /* 0x040fe40000410000 */
[C---:B------:R-:W-:Y:S02]  /*edc0*/  FMUL.FTZ R48, R0.reuse, R48 ;  /* 0x0000003000307220 */ /* 0x040fe40000410000 */
[C---:B------:R-:W-:Y:S01]  /*edd0*/  FMUL.FTZ R49, R0.reuse, R49 ;  /* 0x0000003100317220 */ /* 0x040fe20000410000 */
[----:B------:R-:W-:Y:S01]  /*ede0*/  MUFU.EX2 R194, R194 ;  /* 0x000000c200c27308 */ /* 0x000fe20000000800 */
[C---:B------:R-:W-:Y:S02]  /*edf0*/  FMUL.FTZ R52, R0.reuse, R52 ;  /* 0x0000003400347220 */ /* 0x040fe40000410000 */
[C---:B------:R-:W-:Y:S01]  /*ee00*/  FMUL.FTZ R53, R0.reuse, R53 ;  /* 0x0000003500357220 */ /* 0x040fe20000410000 */
[----:B---3--:R-:W-:Y:S01]  /*ee10*/  F2FP.BF16.PACK_AB R163, R181, R182 ;  /* 0x000000b6b5a3723e */ /* 0x008fe200000010ff */
        /* <DEDUP_REMOVED lines=8> */
[----:B------:R-:W1:Y:S01]  /*eea0*/  LDSM.16.MT88.4 R152, [R213+0x4080] ;  /* 0x00408000d598783b */ /* 0x000e620000004200 */
[C---:B------:R-:W-:Y:S01]  /*eeb0*/  FMUL.FTZ R10, R2.reuse, R150 ;  /* 0x00000096020a7220 */ /* 0x040fe20000410000 */
[----:B------:R-:W-:Y:S01]  /*eec0*/  MUFU.EX2 R250, R250 ;  /* 0x000000fa00fa7308 */ /* 0x000fe20000000800 */
[C---:B------:R-:W-:Y:S02]  /*eed0*/  FMUL.FTZ R11, R2.reuse, R151 ;  /* 0x00000097020b7220 */ /* 0x040fe40000410000 */
[C---:B--2---:R-:W-:Y:S03]  /*eee0*/  HMMA.16816.F32.BF16 R4, R160.reuse, R12, R4 ;  /* 0x0000000ca004723c */ /* 0x044fe60000041804 */
[----:B------:R-:W-:Y:S02]  /*eef0*/  LDSM.16.MT88.4 R148, [R213+0x4880] ;  /* 0x00488000d594783b */ /* 0x000fe40000004200 */
[----:B------:R-:W-:Y:S02]  /*ef00*/  FMUL.FTZ R18, R2, R142 ;  /* 0x0000008e02127220 */ /* 0x000fe40000410000 */
[C---:B------:R-:W-:Y:S01]  /*ef10*/  FMUL.FTZ R12, R0.reuse, R144 ;  /* 0x00000090000c7220 */ /* 0x040fe20000410000 */
[C---:B------:R-:W-:Y:S01]  /*ef20*/  HMMA.16816.F32.BF16 R8, R160.reuse, R14, R8 ;  /* 0x0000000ea008723c */ /* 0x040fe20000041808 */
[----:B------:R-:W-:Y:S03]  /*ef30*/  MUFU.EX2 R252, R252 ;  /* 0x000000fc00fc7308 */ /* 0x000fe60000000800 */
[----:B------:R-:W-:Y:S02]  /*ef40*/  FMUL.FTZ R13, R0, R145 ;  /* 0x00000091000d7220 */ /* 0x000fe40000410000 */
[C---:B------:R-:W-:Y:S02]  /*ef50*/  FMUL.FTZ R19, R2.reuse, R143 ;  /* 0x0000008f02137220 */ /* 0x040fe40000410000 */
[C---:B------:R-:W-:Y:S01]  /*ef60*/  FMUL.FTZ R14, R2.reuse, R146 ;  /* 0x00000092020e7220 */ /* 0x040fe20000410000 */
[----:B------:R-:W-:Y:S02]  /*ef70*/  LDSM.16.MT88.4 R140, [R213+0x5880] ;  /* 0x00588000d58c783b */ /* 0x000fe40000004200 */
[----:B------:R-:W2:Y:S01]  /*ef80*/  MUFU.EX2 R249, R249 ;  /* 0x000000f900f97308 */ /* 0x000ea20000000800 */
[C---:B------:R-:W-:Y:S02]  /*ef90*/  FMUL.FTZ R15, R2.reuse, R147 ;  /* 0x00000093020f7220 */ /* 0x040fe40000410000 */
[C---:B------:R-:W-:Y:S02]  /*efa0*/  FMUL.FTZ R26, R2.reuse, R134 ;  /* 0x00000086021a7220 */ /* 0x040fe40000410000 */
[C---:B------:R-:W-:Y:S01]  /*efb0*/  FMUL.FTZ R27, R2.reuse, R135 ;  /* 0x00000087021b7220 */ /* 0x040fe20000410000 */
[----:B------:R-:W3:Y:S01]  /*efc0*/  LDSM.16.MT88.4 R144, [R212+0x4080] ;  /* 0x00408000d490783b */ /* 0x000ee20000004200 */
[C---:B------:R-:W-:Y:S01]  /*efd0*/  FMUL.FTZ R30, R2.reuse, R30 ;  /* 0x0000001e021e7220 */ /* 0x040fe20000410000 */
[C---:B------:R-:W-:Y:S02]  /*efe0*/  HMMA.16816.F32.BF16 R12, R160.reuse, R20, R12 ;  /* 0x00000014a00c723c */ /* 0x040fe4000004180c */
[----:B------:R-:W-:Y:S01]  /*eff0*/  MUFU.EX2 R251, R251 ;  /* 0x000000fb00fb7308 */ /* 0x000fe20000000800 */
[C---:B------:R-:W-:Y:S02]  /*f000*/  FMUL.FTZ R31, R2.reuse, R31 ;  /* 0x0000001f021f7220 */ /* 0x040fe40000410000 */
[----:B------:R-:W-:Y:S01]  /*f010*/  FMUL.FTZ R34, R2, R34 ;  /* 0x0000002202227220 */ /* 0x000fe20000410000 */
[----:B------:R-:W-:Y:S01]  /*f020*/  LDSM.16.MT88.4 R132, [R214+0x5880] ;  /* 0x00588000d684783b */ /* 0x000fe20000004200 */
[C---:B------:R-:W-:Y:S01]  /*f030*/  FMUL.FTZ R20, R0.reuse, R136 ;  /* 0x0000008800147220 */ /* 0x040fe20000410000 */
[C---:B------:R-:W-:Y:S04]  /*f040*/  HMMA.16816.F32.BF16 R16, R160.reuse, R22, R16 ;  /* 0x00000016a010723c */ /* 0x040fe80000041810 */
[----:B------:R-:W-:Y:S01]  /*f050*/  FMUL.FTZ R21, R0, R137 ;  /* 0x0000008900157220 */ /* 0x000fe20000410000 */
[----:B------:R-:W-:Y:S01]  /*f060*/  MUFU.EX2 R191, R191 ;  /* 0x000000bf00bf7308 */ /* 0x000fe20000000800 */
[C---:B------:R-:W-:Y:S02]  /*f070*/  FMUL.FTZ R35, R2.reuse, R35 ;  /* 0x0000002302237220 */ /* 0x040fe40000410000 */
[C---:B------:R-:W-:Y:S04]  /*f080*/  FMUL.FTZ R22, R2.reuse, R138 ;  /* 0x0000008a02167220 */ /* 0x040fe80000410000 */
[C---:B------:R-:W-:Y:S02]  /*f090*/  FMUL.FTZ R23, R2.reuse, R139 ;  /* 0x0000008b02177220 */ /* 0x040fe40000410000 */
[----:B------:R-:W4:Y:S01]  /*f0a0*/  LDSM.16.MT88.4 R136, [R216+0x5880] ;  /* 0x00588000d888783b */ /* 0x000f220000004200 */
[C---:B------:R-:W-:Y:S01]  /*f0b0*/  FMUL.FTZ R38, R2.reuse, R38 ;  /* 0x0000002602267220 */ /* 0x040fe20000410000 */
[----:B------:R-:W-:Y:S01]  /*f0c0*/  MUFU.EX2 R189, R189 ;  /* 0x000000bd00bd7308 */ /* 0x000fe20000000800 */
[C---:B------:R-:W-:Y:S02]  /*f0d0*/  FMUL.FTZ R39, R2.reuse, R39 ;  /* 0x0000002702277220 */ /* 0x040fe40000410000 */
[C---:B-1----:R-:W-:Y:S03]  /*f0e0*/  HMMA.16816.F32.BF16 R20, R160.reuse, R152, R20 ;  /* 0x00000098a014723c */ /* 0x042fe60000041814 */
[C---:B------:R-:W-:Y:S02]  /*f0f0*/  FMUL.FTZ R42, R2.reuse, R42 ;  /* 0x0000002a022a7220 */ /* 0x040fe40000410000 */
[C---:B------:R-:W-:Y:S02]  /*f100*/  FMUL.FTZ R43, R2.reuse, R43 ;  /* 0x0000002b022b7220 */ /* 0x040fe40000410000 */
[C---:B------:R-:W-:Y:S01]  /*f110*/  FMUL.FTZ R46, R2.reuse, R46 ;  /* 0x0000002e022e7220 */ /* 0x040fe20000410000 */
[C---:B------:R-:W-:Y:S01]  /*f120*/  HMMA.16816.F32.BF16 R24, R160.reuse, R154, R24 ;  /* 0x0000009aa018723c */ /* 0x040fe20000041818 */
[----:B------:R-:W-:Y:S01]  /*f130*/  LDSM.16.MT88.4 R152, [R212+0x4880] ;  /* 0x00488000d498783b */ /* 0x000fe20000004200 */
[----:B------:R-:W-:Y:S02]  /*f140*/  MUFU.EX2 R187, R187 ;  /* 0x000000bb00bb7308 */ /* 0x000fe40000000800 */
[C---:B------:R-:W-:Y:S02]  /*f150*/  FMUL.FTZ R47, R2.reuse, R47 ;  /* 0x0000002f022f7220 */ /* 0x040fe40000410000 */
[C---:B------:R-:W-:Y:S02]  /*f160*/  FMUL.FTZ R50, R2.reuse, R50 ;  /* 0x0000003202327220 */ /* 0x040fe40000410000 */
[C---:B---3--:R-:W-:Y:S04]  /*f170*/  HMMA.16816.F32.BF16 R28, R160.reuse, R144, R28 ;  /* 0x00000090a01c723c */ /* 0x048fe8000004181c */
[C---:B------:R-:W-:Y:S01]  /*f180*/  FMUL.FTZ R51, R2.reuse, R51 ;  /* 0x0000003302337220 */ /* 0x040fe20000410000 */
[----:B------:R-:W-:Y:S01]  /*f190*/  MUFU.EX2 R192, R192 ;  /* 0x000000c000c07308 */ /* 0x000fe20000000800 */
[C---:B------:R-:W-:Y:S02]  /*f1a0*/  FMUL.FTZ R54, R2.reuse, R54 ;  /* 0x0000003602367220 */ /* 0x040fe40000410000 */
[C---:B------:R-:W-:Y:S01]  /*f1b0*/  HMMA.16816.F32.BF16 R32, R160.reuse, R146, R32 ;  /* 0x00000092a020723c */ /* 0x040fe20000041820 */
[----:B------:R-:W-:Y:S03]  /*f1c0*/  LDSM.16.MT88.4 R144, [R214+0x4880] ;  /* 0x00488000d690783b */ /* 0x000fe60000004200 */
[C---:B------:R-:W-:Y:S02]  /*f1d0*/  FMUL.FTZ R55, R2.reuse, R55 ;  /* 0x0000003702377220 */ /* 0x040fe40000410000 */
[C---:B------:R-:W-:Y:S02]  /*f1e0*/  FMUL.FTZ R58, R2.reuse, R58 ;  /* 0x0000003a023a7220 */ /* 0x040fe40000410000 */
[C---:B------:R-:W-:Y:S01]  /*f1f0*/  FMUL.FTZ R59, R2.reuse, R59 ;  /* 0x0000003b023b7220 */ /* 0x040fe20000410000 */
[C---:B----4-:R-:W-:Y:S03]  /*f200*/  HMMA.16816.F32.BF16 R36, R160.reuse, R136, R36 ;  /* 0x00000088a024723c */ /* 0x050fe60000041824 */
[C---:B------:R-:W-:Y:S02]  /*f210*/  FMUL.FTZ R62, R2.reuse, R62 ;  /* 0x0000003e023e7220 */ /* 0x040fe40000410000 */
[----:B------:R-:W-:Y:S02]  /*f220*/  FMUL.FTZ R63, R2, R63 ;  /* 0x0000003f023f7220 */ /* 0x000fe40000410000 */
[----:B------:R-:W-:Y:S01]  /*f230*/  FMUL.FTZ R65, R0, R65 ;  /* 0x0000004100417220 */ /* 0x000fe20000410000 */
        /* <DEDUP_REMOVED lines=8> */
[----:B------:R-:W3:Y:S03]  /*f2c0*/  LDSM.16.MT88.4 R132, [R216+0x7080] ;  /* 0x00708000d884783b */ /* 0x000ee60000004200 */
[C---:B------:R-:W-:Y:S02]  /*f2d0*/  FMUL.FTZ R70, R2.reuse, R70 ;  /* 0x0000004602467220 */ /* 0x040fe40000410000 */
[----:B------:R-:W-:Y:S02]  /*f2e0*/  FMUL.FTZ R71, R2, R71 ;  /* 0x0000004702477220 */ /* 0x000fe40000410000 */
[C---:B------:R-:W-:Y:S04]  /*f2f0*/  HMMA.16816.F32.BF16 R52, R160.reuse, R140, R52 ;  /* 0x0000008ca034723c */ /* 0x040fe80000041834 */
[C---:B------:R-:W-:Y:S02]  /*f300*/  FMUL.FTZ R72, R0.reuse, R72 ;  /* 0x0000004800487220 */ /* 0x040fe40000410000 */
[----:B------:R-:W-:Y:S02]  /*f310*/  FMUL.FTZ R73, R0, R73 ;  /* 0x0000004900497220 */ /* 0x000fe40000410000 */
[C---:B------:R-:W-:Y:S01]  /*f320*/  HMMA.16816.F32.BF16 R56, R160.reuse, R142, R56 ;  /* 0x0000008ea038723c */ /* 0x040fe20000041838 */
[----:B------:R-:W4:Y:S03]  /*f330*/  LDSM.16.MT88.4 R140, [R214+0x7080] ;  /* 0x00708000d68c783b */ /* 0x000f260000004200 */
        /* <DEDUP_REMOVED lines=9> */
[C---:B------:R-:W-:Y:S02]  /*f3d0*/  FMUL.FTZ R80, R0.reuse, R80 ;  /* 0x0000005000507220 */ /* 0x040fe40000410000 */
[----:B------:R-:W-:Y:S02]  /*f3e0*/  FMUL.FTZ R81, R0, R81 ;  /* 0x0000005100517220 */ /* 0x000fe40000410000 */
[C---:B---3--:R-:W-:Y:S04]  /*f3f0*/  HMMA.16816.F32.BF16 R68, R160.reuse, R132, R68 ;  /* 0x00000084a044723c */ /* 0x048fe80000041844 */
[C---:B------:R-:W-:Y:S02]  /*f400*/  FMUL.FTZ R82, R2.reuse, R82 ;  /* 0x0000005202527220 */ /* 0x040fe40000410000 */
[----:B------:R-:W-:Y:S02]  /*f410*/  FMUL.FTZ R83, R2, R83 ;  /* 0x0000005302537220 */ /* 0x000fe40000410000 */
[C---:B------:R-:W-:Y:S01]  /*f420*/  HMMA.16816.F32.BF16 R72, R160.reuse, R134, R72 ;  /* 0x00000086a048723c */ /* 0x040fe20000041848 */
[----:B------:R-:W3:Y:S03]  /*f430*/  LDSM.16.MT88.4 R132, [R212+0x7080] ;  /* 0x00708000d484783b */ /* 0x000ee60000004200 */
[C---:B------:R-:W-:Y:S02]  /*f440*/  FMUL.FTZ R84, R0.reuse, R84 ;  /* 0x0000005400547220 */ /* 0x040fe40000410000 */
[----:B------:R-:W-:Y:S02]  /*f450*/  FMUL.FTZ R85, R0, R85 ;  /* 0x0000005500557220 */ /* 0x000fe40000410000 */
[C---:B----4-:R-:W-:Y:S04]  /*f460*/  HMMA.16816.F32.BF16 R76, R160.reuse, R140, R76 ;  /* 0x0000008ca04c723c */ /* 0x050fe8000004184c */
        /* <DEDUP_REMOVED lines=10> */
[----:B------:R-:W-:Y:S02]  /*f510*/  FMUL.FTZ R93, R0, R93 ;  /* 0x0000005d005d7220 */ /* 0x000fe40000410000 */
[C---:B------:R-:W-:Y:S01]  /*f520*/  FMUL.FTZ R94, R2.reuse, R94 ;  /* 0x0000005e025e7220 */ /* 0x040fe20000410000 */
[C---:B------:R-:W-:Y:S01]  /*f530*/  HMMA.16816.F32.BF16 R88, R160.reuse, R138, R88 ;  /* 0x0000008aa058723c */ /* 0x040fe20000041858 */
[----:B------:R-:W1:Y:S02]  /*f540*/  LDSM.16.MT88.4 R136, [R214+0x8880] ;  /* 0x00888000d688783b */ /* 0x000e640000004200 */
[----:B------:R-:W-:Y:S02]  /*f550*/  FMUL.FTZ R95, R2, R95 ;  /* 0x0000005f025f7220 */ /* 0x000fe40000410000 */
[C---:B------:R-:W-:Y:S02]  /*f560*/  FMUL.FTZ R96, R0.reuse, R96 ;  /* 0x0000006000607220 */ /* 0x040fe40000410000 */
[----:B------:R-:W-:Y:S02]  /*f570*/  FMUL.FTZ R97, R0, R97 ;  /* 0x0000006100617220 */ /* 0x000fe40000410000 */
[C---:B------:R-:W-:Y:S01]  /*f580*/  FMUL.FTZ R98, R2.reuse, R98 ;  /* 0x0000006202627220 */ /* 0x040fe20000410000 */
[C---:B---3--:R-:W-:Y:S03]  /*f590*/  HMMA.16816.F32.BF16 R92, R160.reuse, R132, R92 ;  /* 0x00000084a05c723c */ /* 0x048fe6000004185c */
[----:B------:R-:W-:Y:S02]  /*f5a0*/  FMUL.FTZ R99, R2, R99 ;  /* 0x0000006302637220 */ /* 0x000fe40000410000 */
[C---:B------:R-:W-:Y:S02]  /*f5b0*/  FMUL.FTZ R100, R0.reuse, R100 ;  /* 0x0000006400647220 */ /* 0x040fe40000410000 */
[----:B------:R-:W-:Y:S02]  /*f5c0*/  FMUL.FTZ R101, R0, R101 ;  /* 0x0000006500657220 */ /* 0x000fe40000410000 */
[C---:B------:R-:W-:Y:S01]  /*f5d0*/  FMUL.FTZ R102, R2.reuse, R102 ;  /* 0x0000006602667220 */ /* 0x040fe20000410000 */
[C---:B------:R-:W-:Y:S01]  /*f5e0*/  HMMA.16816.F32.BF16 R96, R160.reuse, R134, R96 ;  /* 0x00000086a060723c */ /* 0x040fe20000041860 */
[----:B------:R-:W3:Y:S02]  /*f5f0*/  LDSM.16.MT88.4 R132, [R213+0x8880] ;  /* 0x00888000d584783b */ /* 0x000ee40000004200 */
[----:B------:R-:W-:Y:S02]  /*f600*/  FMUL.FTZ R103, R2, R103 ;  /* 0x0000006702677220 */ /* 0x000fe40000410000 */
[C---:B------:R-:W-:Y:S02]  /*f610*/  FMUL.FTZ R104, R0.reuse, R104 ;  /* 0x0000006800687220 */ /* 0x040fe40000410000 */
[----:B------:R-:W-:Y:S02]  /*f620*/  FMUL.FTZ R105, R0, R105 ;  /* 0x0000006900697220 */ /* 0x000fe40000410000 */
[C---:B------:R-:W-:Y:S01]  /*f630*/  FMUL.FTZ R106, R2.reuse, R106 ;  /* 0x0000006a026a7220 */ /* 0x040fe20000410000 */
[C---:B----4-:R-:W-:Y:S03]  /*f640*/  HMMA.16816.F32.BF16 R100, R160.reuse, R140, R100 ;  /* 0x0000008ca064723c */ /* 0x050fe60000041864 */
[----:B------:R-:W-:Y:S02]  /*f650*/  FMUL.FTZ R107, R2, R107 ;  /* 0x0000006b026b7220 */ /* 0x000fe40000410000 */
[C---:B------:R-:W-:Y:S02]  /*f660*/  FMUL.FTZ R108, R0.reuse, R108 ;  /* 0x0000006c006c7220 */ /* 0x040fe40000410000 */
[----:B------:R-:W-:Y:S02]  /*f670*/  FMUL.FTZ R109, R0, R109 ;  /* 0x0000006d006d7220 */ /* 0x000fe40000410000 */
[C---:B------:R-:W-:Y:S01]  /*f680*/  FMUL.FTZ R110, R2.reuse, R110 ;  /* 0x0000006e026e7220 */ /* 0x040fe20000410000 */
[C---:B------:R-:W-:Y:S01]  /*f690*/  HMMA.16816.F32.BF16 R104, R160.reuse, R142, R104 ;  /* 0x0000008ea068723c */ /* 0x040fe20000041868 */
[----:B------:R-:W4:Y:S02]  /*f6a0*/  LDSM.16.MT88.4 R140, [R212+0x8880] ;  /* 0x00888000d48c783b */ /* 0x000f240000004200 */
[----:B------:R-:W-:Y:S02]  /*f6b0*/  FMUL.FTZ R111, R2, R111 ;  /* 0x0000006f026f7220 */ /* 0x000fe40000410000 */
        /* <DEDUP_REMOVED lines=16> */
[----:B------:R-:W-:Y:S02]  /*f7c0*/  FMUL.FTZ R124, R0, R124 ;  /* 0x0000007c007c7220 */ /* 0x000fe40000410000 */
[--C-:B------:R-:W-:Y:S01]  /*f7d0*/  FFMA.FTZ R132, R164, c[0x0][0x2d0], -R185.reuse ;  /* 0x0000b400a4847a23 */ /* 0x100fe200000108b9 */
[----:B--2---:R-:W-:Y:S01]  /*f7e0*/  F2FP.BF16.PACK_AB R133, R249, R252 ;  /* 0x000000fcf985723e */ /* 0x004fe200000010ff */
[----:B------:R-:W2:Y:S01]  /*f7f0*/  LDSM.16.MT88.4 R164, [R216+0x6080] ;  /* 0x00608000d8a4783b */ /* 0x000ea20000004200 */
[C---:B------:R-:W-:Y:S01]  /*f800*/  HMMA.16816.F32.BF16 R120, R160.reuse, R134, R120 ;  /* 0x00000086a078723c */ /* 0x040fe20000041878 */
[----:B------:R3:W5:Y:S02]  /*f810*/  MUFU.EX2 R197, R132 ;  /* 0x0000008400c57308 */ /* 0x0007640000000800 */
[----:B------:R-:W-:Y:S02]  /*f820*/  FMUL.FTZ R125, R0, R125 ;  /* 0x0000007d007d7220 */ /* 0x000fe40000410000 */
[C---:B------:R-:W-:Y:S02]  /*f830*/  FMUL.FTZ R126, R2.reuse, R126 ;  /* 0x0000007e027e7220 */ /* 0x040fe40000410000 */
[----:B------:R-:W-:Y:S01]  /*f840*/  FMUL.FTZ R127, R2, R127 ;  /* 0x0000007f027f7220 */ /* 0x000fe20000410000 */
[----:B------:R-:W-:Y:S01]  /*f850*/  F2FP.BF16.PACK_AB R134, R250, R195 ;  /* 0x000000c3fa86723e */ /* 0x000fe200000010ff */
[C---:B------:R-:W-:Y:S03]  /*f860*/  FMUL.FTZ R128, R0.reuse, R128 ;  /* 0x0000008000807220 */ /* 0x040fe60000410000 */
[----:B------:R-:W-:Y:S02]  /*f870*/  FMUL.FTZ R129, R0, R129 ;  /* 0x0000008100817220 */ /* 0x000fe40000410000 */
[C---:B----4-:R-:W-:Y:S03]  /*f880*/  HMMA.16816.F32.BF16 R124, R160.reuse, R140, R124 ;  /* 0x0000008ca07c723c */ /* 0x050fe6000004187c */
[C---:B------:R-:W-:Y:S02]  /*f890*/  FMUL.FTZ R130, R2.reuse, R130 ;  /* 0x0000008202827220 */ /* 0x040fe40000410000 */
[----:B------:R-:W-:Y:S02]  /*f8a0*/  FMUL.FTZ R131, R2, R131 ;  /* 0x0000008302837220 */ /* 0x000fe40000410000 */
[--C-:B------:R-:W-:Y:S02]  /*f8b0*/  FFMA.FTZ R159, R190, c[0x0][0x2d0], -R185.reuse ;  /* 0x0000b400be9f7a23 */ /* 0x100fe400000108b9 */
[--C-:B------:R-:W-:Y:S03]  /*f8c0*/  FFMA.FTZ R188, R188, c[0x0][0x2d0], -R185.reuse ;  /* 0x0000b400bcbc7a23 */ /* 0x100fe600000108b9 */
[----:B------:R-:W-:Y:S01]  /*f8d0*/  HMMA.16816.F32.BF16 R128, R160, R142, R128 ;  /* 0x0000008ea080723c */ /* 0x000fe20000041880 */
[----:B------:R-:W4:Y:S01]  /*f8e0*/  LDSM.16.MT88.4 R140, [R214+0x6080] ;  /* 0x00608000d68c783b */ /* 0x000f220000004200 */
[----:B------:R-:W-:Y:S01]  /*f8f0*/  MUFU.EX2 R159, R159 ;  /* 0x0000009f009f7308 */ /* 0x000fe20000000800 */
[----:B---3--:R-:W-:Y:S01]  /*f900*/  F2FP.BF16.PACK_AB R132, R194, R193 ;  /* 0x000000c1c284723e */ /* 0x008fe200000010ff */
[--C-:B------:R-:W-:Y:S01]  /*f910*/  FFMA.FTZ R186, R186, c[0x0][0x2d0], -R185.reuse ;  /* 0x0000b400baba7a23 */ /* 0x100fe200000108b9 */
[----:B-----5:R-:W-:Y:S01]  /*f920*/  F2FP.BF16.PACK_AB R135, R197, R251 ;  /* 0x000000fbc587723e */ /* 0x020fe200000010ff */
[----:B------:R-:W-:Y:S02]  /*f930*/  FFMA.FTZ R185, R158, c[0x0][0x2d0], -R185 ;  /* 0x0000b4009eb97a23 */ /* 0x000fe400000108b9 */
[----:B------:R-:W-:Y:S01]  /*f940*/  FFMA.FTZ R180, R0, R247, R180 ;  /* 0x000000f700b47223 */ /* 0x000fe200000100b4 */
[----:B------:R-:W3:Y:S03]  /*f950*/  LDSM.16.MT88.4 R160, [R213+0x6080] ;  /* 0x00608000d5a0783b */ /* 0x000ee60000004200 */
[C---:B-1----:R-:W-:Y:S01]  /*f960*/  HMMA.16816.F32.BF16 R4, R132.reuse, R136, R4 ;  /* 0x000000888404723c */ /* 0x042fe20000041804 */
[----:B------:R-:W1:Y:S04]  /*f970*/  MUFU.EX2 R188, R188 ;  /* 0x000000bc00bc7308 */ /* 0x000e680000000800 */
[----:B------:R-:W-:Y:S01]  /*f980*/  FFMA.FTZ R184, R2, R243, R184 ;  /* 0x000000f302b87223 */ /* 0x000fe200000100b8 */
[----:B------:R-:W-:Y:S01]  /*f990*/  MOV R2, R156 ;  /* 0x0000009c00027202 */ /* 0x000fe20000000f00 */
[----:B------:R-:W-:Y:S01]  /*f9a0*/  FADD.FTZ R179, R179, R180 ;  /* 0x000000b4b3b37221 */ /* 0x000fe20000010000 */
[C---:B------:R-:W-:Y:S01]  /*f9b0*/  HMMA.16816.F32.BF16 R8, R132.reuse, R138, R8 ;  /* 0x0000008a8408723c */ /* 0x040fe20000041808 */
[----:B------:R-:W5:Y:S02]  /*f9c0*/  LDSM.16.MT88.4 R136, [R216+0x7880] ;  /* 0x00788000d888783b */ /* 0x000f640000004200 */
[----:B------:R-:W-:Y:S01]  /*f9d0*/  MUFU.EX2 R186, R186 ;  /* 0x000000ba00ba7308 */ /* 0x000fe20000000800 */
[----:B------:R-:W-:Y:S02]  /*f9e0*/  FADD.FTZ R183, R183, R184 ;  /* 0x000000b8b7b77221 */ /* 0x000fe40000010000 */
[----:B------:R-:W-:Y:S02]  /*f9f0*/  FADD.FTZ R0, R178, R179 ;  /* 0x000000b3b2007221 */ /* 0x000fe40000010000 */
[C---:B------:R-:W-:Y:S04]  /*fa00*/  HMMA.16816.F32.BF16 R12, R132.reuse, R144, R12 ;  /* 0x00000090840c723c */ /* 0x040fe8000004180c */
[----:B------:R-:W-:Y:S01]  /*fa10*/  FADD.FTZ R182, R182, R183 ;  /* 0x000000b7b6b67221 */ /* 0x000fe20000010000 */
[----:B------:R-:W1:Y:S01]  /*fa20*/  MUFU.EX2 R185, R185 ;  /* 0x000000b900b97308 */ /* 0x000e620000000800 */
[----:B------:R-:W-:Y:S02]  /*fa30*/  FADD.FTZ R0, R177, R0 ;  /* 0x00000000b1007221 */ /* 0x000fe40000010000 */
[C---:B------:R-:W-:Y:S01]  /*fa40*/  HMMA.16816.F32.BF16 R16, R132.reuse, R146, R16 ;  /* 0x000000928410723c */ /* 0x040fe20000041810 */
[----:B------:R-:W1:Y:S03]  /*fa50*/  LDSM.16.MT88.4 R144, [R213+0x7880] ;  /* 0x00788000d590783b */ /* 0x000e660000004200 */
[----:B------:R-:W-:Y:S02]  /*fa60*/  FADD.FTZ R181, R181, R182 ;  /* 0x000000b6b5b57221 */ /* 0x000fe40000010000 */
[----:B------:R-:W-:Y:S02]  /*fa70*/  FADD.FTZ R193, R193, R0 ;  /* 0x00000000c1c17221 */ /* 0x000fe40000010000 */
[C---:B------:R-:W-:Y:S04]  /*fa80*/  HMMA.16816.F32.BF16 R20, R132.reuse, R148, R20 ;  /* 0x000000948414723c */ /* 0x040fe80000041814 */
[----:B------:R-:W-:Y:S02]  /*fa90*/  FADD.FTZ R252, R252, R181 ;  /* 0x000000b5fcfc7221 */ /* 0x000fe40000010000 */
        /* <DEDUP_REMOVED lines=8> */
[C---:B------:R-:W-:Y:S04]  /*fb20*/  HMMA.16816.F32.BF16 R32, R132.reuse, R154, R32 ;  /* 0x0000009a8420723c */ /* 0x040fe80000041820 */
[----:B------:R-:W-:Y:S01]  /*fb30*/  FADD.FTZ R0, R197, R251 ;  /* 0x000000fbc5007221 */ /* 0x000fe20000010000 */
[----:B------:R-:W-:Y:S01]  /*fb40*/  MOV R197, c[0x0][0x32c] ;  /* 0x0000cb0000c57a02 */ /* 0x000fe20000000f00 */
[----:B------:R-:W-:Y:S02]  /*fb50*/  FADD.FTZ R250, R191, R250 ;  /* 0x000000fabffa7221 */ /* 0x000fe40000010000 */
[C---:B--2---:R-:W-:Y:S08]  /*fb60*/  HMMA.16816.F32.BF16 R36, R132.reuse, R164, R36 ;  /* 0x000000a48424723c */ /* 0x044ff00000041824 */
[C---:B------:R-:W-:Y:S01]  /*fb70*/  HMMA.16816.F32.BF16 R40, R132.reuse, R166, R40 ;  /* 0x000000a68428723c */ /* 0x040fe20000041828 */
[----:B------:R-:W-:Y:S07]  /*fb80*/  LDSM.16.MT88.4 R164, [R213+0x5080] ;  /* 0x00508000d5a4783b */ /* 0x000fee0000004200 */
[C---:B----4-:R-:W-:Y:S08]  /*fb90*/  HMMA.16816.F32.BF16 R44, R132.reuse, R140, R44 ;  /* 0x0000008c842c723c */ /* 0x050ff0000004182c */
[C---:B------:R-:W-:Y:S01]  /*fba0*/  HMMA.16816.F32.BF16 R48, R132.reuse, R142, R48 ;  /* 0x0000008e8430723c */ /* 0x040fe20000041830 */
[----:B------:R-:W2:Y:S07]  /*fbb0*/  LDSM.16.MT88.4 R140, [R216+0x9080] ;  /* 0x00908000d88c783b */ /* 0x000eae0000004200 */
[C---:B---3--:R-:W-:Y:S07]  /*fbc0*/  HMMA.16816.F32.BF16 R52, R132.reuse, R160, R52 ;  /* 0x000000a08434723c */ /* 0x048fee0000041834 */
[----:B------:R-:W-:Y:S01]  /*fbd0*/  F2FP.BF16.PACK_AB R160, R189, R191 ;  /* 0x000000bfbda0723e */ /* 0x000fe200000010ff */
[C---:B------:R-:W-:Y:S04]  /*fbe0*/  HMMA.16816.F32.BF16 R56, R132.reuse, R162, R56 ;  /* 0x000000a28438723c */ /* 0x040fe80000041838 */
[----:B-1----:R-:W-:Y:S01]  /*fbf0*/  F2FP.BF16.PACK_AB R161, R188, R159 ;  /* 0x0000009fbca1723e */ /* 0x002fe200000010ff */
[----:B------:R-:W-:Y:S02]  /*fc00*/  FADD.FTZ R159, R159, R0 ;  /* 0x000000009f9f7221 */ /* 0x000fe40000010000 */
[----:B------:R-:W-:Y:S01]  /*fc10*/  F2FP.BF16.PACK_AB R162, R192, R187 ;  /* 0x000000bbc0a2723e */ /* 0x000fe200000010ff */
[C---:B------:R-:W-:Y:S04]  /*fc20*/  HMMA.16816.F32.BF16 R60, R132.reuse, R168, R60 ;  /* 0x000000a8843c723c */ /* 0x040fe8000004183c */
[----:B------:R-:W-:Y:S01]  /*fc30*/  F2FP.BF16.PACK_AB R163, R185, R186 ;  /* 0x000000bab9a3723e */ /* 0x000fe200000010ff */
[----:B------:R-:W-:Y:S02]  /*fc40*/  FADD.FTZ R0, R189, R250 ;  /* 0x000000fabd007221 */ /* 0x000fe40000010000 */
[----:B------:R-:W-:Y:S01]  /*fc50*/  FADD.FTZ R159, R188, R159 ;  /* 0x0000009fbc9f7221 */ /* 0x000fe20000010000 */
[C---:B------:R-:W-:Y:S01]  /*fc60*/  HMMA.16816.F32.BF16 R64, R132.reuse, R170, R64 ;  /* 0x000000aa8440723c */ /* 0x040fe20000041840 */
[----:B------:R-:W-:Y:S03]  /*fc70*/  LDSM.16.MT88.4 R168, [R212+0x5080] ;  /* 0x00508000d4a8783b */ /* 0x000fe60000004200 */
[----:B------:R-:W-:Y:S01]  /*fc80*/  FADD.FTZ R187, R187, R0 ;  /* 0x00000000bbbb7221 */ /* 0x000fe20000010000 */
[----:B------:R-:W-:Y:S01]  /*fc90*/  MOV R0, R157 ;  /* 0x0000009d00007202 */ /* 0x000fe20000000f00 */
[----:B------:R-:W-:Y:S02]  /*fca0*/  FADD.FTZ R186, R186, R159 ;  /* 0x0000009fbaba7221 */ /* 0x000fe40000010000 */
[C---:B-----5:R-:W-:Y:S04]  /*fcb0*/  HMMA.16816.F32.BF16 R68, R132.reuse, R136, R68 ;  /* 0x000000888444723c */ /* 0x060fe80000041844 */
[----:B------:R-:W-:Y:S02]  /*fcc0*/  FADD.FTZ R247, R192, R187 ;  /* 0x000000bbc0f77221 */ /* 0x000fe40000010000 */
[----:B------:R-:W-:Y:S02]  /*fcd0*/  FADD.FTZ R243, R185, R186 ;  /* 0x000000bab9f37221 */ /* 0x000fe40000010000 */
[C---:B------:R-:W-:Y:S01]  /*fce0*/  HMMA.16816.F32.BF16 R72, R132.reuse, R138, R72 ;  /* 0x0000008a8448723c */ /* 0x040fe20000041848 */
[----:B------:R-:W1:Y:S07]  /*fcf0*/  LDSM.16.MT88.4 R136, [R214+0x9080] ;  /* 0x00908000d688783b */ /* 0x000e6e0000004200 */
[C---:B------:R-:W-:Y:S08]  /*fd00*/  HMMA.16816.F32.BF16 R76, R132.reuse, R172, R76 ;  /* 0x000000ac844c723c */ /* 0x040ff0000004184c */
[C---:B------:R-:W-:Y:S01]  /*fd10*/  HMMA.16816.F32.BF16 R80, R132.reuse, R174, R80 ;  /* 0x000000ae8450723c */ /* 0x040fe20000041850 */
[----:B------:R-:W-:Y:S07]  /*fd20*/  LDSM.16.MT88.4 R172, [R216+0x6880] ;  /* 0x00688000d8ac783b */ /* 0x000fee0000004200 */
        /* <DEDUP_REMOVED lines=8> */
[----:B------:R-:W-:Y:S07]  /*fdb0*/  LDSM.16.MT88.4 R140, [R214+0x5080] ;  /* 0x00508000d68c783b */ /* 0x000fee0000004200 */
[C---:B-1----:R-:W-:Y:S08]  /*fdc0*/  HMMA.16816.F32.BF16 R108, R132.reuse, R136, R108 ;  /* 0x00000088846c723c */ /* 0x042ff0000004186c */
[C---:B------:R-:W-:Y:S01]  /*fdd0*/  HMMA.16816.F32.BF16 R112, R132.reuse, R138, R112 ;  /* 0x0000008a8470723c */ /* 0x040fe20000041870 */
[----:B------:R-:W1:Y:S07]  /*fde0*/  LDSM.16.MT88.4 R136, [R216+0x5080] ;  /* 0x00508000d888783b */ /* 0x000e6e0000004200 */
[C---:B---3--:R-:W-:Y:S08]  /*fdf0*/  HMMA.16816.F32.BF16 R116, R132.reuse, R144, R116 ;  /* 0x000000908474723c */ /* 0x048ff00000041874 */
        /* <DEDUP_REMOVED lines=43> */
[----:B------:R-:W-:Y:S01]  /*100b0*/  IADD3 R4, R246, -0x1, RZ ;  /* 0xfffffffff6047810 */ /* 0x000fe20007ffe0ff */
[C---:B------:R-:W-:Y:S04]  /*100c0*/  HMMA.16816.F32.BF16 R120, R160.reuse, R6, R120 ;  /* 0x00000006a078723c */ /* 0x040fe80000041878 */
[----:B------:R-:W-:Y:S04]  /*100d0*/  MOV R246, R4 ;  /* 0x0000000400f67202 */ /* 0x000fe80000000f00 */
[C---:B--2---:R-:W-:Y:S08]  /*100e0*/  HMMA.16816.F32.BF16 R124, R160.reuse, R8, R124 ;  /* 0x00000008a07c723c */ /* 0x044ff0000004187c */
[----:B------:R-:W-:Y:S01]  /*100f0*/  HMMA.16816.F32.BF16 R128, R160, R10, R128 ;  /* 0x0000000aa080723c */ /* 0x000fe20000041880 */
[----:B------:R-:W-:-:S07]  /*10100*/  @P0 BRA `(.L_x_1114) ;  /* 0xffffc9f000000947 */ /* 0x000fce000383ffff */
[----:B------:R-:W-:Y:S06]  /*10110*/  @!UPT UIADD3 URZ, URZ, URZ, URZ ;  /* 0x0000003f3f3ff290 */ /* 0x000fec000fffe03f */
[----:B------:R-:W-:Y:S01]  /*10120*/  IMAD.SHL.U32 R170, R176, 0x80, RZ ;  /* 0x00000080b0aa7824 */ /* 0x000fe200078e00ff */
[----:B------:R-:W-:Y:S01]  /*10130*/  MOV R0, R157 ;  /* 0x0000009d00007202 */ /* 0x000fe20000000f00 */
[----:B------:R-:W-:Y:S01]  /*10140*/  IMAD.MOV.U32 R2, RZ, RZ, R156 ;  /* 0x000000ffff027224 */ /* 0x000fe200078e009c */
[----:B------:R-:W-:-:S07]  /*10150*/  MOV R246, R4 ;  /* 0x0000000400f67202 */ /* 0x000fce0000000f00 */
.L_x_1101:
[----:B------:R-:W2:Y:S04]  /*10160*/  LDL R5, [R1+0x64] ;  /* 0x0000640001057983 */ /* 0x000ea80000100800 */
[----:B------:R-:W3:Y:S01]  /*10170*/  LDL R4, [R1+0x58] ;  /* 0x0000580001047983 */ /* 0x000ee20000100800 */
[----:B------:R-:W-:Y:S01]  /*10180*/  IMAD.MOV.U32 R250, RZ, RZ, c[0x0][0x2c4] ;  /* 0x0000b100fffa7624 */ /* 0x000fe200078e00ff */
[----:B------:R-:W-:Y:S01]  /*10190*/  IADD3 R170, R170, 0x7f, RZ ;  /* 0x0000007faaaa7810 */ /* 0x000fe20007ffe0ff */
[----:B------:R-:W-:-:S03]  /*101a0*/  IMAD.MOV.U32 R249, RZ, RZ, c[0x0][0x32c] ;  /* 0x0000cb00fff97624 */ /* 0x000fc600078e00ff */
[----:B------:R-:W-:-:S13]  /*101b0*/  ISETP.NE.AND P0, PT, R250, 0x1, PT ;  /* 0x00000001fa00780c */ /* 0x000fda0003f05270 */
[----:B------:R-:W-:-:S05]  /*101c0*/  @P0 IMAD.HI.U32 R6, R170, c[0x0][0x2c8], RZ ;  /* 0x0000b200aa060a27 */ /* 0x000fca00078e00ff */
[----:B------:R-:W-:Y:S02]  /*101d0*/  @P0 SHF.R.U32.HI R170, RZ, c[0x0][0x2cc], R6 ;  /* 0x0000b300ffaa0a19 */ /* 0x000fe40000011606 */
[----:B------:R-:W-:Y:S02]  /*101e0*/  ISETP.GE.AND P0, PT, R249, 0x1, PT ;  /* 0x00000001f900780c */ /* 0x000fe40003f06270 */
[----:B--2---:R-:W-:-:S05]  /*101f0*/  IADD3 R5, R170, 0x1, R5 ;  /* 0x00000001aa057810 */ /* 0x004fca0007ffe005 */
[----:B---3--:R-:W-:-:S05]  /*10200*/  IMAD.IADD R6, R5, 0x1, -R4 ;  /* 0x0000000105067824 */ /* 0x008fca00078e0a04 */
[----:B------:R-:W-:Y:S01]  /*10210*/  IADD3 R4, R6, -c[0x0][0x324], RZ ;  /* 0x8000c90006047a10 */ /* 0x000fe20007ffe0ff */
        /* <DEDUP_REMOVED lines=10> */
.L_x_1117:
[----:B------:R-:W-:-:S13]  /*102c0*/  ISETP.NE.AND P0, PT, R249, 0x1, PT ;  /* 0x00000001f900780c */ /* 0x000fda0003f05270 */
[----:B------:R-:W-:-:S05]  /*102d0*/  @P0 IMAD.HI.U32 R5, R6, c[0x0][0x330], RZ ;  /* 0x0000cc0006050a27 */ /* 0x000fca00078e00ff */
[----:B------:R-:W-:Y:S02]  /*102e0*/  @P0 SHF.R.U32.HI R6, RZ, c[0x0][0x334], R5 ;  /* 0x0000cd00ff060a19 */ /* 0x000fe40000011605 */
.L_x_1118:
[----:B------:R-:W-:Y:S05]  /*102f0*/  BSYNC B0 ;  /* 0x0000000000007941 */ /* 0x000fea0003800000 */
.L_x_1116:
[----:B------:R-:W-:-:S05]  /*10300*/  IMAD R5, R6, c[0x0][0x32c], RZ ;  /* 0x0000cb0006057a24 */ /* 0x000fca00078e02ff */
[----:B------:R-:W-:-:S04]  /*10310*/  IMNMX R4, R4, R5, !PT ;  /* 0x0000000504047217 */ /* 0x000fc80007800200 */
.L_x_1115:
[----:B------:R-:W-:-:S05]  /*10320*/  IADD3 R5, R4, 0x2f, RZ ;  /* 0x0000002f04057810 */ /* 0x000fca0007ffe0ff */
[----:B------:R-:W-:-:S05]  /*10330*/  IMAD.HI R5, R5, 0x2aaaaaab, RZ ;  /* 0x2aaaaaab05057827 */ /* 0x000fca00078e02ff */
[----:B------:R-:W-:-:S04]  /*10340*/  SHF.R.U32.HI R4, RZ, 0x1f, R5 ;  /* 0x0000001fff047819 */ /* 0x000fc80000011605 */
[----:B------:R-:W-:-:S04]  /*10350*/  LEA.HI.SX32 R4, R5, R4, 0x1d ;  /* 0x0000000405047211 */ /* 0x000fc800078feaff */
[----:B------:R-:W-:-:S04]  /*10360*/  IMNMX R252, R229, R4, !PT ;  /* 0x00000004e5fc7217 */ /* 0x000fc80007800200 */
[----:B------:R-:W-:-:S13]  /*10370*/  ISETP.GE.AND P0, PT, R246, R252, PT ;  /* 0x000000fcf600720c */ /* 0x000fda0003f06270 */
[----:B------:R-:W-:Y:S05]  /*10380*/  @!P0 BRA `(.L_x_1119) ;  /* 0x00002b5000008947 */ /* 0x000fea0003800000 */
.L_x_1124:
[----:B------:R-:W-:Y:S04]  /*10390*/  DEPBAR.LE SB0, 0x0 ;  /* 0x000080000000791a */ /* 0x000fe80000000000 */
[----:B------:R-:W-:Y:S01]  /*103a0*/  WARPSYNC 0xffffffff ;  /* 0xffffffff00007948 */ /* 0x000fe20003800000 */
[----:B------:R-:W-:Y:S01]  /*103b0*/  BAR.SYNC.DEFER_BLOCKING 0x0 ;  /* 0x0000000000007b1d */ /* 0x000fe20000010000 */
[----:B------:R-:W-:Y:S01]  /*103c0*/  ISETP.GT.AND P0, PT, R229, R246, PT ;  /* 0x000000f6e500720c */ /* 0x000fe20003f04270 */
[----:B------:R-:W-:Y:S01]  /*103d0*/  IMAD.MOV.U32 R157, RZ, RZ, R0 ;  /* 0x000000ffff9d7224 */ /* 0x000fe200078e0000 */
[----:B------:R-:W-:Y:S01]  /*103e0*/  ISETP.GE.AND P3, PT, R225, c[0x0][0x1d4], PT ;  /* 0x00007500e1007a0c */ /* 0x000fe20003f66270 */
[----:B------:R-:W-:Y:S01]  /*103f0*/  IMAD.MOV.U32 R251, RZ, RZ, R246 ;  /* 0x000000fffffb7224 */ /* 0x000fe200078e00f6 */
        /* <DEDUP_REMOVED lines=45> */
.L_x_1121:
[----:B------:R-:W-:Y:S05]  /*106d0*/  BSYNC B0 ;  /* 0x0000000000007941 */ /* 0x000fea0003800000 */
.L_x_1120:
        /* <DEDUP_REMOVED lines=204> */
[----:B------:R1:W1:Y:S01]  /*113a0*/  MUFU.TANH R158, R27 ;  /* 0x0000001b009e7308 */ /* 0x0002620000002400 */
[----:B------:R-:W-:-:S05]  /*113b0*/  @!P0 BRA `(.L_x_1123) ;  /* 0x0000020000008947 */ /* 0x000fca0003800000 */
[----:B--234-:R-:W-:Y:S04]  /*113c0*/  IADD3 R5, R246, -0x1, RZ ;  /* 0xfffffffff6057810 */ /* 0x01cfe80007ffe0ff */
[----:B------:R-:W-:Y:S01]  /*113d0*/  SHF.R.S32.HI R4, RZ, 0x1f, R5 ;  /* 0x0000001fff047819 */ /* 0x000fe20000011405 */
[C---:B-1----:R-:W-:Y:S04]  /*113e0*/  IMAD.WIDE.U32 R12, R5.reuse, c[0x0][0x1e0], RZ ;  /* 0x00007800050c7a25 */ /* 0x042fe800078e00ff */
        /* <DEDUP_REMOVED lines=29> */
.L_x_1123:
[----:B--234-:R-:W-:Y:S05]  /*115c0*/  BSYNC B0 ;  /* 0x0000000000007941 */ /* 0x01cfea0003800000 */
.L_x_1122:
[----:B-1----:R-:W-:Y:S01]  /*115d0*/  FMNMX.FTZ R7, R177, R0, !PT ;  /* 0x00000000b1077209 */ /* 0x002fe20007810000 */
        /* <DEDUP_REMOVED lines=24> */
[----:B------:R-:W-:Y:S02]  /*11760*/  ISETP.GT.AND P0, PT, R251, R252, PT ;  /* 0x000000fcfb00720c */ /* 0x000fe40003f04270 */
[----:B------:R-:W-:Y:S02]  /*11770*/  FMNMX.FTZ R12, R184, R5, !PT ;  /* 0x00000005b80c7209 */ /* 0x000fe40007810000 */
[----:B------:R-:W-:Y:S02]  /*11780*/  FMNMX.FTZ R5, R159, R0, !PT ;  /* 0x000000009f057209 */ /* 0x000fe40007810000 */
[----:B------:R-:W-:Y:S01]  /*11790*/  IADD3 R246, R246, -0x1, RZ ;  /* 0xfffffffff6f67810 */ /* 0x000fe20007ffe0ff */
[----:B------:R-:W-:Y:S01]  /*117a0*/  SHFL.BFLY PT, R13, R12, 0x2, 0x1f ;  /* 0x0c401f000c0d7f89 */ /* 0x000fe200000e0000 */
[----:B------:R-:W-:Y:S07]  /*117b0*/  FMNMX.FTZ R7, R158, R5, !PT ;  /* 0x000000059e077209 */ /* 0x000fee0007810000 */
[----:B------:R-:W1:Y:S02]  /*117c0*/  SHFL.BFLY PT, R0, R7, 0x2, 0x1f ;  /* 0x0c401f0007007f89 */ /* 0x000e6400000e0000 */
[----:B-1----:R-:W-:Y:S02]  /*117d0*/  FMNMX.FTZ R6, R7, R0, !PT ;  /* 0x0000000007067209 */ /* 0x002fe40007810000 */
[----:B------:R-:W-:Y:S04]  /*117e0*/  FMNMX.FTZ R11, R12, R13, !PT ;  /* 0x0000000d0c0b7209 */ /* 0x000fe80007810000 */
[----:B------:R-:W-:Y:S08]  /*117f0*/  LDSM.16.MT88.4 R12, [R216+0x4080] ;  /* 0x00408000d80c783b */ /* 0x000ff00000004200 */
[----:B------:R-:W1:Y:S08]  /*11800*/  SHFL.BFLY PT, R4, R11, 0x1, 0x1f ;  /* 0x0c201f000b047f89 */ /* 0x000e7000000e0000 */
[----:B------:R-:W2:Y:S01]  /*11810*/  SHFL.BFLY PT, R5, R6, 0x1, 0x1f ;  /* 0x0c201f0006057f89 */ /* 0x000ea200000e0000 */
[----:B-1----:R-:W-:Y:S05]  /*11820*/  FMNMX.FTZ R0, R11, R4, !PT ;  /* 0x000000040b007209 */ /* 0x002fea0007810000 */
[C---:B------:R-:W-:Y:S02]  /*11830*/  FADD.FTZ R4, -R0.reuse, R157 ;  /* 0x0000009d00047221 */ /* 0x040fe40000010100 */
[----:B------:R-:W-:Y:S01]  /*11840*/  FMUL.FTZ R187, R0, c[0x0][0x2d0] ;  /* 0x0000b40000bb7a20 */ /* 0x000fe20000410000 */
[----:B--2---:R-:W-:Y:S01]  /*11850*/  FMNMX.FTZ R157, R6, R5, !PT ;  /* 0x00000005069d7209 */ /* 0x004fe20007810000 */
[----:B------:R-:W-:Y:S02]  /*11860*/  FMUL.FTZ R156, R4, c[0x0][0x2d0] ;  /* 0x0000b400049c7a20 */ /* 0x000fe40000410000 */
[----:B------:R-:W-:Y:S02]  /*11870*/  FFMA.FTZ R183, R177, c[0x0][0x2d0], -R187 ;  /* 0x0000b400b1b77a23 */ /* 0x000fe400000108bb */
[C---:B------:R-:W-:Y:S02]  /*11880*/  FMUL.FTZ R185, R157.reuse, c[0x0][0x2d0] ;  /* 0x0000b4009db97a20 */ /* 0x040fe40000410000 */
[----:B------:R-:W-:Y:S01]  /*11890*/  FADD.FTZ R4, -R157, R2 ;  /* 0x000000029d047221 */ /* 0x000fe20000010100 */
[----:B------:R-:W1:Y:S01]  /*118a0*/  MUFU.EX2 R156, R156 ;  /* 0x0000009c009c7308 */ /* 0x000e620000000800 */
[--C-:B------:R-:W-:Y:S02]  /*118b0*/  FFMA.FTZ R179, R175, c[0x0][0x2d0], -R185.reuse ;  /* 0x0000b400afb37a23 */ /* 0x100fe400000108b9 */
[----:B------:R-:W-:Y:S02]  /*118c0*/  FFMA.FTZ R177, R10, c[0x0][0x2d0], -R185 ;  /* 0x0000b4000ab17a23 */ /* 0x000fe400000108b9 */
[----:B------:R-:W-:Y:S02]  /*118d0*/  FMUL.FTZ R2, R4, c[0x0][0x2d0] ;  /* 0x0000b40004027a20 */ /* 0x000fe40000410000 */
[--C-:B------:R-:W-:Y:S02]  /*118e0*/  FFMA.FTZ R182, R178, c[0x0][0x2d0], -R187.reuse ;  /* 0x0000b400b2b67a23 */ /* 0x100fe400000108bb */
[--C-:B------:R-:W-:Y:S01]  /*118f0*/  FFMA.FTZ R181, R180, c[0x0][0x2d0], -R187.reuse ;  /* 0x0000b400b4b57a23 */ /* 0x100fe200000108bb */
[----:B------:R-:W-:Y:S01]  /*11900*/  MUFU.EX2 R183, R183 ;  /* 0x000000b700b77308 */ /* 0x000fe20000000800 */
[----:B------:R-:W-:Y:S02]  /*11910*/  FFMA.FTZ R180, R9, c[0x0][0x2d0], -R187 ;  /* 0x0000b40009b47a23 */ /* 0x000fe400000108bb */
[--C-:B------:R-:W-:Y:S02]  /*11920*/  FFMA.FTZ R178, R176, c[0x0][0x2d0], -R185.reuse ;  /* 0x0000b400b0b27a23 */ /* 0x100fe400000108b9 */
[----:B------:R-:W-:Y:S02]  /*11930*/  FFMA.FTZ R176, R8, c[0x0][0x2d0], -R185 ;  /* 0x0000b40008b07a23 */ /* 0x000fe400000108b9 */
[--C-:B------:R-:W-:Y:S02]  /*11940*/  FFMA.FTZ R189, R173, c[0x0][0x2d0], -R187.reuse ;  /* 0x0000b400adbd7a23 */ /* 0x100fe400000108bb */
[----:B------:R-:W-:Y:S01]  /*11950*/  FFMA.FTZ R194, R171, c[0x0][0x2d0], -R187 ;  /* 0x0000b400abc27a23 */ /* 0x000fe200000108bb */
[----:B------:R-:W2:Y:S01]  /*11960*/  MUFU.EX2 R2, R2 ;  /* 0x0000000200027308 */ /* 0x000ea20000000800 */
[----:B------:R-:W-:Y:S02]  /*11970*/  FFMA.FTZ R191, R169, c[0x0][0x2d0], -R185 ;  /* 0x0000b400a9bf7a23 */ /* 0x000fe400000108b9 */
[--C-:B------:R-:W-:Y:S02]  /*11980*/  FFMA.FTZ R195, R174, c[0x0][0x2d0], -R187.reuse ;  /* 0x0000b400aec37a23 */ /* 0x100fe400000108bb */
[C---:B-1----:R-:W-:Y:S02]  /*11990*/  FMUL.FTZ R4, R156.reuse, R152 ;  /* 0x000000989c047220 */ /* 0x042fe40000410000 */
[C---:B------:R-:W-:Y:S02]  /*119a0*/  FMUL.FTZ R5, R156.reuse, R153 ;  /* 0x000000999c057220 */ /* 0x040fe40000410000 */
[C---:B------:R-:W-:Y:S01]  /*119b0*/  FMUL.FTZ R8, R156.reuse, R148 ;  /* 0x000000949c087220 */ /* 0x040fe20000410000 */
[----:B------:R-:W1:Y:S01]  /*119c0*/  MUFU.EX2 R182, R182 ;  /* 0x000000b600b67308 */ /* 0x000e620000000800 */
[C---:B------:R-:W-:Y:S02]  /*119d0*/  FMUL.FTZ R9, R156.reuse, R149 ;  /* 0x000000959c097220 */ /* 0x040fe40000410000 */
[C---:B------:R-:W-:Y:S02]  /*119e0*/  FMUL.FTZ R16, R156.reuse, R140 ;  /* 0x0000008c9c107220 */ /* 0x040fe40000410000 */
[C---:B------:R-:W-:Y:S02]  /*119f0*/  FMUL.FTZ R17, R156.reuse, R141 ;  /* 0x0000008d9c117220 */ /* 0x040fe40000410000 */
[C---:B------:R-:W-:Y:S02]  /*11a00*/  FMUL.FTZ R24, R156.reuse, R132 ;  /* 0x000000849c187220 */ /* 0x040fe40000410000 */
[----:B------:R-:W-:Y:S01]  /*11a10*/  FMUL.FTZ R25, R156, R133 ;  /* 0x000000859c197220 */ /* 0x000fe20000410000 */
[----:B------:R-:W-:Y:S01]  /*11a20*/  MUFU.EX2 R181, R181 ;  /* 0x000000b500b57308 */ /* 0x000fe20000000800 */
[----:B------:R-:W-:Y:S02]  /*11a30*/  FFMA.FTZ R193, R172, c[0x0][0x2d0], -R187 ;  /* 0x0000b400acc17a23 */ /* 0x000fe400000108bb */
[----:B------:R-:W-:Y:S01]  /*11a40*/  LDSM.16.MT88.4 R172, [R216+0x7880] ;  /* 0x00788000d8ac783b */ /* 0x000fe20000004200 */
[C---:B--2---:R-:W-:Y:S02]  /*11a50*/  FMUL.FTZ R6, R2.reuse, R154 ;  /* 0x0000009a02067220 */ /* 0x044fe40000410000 */
[C---:B------:R-:W-:Y:S02]  /*11a60*/  FMUL.FTZ R7, R2.reuse, R155 ;  /* 0x0000009b02077220 */ /* 0x040fe40000410000 */
[C---:B------:R-:W-:Y:S02]  /*11a70*/  FMUL.FTZ R10, R2.reuse, R150 ;  /* 0x00000096020a7220 */ /* 0x040fe40000410000 */
[----:B------:R-:W2:Y:S01]  /*11a80*/  MUFU.EX2 R180, R180 ;  /* 0x000000b400b47308 */ /* 0x000ea20000000800 */
[C---:B------:R-:W-:Y:S02]  /*11a90*/  FMUL.FTZ R11, R2.reuse, R151 ;  /* 0x00000097020b7220 */ /* 0x040fe40000410000 */
[----:B------:R-:W-:Y:S01]  /*11aa0*/  FMUL.FTZ R18, R2, R142 ;  /* 0x0000008e02127220 */ /* 0x000fe20000410000 */
[----:B-1----:R-:W-:Y:S01]  /*11ab0*/  F2FP.BF16.PACK_AB R152, R182, R183 ;  /* 0x000000b7b698723e */ /* 0x002fe200000010ff */
[C---:B------:R-:W-:Y:S01]  /*11ac0*/  FMUL.FTZ R19, R2.reuse, R143 ;  /* 0x0000008f02137220 */ /* 0x040fe20000410000 */
[----:B------:R-:W-:Y:S01]  /*11ad0*/  LDSM.16.MT88.4 R148, [R213+0x4880] ;  /* 0x00488000d594783b */ /* 0x000fe20000004200 */
[C---:B------:R-:W-:Y:S02]  /*11ae0*/  FMUL.FTZ R26, R2.reuse, R134 ;  /* 0x00000086021a7220 */ /* 0x040fe40000410000 */
[----:B------:R-:W-:Y:S01]  /*11af0*/  FMUL.FTZ R27, R2, R135 ;  /* 0x00000087021b7220 */ /* 0x000fe20000410000 */
[----:B------:R-:W-:Y:S01]  /*11b00*/  MUFU.EX2 R179, R179 ;  /* 0x000000b300b37308 */ /* 0x000fe20000000800 */
[--C-:B------:R-:W-:Y:S02]  /*11b10*/  FFMA.FTZ R197, R170, c[0x0][0x2d0], -R185.reuse ;  /* 0x0000b400aac57a23 */ /* 0x100fe400000108b9 */
[--C-:B------:R-:W-:Y:S01]  /*11b20*/  FFMA.FTZ R199, R168, c[0x0][0x2d0], -R185.reuse ;  /* 0x0000b400a8c77a23 */ /* 0x100fe200000108b9 */
[----:B------:R-:W-:Y:S01]  /*11b30*/  LDSM.16.MT88.4 R132, [R214+0x5880] ;  /* 0x00588000d684783b */ /* 0x000fe20000004200 */
[C---:B------:R-:W-:Y:S02]  /*11b40*/  FMUL.FTZ R28, R156.reuse, R28 ;  /* 0x0000001c9c1c7220 */ /* 0x040fe40000410000 */
[----:B------:R-:W-:Y:S02]  /*11b50*/  FMUL.FTZ R29, R156, R29 ;  /* 0x0000001d9c1d7220 */ /* 0x000fe40000410000 */
[C---:B------:R-:W-:Y:S01]  /*11b60*/  FMUL.FTZ R30, R2.reuse, R30 ;  /* 0x0000001e021e7220 */ /* 0x040fe20000410000 */
[----:B------:R-:W1:Y:S01]  /*11b70*/  MUFU.EX2 R178, R178 ;  /* 0x000000b200b27308 */ /* 0x000e620000000800 */
[----:B------:R-:W-:Y:S01]  /*11b80*/  FMUL.FTZ R31, R2, R31 ;  /* 0x0000001f021f7220 */ /* 0x000fe20000410000 */
[----:B------:R-:W-:Y:S01]  /*11b90*/  LDSM.16.MT88.4 R140, [R213+0x5880] ;  /* 0x00588000d58c783b */ /* 0x000fe20000004200 */
[----:B------:R-:W-:Y:S01]  /*11ba0*/  FMUL.FTZ R32, R156, R32 ;  /* 0x000000209c207220 */ /* 0x000fe20000410000 */
[----:B--2---:R-:W-:Y:S01]  /*11bb0*/  F2FP.BF16.PACK_AB R154, R180, R181 ;  /* 0x000000b5b49a723e */ /* 0x004fe200000010ff */
[----:B------:R-:W-:Y:S02]  /*11bc0*/  FMUL.FTZ R33, R156, R33 ;  /* 0x000000219c217220 */ /* 0x000fe40000410000 */
[C---:B------:R-:W-:Y:S02]  /*11bd0*/  FMUL.FTZ R34, R2.reuse, R34 ;  /* 0x0000002202227220 */ /* 0x040fe40000410000 */
[----:B------:R-:W-:Y:S01]  /*11be0*/  FMUL.FTZ R35, R2, R35 ;  /* 0x0000002302237220 */ /* 0x000fe20000410000 */
[----:B------:R-:W-:Y:S01]  /*11bf0*/  MUFU.EX2 R177, R177 ;  /* 0x000000b100b17308 */ /* 0x000fe20000000800 */
[----:B------:R-:W-:Y:S01]  /*11c00*/  LDSM.16.MT88.4 R168, [R212+0x6080] ;  /* 0x00608000d4a8783b */ /* 0x000fe20000004200 */
[C---:B------:R-:W-:Y:S02]  /*11c10*/  FMUL.FTZ R36, R156.reuse, R36 ;  /* 0x000000249c247220 */ /* 0x040fe40000410000 */
[----:B------:R-:W-:Y:S02]  /*11c20*/  FMUL.FTZ R37, R156, R37 ;  /* 0x000000259c257220 */ /* 0x000fe40000410000 */
[C---:B------:R-:W-:Y:S02]  /*11c30*/  FMUL.FTZ R38, R2.reuse, R38 ;  /* 0x0000002602267220 */ /* 0x040fe40000410000 */
[----:B------:R-:W-:Y:S02]  /*11c40*/  FMUL.FTZ R39, R2, R39 ;  /* 0x0000002702277220 */ /* 0x000fe40000410000 */
[----:B------:R-:W2:Y:S01]  /*11c50*/  MUFU.EX2 R176, R176 ;  /* 0x000000b000b07308 */ /* 0x000ea20000000800 */
[C---:B------:R-:W-:Y:S02]  /*11c60*/  FMUL.FTZ R40, R156.reuse, R40 ;  /* 0x000000289c287220 */ /* 0x040fe40000410000 */
[----:B------:R-:W-:Y:S01]  /*11c70*/  FMUL.FTZ R41, R156, R41 ;  /* 0x000000299c297220 */ /* 0x000fe20000410000 */
[----:B-1----:R-:W-:Y:S01]  /*11c80*/  F2FP.BF16.PACK_AB R153, R178, R179 ;  /* 0x000000b3b299723e */ /* 0x002fe200000010ff */
[C---:B------:R-:W-:Y:S02]  /*11c90*/  FMUL.FTZ R42, R2.reuse, R42 ;  /* 0x0000002a022a7220 */ /* 0x040fe40000410000 */
[----:B------:R-:W-:Y:S02]  /*11ca0*/  FMUL.FTZ R43, R2, R43 ;  /* 0x0000002b022b7220 */ /* 0x000fe40000410000 */
[C---:B------:R-:W-:Y:S01]  /*11cb0*/  FMUL.FTZ R44, R156.reuse, R44 ;  /* 0x0000002c9c2c7220 */ /* 0x040fe20000410000 */
[----:B------:R-:W-:Y:S01]  /*11cc0*/  MUFU.EX2 R189, R189 ;  /* 0x000000bd00bd7308 */ /* 0x000fe20000000800 */
[----:B------:R-:W-:Y:S02]  /*11cd0*/  FMUL.FTZ R45, R156, R45 ;  /* 0x0000002d9c2d7220 */ /* 0x000fe40000410000 */
[C---:B------:R-:W-:Y:S02]  /*11ce0*/  FMUL.FTZ R46, R2.reuse, R46 ;  /* 0x0000002e022e7220 */ /* 0x040fe40000410000 */
[----:B------:R-:W-:Y:S02]  /*11cf0*/  FMUL.FTZ R47, R2, R47 ;  /* 0x0000002f022f7220 */ /* 0x000fe40000410000 */
[C---:B------:R-:W-:Y:S02]  /*11d00*/  FMUL.FTZ R48, R156.reuse, R48 ;  /* 0x000000309c307220 */ /* 0x040fe40000410000 */
[----:B------:R-:W-:Y:S01]  /*11d10*/  FMUL.FTZ R49, R156, R49 ;  /* 0x000000319c317220 */ /* 0x000fe20000410000 */
[----:B------:R-:W1:Y:S01]  /*11d20*/  MUFU.EX2 R194, R194 ;  /* 0x000000c200c27308 */ /* 0x000e620000000800 */
[C---:B------:R-:W-:Y:S02]  /*11d30*/  FMUL.FTZ R50, R2.reuse, R50 ;  /* 0x0000003202327220 */ /* 0x040fe40000410000 */
[----:B------:R-:W-:Y:S01]  /*11d40*/  FMUL.FTZ R51, R2, R51 ;  /* 0x0000003302337220 */ /* 0x000fe20000410000 */
[----:B--2---:R-:W-:Y:S01]  /*11d50*/  F2FP.BF16.PACK_AB R155, R176, R177 ;  /* 0x000000b1b09b723e */ /* 0x004fe200000010ff */
[C---:B------:R-:W-:Y:S02]  /*11d60*/  FMUL.FTZ R52, R156.reuse, R52 ;  /* 0x000000349c347220 */ /* 0x040fe40000410000 */
[----:B------:R-:W-:Y:S02]  /*11d70*/  FMUL.FTZ R53, R156, R53 ;  /* 0x000000359c357220 */ /* 0x000fe40000410000 */
[C---:B------:R-:W-:Y:S01]  /*11d80*/  FMUL.FTZ R54, R2.reuse, R54 ;  /* 0x0000003602367220 */ /* 0x040fe20000410000 */
[----:B------:R-:W-:Y:S01]  /*11d90*/  MUFU.EX2 R191, R191 ;  /* 0x000000bf00bf7308 */ /* 0x000fe20000000800 */
[C---:B------:R-:W-:Y:S05]  /*11da0*/  HMMA.16816.F32.BF16 R4, R152.reuse, R12, R4 ;  /* 0x0000000c9804723c */ /* 0x040fea0000041804 */
[----:B------:R-:W-:Y:S02]  /*11db0*/  FMUL.FTZ R55, R2, R55 ;  /* 0x0000003702377220 */ /* 0x000fe40000410000 */
[C---:B------:R-:W-:Y:S01]  /*11dc0*/  FMUL.FTZ R12, R156.reuse, R144 ;  /* 0x000000909c0c7220 */ /* 0x040fe20000410000 */
[C---:B------:R-:W-:Y:S01]  /*11dd0*/  HMMA.16816.F32.BF16 R8, R152.reuse, R14, R8 ;  /* 0x0000000e9808723c */ /* 0x040fe20000041808 */
[----:B------:R-:W-:Y:S03]  /*11de0*/  MUFU.EX2 R195, R195 ;  /* 0x000000c300c37308 */ /* 0x000fe60000000800 */
[C---:B------:R-:W-:Y:S02]  /*11df0*/  FMUL.FTZ R13, R156.reuse, R145 ;  /* 0x000000919c0d7220 */ /* 0x040fe40000410000 */
[----:B------:R-:W-:Y:S02]  /*11e00*/  FMUL.FTZ R56, R156, R56 ;  /* 0x000000389c387220 */ /* 0x000fe40000410000 */
[C---:B------:R-:W-:Y:S03]  /*11e10*/  FMUL.FTZ R14, R2.reuse, R146 ;  /* 0x00000092020e7220 */ /* 0x040fe60000410000 */
[----:B------:R-:W2:Y:S01]  /*11e20*/  MUFU.EX2 R193, R193 ;  /* 0x000000c100c17308 */ /* 0x000ea20000000800 */
[----:B------:R-:W-:Y:S02]  /*11e30*/  FMUL.FTZ R15, R2, R147 ;  /* 0x00000093020f7220 */ /* 0x000fe40000410000 */
[----:B------:R-:W3:Y:S01]  /*11e40*/  LDSM.16.MT88.4 R144, [R212+0x4080] ;  /* 0x00408000d490783b */ /* 0x000ee20000004200 */
[----:B------:R-:W-:Y:S02]  /*11e50*/  FMUL.FTZ R57, R156, R57 ;  /* 0x000000399c397220 */ /* 0x000fe40000410000 */
[C---:B------:R-:W-:Y:S02]  /*11e60*/  FMUL.FTZ R58, R2.reuse, R58 ;  /* 0x0000003a023a7220 */ /* 0x040fe40000410000 */
[C---:B------:R-:W-:Y:S02]  /*11e70*/  HMMA.16816.F32.BF16 R12, R152.reuse, R20, R12 ;  /* 0x00000014980c723c */ /* 0x040fe4000004180c */
[----:B------:R-:W-:Y:S01]  /*11e80*/  MUFU.EX2 R197, R197 ;  /* 0x000000c500c57308 */ /* 0x000fe20000000800 */
[----:B------:R-:W-:Y:S02]  /*11e90*/  FMUL.FTZ R59, R2, R59 ;  /* 0x0000003b023b7220 */ /* 0x000fe40000410000 */
[C---:B------:R-:W-:Y:S02]  /*11ea0*/  FMUL.FTZ R60, R156.reuse, R60 ;  /* 0x0000003c9c3c7220 */ /* 0x040fe40000410000 */
[C---:B------:R-:W-:Y:S01]  /*11eb0*/  FMUL.FTZ R20, R156.reuse, R136 ;  /* 0x000000889c147220 */ /* 0x040fe20000410000 */
[C---:B------:R-:W-:Y:S04]  /*11ec0*/  HMMA.16816.F32.BF16 R16, R152.reuse, R22, R16 ;  /* 0x000000169810723c */ /* 0x040fe80000041810 */
[C---:B------:R-:W-:Y:S01]  /*11ed0*/  FMUL.FTZ R21, R156.reuse, R137 ;  /* 0x000000899c157220 */ /* 0x040fe20000410000 */
[----:B------:R-:W-:Y:S01]  /*11ee0*/  MUFU.EX2 R199, R199 ;  /* 0x000000c700c77308 */ /* 0x000fe20000000800 */
[----:B------:R-:W-:Y:S02]  /*11ef0*/  FMUL.FTZ R61, R156, R61 ;  /* 0x0000003d9c3d7220 */ /* 0x000fe40000410000 */
[C---:B------:R-:W-:Y:S04]  /*11f00*/  FMUL.FTZ R22, R2.reuse, R138 ;  /* 0x0000008a02167220 */ /* 0x040fe80000410000 */
[C---:B------:R-:W-:Y:S02]  /*11f10*/  FMUL.FTZ R23, R2.reuse, R139 ;  /* 0x0000008b02177220 */ /* 0x040fe40000410000 */
[----:B------:R-:W4:Y:S01]  /*11f20*/  LDSM.16.MT88.4 R136, [R216+0x5880] ;  /* 0x00588000d888783b */ /* 0x000f220000004200 */
[C---:B------:R-:W-:Y:S02]  /*11f30*/  FMUL.FTZ R62, R2.reuse, R62 ;  /* 0x0000003e023e7220 */ /* 0x040fe40000410000 */
[----:B------:R-:W-:Y:S02]  /*11f40*/  FMUL.FTZ R63, R2, R63 ;  /* 0x0000003f023f7220 */ /* 0x000fe40000410000 */
[C---:B------:R-:W-:Y:S03]  /*11f50*/  HMMA.16816.F32.BF16 R20, R152.reuse, R160, R20 ;  /* 0x000000a09814723c */ /* 0x040fe60000041814 */
[C---:B------:R-:W-:Y:S02]  /*11f60*/  FMUL.FTZ R64, R156.reuse, R64 ;  /* 0x000000409c407220 */ /* 0x040fe40000410000 */
[----:B------:R-:W-:Y:S02]  /*11f70*/  FMUL.FTZ R65, R156, R65 ;  /* 0x000000419c417220 */ /* 0x000fe40000410000 */
[C---:B------:R-:W-:Y:S01]  /*11f80*/  FMUL.FTZ R66, R2.reuse, R66 ;  /* 0x0000004202427220 */ /* 0x040fe20000410000 */
[C---:B------:R-:W-:Y:S01]  /*11f90*/  HMMA.16816.F32.BF16 R24, R152.reuse, R162, R24 ;  /* 0x000000a29818723c */ /* 0x040fe20000041818 */
[----:B------:R-:W-:Y:S03]  /*11fa0*/  LDSM.16.MT88.4 R160, [R212+0x4880] ;  /* 0x00488000d4a0783b */ /* 0x000fe60000004200 */
[----:B------:R-:W-:Y:S02]  /*11fb0*/  FMUL.FTZ R67, R2, R67 ;  /* 0x0000004302437220 */ /* 0x000fe40000410000 */
[C---:B------:R-:W-:Y:S02]  /*11fc0*/  FMUL.FTZ R68, R156.reuse, R68 ;  /* 0x000000449c447220 */ /* 0x040fe40000410000 */
[C---:B---3--:R-:W-:Y:S04]  /*11fd0*/  HMMA.16816.F32.BF16 R28, R152.reuse, R144, R28 ;  /* 0x00000090981c723c */ /* 0x048fe8000004181c */
[----:B------:R-:W-:Y:S02]  /*11fe0*/  FMUL.FTZ R69, R156, R69 ;  /* 0x000000459c457220 */ /* 0x000fe40000410000 */
[C---:B------:R-:W-:Y:S02]  /*11ff0*/  FMUL.FTZ R70, R2.reuse, R70 ;  /* 0x0000004602467220 */ /* 0x040fe40000410000 */
[C---:B------:R-:W-:Y:S01]  /*12000*/  HMMA.16816.F32.BF16 R32, R152.reuse, R146, R32 ;  /* 0x000000929820723c */ /* 0x040fe20000041820 */
[----:B------:R-:W-:Y:S03]  /*12010*/  LDSM.16.MT88.4 R144, [R214+0x4880] ;  /* 0x00488000d690783b */ /* 0x000fe60000004200 */
        /* <DEDUP_REMOVED lines=8> */
[----:B------:R-:W3:Y:S03]  /*120a0*/  LDSM.16.MT88.4 R136, [R212+0x5880] ;  /* 0x00588000d488783b */ /* 0x000ee60000004200 */
[----:B------:R-:W-:Y:S02]  /*120b0*/  FMUL.FTZ R77, R156, R77 ;  /* 0x0000004d9c4d7220 */ /* 0x000fe40000410000 */
[C---:B------:R-:W-:Y:S02]  /*120c0*/  FMUL.FTZ R78, R2.reuse, R78 ;  /* 0x0000004e024e7220 */ /* 0x040fe40000410000 */
[C---:B------:R-:W-:Y:S04]  /*120d0*/  HMMA.16816.F32.BF16 R44, R152.reuse, R132, R44 ;  /* 0x00000084982c723c */ /* 0x040fe8000004182c */
[----:B------:R-:W-:Y:S02]  /*120e0*/  FMUL.FTZ R79, R2, R79 ;  /* 0x0000004f024f7220 */ /* 0x000fe40000410000 */
[C---:B------:R-:W-:Y:S02]  /*120f0*/  FMUL.FTZ R80, R156.reuse, R80 ;  /* 0x000000509c507220 */ /* 0x040fe40000410000 */
[C---:B------:R-:W-:Y:S01]  /*12100*/  HMMA.16816.F32.BF16 R48, R152.reuse, R134, R48 ;  /* 0x000000869830723c */ /* 0x040fe20000041830 */
[----:B------:R-:W4:Y:S03]  /*12110*/  LDSM.16.MT88.4 R132, [R216+0x7080] ;  /* 0x00708000d884783b */ /* 0x000f260000004200 */
[----:B------:R-:W-:Y:S02]  /*12120*/  FMUL.FTZ R81, R156, R81 ;  /* 0x000000519c517220 */ /* 0x000fe40000410000 */
[C---:B------:R-:W-:Y:S02]  /*12130*/  FMUL.FTZ R82, R2.reuse, R82 ;  /* 0x0000005202527220 */ /* 0x040fe40000410000 */
[C---:B------:R-:W-:Y:S04]  /*12140*/  HMMA.16816.F32.BF16 R52, R152.reuse, R140, R52 ;  /* 0x0000008c9834723c */ /* 0x040fe80000041834 */
[----:B------:R-:W-:Y:S02]  /*12150*/  FMUL.FTZ R83, R2, R83 ;  /* 0x0000005302537220 */ /* 0x000fe40000410000 */
[C---:B------:R-:W-:Y:S02]  /*12160*/  FMUL.FTZ R84, R156.reuse, R84 ;  /* 0x000000549c547220 */ /* 0x040fe40000410000 */
[C---:B------:R-:W-:Y:S01]  /*12170*/  HMMA.16816.F32.BF16 R56, R152.reuse, R142, R56 ;  /* 0x0000008e9838723c */ /* 0x040fe20000041838 */
[----:B------:R-:W5:Y:S03]  /*12180*/  LDSM.16.MT88.4 R140, [R214+0x7080] ;  /* 0x00708000d68c783b */ /* 0x000f660000004200 */
[----:B------:R-:W-:Y:S02]  /*12190*/  FMUL.FTZ R85, R156, R85 ;  /* 0x000000559c557220 */ /* 0x000fe40000410000 */
[C---:B------:R-:W-:Y:S02]  /*121a0*/  FMUL.FTZ R86, R2.reuse, R86 ;  /* 0x0000005602567220 */ /* 0x040fe40000410000 */
[----:B------:R-:W-:Y:S01]  /*121b0*/  FMUL.FTZ R87, R2, R87 ;  /* 0x0000005702577220 */ /* 0x000fe20000410000 */
[C---:B---3--:R-:W-:Y:S03]  /*121c0*/  HMMA.16816.F32.BF16 R60, R152.reuse, R136, R60 ;  /* 0x00000088983c723c */ /* 0x048fe6000004183c */
[C---:B------:R-:W-:Y:S02]  /*121d0*/  FMUL.FTZ R88, R156.reuse, R88 ;  /* 0x000000589c587220 */ /* 0x040fe40000410000 */
[----:B------:R-:W-:Y:S02]  /*121e0*/  FMUL.FTZ R89, R156, R89 ;  /* 0x000000599c597220 */ /* 0x000fe40000410000 */
[C---:B------:R-:W-:Y:S01]  /*121f0*/  FMUL.FTZ R90, R2.reuse, R90 ;  /* 0x0000005a025a7220 */ /* 0x040fe20000410000 */
        /* <DEDUP_REMOVED lines=9> */
[----:B------:R-:W-:Y:S02]  /*12290*/  FMUL.FTZ R95, R2, R95 ;  /* 0x0000005f025f7220 */ /* 0x000fe40000410000 */
[C---:B------:R-:W-:Y:S02]  /*122a0*/  FMUL.FTZ R96, R156.reuse, R96 ;  /* 0x000000609c607220 */ /* 0x040fe40000410000 */
[C---:B-----5:R-:W-:Y:S04]  /*122b0*/  HMMA.16816.F32.BF16 R76, R152.reuse, R140, R76 ;  /* 0x0000008c984c723c */ /* 0x060fe8000004184c */
        /* <DEDUP_REMOVED lines=37> */
[----:B------:R-:W-:Y:S02]  /*12510*/  FFMA.FTZ R198, R198, c[0x0][0x2d0], -R185 ;  /* 0x0000b400c6c67a23 */ /* 0x000fe400000108b9 */
[C---:B------:R-:W-:Y:S03]  /*12520*/  FMUL.FTZ R120, R156.reuse, R120 ;  /* 0x000000789c787220 */ /* 0x040fe60000410000 */
[C---:B----4-:R-:W-:Y:S01]  /*12530*/  HMMA.16816.F32.BF16 R116, R152.reuse, R132, R116 ;  /* 0x000000849874723c */ /* 0x050fe20000041874 */
[----:B------:R-:W4:Y:S02]  /*12540*/  MUFU.EX2 R198, R198 ;  /* 0x000000c600c67308 */ /* 0x000f240000000800 */
[----:B------:R-:W-:Y:S02]  /*12550*/  FMUL.FTZ R121, R156, R121 ;  /* 0x000000799c797220 */ /* 0x000fe40000410000 */
[C---:B------:R-:W-:Y:S02]  /*12560*/  FMUL.FTZ R122, R2.reuse, R122 ;  /* 0x0000007a027a7220 */ /* 0x040fe40000410000 */
[----:B------:R-:W-:Y:S01]  /*12570*/  FMUL.FTZ R123, R2, R123 ;  /* 0x0000007b027b7220 */ /* 0x000fe20000410000 */
[----:B-1----:R-:W-:Y:S01]  /*12580*/  F2FP.BF16.PACK_AB R132, R194, R189 ;  /* 0x000000bdc284723e */ /* 0x002fe200000010ff */
[C---:B------:R-:W-:Y:S03]  /*12590*/  FMUL.FTZ R124, R156.reuse, R124 ;  /* 0x0000007c9c7c7220 */ /* 0x040fe60000410000 */
[----:B------:R-:W-:Y:S02]  /*125a0*/  FMUL.FTZ R125, R156, R125 ;  /* 0x0000007d9c7d7220 */ /* 0x000fe40000410000 */
[C---:B------:R-:W-:Y:S03]  /*125b0*/  HMMA.16816.F32.BF16 R120, R152.reuse, R134, R120 ;  /* 0x000000869878723c */ /* 0x040fe60000041878 */
[C---:B------:R-:W-:Y:S02]  /*125c0*/  FMUL.FTZ R126, R2.reuse, R126 ;  /* 0x0000007e027e7220 */ /* 0x040fe40000410000 */
[----:B------:R-:W-:Y:S02]  /*125d0*/  FMUL.FTZ R127, R2, R127 ;  /* 0x0000007f027f7220 */ /* 0x000fe40000410000 */
[C---:B------:R-:W-:Y:S01]  /*125e0*/  FMUL.FTZ R128, R156.reuse, R128 ;  /* 0x000000809c807220 */ /* 0x040fe20000410000 */
[----:B--2---:R-:W-:Y:S01]  /*125f0*/  F2FP.BF16.PACK_AB R134, R193, R195 ;  /* 0x000000c3c186723e */ /* 0x004fe200000010ff */
[----:B------:R-:W-:Y:S03]  /*12600*/  FMUL.FTZ R129, R156, R129 ;  /* 0x000000819c817220 */ /* 0x000fe60000410000 */
[C---:B-----5:R-:W-:Y:S03]  /*12610*/  HMMA.16816.F32.BF16 R124, R152.reuse, R140, R124 ;  /* 0x0000008c987c723c */ /* 0x060fe6000004187c */
[----:B------:R-:W-:Y:S01]  /*12620*/  FMUL.FTZ R130, R2, R130 ;  /* 0x0000008202827220 */ /* 0x000fe20000410000 */
[----:B----4-:R-:W-:Y:S01]  /*12630*/  F2FP.BF16.PACK_AB R133, R198, R191 ;  /* 0x000000bfc685723e */ /* 0x010fe200000010ff */
[----:B------:R-:W-:Y:S01]  /*12640*/  FMUL.FTZ R131, R2, R131 ;  /* 0x0000008302837220 */ /* 0x000fe20000410000 */
[----:B------:R-:W-:Y:S01]  /*12650*/  F2FP.BF16.PACK_AB R135, R199, R197 ;  /* 0x000000c5c787723e */ /* 0x000fe200000010ff */
[--C-:B------:R-:W-:Y:S02]  /*12660*/  FFMA.FTZ R196, R196, c[0x0][0x2d0], -R187.reuse ;  /* 0x0000b400c4c47a23 */ /* 0x100fe400000108bb */
[----:B------:R-:W-:Y:S03]  /*12670*/  FFMA.FTZ R192, R192, c[0x0][0x2d0], -R187 ;  /* 0x0000b400c0c07a23 */ /* 0x000fe600000108bb */
[----:B------:R-:W-:Y:S01]  /*12680*/  HMMA.16816.F32.BF16 R128, R152, R142, R128 ;  /* 0x0000008e9880723c */ /* 0x000fe20000041880 */
[----:B------:R-:W1:Y:S01]  /*12690*/  LDSM.16.MT88.4 R140, [R216+0x6080] ;  /* 0x00608000d88c783b */ /* 0x000e620000004200 */
[----:B------:R-:W-:Y:S01]  /*126a0*/  MUFU.EX2 R196, R196 ;  /* 0x000000c400c47308 */ /* 0x000fe20000000800 */
[--C-:B------:R-:W-:Y:S02]  /*126b0*/  FFMA.FTZ R190, R190, c[0x0][0x2d0], -R185.reuse ;  /* 0x0000b400bebe7a23 */ /* 0x100fe400000108b9 */
[----:B------:R-:W-:Y:S02]  /*126c0*/  FFMA.FTZ R188, R188, c[0x0][0x2d0], -R185 ;  /* 0x0000b400bcbc7a23 */ /* 0x000fe400000108b9 */
        /* <DEDUP_REMOVED lines=12> */
[----:B------:R-:W-:Y:S01]  /*12790*/  FFMA.FTZ R179, R2, R243, R179 ;  /* 0x000000f302b37223 */ /* 0x000fe200000100b3 */
[----:B------:R-:W-:Y:S01]  /*127a0*/  MOV R2, R157 ;  /* 0x0000009d00027202 */ /* 0x000fe20000000f00 */
[----:B------:R-:W-:Y:S02]  /*127b0*/  FADD.FTZ R182, R182, R183 ;  /* 0x000000b7b6b67221 */ /* 0x000fe40000010000 */
[C---:B------:R-:W-:Y:S01]  /*127c0*/  HMMA.16816.F32.BF16 R16, R132.reuse, R146, R16 ;  /* 0x000000928410723c */ /* 0x040fe20000041810 */
[----:B------:R-:W5:Y:S01]  /*127d0*/  LDSM.16.MT88.4 R144, [R213+0x7880] ;  /* 0x00788000d590783b */ /* 0x000f620000004200 */
[----:B------:R-:W1:Y:S02]  /*127e0*/  MUFU.EX2 R188, R188 ;  /* 0x000000bc00bc7308 */ /* 0x000e640000000800 */
[----:B------:R-:W-:Y:S02]  /*127f0*/  FADD.FTZ R178, R178, R179 ;  /* 0x000000b3b2b27221 */ /* 0x000fe40000010000 */
[----:B------:R-:W-:Y:S02]  /*12800*/  FADD.FTZ R181, R181, R182 ;  /* 0x000000b6b5b57221 */ /* 0x000fe40000010000 */
[C---:B------:R-:W-:Y:S04]  /*12810*/  HMMA.16816.F32.BF16 R20, R132.reuse, R148, R20 ;  /* 0x000000948414723c */ /* 0x040fe80000041814 */
[----:B------:R-:W-:Y:S01]  /*12820*/  MUFU.EX2 R186, R186 ;  /* 0x000000ba00ba7308 */ /* 0x000fe20000000800 */
[----:B------:R-:W-:Y:S02]  /*12830*/  FADD.FTZ R177, R177, R178 ;  /* 0x000000b2b1b17221 */ /* 0x000fe40000010000 */
[----:B------:R-:W-:Y:S01]  /*12840*/  FADD.FTZ R180, R180, R181 ;  /* 0x000000b5b4b47221 */ /* 0x000fe20000010000 */
[C---:B------:R-:W-:Y:S01]  /*12850*/  HMMA.16816.F32.BF16 R24, R132.reuse, R150, R24 ;  /* 0x000000968418723c */ /* 0x040fe20000041818 */
[----:B------:R-:W-:Y:S03]  /*12860*/  LDSM.16.MT88.4 R148, [R216+0x9080] ;  /* 0x00908000d894783b */ /* 0x000fe60000004200 */
[----:B------:R-:W-:Y:S02]  /*12870*/  FADD.FTZ R176, R176, R177 ;  /* 0x000000b1b0b07221 */ /* 0x000fe40000010000 */
[----:B------:R-:W2:Y:S01]  /*12880*/  MUFU.EX2 R187, R187 ;  /* 0x000000bb00bb7308 */ /* 0x000ea20000000800 */
[----:B------:R-:W-:Y:S01]  /*12890*/  FADD.FTZ R189, R189, R180 ;  /* 0x000000b4bdbd7221 */ /* 0x000fe20000010000 */
[C---:B------:R-:W-:Y:S04]  /*128a0*/  HMMA.16816.F32.BF16 R28, R132.reuse, R160, R28 ;  /* 0x000000a0841c723c */ /* 0x040fe8000004181c */
[----:B------:R-:W-:Y:S02]  /*128b0*/  FADD.FTZ R191, R191, R176 ;  /* 0x000000b0bfbf7221 */ /* 0x000fe40000010000 */
[----:B------:R-:W-:Y:S01]  /*128c0*/  FADD.FTZ R194, R194, R189 ;  /* 0x000000bdc2c27221 */ /* 0x000fe20000010000 */
[----:B---3--:R-:W-:Y:S01]  /*128d0*/  F2FP.BF16.PACK_AB R160, R192, R196 ;  /* 0x000000c4c0a0723e */ /* 0x008fe200000010ff */
[C---:B------:R-:W-:Y:S01]  /*128e0*/  HMMA.16816.F32.BF16 R32, R132.reuse, R162, R32 ;  /* 0x000000a28420723c */ /* 0x040fe20000041820 */
[----:B------:R-:W-:Y:S03]  /*128f0*/  MUFU.EX2 R159, R159 ;  /* 0x0000009f009f7308 */ /* 0x000fe60000000800 */
[----:B-1----:R-:W-:Y:S01]  /*12900*/  F2FP.BF16.PACK_AB R161, R188, R190 ;  /* 0x000000bebca1723e */ /* 0x002fe200000010ff */
[----:B------:R-:W-:Y:S02]  /*12910*/  FADD.FTZ R198, R198, R191 ;  /* 0x000000bfc6c67221 */ /* 0x000fe40000010000 */
[----:B------:R-:W-:Y:S01]  /*12920*/  FADD.FTZ R194, R195, R194 ;  /* 0x000000c2c3c27221 */ /* 0x000fe20000010000 */
[C---:B------:R-:W-:Y:S03]  /*12930*/  HMMA.16816.F32.BF16 R36, R132.reuse, R140, R36 ;  /* 0x0000008c8424723c */ /* 0x040fe60000041824 */
[----:B------:R-:W1:Y:S01]  /*12940*/  MUFU.EX2 R158, R185 ;  /* 0x000000b9009e7308 */ /* 0x000e620000000800 */
[----:B------:R-:W-:Y:S01]  /*12950*/  FADD.FTZ R198, R197, R198 ;  /* 0x000000c6c5c67221 */ /* 0x000fe20000010000 */
[----:B--2---:R-:W-:Y:S01]  /*12960*/  F2FP.BF16.PACK_AB R162, R187, R186 ;  /* 0x000000babba2723e */ /* 0x004fe200000010ff */
[----:B------:R-:W-:Y:S02]  /*12970*/  FADD.FTZ R193, R193, R194 ;  /* 0x000000c2c1c17221 */ /* 0x000fe40000010000 */
[C---:B------:R-:W-:Y:S01]  /*12980*/  HMMA.16816.F32.BF16 R40, R132.reuse, R142, R40 ;  /* 0x0000008e8428723c */ /* 0x040fe20000041828 */
[----:B------:R-:W2:Y:S03]  /*12990*/  LDSM.16.MT88.4 R140, [R212+0x7880] ;  /* 0x00788000d48c783b */ /* 0x000ea60000004200 */
[----:B------:R-:W-:Y:S04]  /*129a0*/  FADD.FTZ R199, R199, R198 ;  /* 0x000000c6c7c77221 */ /* 0x000fe80000010000 */
[C---:B------:R-:W-:Y:S04]  /*129b0*/  HMMA.16816.F32.BF16 R44, R132.reuse, R152, R44 ;  /* 0x00000098842c723c */ /* 0x040fe8000004182c */
[----:B------:R-:W-:Y:S04]  /*129c0*/  FADD.FTZ R199, R190, R199 ;  /* 0x000000c7bec77221 */ /* 0x000fe80000010000 */
[C---:B------:R-:W-:Y:S04]  /*129d0*/  HMMA.16816.F32.BF16 R48, R132.reuse, R154, R48 ;  /* 0x0000009a8430723c */ /* 0x040fe80000041830 */
[----:B-1----:R-:W-:Y:S01]  /*129e0*/  F2FP.BF16.PACK_AB R163, R158, R159 ;  /* 0x0000009f9ea3723e */ /* 0x002fe200000010ff */
[----:B------:R-:W-:Y:S03]  /*129f0*/  FADD.FTZ R188, R188, R199 ;  /* 0x000000c7bcbc7221 */ /* 0x000fe60000010000 */
[C---:B------:R-:W-:Y:S04]  /*12a00*/  HMMA.16816.F32.BF16 R52, R132.reuse, R164, R52 ;  /* 0x000000a48434723c */ /* 0x040fe80000041834 */
[----:B------:R-:W-:Y:S04]  /*12a10*/  FADD.FTZ R159, R159, R188 ;  /* 0x000000bc9f9f7221 */ /* 0x000fe80000010000 */
[C---:B------:R-:W-:Y:S01]  /*12a20*/  HMMA.16816.F32.BF16 R56, R132.reuse, R166, R56 ;  /* 0x000000a68438723c */ /* 0x040fe20000041838 */
[----:B------:R-:W-:Y:S03]  /*12a30*/  LDSM.16.MT88.4 R164, [R213+0x5080] ;  /* 0x00508000d5a4783b */ /* 0x000fe60000004200 */
[----:B------:R-:W-:Y:S04]  /*12a40*/  FADD.FTZ R243, R158, R159 ;  /* 0x0000009f9ef37221 */ /* 0x000fe80000010000 */
        /* <DEDUP_REMOVED lines=8> */
[----:B------:R-:W1:Y:S07]  /*12ad0*/  LDSM.16.MT88.4 R136, [R214+0x9080] ;  /* 0x00908000d688783b */ /* 0x000e6e0000004200 */
[C---:B-----5:R-:W-:Y:S08]  /*12ae0*/  HMMA.16816.F32.BF16 R84, R132.reuse, R144, R84 ;  /* 0x000000908454723c */ /* 0x060ff00000041854 */
[C---:B------:R-:W-:Y:S01]  /*12af0*/  HMMA.16816.F32.BF16 R88, R132.reuse, R146, R88 ;  /* 0x000000928458723c */ /* 0x040fe20000041858 */
[----:B------:R-:W3:Y:S07]  /*12b00*/  LDSM.16.MT88.4 R144, [R213+0x9080] ;  /* 0x00908000d590783b */ /* 0x000eee0000004200 */
[C---:B--2---:R-:W-:Y:S08]  /*12b10*/  HMMA.16816.F32.BF16 R92, R132.reuse, R140, R92 ;  /* 0x0000008c845c723c */ /* 0x044ff0000004185c */
[C---:B------:R-:W-:Y:S01]  /*12b20*/  HMMA.16816.F32.BF16 R96, R132.reuse, R142, R96 ;  /* 0x0000008e8460723c */ /* 0x040fe20000041860 */
[----:B------:R-:W2:Y:S07]  /*12b30*/  LDSM.16.MT88.4 R140, [R212+0x9080] ;  /* 0x00908000d48c783b */ /* 0x000eae0000004200 */
[C---:B------:R-:W-:Y:S08]  /*12b40*/  HMMA.16816.F32.BF16 R100, R132.reuse, R148, R100 ;  /* 0x000000948464723c */ /* 0x040ff00000041864 */
        /* <DEDUP_REMOVED lines=8> */
[----:B------:R-:W-:Y:S08]  /*12bd0*/  HMMA.16816.F32.BF16 R128, R132, R142, R128 ;  /* 0x0000008e8480723c */ /* 0x000ff00000041880 */
[C---:B----4-:R-:W-:Y:S01]  /*12be0*/  HMMA.16816.F32.BF16 R152, R160.reuse, R148, R4 ;  /* 0x00000094a098723c */ /* 0x050fe20000041804 */
[----:B------:R-:W2:Y:S07]  /*12bf0*/  LDSM.16.MT88.4 R4, [R216+0x6880] ;  /* 0x00688000d804783b */ /* 0x000eae0000004200 */
[C---:B------:R-:W-:Y:S01]  /*12c00*/  HMMA.16816.F32.BF16 R148, R160.reuse, R150, R8 ;  /* 0x00000096a094723c */ /* 0x040fe20000041808 */
[----:B------:R-:W3:Y:S07]  /*12c10*/  LDSM.16.MT88.4 R8, [R214+0x6880] ;  /* 0x00688000d608783b */ /* 0x000eee0000004200 */
[C---:B-1----:R-:W-:Y:S01]  /*12c20*/  HMMA.16816.F32.BF16 R144, R160.reuse, R136, R12 ;  /* 0x00000088a090723c */ /* 0x042fe2000004180c */
[----:B------:R-:W1:Y:S07]  /*12c30*/  LDSM.16.MT88.4 R12, [R213+0x6880] ;  /* 0x00688000d50c783b */ /* 0x000e6e0000004200 */
        /* <DEDUP_REMOVED lines=31> */
[C---:B--2---:R-:W-:Y:S07]  /*12e30*/  HMMA.16816.F32.BF16 R108, R160.reuse, R4, R108 ;  /* 0x00000004a06c723c */ /* 0x044fee000004186c */
[----:B------:R-:W-:Y:S01]  /*12e40*/  FADD.FTZ R5, R196, R193 ;  /* 0x000000c1c4057221 */ /* 0x000fe20000010000 */
[C---:B------:R-:W-:Y:S04]  /*12e50*/  HMMA.16816.F32.BF16 R112, R160.reuse, R6, R112 ;  /* 0x00000006a070723c */ /* 0x040fe80000041870 */
[----:B------:R-:W-:Y:S04]  /*12e60*/  FADD.FTZ R5, R192, R5 ;  /* 0x00000005c0057221 */ /* 0x000fe80000010000 */
[C---:B---3--:R-:W-:Y:S04]  /*12e70*/  HMMA.16816.F32.BF16 R116, R160.reuse, R8, R116 ;  /* 0x00000008a074723c */ /* 0x048fe80000041874 */
[----:B------:R-:W-:Y:S04]  /*12e80*/  FADD.FTZ R186, R186, R5 ;  /* 0x00000005baba7221 */ /* 0x000fe80000010000 */
[C---:B------:R-:W-:Y:S04]  /*12e90*/  HMMA.16816.F32.BF16 R120, R160.reuse, R10, R120 ;  /* 0x0000000aa078723c */ /* 0x040fe80000041878 */
[----:B------:R-:W-:Y:S04]  /*12ea0*/  FADD.FTZ R247, R187, R186 ;  /* 0x000000babbf77221 */ /* 0x000fe80000010000 */
[C---:B-1----:R-:W-:Y:S08]  /*12eb0*/  HMMA.16816.F32.BF16 R124, R160.reuse, R12, R124 ;  /* 0x0000000ca07c723c */ /* 0x042ff0000004187c */
[----:B------:R-:W-:Y:S01]  /*12ec0*/  HMMA.16816.F32.BF16 R128, R160, R14, R128 ;  /* 0x0000000ea080723c */ /* 0x000fe20000041880 */
[----:B------:R-:W-:-:S07]  /*12ed0*/  @P0 BRA `(.L_x_1124) ;  /* 0xffffd4b000000947 */ /* 0x000fce000383ffff */
.L_x_1119:
[----:B------:R-:W-:-:S13]  /*12ee0*/  ISETP.GE.AND P0, PT, R246, R229, PT ;  /* 0x000000e5f600720c */ /* 0x000fda0003f06270 */
[----:B------:R-:W-:Y:S05]  /*12ef0*/  @!P0 BRA `(.L_x_1125) ;  /* 0x00003a0000008947 */ /* 0x000fea0003800000 */
[----:B------:R-:W-:Y:S01]  /*12f00*/  IMAD.MOV.U32 R159, RZ, RZ, c[0x0][0x20c] ;  /* 0x00008300ff9f7624 */ /* 0x000fe200078e00ff */
[----:B------:R-:W-:Y:S01]  /*12f10*/  ULDC UR4, c[0x0][0x208] ;  /* 0x0000820000047ab9 */ /* 0x000fe20000000800 */
[----:B------:R-:W-:Y:S01]  /*12f20*/  IADD3 R248, -R248, 0x30, RZ ;  /* 0x00000030f8f87810 */ /* 0x000fe20007ffe1ff */
[----:B------:R-:W-:Y:S01]  /*12f30*/  UIMAD.WIDE.U32 UR8, UR4, 0x30, URZ ;  /* 0x00000030040878a5 */ /* 0x000fe2000f8e003f */
[----:B------:R-:W-:Y:S01]  /*12f40*/  IMAD R159, R159, 0x30, RZ ;  /* 0x000000309f9f7824 */ /* 0x000fe200078e02ff */
[----:B------:R-:W-:Y:S01]  /*12f50*/  MOV R156, R2 ;  /* 0x00000002009c7202 */ /* 0x000fe20000000f00 */
[----:B------:R-:W-:-:S03]  /*12f60*/  IMAD.MOV.U32 R157, RZ, RZ, R0 ;  /* 0x000000ffff9d7224 */ /* 0x000fc600078e0000 */
[----:B------:R-:W-:Y:S02]  /*12f70*/  IADD3 R159, R159, UR9, RZ ;  /* 0x000000099f9f7c10 */ /* 0x000fe4000fffe0ff */
.L_x_1136:
[----:B------:R-:W-:Y:S01]  /*12f80*/  ISETP.GT.AND P1, PT, R224, 0x7f, PT ;  /* 0x0000007fe000780c */ /* 0x000fe20003f24270 */
[----:B------:R-:W-:Y:S01]  /*12f90*/  IMAD.MOV.U32 R11, RZ, RZ, c[0x0][0x208] ;  /* 0x00008200ff0b7624 */ /* 0x000fe200078e00ff */
[----:B------:R-:W-:Y:S01]  /*12fa0*/  SHF.R.S32.HI R0, RZ, 0x1f, R246 ;  /* 0x0000001fff007819 */ /* 0x000fe200000114f6 */
[----:B------:R-:W-:Y:S01]  /*12fb0*/  IMAD R5, R159, R246, RZ ;  /* 0x000000f69f057224 */ /* 0x000fe200078e02ff */
[----:B------:R-:W-:Y:S01]  /*12fc0*/  IADD3 R10, P0, R232, 0x40, RZ ;  /* 0x00000040e80a7810 */ /* 0x000fe20007f1e0ff */
[----:B------:R-:W-:Y:S01]  /*12fd0*/  IMAD R16, R11, 0x30, RZ ;  /* 0x000000300b107824 */ /* 0x000fe200078e02ff */
[----:B------:R-:W-:Y:S04]  /*12fe0*/  DEPBAR.LE SB0, 0x0 ;  /* 0x000080000000791a */ /* 0x000fe80000000000 */
[----:B------:R-:W-:Y:S01]  /*12ff0*/  IMAD R5, R0, R16, R5 ;  /* 0x0000001000057224 */ /* 0x000fe200078e0205 */
[----:B------:R-:W-:Y:S01]  /*13000*/  WARPSYNC 0xffffffff ;  /* 0xffffffff00007948 */ /* 0x000fe20003800000 */
[----:B------:R-:W-:Y:S01]  /*13010*/  IMAD.WIDE.U32 R16, R16, R246, RZ ;  /* 0x000000f610107225 */ /* 0x000fe200078e00ff */
[----:B------:R-:W-:Y:S01]  /*13020*/  BAR.SYNC.DEFER_BLOCKING 0x0 ;  /* 0x0000000000007b1d */ /* 0x000fe20000010000 */
[----:B------:R-:W-:Y:S02]  /*13030*/  ISETP.GE.AND P6, PT, R228, c[0x0][0x1d4], PT ;  /* 0x00007500e4007a0c */ /* 0x000fe40003fc6270 */
[----:B------:R-:W-:Y:S01]  /*13040*/  @!P1 IMAD.MOV.U32 R0, RZ, RZ, c[0x0][0x20c] ;  /* 0x00008300ff009624 */ /* 0x000fe200078e00ff */
[----:B------:R-:W-:Y:S01]  /*13050*/  IADD3 R5, R17, R5, RZ ;  /* 0x0000000511057210 */ /* 0x000fe20007ffe0ff */
[--C-:B------:R-:W-:Y:S01]  /*13060*/  IMAD.X R4, RZ, RZ, R237.reuse, P0 ;  /* 0x000000ffff047224 */ /* 0x100fe200000e06ed */
[CC--:B------:R-:W-:Y:S02]  /*13070*/  @!P1 LEA R17, P0, R11.reuse, R16.reuse, 0x5 ;  /* 0x000000100b119211 */ /* 0x0c0fe400078028ff */
[----:B------:R-:W-:Y:S02]  /*13080*/  ISETP.GE.AND P5, PT, R230, c[0x0][0x1d4], PT ;  /* 0x00007500e6007a0c */ /* 0x000fe40003fa6270 */
[----:B------:R-:W-:Y:S02]  /*13090*/  @!P1 LEA.HI.X R11, R11, R5, R0, 0x5, P0 ;  /* 0x000000050b0b9211 */ /* 0x000fe400000f2c00 */
[-C--:B------:R-:W-:Y:S02]  /*130a0*/  IADD3 R9, P0, R232, R16.reuse, RZ ;  /* 0x00000010e8097210 */ /* 0x080fe40007f1e0ff */
[----:B------:R-:W-:Y:S02]  /*130b0*/  ISETP.GE.AND P4, PT, R227, c[0x0][0x1d4], PT ;  /* 0x00007500e3007a0c */ /* 0x000fe40003f86270 */
[----:B------:R-:W-:Y:S01]  /*130c0*/  ISETP.GE.AND P3, PT, R225, c[0x0][0x1d4], PT ;  /* 0x00007500e1007a0c */ /* 0x000fe20003f66270 */
[C-C-:B------:R-:W-:Y:S01]  /*130d0*/  IMAD.X R2, R5.reuse, 0x1, R237.reuse, P0 ;  /* 0x0000000105027824 */ /* 0x140fe200000e06ed */
[-C--:B------:R-:W-:Y:S05]  /*130e0*/  IADD3 R7, P0, R10, R16.reuse, RZ ;  /* 0x000000100a077210 */ /* 0x080fea0007f1e0ff */
[----:B------:R-:W-:Y:S01]  /*130f0*/  IMAD.X R0, R5, 0x1, R4, P0 ;  /* 0x0000000105007824 */ /* 0x000fe200000e0604 */
[C---:B------:R-:W-:Y:S01]  /*13100*/  LEA R14, P0, R9.reuse, c[0x0][0x1f8], 0x1 ;  /* 0x00007e00090e7a11 */ /* 0x040fe200078008ff */
[----:B------:R-:W-:Y:S01]  /*13110*/  LDSM.16.M88.4 R24, [R222] ;  /* 0x00000000de18783b */ /* 0x000fe20000000200 */
[----:B------:R-:W-:Y:S02]  /*13120*/  BSSY B0, `(.L_x_1126) ;  /* 0x000013d000007945 */ /* 0x000fe40003800000 */
[----:B------:R-:W-:Y:S02]  /*13130*/  LEA.HI.X R15, R9, c[0x0][0x1fc], R2, 0x1, P0 ;  /* 0x00007f00090f7a11 */ /* 0x000fe400000f0c02 */
[C---:B------:R-:W-:Y:S01]  /*13140*/  LEA R12, P0, R7.reuse, c[0x0][0x1f8], 0x1 ;  /* 0x00007e00070c7a11 */ /* 0x040fe200078008ff */
[----:B------:R-:W-:Y:S03]  /*13150*/  LDSM.16.M88.4 R160, [R221+0xb080] ;  /* 0x00b08000dda0783b */ /* 0x000fe60000000200 */
[----:B------:R-:W-:Y:S02]  /*13160*/  LEA.HI.X R13, R7, c[0x0][0x1fc], R0, 0x1, P0 ;  /* 0x00007f00070d7a11 */ /* 0x000fe400000f0c00 */
[----:B------:R-:W-:Y:S01]  /*13170*/  IADD3 R8, P0, R232, 0x80, RZ ;  /* 0x00000080e8087810 */ /* 0x000fe20007f1e0ff */
[----:B------:R-:W-:Y:S03]  /*13180*/  LDSM.16.M88.4 R164, [R220] ;  /* 0x00000000dca4783b */ /* 0x000fe60000000200 */
[----:B------:R-:W-:Y:S02]  /*13190*/  IADD3.X R2, RZ, R237, RZ, P0, !PT ;  /* 0x000000edff027210 */ /* 0x000fe400007fe4ff */
[-C--:B------:R-:W-:Y:S01]  /*131a0*/  IADD3 R7, P0, R8, R16.reuse, RZ ;  /* 0x0000001008077210 */ /* 0x080fe20007f1e0ff */
[----:B------:R-:W-:Y:S04]  /*131b0*/  LDSM.16.M88.4 R168, [R219] ;  /* 0x00000000dba8783b */ /* 0x000fe80000000200 */
[----:B------:R-:W-:Y:S01]  /*131c0*/  IMAD.X R0, R5, 0x1, R2, P0 ;  /* 0x0000000105007824 */ /* 0x000fe200000e0602 */
[C---:B------:R-:W-:Y:S01]  /*131d0*/  LEA R22, P0, R7.reuse, c[0x0][0x1f8], 0x1 ;  /* 0x00007e0007167a11 */ /* 0x040fe200078008ff */
[----:B------:R-:W-:Y:S03]  /*131e0*/  LDSM.16.M88.4 R172, [R211] ;  /* 0x00000000d3ac783b */ /* 0x000fe60000000200 */
[----:B------:R-:W-:Y:S02]  /*131f0*/  LEA.HI.X R23, R7, c[0x0][0x1fc], R0, 0x1, P0 ;  /* 0x00007f0007177a11 */ /* 0x000fe400000f0c00 */
[----:B------:R-:W-:Y:S01]  /*13200*/  IADD3 R6, P0, R232, 0xc0, RZ ;  /* 0x000000c0e8067810 */ /* 0x000fe20007f1e0ff */
[----:B------:R-:W-:Y:S04]  /*13210*/  LDSM.16.M88.4 R176, [R210] ;  /* 0x00000000d2b0783b */ /* 0x000fe80000000200 */
[----:B------:R-:W-:Y:S01]  /*13220*/  IMAD.X R0, RZ, RZ, R237, P0 ;  /* 0x000000ffff007224 */ /* 0x000fe200000e06ed */
[----:B------:R-:W-:Y:S04]  /*13230*/  IADD3 R16, P0, R6, R16, RZ ;  /* 0x0000001006107210 */ /* 0x000fe80007f1e0ff */
[----:B------:R-:W-:Y:S02]  /*13240*/  IADD3.X R5, R5, R0, RZ, P0, !PT ;  /* 0x0000000005057210 */ /* 0x000fe400007fe4ff */
[C---:B------:R-:W-:Y:S04]  /*13250*/  LEA R20, P0, R16.reuse, c[0x0][0x1f8], 0x1 ;  /* 0x00007e0010147a11 */ /* 0x040fe800078008ff */
[----:B------:R-:W-:Y:S02]  /*13260*/  LEA.HI.X R21, R16, c[0x0][0x1fc], R5, 0x1, P0 ;  /* 0x00007f0010157a11 */ /* 0x000fe400000f0c05 */
[----:B------:R-:W-:Y:S05]  /*13270*/  @!P1 IADD3 R9, P0, R17, R10, RZ ;  /* 0x0000000a11099210 */ /* 0x000fea0007f1e0ff */
[----:B------:R-:W-:Y:S01]  /*13280*/  @!P1 IMAD.X R4, R11, 0x1, R4, P0 ;  /* 0x000000010b049824 */ /* 0x000fe200000e0604 */
[----:B------:R-:W-:Y:S05]  /*13290*/  @!P1 IADD3 R7, P0, R17, R8, RZ ;  /* 0x0000000811079210 */ /* 0x000fea0007f1e0ff */
[----:B------:R-:W-:Y:S01]  /*132a0*/  @!P1 IMAD.X R2, R11, 0x1, R2, P0 ;  /* 0x000000010b029824 */ /* 0x000fe200000e0602 */
[----:B------:R-:W-:Y:S04]  /*132b0*/  @!P1 IADD3 R5, P0, R17, R6, RZ ;  /* 0x0000000611059210 */ /* 0x000fe80007f1e0ff */
[----:B------:R-:W-:Y:S02]  /*132c0*/  @!P1 IADD3.X R0, R11, R0, RZ, P0, !PT ;  /* 0x000000000b009210 */ /* 0x000fe400007fe4ff */
[----:B------:R-:W-:Y:S05]  /*132d0*/  @!P1 IADD3 R17, P0, R17, R232, RZ ;  /* 0x000000e811119210 */ /* 0x000fea0007f1e0ff */
[----:B------:R-:W-:Y:S01]  /*132e0*/  @!P1 IMAD.X R6, R11, 0x1, R237, P0 ;  /* 0x000000010b069824 */ /* 0x000fe200000e06ed */
[C---:B------:R-:W-:Y:S04]  /*132f0*/  @!P1 LEA R194, P0, R17.reuse, c[0x0][0x1f8], 0x1 ;  /* 0x00007e0011c29a11 */ /* 0x040fe800078008ff */
[----:B------:R-:W-:Y:S02]  /*13300*/  @!P1 LEA.HI.X R195, R17, c[0x0][0x1fc], R6, 0x1, P0 ;  /* 0x00007f0011c39a11 */ /* 0x000fe400000f0c06 */
[C---:B------:R-:W-:Y:S01]  /*13310*/  @!P1 LEA R190, P0, R9.reuse, c[0x0][0x1f8], 0x1 ;  /* 0x00007e0009be9a11 */ /* 0x040fe200078008ff */
[----:B------:R-:W-:Y:S03]  /*13320*/  LDSM.16.M88.4 R16, [R221+0xa880] ;  /* 0x00a88000dd10783b */ /* 0x000fe60000000200 */
[----:B------:R-:W-:Y:S02]  /*13330*/  @!P1 LEA.HI.X R191, R9, c[0x0][0x1fc], R4, 0x1, P0 ;  /* 0x00007f0009bf9a11 */ /* 0x000fe400000f0c04 */
[C---:B------:R-:W-:Y:S01]  /*13340*/  @!P1 LEA R188, P0, R7.reuse, c[0x0][0x1f8], 0x1 ;  /* 0x00007e0007bc9a11 */ /* 0x040fe200078008ff */
[----:B------:R-:W1:Y:S03]  /*13350*/  LDSM.16.M88.4 R8, [R221+0xa080] ;  /* 0x00a08000dd08783b */ /* 0x000e660000000200 */
[----:B------:R-:W-:Y:S02]  /*13360*/  @!P1 LEA.HI.X R189, R7, c[0x0][0x1fc], R2, 0x1, P0 ;  /* 0x00007f0007bd9a11 */ /* 0x000fe400000f0c02 */
[C---:B------:R-:W-:Y:S01]  /*13370*/  @!P1 LEA R192, P0, R5.reuse, c[0x0][0x1f8], 0x1 ;  /* 0x00007e0005c09a11 */ /* 0x040fe200078008ff */
[----:B------:R-:W-:Y:S01]  /*13380*/  @!PT LDS RZ, [RZ] ;  /* 0x00000000fffff984 */ /* 0x000fe20000000800 */
[----:B------:R-:W-:Y:S01]  /*13390*/  @!PT LDS RZ, [RZ] ;  /* 0x00000000fffff984 */ /* 0x000fe20000000800 */
[----:B------:R-:W-:Y:S01]  /*133a0*/  @!PT LDS RZ, [RZ] ;  /* 0x00000000fffff984 */ /* 0x000fe20000000800 */
[----:B------:R2:W-:Y:S03]  /*133b0*/  LDGSTS.E.BYPASS.LTC128B.128 [R231+0x4080], [R14.64], !P6 ;  /* 0x040800000ee77fae */ /* 0x0005e6000f101d52 */
[----:B------:R-:W-:Y:S02]  /*133c0*/  @!P1 LEA.HI.X R193, R5, c[0x0][0x1fc], R0, 0x1, P0 ;  /* 0x00007f0005c19a11 */ /* 0x000fe400000f0c00 */
[----:B------:R-:W-:Y:S01]  /*133d0*/  ISETP.GT.AND P0, PT, R246, R229, PT ;  /* 0x000000e5f600720c */ /* 0x000fe20003f04270 */
[----:B------:R2:W-:Y:S06]  /*133e0*/  LDGSTS.E.BYPASS.LTC128B.128 [R231+0x5880], [R12.64], !P5 ;  /* 0x058800000ce77fae */ /* 0x0005ec000e901d52 */
[----:B------:R3:W-:Y:S06]  /*133f0*/  LDGSTS.E.BYPASS.LTC128B.128 [R231+0x7080], [R22.64], !P4 ;  /* 0x0708000016e77fae */ /* 0x0007ec000e101d52 */
[----:B------:R3:W-:Y:S06]  /*13400*/  LDGSTS.E.BYPASS.LTC128B.128 [R231+0x8880], [R20.64], !P3 ;  /* 0x0888000014e77fae */ /* 0x0007ec000d901d52 */
[----:B------:R4:W-:Y:S06]  /*13410*/  @!P1 LDGSTS.E.BYPASS.LTC128B.128 [R231+0x5080], [R194.64], !P6 ;  /* 0x05080000c2e79fae */ /* 0x0009ec000f101d52 */
[----:B------:R5:W-:Y:S01]  /*13420*/  @!P1 LDGSTS.E.BYPASS.LTC128B.128 [R231+0x6880], [R190.64], !P5 ;  /* 0x06880000bee79fae */ /* 0x000be2000e901d52 */
[C---:B-1----:R-:W-:Y:S05]  /*13430*/  HMMA.16816.F32.BF16 R4, R24.reuse, R8, RZ ;  /* 0x000000081804723c */ /* 0x042fea00000418ff */
[----:B------:R5:W-:Y:S03]  /*13440*/  @!P1 LDGSTS.E.BYPASS.LTC128B.128 [R231+0x8080], [R188.64], !P4 ;  /* 0x08080000bce79fae */ /* 0x000be6000e101d52 */
[C---:B------:R-:W-:Y:S03]  /*13450*/  HMMA.16816.F32.BF16 R8, R24.reuse, R10, RZ ;  /* 0x0000000a1808723c */ /* 0x040fe600000418ff */
[----:B------:R4:W-:Y:S06]  /*13460*/  @!P1 LDGSTS.E.BYPASS.LTC128B.128 [R231+0x9880], [R192.64], !P3 ;  /* 0x09880000c0e79fae */ /* 0x0009ec000d901d52 */
[----:B------:R-:W-:Y:S01]  /*13470*/  LDSM.16.M88.4 R180, [R218] ;  /* 0x00000000dab4783b */ /* 0x000fe20000000200 */
[C---:B--2---:R-:W-:Y:S05]  /*13480*/  HMMA.16816.F32.BF16 R12, R24.reuse, R16, RZ ;  /* 0x00000010180c723c */ /* 0x044fea00000418ff */
[----:B------:R-:W0:Y:S03]  /*13490*/  LDGDEPBAR ;  /* 0x00000000000079af */ /* 0x000e260000000000 */
[C---:B------:R-:W-:Y:S03]  /*134a0*/  HMMA.16816.F32.BF16 R16, R24.reuse, R18, RZ ;  /* 0x000000121810723c */ /* 0x040fe600000418ff */
[----:B------:R-:W1:Y:S05]  /*134b0*/  LDSM.16.M88.4 R184, [R215+0xa080] ;  /* 0x00a08000d7b8783b */ /* 0x000e6a0000000200 */
[C---:B---3--:R-:W-:Y:S01]  /*134c0*/  HMMA.16816.F32.BF16 R20, R24.reuse, R160, RZ ;  /* 0x000000a01814723c */ /* 0x048fe200000418ff */
[----:B-----5:R-:W-:Y:S06]  /*134d0*/  LDSM.16.M88.4 R188, [R215+0xb080] ;  /* 0x00b08000d7bc783b */ /* 0x020fec0000000200 */
[----:B----4-:R-:W-:Y:S01]  /*134e0*/  LDSM.16.M88.4 R192, [R217] ;  /* 0x00000000d9c0783b */ /* 0x010fe20000000200 */
[----:B------:R-:W-:Y:S05]  /*134f0*/  HMMA.16816.F32.BF16 R24, R24, R162, RZ ;  /* 0x000000a21818723c */ /* 0x000fea00000418ff */
[----:B------:R-:W2:Y:S03]  /*13500*/  LDSM.16.M88.4 R160, [R215+0xa880] ;  /* 0x00a88000d7a0783b */ /* 0x000ea60000000200 */
[C---:B------:R-:W-:Y:S03]  /*13510*/  HMMA.16816.F32.BF16 R4, R164.reuse, R168, R4 ;  /* 0x000000a8a404723c */ /* 0x040fe60000041804 */
[----:B------:R-:W3:Y:S05]  /*13520*/  LDSM.16.M88.4 R196, [R209] ;  /* 0x00000000d1c4783b */ /* 0x000eea0000000200 */
[C---:B------:R-:W-:Y:S01]  /*13530*/  HMMA.16816.F32.BF16 R8, R164.reuse, R170, R8 ;  /* 0x000000aaa408723c */ /* 0x040fe20000041808 */
[----:B------:R-:W-:Y:S07]  /*13540*/  LDSM.16.M88.4 R168, [R209+0x1000] ;  /* 0x00100000d1a8783b */ /* 0x000fee0000000200 */
[C---:B------:R-:W-:Y:S08]  /*13550*/  HMMA.16816.F32.BF16 R12, R164.reuse, R172, R12 ;  /* 0x000000aca40c723c */ /* 0x040ff0000004180c */
[C---:B------:R-:W-:Y:S01]  /*13560*/  HMMA.16816.F32.BF16 R16, R164.reuse, R174, R16 ;  /* 0x000000aea410723c */ /* 0x040fe20000041810 */
[----:B------:R-:W-:Y:S07]  /*13570*/  LDSM.16.M88.4 R172, [R222+0x4000] ;  /* 0x00400000deac783b */ /* 0x000fee0000000200 */
[C---:B------:R-:W-:Y:S08]  /*13580*/  HMMA.16816.F32.BF16 R20, R164.reuse, R176, R20 ;  /* 0x000000b0a414723c */ /* 0x040ff00000041814 */
[----:B------:R-:W-:Y:S01]  /*13590*/  HMMA.16816.F32.BF16 R24, R164, R178, R24 ;  /* 0x000000b2a418723c */ /* 0x000fe20000041818 */
[----:B------:R-:W4:Y:S06]  /*135a0*/  LDSM.16.M88.4 R164, [R209+0x800] ;  /* 0x00080000d1a4783b */ /* 0x000f2c0000000200 */
[----:B------:R-:W5:Y:S01]  /*135b0*/  LDSM.16.M88.4 R176, [R221+0xb880] ;  /* 0x00b88000ddb0783b */ /* 0x000f620000000200 */
[C---:B-1----:R-:W-:Y:S08]  /*135c0*/  HMMA.16816.F32.BF16 R4, R180.reuse, R184, R4 ;  /* 0x000000b8b404723c */ /* 0x042ff00000041804 */
[C---:B------:R-:W-:Y:S01]  /*135d0*/  HMMA.16816.F32.BF16 R8, R180.reuse, R186, R8 ;  /* 0x000000bab408723c */ /* 0x040fe20000041808 */
[----:B------:R-:W-:Y:S07]  /*135e0*/  LDSM.16.M88.4 R184, [R220+0x4000] ;  /* 0x00400000dcb8783b */ /* 0x000fee0000000200 */
[C---:B--2---:R-:W-:Y:S08]  /*135f0*/  HMMA.16816.F32.BF16 R12, R180.reuse, R160, R12 ;  /* 0x000000a0b40c723c */ /* 0x044ff0000004180c */
[C---:B------:R-:W-:Y:S01]  /*13600*/  HMMA.16816.F32.BF16 R16, R180.reuse, R162, R16 ;  /* 0x000000a2b410723c */ /* 0x040fe20000041810 */
[----:B------:R-:W1:Y:S07]  /*13610*/  LDSM.16.M88.4 R160, [R221+0xc080] ;  /* 0x00c08000dda0783b */ /* 0x000e6e0000000200 */
[C---:B------:R-:W-:Y:S08]  /*13620*/  HMMA.16816.F32.BF16 R20, R180.reuse, R188, R20 ;  /* 0x000000bcb414723c */ /* 0x040ff00000041814 */
[----:B------:R-:W-:Y:S01]  /*13630*/  HMMA.16816.F32.BF16 R24, R180, R190, R24 ;  /* 0x000000beb418723c */ /* 0x000fe20000041818 */
[----:B------:R-:W2:Y:S06]  /*13640*/  LDSM.16.M88.4 R180, [R221+0xc880] ;  /* 0x00c88000ddb4783b */ /* 0x000eac0000000200 */
[----:B------:R-:W1:Y:S01]  /*13650*/  LDSM.16.M88.4 R188, [R208] ;  /* 0x00000000d0bc783b */ /* 0x000e620000000200 */
[C---:B---3--:R-:W-:Y:S08]  /*13660*/  HMMA.16816.F32.BF16 R4, R192.reuse, R196, R4 ;  /* 0x000000c4c004723c */ /* 0x048ff00000041804 */
[C---:B------:R-:W-:Y:S01]  /*13670*/  HMMA.16816.F32.BF16 R8, R192.reuse, R198, R8 ;  /* 0x000000c6c008723c */ /* 0x040fe20000041808 */
[----:B------:R-:W-:Y:S07]  /*13680*/  LDSM.16.M88.4 R196, [R215+0xb880] ;  /* 0x00b88000d7c4783b */ /* 0x000fee0000000200 */
[C---:B----4-:R-:W-:Y:S08]  /*13690*/  HMMA.16816.F32.BF16 R12, R192.reuse, R164, R12 ;  /* 0x000000a4c00c723c */ /* 0x050ff0000004180c */
[C---:B------:R-:W-:Y:S01]  /*136a0*/  HMMA.16816.F32.BF16 R16, R192.reuse, R166, R16 ;  /* 0x000000a6c010723c */ /* 0x040fe20000041810 */
[----:B------:R-:W3:Y:S07]  /*136b0*/  LDSM.16.M88.4 R164, [R207] ;  /* 0x00000000cfa4783b */ /* 0x000eee0000000200 */
[C---:B------:R-:W-:Y:S08]  /*136c0*/  HMMA.16816.F32.BF16 R20, R192.reuse, R168, R20 ;  /* 0x000000a8c014723c */ /* 0x040ff00000041814 */
[----:B------:R-:W-:Y:S01]  /*136d0*/  HMMA.16816.F32.BF16 R24, R192, R170, R24 ;  /* 0x000000aac018723c */ /* 0x000fe20000041818 */
[----:B------:R-:W4:Y:S06]  /*136e0*/  LDSM.16.M88.4 R168, [R206] ;  /* 0x00000000cea8783b */ /* 0x000f2c0000000200 */
[----:B------:R-:W3:Y:S01]  /*136f0*/  LDSM.16.M88.4 R192, [R218+0x4000] ;  /* 0x00400000dac0783b */ /* 0x000ee20000000200 */
[C---:B-----5:R-:W-:Y:S08]  /*13700*/  HMMA.16816.F32.BF16 R4, R172.reuse, R176, R4 ;  /* 0x000000b0ac04723c */ /* 0x060ff00000041804 */
[C---:B------:R-:W-:Y:S01]  /*13710*/  HMMA.16816.F32.BF16 R8, R172.reuse, R178, R8 ;  /* 0x000000b2ac08723c */ /* 0x040fe20000041808 */
[----:B------:R-:W-:Y:S07]  /*13720*/  LDSM.16.M88.4 R176, [R217+0x4000] ;  /* 0x00400000d9b0783b */ /* 0x000fee0000000200 */
[C---:B-1----:R-:W-:Y:S08]  /*13730*/  HMMA.16816.F32.BF16 R12, R172.reuse, R160, R12 ;  /* 0x000000a0ac0c723c */ /* 0x042ff0000004180c */
[C---:B------:R-:W-:Y:S01]  /*13740*/  HMMA.16816.F32.BF16 R16, R172.reuse, R162, R16 ;  /* 0x000000a2ac10723c */ /* 0x040fe20000041810 */
[----:B------:R-:W1:Y:S07]  /*13750*/  LDSM.16.M88.4 R160, [R215+0xc080] ;  /* 0x00c08000d7a0783b */ /* 0x000e6e0000000200 */
[C---:B--2---:R-:W-:Y:S08]  /*13760*/  HMMA.16816.F32.BF16 R20, R172.reuse, R180, R20 ;  /* 0x000000b4ac14723c */ /* 0x044ff00000041814 */
[----:B------:R-:W-:Y:S01]  /*13770*/  HMMA.16816.F32.BF16 R24, R172, R182, R24 ;  /* 0x000000b6ac18723c */ /* 0x000fe20000041818 */
[----:B------:R-:W2:Y:S06]  /*13780*/  LDSM.16.M88.4 R172, [R215+0xc880] ;  /* 0x00c88000d7ac783b */ /* 0x000eac0000000200 */
[----:B------:R-:W5:Y:S01]  /*13790*/  LDSM.16.M88.4 R180, [R209+0x1800] ;  /* 0x00180000d1b4783b */ /* 0x000f620000000200 */
[C---:B------:R-:W-:Y:S08]  /*137a0*/  HMMA.16816.F32.BF16 R4, R184.reuse, R188, R4 ;  /* 0x000000bcb804723c */ /* 0x040ff00000041804 */
[C---:B------:R-:W-:Y:S01]  /*137b0*/  HMMA.16816.F32.BF16 R8, R184.reuse, R190, R8 ;  /* 0x000000beb808723c */ /* 0x040fe20000041808 */
[----:B------:R-:W-:Y:S07]  /*137c0*/  LDSM.16.M88.4 R188, [R221+0xd080] ;  /* 0x00d08000ddbc783b */ /* 0x000fee0000000200 */
[C---:B---3--:R-:W-:Y:S08]  /*137d0*/  HMMA.16816.F32.BF16 R12, R184.reuse, R164, R12 ;  /* 0x000000a4b80c723c */ /* 0x048ff0000004180c */
[C---:B------:R-:W-:Y:S01]  /*137e0*/  HMMA.16816.F32.BF16 R16, R184.reuse, R166, R16 ;  /* 0x000000a6b810723c */ /* 0x040fe20000041810 */
[----:B------:R-:W3:Y:S07]  /*137f0*/  LDSM.16.M88.4 R164, [R209+0x2000] ;  /* 0x00200000d1a4783b */ /* 0x000eee0000000200 */
[C---:B----4-:R-:W-:Y:S08]  /*13800*/  HMMA.16816.F32.BF16 R20, R184.reuse, R168, R20 ;  /* 0x000000a8b814723c */ /* 0x050ff00000041814 */
[----:B------:R-:W-:Y:S01]  /*13810*/  HMMA.16816.F32.BF16 R24, R184, R170, R24 ;  /* 0x000000aab818723c */ /* 0x000fe20000041818 */
[----:B------:R-:W4:Y:S06]  /*13820*/  LDSM.16.M88.4 R168, [R209+0x2800] ;  /* 0x00280000d1a8783b */ /* 0x000f2c0000000200 */
[----:B------:R-:W3:Y:S01]  /*13830*/  LDSM.16.M88.4 R184, [R222+0x8000] ;  /* 0x00800000deb8783b */ /* 0x000ee20000000200 */
[C---:B------:R-:W-:Y:S08]  /*13840*/  HMMA.16816.F32.BF16 R4, R192.reuse, R196, R4 ;  /* 0x000000c4c004723c */ /* 0x040ff00000041804 */
[C---:B------:R-:W-:Y:S01]  /*13850*/  HMMA.16816.F32.BF16 R8, R192.reuse, R198, R8 ;  /* 0x000000c6c008723c */ /* 0x040fe20000041808 */
[----:B------:R-:W-:Y:S07]  /*13860*/  LDSM.16.M88.4 R196, [R205] ;  /* 0x00000000cdc4783b */ /* 0x000fee0000000200 */
[C---:B-1----:R-:W-:Y:S08]  /*13870*/  HMMA.16816.F32.BF16 R12, R192.reuse, R160, R12 ;  /* 0x000000a0c00c723c */ /* 0x042ff0000004180c */
[C---:B------:R-:W-:Y:S01]  /*13880*/  HMMA.16816.F32.BF16 R16, R192.reuse, R162, R16 ;  /* 0x000000a2c010723c */ /* 0x040fe20000041810 */
[----:B------:R-:W1:Y:S07]  /*13890*/  LDSM.16.M88.4 R160, [R221+0xd880] ;  /* 0x00d88000dda0783b */ /* 0x000e6e0000000200 */
[C---:B--2---:R-:W-:Y:S08]  /*138a0*/  HMMA.16816.F32.BF16 R20, R192.reuse, R172, R20 ;  /* 0x000000acc014723c */ /* 0x044ff00000041814 */
[----:B------:R-:W-:Y:S01]  /*138b0*/  HMMA.16816.F32.BF16 R24, R192, R174, R24 ;  /* 0x000000aec018723c */ /* 0x000fe20000041818 */
[----:B------:R-:W2:Y:S06]  /*138c0*/  LDSM.16.M88.4 R172, [R221+0xe080] ;  /* 0x00e08000ddac783b */ /* 0x000eac0000000200 */
[----:B------:R-:W1:Y:S01]  /*138d0*/  LDSM.16.M88.4 R192, [R220+0x8000] ;  /* 0x00800000dcc0783b */ /* 0x000e620000000200 */
[C---:B-----5:R-:W-:Y:S08]  /*138e0*/  HMMA.16816.F32.BF16 R4, R176.reuse, R180, R4 ;  /* 0x000000b4b004723c */ /* 0x060ff00000041804 */
[C---:B------:R-:W-:Y:S01]  /*138f0*/  HMMA.16816.F32.BF16 R8, R176.reuse, R182, R8 ;  /* 0x000000b6b008723c */ /* 0x040fe20000041808 */
[----:B------:R-:W-:Y:S07]  /*13900*/  LDSM.16.M88.4 R180, [R215+0xd080] ;  /* 0x00d08000d7b4783b */ /* 0x000fee0000000200 */
[C---:B---3--:R-:W-:Y:S08]  /*13910*/  HMMA.16816.F32.BF16 R12, R176.reuse, R164, R12 ;  /* 0x000000a4b00c723c */ /* 0x048ff0000004180c */
[C---:B------:R-:W-:Y:S01]  /*13920*/  HMMA.16816.F32.BF16 R16, R176.reuse, R166, R16 ;  /* 0x000000a6b010723c */ /* 0x040fe20000041810 */
[----:B------:R-:W3:Y:S07]  /*13930*/  LDSM.16.M88.4 R164, [R204] ;  /* 0x00000000cca4783b */ /* 0x000eee0000000200 */
[C---:B----4-:R-:W-:Y:S08]  /*13940*/  HMMA.16816.F32.BF16 R20, R176.reuse, R168, R20 ;  /* 0x000000a8b014723c */ /* 0x050ff00000041814 */
[----:B------:R-:W-:Y:S01]  /*13950*/  HMMA.16816.F32.BF16 R24, R176, R170, R24 ;  /* 0x000000aab018723c */ /* 0x000fe20000041818 */
[----:B------:R-:W4:Y:S06]  /*13960*/  LDSM.16.M88.4 R168, [R203] ;  /* 0x00000000cba8783b */ /* 0x000f2c0000000200 */
[----:B------:R-:W5:Y:S01]  /*13970*/  LDSM.16.M88.4 R176, [R218+0x8000] ;  /* 0x00800000dab0783b */ /* 0x000f620000000200 */
[C---:B------:R-:W-:Y:S08]  /*13980*/  HMMA.16816.F32.BF16 R4, R184.reuse, R188, R4 ;  /* 0x000000bcb804723c */ /* 0x040ff00000041804 */
        /* <DEDUP_REMOVED lines=8> */
[----:B------:R-:W1:Y:S01]  /*13a10*/  LDSM.16.M88.4 R184, [R217+0x8000] ;  /* 0x00800000d9b8783b */ /* 0x000e620000000200 */
        /* <DEDUP_REMOVED lines=10> */
[C---:B-----5:R-:W-:Y:S08]  /*13ac0*/  HMMA.16816.F32.BF16 R4, R176.reuse, R180, R4 ;  /* 0x000000b4b004723c */ /* 0x060ff00000041804 */
        /* <DEDUP_REMOVED lines=18> */
[----:B------:R-:W3:Y:S01]  /*13bf0*/  LDSM.16.M88.4 R184, [R218+0xc000] ;  /* 0x00c00000dab8783b */ /* 0x000ee20000000200 */
        /* <DEDUP_REMOVED lines=11> */
[C---:B------:R-:W-:Y:S08]  /*13cb0*/  HMMA.16816.F32.BF16 R8, R176.reuse, R182, R8 ;  /* 0x000000b6b008723c */ /* 0x040ff00000041808 */
[C---:B---3--:R-:W-:Y:S08]  /*13cc0*/  HMMA.16816.F32.BF16 R12, R176.reuse, R164, R12 ;  /* 0x000000a4b00c723c */ /* 0x048ff0000004180c */
[C---:B------:R-:W-:Y:S08]  /*13cd0*/  HMMA.16816.F32.BF16 R16, R176.reuse, R166, R16 ;  /* 0x000000a6b010723c */ /* 0x040ff00000041810 */
[C---:B----4-:R-:W-:Y:S08]  /*13ce0*/  HMMA.16816.F32.BF16 R20, R176.reuse, R168, R20 ;  /* 0x000000a8b014723c */ /* 0x050ff00000041814 */
[----:B------:R-:W-:Y:S08]  /*13cf0*/  HMMA.16816.F32.BF16 R24, R176, R170, R24 ;  /* 0x000000aab018723c */ /* 0x000ff00000041818 */
[C---:B------:R-:W-:Y:S08]  /*13d00*/  HMMA.16816.F32.BF16 R4, R184.reuse, R188, R4 ;  /* 0x000000bcb804723c */ /* 0x040ff00000041804 */
[C---:B------:R-:W-:Y:S08]  /*13d10*/  HMMA.16816.F32.BF16 R8, R184.reuse, R190, R8 ;  /* 0x000000beb808723c */ /* 0x040ff00000041808 */
[C---:B-1----:R-:W-:Y:S08]  /*13d20*/  HMMA.16816.F32.BF16 R12, R184.reuse, R160, R12 ;  /* 0x000000a0b80c723c */ /* 0x042ff0000004180c */
[C---:B------:R-:W-:Y:S01]  /*13d30*/  HMMA.16816.F32.BF16 R16, R184.reuse, R162, R16 ;  /* 0x000000a2b810723c */ /* 0x040fe20000041810 */
[----:B------:R-:W1:Y:S07]  /*13d40*/  LDSM.16.M88.4 R160, [R209+0x5000] ;  /* 0x00500000d1a0783b */ /* 0x000e6e0000000200 */
[C---:B--2---:R-:W-:Y:S08]  /*13d50*/  HMMA.16816.F32.BF16 R20, R184.reuse, R172, R20 ;  /* 0x000000acb814723c */ /* 0x044ff00000041814 */
[----:B------:R-:W-:Y:S08]  /*13d60*/  HMMA.16816.F32.BF16 R24, R184, R174, R24 ;  /* 0x000000aeb818723c */ /* 0x000ff00000041818 */
[C---:B------:R-:W-:Y:S08]  /*13d70*/  HMMA.16816.F32.BF16 R4, R192.reuse, R196, R4 ;  /* 0x000000c4c004723c */ /* 0x040ff00000041804 */
[C---:B------:R-:W-:Y:S08]  /*13d80*/  HMMA.16816.F32.BF16 R8, R192.reuse, R198, R8 ;  /* 0x000000c6c008723c */ /* 0x040ff00000041808 */
[C---:B-1----:R-:W-:Y:S08]  /*13d90*/  HMMA.16816.F32.BF16 R12, R192.reuse, R160, R12 ;  /* 0x000000a0c00c723c */ /* 0x042ff0000004180c */
[----:B------:R-:W-:Y:S01]  /*13da0*/  FMUL.FTZ R0, R4, c[0x0][0x320] ;  /* 0x0000c80004007a20 */ /* 0x000fe20000410000 */
[C---:B------:R-:W-:Y:S03]  /*13db0*/  HMMA.16816.F32.BF16 R16, R192.reuse, R162, R16 ;  /* 0x000000a2c010723c */ /* 0x040fe60000041810 */
[----:B------:R-:W-:Y:S02]  /*13dc0*/  FMUL.FTZ R164, R5, c[0x0][0x320] ;  /* 0x0000c80005a47a20 */ /* 0x000fe40000410000 */
[----:B------:R-:W1:Y:S01]  /*13dd0*/  MUFU.TANH R0, R0 ;  /* 0x0000000000007308 */ /* 0x000e620000002400 */
[----:B------:R-:W-:Y:S02]  /*13de0*/  FMUL.FTZ R2, R6, c[0x0][0x320] ;  /* 0x0000c80006027a20 */ /* 0x000fe40000410000 */
[----:B------:R-:W-:Y:S02]  /*13df0*/  FMUL.FTZ R158, R7, c[0x0][0x320] ;  /* 0x0000c800079e7a20 */ /* 0x000fe40000410000 */
[----:B------:R-:W2:Y:S01]  /*13e00*/  LDSM.16.M88.4 R4, [R209+0x5800] ;  /* 0x00580000d104783b */ /* 0x000ea20000000200 */
[----:B------:R-:W-:Y:S04]  /*13e10*/  DEPBAR.LE SB0, 0x0 ;  /* 0x000080000000791a */ /* 0x000fe80000000000 */
[----:B------:R-:W3:Y:S01]  /*13e20*/  MUFU.TANH R164, R164 ;  /* 0x000000a400a47308 */ /* 0x000ee20000002400 */
[----:B------:R-:W-:Y:S01]  /*13e30*/  BAR.SYNC.DEFER_BLOCKING 0x0 ;  /* 0x0000000000007b1d */ /* 0x000fe20000010000 */
[----:B------:R-:W-:Y:S02]  /*13e40*/  FMUL.FTZ R165, R8, c[0x0][0x320] ;  /* 0x0000c80008a57a20 */ /* 0x000fe40000410000 */
[----:B------:R-:W-:Y:S02]  /*13e50*/  FMUL.FTZ R160, R9, c[0x0][0x320] ;  /* 0x0000c80009a07a20 */ /* 0x000fe40000410000 */
[----:B------:R-:W-:Y:S02]  /*13e60*/  FMUL.FTZ R8, R10, c[0x0][0x320] ;  /* 0x0000c8000a087a20 */ /* 0x000fe40000410000 */
[----:B------:R-:W-:Y:S02]  /*13e70*/  FMUL.FTZ R9, R11, c[0x0][0x320] ;  /* 0x0000c8000b097a20 */ /* 0x000fe40000410000 */
[----:B------:R-:W4:Y:S01]  /*13e80*/  MUFU.TANH R2, R2 ;  /* 0x0000000200027308 */ /* 0x000f220000002400 */
[----:B------:R-:W-:Y:S02]  /*13e90*/  FMUL.FTZ R171, R12, c[0x0][0x320] ;  /* 0x0000c8000cab7a20 */ /* 0x000fe40000410000 */
[----:B------:R-:W-:Y:S02]  /*13ea0*/  FMUL.FTZ R167, R16, c[0x0][0x320] ;  /* 0x0000c80010a77a20 */ /* 0x000fe40000410000 */
[----:B------:R-:W-:Y:S02]  /*13eb0*/  FMUL.FTZ R13, R13, c[0x0][0x320] ;  /* 0x0000c8000d0d7a20 */ /* 0x000fe40000410000 */
[----:B------:R-:W-:Y:S02]  /*13ec0*/  FMUL.FTZ R14, R14, c[0x0][0x320] ;  /* 0x0000c8000e0e7a20 */ /* 0x000fe40000410000 */
[----:B------:R-:W-:Y:S01]  /*13ed0*/  FMUL.FTZ R15, R15, c[0x0][0x320] ;  /* 0x0000c8000f0f7a20 */ /* 0x000fe20000410000 */
[----:B------:R-:W1:Y:S01]  /*13ee0*/  MUFU.TANH R158, R158 ;  /* 0x0000009e009e7308 */ /* 0x000e620000002400 */
[----:B------:R-:W-:Y:S09]  /*13ef0*/  FMUL.FTZ R18, R18, c[0x0][0x320] ;  /* 0x0000c80012127a20 */ /* 0x000ff20000410000 */
[----:B------:R-:W1:Y:S01]  /*13f00*/  MUFU.TANH R165, R165 ;  /* 0x000000a500a57308 */ /* 0x000e620000002400 */
[C---:B--2---:R-:W-:Y:S09]  /*13f10*/  HMMA.16816.F32.BF16 R20, R192.reuse, R4, R20 ;  /* 0x00000004c014723c */ /* 0x044ff20000041814 */
[----:B------:R-:W2:Y:S03]  /*13f20*/  MUFU.TANH R160, R160 ;  /* 0x000000a000a07308 */ /* 0x000ea60000002400 */
[----:B------:R-:W-:Y:S01]  /*13f30*/  FMUL.FTZ R5, R17, c[0x0][0x320] ;  /* 0x0000c80011057a20 */ /* 0x000fe20000410000 */
[----:B------:R-:W-:Y:S03]  /*13f40*/  HMMA.16816.F32.BF16 R24, R192, R6, R24 ;  /* 0x00000006c018723c */ /* 0x000fe60000041818 */
[----:B------:R-:W-:Y:S03]  /*13f50*/  FMUL.FTZ R4, R19, c[0x0][0x320] ;  /* 0x0000c80013047a20 */ /* 0x000fe60000410000 */
[----:B------:R-:W1:Y:S06]  /*13f60*/  MUFU.TANH R8, R8 ;  /* 0x0000000800087308 */ /* 0x000e6c0000002400 */
[----:B------:R-:W-:Y:S04]  /*13f70*/  FMUL.FTZ R191, R20, c[0x0][0x320] ;  /* 0x0000c80014bf7a20 */ /* 0x000fe80000410000 */
[----:B------:R-:W1:Y:S01]  /*13f80*/  MUFU.TANH R9, R9 ;  /* 0x0000000900097308 */ /* 0x000e620000002400 */
[----:B------:R-:W-:Y:S02]  /*13f90*/  FMUL.FTZ R21, R21, c[0x0][0x320] ;  /* 0x0000c80015157a20 */ /* 0x000fe40000410000 */
[----:B------:R-:W-:Y:S02]  /*13fa0*/  FMUL.FTZ R22, R22, c[0x0][0x320] ;  /* 0x0000c80016167a20 */ /* 0x000fe40000410000 */
[----:B------:R-:W-:Y:S03]  /*13fb0*/  FMUL.FTZ R23, R23, c[0x0][0x320] ;  /* 0x0000c80017177a20 */ /* 0x000fe60000410000 */
[----:B------:R-:W-:Y:S02]  /*13fc0*/  FMUL.FTZ R187, R24, c[0x0][0x320] ;  /* 0x0000c80018bb7a20 */ /* 0x000fe40000410000 */
[----:B------:R-:W-:Y:S01]  /*13fd0*/  FMUL.FTZ R7, R27, c[0x0][0x320] ;  /* 0x0000c8001b077a20 */ /* 0x000fe20000410000 */
[----:B------:R-:W1:Y:S01]  /*13fe0*/  MUFU.TANH R171, R171 ;  /* 0x000000ab00ab7308 */ /* 0x000e620000002400 */
[----:B------:R-:W-:Y:S02]  /*13ff0*/  FMUL.FTZ R25, R25, c[0x0][0x320] ;  /* 0x0000c80019197a20 */ /* 0x000fe40000410000 */
[----:B------:R-:W-:Y:S07]  /*14000*/  FMUL.FTZ R26, R26, c[0x0][0x320] ;  /* 0x0000c8001a1a7a20 */ /* 0x000fee0000410000 */
[----:B------:R1:W1:Y:S10]  /*14010*/  MUFU.TANH R169, R13 ;  /* 0x0000000d00a97308 */ /* 0x0002740000002400 */
[----:B------:R1:W1:Y:S10]  /*14020*/  MUFU.TANH R170, R14 ;  /* 0x0000000e00aa7308 */ /* 0x0002740000002400 */
[----:B------:R1:W1:Y:S10]  /*14030*/  MUFU.TANH R168, R15 ;  /* 0x0000000f00a87308 */ /* 0x0002740000002400 */
[----:B------:R-:W1:Y:S10]  /*14040*/  MUFU.TANH R167, R167 ;  /* 0x000000a700a77308 */ /* 0x000e740000002400 */
[----:B------:R-:W1:Y:S10]  /*14050*/  MUFU.TANH R5, R5 ;  /* 0x0000000500057308 */ /* 0x000e740000002400 */
[----:B------:R1:W1:Y:S10]  /*14060*/  MUFU.TANH R166, R18 ;  /* 0x0000001200a67308 */ /* 0x0002740000002400 */
        /* <DEDUP_REMOVED lines=8> */
[----:B------:R-:W1:Y:S01]  /*140f0*/  MUFU.TANH R7, R7 ;  /* 0x0000000700077308 */ /* 0x000e620000002400 */
[----:B------:R-:W-:-:S05]  /*14100*/  @!P0 BRA `(.L_x_1127) ;  /* 0x000003e000008947 */ /* 0x000fca0003800000 */
[----:B--234-:R-:W-:Y:S02]  /*14110*/  IADD3 R6, R246, -0x1, RZ ;  /* 0xfffffffff6067810 */ /* 0x01cfe40007ffe0ff */
[----:B------:R-:W-:Y:S02]  /*14120*/  ISETP.GE.AND P1, PT, R248, 0x1, PT ;  /* 0x00000001f800780c */ /* 0x000fe40003f26270 */
[----:B-1----:R-:W-:Y:S01]  /*14130*/  SHF.R.S32.HI R15, RZ, 0x1f, R6 ;  /* 0x0000001fff0f7819 */ /* 0x002fe20000011406 */
[----:B------:R-:W-:Y:S01]  /*14140*/  IMAD.WIDE.U32 R26, R6, c[0x0][0x1e0], RZ ;  /* 0x00007800061a7a25 */ /* 0x000fe200078e00ff */
[C---:B------:R-:W-:Y:S03]  /*14150*/  IADD3 R14, P0, R234.reuse, 0x40, RZ ;  /* 0x00000040ea0e7810 */ /* 0x040fe60007f1e0ff */
[----:B------:R-:W-:Y:S02]  /*14160*/  IMAD R15, R15, c[0x0][0x1e0], RZ ;  /* 0x000078000f0f7a24 */ /* 0x000fe400078e02ff */
[----:B------:R-:W-:Y:S01]  /*14170*/  IMAD.X R11, RZ, RZ, R245, P0 ;  /* 0x000000ffff0b7224 */ /* 0x000fe200000e06f5 */
[----:B------:R-:W-:Y:S01]  /*14180*/  IADD3 R13, P0, R234, 0x80, RZ ;  /* 0x00000080ea0d7810 */ /* 0x000fe20007f1e0ff */
[----:B------:R-:W-:Y:S04]  /*14190*/  IMAD R15, R6, c[0x0][0x1e4], R15 ;  /* 0x00007900060f7a24 */ /* 0x000fe800078e020f */
[----:B------:R-:W-:Y:S02]  /*141a0*/  IMAD.IADD R15, R27, 0x1, R15 ;  /* 0x000000011b0f7824 */ /* 0x000fe400078e020f */
[----:B------:R-:W-:Y:S04]  /*141b0*/  IMAD.WIDE.U32 R26, R26, 0x30, RZ ;  /* 0x000000301a1a7825 */ /* 0x000fe800078e00ff */
[----:B------:R-:W-:Y:S02]  /*141c0*/  IMAD R15, R15, 0x30, RZ ;  /* 0x000000300f0f7824 */ /* 0x000fe400078e02ff */
[----:B------:R-:W-:Y:S01]  /*141d0*/  IMAD.X R10, RZ, RZ, R245, P0 ;  /* 0x000000ffff0a7224 */ /* 0x000fe200000e06f5 */
[-C--:B------:R-:W-:Y:S01]  /*141e0*/  @P1 IADD3 R21, P0, R234, R26.reuse, RZ ;  /* 0x0000001aea151210 */ /* 0x080fe20007f1e0ff */
[----:B------:R-:W-:Y:S04]  /*141f0*/  IMAD.IADD R15, R27, 0x1, R15 ;  /* 0x000000011b0f7824 */ /* 0x000fe800078e020f */
[C---:B------:R-:W-:Y:S01]  /*14200*/  @P1 IMAD.X R16, R15.reuse, 0x1, R245, P0 ;  /* 0x000000010f101824 */ /* 0x040fe200000e06f5 */
[-C--:B------:R-:W-:Y:S05]  /*14210*/  @P1 IADD3 R19, P0, R14, R26.reuse, RZ ;  /* 0x0000001a0e131210 */ /* 0x080fea0007f1e0ff */
[----:B------:R-:W-:Y:S01]  /*14220*/  @P1 IMAD.X R12, R15, 0x1, R11, P0 ;  /* 0x000000010f0c1824 */ /* 0x000fe200000e060b */
[-C--:B------:R-:W-:Y:S05]  /*14230*/  @P1 IADD3 R17, P0, R13, R26.reuse, RZ ;  /* 0x0000001a0d111210 */ /* 0x080fea0007f1e0ff */
        /* <DEDUP_REMOVED lines=9> */
[C---:B------:R-:W-:Y:S03]  /*142d0*/  @P1 LEA R20, P0, R17.reuse, c[0x0][0x1c8], 0x1 ;  /* 0x0000720011141a11 */ /* 0x040fe600078008ff */
[----:B------:R1:W-:Y:S01]  /*142e0*/  @P1 LDGSTS.E.BYPASS.LTC128B.128 [R231+0xb880], [R22.64], !P5 ;  /* 0x0b88000016e71fae */ /* 0x0003e2000e901d52 */
[----:B------:R-:W-:Y:S02]  /*142f0*/  @P1 LEA.HI.X R21, R17, c[0x0][0x1cc], R6, 0x1, P0 ;  /* 0x0000730011151a11 */ /* 0x000fe400000f0c06 */
[----:B------:R-:W-:Y:S03]  /*14300*/  IADD3 R12, P0, R234, 0xc0, RZ ;  /* 0x000000c0ea0c7810 */ /* 0x000fe60007f1e0ff */
[----:B------:R1:W-:Y:S02]  /*14310*/  @P1 LDGSTS.E.BYPASS.LTC128B.128 [R231+0xd080], [R20.64], !P4 ;  /* 0x0d08000014e71fae */ /* 0x0003e4000e101d52 */
[----:B------:R-:W-:Y:S01]  /*14320*/  IMAD.X R6, RZ, RZ, R245, P0 ;  /* 0x000000ffff067224 */ /* 0x000fe200000e06f5 */
[----:B------:R-:W-:Y:S05]  /*14330*/  @P1 IADD3 R17, P0, R12, R26, RZ ;  /* 0x0000001a0c111210 */ /* 0x000fea0007f1e0ff */
[----:B------:R-:W-:Y:S01]  /*14340*/  @P1 IMAD.X R16, R15, 0x1, R6, P0 ;  /* 0x000000010f101824 */ /* 0x000fe200000e0606 */
[C---:B------:R-:W-:Y:S04]  /*14350*/  @P1 LEA R18, P0, R17.reuse, c[0x0][0x1c8], 0x1 ;  /* 0x0000720011121a11 */ /* 0x040fe800078008ff */
[----:B------:R-:W-:Y:S02]  /*14360*/  @P1 LEA.HI.X R19, R17, c[0x0][0x1cc], R16, 0x1, P0 ;  /* 0x0000730011131a11 */ /* 0x000fe400000f0c10 */
[----:B------:R-:W-:Y:S03]  /*14370*/  ISETP.GE.AND P0, PT, R248, 0x21, PT ;  /* 0x00000021f800780c */ /* 0x000fe60003f06270 */
[----:B------:R1:W-:Y:S10]  /*14380*/  @P1 LDGSTS.E.BYPASS.LTC128B.128 [R231+0xe880], [R18.64], !P3 ;  /* 0x0e88000012e71fae */ /* 0x0003f4000d901d52 */
[----:B------:R-:W-:Y:S04]  /*14390*/  @P0 IADD3 R17, P2, R26, UR6, RZ ;  /* 0x000000061a110c10 */ /* 0x000fe8000ff5e0ff */
[----:B------:R-:W-:Y:S02]  /*143a0*/  @P0 IADD3.X R15, R15, UR5, RZ, P2, !PT ;  /* 0x000000050f0f0c10 */ /* 0x000fe400097fe4ff */
[----:B------:R-:W-:Y:S05]  /*143b0*/  @P0 IADD3 R14, P2, R17, R14, RZ ;  /* 0x0000000e110e0210 */ /* 0x000fea0007f5e0ff */
[----:B------:R-:W-:Y:S01]  /*143c0*/  @P0 IMAD.X R11, R15, 0x1, R11, P2 ;  /* 0x000000010f0b0824 */ /* 0x000fe200010e060b */
[----:B------:R-:W-:Y:S05]  /*143d0*/  @P0 IADD3 R13, P2, R17, R13, RZ ;  /* 0x0000000d110d0210 */ /* 0x000fea0007f5e0ff */
[----:B------:R-:W-:Y:S01]  /*143e0*/  @P0 IMAD.X R10, R15, 0x1, R10, P2 ;  /* 0x000000010f0a0824 */ /* 0x000fe200010e060a */
[----:B------:R-:W-:Y:S05]  /*143f0*/  @P0 IADD3 R12, P2, R17, R12, RZ ;  /* 0x0000000c110c0210 */ /* 0x000fea0007f5e0ff */
[----:B------:R-:W-:Y:S01]  /*14400*/  @P0 IMAD.X R27, R15, 0x1, R6, P2 ;  /* 0x000000010f1b0824 */ /* 0x000fe200010e0606 */
[----:B------:R-:W-:Y:S05]  /*14410*/  @P0 IADD3 R17, P2, R17, R234, RZ ;  /* 0x000000ea11110210 */ /* 0x000fea0007f5e0ff */
[----:B------:R-:W-:Y:S01]  /*14420*/  @P0 IMAD.X R6, R15, 0x1, R245, P2 ;  /* 0x000000010f060824 */ /* 0x000fe200010e06f5 */
[C---:B------:R-:W-:Y:S04]  /*14430*/  @P0 LEA R16, P2, R17.reuse, c[0x0][0x1c8], 0x1 ;  /* 0x0000720011100a11 */ /* 0x040fe800078408ff */
[----:B------:R-:W-:Y:S02]  /*14440*/  @P0 LEA.HI.X R17, R17, c[0x0][0x1cc], R6, 0x1, P2 ;  /* 0x0000730011110a11 */ /* 0x000fe400010f0c06 */
[C---:B------:R-:W-:Y:S03]  /*14450*/  @P0 LEA R162, P2, R14.reuse, c[0x0][0x1c8], 0x1 ;  /* 0x000072000ea20a11 */ /* 0x040fe600078408ff */
[----:B------:R1:W-:Y:S01]  /*14460*/  @P0 LDGSTS.E.BYPASS.LTC128B.128 [R231+0xb080], [R16.64], !P6 ;  /* 0x0b08000010e70fae */ /* 0x0003e2000f101d52 */
[----:B------:R-:W-:Y:S02]  /*14470*/  @P0 LEA.HI.X R163, R14, c[0x0][0x1cc], R11, 0x1, P2 ;  /* 0x000073000ea30a11 */ /* 0x000fe400010f0c0b */
[C---:B------:R-:W-:Y:S03]  /*14480*/  @P0 LEA R14, P2, R13.reuse, c[0x0][0x1c8], 0x1 ;  /* 0x000072000d0e0a11 */ /* 0x040fe600078408ff */
[----:B------:R1:W-:Y:S01]  /*14490*/  @P0 LDGSTS.E.BYPASS.LTC128B.128 [R231+0xc880], [R162.64], !P5 ;  /* 0x0c880000a2e70fae */ /* 0x0003e2000e901d52 */
[----:B------:R-:W-:Y:S02]  /*144a0*/  @P0 LEA.HI.X R15, R13, c[0x0][0x1cc], R10, 0x1, P2 ;  /* 0x000073000d0f0a11 */ /* 0x000fe400010f0c0a */
[C---:B------:R-:W-:Y:S03]  /*144b0*/  @P0 LEA R10, P2, R12.reuse, c[0x0][0x1c8], 0x1 ;  /* 0x000072000c0a0a11 */ /* 0x040fe600078408ff */
[----:B------:R1:W-:Y:S01]  /*144c0*/  @P0 LDGSTS.E.BYPASS.LTC128B.128 [R231+0xe080], [R14.64], !P4 ;  /* 0x0e0800000ee70fae */ /* 0x0003e2000e101d52 */
[----:B------:R-:W-:Y:S05]  /*144d0*/  @P0 LEA.HI.X R11, R12, c[0x0][0x1cc], R27, 0x1, P2 ;  /* 0x000073000c0b0a11 */ /* 0x000fea00010f0c1b */
[----:B------:R1:W-:Y:S04]  /*144e0*/  @P0 LDGSTS.E.BYPASS.LTC128B.128 [R231+0xf880], [R10.64], !P3 ;  /* 0x0f8800000ae70fae */ /* 0x0003e8000d901d52 */
.L_x_1127:
[----:B--234-:R-:W-:Y:S05]  /*144f0*/  BSYNC B0 ;  /* 0x0000000000007941 */ /* 0x01cfea0003800000 */
.L_x_1126:
[----:B------:R-:W-:Y:S01]  /*14500*/  ISETP.NE.AND P0, PT, R250, 0x1, PT ;  /* 0x00000001fa00780c */ /* 0x000fe20003f05270 */
[----:B------:R-:W2:Y:S01]  /*14510*/  LDL R6, [R1+0x4] ;  /* 0x0000040001067983 */ /* 0x000ea20000100800 */
[----:B-1----:R-:W-:Y:S01]  /*14520*/  IMAD R23, R246, -0x30, RZ ;  /* 0xffffffd0f6177824 */ /* 0x002fe200078e02ff */
[----:B------:R-:W-:Y:S02]  /*14530*/  ULDC UR4, c[0x0][0x324] ;  /* 0x0000c90000047ab9 */ /* 0x000fe40000000800 */
[----:B------:R-:W-:Y:S01]  /*14540*/  ULOP3.LUT UR4, URZ, UR4, URZ, 0x33, !UPT ;  /* 0x000000043f047292 */ /* 0x000fe2000f8e333f */
[----:B------:R-:W0:Y:S01]  /*14550*/  LDGDEPBAR ;  /* 0x00000000000079af */ /* 0x000e220000000000 */
[----:B------:R-:W-:Y:S01]  /*14560*/  IADD3 R19, -R240, 0x1, R23 ;  /* 0x00000001f0137810 */ /* 0x000fe20007ffe117 */
[----:B------:R-:W-:Y:S03]  /*14570*/  IMAD.IADD R12, R23, 0x1, -R240 ;  /* 0x00000001170c7824 */ /* 0x000fe600078e0af0 */
        /* <DEDUP_REMOVED lines=8> */
[----:B------:R-:W1:Y:S02]  /*14600*/  SHFL.IDX PT, R11, R21, RZ, 0x1c1f ;  /* 0x001c1fff150b7589 */ /* 0x000e6400000e0000 */
[--C-:B-1----:R-:W-:Y:S02]  /*14610*/  IMAD.IADD R24, R20, 0x1, R11.reuse ;  /* 0x0000000114187824 */ /* 0x102fe400078e020b */
        /* <DEDUP_REMOVED lines=15> */
.L_x_1130:
[----:B------:R-:W-:Y:S04]  /*14710*/  MOV R6, c[0x0][0x32c] ;  /* 0x0000cb0000067a02 */ /* 0x000fe80000000f00 */
[----:B------:R-:W-:Y:S11]  /*14720*/  ISETP.NE.AND P0, PT, R6, 0x1, PT ;  /* 0x000000010600780c */ /* 0x000ff60003f05270 */
[----:B------:R-:W-:Y:S02]  /*14730*/  @!UPT UIADD3 URZ, URZ, URZ, URZ ;  /* 0x0000003f3f3ff290 */ /* 0x000fe4000fffe03f */
[----:B------:R-:W-:Y:S05]  /*14740*/  @P0 IMAD.HI.U32 R6, R11, c[0x0][0x330], RZ ;  /* 0x0000cc000b060a27 */ /* 0x000fea00078e00ff */
[----:B------:R-:W-:Y:S02]  /*14750*/  @P0 SHF.R.U32.HI R11, RZ, c[0x0][0x334], R6 ;  /* 0x0000cd00ff0b0a19 */ /* 0x000fe40000011606 */
.L_x_1131:
[----:B------:R-:W-:Y:S05]  /*14760*/  BSYNC B0 ;  /* 0x0000000000007941 */ /* 0x000fea0003800000 */
.L_x_1129:
[----:B------:R-:W-:Y:S05]  /*14770*/  IMAD R13, R11, c[0x0][0x32c], R12 ;  /* 0x0000cb000b0d7a24 */ /* 0x000fea00078e020c */
[----:B------:R-:W-:Y:S02]  /*14780*/  IADD3 R11, R13, c[0x0][0x32c], RZ ;  /* 0x0000cb000d0b7a10 */ /* 0x000fe40007ffe0ff */
[----:B------:R-:W-:Y:S02]  /*14790*/  IMNMX R22, R22, R13, !PT ;  /* 0x0000000d16167217 */ /* 0x000fe40007800200 */
[----:B------:R-:W-:Y:S02]  /*147a0*/  IMNMX R24, R24, R11, PT ;  /* 0x0000000b18187217 */ /* 0x000fe40003800200 */
.L_x_1128:
[C---:B------:R-:W-:Y:S01]  /*147b0*/  ISETP.GE.AND P0, PT, R23.reuse, 0x2, PT ;  /* 0x000000021700780c */ /* 0x040fe20003f06270 */
[----:B------:R-:W1:Y:S01]  /*147c0*/  SHFL.IDX PT, R21, R21, 0x1, 0x1c1f ;  /* 0x003c1f0015157f89 */ /* 0x000e6200000e0000 */
[C---:B------:R-:W-:Y:S02]  /*147d0*/  ISETP.GE.AND P1, PT, R23.reuse, 0x9, PT ;  /* 0x000000091700780c */ /* 0x040fe40003f26270 */
[----:B------:R-:W-:Y:S02]  /*147e0*/  P2R R10, PR, RZ, 0x1 ;  /* 0x00000001ff0a7803 */ /* 0x000fe40000000000 */
[----:B------:R-:W-:Y:S02]  /*147f0*/  ISETP.GT.AND P0, PT, R22, 0x1, !P0 ;  /* 0x000000011600780c */ /* 0x000fe40004704270 */
[----:B------:R-:W-:Y:S02]  /*14800*/  P2R R18, PR, RZ, 0x2 ;  /* 0x00000002ff127803 */ /* 0x000fe40000000000 */
[----:B------:R-:W-:Y:S02]  /*14810*/  ISETP.LT.OR P0, PT, R24, 0x2, P0 ;  /* 0x000000021800780c */ /* 0x000fe40000701670 */
[C---:B------:R-:W-:Y:S02]  /*14820*/  ISETP.GE.AND P6, PT, R23.reuse, 0x19, PT ;  /* 0x000000191700780c */ /* 0x040fe40003fc6270 */
[----:B------:R-:W-:Y:S02]  /*14830*/  FSEL R15, R164, -INF , !P0 ;  /* 0xff800000a40f7808 */ /* 0x000fe40004000000 */
[----:B------:R-:W-:Y:S02]  /*14840*/  ISETP.GT.AND P0, PT, R22, 0x8, !P1 ;  /* 0x000000081600780c */ /* 0x000fe40004f04270 */
[----:B------:R-:W-:Y:S02]  /*14850*/  ISETP.GE.AND P1, PT, R23, 0xa, PT ;  /* 0x0000000a1700780c */ /* 0x000fe40003f26270 */
[----:B------:R-:W-:Y:S02]  /*14860*/  ISETP.LT.OR P0, PT, R24, 0x9, P0 ;  /* 0x000000091800780c */ /* 0x000fe40000701670 */
[----:B------:R-:W-:Y:S02]  /*14870*/  P2R R6, PR, RZ, 0x2 ;  /* 0x00000002ff067803 */ /* 0x000fe40000000000 */
[----:B------:R-:W-:Y:S01]  /*14880*/  FSEL R13, R165, -INF , !P0 ;  /* 0xff800000a50d7808 */ /* 0x000fe20004000000 */
[--C-:B-1----:R-:W-:Y:S01]  /*14890*/  IMAD.IADD R20, R20, 0x1, R21.reuse ;  /* 0x0000000114147824 */ /* 0x102fe200078e0215 */
[----:B------:R-:W-:Y:S01]  /*148a0*/  ISETP.GT.AND P0, PT, R22, 0x9, !P1 ;  /* 0x000000091600780c */ /* 0x000fe20004f04270 */
[----:B------:R-:W-:Y:S01]  /*148b0*/  IMAD.IADD R19, R19, 0x1, R21 ;  /* 0x0000000113137824 */ /* 0x000fe200078e0215 */
        /* <DEDUP_REMOVED lines=12> */
[----:B------:R-:W-:Y:S02]  /*14980*/  ISETP.GE.AND P3, PT, R23, 0x22, PT ;  /* 0x000000221700780c */ /* 0x000fe40003f66270 */
        /* <DEDUP_REMOVED lines=25> */
[----:B------:R-:W-:Y:S04]  /*14b20*/  ISETP.LT.OR P0, PT, R24, 0x2a, P0 ;  /* 0x0000002a1800780c */ /* 0x000fe80000701670 */
        /* <DEDUP_REMOVED lines=17> */
.L_x_1134:
[----:B------:R-:W-:Y:S04]  /*14c40*/  MOV R5, c[0x0][0x32c] ;  /* 0x0000cb0000057a02 */ /* 0x000fe80000000f00 */
[----:B------:R-:W-:Y:S11]  /*14c50*/  ISETP.NE.AND P0, PT, R5, 0x1, PT ;  /* 0x000000010500780c */ /* 0x000ff60003f05270 */
[----:B------:R-:W-:Y:S02]  /*14c60*/  @!UPT UIADD3 URZ, URZ, URZ, URZ ;  /* 0x0000003f3f3ff290 */ /* 0x000fe4000fffe03f */
[----:B------:R-:W-:Y:S05]  /*14c70*/  @P0 IMAD.HI.U32 R5, R21, c[0x0][0x330], RZ ;  /* 0x0000cc0015050a27 */ /* 0x000fea00078e00ff */
[----:B------:R-:W-:Y:S02]  /*14c80*/  @P0 SHF.R.U32.HI R21, RZ, c[0x0][0x334], R5 ;  /* 0x0000cd00ff150a19 */ /* 0x000fe40000011605 */
.L_x_1135:
[----:B------:R-:W-:Y:S05]  /*14c90*/  BSYNC B0 ;  /* 0x0000000000007941 */ /* 0x000fea0003800000 */
.L_x_1133:
[----:B------:R-:W-:Y:S05]  /*14ca0*/  IMAD R12, R21, c[0x0][0x32c], R12 ;  /* 0x0000cb00150c7a24 */ /* 0x000fea00078e020c */
[----:B------:R-:W-:Y:S02]  /*14cb0*/  IADD3 R5, R12, c[0x0][0x32c], RZ ;  /* 0x0000cb000c057a10 */ /* 0x000fe40007ffe0ff */
[----:B------:R-:W-:Y:S02]  /*14cc0*/  IMNMX R19, R19, R12, !PT ;  /* 0x0000000c13137217 */ /* 0x000fe40007800200 */
[----:B------:R-:W-:Y:S02]  /*14cd0*/  IMNMX R20, R20, R5, PT ;  /* 0x0000000514147217 */ /* 0x000fe40003800200 */
.L_x_1132:
[----:B------:R-:W-:Y:S01]  /*14ce0*/  ISETP.GT.AND P0, PT, R19, RZ, !P1 ;  /* 0x000000ff1300720c */ /* 0x000fe20004f04270 */
[----:B------:R-:W-:Y:S01]  /*14cf0*/  LDSM.16.MT88.4 R172, [R214+0x7880] ;  /* 0x00788000d6ac783b */ /* 0x000fe20000004200 */
[----:B------:R-:W-:Y:S02]  /*14d00*/  ISETP.NE.AND P1, PT, R0, RZ, PT ;  /* 0x000000ff0000720c */ /* 0x000fe40003f25270 */
[----:B------:R-:W-:Y:S02]  /*14d10*/  ISETP.LT.OR P0, PT, R20, 0x1, P0 ;  /* 0x000000011400780c */ /* 0x000fe40000701670 */
[----:B------:R-:W-:Y:S02]  /*14d20*/  FMNMX.FTZ R0, R14, R157, !PT ;  /* 0x0000009d0e007209 */ /* 0x000fe40007810000 */
[----:B------:R-:W-:Y:S02]  /*14d30*/  FSEL R12, R2, -INF , !P0 ;  /* 0xff800000020c7808 */ /* 0x000fe40004000000 */
[----:B------:R-:W-:Y:S02]  /*14d40*/  ISETP.NE.AND P0, PT, R10, RZ, PT ;  /* 0x000000ff0a00720c */ /* 0x000fe40003f05270 */
[----:B------:R-:W-:Y:S02]  /*14d50*/  FMNMX.FTZ R0, R15, R0, !PT ;  /* 0x000000000f007209 */ /* 0x000fe40007810000 */
[----:B------:R-:W-:Y:S02]  /*14d60*/  ISETP.GT.AND P0, PT, R19, 0x1, !P0 ;  /* 0x000000011300780c */ /* 0x000fe40004704270 */
[----:B------:R-:W-:Y:S02]  /*14d70*/  FMNMX.FTZ R0, R13, R0, !PT ;  /* 0x000000000d007209 */ /* 0x000fe40007810000 */
        /* <DEDUP_REMOVED lines=31> */
[C---:B------:R-:W-:Y:S01]  /*14f70*/  ISETP.GT.AND P0, PT, R19.reuse, 0x18, !P6 ;  /* 0x000000181300780c */ /* 0x040fe20007704270 */
[----:B------:R-:W1:Y:S01]  /*14f80*/  SHFL.BFLY PT, R0, R9, 0x2, 0x1f ;  /* 0x0c401f0009007f89 */ /* 0x000e6200000e0000 */
[----:B------:R-:W-:Y:S02]  /*14f90*/  FMNMX.FTZ R5, R170, R5, !PT ;  /* 0x00000005aa057209 */ /* 0x000fe40007810000 */
[----:B------:R-:W-:Y:S02]  /*14fa0*/  ISETP.LT.OR P0, PT, R20, 0x19, P0 ;  /* 0x000000191400780c */ /* 0x000fe40000701670 */
[----:B------:R-:W-:Y:S02]  /*14fb0*/  FMNMX.FTZ R5, R168, R5, !PT ;  /* 0x00000005a8057209 */ /* 0x000fe40007810000 */
[----:B------:R-:W-:Y:S02]  /*14fc0*/  FSEL R166, R166, -INF , !P0 ;  /* 0xff800000a6a67808 */ /* 0x000fe40004000000 */
[C---:B------:R-:W-:Y:S02]  /*14fd0*/  ISETP.GT.AND P0, PT, R19.reuse, 0x19, !P5 ;  /* 0x000000191300780c */ /* 0x040fe40006f04270 */
[----:B------:R-:W-:Y:S02]  /*14fe0*/  FMNMX.FTZ R5, R166, R5, !PT ;  /* 0x00000005a6057209 */ /* 0x000fe40007810000 */
[----:B------:R-:W-:Y:S04]  /*14ff0*/  ISETP.LT.OR P0, PT, R20, 0x1a, P0 ;  /* 0x0000001a1400780c */ /* 0x000fe80000701670 */
        /* <DEDUP_REMOVED lines=13> */
[----:B------:R-:W-:Y:S02]  /*150d0*/  ISETP.GT.AND P0, PT, R19, 0x29, !P1 ;  /* 0x000000291300780c */ /* 0x000fe40004f04270 */
[----:B------:R-:W-:Y:S02]  /*150e0*/  FMNMX.FTZ R5, R186, R5, !PT ;  /* 0x00000005ba057209 */ /* 0x000fe40007810000 */
[----:B------:R-:W-:Y:S02]  /*150f0*/  ISETP.LT.OR P0, PT, R20, 0x2a, P0 ;  /* 0x0000002a1400780c */ /* 0x000fe40000701670 */
[----:B------:R-:W-:Y:S02]  /*15100*/  LDSM.16.MT88.4 R20, [R214+0x4080] ;  /* 0x00408000d614783b */ /* 0x000fe40000004200 */
[----:B------:R-:W-:Y:S02]  /*15110*/  FSEL R158, R7, -INF , !P0 ;  /* 0xff800000079e7808 */ /* 0x000fe40004000000 */
[----:B-1----:R-:W-:Y:S02]  /*15120*/  FMNMX.FTZ R7, R9, R0, !PT ;  /* 0x0000000009077209 */ /* 0x002fe40007810000 */
[----:B------:R-:W-:Y:S03]  /*15130*/  FMNMX.FTZ R9, R158, R5, !PT ;  /* 0x000000059e097209 */ /* 0x000fe60007810000 */
[----:B------:R-:W1:Y:S08]  /*15140*/  SHFL.BFLY PT, R0, R7, 0x1, 0x1f ;  /* 0x0c201f0007007f89 */ /* 0x000e7000000e0000 */
[----:B------:R-:W2:Y:S01]  /*15150*/  SHFL.BFLY PT, R2, R9, 0x2, 0x1f ;  /* 0x0c401f0009027f89 */ /* 0x000ea200000e0000 */
[----:B-1----:R-:W-:Y:S04]  /*15160*/  FMNMX.FTZ R0, R7, R0, !PT ;  /* 0x0000000007007209 */ /* 0x002fe80007810000 */
[C---:B------:R-:W-:Y:S01]  /*15170*/  FSETP.NEU.FTZ.AND P0, PT, R0.reuse, -INF , PT ;  /* 0xff8000000000780b */ /* 0x040fe20003f1d000 */
[----:B------:R-:W-:Y:S01]  /*15180*/  FMUL.FTZ R192, R0, c[0x0][0x2d0] ;  /* 0x0000b40000c07a20 */ /* 0x000fe20000410000 */
[----:B--2---:R-:W-:Y:S04]  /*15190*/  FMNMX.FTZ R7, R9, R2, !PT ;  /* 0x0000000209077209 */ /* 0x004fe80007810000 */
[----:B------:R-:W-:Y:S02]  /*151a0*/  FSEL R192, R192, RZ, P0 ;  /* 0x000000ffc0c07208 */ /* 0x000fe40000000000 */
[----:B------:R-:W-:Y:S01]  /*151b0*/  FSEL R4, R0, RZ, P0 ;  /* 0x000000ff00047208 */ /* 0x000fe20000000000 */
[----:B------:R-:W1:Y:S02]  /*151c0*/  SHFL.BFLY PT, R2, R7, 0x1, 0x1f ;  /* 0x0c201f0007027f89 */ /* 0x000e6400000e0000 */
[--C-:B------:R-:W-:Y:S02]  /*151d0*/  FFMA.FTZ R180, R14, c[0x0][0x2d0], -R192.reuse ;  /* 0x0000b4000eb47a23 */ /* 0x100fe400000108c0 */
[--C-:B------:R-:W-:Y:S02]  /*151e0*/  FFMA.FTZ R178, R15, c[0x0][0x2d0], -R192.reuse ;  /* 0x0000b4000fb27a23 */ /* 0x100fe400000108c0 */
[--C-:B------:R-:W-:Y:S02]  /*151f0*/  FFMA.FTZ R177, R13, c[0x0][0x2d0], -R192.reuse ;  /* 0x0000b4000db17a23 */ /* 0x100fe400000108c0 */
[----:B------:R-:W-:Y:S01]  /*15200*/  FADD.FTZ R4, -R4, R157 ;  /* 0x0000009d04047221 */ /* 0x000fe20000010100 */
[----:B------:R-:W-:Y:S01]  /*15210*/  MUFU.EX2 R180, R180 ;  /* 0x000000b400b47308 */ /* 0x000fe20000000800 */
[--C-:B------:R-:W-:Y:S02]  /*15220*/  FFMA.FTZ R176, R11, c[0x0][0x2d0], -R192.reuse ;  /* 0x0000b4000bb07a23 */ /* 0x100fe400000108c0 */
        /* <DEDUP_REMOVED lines=8> */
[--C-:B------:R-:W-:Y:S02]  /*152b0*/  FFMA.FTZ R189, R189, c[0x0][0x2d0], -R192.reuse ;  /* 0x0000b400bdbd7a23 */ /* 0x100fe400000108c0 */
[--C-:B------:R-:W-:Y:S01]  /*152c0*/  FFMA.FTZ R187, R187, c[0x0][0x2d0], -R192.reuse ;  /* 0x0000b400bbbb7a23 */ /* 0x100fe200000108c0 */
[C---:B------:R-:W-:Y:S01]  /*152d0*/  FSETP.NEU.FTZ.AND P0, PT, R2.reuse, -INF , PT ;  /* 0xff8000000200780b */ /* 0x040fe20003f1d000 */
[C---:B------:R-:W-:Y:S01]  /*152e0*/  FMUL.FTZ R183, R2.reuse, c[0x0][0x2d0] ;  /* 0x0000b40002b77a20 */ /* 0x040fe20000410000 */
[----:B------:R-:W-:Y:S01]  /*152f0*/  MUFU.EX2 R177, R177 ;  /* 0x000000b100b17308 */ /* 0x000fe20000000800 */
[----:B------:R-:W-:Y:S01]  /*15300*/  FFMA.FTZ R192, R185, c[0x0][0x2d0], -R192 ;  /* 0x0000b400b9c07a23 */ /* 0x000fe200000108c0 */
[----:B------:R-:W-:Y:S02]  /*15310*/  FSEL R5, R2, RZ, P0 ;  /* 0x000000ff02057208 */ /* 0x000fe40000000000 */
[----:B------:R-:W-:Y:S02]  /*15320*/  FSEL R183, R183, RZ, P0 ;  /* 0x000000ffb7b77208 */ /* 0x000fe40000000000 */
[----:B------:R-:W-:Y:S01]  /*15330*/  ISETP.GT.AND P0, PT, R246, R229, PT ;  /* 0x000000e5f600720c */ /* 0x000fe20003f04270 */
[----:B------:R-:W-:Y:S02]  /*15340*/  FADD.FTZ R5, -R5, R156 ;  /* 0x0000009c05057221 */ /* 0x000fe40000010100 */
[--C-:B------:R-:W-:Y:S01]  /*15350*/  FFMA.FTZ R184, R12, c[0x0][0x2d0], -R183.reuse ;  /* 0x0000b4000cb87a23 */ /* 0x100fe200000108b7 */
[----:B------:R-:W1:Y:S01]  /*15360*/  MUFU.EX2 R176, R176 ;  /* 0x000000b000b07308 */ /* 0x000e620000000800 */
[----:B------:R-:W3:Y:S01]  /*15370*/  LDSM.16.MT88.4 R12, [R216+0x4080] ;  /* 0x00408000d80c783b */ /* 0x000ee20000004200 */
[--C-:B------:R-:W-:Y:S01]  /*15380*/  FFMA.FTZ R181, R10, c[0x0][0x2d0], -R183.reuse ;  /* 0x0000b4000ab57a23 */ /* 0x100fe200000108b7 */
[----:B--2---:R-:W-:Y:S01]  /*15390*/  F2FP.BF16.PACK_AB R160, R178, R180 ;  /* 0x000000b4b2a0723e */ /* 0x004fe200000010ff */
[--C-:B------:R-:W-:Y:S02]  /*153a0*/  FFMA.FTZ R179, R6, c[0x0][0x2d0], -R183.reuse ;  /* 0x0000b40006b37a23 */ /* 0x100fe400000108b7 */
[--C-:B------:R-:W-:Y:S02]  /*153b0*/  FFMA.FTZ R182, R8, c[0x0][0x2d0], -R183.reuse ;  /* 0x0000b40008b67a23 */ /* 0x100fe400000108b7 */
[----:B------:R-:W-:Y:S02]  /*153c0*/  FMUL.FTZ R8, R5, c[0x0][0x2d0] ;  /* 0x0000b40005087a20 */ /* 0x000fe40000410000 */
[----:B------:R-:W2:Y:S01]  /*153d0*/  MUFU.EX2 R157, R157 ;  /* 0x0000009d009d7308 */ /* 0x000ea20000000800 */
[--C-:B------:R-:W-:Y:S02]  /*153e0*/  FFMA.FTZ R198, R170, c[0x0][0x2d0], -R183.reuse ;  /* 0x0000b400aac67a23 */ /* 0x100fe400000108b7 */
[--C-:B------:R-:W-:Y:S02]  /*153f0*/  FFMA.FTZ R197, R168, c[0x0][0x2d0], -R183.reuse ;  /* 0x0000b400a8c57a23 */ /* 0x100fe400000108b7 */
[----:B------:R-:W-:Y:S01]  /*15400*/  LDSM.16.MT88.4 R168, [R212+0x6080] ;  /* 0x00608000d4a8783b */ /* 0x000fe20000004200 */
[--C-:B------:R-:W-:Y:S02]  /*15410*/  FFMA.FTZ R199, R166, c[0x0][0x2d0], -R183.reuse ;  /* 0x0000b400a6c77a23 */ /* 0x100fe400000108b7 */
[--C-:B------:R-:W-:Y:S02]  /*15420*/  FFMA.FTZ R252, R164, c[0x0][0x2d0], -R183.reuse ;  /* 0x0000b400a4fc7a23 */ /* 0x100fe400000108b7 */
[----:B------:R-:W-:Y:S01]  /*15430*/  MUFU.EX2 R184, R184 ;  /* 0x000000b800b87308 */ /* 0x000fe20000000800 */
[--C-:B------:R-:W-:Y:S02]  /*15440*/  FFMA.FTZ R185, R190, c[0x0][0x2d0], -R183.reuse ;  /* 0x0000b400beb97a23 */ /* 0x100fe400000108b7 */
[----:B------:R-:W-:Y:S01]  /*15450*/  LDSM.16.MT88.4 R164, [R216+0x6080] ;  /* 0x00608000d8a4783b */ /* 0x000fe20000004200 */
[----:B-1----:R-:W-:Y:S01]  /*15460*/  F2FP.BF16.PACK_AB R162, R176, R177 ;  /* 0x000000b1b0a2723e */ /* 0x002fe200000010ff */
[--C-:B------:R-:W-:Y:S02]  /*15470*/  FFMA.FTZ R188, R188, c[0x0][0x2d0], -R183.reuse ;  /* 0x0000b400bcbc7a23 */ /* 0x100fe400000108b7 */
[--C-:B------:R-:W-:Y:S02]  /*15480*/  FFMA.FTZ R186, R186, c[0x0][0x2d0], -R183.reuse ;  /* 0x0000b400baba7a23 */ /* 0x100fe400000108b7 */
[----:B------:R-:W-:Y:S01]  /*15490*/  FFMA.FTZ R183, R158, c[0x0][0x2d0], -R183 ;  /* 0x0000b4009eb77a23 */ /* 0x000fe200000108b7 */
[----:B------:R-:W1:Y:S01]  /*154a0*/  MUFU.EX2 R181, R181 ;  /* 0x000000b500b57308 */ /* 0x000e620000000800 */
[C---:B--2---:R-:W-:Y:S02]  /*154b0*/  FMUL.FTZ R4, R157.reuse, R152 ;  /* 0x000000989d047220 */ /* 0x044fe40000410000 */
[C---:B------:R-:W-:Y:S02]  /*154c0*/  FMUL.FTZ R5, R157.reuse, R153 ;  /* 0x000000999d057220 */ /* 0x040fe40000410000 */
[C---:B------:R-:W-:Y:S05]  /*154d0*/  FMUL.FTZ R9, R157.reuse, R149 ;  /* 0x000000959d097220 */ /* 0x040fea0000410000 */
[----:B------:R-:W-:Y:S01]  /*154e0*/  MUFU.EX2 R182, R182 ;  /* 0x000000b600b67308 */ /* 0x000fe20000000800 */
[C---:B------:R-:W-:Y:S02]  /*154f0*/  FMUL.FTZ R16, R157.reuse, R140 ;  /* 0x0000008c9d107220 */ /* 0x040fe40000410000 */
[C---:B------:R-:W-:Y:S02]  /*15500*/  FMUL.FTZ R17, R157.reuse, R141 ;  /* 0x0000008d9d117220 */ /* 0x040fe40000410000 */
[C---:B------:R-:W-:Y:S02]  /*15510*/  FMUL.FTZ R24, R157.reuse, R132 ;  /* 0x000000849d187220 */ /* 0x040fe40000410000 */
[C---:B------:R-:W-:Y:S02]  /*15520*/  FMUL.FTZ R25, R157.reuse, R133 ;  /* 0x000000859d197220 */ /* 0x040fe40000410000 */
[C---:B------:R-:W-:Y:S01]  /*15530*/  FMUL.FTZ R28, R157.reuse, R28 ;  /* 0x0000001c9d1c7220 */ /* 0x040fe20000410000 */
[----:B------:R-:W2:Y:S01]  /*15540*/  MUFU.EX2 R179, R179 ;  /* 0x000000b300b37308 */ /* 0x000ea20000000800 */
[C---:B------:R-:W-:Y:S02]  /*15550*/  FMUL.FTZ R29, R157.reuse, R29 ;  /* 0x0000001d9d1d7220 */ /* 0x040fe40000410000 */
[----:B------:R-:W-:Y:S01]  /*15560*/  FMUL.FTZ R32, R157, R32 ;  /* 0x000000209d207220 */ /* 0x000fe20000410000 */
        /* <DEDUP_REMOVED lines=12> */
[----:B------:R-:W-:Y:S01]  /*15630*/  FMUL.FTZ R52, R157, R52 ;  /* 0x000000349d347220 */ /* 0x000fe20000410000 */
[----:B--2---:R-:W-:Y:S01]  /*15640*/  F2FP.BF16.PACK_AB R163, R179, R182 ;  /* 0x000000b6b3a3723e */ /* 0x004fe200000010ff */
        /* <DEDUP_REMOVED lines=9> */
[C---:B------:R-:W-:Y:S01]  /*156e0*/  FMUL.FTZ R8, R157.reuse, R148 ;  /* 0x000000949d087220 */ /* 0x040fe20000410000 */
[----:B------:R-:W-:Y:S01]  /*156f0*/  MUFU.EX2 R195, R195 ;  /* 0x000000c300c37308 */ /* 0x000fe20000000800 */
[C---:B------:R-:W-:Y:S02]  /*15700*/  FMUL.FTZ R10, R156.reuse, R150 ;  /* 0x000000969c0a7220 */ /* 0x040fe40000410000 */
[C---:B---3--:R-:W-:Y:S05]  /*15710*/  HMMA.16816.F32.BF16 R4, R160.reuse, R12, R4 ;  /* 0x0000000ca004723c */ /* 0x048fea0000041804 */
[C---:B------:R-:W-:Y:S02]  /*15720*/  FMUL.FTZ R11, R156.reuse, R151 ;  /* 0x000000979c0b7220 */ /* 0x040fe40000410000 */
[----:B------:R-:W-:Y:S01]  /*15730*/  LDSM.16.MT88.4 R148, [R213+0x4880] ;  /* 0x00488000d594783b */ /* 0x000fe20000004200 */
[C---:B------:R-:W-:Y:S01]  /*15740*/  FMUL.FTZ R12, R157.reuse, R144 ;  /* 0x000000909d0c7220 */ /* 0x040fe20000410000 */
[----:B------:R-:W-:Y:S03]  /*15750*/  MUFU.EX2 R196, R196 ;  /* 0x000000c400c47308 */ /* 0x000fe60000000800 */
[C---:B------:R-:W-:Y:S03]  /*15760*/  HMMA.16816.F32.BF16 R8, R160.reuse, R14, R8 ;  /* 0x0000000ea008723c */ /* 0x040fe60000041808 */
[C---:B------:R-:W-:Y:S02]  /*15770*/  FMUL.FTZ R13, R157.reuse, R145 ;  /* 0x000000919d0d7220 */ /* 0x040fe40000410000 */
[C---:B------:R-:W-:Y:S02]  /*15780*/  FMUL.FTZ R18, R156.reuse, R142 ;  /* 0x0000008e9c127220 */ /* 0x040fe40000410000 */
[C---:B------:R-:W-:Y:S01]  /*15790*/  FMUL.FTZ R14, R156.reuse, R146 ;  /* 0x000000929c0e7220 */ /* 0x040fe20000410000 */
[----:B------:R-:W-:Y:S01]  /*157a0*/  MUFU.EX2 R198, R198 ;  /* 0x000000c600c67308 */ /* 0x000fe20000000800 */
[C---:B------:R-:W-:Y:S02]  /*157b0*/  FMUL.FTZ R15, R156.reuse, R147 ;  /* 0x000000939c0f7220 */ /* 0x040fe40000410000 */
[----:B------:R-:W3:Y:S01]  /*157c0*/  LDSM.16.MT88.4 R144, [R212+0x4080] ;  /* 0x00408000d490783b */ /* 0x000ee20000004200 */
[C---:B------:R-:W-:Y:S02]  /*157d0*/  FMUL.FTZ R19, R156.reuse, R143 ;  /* 0x0000008f9c137220 */ /* 0x040fe40000410000 */
[C---:B------:R-:W-:Y:S02]  /*157e0*/  FMUL.FTZ R26, R156.reuse, R134 ;  /* 0x000000869c1a7220 */ /* 0x040fe40000410000 */
[C---:B------:R-:W-:Y:S02]  /*157f0*/  HMMA.16816.F32.BF16 R12, R160.reuse, R20, R12 ;  /* 0x00000014a00c723c */ /* 0x040fe4000004180c */
[----:B------:R-:W4:Y:S01]  /*15800*/  MUFU.EX2 R197, R197 ;  /* 0x000000c500c57308 */ /* 0x000f220000000800 */
[----:B------:R-:W-:Y:S01]  /*15810*/  LDSM.16.MT88.4 R140, [R213+0x5880] ;  /* 0x00588000d58c783b */ /* 0x000fe20000004200 */
[C---:B------:R-:W-:Y:S02]  /*15820*/  FMUL.FTZ R27, R156.reuse, R135 ;  /* 0x000000879c1b7220 */ /* 0x040fe40000410000 */
[C---:B------:R-:W-:Y:S02]  /*15830*/  FMUL.FTZ R30, R156.reuse, R30 ;  /* 0x0000001e9c1e7220 */ /* 0x040fe40000410000 */
[C---:B------:R-:W-:Y:S03]  /*15840*/  HMMA.16816.F32.BF16 R16, R160.reuse, R22, R16 ;  /* 0x00000016a010723c */ /* 0x040fe60000041810 */
[----:B------:R-:W-:Y:S01]  /*15850*/  LDSM.16.MT88.4 R132, [R214+0x5880] ;  /* 0x00588000d684783b */ /* 0x000fe20000004200 */
[C---:B------:R-:W-:Y:S01]  /*15860*/  FMUL.FTZ R20, R157.reuse, R136 ;  /* 0x000000889d147220 */ /* 0x040fe20000410000 */
[----:B------:R-:W-:Y:S01]  /*15870*/  MUFU.EX2 R199, R199 ;  /* 0x000000c700c77308 */ /* 0x000fe20000000800 */
[C---:B------:R-:W-:Y:S02]  /*15880*/  FMUL.FTZ R21, R157.reuse, R137 ;  /* 0x000000899d157220 */ /* 0x040fe40000410000 */
[C---:B------:R-:W-:Y:S04]  /*15890*/  FMUL.FTZ R22, R156.reuse, R138 ;  /* 0x0000008a9c167220 */ /* 0x040fe80000410000 */
[C---:B------:R-:W-:Y:S02]  /*158a0*/  FMUL.FTZ R23, R156.reuse, R139 ;  /* 0x0000008b9c177220 */ /* 0x040fe40000410000 */
[----:B------:R-:W5:Y:S01]  /*158b0*/  LDSM.16.MT88.4 R136, [R216+0x5880] ;  /* 0x00588000d888783b */ /* 0x000f620000004200 */
[C---:B------:R-:W-:Y:S01]  /*158c0*/  FMUL.FTZ R31, R156.reuse, R31 ;  /* 0x0000001f9c1f7220 */ /* 0x040fe20000410000 */
[----:B------:R-:W2:Y:S01]  /*158d0*/  MUFU.EX2 R252, R252 ;  /* 0x000000fc00fc7308 */ /* 0x000ea20000000800 */
        /* <DEDUP_REMOVED lines=12> */
[----:B------:R-:W1:Y:S01]  /*159a0*/  MUFU.EX2 R189, R189 ;  /* 0x000000bd00bd7308 */ /* 0x000e620000000800 */
[C---:B------:R-:W-:Y:S02]  /*159b0*/  FMUL.FTZ R47, R156.reuse, R47 ;  /* 0x0000002f9c2f7220 */ /* 0x040fe40000410000 */
[C---:B------:R-:W-:Y:S01]  /*159c0*/  HMMA.16816.F32.BF16 R32, R160.reuse, R146, R32 ;  /* 0x00000092a020723c */ /* 0x040fe20000041820 */
[----:B------:R-:W-:Y:S03]  /*159d0*/  LDSM.16.MT88.4 R144, [R214+0x4880] ;  /* 0x00488000d690783b */ /* 0x000fe60000004200 */
[C---:B------:R-:W-:Y:S02]  /*159e0*/  FMUL.FTZ R50, R156.reuse, R50 ;  /* 0x000000329c327220 */ /* 0x040fe40000410000 */
[C---:B------:R-:W-:Y:S01]  /*159f0*/  FMUL.FTZ R51, R156.reuse, R51 ;  /* 0x000000339c337220 */ /* 0x040fe20000410000 */
[----:B------:R-:W-:Y:S01]  /*15a00*/  MUFU.EX2 R187, R187 ;  /* 0x000000bb00bb7308 */ /* 0x000fe20000000800 */
[C---:B------:R-:W-:Y:S01]  /*15a10*/  FMUL.FTZ R54, R156.reuse, R54 ;  /* 0x000000369c367220 */ /* 0x040fe20000410000 */
[C---:B-----5:R-:W-:Y:S03]  /*15a20*/  HMMA.16816.F32.BF16 R36, R160.reuse, R136, R36 ;  /* 0x00000088a024723c */ /* 0x060fe60000041824 */
[C---:B------:R-:W-:Y:S02]  /*15a30*/  FMUL.FTZ R55, R156.reuse, R55 ;  /* 0x000000379c377220 */ /* 0x040fe40000410000 */
[C---:B------:R-:W-:Y:S03]  /*15a40*/  FMUL.FTZ R58, R156.reuse, R58 ;  /* 0x0000003a9c3a7220 */ /* 0x040fe60000410000 */
[----:B------:R-:W-:Y:S01]  /*15a50*/  MUFU.EX2 R192, R192 ;  /* 0x000000c000c07308 */ /* 0x000fe20000000800 */
[C---:B------:R-:W-:Y:S01]  /*15a60*/  FMUL.FTZ R59, R156.reuse, R59 ;  /* 0x0000003b9c3b7220 */ /* 0x040fe20000410000 */
[C---:B------:R-:W-:Y:S01]  /*15a70*/  HMMA.16816.F32.BF16 R40, R160.reuse, R138, R40 ;  /* 0x0000008aa028723c */ /* 0x040fe20000041828 */
[----:B------:R-:W3:Y:S02]  /*15a80*/  LDSM.16.MT88.4 R136, [R212+0x5880] ;  /* 0x00588000d488783b */ /* 0x000ee40000004200 */
[C---:B------:R-:W-:Y:S02]  /*15a90*/  FMUL.FTZ R62, R156.reuse, R62 ;  /* 0x0000003e9c3e7220 */ /* 0x040fe40000410000 */
[C---:B------:R-:W-:Y:S03]  /*15aa0*/  FMUL.FTZ R63, R156.reuse, R63 ;  /* 0x0000003f9c3f7220 */ /* 0x040fe60000410000 */
[C---:B------:R-:W-:Y:S01]  /*15ab0*/  HMMA.16816.F32.BF16 R44, R160.reuse, R132, R44 ;  /* 0x00000084a02c723c */ /* 0x040fe2000004182c */
[----:B------:R-:W-:Y:S03]  /*15ac0*/  MUFU.EX2 R185, R185 ;  /* 0x000000b900b97308 */ /* 0x000fe60000000800 */
[C---:B------:R-:W-:Y:S02]  /*15ad0*/  FMUL.FTZ R64, R157.reuse, R64 ;  /* 0x000000409d407220 */ /* 0x040fe40000410000 */
[C---:B------:R-:W-:Y:S02]  /*15ae0*/  FMUL.FTZ R65, R157.reuse, R65 ;  /* 0x000000419d417220 */ /* 0x040fe40000410000 */
[C---:B------:R-:W-:Y:S01]  /*15af0*/  HMMA.16816.F32.BF16 R48, R160.reuse, R134, R48 ;  /* 0x00000086a030723c */ /* 0x040fe20000041830 */
[----:B------:R-:W5:Y:S02]  /*15b00*/  LDSM.16.MT88.4 R132, [R216+0x7080] ;  /* 0x00708000d884783b */ /* 0x000f640000004200 */
[----:B------:R-:W1:Y:S01]  /*15b10*/  MUFU.EX2 R188, R188 ;  /* 0x000000bc00bc7308 */ /* 0x000e620000000800 */
[C---:B------:R-:W-:Y:S02]  /*15b20*/  FMUL.FTZ R66, R156.reuse, R66 ;  /* 0x000000429c427220 */ /* 0x040fe40000410000 */
[C---:B------:R-:W-:Y:S02]  /*15b30*/  FMUL.FTZ R67, R156.reuse, R67 ;  /* 0x000000439c437220 */ /* 0x040fe40000410000 */
[C---:B------:R-:W-:Y:S04]  /*15b40*/  HMMA.16816.F32.BF16 R52, R160.reuse, R140, R52 ;  /* 0x0000008ca034723c */ /* 0x040fe80000041834 */
[C---:B------:R-:W-:Y:S01]  /*15b50*/  FMUL.FTZ R68, R157.reuse, R68 ;  /* 0x000000449d447220 */ /* 0x040fe20000410000 */
[----:B------:R-:W-:Y:S01]  /*15b60*/  MUFU.EX2 R186, R186 ;  /* 0x000000ba00ba7308 */ /* 0x000fe20000000800 */
[C---:B------:R-:W-:Y:S02]  /*15b70*/  FMUL.FTZ R69, R157.reuse, R69 ;  /* 0x000000459d457220 */ /* 0x040fe40000410000 */
[C---:B------:R-:W-:Y:S01]  /*15b80*/  HMMA.16816.F32.BF16 R56, R160.reuse, R142, R56 ;  /* 0x0000008ea038723c */ /* 0x040fe20000041838 */
[----:B------:R-:W1:Y:S03]  /*15b90*/  LDSM.16.MT88.4 R140, [R214+0x7080] ;  /* 0x00708000d68c783b */ /* 0x000e660000004200 */
[C---:B------:R-:W-:Y:S02]  /*15ba0*/  FMUL.FTZ R70, R156.reuse, R70 ;  /* 0x000000469c467220 */ /* 0x040fe40000410000 */
[C---:B------:R-:W-:Y:S01]  /*15bb0*/  FMUL.FTZ R71, R156.reuse, R71 ;  /* 0x000000479c477220 */ /* 0x040fe20000410000 */
[----:B------:R-:W1:Y:S01]  /*15bc0*/  MUFU.EX2 R183, R183 ;  /* 0x000000b700b77308 */ /* 0x000e620000000800 */
        /* <DEDUP_REMOVED lines=19> */
[C---:B------:R-:W-:Y:S04]  /*15d00*/  FMUL.FTZ R84, R157.reuse, R84 ;  /* 0x000000549d547220 */ /* 0x040fe80000410000 */
[C---:B------:R-:W-:Y:S01]  /*15d10*/  FMUL.FTZ R85, R157.reuse, R85 ;  /* 0x000000559d557220 */ /* 0x040fe20000410000 */
[C---:B------:R-:W-:Y:S01]  /*15d20*/  HMMA.16816.F32.BF16 R80, R160.reuse, R142, R80 ;  /* 0x0000008ea050723c */ /* 0x040fe20000041850 */
[----:B------:R-:W1:Y:S02]  /*15d30*/  LDSM.16.MT88.4 R140, [R216+0x8880] ;  /* 0x00888000d88c783b */ /* 0x000e640000004200 */
        /* <DEDUP_REMOVED lines=15> */
[C---:B-----5:R-:W-:Y:S03]  /*15e30*/  HMMA.16816.F32.BF16 R92, R160.reuse, R132, R92 ;  /* 0x00000084a05c723c */ /* 0x060fe6000004185c */
[C---:B------:R-:W-:Y:S02]  /*15e40*/  FMUL.FTZ R98, R156.reuse, R98 ;  /* 0x000000629c627220 */ /* 0x040fe40000410000 */
[C---:B------:R-:W-:Y:S02]  /*15e50*/  FMUL.FTZ R99, R156.reuse, R99 ;  /* 0x000000639c637220 */ /* 0x040fe40000410000 */
[C---:B------:R-:W-:Y:S02]  /*15e60*/  FMUL.FTZ R100, R157.reuse, R100 ;  /* 0x000000649d647220 */ /* 0x040fe40000410000 */
[C---:B------:R-:W-:Y:S03]  /*15e70*/  FMUL.FTZ R101, R157.reuse, R101 ;  /* 0x000000659d657220 */ /* 0x040fe60000410000 */
[C---:B------:R-:W-:Y:S01]  /*15e80*/  HMMA.16816.F32.BF16 R96, R160.reuse, R134, R96 ;  /* 0x00000086a060723c */ /* 0x040fe20000041860 */
[----:B------:R-:W5:Y:S02]  /*15e90*/  LDSM.16.MT88.4 R132, [R213+0x8880] ;  /* 0x00888000d584783b */ /* 0x000f640000004200 */
        /* <DEDUP_REMOVED lines=28> */
[----:B------:R-:W-:Y:S02]  /*16060*/  FMUL.FTZ R123, R156, R123 ;  /* 0x0000007b9c7b7220 */ /* 0x000fe40000410000 */
[C---:B------:R-:W-:Y:S01]  /*16070*/  FMUL.FTZ R124, R157.reuse, R124 ;  /* 0x0000007c9d7c7220 */ /* 0x040fe20000410000 */
[----:B--2---:R-:W-:Y:S01]  /*16080*/  F2FP.BF16.PACK_AB R132, R194, R193 ;  /* 0x000000c1c284723e */ /* 0x004fe200000010ff */
[----:B------:R-:W-:Y:S03]  /*16090*/  FMUL.FTZ R125, R157, R125 ;  /* 0x0000007d9d7d7220 */ /* 0x000fe60000410000 */
[C---:B------:R-:W-:Y:S03]  /*160a0*/  HMMA.16816.F32.BF16 R120, R160.reuse, R134, R120 ;  /* 0x00000086a078723c */ /* 0x040fe60000041878 */
[C---:B------:R-:W-:Y:S01]  /*160b0*/  FMUL.FTZ R126, R156.reuse, R126 ;  /* 0x0000007e9c7e7220 */ /* 0x040fe20000410000 */
[----:B----4-:R-:W-:Y:S01]  /*160c0*/  F2FP.BF16.PACK_AB R133, R197, R198 ;  /* 0x000000c6c585723e */ /* 0x010fe200000010ff */
[----:B------:R-:W-:Y:S02]  /*160d0*/  FMUL.FTZ R127, R156, R127 ;  /* 0x0000007f9c7f7220 */ /* 0x000fe40000410000 */
[C---:B------:R-:W-:Y:S01]  /*160e0*/  FMUL.FTZ R128, R157.reuse, R128 ;  /* 0x000000809d807220 */ /* 0x040fe20000410000 */
[----:B------:R-:W-:Y:S01]  /*160f0*/  F2FP.BF16.PACK_AB R134, R196, R195 ;  /* 0x000000c3c486723e */ /* 0x000fe200000010ff */
[C---:B------:R-:W-:Y:S03]  /*16100*/  FMUL.FTZ R129, R157.reuse, R129 ;  /* 0x000000819d817220 */ /* 0x040fe60000410000 */
[C---:B-1----:R-:W-:Y:S03]  /*16110*/  HMMA.16816.F32.BF16 R124, R160.reuse, R140, R124 ;  /* 0x0000008ca07c723c */ /* 0x042fe6000004187c */
[----:B------:R-:W-:Y:S01]  /*16120*/  FMUL.FTZ R130, R156, R130 ;  /* 0x000000829c827220 */ /* 0x000fe20000410000 */
[----:B------:R-:W-:Y:S01]  /*16130*/  F2FP.BF16.PACK_AB R135, R252, R199 ;  /* 0x000000c7fc87723e */ /* 0x000fe200000010ff */
[C---:B------:R-:W-:Y:S02]  /*16140*/  FMUL.FTZ R131, R156.reuse, R131 ;  /* 0x000000839c837220 */ /* 0x040fe40000410000 */
[----:B------:R-:W-:Y:S01]  /*16150*/  FFMA.FTZ R180, R157, R247, R180 ;  /* 0x000000f79db47223 */ /* 0x000fe200000100b4 */
[----:B------:R-:W-:Y:S01]  /*16160*/  MOV R157, R0 ;  /* 0x00000000009d7202 */ /* 0x000fe20000000f00 */
[----:B------:R-:W-:Y:S03]  /*16170*/  FFMA.FTZ R184, R156, R243, R184 ;  /* 0x000000f39cb87223 */ /* 0x000fe600000100b8 */
[----:B------:R-:W-:Y:S01]  /*16180*/  HMMA.16816.F32.BF16 R128, R160, R142, R128 ;  /* 0x0000008ea080723c */ /* 0x000fe20000041880 */
[----:B------:R-:W1:Y:S02]  /*16190*/  LDSM.16.MT88.4 R140, [R214+0x6080] ;  /* 0x00608000d68c783b */ /* 0x000e640000004200 */
[----:B------:R-:W-:Y:S01]  /*161a0*/  FADD.FTZ R180, R178, R180 ;  /* 0x000000b4b2b47221 */ /* 0x000fe20000010000 */
[----:B------:R-:W-:Y:S01]  /*161b0*/  MOV R156, R2 ;  /* 0x00000002009c7202 */ /* 0x000fe20000000f00 */
[----:B------:R-:W-:Y:S02]  /*161c0*/  FADD.FTZ R181, R181, R184 ;  /* 0x000000b8b5b57221 */ /* 0x000fe40000010000 */
[----:B------:R-:W-:Y:S01]  /*161d0*/  FADD.FTZ R177, R177, R180 ;  /* 0x000000b4b1b17221 */ /* 0x000fe20000010000 */
[C---:B---3--:R-:W-:Y:S01]  /*161e0*/  HMMA.16816.F32.BF16 R4, R132.reuse, R136, R4 ;  /* 0x000000888404723c */ /* 0x048fe20000041804 */
[----:B------:R-:W2:Y:S04]  /*161f0*/  LDSM.16.MT88.4 R160, [R213+0x6080] ;  /* 0x00608000d5a0783b */ /* 0x000ea80000004200 */
[----:B------:R-:W-:Y:S02]  /*16200*/  FADD.FTZ R182, R182, R181 ;  /* 0x000000b5b6b67221 */ /* 0x000fe40000010000 */
[----:B------:R-:W-:Y:S01]  /*16210*/  FADD.FTZ R176, R176, R177 ;  /* 0x000000b1b0b07221 */ /* 0x000fe20000010000 */
[C---:B------:R-:W-:Y:S01]  /*16220*/  HMMA.16816.F32.BF16 R8, R132.reuse, R138, R8 ;  /* 0x0000008a8408723c */ /* 0x040fe20000041808 */
[----:B------:R-:W3:Y:S03]  /*16230*/  LDSM.16.MT88.4 R136, [R216+0x7880] ;  /* 0x00788000d888783b */ /* 0x000ee60000004200 */
        /* <DEDUP_REMOVED lines=12> */
[C---:B------:R-:W-:Y:S01]  /*16300*/  HMMA.16816.F32.BF16 R24, R132.reuse, R150, R24 ;  /* 0x000000968418723c */ /* 0x040fe20000041818 */
[----:B------:R-:W5:Y:S03]  /*16310*/  LDSM.16.MT88.4 R148, [R212+0x7880] ;  /* 0x00788000d494783b */ /* 0x000f660000004200 */
[----:B------:R-:W-:Y:S04]  /*16320*/  FADD.FTZ R252, R252, R199 ;  /* 0x000000c7fcfc7221 */ /* 0x000fe80000010000 */
[C---:B------:R-:W-:Y:S08]  /*16330*/  HMMA.16816.F32.BF16 R28, R132.reuse, R152, R28 ;  /* 0x00000098841c723c */ /* 0x040ff0000004181c */
[C---:B------:R-:W-:Y:S08]  /*16340*/  HMMA.16816.F32.BF16 R32, R132.reuse, R154, R32 ;  /* 0x0000009a8420723c */ /* 0x040ff00000041820 */
[C---:B------:R-:W-:Y:S08]  /*16350*/  HMMA.16816.F32.BF16 R36, R132.reuse, R164, R36 ;  /* 0x000000a48424723c */ /* 0x040ff00000041824 */
[C---:B------:R-:W-:Y:S01]  /*16360*/  HMMA.16816.F32.BF16 R40, R132.reuse, R166, R40 ;  /* 0x000000a68428723c */ /* 0x040fe20000041828 */
[----:B------:R-:W-:Y:S07]  /*16370*/  LDSM.16.MT88.4 R164, [R213+0x5080] ;  /* 0x00508000d5a4783b */ /* 0x000fee0000004200 */
[C---:B-1----:R-:W-:Y:S08]  /*16380*/  HMMA.16816.F32.BF16 R44, R132.reuse, R140, R44 ;  /* 0x0000008c842c723c */ /* 0x042ff0000004182c */
[C---:B------:R-:W-:Y:S01]  /*16390*/  HMMA.16816.F32.BF16 R48, R132.reuse, R142, R48 ;  /* 0x0000008e8430723c */ /* 0x040fe20000041830 */
[----:B------:R-:W1:Y:S07]  /*163a0*/  LDSM.16.MT88.4 R140, [R216+0x9080] ;  /* 0x00908000d88c783b */ /* 0x000e6e0000004200 */
[C---:B--2---:R-:W-:Y:S07]  /*163b0*/  HMMA.16816.F32.BF16 R52, R132.reuse, R160, R52 ;  /* 0x000000a08434723c */ /* 0x044fee0000041834 */
[----:B------:R-:W-:Y:S01]  /*163c0*/  F2FP.BF16.PACK_AB R160, R189, R191 ;  /* 0x000000bfbda0723e */ /* 0x000fe200000010ff */
[C---:B------:R-:W-:Y:S04]  /*163d0*/  HMMA.16816.F32.BF16 R56, R132.reuse, R162, R56 ;  /* 0x000000a28438723c */ /* 0x040fe80000041838 */
[----:B------:R-:W-:Y:S01]  /*163e0*/  F2FP.BF16.PACK_AB R161, R188, R185 ;  /* 0x000000b9bca1723e */ /* 0x000fe200000010ff */
[----:B------:R-:W-:Y:S02]  /*163f0*/  FADD.FTZ R185, R185, R252 ;  /* 0x000000fcb9b97221 */ /* 0x000fe40000010000 */
[----:B------:R-:W-:Y:S01]  /*16400*/  F2FP.BF16.PACK_AB R162, R192, R187 ;  /* 0x000000bbc0a2723e */ /* 0x000fe200000010ff */
[C---:B------:R-:W-:Y:S04]  /*16410*/  HMMA.16816.F32.BF16 R60, R132.reuse, R168, R60 ;  /* 0x000000a8843c723c */ /* 0x040fe8000004183c */
[C---:B------:R-:W-:Y:S01]  /*16420*/  F2FP.BF16.PACK_AB R163, R183.reuse, R186 ;  /* 0x000000bab7a3723e */ /* 0x040fe200000010ff */
[----:B------:R-:W-:Y:S03]  /*16430*/  FADD.FTZ R185, R188, R185 ;  /* 0x000000b9bcb97221 */ /* 0x000fe60000010000 */
[C---:B------:R-:W-:Y:S01]  /*16440*/  HMMA.16816.F32.BF16 R64, R132.reuse, R170, R64 ;  /* 0x000000aa8440723c */ /* 0x040fe20000041840 */
[----:B------:R-:W-:Y:S03]  /*16450*/  LDSM.16.MT88.4 R168, [R212+0x5080] ;  /* 0x00508000d4a8783b */ /* 0x000fe60000004200 */
[----:B------:R-:W-:Y:S04]  /*16460*/  FADD.FTZ R186, R186, R185 ;  /* 0x000000b9baba7221 */ /* 0x000fe80000010000 */
[C---:B---3--:R-:W-:Y:S04]  /*16470*/  HMMA.16816.F32.BF16 R68, R132.reuse, R136, R68 ;  /* 0x000000888444723c */ /* 0x048fe80000041844 */
[----:B------:R-:W-:Y:S04]  /*16480*/  FADD.FTZ R243, R183, R186 ;  /* 0x000000bab7f37221 */ /* 0x000fe80000010000 */
[C---:B------:R-:W-:Y:S01]  /*16490*/  HMMA.16816.F32.BF16 R72, R132.reuse, R138, R72 ;  /* 0x0000008a8448723c */ /* 0x040fe20000041848 */
[----:B------:R-:W2:Y:S07]  /*164a0*/  LDSM.16.MT88.4 R136, [R214+0x9080] ;  /* 0x00908000d688783b */ /* 0x000eae0000004200 */
[C---:B------:R-:W-:Y:S08]  /*164b0*/  HMMA.16816.F32.BF16 R76, R132.reuse, R172, R76 ;  /* 0x000000ac844c723c */ /* 0x040ff0000004184c */
[C---:B------:R-:W-:Y:S01]  /*164c0*/  HMMA.16816.F32.BF16 R80, R132.reuse, R174, R80 ;  /* 0x000000ae8450723c */ /* 0x040fe20000041850 */
[----:B------:R-:W-:Y:S07]  /*164d0*/  LDSM.16.MT88.4 R172, [R216+0x6880] ;  /* 0x00688000d8ac783b */ /* 0x000fee0000004200 */
[C---:B----4-:R-:W-:Y:S08]  /*164e0*/  HMMA.16816.F32.BF16 R84, R132.reuse, R144, R84 ;  /* 0x000000908454723c */ /* 0x050ff00000041854 */
[C---:B------:R-:W-:Y:S01]  /*164f0*/  HMMA.16816.F32.BF16 R88, R132.reuse, R146, R88 ;  /* 0x000000928458723c */ /* 0x040fe20000041858 */
[----:B------:R-:W3:Y:S07]  /*16500*/  LDSM.16.MT88.4 R144, [R213+0x9080] ;  /* 0x00908000d590783b */ /* 0x000eee0000004200 */
[C---:B-----5:R-:W-:Y:S08]  /*16510*/  HMMA.16816.F32.BF16 R92, R132.reuse, R148, R92 ;  /* 0x00000094845c723c */ /* 0x060ff0000004185c */
[C---:B------:R-:W-:Y:S01]  /*16520*/  HMMA.16816.F32.BF16 R96, R132.reuse, R150, R96 ;  /* 0x000000968460723c */ /* 0x040fe20000041860 */
[----:B------:R-:W4:Y:S07]  /*16530*/  LDSM.16.MT88.4 R148, [R212+0x9080] ;  /* 0x00908000d494783b */ /* 0x000f2e0000004200 */
[C---:B-1----:R-:W-:Y:S08]  /*16540*/  HMMA.16816.F32.BF16 R100, R132.reuse, R140, R100 ;  /* 0x0000008c8464723c */ /* 0x042ff00000041864 */
[C---:B------:R-:W-:Y:S01]  /*16550*/  HMMA.16816.F32.BF16 R104, R132.reuse, R142, R104 ;  /* 0x0000008e8468723c */ /* 0x040fe20000041868 */
[----:B------:R-:W-:Y:S07]  /*16560*/  LDSM.16.MT88.4 R140, [R214+0x5080] ;  /* 0x00508000d68c783b */ /* 0x000fee0000004200 */
[C---:B--2---:R-:W-:Y:S08]  /*16570*/  HMMA.16816.F32.BF16 R108, R132.reuse, R136, R108 ;  /* 0x00000088846c723c */ /* 0x044ff0000004186c */
        /* <DEDUP_REMOVED lines=50> */
[----:B------:R-:W-:Y:S01]  /*168a0*/  FADD.FTZ R187, R187, R4 ;  /* 0x00000004bbbb7221 */ /* 0x000fe20000010000 */
[----:B------:R-:W-:Y:S03]  /*168b0*/  IADD3 R4, R246, -0x1, RZ ;  /* 0xfffffffff6047810 */ /* 0x000fe60007ffe0ff */
[----:B------:R-:W-:Y:S04]  /*168c0*/  HMMA.16816.F32.BF16 R128, R160, R10, R128 ;  /* 0x0000000aa080723c */ /* 0x000fe80000041880 */
[----:B------:R-:W-:Y:S01]  /*168d0*/  MOV R246, R4 ;  /* 0x0000000400f67202 */ /* 0x000fe20000000f00 */
[----:B------:R-:W-:Y:S03]  /*168e0*/  FADD.FTZ R247, R192, R187 ;  /* 0x000000bbc0f77221 */ /* 0x000fe60000010000 */
[----:B------:R-:W-:-:S05]  /*168f0*/  @P0 BRA `(.L_x_1136) ;  /* 0xffffc68000000947 */ /* 0x000fca000383ffff */
.L_x_1125:
[----:B------:R-:W-:Y:S02]  /*16900*/  @!UPT UIADD3 URZ, URZ, URZ, URZ ;  /* 0x0000003f3f3ff290 */ /* 0x000fe4000fffe03f */
[----:B------:R-:W-:Y:S02]  /*16910*/  MOV R4, 0x1f ;  /* 0x0000001f00047802 */ /* 0x000fe40000000f00 */
[----:B------:R-:W-:Y:S01]  /*16920*/  MOV R3, 0xffffffff ;  /* 0xffffffff00037802 */ /* 0x000fe20000000f00 */
[----:B------:R-:W-:Y:S06]  /*16930*/  BRA.DIV ~URZ, `(.L_x_1137) ;  /* 0x000036327f007947 */ /* 0x000fec000b800000 */
[----:B------:R1:W2:Y:S02]  /*16940*/  SHFL.BFLY PT, R6, R247, 0x2, 0x1f ;  /* 0x0c401f00f7067f89 */ /* 0x0002a400000e0000 */
.L_x_1168:
[----:B-12---:R-:W-:Y:S01]  /*16950*/  FADD.FTZ R247, R6, R247 ;  /* 0x000000f706f77221 */ /* 0x006fe20000010000 */
[----:B------:R-:W-:Y:S05]  /*16960*/  BRA.DIV ~URZ, `(.L_x_1138) ;  /* 0x000036427f007947 */ /* 0x000fea000b800000 */
[----:B------:R-:W1:Y:S04]  /*16970*/  SHFL.BFLY PT, R6, R243, 0x2, 0x1f ;  /* 0x0c401f00f3067f89 */ /* 0x000e6800000e0000 */
[----:B------:R-:W2:Y:S01]  /*16980*/  SHFL.BFLY PT, R4, R247, 0x1, 0x1f ;  /* 0x0c201f00f7047f89 */ /* 0x000ea200000e0000 */
[----:B-1----:R-:W-:-:S02]  /*16990*/  FADD.FTZ R5, R6, R243 ;  /* 0x000000f306057221 */ /* 0x002fc40000010000 */
[----:B--2---:R-:W-:-:S03]  /*169a0*/  FADD.FTZ R9, R247, R4 ;  /* 0x00000004f7097221 */ /* 0x004fc60000010000 */
[----:B------:R1:W2:Y:S04]  /*169b0*/  SHFL.BFLY PT, R6, R5, 0x1, 0x1f ;  /* 0x0c201f0005067f89 */ /* 0x0002a800000e0000 */
.L_x_1169:
[----:B--2---:R-:W-:Y:S01]  /*169c0*/  FADD.FTZ R3, R6, R5 ;  /* 0x0000000506037221 */ /* 0x004fe20000010000 */
[----:B------:R-:W-:Y:S02]  /*169d0*/  FSETP.NE.FTZ.AND P1, PT, R9, RZ, PT ;  /* 0x000000ff0900720b */ /* 0x000fe40003f35000 */
[----:B------:R-:W-:Y:S02]  /*169e0*/  MOV R6, RZ ;  /* 0x000000ff00067202 */ /* 0x000fe40000000f00 */
[----:B------:R-:W-:Y:S02]  /*169f0*/  FSETP.NE.FTZ.AND P0, PT, R3, RZ, PT ;  /* 0x000000ff0300720b */ /* 0x000fe40003f15000 */
[----:B------:R-:W-:Y:S02]  /*16a00*/  MOV R8, RZ ;  /* 0x000000ff00087202 */ /* 0x000fe40000000f00 */
[----:B------:R-:W-:-:S05]  /*16a10*/  MOV R4, 0xff800000 ;  /* 0xff80000000047802 */ /* 0x000fca0000000f00 */
[----:B------:R-:W2:Y:S01]  /*16a20*/  @P1 MUFU.LG2 R7, R9 ;  /* 0x0000000900071308 */ /* 0x000ea20000000c00 */
[----:B-1----:R-:W-:-:S03]  /*16a30*/  @P1 MOV R5, 0x3f317218 ;  /* 0x3f31721800051802 */ /* 0x002fc60000000f00 */
[----:B------:R-:W-:Y:S02]  /*16a40*/  @P0 MOV R10, 0x3f317218 ;  /* 0x3f317218000a0802 */ /* 0x000fe40000000f00 */
[----:B------:R-:W-:Y:S02]  /*16a50*/  @P1 FMUL.FTZ R5, R5, c[0x0][0x2d0] ;  /* 0x0000b40005051a20 */ /* 0x000fe40000410000 */
[----:B------:R-:W1:Y:S08]  /*16a60*/  @P0 MUFU.RCP R6, R3 ;  /* 0x0000000300060308 */ /* 0x000e700000001000 */
[----:B------:R-:W3:Y:S01]  /*16a70*/  @P0 MUFU.LG2 R3, R3 ;  /* 0x0000000300030308 */ /* 0x000ee20000000c00 */
[----:B--2---:R-:W-:-:S04]  /*16a80*/  @P1 FMUL.FTZ R7, R7, 0.69314718246459960938 ;  /* 0x3f31721807071820 */ /* 0x004fc80000410000 */
[----:B------:R-:W-:Y:S01]  /*16a90*/  @P1 FFMA.FTZ R4, R5, R0, R7 ;  /* 0x0000000005041223 */ /* 0x000fe20000010007 */
[----:B------:R-:W-:Y:S02]  /*16aa0*/  MOV R7, 0xff800000 ;  /* 0xff80000000077802 */ /* 0x000fe40000000f00 */
[----:B------:R-:W2:Y:S01]  /*16ab0*/  @P1 MUFU.RCP R8, R9 ;  /* 0x0000000900081308 */ /* 0x000ea20000001000 */
[C---:B-1----:R-:W-:Y:S01]  /*16ac0*/  FMUL.FTZ R154, R6.reuse, R154 ;  /* 0x0000009a069a7220 */ /* 0x042fe20000410000 */
[----:B------:R-:W-:Y:S01]  /*16ad0*/  PLOP3.LUT P1, PT, PT, PT, PT, 0x8, 0x0 ;  /* 0x000000000000781c */ /* 0x000fe20003f2e170 */
[C---:B------:R-:W-:Y:S02]  /*16ae0*/  FMUL.FTZ R155, R6.reuse, R155 ;  /* 0x0000009b069b7220 */ /* 0x040fe40000410000 */
[C---:B------:R-:W-:Y:S02]  /*16af0*/  FMUL.FTZ R150, R6.reuse, R150 ;  /* 0x0000009606967220 */ /* 0x040fe40000410000 */
[----:B------:R-:W-:-:S02]  /*16b00*/  FMUL.FTZ R151, R6, R151 ;  /* 0x0000009706977220 */ /* 0x000fc40000410000 */
[----:B---3--:R-:W-:Y:S02]  /*16b10*/  @P0 FMUL.FTZ R0, R3, 0.69314718246459960938 ;  /* 0x3f31721803000820 */ /* 0x008fe40000410000 */
[----:B------:R-:W-:Y:S02]  /*16b20*/  @P0 FMUL.FTZ R3, R10, c[0x0][0x2d0] ;  /* 0x0000b4000a030a20 */ /* 0x000fe40000410000 */
[C---:B------:R-:W-:Y:S02]  /*16b30*/  FMUL.FTZ R146, R6.reuse, R146 ;  /* 0x0000009206927220 */ /* 0x040fe40000410000 */
[----:B------:R-:W-:Y:S02]  /*16b40*/  FMUL.FTZ R147, R6, R147 ;  /* 0x0000009306937220 */ /* 0x000fe40000410000 */
[C---:B--2---:R-:W-:Y:S02]  /*16b50*/  FMUL.FTZ R152, R8.reuse, R152 ;  /* 0x0000009808987220 */ /* 0x044fe40000410000 */
        /* <DEDUP_REMOVED lines=121> */
[----:B------:R-:W-:Y:S02]  /*172f0*/  @P0 FFMA.FTZ R7, R3, R2, R0 ;  /* 0x0000000203070223 */ /* 0x000fe40000010000 */
.L_x_1071:
[----:B--2---:R-:W-:Y:S01]  /*17300*/  SHF.R.S32.HI R0, RZ, 0x1f, R223 ;  /* 0x0000001fff007819 */ /* 0x004fe200000114df */
[----:B------:R-:W-:Y:S05]  /*17310*/  @P1 BRA `(.L_x_1139) ;  /* 0x00001a9000001947 */ /* 0x000fea0003800000 */
[----:B------:R-:W1:Y:S01]  /*17320*/  S2R R2, SR_TID.X ;  /* 0x0000000000027919 */ /* 0x000e620000002100 */
[----:B------:R-:W-:Y:S01]  /*17330*/  F2FP.BF16.PACK_AB R5, R8, R5 ;  /* 0x000000050805723e */ /* 0x000fe200000010ff */
[----:B------:R-:W-:Y:S01]  /*17340*/  WARPSYNC 0xffffffff ;  /* 0xffffffff00007948 */ /* 0x000fe20003800000 */
        /* <DEDUP_REMOVED lines=18> */
[----:B------:R-:W-:Y:S02]  /*17470*/  F2FP.BF16.PACK_AB R28, R29, R28 ;  /* 0x0000001c1d1c723e */ /* 0x000fe400000010ff */
[----:B------:R-:W-:Y:S02]  /*17480*/  LEA.HI R10, R10, R11, RZ, 0x3 ;  /* 0x0000000b0a0a7211 */ /* 0x000fe400078f18ff */
[----:B------:R-:W-:Y:S02]  /*17490*/  F2FP.BF16.PACK_AB R30, R31, R30 ;  /* 0x0000001e1f1e723e */ /* 0x000fe400000010ff */
[----:B------:R-:W-:Y:S02]  /*174a0*/  LOP3.LUT R10, R10, 0xfffffff8, RZ, 0xc0, !PT ;  /* 0xfffffff80a0a7812 */ /* 0x000fe400078ec0ff */
[----:B------:R-:W-:-:S02]  /*174b0*/  F2FP.BF16.PACK_AB R32, R33, R32 ;  /* 0x000000202120723e */ /* 0x000fc400000010ff */
[----:B------:R-:W-:Y:S01]  /*174c0*/  F2FP.BF16.PACK_AB R34, R35, R34 ;  /* 0x000000222322723e */ /* 0x000fe200000010ff */
[----:B------:R-:W-:Y:S01]  /*174d0*/  IMAD.IADD R10, R11, 0x1, -R10 ;  /* 0x000000010b0a7824 */ /* 0x000fe200078e0a0a */
[----:B------:R-:W-:Y:S02]  /*174e0*/  LOP3.LUT R11, R6, 0xfffffffc, RZ, 0xc0, !PT ;  /* 0xfffffffc060b7812 */ /* 0x000fe400078ec0ff */
[----:B------:R-:W-:Y:S01]  /*174f0*/  SHF.R.S32.HI R6, RZ, 0x5, R8 ;  /* 0x00000005ff067819 */ /* 0x000fe20000011408 */
        /* <DEDUP_REMOVED lines=127> */
[----:B------:R-:W-:Y:S04]  /*17cf0*/  STS [R17+0xc480], R110 ;  /* 0x00c4806e11007388 */ /* 0x000fe80000000800 */
[----:B------:R-:W-:Y:S04]  /*17d00*/  STS [R19+0xc000], R112 ;  /* 0x00c0007013007388 */ /* 0x000fe80000000800 */
        /* <DEDUP_REMOVED lines=13> */
[----:B---3--:R-:W-:-:S03]  /*17de0*/  @P1 IMAD.WIDE R18, R226, R9, c[0x0][0x508] ;  /* 0x00014200e2121625 */ /* 0x008fc600078e0209 */
[----:B------:R-:W2:Y:S04]  /*17df0*/  @P0 LDG.E R17, [R14.64] ;  /* 0x000000120e110981 */ /* 0x000ea8000c1e1900 */
        /* <DEDUP_REMOVED lines=9> */
.L_x_1140:
[----:B----4-:R-:W-:Y:S01]  /*17e90*/  LOP3.LUT R9, R8, 0xffffffe0, RZ, 0xc0, !PT ;  /* 0xffffffe008097812 */ /* 0x010fe200078ec0ff */
[----:B------:R-:W1:Y:S01]  /*17ea0*/  S2R R75, SR_CTAID.X ;  /* 0x00000000004b7919 */ /* 0x000e620000002500 */
[----:B------:R-:W-:Y:S01]  /*17eb0*/  SHF.R.S32.HI R15, RZ, 0x1f, R6 ;  /* 0x0000001fff0f7819 */ /* 0x000fe20000011406 */
[----:B------:R-:W-:Y:S01]  /*17ec0*/  IMAD.MOV.U32 R8, RZ, RZ, c[0x0][0x4e8] ;  /* 0x00013a00ff087624 */ /* 0x000fe200078e00ff */
[----:B------:R-:W-:Y:S01]  /*17ed0*/  MOV R18, R12 ;  /* 0x0000000c00127202 */ /* 0x000fe20000000f00 */
[----:B------:R-:W-:Y:S01]  /*17ee0*/  IMAD.IADD R14, R2, 0x1, -R9 ;  /* 0x00000001020e7824 */ /* 0x000fe200078e0a09 */
[----:B------:R-:W-:Y:S01]  /*17ef0*/  LEA.HI R15, R15, R6, RZ, 0x3 ;  /* 0x000000060f0f7211 */ /* 0x000fe200078f18ff */
[----:B------:R-:W-:Y:S01]  /*17f00*/  IMAD.MOV.U32 R19, RZ, RZ, R13 ;  /* 0x000000ffff137224 */ /* 0x000fe200078e000d */
[----:B------:R-:W-:Y:S01]  /*17f10*/  LEA.HI R9, R11, R11, RZ, 0x1 ;  /* 0x0000000b0b097211 */ /* 0x000fe200078f08ff */
[----:B------:R-:W-:Y:S01]  /*17f20*/  BSSY B0, `(.L_x_1141) ;  /* 0x000008b000007945 */ /* 0x000fe20003800000 */
[----:B------:R-:W-:Y:S01]  /*17f30*/  SHF.R.S32.HI R17, RZ, 0x1f, R14 ;  /* 0x0000001fff117819 */ /* 0x000fe2000001140e */
[----:B------:R-:W-:Y:S01]  /*17f40*/  IMAD.WIDE.U32 R18, R223, c[0x0][0x490], R18 ;  /* 0x00012400df127a25 */ /* 0x000fe200078e0012 */
[----:B------:R-:W-:-:S02]  /*17f50*/  LOP3.LUT R15, R15, 0xffffff8, RZ, 0xc0, !PT ;  /* 0x0ffffff80f0f7812 */ /* 0x000fc400078ec0ff */
[----:B------:R-:W-:Y:S02]  /*17f60*/  LEA.HI R10, R17, R14, RZ, 0x2 ;  /* 0x0000000e110a7211 */ /* 0x000fe400078f10ff */
[----:B------:R-:W-:Y:S02]  /*17f70*/  IADD3 R6, R6, -R15, RZ ;  /* 0x8000000f06067210 */ /* 0x000fe40007ffe0ff */
[----:B------:R-:W-:Y:S02]  /*17f80*/  LOP3.LUT R16, R9, 0x1ffffffe, RZ, 0xc0, !PT ;  /* 0x1ffffffe09107812 */ /* 0x000fe400078ec0ff */
[----:B------:R-:W-:Y:S02]  /*17f90*/  SHF.R.S32.HI R15, RZ, 0x2, R10 ;  /* 0x00000002ff0f7819 */ /* 0x000fe4000001140a */
[----:B------:R-:W-:Y:S01]  /*17fa0*/  ISETP.NE.AND P1, PT, R8, 0x1, PT ;  /* 0x000000010800780c */ /* 0x000fe20003f25270 */
[----:B------:R-:W-:Y:S01]  /*17fb0*/  IMAD.IADD R9, R11, 0x1, -R16 ;  /* 0x000000010b097824 */ /* 0x000fe200078e0a10 */
[CC--:B------:R-:W-:Y:S01]  /*17fc0*/  LEA.HI R16, R3.reuse, R2.reuse, RZ, 0x3 ;  /* 0x0000000203107211 */ /* 0x0c0fe200078f18ff */
[----:B------:R-:W-:Y:S01]  /*17fd0*/  IMAD R6, R6, 0x10, R15 ;  /* 0x0000001006067824 */ /* 0x000fe200078e020f */
[----:B------:R-:W-:Y:S01]  /*17fe0*/  LEA.HI R3, R3, R2, RZ, 0x6 ;  /* 0x0000000203037211 */ /* 0x000fe200078f30ff */
[----:B------:R-:W-:Y:S01]  /*17ff0*/  IMAD R11, R13, c[0x0][0x3a0], RZ ;  /* 0x0000e8000d0b7a24 */ /* 0x000fe200078e02ff */
[----:B------:R-:W-:Y:S01]  /*18000*/  LOP3.LUT P2, RZ, R14, 0x3, RZ, 0xc0, !PT ;  /* 0x000000030eff7812 */ /* 0x000fe2000784c0ff */
[----:B------:R-:W-:Y:S01]  /*18010*/  IMAD R10, R9, 0x8, R6 ;  /* 0x00000008090a7824 */ /* 0x000fe200078e0206 */
[----:B------:R-:W-:Y:S01]  /*18020*/  LOP3.LUT R9, R16, 0xfffffff8, RZ, 0xc0, !PT ;  /* 0xfffffff810097812 */ /* 0x000fe200078ec0ff */
[C---:B------:R-:W-:Y:S01]  /*18030*/  IMAD R11, R12.reuse, c[0x0][0x3a4], R11 ;  /* 0x0000e9000c0b7a24 */ /* 0x040fe200078e020b */
[----:B------:R-:W-:Y:S01]  /*18040*/  SHF.R.S32.HI R16, RZ, 0x3, R16 ;  /* 0x00000003ff107819 */ /* 0x000fe20000011410 */
[----:B------:R-:W-:Y:S01]  /*18050*/  IMAD.WIDE.U32 R12, R12, c[0x0][0x3a0], RZ ;  /* 0x0000e8000c0c7a25 */ /* 0x000fe200078e00ff */
[----:B-1----:R-:W-:-:S03]  /*18060*/  LEA R10, R75, R10, 0x7 ;  /* 0x0000000a4b0a7211 */ /* 0x002fc600078e38ff */
[----:B------:R-:W-:Y:S01]  /*18070*/  IMAD R8, R0, c[0x0][0x490], RZ ;  /* 0x0001240000087a24 */ /* 0x000fe200078e02ff */
[----:B------:R-:W-:Y:S01]  /*18080*/  IADD3 R13, R13, R11, RZ ;  /* 0x0000000b0d0d7210 */ /* 0x000fe20007ffe0ff */
[----:B------:R-:W-:-:S04]  /*18090*/  @P1 IMAD.HI.U32 R11, R10, c[0x0][0x4ec], RZ ;  /* 0x00013b000a0b1a27 */ /* 0x000fc800078e00ff */
[----:B------:R-:W-:Y:S02]  /*180a0*/  IMAD R15, R223, c[0x0][0x494], R8 ;  /* 0x00012500df0f7a24 */ /* 0x000fe400078e0208 */
[----:B------:R-:W-:Y:S01]  /*180b0*/  IMAD.IADD R9, R2, 0x1, -R9 ;  /* 0x0000000102097824 */ /* 0x000fe200078e0a09 */
[----:B------:R-:W-:Y:S01]  /*180c0*/  SHF.R.S32.HI R2, RZ, 0x1f, R226 ;  /* 0x0000001fff027819 */ /* 0x000fe200000114e2 */
[----:B------:R-:W-:Y:S01]  /*180d0*/  IMAD.MOV.U32 R8, RZ, RZ, R10 ;  /* 0x000000ffff087224 */ /* 0x000fe200078e000a */
[----:B------:R-:W-:Y:S01]  /*180e0*/  @P1 SHF.R.U32.HI R8, RZ, c[0x0][0x4f0], R11 ;  /* 0x00013c00ff081a19 */ /* 0x000fe2000001160b */
[----:B------:R-:W-:Y:S01]  /*180f0*/  IMAD.IADD R19, R19, 0x1, R15 ;  /* 0x0000000113137824 */ /* 0x000fe200078e020f */
[----:B------:R-:W-:Y:S01]  /*18100*/  SEL R226, R226, RZ, !P0 ;  /* 0x000000ffe2e27207 */ /* 0x000fe20004000000 */
[----:B------:R-:W-:Y:S01]  /*18110*/  IMAD R0, R0, c[0x0][0x3e8], RZ ;  /* 0x0000fa0000007a24 */ /* 0x000fe200078e02ff */
[----:B------:R-:W-:Y:S01]  /*18120*/  SEL R2, R2, RZ, !P0 ;  /* 0x000000ff02027207 */ /* 0x000fe20004000000 */
[----:B------:R-:W-:-:S02]  /*18130*/  IMAD.MOV R11, RZ, RZ, -R8 ;  /* 0x000000ffff0b7224 */ /* 0x000fc400078e0a08 */
[----:B------:R-:W-:Y:S01]  /*18140*/  IMAD R15, R223, c[0x0][0x3ec], R0 ;  /* 0x0000fb00df0f7a24 */ /* 0x000fe200078e0200 */
[----:B------:R-:W-:Y:S01]  /*18150*/  LEA R0, R9, R16, 0x5 ;  /* 0x0000001009007211 */ /* 0x000fe200078e28ff */
[----:B------:R-:W-:-:S04]  /*18160*/  IMAD.WIDE.U32 R12, R223, c[0x0][0x3e8], R12 ;  /* 0x0000fa00df0c7a25 */ /* 0x000fc800078e000c */
[----:B------:R-:W-:Y:S01]  /*18170*/  IMAD.WIDE.U32 R18, R226, c[0x0][0x498], R18 ;  /* 0x00012600e2127a25 */ /* 0x000fe200078e0012 */
[----:B------:R-:W-:Y:S02]  /*18180*/  IADD3 R13, R13, R15, RZ ;  /* 0x0000000f0d0d7210 */ /* 0x000fe40007ffe0ff */
[----:B------:R-:W-:Y:S01]  /*18190*/  SHF.R.S32.HI R15, RZ, 0x1f, R8 ;  /* 0x0000001fff0f7819 */ /* 0x000fe20000011408 */
[----:B------:R-:W-:Y:S01]  /*181a0*/  IMAD R11, R11, c[0x0][0x4e8], R10 ;  /* 0x00013a000b0b7a24 */ /* 0x000fe200078e020a */
[----:B------:R-:W-:Y:S01]  /*181b0*/  IADD3 R20, P0, R8, R18, RZ ;  /* 0x0000001208147210 */ /* 0x000fe20007f1e0ff */
[----:B------:R-:W-:Y:S02]  /*181c0*/  IMAD R17, R2, c[0x0][0x498], RZ ;  /* 0x0001260002117a24 */ /* 0x000fe400078e02ff */
[----:B------:R-:W-:Y:S01]  /*181d0*/  IMAD R10, R75, 0x80, R0 ;  /* 0x000000804b0a7824 */ /* 0x000fe200078e0200 */
[----:B------:R-:W-:Y:S01]  /*181e0*/  SHF.R.S32.HI R18, RZ, 0x1f, R11 ;  /* 0x0000001fff127819 */ /* 0x000fe2000001140b */
[----:B------:R-:W-:-:S02]  /*181f0*/  IMAD R14, R226, c[0x0][0x49c], R17 ;  /* 0x00012700e20e7a24 */ /* 0x000fc400078e0211 */
        /* <DEDUP_REMOVED lines=31> */
[----:B------:R-:W-:-:S02]  /*183f0*/  IMAD R19, R19, c[0x0][0x4e8], R10 ;  /* 0x00013a0013137a24 */ /* 0x000fc400078e020a */
[C---:B------:R-:W-:Y:S01]  /*18400*/  IMAD R21, R8.reuse, c[0x0][0x3e4], R21 ;  /* 0x0000f90008157a24 */ /* 0x040fe200078e0215 */
[-C--:B------:R-:W-:Y:S01]  /*18410*/  ISETP.GE.OR P1, PT, R9, R2.reuse, P2 ;  /* 0x000000020900720c */ /* 0x080fe20001726670 */
[----:B------:R-:W-:Y:S01]  /*18420*/  IMAD.WIDE.U32 R12, R8, c[0x0][0x3e0], R12 ;  /* 0x0000f800080c7a25 */ /* 0x000fe200078e000c */
[----:B------:R-:W-:Y:S02]  /*18430*/  ISETP.GE.OR P0, PT, R5, R2, P2 ;  /* 0x000000020500720c */ /* 0x000fe40001706670 */
[----:B------:R-:W-:Y:S01]  /*18440*/  SHF.L.U32 R8, R3, 0x3, RZ ;  /* 0x0000000303087819 */ /* 0x000fe200000006ff */
[----:B------:R-:W-:Y:S01]  /*18450*/  IMAD.IADD R13, R13, 0x1, R21 ;  /* 0x000000010d0d7824 */ /* 0x000fe200078e0215 */
[----:B------:R-:W-:Y:S02]  /*18460*/  SHF.R.S32.HI R6, RZ, 0x1f, R19 ;  /* 0x0000001fff067819 */ /* 0x000fe40000011413 */
[----:B------:R-:W-:-:S03]  /*18470*/  LOP3.LUT R8, R15, 0x7ffffe00, R8, 0xf8, !PT ;  /* 0x7ffffe000f087812 */ /* 0x000fc600078ef808 */
[----:B------:R-:W-:Y:S01]  /*18480*/  IMAD R6, R6, c[0x0][0x3d8], RZ ;  /* 0x0000f60006067a24 */ /* 0x000fe200078e02ff */
[----:B------:R-:W-:Y:S01]  /*18490*/  SHF.L.U32 R76, R8, 0x1, RZ ;  /* 0x00000001084c7819 */ /* 0x000fe200000006ff */
[----:B-1----:R1:W-:Y:S02]  /*184a0*/  @!P1 ST.E [R32.64], R4 ;  /* 0x0000000420009985 */ /* 0x0023e4000c101912 */
[C---:B------:R-:W-:Y:S02]  /*184b0*/  IMAD R3, R19.reuse, c[0x0][0x3dc], R6 ;  /* 0x0000f70013037a24 */ /* 0x040fe400078e0206 */
[----:B------:R-:W-:Y:S01]  /*184c0*/  IMAD.WIDE.U32 R18, R19, c[0x0][0x3d8], R12 ;  /* 0x0000f60013127a25 */ /* 0x000fe200078e000c */
[----:B--2---:R1:W-:Y:S03]  /*184d0*/  @!P0 ST.E [R34.64], R7 ;  /* 0x0000000722008985 */ /* 0x0043e6000c101912 */
[----:B------:R-:W-:Y:S01]  /*184e0*/  IMAD.IADD R3, R19, 0x1, R3 ;  /* 0x0000000113037824 */ /* 0x000fe200078e0203 */
[----:B------:R1:W2:Y:S01]  /*184f0*/  LDS.128 R60, [R76+0x1080] ;  /* 0x001080004c3c7984 */ /* 0x0002a20000000c00 */
[----:B------:R-:W-:-:S03]  /*18500*/  LEA R74, P0, R18, c[0x0][0x380], 0x1 ;  /* 0x0000e000124a7a11 */ /* 0x000fc600078008ff */
[----:B------:R1:W3:Y:S01]  /*18510*/  LDS.128 R56, [R76+0x2080] ;  /* 0x002080004c387984 */ /* 0x0002e20000000c00 */
[----:B------:R-:W-:Y:S02]  /*18520*/  LEA.HI.X R73, R18, c[0x0][0x384], R3, 0x1, P0 ;  /* 0x0000e10012497a11 */ /* 0x000fe400000f0c03 */
[----:B------:R-:W-:Y:S01]  /*18530*/  ISETP.GE.AND P0, PT, R75, R2, PT ;  /* 0x000000024b00720c */ /* 0x000fe20003f06270 */
        /* <DEDUP_REMOVED lines=41> */
.L_x_1142:
[----:B--234-:R-:W-:Y:S05]  /*187d0*/  BSYNC B0 ;  /* 0x0000000000007941 */ /* 0x01cfea0003800000 */
.L_x_1141:
        /* <DEDUP_REMOVED lines=30> */
.L_x_1144:
[----:B------:R-:W-:Y:S05]  /*189c0*/  BSYNC B0 ;  /* 0x0000000000007941 */ /* 0x000fea0003800000 */
.L_x_1143:
        /* <DEDUP_REMOVED lines=30> */
.L_x_1146:
[----:B------:R-:W-:Y:S05]  /*18bb0*/  BSYNC B0 ;  /* 0x0000000000007941 */ /* 0x000fea0003800000 */
.L_x_1145:
        /* <DEDUP_REMOVED lines=31> */
.L_x_1139:
        /* <DEDUP_REMOVED lines=18> */
.L_x_1147:
        /* <DEDUP_REMOVED lines=41> */
.L_x_1149:
[----:B------:R-:W-:Y:S05]  /*19160*/  BSYNC B0 ;  /* 0x0000000000007941 */ /* 0x000fea0003800000 */
.L_x_1148:
[----:B-1----:R-:W1:Y:S01]  /*19170*/  S2R R4, SR_CTAID.X ;  /* 0x0000000000047919 */ /* 0x002e620000002500 */
[----:B------:R-:W-:Y:S01]  /*19180*/  SHF.R.S32.HI R6, RZ, 0x1f, R3 ;  /* 0x0000001fff067819 */ /* 0x000fe20000011403 */
[----:B------:R-:W-:Y:S01]  /*19190*/  IMAD R7, R11, c[0x0][0x3a0], RZ ;  /* 0x0000e8000b077a24 */ /* 0x000fe200078e02ff */
[----:B------:R-:W-:Y:S01]  /*191a0*/  MOV R8, c[0x0][0x4e8] ;  /* 0x00013a0000087a02 */ /* 0x000fe20000000f00 */
[----:B------:R-:W-:Y:S01]  /*191b0*/  IMAD.WIDE.U32 R12, R10, c[0x0][0x3a0], RZ ;  /* 0x0000e8000a0c7a25 */ /* 0x000fe200078e00ff */
[----:B------:R-:W-:Y:S02]  /*191c0*/  LEA.HI R6, R6, R3, RZ, 0x3 ;  /* 0x0000000306067211 */ /* 0x000fe400078f18ff */
[----:B------:R-:W-:Y:S01]  /*191d0*/  ISETP.NE.AND P0, PT, R8, 0x1, PT ;  /* 0x000000010800780c */ /* 0x000fe20003f05270 */
[----:B------:R-:W-:Y:S01]  /*191e0*/  IMAD R7, R10, c[0x0][0x3a4], R7 ;  /* 0x0000e9000a077a24 */ /* 0x000fe200078e0207 */
[----:B------:R-:W-:Y:S01]  /*191f0*/  LOP3.LUT R10, R6, 0xfffffff8, RZ, 0xc0, !PT ;  /* 0xfffffff8060a7812 */ /* 0x000fe200078ec0ff */
[----:B------:R-:W-:-:S02]  /*19200*/  IMAD R0, R0, c[0x0][0x3e8], RZ ;  /* 0x0000fa0000007a24 */ /* 0x000fc400078e02ff */
[----:B------:R-:W-:Y:S01]  /*19210*/  IMAD R5, R5, c[0x0][0x3f0], RZ ;  /* 0x0000fc0005057a24 */ /* 0x000fe200078e02ff */
[----:B------:R-:W-:Y:S01]  /*19220*/  IADD3 R13, R13, R7, RZ ;  /* 0x000000070d0d7210 */ /* 0x000fe20007ffe0ff */
[----:B------:R-:W-:Y:S01]  /*19230*/  IMAD.IADD R10, R3, 0x1, -R10 ;  /* 0x00000001030a7824 */ /* 0x000fe200078e0a0a */
[----:B------:R-:W-:Y:S01]  /*19240*/  SHF.R.S32.HI R3, RZ, 0x3, R6 ;  /* 0x00000003ff037819 */ /* 0x000fe20000011406 */
[C---:B------:R-:W-:Y:S02]  /*19250*/  IMAD R0, R223.reuse, c[0x0][0x3ec], R0 ;  /* 0x0000fb00df007a24 */ /* 0x040fe400078e0200 */
[----:B------:R-:W-:Y:S01]  /*19260*/  IMAD.WIDE.U32 R12, R223, c[0x0][0x3e8], R12 ;  /* 0x0000fa00df0c7a25 */ /* 0x000fe200078e000c */
[----:B------:R-:W-:-:S03]  /*19270*/  LEA R7, R10, R3, 0x5 ;  /* 0x000000030a077211 */ /* 0x000fc600078e28ff */
[----:B------:R-:W-:Y:S01]  /*19280*/  IMAD R5, R226, c[0x0][0x3f4], R5 ;  /* 0x0000fd00e2057a24 */ /* 0x000fe200078e0205 */
[----:B------:R-:W-:Y:S01]  /*19290*/  IADD3 R13, R0, R13, RZ ;  /* 0x0000000d000d7210 */ /* 0x000fe20007ffe0ff */
[----:B-1----:R-:W-:-:S04]  /*192a0*/  IMAD R7, R4, 0x80, R7 ;  /* 0x0000008004077824 */ /* 0x002fc800078e0207 */
[----:B------:R-:W-:Y:S01]  /*192b0*/  @P0 IMAD.HI.U32 R0, R7, c[0x0][0x4ec], RZ ;  /* 0x00013b0007000a27 */ /* 0x000fe200078e00ff */
[----:B------:R-:W-:-:S03]  /*192c0*/  MOV R6, R7 ;  /* 0x0000000700067202 */ /* 0x000fc60000000f00 */
[----:B------:R-:W-:Y:S01]  /*192d0*/  IMAD.WIDE.U32 R12, R226, c[0x0][0x3f0], R12 ;  /* 0x0000fc00e20c7a25 */ /* 0x000fe200078e000c */
[----:B------:R-:W-:-:S04]  /*192e0*/  @P0 SHF.R.U32.HI R6, RZ, c[0x0][0x4f0], R0 ;  /* 0x00013c00ff060a19 */ /* 0x000fc80000011600 */
[--C-:B------:R-:W-:Y:S01]  /*192f0*/  SHF.R.S32.HI R8, RZ, 0x1f, R6.reuse ;  /* 0x0000001fff087819 */ /* 0x100fe20000011406 */
[----:B------:R-:W-:Y:S01]  /*19300*/  IMAD.MOV R0, RZ, RZ, -R6 ;  /* 0x000000ffff007224 */ /* 0x000fe200078e0a06 */
[----:B------:R-:W-:-:S03]  /*19310*/  IADD3 R13, R13, R5, RZ ;  /* 0x000000050d0d7210 */ /* 0x000fc60007ffe0ff */
[----:B------:R-:W-:Y:S02]  /*19320*/  IMAD R5, R8, c[0x0][0x3e0], RZ ;  /* 0x0000f80008057a24 */ /* 0x000fe400078e02ff */
[----:B------:R-:W-:Y:S02]  /*19330*/  IMAD R0, R0, c[0x0][0x4e8], R7 ;  /* 0x00013a0000007a24 */ /* 0x000fe400078e0207 */
[----:B------:R-:W-:-:S03]  /*19340*/  IMAD.WIDE.U32 R12, R6, c[0x0][0x3e0], R12 ;  /* 0x0000f800060c7a25 */ /* 0x000fc600078e000c */
[----:B------:R-:W-:Y:S01]  /*19350*/  SHF.R.S32.HI R7, RZ, 0x1f, R0 ;  /* 0x0000001fff077819 */ /* 0x000fe20000011400 */
[----:B------:R-:W-:Y:S02]  /*19360*/  IMAD R5, R6, c[0x0][0x3e4], R5 ;  /* 0x0000f90006057a24 */ /* 0x000fe400078e0205 */
[----:B------:R-:W-:Y:S02]  /*19370*/  IMAD.SHL.U32 R6, R10, 0x8, RZ ;  /* 0x000000080a067824 */ /* 0x000fe400078e00ff */
[----:B------:R-:W-:Y:S01]  /*19380*/  IMAD R7, R7, c[0x0][0x3d8], RZ ;  /* 0x0000f60007077a24 */ /* 0x000fe200078e02ff */
[----:B------:R-:W-:Y:S02]  /*19390*/  IADD3 R13, R13, R5, RZ ;  /* 0x000000050d0d7210 */ /* 0x000fe40007ffe0ff */
[----:B------:R-:W-:Y:S01]  /*193a0*/  IADD3 R5, R6, 0x40, RZ ;  /* 0x0000004006057810 */ /* 0x000fe20007ffe0ff */
[C---:B------:R-:W-:Y:S02]  /*193b0*/  IMAD R7, R0.reuse, c[0x0][0x3dc], R7 ;  /* 0x0000f70000077a24 */ /* 0x040fe400078e0207 */
[----:B------:R-:W-:Y:S01]  /*193c0*/  IMAD.WIDE.U32 R12, R0, c[0x0][0x3d8], R12 ;  /* 0x0000f600000c7a25 */ /* 0x000fe200078e000c */
[----:B------:R-:W-:-:S02]  /*193d0*/  LEA R0, R4, R3, 0x7 ;  /* 0x0000000304007211 */ /* 0x000fc400078e38ff */
[----:B------:R-:W-:Y:S02]  /*193e0*/  IADD3 R4, R6, 0x80, RZ ;  /* 0x0000008006047810 */ /* 0x000fe40007ffe0ff */
[----:B------:R-:W-:Y:S02]  /*193f0*/  IADD3 R7, R13, R7, RZ ;  /* 0x000000070d077210 */ /* 0x000fe40007ffe0ff */
[----:B------:R-:W-:Y:S02]  /*19400*/  LEA R8, P0, R12, c[0x0][0x380], 0x1 ;  /* 0x0000e0000c087a11 */ /* 0x000fe400078008ff */
[----:B------:R-:W-:Y:S02]  /*19410*/  IADD3 R3, R6, 0xc0, RZ ;  /* 0x000000c006037810 */ /* 0x000fe40007ffe0ff */
[----:B------:R-:W-:Y:S01]  /*19420*/  LEA.HI.X R7, R12, c[0x0][0x384], R7, 0x1, P0 ;  /* 0x0000e1000c077a11 */ /* 0x000fe200000f0c07 */
[----:B------:R-:W-:Y:S06]  /*19430*/  BRA.DIV ~URZ, `(.L_x_1150) ;  /* 0x00000c527f007947 */ /* 0x000fec000b800000 */
[----:B------:R1:W2:Y:S02]  /*19440*/  SHFL.IDX PT, R9, R7, RZ, 0x181f ;  /* 0x00181fff07097589 */ /* 0x0002a400000e0000 */
.L_x_1170:
[----:B------:R-:W-:Y:S05]  /*19450*/  BRA.DIV ~URZ, `(.L_x_1151) ;  /* 0x00000cb27f007947 */ /* 0x000fea000b800000 */
[----:B------:R3:W4:Y:S02]  /*19460*/  SHFL.IDX PT, R12, R8, RZ, 0x181f ;  /* 0x00181fff080c7589 */ /* 0x00072400000e0000 */
.L_x_1171:
[----:B-----5:R-:W-:Y:S01]  /*19470*/  IMAD R15, R2, c[0x0][0x4e8], RZ ;  /* 0x00013a00020f7a24 */ /* 0x020fe200078e02ff */
[----:B------:R-:W-:Y:S01]  /*19480*/  BSSY B0, `(.L_x_1152) ;  /* 0x0000019000007945 */ /* 0x000fe20003800000 */
[----:B--2---:R-:W-:-:S03]  /*19490*/  MOV R13, R9 ;  /* 0x00000009000d7202 */ /* 0x004fc60000000f00 */
[----:B------:R-:W-:-:S13]  /*194a0*/  ISETP.GE.AND P0, PT, R0, R15, PT ;  /* 0x0000000f0000720c */ /* 0x000fda0003f06270 */
        /* <DEDUP_REMOVED lines=9> */
[----:B----4-:R-:W-:Y:S01]  /*19540*/  @!P3 IMAD.WIDE R16, R6, 0x2, R12 ;  /* 0x000000020610b825 */ /* 0x010fe200078e020c */
        /* <DEDUP_REMOVED lines=12> */
.L_x_1153:
[----:B------:R-:W-:Y:S05]  /*19610*/  BSYNC B0 ;  /* 0x0000000000007941 */ /* 0x000fea0003800000 */
.L_x_1152:
[----:B------:R-:W-:Y:S05]  /*19620*/  BRA.DIV ~URZ, `(.L_x_1154) ;  /* 0x00000b627f007947 */ /* 0x000fea000b800000 */
[----:B------:R1:W2:Y:S04]  /*19630*/  SHFL.IDX PT, R9, R7, 0x1, 0x181f ;  /* 0x00381f0007097f89 */ /* 0x0002a800000e0000 */
[----:B--2-4-:R1:W2:Y:S02]  /*19640*/  SHFL.IDX PT, R12, R8, 0x1, 0x181f ;  /* 0x00381f00080c7f89 */ /* 0x0142a400000e0000 */
.L_x_1172:
[----:B------:R-:W-:Y:S01]  /*19650*/  IADD3 R2, R0, 0x20, RZ ;  /* 0x0000002000027810 */ /* 0x000fe20007ffe0ff */
[----:B------:R-:W-:Y:S01]  /*19660*/  BSSY B0, `(.L_x_1155) ;  /* 0x0000019000007945 */ /* 0x000fe20003800000 */
[----:B------:R-:W-:-:S02]  /*19670*/  IMAD.MOV.U32 R13, RZ, RZ, R9 ;  /* 0x000000ffff0d7224 */ /* 0x000fc400078e0009 */
        /* <DEDUP_REMOVED lines=10> */
[----:B--2---:R-:W-:Y:S01]  /*19720*/  @!P3 IMAD.WIDE R16, R6, 0x2, R12 ;  /* 0x000000020610b825 */ /* 0x004fe200078e020c */
        /* <DEDUP_REMOVED lines=12> */
.L_x_1156:
[----:B------:R-:W-:Y:S05]  /*197f0*/  BSYNC B0 ;  /* 0x0000000000007941 */ /* 0x000fea0003800000 */
.L_x_1155:
[----:B------:R-:W-:Y:S05]  /*19800*/  BRA.DIV ~URZ, `(.L_x_1157) ;  /* 0x00000a727f007947 */ /* 0x000fea000b800000 */
[----:B------:R4:W1:Y:S02]  /*19810*/  SHFL.IDX PT, R9, R7, 0x2, 0x181f ;  /* 0x00581f0007097f89 */ /* 0x00086400000e0000 */
.L_x_1173:
[----:B------:R-:W-:Y:S05]  /*19820*/  BRA.DIV ~URZ, `(.L_x_1158) ;  /* 0x00000ad27f007947 */ /* 0x000fea000b800000 */
[----:B--2---:R2:W3:Y:S02]  /*19830*/  SHFL.IDX PT, R12, R8, 0x2, 0x181f ;  /* 0x00581f00080c7f89 */ /* 0x0044e400000e0000 */
.L_x_1174:
[----:B------:R-:W-:Y:S01]  /*19840*/  IADD3 R2, R0, 0x40, RZ ;  /* 0x0000004000027810 */ /* 0x000fe20007ffe0ff */
[----:B------:R-:W-:Y:S01]  /*19850*/  BSSY B0, `(.L_x_1159) ;  /* 0x0000019000007945 */ /* 0x000fe20003800000 */
[----:B-1----:R-:W-:-:S02]  /*19860*/  IMAD.MOV.U32 R13, RZ, RZ, R9 ;  /* 0x000000ffff0d7224 */ /* 0x002fc400078e0009 */
        /* <DEDUP_REMOVED lines=10> */
[----:B---3--:R-:W-:Y:S01]  /*19910*/  @!P3 IMAD.WIDE R16, R6, 0x2, R12 ;  /* 0x000000020610b825 */ /* 0x008fe200078e020c */
        /* <DEDUP_REMOVED lines=12> */
.L_x_1160:
[----:B------:R-:W-:Y:S05]  /*199e0*/  BSYNC B0 ;  /* 0x0000000000007941 */ /* 0x000fea0003800000 */
.L_x_1159:
[----:B------:R-:W-:Y:S05]  /*199f0*/  BRA.DIV ~URZ, `(.L_x_1161) ;  /* 0x000009827f007947 */ /* 0x000fea000b800000 */
[----:B----4-:R-:W4:Y:S04]  /*19a00*/  SHFL.IDX PT, R7, R7, 0x3, 0x181f ;  /* 0x00781f0007077f89 */ /* 0x010f2800000e0000 */
[----:B-1----:R1:W2:Y:S02]  /*19a10*/  SHFL.IDX PT, R16, R8, 0x3, 0x181f ;  /* 0x00781f0008107f89 */ /* 0x0022a400000e0000 */
.L_x_1175:
[----:B------:R-:W-:Y:S01]  /*19a20*/  IADD3 R0, R0, 0x60, RZ ;  /* 0x0000006000007810 */ /* 0x000fe20007ffe0ff */
[----:B----4-:R-:W-:-:S03]  /*19a30*/  IMAD.MOV.U32 R17, RZ, RZ, R7 ;  /* 0x000000ffff117224 */ /* 0x010fc600078e0007 */
[----:B------:R-:W-:-:S13]  /*19a40*/  ISETP.GE.AND P0, PT, R0, R15, PT ;  /* 0x0000000f0000720c */ /* 0x000fda0003f06270 */
[----:B------:R-:W-:Y:S05]  /*19a50*/  @P0 EXIT ;  /* 0x000000000000094d */ /* 0x000fea0003800000 */
[----:B------:R-:W-:Y:S02]  /*19a60*/  ISETP.GE.AND P1, PT, R5, c[0x0][0x3c8], PT ;  /* 0x0000f20005007a0c */ /* 0x000fe40003f26270 */
[----:B------:R-:W-:Y:S02]  /*19a70*/  ISETP.GE.AND P0, PT, R4, c[0x0][0x3c8], PT ;  /* 0x0000f20004007a0c */ /* 0x000fe40003f06270 */
[----:B------:R-:W-:-:S09]  /*19a80*/  ISETP.GE.AND P2, PT, R6, c[0x0][0x3c8], PT ;  /* 0x0000f20006007a0c */ /* 0x000fd20003f46270 */
[----:B------:R-:W-:Y:S02]  /*19a90*/  @!P1 SHF.R.S32.HI R0, RZ, 0x1f, R5 ;  /* 0x0000001fff009819 */ /* 0x000fe40000011405 */
[----:B------:R-:W-:Y:S02]  /*19aa0*/  @!P0 SHF.R.S32.HI R7, RZ, 0x1f, R4 ;  /* 0x0000001fff078819 */ /* 0x000fe40000011404 */
[----:B------:R-:W-:Y:S01]  /*19ab0*/  @!P1 LEA.HI R0, R0, R5, RZ, 0x3 ;  /* 0x0000000500009211 */ /* 0x000fe200078f18ff */
[--C-:B-123--:R-:W-:Y:S01]  /*19ac0*/  @!P2 IMAD.WIDE R8, R6, 0x2, R16.reuse ;  /* 0x000000020608a825 */ /* 0x10efe200078e0210 */
        /* <DEDUP_REMOVED lines=16> */
.L_x_1072:
[----:B--2---:R-:W-:Y:S01]  /*19bd0*/  IMAD.MOV.U32 R14, RZ, RZ, R15 ;  /* 0x000000ffff0e7224 */ /* 0x004fe200078e000f */
[----:B------:R-:W-:Y:S01]  /*19be0*/  MOV R12, 0x181f ;  /* 0x0000181f000c7802 */ /* 0x000fe20000000f00 */
[----:B------:R-:W-:Y:S01]  /*19bf0*/  IMAD.MOV.U32 R13, RZ, RZ, RZ ;  /* 0x000000ffff0d7224 */ /* 0x000fe200078e00ff */
[----:B------:R-:W-:Y:S02]  /*19c00*/  MOV R11, 0xffffffff ;  /* 0xffffffff000b7802 */ /* 0x000fe40000000f00 */
[----:B------:R-:W-:Y:S02]  /*19c10*/  MOV R10, 0x19c30 ;  /* 0x00019c30000a7802 */ /* 0x000fe40000000f00 */
[----:B------:R-:W-:Y:S05]  /*19c20*/  CALL.REL.NOINC `($__internal_3_$__cuda_sm70_shflsync_idx_p) ;  /* 0x0000ba2000007944 */ /* 0x000fea0003c00000 */
[----:B--2---:R-:W-:Y:S01]  /*19c30*/  MOV R17, R16 ;  /* 0x0000001000117202 */ /* 0x004fe20000000f00 */
[----:B-1----:R-:W-:Y:S05]  /*19c40*/  BRA `(.L_x_1162) ;  /* 0xfffeee3000007947 */ /* 0x002fea000383ffff */
.L_x_1073:
[----:B------:R-:W-:Y:S01]  /*19c50*/  IMAD.MOV.U32 R14, RZ, RZ, R2 ;  /* 0x000000ffff0e7224 */ /* 0x000fe200078e0002 */
[----:B------:R-:W-:Y:S01]  /*19c60*/  MOV R12, 0x181f ;  /* 0x0000181f000c7802 */ /* 0x000fe20000000f00 */
[----:B------:R-:W-:Y:S01]  /*19c70*/  IMAD.MOV.U32 R13, RZ, RZ, RZ ;  /* 0x000000ffff0d7224 */ /* 0x000fe200078e00ff */
[----:B------:R-:W-:-:S02]  /*19c80*/  MOV R11, 0xffffffff ;  /* 0xffffffff000b7802 */ /* 0x000fc40000000f00 */
[----:B------:R-:W-:Y:S02]  /*19c90*/  MOV R10, 0x19cb0 ;  /* 0x00019cb0000a7802 */ /* 0x000fe40000000f00 */
[----:B-12---:R-:W-:Y:S05]  /*19ca0*/  CALL.REL.NOINC `($__internal_3_$__cuda_sm70_shflsync_idx_p) ;  /* 0x0000b9a000007944 */ /* 0x006fea0003c00000 */
[----:B-12---:R-:W-:Y:S05]  /*19cb0*/  BRA `(.L_x_1163) ;  /* 0xfffeede000007947 */ /* 0x006fea000383ffff */
.L_x_1076:
[----:B------:R-:W-:Y:S01]  /*19cc0*/  IMAD.MOV.U32 R14, RZ, RZ, R15 ;  /* 0x000000ffff0e7224 */ /* 0x000fe200078e000f */
[----:B--2---:R-:W-:Y:S01]  /*19cd0*/  MOV R12, 0x181f ;  /* 0x0000181f000c7802 */ /* 0x004fe20000000f00 */
[----:B------:R-:W-:Y:S01]  /*19ce0*/  IMAD.MOV.U32 R13, RZ, RZ, 0x1 ;  /* 0x00000001ff0d7424 */ /* 0x000fe200078e00ff */
[----:B------:R-:W-:Y:S02]  /*19cf0*/  MOV R11, 0xffffffff ;  /* 0xffffffff000b7802 */ /* 0x000fe40000000f00 */
[----:B------:R-:W-:Y:S02]  /*19d00*/  MOV R10, 0x19d20 ;  /* 0x00019d20000a7802 */ /* 0x000fe40000000f00 */
[----:B-1-34-:R-:W-:Y:S05]  /*19d10*/  CALL.REL.NOINC `($__internal_3_$__cuda_sm70_shflsync_idx_p) ;  /* 0x0000b93000007944 */ /* 0x01afea0003c00000 */
[----:B--2---:R-:W-:Y:S01]  /*19d20*/  IMAD.MOV.U32 R17, RZ, RZ, R16 ;  /* 0x000000ffff117224 */ /* 0x004fe200078e0010 */
[----:B-1----:R-:W-:Y:S01]  /*19d30*/  MOV R14, R2 ;  /* 0x00000002000e7202 */ /* 0x002fe20000000f00 */
[----:B------:R-:W-:Y:S01]  /*19d40*/  IMAD.MOV.U32 R13, RZ, RZ, 0x1 ;  /* 0x00000001ff0d7424 */ /* 0x000fe200078e00ff */
[----:B------:R-:W-:Y:S01]  /*19d50*/  MOV R12, 0x181f ;  /* 0x0000181f000c7802 */ /* 0x000fe20000000f00 */
[----:B------:R-:W-:Y:S01]  /*19d60*/  IMAD.MOV.U32 R11, RZ, RZ, -0x1 ;  /* 0xffffffffff0b7424 */ /* 0x000fe200078e00ff */
[----:B------:R-:W-:-:S02]  /*19d70*/  MOV R10, 0x19d90 ;  /* 0x00019d90000a7802 */ /* 0x000fc40000000f00 */
[----:B------:R-:W-:Y:S05]  /*19d80*/  CALL.REL.NOINC `($__internal_3_$__cuda_sm70_shflsync_idx_p) ;  /* 0x0000b8c000007944 */ /* 0x000fea0003c00000 */
[----:B-12---:R-:W-:Y:S05]  /*19d90*/  BRA `(.L_x_1164) ;  /* 0xfffeef3000007947 */ /* 0x006fea000383ffff */
.L_x_1079:
[----:B------:R-:W-:Y:S01]  /*19da0*/  IMAD.MOV.U32 R14, RZ, RZ, R15 ;  /* 0x000000ffff0e7224 */ /* 0x000fe200078e000f */
[----:B-1----:R-:W-:Y:S01]  /*19db0*/  MOV R12, 0x181f ;  /* 0x0000181f000c7802 */ /* 0x002fe20000000f00 */
[----:B------:R-:W-:Y:S01]  /*19dc0*/  IMAD.MOV.U32 R13, RZ, RZ, 0x2 ;  /* 0x00000002ff0d7424 */ /* 0x000fe200078e00ff */
[----:B------:R-:W-:-:S02]  /*19dd0*/  MOV R11, 0xffffffff ;  /* 0xffffffff000b7802 */ /* 0x000fc40000000f00 */
[----:B------:R-:W-:Y:S02]  /*19de0*/  MOV R10, 0x19e00 ;  /* 0x00019e00000a7802 */ /* 0x000fe40000000f00 */
[----:B--234-:R-:W-:Y:S05]  /*19df0*/  CALL.REL.NOINC `($__internal_3_$__cuda_sm70_shflsync_idx_p) ;  /* 0x0000b85000007944 */ /* 0x01cfea0003c00000 */
[----:B--2---:R-:W-:Y:S01]  /*19e00*/  MOV R17, R16 ;  /* 0x0000001000117202 */ /* 0x004fe20000000f00 */
[----:B-1----:R-:W-:Y:S05]  /*19e10*/  BRA `(.L_x_1165) ;  /* 0xfffef0a000007947 */ /* 0x002fea000383ffff */
.L_x_1080:
[----:B------:R-:W-:Y:S01]  /*19e20*/  IMAD.MOV.U32 R14, RZ, RZ, R2 ;  /* 0x000000ffff0e7224 */ /* 0x000fe200078e0002 */
[----:B------:R-:W-:Y:S01]  /*19e30*/  MOV R12, 0x181f ;  /* 0x0000181f000c7802 */ /* 0x000fe20000000f00 */
[----:B------:R-:W-:Y:S01]  /*19e40*/  IMAD.MOV.U32 R13, RZ, RZ, 0x2 ;  /* 0x00000002ff0d7424 */ /* 0x000fe200078e00ff */
[----:B------:R-:W-:Y:S02]  /*19e50*/  MOV R11, 0xffffffff ;  /* 0xffffffff000b7802 */ /* 0x000fe40000000f00 */
[----:B------:R-:W-:Y:S02]  /*19e60*/  MOV R10, 0x19e80 ;  /* 0x00019e80000a7802 */ /* 0x000fe40000000f00 */
[----:B-1234-:R-:W-:Y:S05]  /*19e70*/  CALL.REL.NOINC `($__internal_3_$__cuda_sm70_shflsync_idx_p) ;  /* 0x0000b7d000007944 */ /* 0x01efea0003c00000 */
[----:B-12---:R-:W-:Y:S05]  /*19e80*/  BRA `(.L_x_1166) ;  /* 0xfffef05000007947 */ /* 0x006fea000383ffff */
.L_x_1083:
[----:B------:R-:W-:Y:S01]  /*19e90*/  IMAD.MOV.U32 R14, RZ, RZ, R15 ;  /* 0x000000ffff0e7224 */ /* 0x000fe200078e000f */
[----:B-1----:R-:W-:Y:S01]  /*19ea0*/  MOV R12, 0x181f ;  /* 0x0000181f000c7802 */ /* 0x002fe20000000f00 */
[----:B------:R-:W-:Y:S01]  /*19eb0*/  IMAD.MOV.U32 R13, RZ, RZ, 0x3 ;  /* 0x00000003ff0d7424 */ /* 0x000fe200078e00ff */
[----:B------:R-:W-:Y:S02]  /*19ec0*/  MOV R11, 0xffffffff ;  /* 0xffffffff000b7802 */ /* 0x000fe40000000f00 */
[----:B------:R-:W-:-:S02]  /*19ed0*/  MOV R10, 0x19ef0 ;  /* 0x00019ef0000a7802 */ /* 0x000fc40000000f00 */
[----:B--234-:R-:W-:Y:S05]  /*19ee0*/  CALL.REL.NOINC `($__internal_3_$__cuda_sm70_shflsync_idx_p) ;  /* 0x0000b76000007944 */ /* 0x01cfea0003c00000 */
        /* <DEDUP_REMOVED lines=8> */
.L_x_1137:
[----:B------:R-:W-:Y:S02]  /*19f70*/  MOV R6, 0x2 ;  /* 0x0000000200067802 */ /* 0x000fe40000000f00 */
[----:B------:R-:W-:-:S02]  /*19f80*/  MOV R10, 0x19fa0 ;  /* 0x00019fa0000a7802 */ /* 0x000fc40000000f00 */
[----:B------:R-:W-:Y:S05]  /*19f90*/  CALL.REL.NOINC `($__internal_2_$__cuda_sm70_shflsync_bfly_p) ;  /* 0x0000b67000007944 */ /* 0x000fea0003c00000 */
[----:B-12---:R-:W-:Y:S05]  /*19fa0*/  BRA `(.L_x_1168) ;  /* 0xffffc9a000007947 */ /* 0x006fea000383ffff */
.L_x_1138:
[----:B------:R-:W-:Y:S02]  /*19fb0*/  MOV R6, 0x1 ;  /* 0x0000000100067802 */ /* 0x000fe40000000f00 */
[----:B------:R-:W-:-:S02]  /*19fc0*/  MOV R10, 0x19fe0 ;  /* 0x00019fe0000a7802 */ /* 0x000fc40000000f00 */
[----:B------:R-:W-:Y:S05]  /*19fd0*/  CALL.REL.NOINC `($__internal_2_$__cuda_sm70_shflsync_bfly_p) ;  /* 0x0000b63000007944 */ /* 0x000fea0003c00000 */
[----:B--2---:R-:W-:Y:S01]  /*19fe0*/  FADD.FTZ R9, R247, R6 ;  /* 0x00000006f7097221 */ /* 0x004fe20000010000 */
[----:B-1----:R-:W-:-:S02]  /*19ff0*/  MOV R247, R243 ;  /* 0x000000f300f77202 */ /* 0x002fc40000000f00 */
[----:B------:R-:W-:Y:S02]  /*1a000*/  MOV R6, 0x2 ;  /* 0x0000000200067802 */ /* 0x000fe40000000f00 */
[----:B------:R-:W-:Y:S02]  /*1a010*/  MOV R10, 0x1a030 ;  /* 0x0001a030000a7802 */ /* 0x000fe40000000f00 */
[----:B------:R-:W-:Y:S05]  /*1a020*/  CALL.REL.NOINC `($__internal_2_$__cuda_sm70_shflsync_bfly_p) ;  /* 0x0000b5e000007944 */ /* 0x000fea0003c00000 */
[----:B--2---:R-:W-:Y:S01]  /*1a030*/  FADD.FTZ R5, R243, R6 ;  /* 0x00000006f3057221 */ /* 0x004fe20000010000 */
[----:B------:R-:W-:Y:S02]  /*1a040*/  MOV R6, 0x1 ;  /* 0x0000000100067802 */ /* 0x000fe40000000f00 */
[----:B------:R-:W-:Y:S02]  /*1a050*/  MOV R10, 0x1a080 ;  /* 0x0001a080000a7802 */ /* 0x000fe40000000f00 */
[----:B-1----:R-:W-:Y:S02]  /*1a060*/  MOV R247, R5 ;  /* 0x0000000500f77202 */ /* 0x002fe40000000f00 */
[----:B------:R-:W-:Y:S05]  /*1a070*/  CALL.REL.NOINC `($__internal_2_$__cuda_sm70_shflsync_bfly_p) ;  /* 0x0000b59000007944 */ /* 0x000fea0003c00000 */
[----:B-12---:R-:W-:Y:S05]  /*1a080*/  BRA `(.L_x_1169) ;  /* 0xffffc93000007947 */ /* 0x006fea000383ffff */
.L_x_1150:
[----:B------:R-:W-:Y:S01]  /*1a090*/  IMAD.MOV.U32 R14, RZ, RZ, R7 ;  /* 0x000000ffff0e7224 */ /* 0x000fe200078e0007 */
[----:B------:R-:W-:Y:S01]  /*1a0a0*/  MOV R12, 0x181f ;  /* 0x0000181f000c7802 */ /* 0x000fe20000000f00 */
[----:B------:R-:W-:Y:S01]  /*1a0b0*/  IMAD.MOV.U32 R13, RZ, RZ, RZ ;  /* 0x000000ffff0d7224 */ /* 0x000fe200078e00ff */
[----:B------:R-:W-:-:S02]  /*1a0c0*/  MOV R11, 0xffffffff ;  /* 0xffffffff000b7802 */ /* 0x000fc40000000f00 */
[----:B------:R-:W-:Y:S02]  /*1a0d0*/  MOV R10, 0x1a0f0 ;  /* 0x0001a0f0000a7802 */ /* 0x000fe40000000f00 */
[----:B-----5:R-:W-:Y:S05]  /*1a0e0*/  CALL.REL.NOINC `($__internal_3_$__cuda_sm70_shflsync_idx_p) ;  /* 0x0000b56000007944 */ /* 0x020fea0003c00000 */
[----:B--2---:R-:W-:Y:S01]  /*1a0f0*/  MOV R9, R16 ;  /* 0x0000001000097202 */ /* 0x004fe20000000f00 */
[----:B-1----:R-:W-:Y:S05]  /*1a100*/  BRA `(.L_x_1170) ;  /* 0xfffff34000007947 */ /* 0x002fea000383ffff */
.L_x_1151:
[----:B------:R-:W-:Y:S01]  /*1a110*/  IMAD.MOV.U32 R14, RZ, RZ, R8 ;  /* 0x000000ffff0e7224 */ /* 0x000fe200078e0008 */
[----:B------:R-:W-:Y:S01]  /*1a120*/  MOV R12, 0x181f ;  /* 0x0000181f000c7802 */ /* 0x000fe20000000f00 */
[----:B------:R-:W-:Y:S01]  /*1a130*/  IMAD.MOV.U32 R13, RZ, RZ, RZ ;  /* 0x000000ffff0d7224 */ /* 0x000fe200078e00ff */
[----:B------:R-:W-:Y:S02]  /*1a140*/  MOV R11, 0xffffffff ;  /* 0xffffffff000b7802 */ /* 0x000fe40000000f00 */
[----:B------:R-:W-:Y:S02]  /*1a150*/  MOV R10, 0x1a170 ;  /* 0x0001a170000a7802 */ /* 0x000fe40000000f00 */
[----:B-12--5:R-:W-:Y:S05]  /*1a160*/  CALL.REL.NOINC `($__internal_3_$__cuda_sm70_shflsync_idx_p) ;  /* 0x0000b4e000007944 */ /* 0x026fea0003c00000 */
[----:B-12---:R-:W-:Y:S01]  /*1a170*/  MOV R12, R16 ;  /* 0x00000010000c7202 */ /* 0x006fe20000000f00 */
[----:B------:R-:W-:Y:S05]  /*1a180*/  BRA `(.L_x_1171) ;  /* 0xfffff2e000007947 */ /* 0x000fea000383ffff */
.L_x_1154:
[----:B------:R-:W-:Y:S01]  /*1a190*/  IMAD.MOV.U32 R14, RZ, RZ, R7 ;  /* 0x000000ffff0e7224 */ /* 0x000fe200078e0007 */
[----:B--2-4-:R-:W-:Y:S01]  /*1a1a0*/  MOV R12, 0x181f ;  /* 0x0000181f000c7802 */ /* 0x014fe20000000f00 */
[----:B------:R-:W-:Y:S01]  /*1a1b0*/  IMAD.MOV.U32 R13, RZ, RZ, 0x1 ;  /* 0x00000001ff0d7424 */ /* 0x000fe200078e00ff */
[----:B------:R-:W-:-:S02]  /*1a1c0*/  MOV R11, 0xffffffff ;  /* 0xffffffff000b7802 */ /* 0x000fc40000000f00 */
[----:B------:R-:W-:Y:S02]  /*1a1d0*/  MOV R10, 0x1a1f0 ;  /* 0x0001a1f0000a7802 */ /* 0x000fe40000000f00 */
[----:B-1-3--:R-:W-:Y:S05]  /*1a1e0*/  CALL.REL.NOINC `($__internal_3_$__cuda_sm70_shflsync_idx_p) ;  /* 0x0000b46000007944 */ /* 0x00afea0003c00000 */
[----:B--2---:R-:W-:Y:S01]  /*1a1f0*/  IMAD.MOV.U32 R9, RZ, RZ, R16 ;  /* 0x000000ffff097224 */ /* 0x004fe200078e0010 */
[----:B-1----:R-:W-:Y:S01]  /*1a200*/  MOV R14, R8 ;  /* 0x00000008000e7202 */ /* 0x002fe20000000f00 */
[----:B------:R-:W-:Y:S01]  /*1a210*/  IMAD.MOV.U32 R13, RZ, RZ, 0x1 ;  /* 0x00000001ff0d7424 */ /* 0x000fe200078e00ff */
[----:B------:R-:W-:Y:S01]  /*1a220*/  MOV R12, 0x181f ;  /* 0x0000181f000c7802 */ /* 0x000fe20000000f00 */
[----:B------:R-:W-:Y:S01]  /*1a230*/  IMAD.MOV.U32 R11, RZ, RZ, -0x1 ;  /* 0xffffffffff0b7424 */ /* 0x000fe200078e00ff */
[----:B------:R-:W-:Y:S02]  /*1a240*/  MOV R10, 0x1a260 ;  /* 0x0001a260000a7802 */ /* 0x000fe40000000f00 */
[----:B------:R-:W-:Y:S05]  /*1a250*/  CALL.REL.NOINC `($__internal_3_$__cuda_sm70_shflsync_idx_p) ;  /* 0x0000b3f000007944 */ /* 0x000fea0003c00000 */
[----:B-12---:R-:W-:Y:S01]  /*1a260*/  MOV R12, R16 ;  /* 0x00000010000c7202 */ /* 0x006fe20000000f00 */
[----:B------:R-:W-:Y:S05]  /*1a270*/  BRA `(.L_x_1172) ;  /* 0xfffff3d000007947 */ /* 0x000fea000383ffff */
.L_x_1157:
[----:B------:R-:W-:Y:S01]  /*1a280*/  IMAD.MOV.U32 R14, RZ, RZ, R7 ;  /* 0x000000ffff0e7224 */ /* 0x000fe200078e0007 */
[----:B--2---:R-:W-:Y:S01]  /*1a290*/  MOV R12, 0x181f ;  /* 0x0000181f000c7802 */ /* 0x004fe20000000f00 */
[----:B------:R-:W-:Y:S01]  /*1a2a0*/  IMAD.MOV.U32 R13, RZ, RZ, 0x2 ;  /* 0x00000002ff0d7424 */ /* 0x000fe200078e00ff */
[----:B------:R-:W-:Y:S02]  /*1a2b0*/  MOV R11, 0xffffffff ;  /* 0xffffffff000b7802 */ /* 0x000fe40000000f00 */
[----:B------:R-:W-:-:S02]  /*1a2c0*/  MOV R10, 0x1a2e0 ;  /* 0x0001a2e0000a7802 */ /* 0x000fc40000000f00 */
[----:B-1-3--:R-:W-:Y:S05]  /*1a2d0*/  CALL.REL.NOINC `($__internal_3_$__cuda_sm70_shflsync_idx_p) ;  /* 0x0000b37000007944 */ /* 0x00afea0003c00000 */
[----:B--2---:R-:W-:Y:S01]  /*1a2e0*/  MOV R9, R16 ;  /* 0x0000001000097202 */ /* 0x004fe20000000f00 */
[----:B-1----:R-:W-:Y:S05]  /*1a2f0*/  BRA `(.L_x_1173) ;  /* 0xfffff52000007947 */ /* 0x002fea000383ffff */
.L_x_1158:
[----:B------:R-:W-:Y:S01]  /*1a300*/  IMAD.MOV.U32 R14, RZ, RZ, R8 ;  /* 0x000000ffff0e7224 */ /* 0x000fe200078e0008 */
[----:B--2---:R-:W-:Y:S01]  /*1a310*/  MOV R12, 0x181f ;  /* 0x0000181f000c7802 */ /* 0x004fe20000000f00 */
[----:B------:R-:W-:Y:S01]  /*1a320*/  IMAD.MOV.U32 R13, RZ, RZ, 0x2 ;  /* 0x00000002ff0d7424 */ /* 0x000fe200078e00ff */
[----:B------:R-:W-:-:S02]  /*1a330*/  MOV R11, 0xffffffff ;  /* 0xffffffff000b7802 */ /* 0x000fc40000000f00 */
[----:B------:R-:W-:Y:S02]  /*1a340*/  MOV R10, 0x1a360 ;  /* 0x0001a360000a7802 */ /* 0x000fe40000000f00 */
[----:B-1-34-:R-:W-:Y:S05]  /*1a350*/  CALL.REL.NOINC `($__internal_3_$__cuda_sm70_shflsync_idx_p) ;  /* 0x0000b2f000007944 */ /* 0x01afea0003c00000 */
[----:B-12---:R-:W-:Y:S01]  /*1a360*/  MOV R12, R16 ;  /* 0x00000010000c7202 */ /* 0x006fe20000000f00 */
[----:B------:R-:W-:Y:S05]  /*1a370*/  BRA `(.L_x_1174) ;  /* 0xfffff4c000007947 */ /* 0x000fea000383ffff */
.L_x_1161:
[----:B------:R-:W-:Y:S01]  /*1a380*/  IMAD.MOV.U32 R14, RZ, RZ, R7 ;  /* 0x000000ffff0e7224 */ /* 0x000fe200078e0007 */
[----:B-1-3--:R-:W-:Y:S01]  /*1a390*/  MOV R12, 0x181f ;  /* 0x0000181f000c7802 */ /* 0x00afe20000000f00 */
[----:B------:R-:W-:Y:S01]  /*1a3a0*/  IMAD.MOV.U32 R13, RZ, RZ, 0x3 ;  /* 0x00000003ff0d7424 */ /* 0x000fe200078e00ff */
[----:B------:R-:W-:Y:S02]  /*1a3b0*/  MOV R11, 0xffffffff ;  /* 0xffffffff000b7802 */ /* 0x000fe40000000f00 */
[----:B------:R-:W-:Y:S02]  /*1a3c0*/  MOV R10, 0x1a3e0 ;  /* 0x0001a3e0000a7802 */ /* 0x000fe40000000f00 */
[----:B--2-4-:R-:W-:Y:S05]  /*1a3d0*/  CALL.REL.NOINC `($__internal_3_$__cuda_sm70_shflsync_idx_p) ;  /* 0x0000b27000007944 */ /* 0x014fea0003c00000 */
        /* <DEDUP_REMOVED lines=8> */
        .type           $_ZN7cutlass13device_kernelIN5flash19enable_sm80_to_sm89INS1_16FlashAttnFwdSm80INS1_25CollectiveMainloopFwdSm80ILi8ELi1ELb0EN4cute5tupleIJNS5_1CILi128EEENS7_ILi48EEENS7_ILi256EEEEEELi256ENS_10bfloat16_tEfNS_4arch4Sm80ELb0ELb1ELb1ELb1ELb0ELb1ELb1ELb0EEENS1_21CollectiveEpilogueFwdINS6_IJS8_SA_S9_EEENS6_IJNS7_ILi1EEESI_SI_EEESC_SE_Li256ELb1ELb1ELb0ELb0EEENS1_19SingleTileSchedulerILb1ELb0ELb1ELi128EEEEEEEEEvNT_6ParamsE$_ZZN5flash25CollectiveMainloopFwdSm80ILi8ELi1ELb0EN4cute5tupleIJNS1_1CILi128EEENS3_ILi48EEENS3_ILi256EEEEEELi256EN7cutlass10bfloat16_tEfNS8_4arch4Sm80ELb0ELb1ELb1ELb1ELb0ELb1ELb1ELb0EE3mmaINS_16FlashAttnFwdSm80ISC_NS_21CollectiveEpilogueFwdINS2_IJS4_S6_S5_EEENS2_IJNS3_ILi1EEESH_SH_EEES9_SB_Li256ELb1ELb1ELb0ELb0EEENS_19SingleTileSchedulerILb1ELb0ELb1ELi128EEEE13SharedStorageENS1_6TensorINS1_11ArrayEngineIfLm128EEENS1_6LayoutINS2_IJNS2_IJNS3_ILi2EEESS_EEESH_NS3_ILi32EEEEEENS2_IJNS2_IJSH_SS_EEENS3_ILi0EEENS3_ILi4EEEEEEEEEENS_7SoftmaxILi2ELi0EEEEEbRKNSC_6ParamsERT0_RT1_iRKNS_16SeqlenInfoQKNewKILb1ELb1EEENS2_IJiiiiEEERT_ENKUlvE_clEv,@function
        .size           $_ZN7cutlass13device_kernelIN5flash19enable_sm80_to_sm89INS1_16FlashAttnFwdSm80INS1_25CollectiveMainloopFwdSm80ILi8ELi1ELb0EN4cute5tupleIJNS5_1CILi128EEENS7_ILi48EEENS7_ILi256EEEEEELi256ENS_10bfloat16_tEfNS_4arch4Sm80ELb0ELb1ELb1ELb1ELb0ELb1ELb1ELb0EEENS1_21CollectiveEpilogueFwdINS6_IJS8_SA_S9_EEENS6_IJNS7_ILi1EEESI_SI_EEESC_SE_Li256ELb1ELb1ELb0ELb0EEENS1_19SingleTileSchedulerILb1ELb0ELb1ELi128EEEEEEEEEvNT_6ParamsE$_ZZN5flash25CollectiveMainloopFwdSm80ILi8ELi1ELb0EN4cute5tupleIJNS1_1CILi128EEENS3_ILi48EEENS3_ILi256EEEEEELi256EN7cutlass10bfloat16_tEfNS8_4arch4Sm80ELb0ELb1ELb1ELb1ELb0ELb1ELb1ELb0EE3mmaINS_16FlashAttnFwdSm80ISC_NS_21CollectiveEpilogueFwdINS2_IJS4_S6_S5_EEENS2_IJNS3_ILi1EEESH_SH_EEES9_SB_Li256ELb1ELb1ELb0ELb0EEENS_19SingleTileSchedulerILb1ELb0ELb1ELi128EEEE13SharedStorageENS1_6TensorINS1_11ArrayEngineIfLm128EEENS1_6LayoutINS2_IJNS2_IJNS3_ILi2EEESS_EEESH_NS3_ILi32EEEEEENS2_IJNS2_IJSH_SS_EEENS3_ILi0EEENS3_ILi4EEEEEEEEEENS_7SoftmaxILi2ELi0EEEEEbRKNSC_6ParamsERT0_RT1_iRKNS_16SeqlenInfoQKNewKILb1ELb1EEENS2_IJiiiiEEERT_ENKUlvE_clEv,($__internal_2_$__cuda_sm70_shflsync_bfly_p - $_ZN7cutlass13device_kernelIN5flash19enable_sm80_to_sm89INS1_16FlashAttnFwdSm80INS1_25CollectiveMainloopFwdSm80ILi8ELi1ELb0EN4cute5tupleIJNS5_1CILi128EEENS7_ILi48EEENS7_ILi256EEEEEELi256ENS_10bfloat16_tEfNS_4arch4Sm80ELb0ELb1ELb1ELb1ELb0ELb1ELb1ELb0EEENS1_21CollectiveEpilogueFwdINS6_IJS8_SA_S9_EEENS6_IJNS7_ILi1EEESI_SI_EEESC_SE_Li256ELb1ELb1ELb0ELb0EEENS1_19SingleTileSchedulerILb1ELb0ELb1ELi128EEEEEEEEEvNT_6ParamsE$_ZZN5flash25CollectiveMainloopFwdSm80ILi8ELi1ELb0EN4cute5tupleIJNS1_1CILi128EEENS3_ILi48EEENS3_ILi256EEEEEELi256EN7cutlass10bfloat16_tEfNS8_4arch4Sm80ELb0ELb1ELb1ELb1ELb0ELb1ELb1ELb0EE3mmaINS_16FlashAttnFwdSm80ISC_NS_21CollectiveEpilogueFwdINS2_IJS4_S6_S5_EEENS2_IJNS3_ILi1EEESH_SH_EEES9_SB_Li256ELb1ELb1ELb0ELb0EEENS_19SingleTileSchedulerILb1ELb0ELb1ELi128EEEE13SharedStorageENS1_6TensorINS1_11ArrayEngineIfLm128EEENS1_6LayoutINS2_IJNS2_IJNS3_ILi2EEESS_EEESH_NS3_ILi32EEEEEENS2_IJNS2_IJSH_SS_EEENS3_ILi0EEENS3_ILi4EEEEEEEEEENS_7SoftmaxILi2ELi0EEEEEbRKNSC_6ParamsERT0_RT1_iRKNS_16SeqlenInfoQKNewKILb1ELb1EEENS2_IJiiiiEEERT_ENKUlvE_clEv)
$_ZN7cutlass13device_kernelIN5flash19enable_sm80_to_sm89INS1_16FlashAttnFwdSm80INS1_25CollectiveMainloopFwdSm80ILi8ELi1ELb0EN4cute5tupleIJNS5_1CILi128EEENS7_ILi48EEENS7_ILi256EEEEEELi256ENS_10bfloat16_tEfNS_4arch4Sm80ELb0ELb1ELb1ELb1ELb0ELb1ELb1ELb0EEENS1_21CollectiveEpilogueFwdINS6_IJS8_SA_S9_EEENS6_IJNS7_ILi1EEESI_SI_EEESC_SE_Li256ELb1ELb1ELb0ELb0EEENS1_19SingleTileSchedulerILb1ELb0ELb1ELi128EEEEEEEEEvNT_6ParamsE$_ZZN5flash25CollectiveMainloopFwdSm80ILi8ELi1ELb0EN4cute5tupleIJNS1_1CILi128EEENS3_ILi48EEENS3_ILi256EEEEEELi256EN7cutlass10bfloat16_tEfNS8_4arch4Sm80ELb0ELb1ELb1ELb1ELb0ELb1ELb1ELb0EE3mmaINS_16FlashAttnFwdSm80ISC_NS_21CollectiveEpilogueFwdINS2_IJS4_S6_S5_EEENS2_IJNS3_ILi1EEESH_SH_EEES9_SB_Li256ELb1ELb1ELb0ELb0EEENS_19SingleTileSchedulerILb1ELb0ELb1ELi128EEEE13SharedStorageENS1_6TensorINS1_11ArrayEngineIfLm128EEENS1_6LayoutINS2_IJNS2_IJNS3_ILi2EEESS_EEESH_NS3_ILi32EEEEEENS2_IJNS2_IJSH_SS_EEENS3_ILi0EEENS3_ILi4EEEEEEEEEENS_7SoftmaxILi2ELi0EEEEEbRKNSC_6ParamsERT0_RT1_iRKNS_16SeqlenInfoQKNewKILb1ELb1EEENS2_IJiiiiEEERT_ENKUlvE_clEv:
[----:B------:R-:W-:-:S05]  /*1a460*/  IADD3 R11, R9, -c[0x0][0x20], RZ ;  /* 0x80000800090b7a10 */ /* 0x000fca0007ffe0ff */
[----:B------:R-:W2:Y:S01]  /*1a470*/  LDL.64 R30, [R11] ;  /* 0x000000000b1e7983 */ /* 0x000ea20000100a00 */
[----:B------:R-:W-:-:S03]  /*1a480*/  ULDC.64 UR8, c[0x0][0x118] ;  /* 0x0000460000087ab9 */ /* 0x000fc60000000a00 */
[----:B--2---:R-:W2:Y:S02]  /*1a490*/  LD.E R85, [R30.64+0x11c] ;  /* 0x00011c081e557980 */ /* 0x004ea4000c101900 */
[----:B--2---:R-:W-:-:S13]  /*1a4a0*/  ISETP.GT.AND P0, PT, R85, RZ, PT ;  /* 0x000000ff5500720c */ /* 0x004fda0003f04270 */
[----:B------:R-:W-:Y:S05]  /*1a4b0*/  @P0 BRA `(.L_x_1176) ;  /* 0x0000004000000947 */ /* 0x000fea0003800000 */
[----:B------:R-:W-:Y:S01]  /*1a4c0*/  MOV R8, R80 ;  /* 0x0000005000087202 */ /* 0x000fe20000000f00 */
[----:B------:R-:W-:-:S04]  /*1a4d0*/  DEPBAR.LE SB0, 0x1 ;  /* 0x000080400000791a */ /* 0x000fc80000000000 */
[----:B------:R-:W-:-:S04]  /*1a4e0*/  MOV R9, 0x0 ;  /* 0x0000000000097802 */ /* 0x000fc80000000f00 */
[----:B------:R-:W-:Y:S05]  /*1a4f0*/  RET.REL.NODEC R8 `(_ZN7cutlass13device_kernelIN5flash19enable_sm80_to_sm89INS1_16FlashAttnFwdSm80INS1_25CollectiveMainloopFwdSm80ILi8ELi1ELb0EN4cute5tupleIJNS5_1CILi128EEENS7_ILi48EEENS7_ILi256EEEEEELi256ENS_10bfloat16_tEfNS_4arch4Sm80ELb0ELb1ELb1ELb1ELb0ELb1ELb1ELb0EEENS1_21CollectiveEpilogueFwdINS6_IJS8_SA_S9_EEENS6_IJNS7_ILi1EEESI_SI_EEESC_SE_Li256ELb1ELb1ELb0ELb0EEENS1_19SingleTileSchedulerILb1ELb0ELb1ELi128EEEEEEEEEvNT_6ParamsE) ;  /* 0xfffe5b0008007950 */ /* 0x000fea0003c3ffff */
.L_x_1176:
[----:B------:R-:W2:Y:S04]  /*1a500*/  LDL.64 R156, [R11+0x8] ;  /* 0x000008000b9c7983 */ /* 0x000ea80000100a00 */
[----:B------:R-:W3:Y:S04]  /*1a510*/  LDL.64 R14, [R11+0x20] ;  /* 0x000020000b0e7983 */ /* 0x000ee80000100a00 */
[----:B------:R-:W4:Y:S04]  /*1a520*/  LDL.64 R16, [R11+0x18] ;  /* 0x000018000b107983 */ /* 0x000f280000100a00 */
[----:B------:R-:W4:Y:S04]  /*1a530*/  LD.E.U8 R10, [R30.64+0x138] ;  /* 0x000138081e0a7980 */ /* 0x000f28000c101100 */
[----:B------:R-:W4:Y:S04]  /*1a540*/  LDL.64 R12, [R11+0x10] ;  /* 0x000010000b0c7983 */ /* 0x000f280000100a00 */
[----:B------:R1:W5:Y:S04]  /*1a550*/  LD.E R8, [R30.64+0x164] ;  /* 0x000164081e087980 */ /* 0x000368000c101900 */
[----:B------:R1:W5:Y:S04]  /*1a560*/  LD.E.64 R28, [R30.64+0x110] ;  /* 0x000110081e1c7980 */ /* 0x000368000c101b00 */
[----:B------:R1:W5:Y:S04]  /*1a570*/  LD.E.64 R26, [R30.64+0x128] ;  /* 0x000128081e1a7980 */ /* 0x000368000c101b00 */
[----:B------:R1:W5:Y:S04]  /*1a580*/  LD.E.64 R22, [R30.64+0x120] ;  /* 0x000120081e167980 */ /* 0x000368000c101b00 */
[----:B------:R1:W5:Y:S04]  /*1a590*/  LD.E.64 R20, [R30.64+0x130] ;  /* 0x000130081e147980 */ /* 0x000368000c101b00 */
[----:B--2---:R-:W2:Y:S04]  /*1a5a0*/  LD.E R156, [R156.64] ;  /* 0x000000089c9c7980 */ /* 0x004ea8000c101900 */
[----:B---3--:R3:W3:Y:S04]  /*1a5b0*/  LD.E R15, [R14.64] ;  /* 0x000000080e0f7980 */ /* 0x0086e8000c101900 */
[----:B----4-:R4:W3:Y:S01]  /*1a5c0*/  LD.E R16, [R16.64+0x20] ;  /* 0x0000200810107980 */ /* 0x0108e2000c101900 */
[----:B------:R-:W-:-:S03]  /*1a5d0*/  ISETP.NE.AND P0, PT, R10, RZ, PT ;  /* 0x000000ff0a00720c */ /* 0x000fc60003f05270 */
[----:B------:R1:W5:Y:S01]  /*1a5e0*/  LD.E R25, [R12.64] ;  /* 0x000000080c197980 */ /* 0x000362000c101900 */
[----:B--2---:R-:W-:-:S04]  /*1a5f0*/  SHF.R.S32.HI R11, RZ, 0x1f, R156 ;  /* 0x0000001fff0b7819 */ /* 0x004fc8000001149c */
[----:B------:R-:W-:-:S04]  /*1a600*/  LEA.HI R106, R11, R156, RZ, 0x3 ;  /* 0x0000009c0b6a7211 */ /* 0x000fc800078f18ff */
[----:B------:R-:W-:Y:S02]  /*1a610*/  LOP3.LUT R11, R106, 0xfffffff8, RZ, 0xc0, !PT ;  /* 0xfffffff86a0b7812 */ /* 0x000fe400078ec0ff */
[----:B------:R-:W-:-:S03]  /*1a620*/  SHF.R.S32.HI R106, RZ, 0x3, R106 ;  /* 0x00000003ff6a7819 */ /* 0x000fc6000001146a */
[----:B---3--:R-:W-:Y:S02]  /*1a630*/  IMAD.IADD R14, R156, 0x1, -R11 ;  /* 0x000000019c0e7824 */ /* 0x008fe400078e0a0b */
[----:B----4-:R-:W-:Y:S01]  /*1a640*/  IMAD R17, R15, 0x80, R106 ;  /* 0x000000800f117824 */ /* 0x010fe200078e026a */
[----:B-1----:R-:W-:-:S03]  /*1a650*/  SHF.R.S32.HI R12, RZ, 0x1f, R16 ;  /* 0x0000001fff0c7819 */ /* 0x002fc60000011410 */
[----:B------:R-:W-:Y:S01]  /*1a660*/  IMAD R14, R14, 0x20, R17 ;  /* 0x000000200e0e7824 */ /* 0x000fe200078e0211 */
[----:B------:R-:W-:Y:S05]  /*1a670*/  @!P0 BRA `(.L_x_1177) ;  /* 0x00004e9000008947 */ /* 0x000fea0003800000 */
[----:B-----5:R-:W-:-:S13]  /*1a680*/  ISETP.NE.AND P0, PT, R8, 0x1, PT ;  /* 0x000000010800780c */ /* 0x020fda0003f05270 */
[----:B------:R-:W2:Y:S04]  /*1a690*/  @P0 LD.E R11, [R30.64+0x168] ;  /* 0x000168081e0b0980 */ /* 0x000ea8000c101900 */
[----:B------:R-:W3:Y:S01]  /*1a6a0*/  @P0 LD.E R10, [R30.64+0x16c] ;  /* 0x00016c081e0a0980 */ /* 0x000ee2000c101900 */
[----:B--2---:R-:W-:-:S05]  /*1a6b0*/  @P0 IMAD.HI.U32 R11, R14, R11, RZ ;  /* 0x0000000b0e0b0227 */ /* 0x004fca00078e00ff */
[----:B---3--:R-:W-:-:S04]  /*1a6c0*/  @P0 SHF.R.U32.HI R14, RZ, R10, R11 ;  /* 0x0000000aff0e0219 */ /* 0x008fc8000001160b */
[----:B------:R-:W-:Y:S01]  /*1a6d0*/  SHF.R.S32.HI R13, RZ, 0x1f, R14 ;  /* 0x0000001fff0d7819 */ /* 0x000fe2000001140e */
[-C--:B------:R-:W-:Y:S02]  /*1a6e0*/  IMAD R18, R23, R14.reuse, RZ ;  /* 0x0000000e17127224 */ /* 0x080fe400078e02ff */
[-C--:B------:R-:W-:Y:S02]  /*1a6f0*/  IMAD R10, R21, R14.reuse, RZ ;  /* 0x0000000e150a7224 */ /* 0x080fe400078e02ff */
[C---:B------:R-:W-:Y:S02]  /*1a700*/  IMAD R11, R22.reuse, R13, R18 ;  /* 0x0000000d160b7224 */ /* 0x040fe400078e0212 */
[----:B------:R-:W-:-:S04]  /*1a710*/  IMAD.WIDE.U32 R32, R22, R14, RZ ;  /* 0x0000000e16207225 */ /* 0x000fc800078e00ff */
[C---:B------:R-:W-:Y:S01]  /*1a720*/  IMAD R10, R20.reuse, R13, R10 ;  /* 0x0000000d140a7224 */ /* 0x040fe200078e020a */
[----:B------:R-:W-:Y:S01]  /*1a730*/  IADD3 R33, R33, R11, RZ ;  /* 0x0000000b21217210 */ /* 0x000fe20007ffe0ff */
[----:B------:R-:W-:-:S04]  /*1a740*/  IMAD.WIDE.U32 R18, R20, R14, RZ ;  /* 0x0000000e14127225 */ /* 0x000fc800078e00ff */
[----:B------:R-:W-:Y:S01]  /*1a750*/  IMAD R13, R23, R16, RZ ;  /* 0x00000010170d7224 */ /* 0x000fe200078e02ff */
[----:B------:R-:W-:Y:S01]  /*1a760*/  IADD3 R19, R19, R10, RZ ;  /* 0x0000000a13137210 */ /* 0x000fe20007ffe0ff */
[----:B------:R-:W-:Y:S02]  /*1a770*/  IMAD R11, R21, R16, RZ ;  /* 0x00000010150b7224 */ /* 0x000fe400078e02ff */
[----:B------:R-:W-:-:S04]  /*1a780*/  IMAD.WIDE.U32 R32, R16, R22, R32 ;  /* 0x0000001610207225 */ /* 0x000fc800078e0020 */
[----:B------:R-:W-:Y:S01]  /*1a790*/  IMAD.WIDE.U32 R30, R16, R20, R18 ;  /* 0x00000014101e7225 */ /* 0x000fe200078e0012 */
[----:B------:R-:W-:-:S03]  /*1a7a0*/  LEA R23, P1, R32, R28, 0x1 ;  /* 0x0000001c20177211 */ /* 0x000fc600078208ff */
[----:B------:R-:W-:Y:S01]  /*1a7b0*/  IMAD R13, R22, R12, R13 ;  /* 0x0000000c160d7224 */ /* 0x000fe200078e020d */
[----:B------:R-:W-:Y:S01]  /*1a7c0*/  LEA R19, P0, R30, R26, 0x1 ;  /* 0x0000001a1e137211 */ /* 0x000fe200078008ff */
[----:B------:R-:W-:-:S03]  /*1a7d0*/  IMAD R11, R20, R12, R11 ;  /* 0x0000000c140b7224 */ /* 0x000fc600078e020b */
[----:B------:R-:W-:Y:S02]  /*1a7e0*/  IADD3 R13, R33, R13, RZ ;  /* 0x0000000d210d7210 */ /* 0x000fe40007ffe0ff */
[----:B------:R-:W-:Y:S02]  /*1a7f0*/  IADD3 R11, R31, R11, RZ ;  /* 0x0000000b1f0b7210 */ /* 0x000fe40007ffe0ff */
[----:B------:R-:W-:Y:S02]  /*1a800*/  LEA.HI.X R24, R32, R29, R13, 0x1, P1 ;  /* 0x0000001d20187211 */ /* 0x000fe400008f0c0d */
[----:B------:R-:W-:Y:S01]  /*1a810*/  LEA.HI.X R22, R30, R27, R11, 0x1, P0 ;  /* 0x0000001b1e167211 */ /* 0x000fe200000f0c0b */
[----:B------:R-:W-:Y:S05]  /*1a820*/  BRA.DIV ~URZ, `(.L_x_1178) ;  /* 0x00009f227f007947 */ /* 0x000fea000b800000 */
[----:B------:R1:W2:Y:S02]  /*1a830*/  SHFL.IDX PT, R27, R24, RZ, 0x181f ;  /* 0x00181fff181b7589 */ /* 0x0002a400000e0000 */
.L_x_1252:
[----:B------:R-:W-:Y:S05]  /*1a840*/  BRA.DIV ~URZ, `(.L_x_1179) ;  /* 0x00009f827f007947 */ /* 0x000fea000b800000 */
[----:B------:R3:W4:Y:S04]  /*1a850*/  SHFL.IDX PT, R26, R23, RZ, 0x181f ;  /* 0x00181fff171a7589 */ /* 0x00072800000e0000 */
[----:B------:R3:W1:Y:S04]  /*1a860*/  SHFL.IDX PT, R21, R22, RZ, 0x181f ;  /* 0x00181fff16157589 */ /* 0x00066800000e0000 */
[----:B------:R3:W2:Y:S02]  /*1a870*/  SHFL.IDX PT, R16, R19, RZ, 0x181f ;  /* 0x00181fff13107589 */ /* 0x0006a400000e0000 */
.L_x_1253:
[----:B------:R-:W-:Y:S01]  /*1a880*/  IMAD R8, R25, R8, RZ ;  /* 0x0000000819087224 */ /* 0x000fe200078e02ff */
[----:B------:R-:W-:Y:S01]  /*1a890*/  SHF.R.S32.HI R11, RZ, 0x1f, R156 ;  /* 0x0000001fff0b7819 */ /* 0x000fe2000001149c */
[----:B------:R-:W-:Y:S01]  /*1a8a0*/  BSSY B0, `(.L_x_1180) ;  /* 0x0000039000007945 */ /* 0x000fe20003800000 */
[----:B------:R-:W-:Y:S01]  /*1a8b0*/  CS2R R122, SRZ ;  /* 0x00000000007a7805 */ /* 0x000fe2000001ff00 */
[----:B------:R-:W-:Y:S01]  /*1a8c0*/  CS2R R148, SRZ ;  /* 0x0000000000947805 */ /* 0x000fe2000001ff00 */
[----:B------:R-:W-:Y:S01]  /*1a8d0*/  ISETP.GE.AND P0, PT, R17, R8, PT ;  /* 0x000000081100720c */ /* 0x000fe20003f06270 */
[----:B------:R-:W-:Y:S01]  /*1a8e0*/  CS2R R160, SRZ ;  /* 0x0000000000a07805 */ /* 0x000fe2000001ff00 */
[----:B------:R-:W-:Y:S01]  /*1a8f0*/  LEA.HI R11, R11, R156, RZ, 0x3 ;  /* 0x0000009c0b0b7211 */ /* 0x000fe200078f18ff */
[----:B------:R-:W-:Y:S01]  /*1a900*/  CS2R R164, SRZ ;  /* 0x0000000000a47805 */ /* 0x000fe2000001ff00 */
[----:B------:R-:W-:Y:S01]  /*1a910*/  CS2R R150, SRZ ;  /* 0x0000000000967805 */ /* 0x000fe2000001ff00 */
[----:B------:R-:W-:Y:S01]  /*1a920*/  CS2R R144, SRZ ;  /* 0x0000000000907805 */ /* 0x000fe2000001ff00 */
[----:B------:R-:W-:Y:S01]  /*1a930*/  LOP3.LUT R11, R11, 0xfffffff8, RZ, 0xc0, !PT ;  /* 0xfffffff80b0b7812 */ /* 0x000fe200078ec0ff */
[----:B------:R-:W-:Y:S01]  /*1a940*/  CS2R R158, SRZ ;  /* 0x00000000009e7805 */ /* 0x000fe2000001ff00 */
[----:B------:R-:W-:Y:S01]  /*1a950*/  CS2R R162, SRZ ;  /* 0x0000000000a27805 */ /* 0x000fe2000001ff00 */
[----:B------:R-:W-:Y:S01]  /*1a960*/  CS2R R152, SRZ ;  /* 0x0000000000987805 */ /* 0x000fe2000001ff00 */
[----:B--2---:R-:W-:-:S02]  /*1a970*/  IMAD.MOV.U32 R20, RZ, RZ, R16 ;  /* 0x000000ffff147224 */ /* 0x004fc400078e0010 */
[----:B------:R-:W-:-:S04]  /*1a980*/  IMAD.IADD R18, R156, 0x1, -R11 ;  /* 0x000000019c127824 */ /* 0x000fc800078e0a0b */
[----:B------:R-:W-:Y:S01]  /*1a990*/  IMAD.SHL.U32 R18, R18, 0x4, RZ ;  /* 0x0000000412127824 */ /* 0x000fe200078e00ff */
[----:B------:R-:W-:Y:S05]  /*1a9a0*/  @P0 BRA `(.L_x_1181) ;  /* 0x0000028000000947 */ /* 0x000fea0003800000 */
[CC--:B------:R-:W-:Y:S01]  /*1a9b0*/  ISETP.GE.AND P0, PT, R18.reuse, R85.reuse, PT ;  /* 0x000000551200720c */ /* 0x0c0fe20003f06270 */
[----:B------:R-:W-:Y:S01]  /*1a9c0*/  CS2R R150, SRZ ;  /* 0x0000000000967805 */ /* 0x000fe2000001ff00 */
[----:B------:R-:W-:Y:S01]  /*1a9d0*/  CS2R R152, SRZ ;  /* 0x0000000000987805 */ /* 0x000fe2000001ff00 */
[C---:B------:R-:W-:Y:S02]  /*1a9e0*/  IADD3 R13, R18.reuse, 0x40, RZ ;  /* 0x00000040120d7810 */ /* 0x040fe40007ffe0ff */
[C---:B------:R-:W-:Y:S02]  /*1a9f0*/  IADD3 R16, R18.reuse, 0x20, RZ ;  /* 0x0000002012107810 */ /* 0x040fe40007ffe0ff */
[----:B------:R-:W-:Y:S02]  /*1aa00*/  IADD3 R11, R18, 0x60, RZ ;  /* 0x00000060120b7810 */ /* 0x000fe40007ffe0ff */
[----:B------:R-:W-:-:S04]  /*1aa10*/  ISETP.GE.AND P1, PT, R13, R85, PT ;  /* 0x000000550d00720c */ /* 0x000fc80003f26270 */
[----:B----4-:R-:W-:-:S04]  /*1aa20*/  @!P0 IMAD.WIDE R30, R18, 0x2, R26 ;  /* 0x00000002121e8825 */ /* 0x010fc800078e021a */
[----:B-1----:R-:W-:Y:S01]  /*1aa30*/  @!P0 IMAD.WIDE R28, R18, 0x2, R20 ;  /* 0x00000002121c8825 */ /* 0x002fe200078e0214 */
[----:B------:R1:W5:Y:S01]  /*1aa40*/  @!P0 LD.E.64 R150, [R30.64] ;  /* 0x000000081e968980 */ /* 0x000362000c101b00 */
[----:B------:R-:W-:-:S03]  /*1aa50*/  ISETP.GE.AND P2, PT, R16, R85, PT ;  /* 0x000000551000720c */ /* 0x000fc60003f46270 */
[----:B------:R2:W5:Y:S01]  /*1aa60*/  @!P0 LD.E.64 R152, [R28.64] ;  /* 0x000000081c988980 */ /* 0x000562000c101b00 */
[----:B------:R-:W-:Y:S01]  /*1aa70*/  ISETP.GE.AND P0, PT, R11, R85, PT ;  /* 0x000000550b00720c */ /* 0x000fe20003f06270 */
[----:B------:R-:W-:Y:S01]  /*1aa80*/  CS2R R164, SRZ ;  /* 0x0000000000a47805 */ /* 0x000fe2000001ff00 */
[----:B------:R-:W-:-:S04]  /*1aa90*/  @!P1 SHF.R.S32.HI R12, RZ, 0x1f, R13 ;  /* 0x0000001fff0c9819 */ /* 0x000fc8000001140d */
[----:B------:R-:W-:-:S03]  /*1aaa0*/  @!P1 LEA.HI R13, R12, R13, RZ, 0x2 ;  /* 0x0000000d0c0d9211 */ /* 0x000fc600078f10ff */
[----:B------:R-:W-:Y:S02]  /*1aab0*/  @!P2 SHF.R.S32.HI R14, RZ, 0x1f, R16 ;  /* 0x0000001fff0ea819 */ /* 0x000fe40000011410 */
[----:B------:R-:W-:Y:S02]  /*1aac0*/  @!P1 LOP3.LUT R13, R13, 0xfffffffc, RZ, 0xc0, !PT ;  /* 0xfffffffc0d0d9812 */ /* 0x000fe400078ec0ff */
[----:B------:R-:W-:Y:S02]  /*1aad0*/  @!P0 SHF.R.S32.HI R10, RZ, 0x1f, R11 ;  /* 0x0000001fff0a8819 */ /* 0x000fe4000001140b */
[----:B------:R-:W-:Y:S02]  /*1aae0*/  @!P2 LEA.HI R14, R14, R16, RZ, 0x2 ;  /* 0x000000100e0ea211 */ /* 0x000fe400078f10ff */
[----:B------:R-:W-:Y:S02]  /*1aaf0*/  @!P0 LEA.HI R11, R10, R11, RZ, 0x2 ;  /* 0x0000000b0a0b8211 */ /* 0x000fe400078f10ff */
[----:B------:R-:W-:-:S02]  /*1ab00*/  @!P2 LOP3.LUT R25, R14, 0xfffffffc, RZ, 0xc0, !PT ;  /* 0xfffffffc0e19a812 */ /* 0x000fc400078ec0ff */
[----:B------:R-:W-:Y:S01]  /*1ab10*/  @!P0 LOP3.LUT R11, R11, 0xfffffffc, RZ, 0xc0, !PT ;  /* 0xfffffffc0b0b8812 */ /* 0x000fe200078ec0ff */
[----:B------:R-:W-:Y:S01]  /*1ab20*/  CS2R R162, SRZ ;  /* 0x0000000000a27805 */ /* 0x000fe2000001ff00 */
[----:B------:R-:W-:Y:S01]  /*1ab30*/  CS2R R160, SRZ ;  /* 0x0000000000a07805 */ /* 0x000fe2000001ff00 */
[--C-:B--2---:R-:W-:Y:S01]  /*1ab40*/  @!P1 IMAD.WIDE R28, R13, 0x2, R26.reuse ;  /* 0x000000020d1c9825 */ /* 0x104fe200078e021a */
[----:B------:R-:W-:Y:S01]  /*1ab50*/  CS2R R148, SRZ ;  /* 0x0000000000947805 */ /* 0x000fe2000001ff00 */
[----:B------:R-:W-:Y:S01]  /*1ab60*/  CS2R R158, SRZ ;  /* 0x00000000009e7805 */ /* 0x000fe2000001ff00 */
[----:B------:R-:W-:Y:S01]  /*1ab70*/  CS2R R144, SRZ ;  /* 0x0000000000907805 */ /* 0x000fe2000001ff00 */
[C---:B------:R-:W-:Y:S01]  /*1ab80*/  @!P2 IMAD.WIDE R32, R25.reuse, 0x2, R26 ;  /* 0x000000021920a825 */ /* 0x040fe200078e021a */
[----:B------:R2:W5:Y:S03]  /*1ab90*/  @!P1 LD.E.64 R160, [R28.64] ;  /* 0x000000081ca09980 */ /* 0x000566000c101b00 */
[--C-:B-1----:R-:W-:Y:S01]  /*1aba0*/  @!P2 IMAD.WIDE R30, R25, 0x2, R20.reuse ;  /* 0x00000002191ea825 */ /* 0x102fe200078e0214 */
[----:B------:R2:W5:Y:S03]  /*1abb0*/  @!P2 LD.E.64 R164, [R32.64] ;  /* 0x0000000820a4a980 */ /* 0x000566000c101b00 */
[----:B------:R-:W-:Y:S01]  /*1abc0*/  @!P1 IMAD.WIDE R12, R13, 0x2, R20 ;  /* 0x000000020d0c9825 */ /* 0x000fe200078e0214 */
[----:B------:R2:W5:Y:S03]  /*1abd0*/  @!P2 LD.E.64 R162, [R30.64] ;  /* 0x000000081ea2a980 */ /* 0x000566000c101b00 */
[C---:B------:R-:W-:Y:S01]  /*1abe0*/  @!P0 IMAD.WIDE R26, R11.reuse, 0x2, R26 ;  /* 0x000000020b1a8825 */ /* 0x040fe200078e021a */
[----:B------:R2:W5:Y:S03]  /*1abf0*/  @!P1 LD.E.64 R158, [R12.64] ;  /* 0x000000080c9e9980 */ /* 0x000566000c101b00 */
[----:B------:R-:W-:Y:S01]  /*1ac00*/  @!P0 IMAD.WIDE R20, R11, 0x2, R20 ;  /* 0x000000020b148825 */ /* 0x000fe200078e0214 */
[----:B------:R2:W5:Y:S04]  /*1ac10*/  @!P0 LD.E.64 R148, [R26.64] ;  /* 0x000000081a948980 */ /* 0x000568000c101b00 */
[----:B------:R2:W5:Y:S02]  /*1ac20*/  @!P0 LD.E.64 R144, [R20.64] ;  /* 0x0000000814908980 */ /* 0x000564000c101b00 */
.L_x_1181:
[----:B------:R-:W-:Y:S05]  /*1ac30*/  BSYNC B0 ;  /* 0x0000000000007941 */ /* 0x000fea0003800000 */
.L_x_1180:
[----:B--2--5:R-:W-:Y:S02]  /*1ac40*/  IMAD.MOV.U32 R13, RZ, RZ, R148 ;  /* 0x000000ffff0d7224 */ /* 0x024fe400078e0094 */
[----:B------:R-:W-:-:S02]  /*1ac50*/  IMAD.MOV.U32 R12, RZ, RZ, R149 ;  /* 0x000000ffff0c7224 */ /* 0x000fc400078e0095 */
        /* <DEDUP_REMOVED lines=27> */
[----:B------:R-:W-:-:S02]  /*1ae10*/  PRMT R119, R12, 0x7610, R119 ;  /* 0x000076100c777816 */ /* 0x000fc40000000077 */
[----:B------:R-:W-:Y:S02]  /*1ae20*/  PRMT R132, R11, 0x7610, R132 ;  /* 0x000076100b847816 */ /* 0x000fe40000000084 */
[----:B------:R-:W-:Y:S01]  /*1ae30*/  PRMT R127, R10, 0x7610, R127 ;  /* 0x000076100a7f7816 */ /* 0x000fe2000000007f */
[----:B------:R-:W-:Y:S05]  /*1ae40*/  BRA.DIV ~URZ, `(.L_x_1182) ;  /* 0x00009ad27f007947 */ /* 0x000fea000b800000 */
[----:B------:R2:W3:Y:S04]  /*1ae50*/  SHFL.IDX PT, R27, R24, 0x1, 0x181f ;  /* 0x00381f00181b7f89 */ /* 0x0004e800000e0000 */
[----:B----4-:R2:W4:Y:S04]  /*1ae60*/  SHFL.IDX PT, R26, R23, 0x1, 0x181f ;  /* 0x00381f00171a7f89 */ /* 0x01052800000e0000 */
[----:B-1----:R2:W1:Y:S04]  /*1ae70*/  SHFL.IDX PT, R21, R22, 0x1, 0x181f ;  /* 0x00381f0016157f89 */ /* 0x00246800000e0000 */
[----:B------:R2:W1:Y:S02]  /*1ae80*/  SHFL.IDX PT, R16, R19, 0x1, 0x181f ;  /* 0x00381f0013107f89 */ /* 0x00046400000e0000 */
.L_x_1254:
[----:B------:R-:W-:Y:S01]  /*1ae90*/  IADD3 R11, R17, 0x20, RZ ;  /* 0x00000020110b7810 */ /* 0x000fe20007ffe0ff */
[----:B------:R-:W-:Y:S01]  /*1aea0*/  BSSY B0, `(.L_x_1183) ;  /* 0x0000034000007945 */ /* 0x000fe20003800000 */
[----:B------:R-:W-:Y:S01]  /*1aeb0*/  CS2R R130, SRZ ;  /* 0x0000000000827805 */ /* 0x000fe2000001ff00 */
[----:B------:R-:W-:Y:S01]  /*1aec0*/  CS2R R138, SRZ ;  /* 0x00000000008a7805 */ /* 0x000fe2000001ff00 */
[----:B------:R-:W-:Y:S01]  /*1aed0*/  ISETP.GE.AND P0, PT, R11, R8, PT ;  /* 0x000000080b00720c */ /* 0x000fe20003f06270 */
[----:B------:R-:W-:Y:S01]  /*1aee0*/  CS2R R142, SRZ ;  /* 0x00000000008e7805 */ /* 0x000fe2000001ff00 */
[----:B------:R-:W-:Y:S01]  /*1aef0*/  CS2R R120, SRZ ;  /* 0x0000000000787805 */ /* 0x000fe2000001ff00 */
[----:B------:R-:W-:Y:S01]  /*1af00*/  CS2R R128, SRZ ;  /* 0x0000000000807805 */ /* 0x000fe2000001ff00 */
[----:B------:R-:W-:Y:S01]  /*1af10*/  CS2R R136, SRZ ;  /* 0x0000000000887805 */ /* 0x000fe2000001ff00 */
[----:B------:R-:W-:Y:S01]  /*1af20*/  CS2R R140, SRZ ;  /* 0x00000000008c7805 */ /* 0x000fe2000001ff00 */
[----:B-1----:R-:W-:-:S02]  /*1af30*/  IMAD.MOV.U32 R28, RZ, RZ, R16 ;  /* 0x000000ffff1c7224 */ /* 0x002fc400078e0010 */
[----:B------:R-:W-:-:S05]  /*1af40*/  IMAD.MOV.U32 R29, RZ, RZ, R21 ;  /* 0x000000ffff1d7224 */ /* 0x000fca00078e0015 */
        /* <DEDUP_REMOVED lines=8> */
[----:B---34-:R-:W-:-:S04]  /*1afd0*/  @!P0 IMAD.WIDE R20, R18, 0x2, R26 ;  /* 0x0000000212148825 */ /* 0x018fc800078e021a */
[----:B------:R-:W-:Y:S01]  /*1afe0*/  @!P0 IMAD.WIDE R30, R18, 0x2, R28 ;  /* 0x00000002121e8825 */ /* 0x000fe200078e021c */
[-C--:B------:R-:W-:Y:S01]  /*1aff0*/  ISETP.GE.AND P1, PT, R13, R85.reuse, PT ;  /* 0x000000550d00720c */ /* 0x080fe20003f26270 */
[----:B------:R1:W5:Y:S04]  /*1b000*/  @!P0 LD.E.64 R142, [R20.64] ;  /* 0x00000008148e8980 */ /* 0x000368000c101b00 */
[----:B------:R3:W5:Y:S01]  /*1b010*/  @!P0 LD.E.64 R140, [R30.64] ;  /* 0x000000081e8c8980 */ /* 0x000762000c101b00 */
[----:B------:R-:W-:Y:S01]  /*1b020*/  ISETP.GE.AND P0, PT, R11, R85, PT ;  /* 0x000000550b00720c */ /* 0x000fe20003f06270 */
[----:B------:R-:W-:Y:S01]  /*1b030*/  CS2R R138, SRZ ;  /* 0x00000000008a7805 */ /* 0x000fe2000001ff00 */
[----:B------:R-:W-:-:S04]  /*1b040*/  @!P2 SHF.R.S32.HI R14, RZ, 0x1f, R16 ;  /* 0x0000001fff0ea819 */ /* 0x000fc80000011410 */
[----:B------:R-:W-:Y:S02]  /*1b050*/  @!P2 LEA.HI R14, R14, R16, RZ, 0x2 ;  /* 0x000000100e0ea211 */ /* 0x000fe400078f10ff */
[----:B------:R-:W-:-:S04]  /*1b060*/  @!P1 SHF.R.S32.HI R12, RZ, 0x1f, R13 ;  /* 0x0000001fff0c9819 */ /* 0x000fc8000001140d */
[----:B------:R-:W-:Y:S02]  /*1b070*/  @!P1 LEA.HI R13, R12, R13, RZ, 0x2 ;  /* 0x0000000d0c0d9211 */ /* 0x000fe400078f10ff */
[----:B------:R-:W-:Y:S02]  /*1b080*/  @!P0 SHF.R.S32.HI R10, RZ, 0x1f, R11 ;  /* 0x0000001fff0a8819 */ /* 0x000fe4000001140b */
[----:B------:R-:W-:Y:S02]  /*1b090*/  @!P1 LOP3.LUT R13, R13, 0xfffffffc, RZ, 0xc0, !PT ;  /* 0xfffffffc0d0d9812 */ /* 0x000fe400078ec0ff */
[----:B------:R-:W-:Y:S02]  /*1b0a0*/  @!P0 LEA.HI R11, R10, R11, RZ, 0x2 ;  /* 0x0000000b0a0b8211 */ /* 0x000fe400078f10ff */
[----:B-1----:R-:W-:Y:S02]  /*1b0b0*/  @!P2 LOP3.LUT R21, R14, 0xfffffffc, RZ, 0xc0, !PT ;  /* 0xfffffffc0e15a812 */ /* 0x002fe400078ec0ff */
[----:B------:R-:W-:Y:S01]  /*1b0c0*/  @!P0 LOP3.LUT R11, R11, 0xfffffffc, RZ, 0xc0, !PT ;  /* 0xfffffffc0b0b8812 */ /* 0x000fe200078ec0ff */
[----:B------:R-:W-:Y:S01]  /*1b0d0*/  CS2R R136, SRZ ;  /* 0x0000000000887805 */ /* 0x000fe2000001ff00 */
[--C-:B---3--:R-:W-:Y:S01]  /*1b0e0*/  @!P1 IMAD.WIDE R30, R13, 0x2, R26.reuse ;  /* 0x000000020d1e9825 */ /* 0x108fe200078e021a */
[----:B------:R-:W-:Y:S01]  /*1b0f0*/  CS2R R130, SRZ ;  /* 0x0000000000827805 */ /* 0x000fe2000001ff00 */
[----:B------:R-:W-:Y:S01]  /*1b100*/  CS2R R122, SRZ ;  /* 0x00000000007a7805 */ /* 0x000fe2000001ff00 */
[----:B------:R-:W-:Y:S01]  /*1b110*/  CS2R R128, SRZ ;  /* 0x0000000000807805 */ /* 0x000fe2000001ff00 */
[----:B------:R-:W-:Y:S01]  /*1b120*/  @!P2 IMAD.WIDE R32, R21, 0x2, R26 ;  /* 0x000000021520a825 */ /* 0x000fe200078e021a */
[----:B------:R-:W-:-:S02]  /*1b130*/  CS2R R120, SRZ ;  /* 0x0000000000787805 */ /* 0x000fc4000001ff00 */
[----:B------:R1:W5:Y:S01]  /*1b140*/  @!P1 LD.E.64 R130, [R30.64] ;  /* 0x000000081e829980 */ /* 0x000362000c101b00 */
[----:B------:R-:W-:-:S03]  /*1b150*/  @!P2 IMAD.WIDE R20, R21, 0x2, R28 ;  /* 0x000000021514a825 */ /* 0x000fc600078e021c */
[----:B------:R1:W5:Y:S01]  /*1b160*/  @!P2 LD.E.64 R138, [R32.64] ;  /* 0x00000008208aa980 */ /* 0x000362000c101b00 */
[----:B------:R-:W-:-:S03]  /*1b170*/  @!P1 IMAD.WIDE R12, R13, 0x2, R28 ;  /* 0x000000020d0c9825 */ /* 0x000fc600078e021c */
[----:B------:R1:W5:Y:S01]  /*1b180*/  @!P2 LD.E.64 R136, [R20.64] ;  /* 0x000000081488a980 */ /* 0x000362000c101b00 */
[----:B------:R-:W-:-:S03]  /*1b190*/  @!P0 IMAD.WIDE R26, R11, 0x2, R26 ;  /* 0x000000020b1a8825 */ /* 0x000fc600078e021a */
[----:B------:R1:W5:Y:S01]  /*1b1a0*/  @!P1 LD.E.64 R128, [R12.64] ;  /* 0x000000080c809980 */ /* 0x000362000c101b00 */
[----:B------:R-:W-:-:S03]  /*1b1b0*/  @!P0 IMAD.WIDE R28, R11, 0x2, R28 ;  /* 0x000000020b1c8825 */ /* 0x000fc600078e021c */
[----:B------:R1:W5:Y:S04]  /*1b1c0*/  @!P0 LD.E.64 R122, [R26.64] ;  /* 0x000000081a7a8980 */ /* 0x000368000c101b00 */
[----:B------:R1:W5:Y:S02]  /*1b1d0*/  @!P0 LD.E.64 R120, [R28.64] ;  /* 0x000000081c788980 */ /* 0x000364000c101b00 */
.L_x_1184:
[----:B------:R-:W-:Y:S05]  /*1b1e0*/  BSYNC B0 ;  /* 0x0000000000007941 */ /* 0x000fea0003800000 */
.L_x_1183:
[----:B-1---5:R-:W-:Y:S02]  /*1b1f0*/  IMAD.MOV.U32 R13, RZ, RZ, R122 ;  /* 0x000000ffff0d7224 */ /* 0x022fe400078e007a */
        /* <DEDUP_REMOVED lines=32> */
[----:B------:R1:W2:Y:S02]  /*1b400*/  SHFL.IDX PT, R25, R24, 0x2, 0x181f ;  /* 0x00581f0018197f89 */ /* 0x0002a400000e0000 */
.L_x_1255:
[----:B------:R-:W-:Y:S05]  /*1b410*/  BRA.DIV ~URZ, `(.L_x_1186) ;  /* 0x000097527f007947 */ /* 0x000fea000b800000 */
[----:B----4-:R4:W1:Y:S01]  /*1b420*/  SHFL.IDX PT, R26, R23, 0x2, 0x181f ;  /* 0x00581f00171a7f89 */ /* 0x01086200000e0000 */
[----:B--23--:R-:W-:-:S03]  /*1b430*/  MOV R27, R25 ;  /* 0x00000019001b7202 */ /* 0x00cfc60000000f00 */
[----:B------:R4:W2:Y:S04]  /*1b440*/  SHFL.IDX PT, R21, R22, 0x2, 0x181f ;  /* 0x00581f0016157f89 */ /* 0x0008a800000e0000 */
[----:B------:R4:W3:Y:S02]  /*1b450*/  SHFL.IDX PT, R16, R19, 0x2, 0x181f ;  /* 0x00581f0013107f89 */ /* 0x0008e400000e0000 */
.L_x_1256:
        /* <DEDUP_REMOVED lines=10> */
[----:B------:R-:W-:Y:S01]  /*1b500*/  CS2R R112, SRZ ;  /* 0x0000000000707805 */ /* 0x000fe2000001ff00 */
[----:B---3--:R-:W-:-:S06]  /*1b510*/  IMAD.MOV.U32 R20, RZ, RZ, R16 ;  /* 0x000000ffff147224 */ /* 0x008fcc00078e0010 */
[----:B------:R-:W-:Y:S05]  /*1b520*/  @P0 BRA `(.L_x_1188) ;  /* 0x0000028000000947 */ /* 0x000fea0003800000 */
[C---:B------:R-:W-:Y:S01]  /*1b530*/  ISETP.GE.AND P0, PT, R18.reuse, R85, PT ;  /* 0x000000551200720c */ /* 0x040fe20003f06270 */
[----:B------:R-:W-:Y:S01]  /*1b540*/  CS2R R114, SRZ ;  /* 0x0000000000727805 */ /* 0x000fe2000001ff00 */
[----:B------:R-:W-:Y:S01]  /*1b550*/  CS2R R112, SRZ ;  /* 0x0000000000707805 */ /* 0x000fe2000001ff00 */
[C---:B------:R-:W-:Y:S02]  /*1b560*/  IADD3 R16, R18.reuse, 0x20, RZ ;  /* 0x0000002012107810 */ /* 0x040fe40007ffe0ff */
[C---:B------:R-:W-:Y:S02]  /*1b570*/  IADD3 R13, R18.reuse, 0x40, RZ ;  /* 0x00000040120d7810 */ /* 0x040fe40007ffe0ff */
[----:B------:R-:W-:-:S06]  /*1b580*/  IADD3 R11, R18, 0x60, RZ ;  /* 0x00000060120b7810 */ /* 0x000fcc0007ffe0ff */
[----:B-1----:R-:W-:-:S04]  /*1b590*/  @!P0 IMAD.WIDE R30, R18, 0x2, R26 ;  /* 0x00000002121e8825 */ /* 0x002fc800078e021a */
[----:B--2---:R-:W-:Y:S01]  /*1b5a0*/  @!P0 IMAD.WIDE R28, R18, 0x2, R20 ;  /* 0x00000002121c8825 */ /* 0x004fe200078e0214 */
[----:B------:R1:W5:Y:S01]  /*1b5b0*/  @!P0 LD.E.64 R114, [R30.64] ;  /* 0x000000081e728980 */ /* 0x000362000c101b00 */
[-C--:B------:R-:W-:Y:S02]  /*1b5c0*/  ISETP.GE.AND P2, PT, R16, R85.reuse, PT ;  /* 0x000000551000720c */ /* 0x080fe40003f46270 */
[-C--:B------:R-:W-:Y:S01]  /*1b5d0*/  ISETP.GE.AND P1, PT, R13, R85.reuse, PT ;  /* 0x000000550d00720c */ /* 0x080fe20003f26270 */
[----:B------:R2:W5:Y:S01]  /*1b5e0*/  @!P0 LD.E.64 R112, [R28.64] ;  /* 0x000000081c708980 */ /* 0x000562000c101b00 */
[----:B------:R-:W-:Y:S01]  /*1b5f0*/  ISETP.GE.AND P0, PT, R11, R85, PT ;  /* 0x000000550b00720c */ /* 0x000fe20003f06270 */
        /* <DEDUP_REMOVED lines=27> */
.L_x_1188:
[----:B------:R-:W-:Y:S05]  /*1b7b0*/  BSYNC B0 ;  /* 0x0000000000007941 */ /* 0x000fea0003800000 */
.L_x_1187:
[----:B-1---5:R-:W-:Y:S01]  /*1b7c0*/  IMAD.MOV.U32 R13, RZ, RZ, R74 ;  /* 0x000000ffff0d7224 */ /* 0x022fe200078e004a */
[----:B--2---:R-:W-:Y:S01]  /*1b7d0*/  CS2R R20, SRZ ;  /* 0x0000000000147805 */ /* 0x004fe2000001ff00 */
        /* <DEDUP_REMOVED lines=33> */
.L_x_1257:
[----:B------:R-:W-:Y:S01]  /*1b9f0*/  SHF.R.S32.HI R11, RZ, 0x1f, R156 ;  /* 0x0000001fff0b7819 */ /* 0x000fe2000001149c */
[----:B-1----:R-:W-:-:S03]  /*1ba00*/  IMAD.SHL.U32 R24, R15, 0x80, RZ ;  /* 0x000000800f187824 */ /* 0x002fc600078e00ff */
[----:B------:R-:W-:-:S04]  /*1ba10*/  LEA.HI R11, R11, R156, RZ, 0x3 ;  /* 0x0000009c0b0b7211 */ /* 0x000fc800078f18ff */
[----:B------:R-:W-:Y:S01]  /*1ba20*/  LEA.HI.SX32 R24, R11, R24, 0x1d ;  /* 0x000000180b187211 */ /* 0x000fe200078feaff */
[----:B------:R-:W-:Y:S05]  /*1ba30*/  BRA.DIV ~URZ, `(.L_x_1190) ;  /* 0x000093127f007947 */ /* 0x000fea000b800000 */
[----:B------:R1:W3:Y:S01]  /*1ba40*/  SHFL.IDX PT, R38, R23, 0x3, 0x181f ;  /* 0x00781f0017267f89 */ /* 0x0002e200000e0000 */
[----:B--2---:R-:W-:-:S03]  /*1ba50*/  MOV R39, R17 ;  /* 0x0000001100277202 */ /* 0x004fc60000000f00 */
[----:B------:R1:W2:Y:S04]  /*1ba60*/  SHFL.IDX PT, R15, R22, 0x3, 0x181f ;  /* 0x00781f00160f7f89 */ /* 0x0002a800000e0000 */
[----:B------:R1:W4:Y:S02]  /*1ba70*/  SHFL.IDX PT, R16, R19, 0x3, 0x181f ;  /* 0x00781f0013107f89 */ /* 0x00032400000e0000 */
.L_x_1258:
        /* <DEDUP_REMOVED lines=10> */
[----:B--2---:R-:W-:-:S07]  /*1bb20*/  IMAD.MOV.U32 R17, RZ, RZ, R15 ;  /* 0x000000ffff117224 */ /* 0x004fce00078e000f */
[----:B------:R-:W-:Y:S05]  /*1bb30*/  @P0 BRA `(.L_x_1192) ;  /* 0x0000028000000947 */ /* 0x000fea0003800000 */
[C---:B------:R-:W-:Y:S01]  /*1bb40*/  ISETP.GE.AND P0, PT, R18.reuse, R85, PT ;  /* 0x000000551200720c */ /* 0x040fe20003f06270 */
[----:B------:R-:W-:Y:S01]  /*1bb50*/  CS2R R92, SRZ ;  /* 0x00000000005c7805 */ /* 0x000fe2000001ff00 */
[----:B------:R-:W-:Y:S01]  /*1bb60*/  CS2R R90, SRZ ;  /* 0x00000000005a7805 */ /* 0x000fe2000001ff00 */
[C---:B------:R-:W-:Y:S02]  /*1bb70*/  IADD3 R15, R18.reuse, 0x20, RZ ;  /* 0x00000020120f7810 */ /* 0x040fe40007ffe0ff */
[C---:B------:R-:W-:Y:S02]  /*1bb80*/  IADD3 R13, R18.reuse, 0x40, RZ ;  /* 0x00000040120d7810 */ /* 0x040fe40007ffe0ff */
[----:B------:R-:W-:-:S06]  /*1bb90*/  IADD3 R11, R18, 0x60, RZ ;  /* 0x00000060120b7810 */ /* 0x000fcc0007ffe0ff */
[----:B-1-34-:R-:W-:-:S04]  /*1bba0*/  @!P0 IMAD.WIDE R22, R18, 0x2, R38 ;  /* 0x0000000212168825 */ /* 0x01afc800078e0226 */
[----:B------:R-:W-:Y:S01]  /*1bbb0*/  @!P0 IMAD.WIDE R20, R18, 0x2, R16 ;  /* 0x0000000212148825 */ /* 0x000fe200078e0210 */
        /* <DEDUP_REMOVED lines=16> */
[----:B------:R-:W-:Y:S01]  /*1bcc0*/  CS2R R68, SRZ ;  /* 0x0000000000447805 */ /* 0x000fe2000001ff00 */
[----:B------:R-:W-:Y:S01]  /*1bcd0*/  CS2R R62, SRZ ;  /* 0x00000000003e7805 */ /* 0x000fe2000001ff00 */
[----:B------:R-:W-:Y:S01]  /*1bce0*/  CS2R R60, SRZ ;  /* 0x00000000003c7805 */ /* 0x000fe2000001ff00 */
[--C-:B------:R-:W-:Y:S01]  /*1bcf0*/  @!P1 IMAD.WIDE R14, R11, 0x2, R38.reuse ;  /* 0x000000020b0e9825 */ /* 0x100fe200078e0226 */
[----:B--2---:R-:W-:Y:S01]  /*1bd00*/  CS2R R20, SRZ ;  /* 0x0000000000147805 */ /* 0x004fe2000001ff00 */
[----:B------:R-:W-:Y:S01]  /*1bd10*/  CS2R R54, SRZ ;  /* 0x0000000000367805 */ /* 0x000fe2000001ff00 */
[----:B------:R2:W5:Y:S01]  /*1bd20*/  @!P2 LD.E.64 R70, [R30.64] ;  /* 0x000000081e46a980 */ /* 0x000562000c101b00 */
[----:B------:R-:W-:-:S03]  /*1bd30*/  @!P0 IMAD.WIDE R38, R10, 0x2, R38 ;  /* 0x000000020a268825 */ /* 0x000fc600078e0226 */
[----:B------:R2:W5:Y:S01]  /*1bd40*/  @!P1 LD.E.64 R62, [R14.64] ;  /* 0x000000080e3e9980 */ /* 0x000562000c101b00 */
[----:B-1----:R-:W-:-:S03]  /*1bd50*/  @!P1 IMAD.WIDE R22, R11, 0x2, R16 ;  /* 0x000000020b169825 */ /* 0x002fc600078e0210 */
[----:B------:R2:W5:Y:S01]  /*1bd60*/  @!P0 LD.E.64 R20, [R38.64] ;  /* 0x0000000826148980 */ /* 0x000562000c101b00 */
[----:B------:R-:W-:-:S03]  /*1bd70*/  @!P2 IMAD.WIDE R12, R12, 0x2, R16 ;  /* 0x000000020c0ca825 */ /* 0x000fc600078e0210 */
[----:B------:R2:W5:Y:S01]  /*1bd80*/  @!P1 LD.E.64 R60, [R22.64] ;  /* 0x00000008163c9980 */ /* 0x000562000c101b00 */
[----:B------:R-:W-:-:S03]  /*1bd90*/  @!P0 IMAD.WIDE R10, R10, 0x2, R16 ;  /* 0x000000020a0a8825 */ /* 0x000fc600078e0210 */
[----:B------:R2:W5:Y:S04]  /*1bda0*/  @!P2 LD.E.64 R68, [R12.64] ;  /* 0x000000080c44a980 */ /* 0x000568000c101b00 */
[----:B------:R2:W5:Y:S02]  /*1bdb0*/  @!P0 LD.E.64 R54, [R10.64] ;  /* 0x000000080a368980 */ /* 0x000564000c101b00 */
.L_x_1192:
[----:B------:R-:W-:Y:S05]  /*1bdc0*/  BSYNC B0 ;  /* 0x0000000000007941 */ /* 0x000fea0003800000 */
.L_x_1191:
[----:B--2---:R-:W-:Y:S01]  /*1bdd0*/  IADD3 R10, R9, -c[0x0][0x20], RZ ;  /* 0x80000800090a7a10 */ /* 0x004fe20007ffe0ff */
[----:B------:R-:W-:-:S04]  /*1bde0*/  DEPBAR.LE SB0, 0x1 ;  /* 0x000080400000791a */ /* 0x000fc80000000000 */
[----:B-1--4-:R-:W2:Y:S04]  /*1bdf0*/  LDL.64 R22, [R10+0x20] ;  /* 0x000020000a167983 */ /* 0x012ea80000100a00 */
[----:B------:R-:W4:Y:S01]  /*1be00*/  LDL.64 R146, [R10+0x28] ;  /* 0x000028000a927983 */ /* 0x000f220000100a00 */
[----:B------:R-:W-:Y:S03]  /*1be10*/  WARPSYNC 0xffffffff ;  /* 0xffffffff00007948 */ /* 0x000fe60003800000 */
[----:B------:R-:W-:Y:S01]  /*1be20*/  BAR.SYNC.DEFER_BLOCKING 0x0 ;  /* 0x0000000000007b1d */ /* 0x000fe20000010000 */
[----:B-----5:R-:W-:Y:S02]  /*1be30*/  IMAD.MOV.U32 R9, RZ, RZ, R20 ;  /* 0x000000ffff097224 */ /* 0x020fe400078e0014 */
[----:B------:R-:W-:-:S03]  /*1be40*/  IMAD.MOV.U32 R11, RZ, RZ, R21 ;  /* 0x000000ffff0b7224 */ /* 0x000fc600078e0015 */
[----:B------:R-:W-:Y:S01]  /*1be50*/  PRMT R13, R9, 0x7610, R13 ;  /* 0x00007610090d7816 */ /* 0x000fe2000000000d */
[----:B--2---:R1:W2:Y:S04]  /*1be60*/  LD.E R45, [R22.64] ;  /* 0x00000008162d7980 */ /* 0x0042a8000c101900 */
[----:B----4-:R-:W4:Y:S01]  /*1be70*/  LD.E.64 R146, [R146.64] ;  /* 0x0000000892927980 */ /* 0x010f22000c101b00 */
[----:B------:R-:W-:Y:S01]  /*1be80*/  SHF.R.S32.HI R9, RZ, 0x1f, R156 ;  /* 0x0000001fff097819 */ /* 0x000fe2000001149c */
[----:B------:R-:W-:Y:S01]  /*1be90*/  IMAD.MOV.U32 R10, RZ, RZ, R63 ;  /* 0x000000ffff0a7224 */ /* 0x000fe200078e003f */
[----:B------:R-:W-:Y:S01]  /*1bea0*/  PRMT R12, R11, 0x7610, R12 ;  /* 0x000076100b0c7816 */ /* 0x000fe2000000000c */
[----:B------:R-:W-:Y:S01]  /*1beb0*/  IMAD.MOV.U32 R14, RZ, RZ, R62 ;  /* 0x000000ffff0e7224 */ /* 0x000fe200078e003e */
[-C--:B------:R-:W-:Y:S01]  /*1bec0*/  LEA.HI R11, R9, R156.reuse, RZ, 0x3 ;  /* 0x0000009c090b7211 */ /* 0x080fe200078f18ff */
[----:B------:R-:W-:Y:S01]  /*1bed0*/  IMAD.MOV.U32 R15, RZ, RZ, R92 ;  /* 0x000000ffff0f7224 */ /* 0x000fe200078e005c */
[----:B------:R-:W-:Y:S01]  /*1bee0*/  PRMT R16, R10, 0x7610, R16 ;  /* 0x000076100a107816 */ /* 0x000fe20000000010 */
[----:B------:R-:W-:Y:S01]  /*1bef0*/  IMAD.MOV.U32 R10, RZ, RZ, R71 ;  /* 0x000000ffff0a7224 */ /* 0x000fe200078e0047 */
[----:B------:R-:W-:Y:S01]  /*1bf00*/  LOP3.LUT R11, R11, 0xfffffff8, RZ, 0xc0, !PT ;  /* 0xfffffff80b0b7812 */ /* 0x000fe200078ec0ff */
[----:B------:R-:W-:Y:S01]  /*1bf10*/  BSSY B1, `(.L_x_1193) ;  /* 0x00000f0000017945 */ /* 0x000fe20003800000 */
[----:B------:R-:W-:Y:S01]  /*1bf20*/  PRMT R17, R14, 0x7610, R17 ;  /* 0x000076100e117816 */ /* 0x000fe20000000011 */
[----:B------:R-:W-:Y:S01]  /*1bf30*/  IMAD.MOV.U32 R14, RZ, RZ, R70 ;  /* 0x000000ffff0e7224 */ /* 0x000fe200078e0046 */
[----:B------:R-:W-:Y:S01]  /*1bf40*/  PRMT R31, R10, 0x7610, R31 ;  /* 0x000076100a1f7816 */ /* 0x000fe2000000001f */
[----:B------:R-:W-:Y:S01]  /*1bf50*/  IMAD.IADD R11, R156, 0x1, -R11 ;  /* 0x000000019c0b7824 */ /* 0x000fe200078e0a0b */
[----:B------:R-:W-:Y:S01]  /*1bf60*/  LEA.HI R9, R9, R156, RZ, 0x6 ;  /* 0x0000009c09097211 */ /* 0x000fe200078f30ff */
[----:B------:R-:W-:Y:S01]  /*1bf70*/  IMAD.MOV.U32 R10, RZ, RZ, R54 ;  /* 0x000000ffff0a7224 */ /* 0x000fe200078e0036 */
[----:B------:R-:W-:Y:S01]  /*1bf80*/  PRMT R32, R14, 0x7610, R32 ;  /* 0x000076100e207816 */ /* 0x000fe20000000020 */
[----:B------:R-:W-:Y:S01]  /*1bf90*/  IMAD.SHL.U32 R11, R11, 0x8, RZ ;  /* 0x000000080b0b7824 */ /* 0x000fe200078e00ff */
[----:B------:R-:W-:Y:S01]  /*1bfa0*/  PRMT R44, R15, 0x7610, R44 ;  /* 0x000076100f2c7816 */ /* 0x000fe2000000002c */
[----:B------:R-:W-:Y:S01]  /*1bfb0*/  IMAD.MOV.U32 R14, RZ, RZ, R93 ;  /* 0x000000ffff0e7224 */ /* 0x000fe200078e005d */
[----:B------:R-:W-:Y:S01]  /*1bfc0*/  PRMT R15, R10, 0x7610, R15 ;  /* 0x000076100a0f7816 */ /* 0x000fe2000000000f */
[----:B-1----:R-:W-:-:S02]  /*1bfd0*/  IMAD.SHL.U32 R22, R106, 0x40, RZ ;  /* 0x000000406a167824 */ /* 0x002fc400078e00ff */
[----:B------:R-:W-:Y:S01]  /*1bfe0*/  IMAD.MOV.U32 R10, RZ, RZ, R60 ;  /* 0x000000ffff0a7224 */ /* 0x000fe200078e003c */
[----:B------:R-:W-:Y:S01]  /*1bff0*/  PRMT R39, R14, 0x7610, R39 ;  /* 0x000076100e277816 */ /* 0x000fe20000000027 */
[----:B------:R-:W-:Y:S01]  /*1c000*/  IMAD.SHL.U32 R9, R9, 0x8, RZ ;  /* 0x0000000809097824 */ /* 0x000fe200078e00ff */
[----:B------:R-:W-:Y:S02]  /*1c010*/  LOP3.LUT R22, R22, 0x1c0, RZ, 0xc0, !PT ;  /* 0x000001c016167812 */ /* 0x000fe400078ec0ff */
[----:B------:R-:W-:Y:S01]  /*1c020*/  PRMT R24, R10, 0x7610, R24 ;  /* 0x000076100a187816 */ /* 0x000fe20000000018 */
[----:B------:R-:W-:Y:S01]  /*1c030*/  IMAD.MOV.U32 R10, RZ, RZ, R69 ;  /* 0x000000ffff0a7224 */ /* 0x000fe200078e0045 */
[----:B------:R-:W-:Y:S02]  /*1c040*/  LOP3.LUT R11, R22, 0x38, R11, 0xf8, !PT ;  /* 0x00000038160b7812 */ /* 0x000fe400078ef80b */
[----:B------:R-:W-:Y:S02]  /*1c050*/  SHF.R.U32.HI R22, RZ, 0x3, R22 ;  /* 0x00000003ff167819 */ /* 0x000fe40000011616 */
[----:B------:R-:W-:-:S02]  /*1c060*/  PRMT R29, R10, 0x7610, R29 ;  /* 0x000076100a1d7816 */ /* 0x000fc4000000001d */
[----:B------:R-:W-:Y:S01]  /*1c070*/  LOP3.LUT R22, R11, R22, RZ, 0x3c, !PT ;  /* 0x000000160b167212 */ /* 0x000fe200078e3cff */
[----:B------:R-:W-:-:S03]  /*1c080*/  IMAD.MOV.U32 R11, RZ, RZ, R55 ;  /* 0x000000ffff0b7224 */ /* 0x000fc600078e0037 */
[----:B------:R-:W-:Y:S01]  /*1c090*/  LOP3.LUT R22, R22, 0xfffffe00, R9, 0xf8, !PT ;  /* 0xfffffe0016167812 */ /* 0x000fe200078ef809 */
[----:B------:R-:W-:Y:S01]  /*1c0a0*/  IMAD.MOV.U32 R9, RZ, RZ, R90 ;  /* 0x000000ffff097224 */ /* 0x000fe200078e005a */
[----:B------:R-:W-:Y:S01]  /*1c0b0*/  PRMT R14, R11, 0x7610, R14 ;  /* 0x000076100b0e7816 */ /* 0x000fe2000000000e */
[----:B------:R-:W-:-:S03]  /*1c0c0*/  IMAD.MOV.U32 R11, RZ, RZ, R68 ;  /* 0x000000ffff0b7224 */ /* 0x000fc600078e0044 */
[----:B---3--:R-:W-:Y:S02]  /*1c0d0*/  PRMT R38, R9, 0x7610, R38 ;  /* 0x0000761009267816 */ /* 0x008fe40000000026 */
[----:B------:R-:W-:Y:S01]  /*1c0e0*/  PRMT R30, R11, 0x7610, R30 ;  /* 0x000076100b1e7816 */ /* 0x000fe2000000001e */
[----:B--2---:R-:W-:Y:S02]  /*1c0f0*/  IMAD R45, R45, -0x80, R8 ;  /* 0xffffff802d2d7824 */ /* 0x004fe400078e0208 */
[----:B------:R-:W-:Y:S02]  /*1c100*/  IMAD.MOV.U32 R8, RZ, RZ, R61 ;  /* 0x000000ffff087224 */ /* 0x000fe400078e003d */
[----:B----4-:R-:W-:Y:S01]  /*1c110*/  IMAD.WIDE.U32 R22, R22, 0x2, R146 ;  /* 0x0000000216167825 */ /* 0x010fe200078e0092 */
[----:B------:R-:W-:Y:S02]  /*1c120*/  IMNMX R45, R45, 0x80, PT ;  /* 0x000000802d2d7817 */ /* 0x000fe40003800200 */
[----:B------:R-:W-:Y:S01]  /*1c130*/  PRMT R19, R8, 0x7610, R19 ;  /* 0x0000761008137816 */ /* 0x000fe20000000013 */
[----:B------:R-:W-:Y:S01]  /*1c140*/  IMAD.MOV.U32 R8, RZ, RZ, R91 ;  /* 0x000000ffff087224 */ /* 0x000fe200078e005b */
[----:B------:R-:W-:-:S04]  /*1c150*/  ISETP.GE.AND P0, PT, R106, R45, PT ;  /* 0x0000002d6a00720c */ /* 0x000fc80003f06270 */
[----:B------:R-:W-:-:S09]  /*1c160*/  PRMT R37, R8, 0x7610, R37 ;  /* 0x0000761008257816 */ /* 0x000fd20000000025 */
[----:B------:R-:W-:Y:S05]  /*1c170*/  @P0 BRA `(.L_x_1194) ;  /* 0x00000c9000000947 */ /* 0x000fea0003800000 */
[----:B------:R-:W-:Y:S01]  /*1c180*/  ISETP.GE.AND P0, PT, R18, R85, PT ;  /* 0x000000551200720c */ /* 0x000fe20003f06270 */
[----:B------:R-:W-:-:S12]  /*1c190*/  BSSY B0, `(.L_x_1195) ;  /* 0x0000030000007945 */ /* 0x000fd80003800000 */
[----:B------:R-:W-:Y:S05]  /*1c1a0*/  @P0 BRA `(.L_x_1196) ;  /* 0x000002e000000947 */ /* 0x000fea0003800000 */
[----:B------:R-:W2:Y:S01]  /*1c1b0*/  LD.E.128 R8, [R22.64] ;  /* 0x0000000816087980 */ /* 0x000ea2000c101d00 */
[----:B------:R-:W-:Y:S02]  /*1c1c0*/  SHF.R.U32.HI R146, RZ, 0x10, R153 ;  /* 0x00000010ff927819 */ /* 0x000fe40000011699 */
[--C-:B------:R-:W-:Y:S02]  /*1c1d0*/  SHF.R.U64 R147, R150, 0x10, R151.reuse ;  /* 0x0000001096937819 */ /* 0x100fe40000001297 */
[----:B------:R-:W-:Y:S02]  /*1c1e0*/  SHF.R.U32.HI R150, RZ, 0x10, R151 ;  /* 0x00000010ff967819 */ /* 0x000fe40000011697 */
[----:B------:R-:W-:Y:S02]  /*1c1f0*/  PRMT R127, R127, 0x5410, R146 ;  /* 0x000054107f7f7816 */ /* 0x000fe40000000092 */
[----:B------:R-:W-:Y:S02]  /*1c200*/  SHF.R.U64 R135, R152, 0x10, R153 ;  /* 0x0000001098877819 */ /* 0x000fe40000001299 */
[----:B------:R-:W-:-:S02]  /*1c210*/  PRMT R133, R133, 0x5410, R150 ;  /* 0x0000541085857816 */ /* 0x000fc40000000096 */
[----:B------:R-:W-:Y:S02]  /*1c220*/  PRMT R134, R134, 0x5410, R147 ;  /* 0x0000541086867816 */ /* 0x000fe40000000093 */
[----:B------:R-:W-:Y:S02]  /*1c230*/  PRMT R132, R132, 0x5410, R135 ;  /* 0x0000541084847816 */ /* 0x000fe40000000087 */
[----:B------:R-:W-:Y:S02]  /*1c240*/  LOP3.LUT R153, R133, 0xffff0000, RZ, 0xc0, !PT ;  /* 0xffff000085997812 */ /* 0x000fe400078ec0ff */
[----:B------:R-:W-:Y:S02]  /*1c250*/  LOP3.LUT R155, R134, 0xffff0000, RZ, 0xc0, !PT ;  /* 0xffff0000869b7812 */ /* 0x000fe400078ec0ff */
[----:B--2---:R-:W-:Y:S01]  /*1c260*/  SHF.L.U32 R152, R8, 0x10, RZ ;  /* 0x0000001008987819 */ /* 0x004fe200000006ff */
        /* <DEDUP_REMOVED lines=33> */
[----:B------:R1:W-:Y:S02]  /*1c480*/  ST.E.128 [R22.64], R8 ;  /* 0x0000000816007985 */ /* 0x0003e4000c101d08 */
.L_x_1196:
[----:B------:R-:W-:Y:S05]  /*1c490*/  BSYNC B0 ;  /* 0x0000000000007941 */ /* 0x000fea0003800000 */
.L_x_1195:
[----:B-1----:R-:W-:Y:S01]  /*1c4a0*/  IADD3 R8, R18, 0x20, RZ ;  /* 0x0000002012087810 */ /* 0x002fe20007ffe0ff */
[----:B------:R-:W-:Y:S03]  /*1c4b0*/  BSSY B0, `(.L_x_1197) ;  /* 0x0000031000007945 */ /* 0x000fe60003800000 */
[----:B------:R-:W-:-:S13]  /*1c4c0*/  ISETP.GE.AND P0, PT, R8, R85, PT ;  /* 0x000000550800720c */ /* 0x000fda0003f06270 */
[----:B------:R-:W-:Y:S05]  /*1c4d0*/  @P0 BRA `(.L_x_1198) ;  /* 0x000002e000000947 */ /* 0x000fea0003800000 */
[----:B------:R-:W2:Y:S01]  /*1c4e0*/  LD.E.128 R8, [R22.64+0x4000] ;  /* 0x0040000816087980 */ /* 0x000ea2000c101d00 */
        /* <DEDUP_REMOVED lines=44> */
[----:B------:R1:W-:Y:S02]  /*1c7b0*/  ST.E.128 [R22.64+0x4000], R8 ;  /* 0x0040000816007985 */ /* 0x0003e4000c101d08 */
.L_x_1198:
[----:B------:R-:W-:Y:S05]  /*1c7c0*/  BSYNC B0 ;  /* 0x0000000000007941 */ /* 0x000fea0003800000 */
.L_x_1197:
        /* <DEDUP_REMOVED lines=50> */
.L_x_1200:
[----:B------:R-:W-:Y:S05]  /*1caf0*/  BSYNC B0 ;  /* 0x0000000000007941 */ /* 0x000fea0003800000 */
.L_x_1199:
[----:B-1----:R-:W-:-:S04]  /*1cb00*/  IADD3 R8, R18, 0x60, RZ ;  /* 0x0000006012087810 */ /* 0x002fc80007ffe0ff */
        /* <DEDUP_REMOVED lines=48> */
.L_x_1194:
[----:B------:R-:W-:Y:S05]  /*1ce10*/  BSYNC B1 ;  /* 0x0000000000017941 */ /* 0x000fea0003800000 */
.L_x_1193:
[----:B-1----:R-:W-:Y:S01]  /*1ce20*/  IADD3 R8, R106, 0x20, RZ ;  /* 0x000000206a087810 */ /* 0x002fe20007ffe0ff */
[----:B------:R-:W-:Y:S03]  /*1ce30*/  BSSY B1, `(.L_x_1201) ;  /* 0x00000cc000017945 */ /* 0x000fe60003800000 */
[----:B------:R-:W-:-:S13]  /*1ce40*/  ISETP.GE.AND P0, PT, R8, R45, PT ;  /* 0x0000002d0800720c */ /* 0x000fda0003f06270 */
[----:B------:R-:W-:Y:S05]  /*1ce50*/  @P0 BRA `(.L_x_1202) ;  /* 0x00000c9000000947 */ /* 0x000fea0003800000 */
[----:B------:R-:W-:Y:S01]  /*1ce60*/  ISETP.GE.AND P0, PT, R18, R85, PT ;  /* 0x000000551200720c */ /* 0x000fe20003f06270 */
[----:B------:R-:W-:-:S12]  /*1ce70*/  BSSY B0, `(.L_x_1203) ;  /* 0x0000030000007945 */ /* 0x000fd80003800000 */
[----:B------:R-:W-:Y:S05]  /*1ce80*/  @P0 BRA `(.L_x_1204) ;  /* 0x000002e000000947 */ /* 0x000fea0003800000 */
[----:B------:R-:W2:Y:S01]  /*1ce90*/  LD.E.128 R8, [R22.64+0x1000] ;  /* 0x0010000816087980 */ /* 0x000ea2000c101d00 */
        /* <DEDUP_REMOVED lines=9> */
[C---:B--2---:R-:W-:Y:S01]  /*1cf30*/  IMAD.U32 R108, R10.reuse, 0x10000, RZ ;  /* 0x000100000a6c7824 */ /* 0x044fe200078e00ff */
        /* <DEDUP_REMOVED lines=35> */
.L_x_1204:
[----:B------:R-:W-:Y:S05]  /*1d170*/  BSYNC B0 ;  /* 0x0000000000007941 */ /* 0x000fea0003800000 */
.L_x_1203:
[----:B-1----:R-:W-:Y:S01]  /*1d180*/  IADD3 R8, R18, 0x20, RZ ;  /* 0x0000002012087810 */ /* 0x002fe20007ffe0ff */
[----:B------:R-:W-:Y:S03]  /*1d190*/  BSSY B0, `(.L_x_1205) ;  /* 0x0000031000007945 */ /* 0x000fe60003800000 */
[----:B------:R-:W-:-:S13]  /*1d1a0*/  ISETP.GE.AND P0, PT, R8, R85, PT ;  /* 0x000000550800720c */ /* 0x000fda0003f06270 */
        /* <DEDUP_REMOVED lines=12> */
[C---:B--2---:R-:W-:Y:S01]  /*1d270*/  IMAD.U32 R99, R10.reuse, 0x10000, RZ ;  /* 0x000100000a637824 */ /* 0x044fe200078e00ff */
        /* <DEDUP_REMOVED lines=26> */
[----:B------:R-:W-:Y:S01]  /*1d420*/  FFMA.FTZ R109, R108, R11, -R10 ;  /* 0x0000000b6c6d7223 */ /* 0x000fe2000001080a */
[----:B------:R-:W-:Y:S01]  /*1d430*/  F2FP.BF16.PACK_AB R11, R100, R9 ;  /* 0x00000009640b723e */ /* 0x000fe200000010ff */
[----:B------:R-:W-:Y:S01]  /*1d440*/  FFMA.FTZ R8, R108, R8, R107 ;  /* 0x000000086c087223 */ /* 0x000fe2000001006b */
[----:B------:R-:W-:Y:S01]  /*1d450*/  F2FP.BF16.PACK_AB R10, R99, R76 ;  /* 0x0000004c630a723e */ /* 0x000fe200000010ff */
[----:B------:R-:W-:-:S03]  /*1d460*/  FFMA.FTZ R101, R101, R86, R88 ;  /* 0x0000005665657223 */ /* 0x000fc60000010058 */
[----:B------:R-:W-:Y:S02]  /*1d470*/  F2FP.BF16.PACK_AB R8, R8, R109 ;  /* 0x0000006d0808723e */ /* 0x000fe400000010ff */
[----:B------:R-:W-:-:S05]  /*1d480*/  F2FP.BF16.PACK_AB R9, R101, R98 ;  /* 0x000000626509723e */ /* 0x000fca00000010ff */
[----:B------:R1:W-:Y:S02]  /*1d490*/  ST.E.128 [R22.64+0x5000], R8 ;  /* 0x0050000816007985 */ /* 0x0003e4000c101d08 */
.L_x_1206:
[----:B------:R-:W-:Y:S05]  /*1d4a0*/  BSYNC B0 ;  /* 0x0000000000007941 */ /* 0x000fea0003800000 */
.L_x_1205:
        /* <DEDUP_REMOVED lines=13> */
[----:B------:R-:W-:Y:S01]  /*1d580*/  IMAD.U32 R89, R66, 0x10000, RZ ;  /* 0x0001000042597824 */ /* 0x000fe200078e00ff */
[----:B------:R-:W-:Y:S02]  /*1d590*/  LOP3.LUT R101, R64, 0xffff0000, RZ, 0xc0, !PT ;  /* 0xffff000040657812 */ /* 0x000fe400078ec0ff */
[----:B------:R-:W-:Y:S01]  /*1d5a0*/  LOP3.LUT R107, R66, 0xffff0000, RZ, 0xc0, !PT ;  /* 0xffff0000426b7812 */ /* 0x000fe200078ec0ff */
[C---:B--2---:R-:W-:Y:S01]  /*1d5b0*/  IMAD.U32 R86, R10.reuse, 0x10000, RZ ;  /* 0x000100000a567824 */ /* 0x044fe200078e00ff */
[----:B------:R-:W-:Y:S01]  /*1d5c0*/  LOP3.LUT R76, R10, 0xffff0000, RZ, 0xc0, !PT ;  /* 0xffff00000a4c7812 */ /* 0x000fe200078ec0ff */
[C---:B------:R-:W-:Y:S01]  /*1d5d0*/  IMAD.U32 R10, R11.reuse, 0x10000, RZ ;  /* 0x000100000b0a7824 */ /* 0x040fe200078e00ff */
[----:B------:R-:W-:Y:S01]  /*1d5e0*/  LOP3.LUT R88, R11, 0xffff0000, RZ, 0xc0, !PT ;  /* 0xffff00000b587812 */ /* 0x000fe200078ec0ff */
[----:B------:R-:W-:Y:S01]  /*1d5f0*/  IMAD.U32 R11, R64, 0x10000, RZ ;  /* 0x00010000400b7824 */ /* 0x000fe200078e00ff */
[----:B------:R-:W-:-:S02]  /*1d600*/  SHF.L.U32 R99, R8, 0x10, RZ ;  /* 0x0000001008637819 */ /* 0x000fc400000006ff */
[----:B------:R-:W-:Y:S01]  /*1d610*/  LOP3.LUT R98, R8, 0xffff0000, RZ, 0xc0, !PT ;  /* 0xffff000008627812 */ /* 0x000fe200078ec0ff */
[C---:B------:R-:W-:Y:S01]  /*1d620*/  FMUL.FTZ R64, R76.reuse, R11 ;  /* 0x0000000b4c407220 */ /* 0x040fe20000410000 */
[C---:B------:R-:W-:Y:S01]  /*1d630*/  SHF.L.U32 R8, R9.reuse, 0x10, RZ ;  /* 0x0000001009087819 */ /* 0x040fe200000006ff */
[----:B------:R-:W-:Y:S01]  /*1d640*/  FMUL.FTZ R76, R76, R89 ;  /* 0x000000594c4c7220 */ /* 0x000fe20000410000 */
[----:B------:R-:W-:Y:S01]  /*1d650*/  LOP3.LUT R66, R9, 0xffff0000, RZ, 0xc0, !PT ;  /* 0xffff000009427812 */ /* 0x000fe200078ec0ff */
[----:B------:R-:W-:Y:S02]  /*1d660*/  FMUL.FTZ R9, R88, R101 ;  /* 0x0000006558097220 */ /* 0x000fe40000410000 */
[C---:B------:R-:W-:Y:S02]  /*1d670*/  FFMA.FTZ R11, R86.reuse, R11, R76 ;  /* 0x0000000b560b7223 */ /* 0x040fe4000001004c */
[----:B------:R-:W-:Y:S01]  /*1d680*/  FFMA.FTZ R64, R86, R89, -R64 ;  /* 0x0000005956407223 */ /* 0x000fe20000010840 */
[----:B------:R-:W-:Y:S01]  /*1d690*/  SHF.L.U32 R86, R67, 0x10, RZ ;  /* 0x0000001043567819 */ /* 0x000fe200000006ff */
        /* <DEDUP_REMOVED lines=19> */
.L_x_1208:
[----:B------:R-:W-:Y:S05]  /*1d7d0*/  BSYNC B0 ;  /* 0x0000000000007941 */ /* 0x000fea0003800000 */
.L_x_1207:
        /* <DEDUP_REMOVED lines=14> */
[C---:B--2---:R-:W-:Y:S01]  /*1d8c0*/  LOP3.LUT R64, R10.reuse, 0xffff0000, RZ, 0xc0, !PT ;  /* 0xffff00000a407812 */ /* 0x044fe200078ec0ff */
[----:B------:R-:W-:Y:S01]  /*1d8d0*/  IMAD.U32 R65, R10, 0x10000, RZ ;  /* 0x000100000a417824 */ /* 0x000fe200078e00ff */
[C---:B------:R-:W-:Y:S01]  /*1d8e0*/  SHF.L.U32 R86, R8.reuse, 0x10, RZ ;  /* 0x0000001008567819 */ /* 0x040fe200000006ff */
[C---:B------:R-:W-:Y:S01]  /*1d8f0*/  IMAD.U32 R10, R11.reuse, 0x10000, RZ ;  /* 0x000100000b0a7824 */ /* 0x040fe200078e00ff */
[----:B------:R-:W-:Y:S01]  /*1d900*/  LOP3.LUT R76, R8, 0xffff0000, RZ, 0xc0, !PT ;  /* 0xffff0000084c7812 */ /* 0x000fe200078ec0ff */
[----:B------:R-:W-:Y:S01]  /*1d910*/  IMAD.U32 R8, R56, 0x10000, RZ ;  /* 0x0001000038087824 */ /* 0x000fe200078e00ff */
[----:B------:R-:W-:Y:S01]  /*1d920*/  LOP3.LUT R66, R11, 0xffff0000, RZ, 0xc0, !PT ;  /* 0xffff00000b427812 */ /* 0x000fe200078ec0ff */
[----:B------:R-:W-:Y:S01]  /*1d930*/  IMAD.U32 R11, R58, 0x10000, RZ ;  /* 0x000100003a0b7824 */ /* 0x000fe200078e00ff */
[C---:B------:R-:W-:Y:S01]  /*1d940*/  SHF.L.U32 R67, R9.reuse, 0x10, RZ ;  /* 0x0000001009437819 */ /* 0x040fe200000006ff */
[----:B------:R-:W-:Y:S01]  /*1d950*/  FMUL.FTZ R56, R64, R8 ;  /* 0x0000000840387220 */ /* 0x000fe20000410000 */
[----:B------:R-:W-:Y:S01]  /*1d960*/  LOP3.LUT R58, R9, 0xffff0000, RZ, 0xc0, !PT ;  /* 0xffff0000093a7812 */ /* 0x000fe200078ec0ff */
[----:B------:R-:W-:-:S02]  /*1d970*/  FMUL.FTZ R9, R66, R89 ;  /* 0x0000005942097220 */ /* 0x000fc40000410000 */
[-C--:B------:R-:W-:Y:S02]  /*1d980*/  FMUL.FTZ R64, R64, R11.reuse ;  /* 0x0000000b40407220 */ /* 0x080fe40000410000 */
[----:B------:R-:W-:Y:S02]  /*1d990*/  FFMA.FTZ R56, R65, R11, -R56 ;  /* 0x0000000b41387223 */ /* 0x000fe40000010838 */
[-C--:B------:R-:W-:Y:S02]  /*1d9a0*/  FMUL.FTZ R66, R66, R99.reuse ;  /* 0x0000006342427220 */ /* 0x080fe40000410000 */
[C---:B------:R-:W-:Y:S01]  /*1d9b0*/  FFMA.FTZ R9, R10.reuse, R99, -R9 ;  /* 0x000000630a097223 */ /* 0x040fe20000010809 */
[----:B------:R-:W-:Y:S01]  /*1d9c0*/  SHF.L.U32 R99, R59, 0x10, RZ ;  /* 0x000000103b637819 */ /* 0x000fe200000006ff */
[C---:B------:R-:W-:Y:S01]  /*1d9d0*/  IMAD.U32 R11, R57.reuse, 0x10000, RZ ;  /* 0x00010000390b7824 */ /* 0x040fe200078e00ff */
[----:B------:R-:W-:Y:S01]  /*1d9e0*/  LOP3.LUT R57, R57, 0xffff0000, RZ, 0xc0, !PT ;  /* 0xffff000039397812 */ /* 0x000fe200078ec0ff */
[----:B------:R-:W-:Y:S01]  /*1d9f0*/  FFMA.FTZ R65, R65, R8, R64 ;  /* 0x0000000841417223 */ /* 0x000fe20000010040 */
[----:B------:R-:W-:Y:S01]  /*1da00*/  LOP3.LUT R59, R59, 0xffff0000, RZ, 0xc0, !PT ;  /* 0xffff00003b3b7812 */ /* 0x000fe200078ec0ff */
[----:B------:R-:W-:-:S02]  /*1da10*/  FFMA.FTZ R66, R10, R89, R66 ;  /* 0x000000590a427223 */ /* 0x000fc40000010042 */
[----:B------:R-:W-:Y:S02]  /*1da20*/  FMUL.FTZ R8, R76, R11 ;  /* 0x0000000b4c087220 */ /* 0x000fe40000410000 */
[----:B------:R-:W-:Y:S02]  /*1da30*/  FMUL.FTZ R10, R58, R57 ;  /* 0x000000393a0a7220 */ /* 0x000fe40000410000 */
[----:B------:R-:W-:Y:S02]  /*1da40*/  FMUL.FTZ R76, R76, R99 ;  /* 0x000000634c4c7220 */ /* 0x000fe40000410000 */
[----:B------:R-:W-:Y:S02]  /*1da50*/  FMUL.FTZ R58, R58, R59 ;  /* 0x0000003b3a3a7220 */ /* 0x000fe40000410000 */
[C---:B------:R-:W-:Y:S02]  /*1da60*/  FFMA.FTZ R8, R86.reuse, R99, -R8 ;  /* 0x0000006356087223 */ /* 0x040fe40000010808 */
[----:B------:R-:W-:Y:S01]  /*1da70*/  FFMA.FTZ R89, R86, R11, R76 ;  /* 0x0000000b56597223 */ /* 0x000fe2000001004c */
[----:B------:R-:W-:Y:S01]  /*1da80*/  F2FP.BF16.PACK_AB R11, R66, R9 ;  /* 0x00000009420b723e */ /* 0x000fe200000010ff */
[----:B------:R-:W-:Y:S01]  /*1da90*/  FFMA.FTZ R59, R67, R59, -R10 ;  /* 0x0000003b433b7223 */ /* 0x000fe2000001080a */
[----:B------:R-:W-:Y:S01]  /*1daa0*/  F2FP.BF16.PACK_AB R10, R65, R56 ;  /* 0x00000038410a723e */ /* 0x000fe200000010ff */
[----:B------:R-:W-:Y:S01]  /*1dab0*/  FFMA.FTZ R58, R67, R57, R58 ;  /* 0x00000039433a7223 */ /* 0x000fe2000001003a */
[----:B------:R-:W-:-:S04]  /*1dac0*/  F2FP.BF16.PACK_AB R8, R89, R8 ;  /* 0x000000085908723e */ /* 0x000fc800000010ff */
[----:B------:R-:W-:-:S05]  /*1dad0*/  F2FP.BF16.PACK_AB R9, R58, R59 ;  /* 0x0000003b3a09723e */ /* 0x000fca00000010ff */
[----:B------:R1:W-:Y:S02]  /*1dae0*/  ST.E.128 [R22.64+0xd000], R8 ;  /* 0x00d0000816007985 */ /* 0x0003e4000c101d08 */
.L_x_1202:
[----:B------:R-:W-:Y:S05]  /*1daf0*/  BSYNC B1 ;  /* 0x0000000000017941 */ /* 0x000fea0003800000 */
.L_x_1201:
        /* <DEDUP_REMOVED lines=52> */
[----:B------:R1:W-:Y:S02]  /*1de40*/  ST.E.128 [R22.64+0x2000], R8 ;  /* 0x0020000816007985 */ /* 0x0003e4000c101d08 */
.L_x_1212:
[----:B------:R-:W-:Y:S05]  /*1de50*/  BSYNC B0 ;  /* 0x0000000000007941 */ /* 0x000fea0003800000 */
.L_x_1211:
        /* <DEDUP_REMOVED lines=50> */
.L_x_1214:
[----:B------:R-:W-:Y:S05]  /*1e180*/  BSYNC B0 ;  /* 0x0000000000007941 */ /* 0x000fea0003800000 */
.L_x_1213:
        /* <DEDUP_REMOVED lines=13> */
[C---:B--2---:R-:W-:Y:S01]  /*1e260*/  IMAD.U32 R47, R10.reuse, 0x10000, RZ ;  /* 0x000100000a2f7824 */ /* 0x044fe200078e00ff */
        /* <DEDUP_REMOVED lines=36> */
.L_x_1216:
[----:B------:R-:W-:Y:S05]  /*1e4b0*/  BSYNC B0 ;  /* 0x0000000000007941 */ /* 0x000fea0003800000 */
.L_x_1215:
[----:B-1----:R-:W-:-:S04]  /*1e4c0*/  IADD3 R8, R18, 0x60, RZ ;  /* 0x0000006012087810 */ /* 0x002fc80007ffe0ff */
        /* <DEDUP_REMOVED lines=48> */
.L_x_1210:
[----:B------:R-:W-:Y:S05]  /*1e7d0*/  BSYNC B1 ;  /* 0x0000000000017941 */ /* 0x000fea0003800000 */
.L_x_1209:
[----:B------:R-:W-:Y:S01]  /*1e7e0*/  IADD3 R106, R106, 0x60, RZ ;  /* 0x000000606a6a7810 */ /* 0x000fe20007ffe0ff */
[----:B-1----:R-:W-:Y:S02]  /*1e7f0*/  IMAD.MOV.U32 R8, RZ, RZ, R80 ;  /* 0x000000ffff087224 */ /* 0x002fe400078e0050 */
[----:B------:R-:W-:Y:S01]  /*1e800*/  IMAD.MOV.U32 R9, RZ, RZ, 0x0 ;  /* 0x00000000ff097424 */ /* 0x000fe200078e00ff */
[----:B------:R-:W-:-:S13]  /*1e810*/  ISETP.GE.AND P0, PT, R106, R45, PT ;  /* 0x0000002d6a00720c */ /* 0x000fda0003f06270 */
[----:B------:R-:W-:Y:S05]  /*1e820*/  @P0 RET.REL.NODEC R8 `(_ZN7cutlass13device_kernelIN5flash19enable_sm80_to_sm89INS1_16FlashAttnFwdSm80INS1_25CollectiveMainloopFwdSm80ILi8ELi1ELb0EN4cute5tupleIJNS5_1CILi128EEENS7_ILi48EEENS7_ILi256EEEEEELi256ENS_10bfloat16_tEfNS_4arch4Sm80ELb0ELb1ELb1ELb1ELb0ELb1ELb1ELb0EEENS1_21CollectiveEpilogueFwdINS6_IJS8_SA_S9_EEENS6_IJNS7_ILi1EEESI_SI_EEESC_SE_Li256ELb1ELb1ELb0ELb0EEENS1_19SingleTileSchedulerILb1ELb0ELb1ELi128EEEEEEEEEvNT_6ParamsE) ;  /* 0xfffe17d008000950 */ /* 0x000fea0003c3ffff */
[----:B------:R-:W-:Y:S01]  /*1e830*/  ISETP.GE.AND P0, PT, R18, R85, PT ;  /* 0x000000551200720c */ /* 0x000fe20003f06270 */
[----:B------:R-:W-:-:S12]  /*1e840*/  BSSY B0, `(.L_x_1217) ;  /* 0x0000030000007945 */ /* 0x000fd80003800000 */
        /* <DEDUP_REMOVED lines=22> */
[-C--:B------:R-:W-:Y:S01]  /*1e9b0*/  FMUL.FTZ R25, R25, R11.reuse ;  /* 0x0000000b19197220 */ /* 0x080fe20000410000 */
[----:B------:R-:W-:Y:S01]  /*1e9c0*/  LOP3.LUT R39, R39, 0xffff0000, RZ, 0xc0, !PT ;  /* 0xffff000027277812 */ /* 0x000fe200078ec0ff */
[----:B------:R-:W-:Y:S01]  /*1e9d0*/  FFMA.FTZ R35, R26, R11, -R35 ;  /* 0x0000000b1a237223 */ /* 0x000fe20000010823 */
[----:B------:R-:W-:Y:S01]  /*1e9e0*/  LOP3.LUT R36, R9, 0xffff0000, RZ, 0xc0, !PT ;  /* 0xffff000009247812 */ /* 0x000fe200078ec0ff */
[----:B------:R-:W-:-:S02]  /*1e9f0*/  FMUL.FTZ R9, R27, R37 ;  /* 0x000000251b097220 */ /* 0x000fc40000410000 */
[-C--:B------:R-:W-:Y:S02]  /*1ea00*/  FMUL.FTZ R27, R27, R39.reuse ;  /* 0x000000271b1b7220 */ /* 0x080fe40000410000 */
[----:B------:R-:W-:Y:S01]  /*1ea10*/  FFMA.FTZ R9, R10, R39, -R9 ;  /* 0x000000270a097223 */ /* 0x000fe20000010809 */
[----:B------:R-:W-:Y:S01]  /*1ea20*/  LOP3.LUT R39, R38, 0xffff0000, RZ, 0xc0, !PT ;  /* 0xffff000026277812 */ /* 0x000fe200078ec0ff */
[----:B------:R-:W-:Y:S01]  /*1ea30*/  FFMA.FTZ R8, R26, R8, R25 ;  /* 0x000000081a087223 */ /* 0x000fe20000010019 */
[----:B------:R-:W-:Y:S01]  /*1ea40*/  SHF.L.U32 R25, R44, 0x10, RZ ;  /* 0x000000102c197819 */ /* 0x000fe200000006ff */
[----:B------:R-:W-:Y:S02]  /*1ea50*/  IMAD.U32 R11, R38, 0x10000, RZ ;  /* 0x00010000260b7824 */ /* 0x000fe400078e00ff */
[----:B------:R-:W-:Y:S02]  /*1ea60*/  FFMA.FTZ R26, R10, R37, R27 ;  /* 0x000000250a1a7223 */ /* 0x000fe4000001001b */
[----:B------:R-:W-:-:S02]  /*1ea70*/  FMUL.FTZ R10, R33, R11 ;  /* 0x0000000b210a7220 */ /* 0x000fc40000410000 */
        /* <DEDUP_REMOVED lines=12> */
.L_x_1218:
[----:B------:R-:W-:Y:S05]  /*1eb40*/  BSYNC B0 ;  /* 0x0000000000007941 */ /* 0x000fea0003800000 */
.L_x_1217:
        /* <DEDUP_REMOVED lines=50> */
.L_x_1220:
[----:B------:R-:W-:Y:S05]  /*1ee70*/  BSYNC B0 ;  /* 0x0000000000007941 */ /* 0x000fea0003800000 */
.L_x_1219:
        /* <DEDUP_REMOVED lines=28> */
[----:B------:R-:W-:Y:S01]  /*1f040*/  FFMA.FTZ R16, R26, R11, -R16 ;  /* 0x0000000b1a107223 */ /* 0x000fe20000010810 */
[----:B------:R-:W-:Y:S01]  /*1f050*/  SHF.L.U32 R11, R17, 0x10, RZ ;  /* 0x00000010110b7819 */ /* 0x000fe200000006ff */
[-C--:B------:R-:W-:Y:S01]  /*1f060*/  FMUL.FTZ R27, R27, R31.reuse ;  /* 0x0000001f1b1b7220 */ /* 0x080fe20000410000 */
[----:B------:R-:W-:Y:S01]  /*1f070*/  LOP3.LUT R17, R17, 0xffff0000, RZ, 0xc0, !PT ;  /* 0xffff000011117812 */ /* 0x000fe200078ec0ff */
[----:B------:R-:W-:Y:S01]  /*1f080*/  FFMA.FTZ R9, R10, R31, -R9 ;  /* 0x0000001f0a097223 */ /* 0x000fe20000010809 */
[----:B------:R-:W-:Y:S01]  /*1f090*/  LOP3.LUT R31, R24, 0xffff0000, RZ, 0xc0, !PT ;  /* 0xffff0000181f7812 */ /* 0x000fe200078ec0ff */
[----:B------:R-:W-:Y:S02]  /*1f0a0*/  FFMA.FTZ R25, R26, R8, R25 ;  /* 0x000000081a197223 */ /* 0x000fe40000010019 */
[----:B------:R-:W-:Y:S02]  /*1f0b0*/  IMAD.U32 R8, R24, 0x10000, RZ ;  /* 0x0001000018087824 */ /* 0x000fe400078e00ff */
        /* <DEDUP_REMOVED lines=14> */
.L_x_1222:
[----:B------:R-:W-:Y:S05]  /*1f1a0*/  BSYNC B0 ;  /* 0x0000000000007941 */ /* 0x000fea0003800000 */
.L_x_1221:
[----:B------:R-:W-:Y:S01]  /*1f1b0*/  IADD3 R18, R18, 0x60, RZ ;  /* 0x0000006012127810 */ /* 0x000fe20007ffe0ff */
[----:B-1----:R-:W-:Y:S02]  /*1f1c0*/  IMAD.MOV.U32 R8, RZ, RZ, R80 ;  /* 0x000000ffff087224 */ /* 0x002fe400078e0050 */
[----:B------:R-:W-:Y:S01]  /*1f1d0*/  IMAD.MOV.U32 R9, RZ, RZ, 0x0 ;  /* 0x00000000ff097424 */ /* 0x000fe200078e00ff */
[----:B------:R-:W-:-:S13]  /*1f1e0*/  ISETP.GE.AND P0, PT, R18, R85, PT ;  /* 0x000000551200720c */ /* 0x000fda0003f06270 */
[----:B------:R-:W-:Y:S05]  /*1f1f0*/  @P0 RET.REL.NODEC R8 `(_ZN7cutlass13device_kernelIN5flash19enable_sm80_to_sm89INS1_16FlashAttnFwdSm80INS1_25CollectiveMainloopFwdSm80ILi8ELi1ELb0EN4cute5tupleIJNS5_1CILi128EEENS7_ILi48EEENS7_ILi256EEEEEELi256ENS_10bfloat16_tEfNS_4arch4Sm80ELb0ELb1ELb1ELb1ELb0ELb1ELb1ELb0EEENS1_21CollectiveEpilogueFwdINS6_IJS8_SA_S9_EEENS6_IJNS7_ILi1EEESI_SI_EEESC_SE_Li256ELb1ELb1ELb0ELb0EEENS1_19SingleTileSchedulerILb1ELb0ELb1ELi128EEEEEEEEEvNT_6ParamsE) ;  /* 0xfffe0e0008000950 */ /* 0x000fea0003c3ffff */
        /* <DEDUP_REMOVED lines=41> */
[C---:B------:R-:W-:Y:S01]  /*1f490*/  FFMA.FTZ R16, R19.reuse, R13, -R16 ;  /* 0x0000000d13107223 */ /* 0x040fe20000010810 */
[----:B------:R-:W-:Y:S01]  /*1f4a0*/  MOV R13, 0x0 ;  /* 0x00000000000d7802 */ /* 0x000fe20000000f00 */
[----:B------:R-:W-:Y:S01]  /*1f4b0*/  FFMA.FTZ R15, R19, R15, R14 ;  /* 0x0000000f130f7223 */ /* 0x000fe2000001000e */
[----:B------:R-:W-:Y:S01]  /*1f4c0*/  F2FP.BF16.PACK_AB R8, R21, R24 ;  /* 0x000000181508723e */ /* 0x000fe200000010ff */
[----:B------:R-:W-:-:S03]  /*1f4d0*/  IMAD.MOV.U32 R12, RZ, RZ, R80 ;  /* 0x000000ffff0c7224 */ /* 0x000fc600078e0050 */
[----:B------:R-:W-:-:S05]  /*1f4e0*/  F2FP.BF16.PACK_AB R9, R15, R16 ;  /* 0x000000100f09723e */ /* 0x000fca00000010ff */
[----:B------:R1:W-:Y:S01]  /*1f4f0*/  ST.E.128 [R22.64+0xf000], R8 ;  /* 0x00f0000816007985 */ /* 0x0003e2000c101d08 */
[----:B------:R-:W-:Y:S05]  /*1f500*/  RET.REL.NODEC R12 `(_ZN7cutlass13device_kernelIN5flash19enable_sm80_to_sm89INS1_16FlashAttnFwdSm80INS1_25CollectiveMainloopFwdSm80ILi8ELi1ELb0EN4cute5tupleIJNS5_1CILi128EEENS7_ILi48EEENS7_ILi256EEEEEELi256ENS_10bfloat16_tEfNS_4arch4Sm80ELb0ELb1ELb1ELb1ELb0ELb1ELb1ELb0EEENS1_21CollectiveEpilogueFwdINS6_IJS8_SA_S9_EEENS6_IJNS7_ILi1EEESI_SI_EEESC_SE_Li256ELb1ELb1ELb0ELb0EEENS1_19SingleTileSchedulerILb1ELb0ELb1ELi128EEEEEEEEEvNT_6ParamsE) ;  /* 0xfffe0af00c007950 */ /* 0x000fea0003c3ffff */
.L_x_1177:
        /* <DEDUP_REMOVED lines=28> */
.L_x_1259:
[----:B------:R-:W-:Y:S05]  /*1f6d0*/  BRA.DIV ~URZ, `(.L_x_1224) ;  /* 0x000058527f007947 */ /* 0x000fea000b800000 */
[----:B------:R3:W4:Y:S04]  /*1f6e0*/  SHFL.IDX PT, R26, R21, RZ, 0x181f ;  /* 0x00181fff151a7589 */ /* 0x00072800000e0000 */
[----:B------:R3:W1:Y:S04]  /*1f6f0*/  SHFL.IDX PT, R23, R20, RZ, 0x181f ;  /* 0x00181fff14177589 */ /* 0x00066800000e0000 */
[----:B------:R3:W2:Y:S02]  /*1f700*/  SHFL.IDX PT, R16, R18, RZ, 0x181f ;  /* 0x00181fff12107589 */ /* 0x0006a400000e0000 */
.L_x_1260:
        /* <DEDUP_REMOVED lines=19> */
[C---:B------:R-:W-:Y:S01]  /*1f840*/  IADD3 R10, R76.reuse, 0x40, RZ ;  /* 0x000000404c0a7810 */ /* 0x040fe20007ffe0ff */
[----:B------:R-:W-:Y:S01]  /*1f850*/  CS2R R114, SRZ ;  /* 0x0000000000727805 */ /* 0x000fe2000001ff00 */
[-C--:B------:R-:W-:Y:S01]  /*1f860*/  ISETP.GE.AND P1, PT, R76, R85.reuse, PT ;  /* 0x000000554c00720c */ /* 0x080fe20003f26270 */
[----:B------:R-:W-:Y:S01]  /*1f870*/  CS2R R112, SRZ ;  /* 0x0000000000707805 */ /* 0x000fe2000001ff00 */
[----:B------:R-:W-:Y:S01]  /*1f880*/  ISETP.GE.AND P0, PT, R10, R85, PT ;  /* 0x000000550a00720c */ /* 0x000fe20003f06270 */
[----:B------:R-:W-:Y:S01]  /*1f890*/  CS2R R110, SRZ ;  /* 0x00000000006e7805 */ /* 0x000fe2000001ff00 */
[----:B------:R-:W-:Y:S01]  /*1f8a0*/  CS2R R108, SRZ ;  /* 0x00000000006c7805 */ /* 0x000fe2000001ff00 */
[----:B------:R-:W-:Y:S01]  /*1f8b0*/  CS2R R94, SRZ ;  /* 0x00000000005e7805 */ /* 0x000fe2000001ff00 */
[----:B------:R-:W-:Y:S01]  /*1f8c0*/  CS2R R92, SRZ ;  /* 0x00000000005c7805 */ /* 0x000fe2000001ff00 */
[----:B------:R-:W-:Y:S01]  /*1f8d0*/  CS2R R90, SRZ ;  /* 0x00000000005a7805 */ /* 0x000fe2000001ff00 */
[----:B------:R-:W-:-:S05]  /*1f8e0*/  CS2R R88, SRZ ;  /* 0x0000000000587805 */ /* 0x000fca000001ff00 */
[----:B----4-:R-:W-:Y:S02]  /*1f8f0*/  @!P1 IMAD.WIDE R12, R76, 0x2, R26 ;  /* 0x000000024c0c9825 */ /* 0x010fe400078e021a */
[----:B------:R-:W-:-:S03]  /*1f900*/  @!P0 SHF.R.S32.HI R11, RZ, 0x1f, R10 ;  /* 0x0000001fff0b8819 */ /* 0x000fc6000001140a */
[----:B------:R2:W5:Y:S01]  /*1f910*/  @!P1 LD.E.128 R112, [R12.64] ;  /* 0x000000080c709980 */ /* 0x000562000c101d00 */
[----:B------:R-:W-:-:S04]  /*1f920*/  @!P0 LEA.HI R11, R11, R10, RZ, 0x3 ;  /* 0x0000000a0b0b8211 */ /* 0x000fc800078f18ff */
[----:B------:R-:W-:-:S05]  /*1f930*/  @!P0 LOP3.LUT R11, R11, 0xfffffff8, RZ, 0xc0, !PT ;  /* 0xfffffff80b0b8812 */ /* 0x000fca00078ec0ff */
[----:B------:R-:W-:-:S04]  /*1f940*/  @!P0 IMAD.WIDE R26, R11, 0x2, R26 ;  /* 0x000000020b1a8825 */ /* 0x000fc800078e021a */
[--C-:B-1----:R-:W-:Y:S01]  /*1f950*/  @!P0 IMAD.WIDE R10, R11, 0x2, R22.reuse ;  /* 0x000000020b0a8825 */ /* 0x102fe200078e0216 */
[----:B------:R2:W5:Y:S03]  /*1f960*/  @!P0 LD.E.128 R92, [R26.64] ;  /* 0x000000081a5c8980 */ /* 0x000566000c101d00 */
[----:B------:R-:W-:Y:S01]  /*1f970*/  @!P1 IMAD.WIDE R22, R76, 0x2, R22 ;  /* 0x000000024c169825 */ /* 0x000fe200078e0216 */
[----:B------:R2:W5:Y:S04]  /*1f980*/  @!P0 LD.E.128 R88, [R10.64] ;  /* 0x000000080a588980 */ /* 0x000568000c101d00 */
[----:B------:R2:W5:Y:S02]  /*1f990*/  @!P1 LD.E.128 R108, [R22.64] ;  /* 0x00000008166c9980 */ /* 0x000564000c101d00 */
.L_x_1226:
[----:B------:R-:W-:Y:S05]  /*1f9a0*/  BSYNC B0 ;  /* 0x0000000000007941 */ /* 0x000fea0003800000 */
.L_x_1225:
        /* <DEDUP_REMOVED lines=34> */
[----:B------:R2:W4:Y:S04]  /*1fbd0*/  SHFL.IDX PT, R24, R21, 0x1, 0x181f ;  /* 0x00381f0015187f89 */ /* 0x00052800000e0000 */
[----:B-1----:R2:W1:Y:S04]  /*1fbe0*/  SHFL.IDX PT, R23, R20, 0x1, 0x181f ;  /* 0x00381f0014177f89 */ /* 0x00246800000e0000 */
[----:B------:R2:W1:Y:S02]  /*1fbf0*/  SHFL.IDX PT, R16, R18, 0x1, 0x181f ;  /* 0x00381f0012107f89 */ /* 0x00046400000e0000 */
.L_x_1261:
        /* <DEDUP_REMOVED lines=10> */
[----:B-1----:R-:W-:-:S07]  /*1fca0*/  IMAD.MOV.U32 R22, RZ, RZ, R16 ;  /* 0x000000ffff167224 */ /* 0x002fce00078e0010 */
        /* <DEDUP_REMOVED lines=12> */
[----:B---34-:R-:W-:Y:S02]  /*1fd70*/  @!P1 IMAD.WIDE R12, R76, 0x2, R24 ;  /* 0x000000024c0c9825 */ /* 0x018fe400078e0218 */
[----:B------:R-:W-:-:S03]  /*1fd80*/  @!P0 SHF.R.S32.HI R10, RZ, 0x1f, R11 ;  /* 0x0000001fff0a8819 */ /* 0x000fc6000001140b */
[----:B------:R1:W5:Y:S01]  /*1fd90*/  @!P1 LD.E.128 R64, [R12.64] ;  /* 0x000000080c409980 */ /* 0x000362000c101d00 */
[----:B------:R-:W-:-:S04]  /*1fda0*/  @!P0 LEA.HI R10, R10, R11, RZ, 0x3 ;  /* 0x0000000b0a0a8211 */ /* 0x000fc800078f18ff */
[----:B------:R-:W-:-:S05]  /*1fdb0*/  @!P0 LOP3.LUT R10, R10, 0xfffffff8, RZ, 0xc0, !PT ;  /* 0xfffffff80a0a8812 */ /* 0x000fca00078ec0ff */
[----:B------:R-:W-:-:S04]  /*1fdc0*/  @!P0 IMAD.WIDE R24, R10, 0x2, R24 ;  /* 0x000000020a188825 */ /* 0x000fc800078e0218 */
[--C-:B------:R-:W-:Y:S01]  /*1fdd0*/  @!P0 IMAD.WIDE R10, R10, 0x2, R22.reuse ;  /* 0x000000020a0a8825 */ /* 0x100fe200078e0216 */
[----:B------:R1:W5:Y:S03]  /*1fde0*/  @!P0 LD.E.128 R56, [R24.64] ;  /* 0x0000000818388980 */ /* 0x000366000c101d00 */
[----:B------:R-:W-:Y:S01]  /*1fdf0*/  @!P1 IMAD.WIDE R22, R76, 0x2, R22 ;  /* 0x000000024c169825 */ /* 0x000fe200078e0216 */
[----:B------:R1:W5:Y:S04]  /*1fe00*/  @!P0 LD.E.128 R52, [R10.64] ;  /* 0x000000080a348980 */ /* 0x000368000c101d00 */
[----:B------:R1:W5:Y:S02]  /*1fe10*/  @!P1 LD.E.128 R60, [R22.64] ;  /* 0x00000008163c9980 */ /* 0x000364000c101d00 */
.L_x_1229:
[----:B------:R-:W-:Y:S05]  /*1fe20*/  BSYNC B0 ;  /* 0x0000000000007941 */ /* 0x000fea0003800000 */
.L_x_1228:
[----:B-1---5:R-:W-:Y:S02]  /*1fe30*/  IMAD.MOV.U32 R13, RZ, RZ, R58 ;  /* 0x000000ffff0d7224 */ /* 0x022fe400078e003a */
        /* <DEDUP_REMOVED lines=32> */
[----:B---3--:R1:W3:Y:S02]  /*20040*/  SHFL.IDX PT, R25, R19, 0x2, 0x181f ;  /* 0x00581f0013197f89 */ /* 0x0082e400000e0000 */
.L_x_1262:
[----:B------:R-:W-:Y:S05]  /*20050*/  BRA.DIV ~URZ, `(.L_x_1231) ;  /* 0x000052727f007947 */ /* 0x000fea000b800000 */
[----:B----4-:R4:W1:Y:S04]  /*20060*/  SHFL.IDX PT, R24, R21, 0x2, 0x181f ;  /* 0x00581f0015187f89 */ /* 0x01086800000e0000 */
[----:B------:R4:W2:Y:S04]  /*20070*/  SHFL.IDX PT, R23, R20, 0x2, 0x181f ;  /* 0x00581f0014177f89 */ /* 0x0008a800000e0000 */
[----:B------:R4:W3:Y:S02]  /*20080*/  SHFL.IDX PT, R16, R18, 0x2, 0x181f ;  /* 0x00581f0012107f89 */ /* 0x0008e400000e0000 */
.L_x_1263:
        /* <DEDUP_REMOVED lines=11> */
[----:B--2---:R-:W-:-:S06]  /*20140*/  IMAD.MOV.U32 R17, RZ, RZ, R23 ;  /* 0x000000ffff117224 */ /* 0x004fcc00078e0017 */
        /* <DEDUP_REMOVED lines=12> */
[----:B-1-3--:R-:W-:Y:S02]  /*20210*/  @!P1 IMAD.WIDE R12, R76, 0x2, R24 ;  /* 0x000000024c0c9825 */ /* 0x00afe400078e0218 */
        /* <DEDUP_REMOVED lines=10> */
.L_x_1233:
[----:B------:R-:W-:Y:S05]  /*202c0*/  BSYNC B0 ;  /* 0x0000000000007941 */ /* 0x000fea0003800000 */
.L_x_1232:
[----:B-1---5:R-:W-:Y:S01]  /*202d0*/  IMAD.MOV.U32 R13, RZ, RZ, R38 ;  /* 0x000000ffff0d7224 */ /* 0x022fe200078e0026 */
[----:B------:R-:W-:Y:S01]  /*202e0*/  CS2R R22, SRZ ;  /* 0x0000000000167805 */ /* 0x000fe2000001ff00 */
        /* <DEDUP_REMOVED lines=33> */
.L_x_1264:
[----:B------:R-:W-:Y:S01]  /*20500*/  SHF.R.S32.HI R11, RZ, 0x1f, R156 ;  /* 0x0000001fff0b7819 */ /* 0x000fe2000001149c */
[----:B-1----:R-:W-:-:S03]  /*20510*/  IMAD.SHL.U32 R19, R15, 0x80, RZ ;  /* 0x000000800f137824 */ /* 0x002fc600078e00ff */
[----:B------:R-:W-:-:S04]  /*20520*/  LEA.HI R10, R11, R156, RZ, 0x3 ;  /* 0x0000009c0b0a7211 */ /* 0x000fc800078f18ff */
[----:B------:R-:W-:Y:S01]  /*20530*/  LEA.HI.SX32 R19, R10, R19, 0x1d ;  /* 0x000000130a137211 */ /* 0x000fe200078feaff */
[----:B------:R-:W-:Y:S05]  /*20540*/  BRA.DIV ~URZ, `(.L_x_1235) ;  /* 0x00004f527f007947 */ /* 0x000fea000b800000 */
[----:B------:R1:W4:Y:S01]  /*20550*/  SHFL.IDX PT, R68, R21, 0x3, 0x181f ;  /* 0x00781f0015447f89 */ /* 0x00032200000e0000 */
[----:B--2---:R-:W-:-:S03]  /*20560*/  MOV R69, R17 ;  /* 0x0000001100457202 */ /* 0x004fc60000000f00 */
[----:B------:R1:W2:Y:S04]  /*20570*/  SHFL.IDX PT, R15, R20, 0x3, 0x181f ;  /* 0x00781f00140f7f89 */ /* 0x0002a800000e0000 */
[----:B------:R1:W3:Y:S02]  /*20580*/  SHFL.IDX PT, R14, R18, 0x3, 0x181f ;  /* 0x00781f00120e7f89 */ /* 0x0002e400000e0000 */
.L_x_1265:
[----:B------:R-:W-:Y:S01]  /*20590*/  IADD3 R19, R19, 0x60, RZ ;  /* 0x0000006013137810 */ /* 0x000fe20007ffe0ff */
[----:B------:R-:W-:Y:S01]  /*205a0*/  BSSY B0, `(.L_x_1236) ;  /* 0x0000020000007945 */ /* 0x000fe20003800000 */
[----:B-1--4-:R-:W-:Y:S01]  /*205b0*/  CS2R R20, SRZ ;  /* 0x0000000000147805 */ /* 0x012fe2000001ff00 */
[----:B------:R-:W-:Y:S01]  /*205c0*/  CS2R R30, SRZ ;  /* 0x00000000001e7805 */ /* 0x000fe2000001ff00 */
[----:B------:R-:W-:Y:S01]  /*205d0*/  ISETP.GE.AND P0, PT, R19, R8, PT ;  /* 0x000000081300720c */ /* 0x000fe20003f06270 */
[----:B------:R-:W-:Y:S01]  /*205e0*/  CS2R R28, SRZ ;  /* 0x00000000001c7805 */ /* 0x000fe2000001ff00 */
[----:B------:R-:W-:Y:S01]  /*205f0*/  CS2R R18, SRZ ;  /* 0x0000000000127805 */ /* 0x000fe2000001ff00 */
[----:B---3--:R-:W-:Y:S01]  /*20600*/  CS2R R16, SRZ ;  /* 0x0000000000107805 */ /* 0x008fe2000001ff00 */
[----:B------:R-:W-:Y:S01]  /*20610*/  CS2R R26, SRZ ;  /* 0x00000000001a7805 */ /* 0x000fe2000001ff00 */
[----:B------:R-:W-:-:S08]  /*20620*/  CS2R R24, SRZ ;  /* 0x0000000000187805 */ /* 0x000fd0000001ff00 */
        /* <DEDUP_REMOVED lines=12> */
[----:B------:R-:W-:Y:S02]  /*206f0*/  @!P1 IMAD.WIDE R12, R76, 0x2, R68 ;  /* 0x000000024c0c9825 */ /* 0x000fe400078e0244 */
[----:B------:R-:W-:-:S03]  /*20700*/  @!P0 SHF.R.S32.HI R10, RZ, 0x1f, R11 ;  /* 0x0000001fff0a8819 */ /* 0x000fc6000001140b */
[----:B------:R1:W5:Y:S01]  /*20710*/  @!P1 LD.E.128 R28, [R12.64] ;  /* 0x000000080c1c9980 */ /* 0x000362000c101d00 */
[----:B------:R-:W-:-:S04]  /*20720*/  @!P0 LEA.HI R10, R10, R11, RZ, 0x3 ;  /* 0x0000000b0a0a8211 */ /* 0x000fc800078f18ff */
[----:B------:R-:W-:-:S05]  /*20730*/  @!P0 LOP3.LUT R10, R10, 0xfffffff8, RZ, 0xc0, !PT ;  /* 0xfffffff80a0a8812 */ /* 0x000fca00078ec0ff */
[----:B------:R-:W-:-:S04]  /*20740*/  @!P0 IMAD.WIDE R68, R10, 0x2, R68 ;  /* 0x000000020a448825 */ /* 0x000fc800078e0244 */
[--C-:B--2---:R-:W-:Y:S01]  /*20750*/  @!P0 IMAD.WIDE R10, R10, 0x2, R14.reuse ;  /* 0x000000020a0a8825 */ /* 0x104fe200078e020e */
[----:B------:R1:W5:Y:S03]  /*20760*/  @!P0 LD.E.128 R20, [R68.64] ;  /* 0x0000000844148980 */ /* 0x000366000c101d00 */
[----:B------:R-:W-:Y:S01]  /*20770*/  @!P1 IMAD.WIDE R14, R76, 0x2, R14 ;  /* 0x000000024c0e9825 */ /* 0x000fe200078e020e */
[----:B------:R1:W5:Y:S04]  /*20780*/  @!P0 LD.E.128 R16, [R10.64] ;  /* 0x000000080a108980 */ /* 0x000368000c101d00 */
[----:B------:R1:W5:Y:S02]  /*20790*/  @!P1 LD.E.128 R24, [R14.64] ;  /* 0x000000080e189980 */ /* 0x000364000c101d00 */
.L_x_1237:
[----:B------:R-:W-:Y:S05]  /*207a0*/  BSYNC B0 ;  /* 0x0000000000007941 */ /* 0x000fea0003800000 */
.L_x_1236:
[----:B-1----:R-:W-:Y:S01]  /*207b0*/  IADD3 R13, R9, -c[0x0][0x20], RZ ;  /* 0x80000800090d7a10 */ /* 0x002fe20007ffe0ff */
[----:B------:R-:W-:-:S04]  /*207c0*/  DEPBAR.LE SB0, 0x1 ;  /* 0x000080400000791a */ /* 0x000fc80000000000 */
[----:B--2---:R-:W2:Y:S04]  /*207d0*/  LDL.64 R14, [R13+0x20] ;  /* 0x000020000d0e7983 */ /* 0x004ea80000100a00 */
[----:B------:R-:W3:Y:S01]  /*207e0*/  LDL.64 R146, [R13+0x28] ;  /* 0x000028000d927983 */ /* 0x000ee20000100a00 */
[----:B------:R-:W-:Y:S03]  /*207f0*/  WARPSYNC 0xffffffff ;  /* 0xffffffff00007948 */ /* 0x000fe60003800000 */
[----:B------:R-:W-:Y:S06]  /*20800*/  BAR.SYNC.DEFER_BLOCKING 0x0 ;  /* 0x0000000000007b1d */ /* 0x000fec0000010000 */
[----:B--2---:R-:W2:Y:S04]  /*20810*/  LD.E R103, [R14.64] ;  /* 0x000000080e677980 */ /* 0x004ea8000c101900 */
[----:B---3--:R-:W5:Y:S02]  /*20820*/  LD.E.64 R146, [R146.64] ;  /* 0x0000000892927980 */ /* 0x008f64000c101b00 */
[----:B-----5:R-:W-:Y:S01]  /*20830*/  IMAD.MOV.U32 R11, RZ, RZ, R23 ;  /* 0x000000ffff0b7224 */ /* 0x020fe200078e0017 */
[----:B------:R-:W-:Y:S01]  /*20840*/  BSSY B1, `(.L_x_1238) ;  /* 0x0000112000017945 */ /* 0x000fe20003800000 */
        /* <DEDUP_REMOVED lines=27> */
[----:B--2---:R-:W-:Y:S02]  /*20a00*/  IMAD R103, R103, -0x80, R8 ;  /* 0xffffff8067677824 */ /* 0x004fe400078e0208 */
[----:B------:R-:W-:-:S03]  /*20a10*/  IMAD.MOV.U32 R8, RZ, RZ, R17 ;  /* 0x000000ffff087224 */ /* 0x000fc600078e0011 */
        /* <DEDUP_REMOVED lines=9> */
[----:B------:R-:W-:Y:S01]  /*20ab0*/  SHF.R.S32.HI R171, RZ, 0x1f, R156 ;  /* 0x0000001fffab7819 */ /* 0x000fe2000001149c */
[----:B------:R-:W-:Y:S01]  /*20ac0*/  IMAD.SHL.U32 R9, R106, 0x40, RZ ;  /* 0x000000406a097824 */ /* 0x000fe200078e00ff */
[----:B------:R-:W-:Y:S02]  /*20ad0*/  LEA.HI R12, R85, R104, RZ, 0x1d ;  /* 0x00000068550c7211 */ /* 0x000fe400078fe8ff */
[----:B------:R-:W-:Y:S02]  /*20ae0*/  LEA.HI R171, R171, R156, RZ, 0x6 ;  /* 0x0000009cabab7211 */ /* 0x000fe400078f30ff */
[----:B------:R-:W-:Y:S02]  /*20af0*/  SHF.R.S32.HI R11, RZ, 0x1f, R12 ;  /* 0x0000001fff0b7819 */ /* 0x000fe4000001140c */
[----:B------:R-:W-:Y:S01]  /*20b00*/  LOP3.LUT R9, R9, 0x1c0, RZ, 0xc0, !PT ;  /* 0x000001c009097812 */ /* 0x000fe200078ec0ff */
[----:B------:R-:W-:Y:S01]  /*20b10*/  IMAD.SHL.U32 R171, R171, 0x8, RZ ;  /* 0x00000008abab7824 */ /* 0x000fe200078e00ff */
[----:B------:R-:W-:Y:S01]  /*20b20*/  LEA.HI R10, R11, R12, RZ, 0x3 ;  /* 0x0000000c0b0a7211 */ /* 0x000fe200078f18ff */
[----:B------:R-:W-:Y:S01]  /*20b30*/  IMAD.SHL.U32 R12, R12, 0x8, RZ ;  /* 0x000000080c0c7824 */ /* 0x000fe200078e00ff */
[----:B------:R-:W-:-:S02]  /*20b40*/  LOP3.LUT R11, R9, 0x38, R76, 0xf8, !PT ;  /* 0x00000038090b7812 */ /* 0x000fc400078ef84c */
[----:B------:R-:W-:Y:S01]  /*20b50*/  SHF.R.U32.HI R8, RZ, 0x3, R9 ;  /* 0x00000003ff087819 */ /* 0x000fe20000011609 */
[----:B------:R-:W-:Y:S01]  /*20b60*/  IMAD.SHL.U32 R10, R10, 0x400, RZ ;  /* 0x000004000a0a7824 */ /* 0x000fe200078e00ff */
[----:B------:R-:W-:Y:S02]  /*20b70*/  LOP3.LUT R171, R171, 0xfffffe00, RZ, 0xc0, !PT ;  /* 0xfffffe00abab7812 */ /* 0x000fe400078ec0ff */
[----:B------:R-:W-:Y:S02]  /*20b80*/  LOP3.LUT R9, R9, 0x38, R12, 0xf8, !PT ;  /* 0x0000003809097812 */ /* 0x000fe400078ef80c */
[----:B------:R-:W-:Y:S02]  /*20b90*/  LOP3.LUT R11, R171, R11, R8, 0xf6, !PT ;  /* 0x0000000bab0b7212 */ /* 0x000fe400078ef608 */
[----:B------:R-:W-:Y:S02]  /*20ba0*/  LOP3.LUT R8, R9, R8, RZ, 0x3c, !PT ;  /* 0x0000000809087212 */ /* 0x000fe400078e3cff */
[----:B------:R-:W-:Y:S01]  /*20bb0*/  LOP3.LUT R10, R10, 0xffffe000, RZ, 0xc0, !PT ;  /* 0xffffe0000a0a7812 */ /* 0x000fe200078ec0ff */
[----:B------:R-:W-:-:S03]  /*20bc0*/  IMAD.WIDE.U32 R172, R11, 0x2, R146 ;  /* 0x000000020bac7825 */ /* 0x000fc600078e0092 */
[----:B------:R-:W-:Y:S02]  /*20bd0*/  IADD3 R171, R8, R10, R171 ;  /* 0x0000000a08ab7210 */ /* 0x000fe40007ffe0ab */
[----:B------:R-:W2:Y:S03]  /*20be0*/  LD.E.128 R12, [R172.64] ;  /* 0x00000008ac0c7980 */ /* 0x000ea6000c101d00 */
[----:B------:R-:W-:-:S05]  /*20bf0*/  IMAD.WIDE.U32 R170, R171, 0x2, R146 ;  /* 0x00000002abaa7825 */ /* 0x000fca00078e0092 */
[----:B------:R-:W3:Y:S01]  /*20c00*/  LD.E.128 R8, [R170.64] ;  /* 0x00000008aa087980 */ /* 0x000ee2000c101d00 */
[--C-:B------:R-:W-:Y:S02]  /*20c10*/  SHF.R.U64 R165, R112, 0x10, R113.reuse ;  /* 0x0000001070a57819 */ /* 0x100fe40000001271 */
[----:B------:R-:W-:Y:S02]  /*20c20*/  SHF.R.U32.HI R112, RZ, 0x10, R113 ;  /* 0x00000010ff707819 */ /* 0x000fe40000011671 */
[--C-:B------:R-:W-:Y:S02]  /*20c30*/  SHF.R.U64 R113, R114, 0x10, R115.reuse ;  /* 0x0000001072717819 */ /* 0x100fe40000001273 */
[----:B------:R-:W-:Y:S02]  /*20c40*/  SHF.R.U32.HI R114, RZ, 0x10, R115 ;  /* 0x00000010ff727819 */ /* 0x000fe40000011673 */
[--C-:B------:R-:W-:Y:S02]  /*20c50*/  SHF.R.U64 R115, R108, 0x10, R109.reuse ;  /* 0x000000106c737819 */ /* 0x100fe4000000126d */
        /* <DEDUP_REMOVED lines=13> */
[----:B------:R-:W-:Y:S01]  /*20d30*/  PRMT R163, R163, 0x5410, R114 ;  /* 0x00005410a3a37816 */ /* 0x000fe20000000072 */
[C---:B--2---:R-:W-:Y:S01]  /*20d40*/  IMAD.U32 R109, R12.reuse, 0x10000, RZ ;  /* 0x000100000c6d7824 */ /* 0x044fe200078e00ff */
[----:B------:R-:W-:Y:S01]  /*20d50*/  LOP3.LUT R108, R12, 0xffff0000, RZ, 0xc0, !PT ;  /* 0xffff00000c6c7812 */ /* 0x000fe200078ec0ff */
[C---:B------:R-:W-:Y:S01]  /*20d60*/  IMAD.U32 R12, R13.reuse, 0x10000, RZ ;  /* 0x000100000d0c7824 */ /* 0x040fe200078e00ff */
[----:B------:R-:W-:Y:S01]  /*20d70*/  LOP3.LUT R111, R13, 0xffff0000, RZ, 0xc0, !PT ;  /* 0xffff00000d6f7812 */ /* 0x000fe200078ec0ff */
[C---:B------:R-:W-:Y:S01]  /*20d80*/  IMAD.U32 R13, R15.reuse, 0x10000, RZ ;  /* 0x000100000f0d7824 */ /* 0x040fe200078e00ff */
[----:B------:R-:W-:Y:S01]  /*20d90*/  LOP3.LUT R113, R15, 0xffff0000, RZ, 0xc0, !PT ;  /* 0xffff00000f717812 */ /* 0x000fe200078ec0ff */
[C---:B------:R-:W-:Y:S01]  /*20da0*/  IMAD.U32 R110, R14.reuse, 0x10000, RZ ;  /* 0x000100000e6e7824 */ /* 0x040fe200078e00ff */
[----:B------:R-:W-:Y:S01]  /*20db0*/  LOP3.LUT R14, R14, 0xffff0000, RZ, 0xc0, !PT ;  /* 0xffff00000e0e7812 */ /* 0x000fe200078ec0ff */
[C---:B---3--:R-:W-:Y:S01]  /*20dc0*/  IMAD.U32 R112, R8.reuse, 0x10000, RZ ;  /* 0x0001000008707824 */ /* 0x048fe200078e00ff */
        /* <DEDUP_REMOVED lines=9> */
[----:B------:R-:W-:Y:S02]  /*20e60*/  FFMA.FTZ R10, R109, R115, -R10 ;  /* 0x000000736d0a7223 */ /* 0x000fe4000001080a */
[----:B------:R-:W-:Y:S02]  /*20e70*/  FMUL.FTZ R115, R15, R158 ;  /* 0x0000009e0f737220 */ /* 0x000fe40000410000 */
[----:B------:R-:W-:Y:S02]  /*20e80*/  FFMA.FTZ R112, R109, R9, R112 ;  /* 0x000000096d707223 */ /* 0x000fe40000010070 */
[----:B------:R-:W-:Y:S02]  /*20e90*/  IMAD.U32 R9, R161, 0x10000, RZ ;  /* 0x00010000a1097824 */ /* 0x000fe400078e00ff */
[----:B------:R-:W-:-:S02]  /*20ea0*/  FMUL.FTZ R15, R15, R162 ;  /* 0x000000a20f0f7220 */ /* 0x000fc40000410000 */
[----:B------:R-:W-:Y:S01]  /*20eb0*/  FFMA.FTZ R115, R108, R162, -R115 ;  /* 0x000000a26c737223 */ /* 0x000fe20000010873 */
[----:B------:R-:W-:Y:S01]  /*20ec0*/  LOP3.LUT R162, R157, 0xffff0000, RZ, 0xc0, !PT ;  /* 0xffff00009da27812 */ /* 0x000fe200078ec0ff */
[C---:B------:R-:W-:Y:S02]  /*20ed0*/  FMUL.FTZ R109, R8.reuse, R169 ;  /* 0x000000a9086d7220 */ /* 0x040fe40000410000 */
[-C--:B------:R-:W-:Y:S02]  /*20ee0*/  FMUL.FTZ R8, R8, R9.reuse ;  /* 0x0000000908087220 */ /* 0x080fe40000410000 */
[----:B------:R-:W-:Y:S01]  /*20ef0*/  FFMA.FTZ R15, R108, R158, R15 ;  /* 0x0000009e6c0f7223 */ /* 0x000fe2000001000f */
[----:B------:R-:W-:Y:S01]  /*20f00*/  LOP3.LUT R108, R161, 0xffff0000, RZ, 0xc0, !PT ;  /* 0xffff0000a16c7812 */ /* 0x000fe200078ec0ff */
[C---:B------:R-:W-:Y:S02]  /*20f10*/  FFMA.FTZ R109, R12.reuse, R9, -R109 ;  /* 0x000000090c6d7223 */ /* 0x040fe4000001086d */
[----:B------:R-:W-:-:S02]  /*20f20*/  FFMA.FTZ R9, R12, R169, R8 ;  /* 0x000000a90c097223 */ /* 0x000fc40000010008 */
[C---:B------:R-:W-:Y:S02]  /*20f30*/  FMUL.FTZ R8, R167.reuse, R162 ;  /* 0x000000a2a7087220 */ /* 0x040fe40000410000 */
[-C--:B------:R-:W-:Y:S02]  /*20f40*/  FMUL.FTZ R167, R167, R108.reuse ;  /* 0x0000006ca7a77220 */ /* 0x080fe40000410000 */
[----:B------:R-:W-:Y:S02]  /*20f50*/  FFMA.FTZ R108, R111, R108, -R8 ;  /* 0x0000006c6f6c7223 */ /* 0x000fe40000010808 */
[C---:B------:R-:W-:Y:S01]  /*20f60*/  IMAD.U32 R114, R11.reuse, 0x10000, RZ ;  /* 0x000100000b727824 */ /* 0x040fe200078e00ff */
[----:B------:R-:W-:Y:S01]  /*20f70*/  LOP3.LUT R11, R11, 0xffff0000, RZ, 0xc0, !PT ;  /* 0xffff00000b0b7812 */ /* 0x000fe200078ec0ff */
[C---:B------:R-:W-:Y:S01]  /*20f80*/  IMAD.U32 R157, R160.reuse, 0x10000, RZ ;  /* 0x00010000a09d7824 */ /* 0x040fe200078e00ff */
[----:B------:R-:W-:Y:S01]  /*20f90*/  LOP3.LUT R160, R160, 0xffff0000, RZ, 0xc0, !PT ;  /* 0xffff0000a0a07812 */ /* 0x000fe200078ec0ff */
[----:B------:R-:W-:-:S02]  /*20fa0*/  IMAD.U32 R8, R159, 0x10000, RZ ;  /* 0x000100009f087824 */ /* 0x000fc400078e00ff */
[C---:B------:R-:W-:Y:S01]  /*20fb0*/  IMAD.U32 R161, R164.reuse, 0x10000, RZ ;  /* 0x00010000a4a17824 */ /* 0x040fe200078e00ff */
[----:B------:R-:W-:Y:S01]  /*20fc0*/  LOP3.LUT R164, R164, 0xffff0000, RZ, 0xc0, !PT ;  /* 0xffff0000a4a47812 */ /* 0x000fe200078ec0ff */
[----:B------:R-:W-:Y:S02]  /*20fd0*/  FFMA.FTZ R162, R111, R162, R167 ;  /* 0x000000a26fa27223 */ /* 0x000fe400000100a7 */
[----:B------:R-:W-:Y:S02]  /*20fe0*/  IMAD.U32 R12, R163, 0x10000, RZ ;  /* 0x00010000a30c7824 */ /* 0x000fe400078e00ff */
[----:B------:R-:W-:Y:S01]  /*20ff0*/  FMUL.FTZ R158, R166, R157 ;  /* 0x0000009da69e7220 */ /* 0x000fe20000410000 */
[----:B------:R-:W-:Y:S01]  /*21000*/  F2FP.BF16.PACK_AB R9, R162, R9 ;  /* 0x00000009a209723e */ /* 0x000fe200000010ff */
[----:B------:R-:W-:Y:S02]  /*21010*/  FMUL.FTZ R167, R114, R8 ;  /* 0x0000000872a77220 */ /* 0x000fe40000410000 */
[----:B------:R-:W-:-:S02]  /*21020*/  FMUL.FTZ R166, R166, R161 ;  /* 0x000000a1a6a67220 */ /* 0x000fc40000410000 */
[-C--:B------:R-:W-:Y:S02]  /*21030*/  FMUL.FTZ R114, R114, R12.reuse ;  /* 0x0000000c72727220 */ /* 0x080fe40000410000 */
[----:B------:R-:W-:Y:S01]  /*21040*/  FFMA.FTZ R167, R13, R12, -R167 ;  /* 0x0000000c0da77223 */ /* 0x000fe200000108a7 */
[----:B------:R-:W-:Y:S01]  /*21050*/  LOP3.LUT R12, R159, 0xffff0000, RZ, 0xc0, !PT ;  /* 0xffff00009f0c7812 */ /* 0x000fe200078ec0ff */
[C---:B------:R-:W-:Y:S02]  /*21060*/  FFMA.FTZ R111, R110.reuse, R161, -R158 ;  /* 0x000000a16e6f7223 */ /* 0x040fe4000001089e */
[----:B------:R-:W-:Y:S01]  /*21070*/  FFMA.FTZ R166, R110, R157, R166 ;  /* 0x0000009d6ea67223 */ /* 0x000fe200000100a6 */
[----:B------:R-:W-:Y:S01]  /*21080*/  LOP3.LUT R110, R163, 0xffff0000, RZ, 0xc0, !PT ;  /* 0xffff0000a36e7812 */ /* 0x000fe200078ec0ff */
[----:B------:R-:W-:Y:S02]  /*21090*/  FFMA.FTZ R114, R13, R8, R114 ;  /* 0x000000080d727223 */ /* 0x000fe40000010072 */
[----:B------:R-:W-:-:S02]  /*210a0*/  FMUL.FTZ R157, R165, R160 ;  /* 0x000000a0a59d7220 */ /* 0x000fc40000410000 */
[----:B------:R-:W-:Y:S02]  /*210b0*/  FMUL.FTZ R165, R165, R164 ;  /* 0x000000a4a5a57220 */ /* 0x000fe40000410000 */
[C---:B------:R-:W-:Y:S02]  /*210c0*/  FMUL.FTZ R13, R11.reuse, R12 ;  /* 0x0000000c0b0d7220 */ /* 0x040fe40000410000 */
[----:B------:R-:W-:Y:S02]  /*210d0*/  FMUL.FTZ R8, R11, R110 ;  /* 0x0000006e0b087220 */ /* 0x000fe40000410000 */
[C---:B------:R-:W-:Y:S02]  /*210e0*/  FFMA.FTZ R164, R14.reuse, R164, -R157 ;  /* 0x000000a40ea47223 */ /* 0x040fe4000001089d */
[----:B------:R-:W-:Y:S02]  /*210f0*/  FFMA.FTZ R11, R14, R160, R165 ;  /* 0x000000a00e0b7223 */ /* 0x000fe400000100a5 */
[C---:B------:R-:W-:Y:S01]  /*21100*/  FFMA.FTZ R110, R113.reuse, R110, -R13 ;  /* 0x0000006e716e7223 */ /* 0x040fe2000001080d */
[----:B------:R-:W-:Y:S01]  /*21110*/  F2FP.BF16.PACK_AB R13, R108, R109 ;  /* 0x0000006d6c0d723e */ /* 0x000fe200000010ff */
[----:B------:R-:W-:Y:S01]  /*21120*/  FFMA.FTZ R113, R113, R12, R8 ;  /* 0x0000000c71717223 */ /* 0x000fe20000010008 */
[----:B------:R-:W-:-:S02]  /*21130*/  F2FP.BF16.PACK_AB R12, R115, R10 ;  /* 0x0000000a730c723e */ /* 0x000fc400000010ff */
[----:B------:R-:W-:Y:S02]  /*21140*/  F2FP.BF16.PACK_AB R8, R15, R112 ;  /* 0x000000700f08723e */ /* 0x000fe400000010ff */
[----:B------:R-:W-:Y:S02]  /*21150*/  F2FP.BF16.PACK_AB R14, R164, R111 ;  /* 0x0000006fa40e723e */ /* 0x000fe400000010ff */
[----:B------:R-:W-:Y:S02]  /*21160*/  F2FP.BF16.PACK_AB R10, R11, R166 ;  /* 0x000000a60b0a723e */ /* 0x000fe400000010ff */
[----:B------:R-:W-:Y:S02]  /*21170*/  F2FP.BF16.PACK_AB R15, R110, R167 ;  /* 0x000000a76e0f723e */ /* 0x000fe400000010ff */
[----:B------:R-:W-:-:S03]  /*21180*/  F2FP.BF16.PACK_AB R11, R113, R114 ;  /* 0x00000072710b723e */ /* 0x000fc600000010ff */
[----:B------:R1:W-:Y:S04]  /*21190*/  ST.E.128 [R172.64], R12 ;  /* 0x0000000cac007985 */ /* 0x0003e8000c101d08 */
[----:B------:R1:W-:Y:S02]  /*211a0*/  ST.E.128 [R170.64], R8 ;  /* 0x00000008aa007985 */ /* 0x0003e4000c101d08 */
.L_x_1241:
[----:B------:R-:W-:Y:S05]  /*211b0*/  BSYNC B0 ;  /* 0x0000000000007941 */ /* 0x000fea0003800000 */
.L_x_1240:
[----:B-1----:R-:W-:-:S04]  /*211c0*/  IADD3 R11, R76, 0x40, RZ ;  /* 0x000000404c0b7810 */ /* 0x002fc80007ffe0ff */
[----:B------:R-:W-:-:S13]  /*211d0*/  ISETP.GE.AND P0, PT, R11, R85, PT ;  /* 0x000000550b00720c */ /* 0x000fda0003f06270 */
[----:B------:R-:W-:Y:S05]  /*211e0*/  @P0 BRA `(.L_x_1239) ;  /* 0x0000077000000947 */ /* 0x000fea0003800000 */
[----:B------:R-:W-:Y:S01]  /*211f0*/  SHF.R.S32.HI R14, RZ, 0x1f, R11 ;  /* 0x0000001fff0e7819 */ /* 0x000fe2000001140b */
[----:B------:R-:W-:Y:S01]  /*21200*/  IMAD.SHL.U32 R10, R106, 0x40, RZ ;  /* 0x000000406a0a7824 */ /* 0x000fe200078e00ff */
[----:B------:R-:W-:Y:S02]  /*21210*/  SHF.R.S32.HI R13, RZ, 0x1f, R156 ;  /* 0x0000001fff0d7819 */ /* 0x000fe4000001149c */
        /* <DEDUP_REMOVED lines=21> */
[----:B------:R-:W-:-:S03]  /*21370*/  IADD3 R113, R113, R9, R8 ;  /* 0x0000000971717210 */ /* 0x000fc60007ffe008 */
[----:B------:R-:W-:-:S04]  /*21380*/  IMAD.WIDE.U32 R114, R15, 0x2, R146 ;  /* 0x000000020f727825 */ /* 0x000fc800078e0092 */
[----:B------:R-:W-:Y:S01]  /*21390*/  IMAD.WIDE.U32 R112, R113, 0x2, R146 ;  /* 0x0000000271707825 */ /* 0x000fe200078e0092 */
[----:B------:R-:W2:Y:S04]  /*213a0*/  LD.E.128 R12, [R114.64] ;  /* 0x00000008720c7980 */ /* 0x000ea8000c101d00 */
[----:B------:R-:W3:Y:S01]  /*213b0*/  LD.E.128 R8, [R112.64] ;  /* 0x0000000870087980 */ /* 0x000ee2000c101d00 */
[--C-:B------:R-:W-:Y:S02]  /*213c0*/  SHF.R.U64 R88, R88, 0x10, R89.reuse ;  /* 0x0000001058587819 */ /* 0x100fe40000001259 */
[----:B------:R-:W-:Y:S02]  /*213d0*/  SHF.R.U32.HI R89, RZ, 0x10, R89 ;  /* 0x00000010ff597819 */ /* 0x000fe40000011659 */
[----:B------:R-:W-:-:S02]  /*213e0*/  SHF.R.U64 R90, R90, 0x10, R91 ;  /* 0x000000105a5a7819 */ /* 0x000fc4000000125b */
[----:B------:R-:W-:Y:S02]  /*213f0*/  SHF.R.U64 R92, R92, 0x10, R93 ;  /* 0x000000105c5c7819 */ /* 0x000fe4000000125d */
[----:B------:R-:W-:Y:S02]  /*21400*/  SHF.R.U32.HI R91, RZ, 0x10, R91 ;  /* 0x00000010ff5b7819 */ /* 0x000fe4000001165b */
[----:B------:R-:W-:Y:S02]  /*21410*/  SHF.R.U32.HI R93, RZ, 0x10, R93 ;  /* 0x00000010ff5d7819 */ /* 0x000fe4000001165d */
[----:B------:R-:W-:Y:S02]  /*21420*/  PRMT R149, R149, 0x5410, R88 ;  /* 0x0000541095957816 */ /* 0x000fe40000000058 */
[----:B------:R-:W-:Y:S02]  /*21430*/  PRMT R148, R148, 0x5410, R89 ;  /* 0x0000541094947816 */ /* 0x000fe40000000059 */
[----:B------:R-:W-:-:S02]  /*21440*/  SHF.R.U64 R94, R94, 0x10, R95 ;  /* 0x000000105e5e7819 */ /* 0x000fc4000000125f */
[----:B------:R-:W-:Y:S01]  /*21450*/  PRMT R150, R150, 0x5410, R91 ;  /* 0x0000541096967816 */ /* 0x000fe2000000005b */
[----:B------:R-:W-:Y:S01]  /*21460*/  IMAD.U32 R111, R148, 0x10000, RZ ;  /* 0x00010000946f7824 */ /* 0x000fe200078e00ff */
[----:B------:R-:W-:Y:S02]  /*21470*/  SHF.R.U32.HI R95, RZ, 0x10, R95 ;  /* 0x00000010ff5f7819 */ /* 0x000fe4000001165f */
[----:B------:R-:W-:Y:S02]  /*21480*/  PRMT R153, R153, 0x5410, R92 ;  /* 0x0000541099997816 */ /* 0x000fe4000000005c */
[----:B------:R-:W-:Y:S02]  /*21490*/  PRMT R152, R152, 0x5410, R93 ;  /* 0x0000541098987816 */ /* 0x000fe4000000005d */
[----:B------:R-:W-:Y:S01]  /*214a0*/  PRMT R154, R154, 0x5410, R95 ;  /* 0x000054109a9a7816 */ /* 0x000fe2000000005f */
[C---:B------:R-:W-:Y:S01]  /*214b0*/  IMAD.U32 R95, R153.reuse, 0x10000, RZ ;  /* 0x00010000995f7824 */ /* 0x040fe200078e00ff */
[----:B------:R-:W-:-:S02]  /*214c0*/  LOP3.LUT R156, R153, 0xffff0000, RZ, 0xc0, !PT ;  /* 0xffff0000999c7812 */ /* 0x000fc400078ec0ff */
        /* <DEDUP_REMOVED lines=13> */
[C---:B------:R-:W-:Y:S01]  /*215a0*/  IMAD.U32 R9, R149.reuse, 0x10000, RZ ;  /* 0x0001000095097824 */ /* 0x040fe200078e00ff */
[C---:B------:R-:W-:Y:S01]  /*215b0*/  LOP3.LUT R108, R10.reuse, 0xffff0000, RZ, 0xc0, !PT ;  /* 0xffff00000a6c7812 */ /* 0x040fe200078ec0ff */
[----:B------:R-:W-:Y:S01]  /*215c0*/  IMAD.U32 R109, R10, 0x10000, RZ ;  /* 0x000100000a6d7824 */ /* 0x000fe200078e00ff */
[----:B------:R-:W-:Y:S01]  /*215d0*/  LOP3.LUT R149, R149, 0xffff0000, RZ, 0xc0, !PT ;  /* 0xffff000095957812 */ /* 0x000fe200078ec0ff */
[----:B------:R-:W-:-:S02]  /*215e0*/  FMUL.FTZ R10, R92, R9 ;  /* 0x000000095c0a7220 */ /* 0x000fc40000410000 */
[-C--:B------:R-:W-:Y:S02]  /*215f0*/  FMUL.FTZ R92, R92, R95.reuse ;  /* 0x0000005f5c5c7220 */ /* 0x080fe40000410000 */
[C---:B------:R-:W-:Y:S02]  /*21600*/  FFMA.FTZ R10, R89.reuse, R95, -R10 ;  /* 0x0000005f590a7223 */ /* 0x040fe4000001080a */
[----:B------:R-:W-:Y:S02]  /*21610*/  FFMA.FTZ R92, R89, R9, R92 ;  /* 0x00000009595c7223 */ /* 0x000fe4000001005c */
[----:B------:R-:W-:Y:S02]  /*21620*/  IMAD.U32 R9, R152, 0x10000, RZ ;  /* 0x0001000098097824 */ /* 0x000fe400078e00ff */
[C---:B------:R-:W-:Y:S02]  /*21630*/  FMUL.FTZ R95, R15.reuse, R149 ;  /* 0x000000950f5f7220 */ /* 0x040fe40000410000 */
[----:B------:R-:W-:-:S02]  /*21640*/  FMUL.FTZ R15, R15, R156 ;  /* 0x0000009c0f0f7220 */ /* 0x000fc40000410000 */
[C---:B------:R-:W-:Y:S02]  /*21650*/  FMUL.FTZ R89, R8.reuse, R111 ;  /* 0x0000006f08597220 */ /* 0x040fe40000410000 */
[----:B------:R-:W-:Y:S02]  /*21660*/  FMUL.FTZ R8, R8, R9 ;  /* 0x0000000908087220 */ /* 0x000fe40000410000 */
[C---:B------:R-:W-:Y:S02]  /*21670*/  FFMA.FTZ R95, R88.reuse, R156, -R95 ;  /* 0x0000009c585f7223 */ /* 0x040fe4000001085f */
        /* <DEDUP_REMOVED lines=17> */
[----:B------:R-:W-:-:S02]  /*21790*/  FFMA.FTZ R148, R91, R148, R152 ;  /* 0x000000945b947223 */ /* 0x000fc40000010098 */
[C---:B------:R-:W-:Y:S02]  /*217a0*/  FMUL.FTZ R149, R109.reuse, R8 ;  /* 0x000000086d957220 */ /* 0x040fe40000410000 */
[----:B------:R-:W-:Y:S01]  /*217b0*/  FMUL.FTZ R152, R94, R12 ;  /* 0x0000000c5e987220 */ /* 0x000fe20000410000 */
[----:B------:R-:W-:Y:S01]  /*217c0*/  F2FP.BF16.PACK_AB R9, R148, R9 ;  /* 0x000000099409723e */ /* 0x000fe200000010ff */
[C---:B------:R-:W-:Y:S01]  /*217d0*/  IMAD.U32 R90, R14.reuse, 0x10000, RZ ;  /* 0x000100000e5a7824 */ /* 0x040fe200078e00ff */
[----:B------:R-:W-:Y:S01]  /*217e0*/  LOP3.LUT R14, R14, 0xffff0000, RZ, 0xc0, !PT ;  /* 0xffff00000e0e7812 */ /* 0x000fe200078ec0ff */
[-C--:B------:R-:W-:Y:S02]  /*217f0*/  FMUL.FTZ R109, R109, R111.reuse ;  /* 0x0000006f6d6d7220 */ /* 0x080fe40000410000 */
[----:B------:R-:W-:Y:S02]  /*21800*/  FMUL.FTZ R94, R94, R110 ;  /* 0x0000006e5e5e7220 */ /* 0x000fe40000410000 */
[----:B------:R-:W-:-:S02]  /*21810*/  FFMA.FTZ R91, R90, R111, -R149 ;  /* 0x0000006f5a5b7223 */ /* 0x000fc40000010895 */
[----:B------:R-:W-:Y:S02]  /*21820*/  FFMA.FTZ R109, R90, R8, R109 ;  /* 0x000000085a6d7223 */ /* 0x000fe4000001006d */
[----:B------:R-:W-:Y:S02]  /*21830*/  FFMA.FTZ R94, R13, R12, R94 ;  /* 0x0000000c0d5e7223 */ /* 0x000fe4000001005e */
[C---:B------:R-:W-:Y:S02]  /*21840*/  FMUL.FTZ R90, R108.reuse, R151 ;  /* 0x000000976c5a7220 */ /* 0x040fe40000410000 */
[C---:B------:R-:W-:Y:S02]  /*21850*/  FMUL.FTZ R12, R11.reuse, R150 ;  /* 0x000000960b0c7220 */ /* 0x040fe40000410000 */
[----:B------:R-:W-:Y:S02]  /*21860*/  FMUL.FTZ R108, R108, R155 ;  /* 0x0000009b6c6c7220 */ /* 0x000fe40000410000 */
[----:B------:R-:W-:-:S02]  /*21870*/  FMUL.FTZ R8, R11, R154 ;  /* 0x0000009a0b087220 */ /* 0x000fc40000410000 */
[----:B------:R-:W-:Y:S01]  /*21880*/  FFMA.FTZ R152, R13, R110, -R152 ;  /* 0x0000006e0d987223 */ /* 0x000fe20000010898 */
[----:B------:R-:W-:Y:S01]  /*21890*/  F2FP.BF16.PACK_AB R13, R88, R89 ;  /* 0x00000059580d723e */ /* 0x000fe200000010ff */
[C---:B------:R-:W-:Y:S02]  /*218a0*/  FFMA.FTZ R90, R14.reuse, R155, -R90 ;  /* 0x0000009b0e5a7223 */ /* 0x040fe4000001085a */
[----:B------:R-:W-:Y:S01]  /*218b0*/  FFMA.FTZ R11, R93, R154, -R12 ;  /* 0x0000009a5d0b7223 */ /* 0x000fe2000001080c */
[----:B------:R-:W-:Y:S01]  /*218c0*/  F2FP.BF16.PACK_AB R12, R95, R10 ;  /* 0x0000000a5f0c723e */ /* 0x000fe200000010ff */
[----:B------:R-:W-:Y:S01]  /*218d0*/  FFMA.FTZ R108, R14, R151, R108 ;  /* 0x000000970e6c7223 */ /* 0x000fe2000001006c */
[----:B------:R-:W-:Y:S01]  /*218e0*/  F2FP.BF16.PACK_AB R14, R90, R91 ;  /* 0x0000005b5a0e723e */ /* 0x000fe200000010ff */
[----:B------:R-:W-:Y:S01]  /*218f0*/  FFMA.FTZ R93, R93, R150, R8 ;  /* 0x000000965d5d7223 */ /* 0x000fe20000010008 */
[----:B------:R-:W-:Y:S02]  /*21900*/  F2FP.BF16.PACK_AB R8, R15, R92 ;  /* 0x0000005c0f08723e */ /* 0x000fe400000010ff */
[----:B------:R-:W-:-:S02]  /*21910*/  F2FP.BF16.PACK_AB R15, R11, R152 ;  /* 0x000000980b0f723e */ /* 0x000fc400000010ff */
[----:B------:R-:W-:Y:S02]  /*21920*/  F2FP.BF16.PACK_AB R10, R108, R109 ;  /* 0x0000006d6c0a723e */ /* 0x000fe400000010ff */
[----:B------:R-:W-:Y:S01]  /*21930*/  F2FP.BF16.PACK_AB R11, R93, R94 ;  /* 0x0000005e5d0b723e */ /* 0x000fe200000010ff */
[----:B------:R1:W-:Y:S04]  /*21940*/  ST.E.128 [R114.64], R12 ;  /* 0x0000000c72007985 */ /* 0x0003e8000c101d08 */
[----:B------:R1:W-:Y:S02]  /*21950*/  ST.E.128 [R112.64], R8 ;  /* 0x0000000870007985 */ /* 0x0003e4000c101d08 */
.L_x_1239:
[----:B------:R-:W-:Y:S05]  /*21960*/  BSYNC B1 ;  /* 0x0000000000017941 */ /* 0x000fea0003800000 */
.L_x_1238:
[----:B------:R-:W-:Y:S01]  /*21970*/  IADD3 R88, R106, 0x20, RZ ;  /* 0x000000206a587810 */ /* 0x000fe20007ffe0ff */
[----:B------:R-:W-:Y:S03]  /*21980*/  BSSY B1, `(.L_x_1242) ;  /* 0x00000f1000017945 */ /* 0x000fe60003800000 */
[----:B------:R-:W-:-:S13]  /*21990*/  ISETP.GE.AND P0, PT, R88, R103, PT ;  /* 0x000000675800720c */ /* 0x000fda0003f06270 */
[----:B------:R-:W-:Y:S05]  /*219a0*/  @P0 BRA `(.L_x_1243) ;  /* 0x00000ee000000947 */ /* 0x000fea0003800000 */
[----:B------:R-:W-:Y:S01]  /*219b0*/  ISETP.GE.AND P0, PT, R76, R85, PT ;  /* 0x000000554c00720c */ /* 0x000fe20003f06270 */
[----:B------:R-:W-:-:S12]  /*219c0*/  BSSY B0, `(.L_x_1244) ;  /* 0x0000072000007945 */ /* 0x000fd80003800000 */
[----:B------:R-:W-:Y:S05]  /*219d0*/  @P0 BRA `(.L_x_1245) ;  /* 0x0000070000000947 */ /* 0x000fea0003800000 */
[----:B-1----:R-:W-:Y:S01]  /*219e0*/  LEA.HI R8, R85, R104, RZ, 0x1d ;  /* 0x0000006855087211 */ /* 0x002fe200078fe8ff */
[----:B------:R-:W-:Y:S01]  /*219f0*/  IMAD.SHL.U32 R11, R88, 0x40, RZ ;  /* 0x00000040580b7824 */ /* 0x000fe200078e00ff */
[----:B------:R-:W-:Y:S02]  /*21a00*/  SHF.R.S32.HI R9, RZ, 0x1f, R88 ;  /* 0x0000001fff097819 */ /* 0x000fe40000011458 */
[----:B------:R-:W-:Y:S02]  /*21a10*/  SHF.R.S32.HI R91, RZ, 0x1f, R8 ;  /* 0x0000001fff5b7819 */ /* 0x000fe40000011408 */
[----:B------:R-:W-:Y:S02]  /*21a20*/  LEA.HI R9, R9, R88, RZ, 0x3 ;  /* 0x0000005809097211 */ /* 0x000fe400078f18ff */
[----:B------:R-:W-:Y:S01]  /*21a30*/  LEA.HI R91, R91, R8, RZ, 0x3 ;  /* 0x000000085b5b7211 */ /* 0x000fe200078f18ff */
[----:B------:R-:W-:Y:S01]  /*21a40*/  IMAD.SHL.U32 R8, R8, 0x8, RZ ;  /* 0x0000000808087824 */ /* 0x000fe200078e00ff */
[----:B------:R-:W-:Y:S01]  /*21a50*/  LOP3.LUT R11, R11, 0x1c0, RZ, 0xc0, !PT ;  /* 0x000001c00b0b7812 */ /* 0x000fe200078ec0ff */
[----:B------:R-:W-:-:S02]  /*21a60*/  IMAD.SHL.U32 R9, R9, 0x40, RZ ;  /* 0x0000004009097824 */ /* 0x000fc400078e00ff */
[----:B------:R-:W-:Y:S01]  /*21a70*/  IMAD.SHL.U32 R91, R91, 0x400, RZ ;  /* 0x000004005b5b7824 */ /* 0x000fe200078e00ff */
[----:B------:R-:W-:Y:S02]  /*21a80*/  SHF.R.U32.HI R10, RZ, 0x3, R11 ;  /* 0x00000003ff0a7819 */ /* 0x000fe4000001160b */
[C---:B------:R-:W-:Y:S02]  /*21a90*/  LOP3.LUT R8, R11.reuse, 0x38, R8, 0xf8, !PT ;  /* 0x000000380b087812 */ /* 0x040fe400078ef808 */
[----:B------:R-:W-:Y:S02]  /*21aa0*/  LOP3.LUT R93, R11, 0x38, R76, 0xf8, !PT ;  /* 0x000000380b5d7812 */ /* 0x000fe400078ef84c */
[----:B------:R-:W-:Y:S02]  /*21ab0*/  LOP3.LUT R9, R9, 0xfffffe00, RZ, 0xc0, !PT ;  /* 0xfffffe0009097812 */ /* 0x000fe400078ec0ff */
[----:B------:R-:W-:Y:S02]  /*21ac0*/  LOP3.LUT R8, R8, R10, RZ, 0x3c, !PT ;  /* 0x0000000a08087212 */ /* 0x000fe400078e3cff */
[----:B------:R-:W-:-:S02]  /*21ad0*/  LOP3.LUT R91, R91, 0xffffe000, RZ, 0xc0, !PT ;  /* 0xffffe0005b5b7812 */ /* 0x000fc400078ec0ff */
[----:B------:R-:W-:Y:S02]  /*21ae0*/  LOP3.LUT R93, R9, R93, R10, 0xf6, !PT ;  /* 0x0000005d095d7212 */ /* 0x000fe400078ef60a */
        /* <DEDUP_REMOVED lines=24> */
[----:B------:R-:W-:-:S05]  /*21c70*/  PRMT R145, R145, 0x5410, R66 ;  /* 0x0000541091917816 */ /* 0x000fca0000000042 */
[C---:B------:R-:W-:Y:S01]  /*21c80*/  IMAD.U32 R111, R145.reuse, 0x10000, RZ ;  /* 0x00010000916f7824 */ /* 0x040fe200078e00ff */
[----:B------:R-:W-:Y:S01]  /*21c90*/  LOP3.LUT R145, R145, 0xffff0000, RZ, 0xc0, !PT ;  /* 0xffff000091917812 */ /* 0x000fe200078ec0ff */
        /* <DEDUP_REMOVED lines=30> */
[C---:B------:R-:W-:Y:S01]  /*21e80*/  IMAD.U32 R109, R141.reuse, 0x10000, RZ ;  /* 0x000100008d6d7824 */ /* 0x040fe200078e00ff */
[----:B------:R-:W-:Y:S01]  /*21e90*/  LOP3.LUT R141, R141, 0xffff0000, RZ, 0xc0, !PT ;  /* 0xffff00008d8d7812 */ /* 0x000fe200078ec0ff */
[----:B------:R-:W-:Y:S02]  /*21ea0*/  FFMA.FTZ R60, R63, R60, -R8 ;  /* 0x0000003c3f3c7223 */ /* 0x000fe40000010808 */
[C---:B------:R-:W-:Y:S01]  /*21eb0*/  IMAD.U32 R66, R11.reuse, 0x10000, RZ ;  /* 0x000100000b427824 */ /* 0x040fe200078e00ff */
[----:B------:R-:W-:Y:S01]  /*21ec0*/  LOP3.LUT R11, R11, 0xffff0000, RZ, 0xc0, !PT ;  /* 0xffff00000b0b7812 */ /* 0x000fe200078ec0ff */
[C---:B------:R-:W-:Y:S01]  /*21ed0*/  IMAD.U32 R8, R140.reuse, 0x10000, RZ ;  /* 0x000100008c087824 */ /* 0x040fe200078e00ff */
[----:B------:R-:W-:Y:S01]  /*21ee0*/  LOP3.LUT R140, R140, 0xffff0000, RZ, 0xc0, !PT ;  /* 0xffff00008c8c7812 */ /* 0x000fe200078ec0ff */
[C---:B------:R-:W-:Y:S01]  /*21ef0*/  IMAD.U32 R12, R144.reuse, 0x10000, RZ ;  /* 0x00010000900c7824 */ /* 0x040fe200078e00ff */
[----:B------:R-:W-:Y:S01]  /*21f00*/  LOP3.LUT R144, R144, 0xffff0000, RZ, 0xc0, !PT ;  /* 0xffff000090907812 */ /* 0x000fe200078ec0ff */
[----:B------:R-:W-:-:S02]  /*21f10*/  FMUL.FTZ R95, R94, R109 ;  /* 0x0000006d5e5f7220 */ /* 0x000fc40000410000 */
[----:B------:R-:W-:Y:S02]  /*21f20*/  FFMA.FTZ R138, R63, R138, R108 ;  /* 0x0000008a3f8a7223 */ /* 0x000fe4000001006c */
[C---:B------:R-:W-:Y:S01]  /*21f30*/  IMAD.U32 R62, R14.reuse, 0x10000, RZ ;  /* 0x000100000e3e7824 */ /* 0x040fe200078e00ff */
[----:B------:R-:W-:Y:S01]  /*21f40*/  LOP3.LUT R14, R14, 0xffff0000, RZ, 0xc0, !PT ;  /* 0xffff00000e0e7812 */ /* 0x000fe200078ec0ff */
[----:B------:R-:W-:Y:S01]  /*21f50*/  FMUL.FTZ R94, R94, R111 ;  /* 0x0000006f5e5e7220 */ /* 0x000fe20000410000 */
[----:B------:R-:W-:Y:S01]  /*21f60*/  F2FP.BF16.PACK_AB R9, R138, R9 ;  /* 0x000000098a09723e */ /* 0x000fe200000010ff */
[C---:B------:R-:W-:Y:S02]  /*21f70*/  FMUL.FTZ R108, R66.reuse, R8 ;  /* 0x00000008426c7220 */ /* 0x040fe40000410000 */
[----:B------:R-:W-:Y:S02]  /*21f80*/  FMUL.FTZ R66, R66, R12 ;  /* 0x0000000c42427220 */ /* 0x000fe40000410000 */
[----:B------:R-:W-:-:S02]  /*21f90*/  FFMA.FTZ R63, R62, R111, -R95 ;  /* 0x0000006f3e3f7223 */ /* 0x000fc4000001085f */
[----:B------:R-:W-:Y:S02]  /*21fa0*/  FFMA.FTZ R94, R62, R109, R94 ;  /* 0x0000006d3e5e7223 */ /* 0x000fe4000001005e */
[C---:B------:R-:W-:Y:S02]  /*21fb0*/  FFMA.FTZ R108, R13.reuse, R12, -R108 ;  /* 0x0000000c0d6c7223 */ /* 0x040fe4000001086c */
[----:B------:R-:W-:Y:S01]  /*21fc0*/  FFMA.FTZ R66, R13, R8, R66 ;  /* 0x000000080d427223 */ /* 0x000fe20000010042 */
[----:B------:R-:W-:Y:S01]  /*21fd0*/  F2FP.BF16.PACK_AB R13, R60, R61 ;  /* 0x0000003d3c0d723e */ /* 0x000fe200000010ff */
[----:B------:R-:W-:Y:S02]  /*21fe0*/  FMUL.FTZ R62, R89, R141 ;  /* 0x0000008d593e7220 */ /* 0x000fe40000410000 */
[----:B------:R-:W-:Y:S02]  /*21ff0*/  FMUL.FTZ R12, R11, R140 ;  /* 0x0000008c0b0c7220 */ /* 0x000fe40000410000 */
[----:B------:R-:W-:-:S02]  /*22000*/  FMUL.FTZ R89, R89, R145 ;  /* 0x0000009159597220 */ /* 0x000fc40000410000 */
[-C--:B------:R-:W-:Y:S02]  /*22010*/  FMUL.FTZ R8, R11, R144.reuse ;  /* 0x000000900b087220 */ /* 0x080fe40000410000 */
        /* <DEDUP_REMOVED lines=12> */
.L_x_1245:
[----:B------:R-:W-:Y:S05]  /*220e0*/  BSYNC B0 ;  /* 0x0000000000007941 */ /* 0x000fea0003800000 */
.L_x_1244:
        /* <DEDUP_REMOVED lines=81> */
[C---:B------:R-:W-:Y:S01]  /*22600*/  IMAD.U32 R8, R133.reuse, 0x10000, RZ ;  /* 0x0001000085087824 */ /* 0x040fe200078e00ff */
[----:B------:R-:W-:Y:S01]  /*22610*/  LOP3.LUT R133, R133, 0xffff0000, RZ, 0xc0, !PT ;  /* 0xffff000085857812 */ /* 0x000fe200078ec0ff */
[C---:B------:R-:W-:Y:S01]  /*22620*/  IMAD.U32 R67, R137.reuse, 0x10000, RZ ;  /* 0x0001000089437824 */ /* 0x040fe200078e00ff */
[----:B------:R-:W-:Y:S01]  /*22630*/  LOP3.LUT R137, R137, 0xffff0000, RZ, 0xc0, !PT ;  /* 0xffff000089897812 */ /* 0x000fe200078ec0ff */
[-C--:B------:R-:W-:Y:S02]  /*22640*/  FMUL.FTZ R89, R66, R52.reuse ;  /* 0x0000003442597220 */ /* 0x080fe40000410000 */
[----:B------:R-:W-:Y:S02]  /*22650*/  FFMA.FTZ R52, R55, R52, -R12 ;  /* 0x0000003437347223 */ /* 0x000fe4000001080c */
[C---:B------:R-:W-:Y:S01]  /*22660*/  IMAD.U32 R58, R11.reuse, 0x10000, RZ ;  /* 0x000100000b3a7824 */ /* 0x040fe200078e00ff */
[----:B------:R-:W-:Y:S01]  /*22670*/  LOP3.LUT R11, R11, 0xffff0000, RZ, 0xc0, !PT ;  /* 0xffff00000b0b7812 */ /* 0x000fe200078ec0ff */
[C---:B------:R-:W-:Y:S01]  /*22680*/  IMAD.U32 R12, R132.reuse, 0x10000, RZ ;  /* 0x00010000840c7824 */ /* 0x040fe200078e00ff */
[----:B------:R-:W-:Y:S01]  /*22690*/  LOP3.LUT R132, R132, 0xffff0000, RZ, 0xc0, !PT ;  /* 0xffff000084847812 */ /* 0x000fe200078ec0ff */
[----:B------:R-:W-:-:S02]  /*226a0*/  FMUL.FTZ R88, R65, R8 ;  /* 0x0000000841587220 */ /* 0x000fc40000410000 */
[C---:B------:R-:W-:Y:S01]  /*226b0*/  IMAD.U32 R54, R14.reuse, 0x10000, RZ ;  /* 0x000100000e367824 */ /* 0x040fe200078e00ff */
[----:B------:R-:W-:Y:S01]  /*226c0*/  LOP3.LUT R14, R14, 0xffff0000, RZ, 0xc0, !PT ;  /* 0xffff00000e0e7812 */ /* 0x000fe200078ec0ff */
[C---:B------:R-:W-:Y:S01]  /*226d0*/  IMAD.U32 R66, R136.reuse, 0x10000, RZ ;  /* 0x0001000088427824 */ /* 0x040fe200078e00ff */
[----:B------:R-:W-:Y:S01]  /*226e0*/  LOP3.LUT R136, R136, 0xffff0000, RZ, 0xc0, !PT ;  /* 0xffff000088887812 */ /* 0x000fe200078ec0ff */
[-C--:B------:R-:W-:Y:S02]  /*226f0*/  FMUL.FTZ R65, R65, R67.reuse ;  /* 0x0000004341417220 */ /* 0x080fe40000410000 */
[----:B------:R-:W-:Y:S02]  /*22700*/  FFMA.FTZ R130, R55, R130, R89 ;  /* 0x0000008237827223 */ /* 0x000fe40000010059 */
[C---:B------:R-:W-:Y:S02]  /*22710*/  FFMA.FTZ R55, R54.reuse, R67, -R88 ;  /* 0x0000004336377223 */ /* 0x040fe40000010858 */
[----:B------:R-:W-:Y:S01]  /*22720*/  FFMA.FTZ R65, R54, R8, R65 ;  /* 0x0000000836417223 */ /* 0x000fe20000010041 */
[----:B------:R-:W-:Y:S01]  /*22730*/  F2FP.BF16.PACK_AB R9, R130, R9 ;  /* 0x000000098209723e */ /* 0x000fe200000010ff */
[----:B------:R-:W-:-:S02]  /*22740*/  FMUL.FTZ R89, R58, R12 ;  /* 0x0000000c3a597220 */ /* 0x000fc40000410000 */
[----:B------:R-:W-:Y:S02]  /*22750*/  FMUL.FTZ R54, R64, R133 ;  /* 0x0000008540367220 */ /* 0x000fe40000410000 */
[C---:B------:R-:W-:Y:S02]  /*22760*/  FMUL.FTZ R8, R11.reuse, R132 ;  /* 0x000000840b087220 */ /* 0x040fe40000410000 */
[----:B------:R-:W-:Y:S02]  /*22770*/  FMUL.FTZ R58, R58, R66 ;  /* 0x000000423a3a7220 */ /* 0x000fe40000410000 */
[----:B------:R-:W-:Y:S02]  /*22780*/  FMUL.FTZ R64, R64, R137 ;  /* 0x0000008940407220 */ /* 0x000fe40000410000 */
[----:B------:R-:W-:Y:S02]  /*22790*/  FMUL.FTZ R11, R11, R136 ;  /* 0x000000880b0b7220 */ /* 0x000fe40000410000 */
[----:B------:R-:W-:-:S02]  /*227a0*/  FFMA.FTZ R89, R13, R66, -R89 ;  /* 0x000000420d597223 */ /* 0x000fc40000010859 */
[C---:B------:R-:W-:Y:S02]  /*227b0*/  FFMA.FTZ R54, R14.reuse, R137, -R54 ;  /* 0x000000890e367223 */ /* 0x040fe40000010836 */
[----:B------:R-:W-:Y:S01]  /*227c0*/  FFMA.FTZ R136, R57, R136, -R8 ;  /* 0x0000008839887223 */ /* 0x000fe20000010808 */
[----:B------:R-:W-:Y:S01]  /*227d0*/  F2FP.BF16.PACK_AB R8, R15, R56 ;  /* 0x000000380f08723e */ /* 0x000fe200000010ff */
[----:B------:R-:W-:Y:S01]  /*227e0*/  FFMA.FTZ R58, R13, R12, R58 ;  /* 0x0000000c0d3a7223 */ /* 0x000fe2000001003a */
        /* <DEDUP_REMOVED lines=10> */
.L_x_1243:
[----:B------:R-:W-:Y:S05]  /*22890*/  BSYNC B1 ;  /* 0x0000000000017941 */ /* 0x000fea0003800000 */
.L_x_1242:
        /* <DEDUP_REMOVED lines=119> */
.L_x_1249:
[----:B------:R-:W-:Y:S05]  /*23010*/  BSYNC B0 ;  /* 0x0000000000007941 */ /* 0x000fea0003800000 */
.L_x_1248:
        /* <DEDUP_REMOVED lines=32> */
[----:B------:R-:W-:Y:S02]  /*23220*/  SHF.R.U64 R32, R32, 0x10, R33 ;  /* 0x0000001020207819 */ /* 0x000fe40000001221 */
[----:B------:R-:W-:Y:S02]  /*23230*/  SHF.R.U64 R34, R34, 0x10, R35 ;  /* 0x0000001022227819 */ /* 0x000fe40000001223 */
[----:B------:R-:W-:-:S02]  /*23240*/  SHF.R.U64 R36, R36, 0x10, R37 ;  /* 0x0000001024247819 */ /* 0x000fc40000001225 */
[----:B------:R-:W-:Y:S02]  /*23250*/  SHF.R.U32.HI R35, RZ, 0x10, R35 ;  /* 0x00000010ff237819 */ /* 0x000fe40000011623 */
[----:B------:R-:W-:Y:S02]  /*23260*/  SHF.R.U32.HI R37, RZ, 0x10, R37 ;  /* 0x00000010ff257819 */ /* 0x000fe40000011625 */
[----:B------:R-:W-:Y:S02]  /*23270*/  SHF.R.U32.HI R44, RZ, 0x10, R33 ;  /* 0x00000010ff2c7819 */ /* 0x000fe40000011621 */
[----:B------:R-:W-:Y:S02]  /*23280*/  PRMT R107, R107, 0x5410, R32 ;  /* 0x000054106b6b7816 */ /* 0x000fe40000000020 */
[----:B------:R-:W-:Y:S02]  /*23290*/  SHF.R.U64 R38, R38, 0x10, R39 ;  /* 0x0000001026267819 */ /* 0x000fe40000001227 */
[----:B------:R-:W-:-:S02]  /*232a0*/  PRMT R116, R116, 0x5410, R35 ;  /* 0x0000541074747816 */ /* 0x000fc40000000023 */
[----:B------:R-:W-:Y:S02]  /*232b0*/  SHF.R.U32.HI R39, RZ, 0x10, R39 ;  /* 0x00000010ff277819 */ /* 0x000fe40000011627 */
[----:B------:R-:W-:Y:S02]  /*232c0*/  PRMT R119, R119, 0x5410, R36 ;  /* 0x0000541077777816 */ /* 0x000fe40000000024 */
[----:B------:R-:W-:Y:S02]  /*232d0*/  PRMT R118, R118, 0x5410, R37 ;  /* 0x0000541076767816 */ /* 0x000fe40000000025 */
[----:B------:R-:W-:Y:S01]  /*232e0*/  PRMT R120, R120, 0x5410, R39 ;  /* 0x0000541078787816 */ /* 0x000fe20000000027 */
[----:B------:R-:W-:Y:S01]  /*232f0*/  IMAD.U32 R39, R119, 0x10000, RZ ;  /* 0x0001000077277824 */ /* 0x000fe200078e00ff */
[----:B------:R-:W-:Y:S02]  /*23300*/  PRMT R105, R105, 0x5410, R44 ;  /* 0x0000541069697816 */ /* 0x000fe4000000002c */
[----:B------:R-:W-:-:S02]  /*23310*/  LOP3.LUT R52, R119, 0xffff0000, RZ, 0xc0, !PT ;  /* 0xffff000077347812 */ /* 0x000fc400078ec0ff */
[----:B------:R-:W-:Y:S01]  /*23320*/  PRMT R117, R117, 0x5410, R34 ;  /* 0x0000541075757816 */ /* 0x000fe20000000022 */
[C---:B------:R-:W-:Y:S01]  /*23330*/  IMAD.U32 R51, R105.reuse, 0x10000, RZ ;  /* 0x0001000069337824 */ /* 0x040fe200078e00ff */
[----:B------:R-:W-:Y:S02]  /*23340*/  LOP3.LUT R105, R105, 0xffff0000, RZ, 0xc0, !PT ;  /* 0xffff000069697812 */ /* 0x000fe400078ec0ff */
        /* <DEDUP_REMOVED lines=42> */
[----:B------:R-:W-:-:S02]  /*235f0*/  FMUL.FTZ R53, R45, R8 ;  /* 0x000000082d357220 */ /* 0x000fc40000410000 */
[----:B------:R-:W-:Y:S02]  /*23600*/  FMUL.FTZ R54, R38, R12 ;  /* 0x0000000c26367220 */ /* 0x000fe40000410000 */
[C---:B------:R-:W-:Y:S01]  /*23610*/  IMAD.U32 R34, R14.reuse, 0x10000, RZ ;  /* 0x000100000e227824 */ /* 0x040fe200078e00ff */
[----:B------:R-:W-:Y:S01]  /*23620*/  LOP3.LUT R14, R14, 0xffff0000, RZ, 0xc0, !PT ;  /* 0xffff00000e0e7812 */ /* 0x000fe200078ec0ff */
[-C--:B------:R-:W-:Y:S02]  /*23630*/  FMUL.FTZ R45, R45, R52.reuse ;  /* 0x000000342d2d7220 */ /* 0x080fe40000410000 */
[----:B------:R-:W-:Y:S02]  /*23640*/  FMUL.FTZ R38, R38, R51 ;  /* 0x0000003326267220 */ /* 0x000fe40000410000 */
[----:B------:R-:W-:Y:S02]  /*23650*/  FFMA.FTZ R50, R35, R105, R50 ;  /* 0x0000006923327223 */ /* 0x000fe40000010032 */
[----:B------:R-:W-:-:S02]  /*23660*/  FFMA.FTZ R35, R34, R52, -R53 ;  /* 0x0000003422237223 */ /* 0x000fc40000010835 */
[----:B------:R-:W-:Y:S01]  /*23670*/  FFMA.FTZ R45, R34, R8, R45 ;  /* 0x00000008222d7223 */ /* 0x000fe2000001002d */
[----:B------:R-:W-:Y:S01]  /*23680*/  F2FP.BF16.PACK_AB R9, R50, R9 ;  /* 0x000000093209723e */ /* 0x000fe200000010ff */
        /* <DEDUP_REMOVED lines=19> */
.L_x_1247:
[----:B------:R-:W-:Y:S05]  /*237c0*/  BSYNC B1 ;  /* 0x0000000000017941 */ /* 0x000fea0003800000 */
.L_x_1246:
        /* <DEDUP_REMOVED lines=8> */
[----:B------:R-:W-:Y:S01]  /*23850*/  LEA.HI R8, R85, R104, RZ, 0x1d ;  /* 0x0000006855087211 */ /* 0x000fe200078fe8ff */
        /* <DEDUP_REMOVED lines=24> */
[----:B------:R-:W-:Y:S02]  /*239e0*/  SHF.R.U32.HI R30, RZ, 0x10, R31 ;  /* 0x00000010ff1e7819 */ /* 0x000fe4000001161f */
[--C-:B------:R-:W-:Y:S02]  /*239f0*/  SHF.R.U64 R31, R24, 0x10, R25.reuse ;  /* 0x00000010181f7819 */ /* 0x100fe40000001219 */
[----:B------:R-:W-:Y:S02]  /*23a00*/  SHF.R.U32.HI R25, RZ, 0x10, R25 ;  /* 0x00000010ff197819 */ /* 0x000fe40000011619 */
[----:B------:R-:W-:Y:S02]  /*23a10*/  SHF.R.U64 R35, R26, 0x10, R27 ;  /* 0x000000101a237819 */ /* 0x000fe4000000121b */
[----:B------:R-:W-:Y:S02]  /*23a20*/  PRMT R86, R86, 0x5410, R25 ;  /* 0x0000541056567816 */ /* 0x000fe40000000019 */
[----:B------:R-:W-:-:S02]  /*23a30*/  SHF.R.U32.HI R26, RZ, 0x10, R27 ;  /* 0x00000010ff1a7819 */ /* 0x000fc4000001161b */
[----:B------:R-:W-:Y:S02]  /*23a40*/  PRMT R96, R96, 0x5410, R31 ;  /* 0x0000541060607816 */ /* 0x000fe4000000001f */
[----:B------:R-:W-:Y:S02]  /*23a50*/  PRMT R100, R100, 0x5410, R33 ;  /* 0x0000541064647816 */ /* 0x000fe40000000021 */
[----:B------:R-:W-:Y:S02]  /*23a60*/  PRMT R102, R102, 0x5410, R29 ;  /* 0x0000541066667816 */ /* 0x000fe4000000001d */
[----:B------:R-:W-:Y:S01]  /*23a70*/  PRMT R99, R99, 0x5410, R28 ;  /* 0x0000541063637816 */ /* 0x000fe2000000001c */
[C---:B------:R-:W-:Y:S01]  /*23a80*/  IMAD.U32 R31, R100.reuse, 0x10000, RZ ;  /* 0x00010000641f7824 */ /* 0x040fe200078e00ff */
[----:B------:R-:W-:Y:S02]  /*23a90*/  LOP3.LUT R100, R100, 0xffff0000, RZ, 0xc0, !PT ;  /* 0xffff000064647812 */ /* 0x000fe400078ec0ff */
[----:B------:R-:W-:Y:S01]  /*23aa0*/  PRMT R98, R98, 0x5410, R35 ;  /* 0x0000541062627816 */ /* 0x000fe20000000023 */
[C---:B------:R-:W-:Y:S01]  /*23ab0*/  IMAD.U32 R35, R86.reuse, 0x10000, RZ ;  /* 0x0001000056237824 */ /* 0x040fe200078e00ff */
[----:B------:R-:W-:-:S02]  /*23ac0*/  LOP3.LUT R86, R86, 0xffff0000, RZ, 0xc0, !PT ;  /* 0xffff000056567812 */ /* 0x000fc400078ec0ff */
[----:B------:R-:W-:Y:S02]  /*23ad0*/  PRMT R97, R97, 0x5410, R26 ;  /* 0x0000541061617816 */ /* 0x000fe4000000001a */
[----:B------:R-:W-:Y:S02]  /*23ae0*/  PRMT R101, R101, 0x5410, R30 ;  /* 0x0000541065657816 */ /* 0x000fe4000000001e */
        /* <DEDUP_REMOVED lines=23> */
[-C--:B------:R-:W-:Y:S02]  /*23c60*/  FMUL.FTZ R8, R8, R9.reuse ;  /* 0x0000000908087220 */ /* 0x080fe40000410000 */
[C---:B------:R-:W-:Y:S02]  /*23c70*/  FFMA.FTZ R31, R24.reuse, R100, -R31 ;  /* 0x00000064181f7223 */ /* 0x040fe4000001081f */
[----:B------:R-:W-:Y:S01]  /*23c80*/  FFMA.FTZ R15, R24, R96, R15 ;  /* 0x00000060180f7223 */ /* 0x000fe2000001000f */
[----:B------:R-:W-:Y:S01]  /*23c90*/  LOP3.LUT R24, R99, 0xffff0000, RZ, 0xc0, !PT ;  /* 0xffff000063187812 */ /* 0x000fe200078ec0ff */
[C---:B------:R-:W-:Y:S02]  /*23ca0*/  FFMA.FTZ R25, R12.reuse, R9, -R25 ;  /* 0x000000090c197223 */ /* 0x040fe40000010819 */
[----:B------:R-:W-:-:S02]  /*23cb0*/  FFMA.FTZ R9, R12, R35, R8 ;  /* 0x000000230c097223 */ /* 0x000fc40000010008 */
[----:B------:R-:W-:Y:S02]  /*23cc0*/  FMUL.FTZ R12, R34, R86 ;  /* 0x00000056220c7220 */ /* 0x000fe40000410000 */
[----:B------:R-:W-:Y:S02]  /*23cd0*/  IMAD.U32 R8, R98, 0x10000, RZ ;  /* 0x0001000062087824 */ /* 0x000fe400078e00ff */
[----:B------:R-:W-:Y:S02]  /*23ce0*/  IMAD.U32 R35, R102, 0x10000, RZ ;  /* 0x0001000066237824 */ /* 0x000fe400078e00ff */
[-C--:B------:R-:W-:Y:S02]  /*23cf0*/  FMUL.FTZ R45, R34, R24.reuse ;  /* 0x00000018222d7220 */ /* 0x080fe40000410000 */
[----:B------:R-:W-:Y:S02]  /*23d00*/  FFMA.FTZ R24, R27, R24, -R12 ;  /* 0x000000181b187223 */ /* 0x000fe4000001080c */
[----:B------:R-:W-:-:S02]  /*23d10*/  FMUL.FTZ R44, R33, R8 ;  /* 0x00000008212c7220 */ /* 0x000fc40000410000 */
[C---:B------:R-:W-:Y:S01]  /*23d20*/  IMAD.U32 R26, R14.reuse, 0x10000, RZ ;  /* 0x000100000e1a7824 */ /* 0x040fe200078e00ff */
[----:B------:R-:W-:Y:S01]  /*23d30*/  LOP3.LUT R14, R14, 0xffff0000, RZ, 0xc0, !PT ;  /* 0xffff00000e0e7812 */ /* 0x000fe200078ec0ff */
[C---:B------:R-:W-:Y:S01]  /*23d40*/  IMAD.U32 R30, R11.reuse, 0x10000, RZ ;  /* 0x000100000b1e7824 */ /* 0x040fe200078e00ff */
[----:B------:R-:W-:Y:S01]  /*23d50*/  LOP3.LUT R11, R11, 0xffff0000, RZ, 0xc0, !PT ;  /* 0xffff00000b0b7812 */ /* 0x000fe200078ec0ff */
[----:B------:R-:W-:Y:S02]  /*23d60*/  IMAD.U32 R12, R97, 0x10000, RZ ;  /* 0x00010000610c7824 */ /* 0x000fe400078e00ff */
[----:B------:R-:W-:Y:S02]  /*23d70*/  FMUL.FTZ R33, R33, R35 ;  /* 0x0000002321217220 */ /* 0x000fe40000410000 */
[----:B------:R-:W-:Y:S02]  /*23d80*/  IMAD.U32 R34, R101, 0x10000, RZ ;  /* 0x0001000065227824 */ /* 0x000fe400078e00ff */
[----:B------:R-:W-:-:S02]  /*23d90*/  FFMA.FTZ R86, R27, R86, R45 ;  /* 0x000000561b567223 */ /* 0x000fc4000001002d */
[----:B------:R-:W-:Y:S02]  /*23da0*/  FMUL.FTZ R45, R30, R12 ;  /* 0x0000000c1e2d7220 */ /* 0x000fe40000410000 */
[----:B------:R-:W-:Y:S01]  /*23db0*/  FFMA.FTZ R27, R26, R35, -R44 ;  /* 0x000000231a1b7223 */ /* 0x000fe2000001082c */
[----:B------:R-:W-:Y:S01]  /*23dc0*/  LOP3.LUT R35, R98, 0xffff0000, RZ, 0xc0, !PT ;  /* 0xffff000062237812 */ /* 0x000fe200078ec0ff */
[----:B------:R-:W-:Y:S01]  /*23dd0*/  FFMA.FTZ R33, R26, R8, R33 ;  /* 0x000000081a217223 */ /* 0x000fe20000010021 */
[----:B------:R-:W-:Y:S01]  /*23de0*/  LOP3.LUT R8, R97, 0xffff0000, RZ, 0xc0, !PT ;  /* 0xffff000061087812 */ /* 0x000fe200078ec0ff */
[-C--:B------:R-:W-:Y:S01]  /*23df0*/  FMUL.FTZ R30, R30, R34.reuse ;  /* 0x000000221e1e7220 */ /* 0x080fe20000410000 */
[----:B------:R-:W-:Y:S01]  /*23e00*/  LOP3.LUT R26, R101, 0xffff0000, RZ, 0xc0, !PT ;  /* 0xffff0000651a7812 */ /* 0x000fe200078ec0ff */
[C---:B------:R-:W-:Y:S01]  /*23e10*/  FFMA.FTZ R45, R13.reuse, R34, -R45 ;  /* 0x000000220d2d7223 */ /* 0x040fe2000001082d */
[----:B------:R-:W-:Y:S01]  /*23e20*/  F2FP.BF16.PACK_AB R9, R86, R9 ;  /* 0x000000095609723e */ /* 0x000fe200000010ff */
[----:B------:R-:W-:-:S02]  /*23e30*/  FFMA.FTZ R30, R13, R12, R30 ;  /* 0x0000000c0d1e7223 */ /* 0x000fc4000001001e */
[C---:B------:R-:W-:Y:S02]  /*23e40*/  FMUL.FTZ R13, R32.reuse, R35 ;  /* 0x00000023200d7220 */ /* 0x040fe40000410000 */
[C---:B------:R-:W-:Y:S02]  /*23e50*/  FMUL.FTZ R12, R11.reuse, R8 ;  /* 0x000000080b0c7220 */ /* 0x040fe40000410000 */
[-C--:B------:R-:W-:Y:S02]  /*23e60*/  FMUL.FTZ R34, R32, R47.reuse ;  /* 0x0000002f20227220 */ /* 0x080fe40000410000 */
[-C--:B------:R-:W-:Y:S02]  /*23e70*/  FMUL.FTZ R11, R11, R26.reuse ;  /* 0x0000001a0b0b7220 */ /* 0x080fe40000410000 */
[----:B------:R-:W-:Y:S01]  /*23e80*/  FFMA.FTZ R32, R14, R47, -R13 ;  /* 0x0000002f0e207223 */ /* 0x000fe2000001080d */
[----:B------:R-:W-:Y:S01]  /*23e90*/  F2FP.BF16.PACK_AB R13, R24, R25 ;  /* 0x00000019180d723e */ /* 0x000fe200000010ff */
        /* <DEDUP_REMOVED lines=8> */
[----:B------:R-:W-:Y:S01]  /*23f20*/  F2FP.BF16.PACK_AB R11, R11, R30 ;  /* 0x0000001e0b0b723e */ /* 0x000fe200000010ff */
[----:B------:R1:W-:Y:S04]  /*23f30*/  ST.E.128 [R38.64], R12 ;  /* 0x0000000c26007985 */ /* 0x0003e8000c101d08 */
[----:B------:R1:W-:Y:S02]  /*23f40*/  ST.E.128 [R36.64], R8 ;  /* 0x0000000824007985 */ /* 0x0003e4000c101d08 */
.L_x_1251:
[----:B------:R-:W-:Y:S05]  /*23f50*/  BSYNC B0 ;  /* 0x0000000000007941 */ /* 0x000fea0003800000 */
.L_x_1250:
[----:B------:R-:W-:Y:S01]  /*23f60*/  IADD3 R76, R76, 0x40, RZ ;  /* 0x000000404c4c7810 */ /* 0x000fe20007ffe0ff */
[----:B-1----:R-:W-:-:S02]  /*23f70*/  IMAD.MOV.U32 R8, RZ, RZ, R80 ;  /* 0x000000ffff087224 */ /* 0x002fc400078e0050 */
[----:B------:R-:W-:Y:S01]  /*23f80*/  IMAD.MOV.U32 R9, RZ, RZ, 0x0 ;  /* 0x00000000ff097424 */ /* 0x000fe200078e00ff */
[----:B------:R-:W-:-:S13]  /*23f90*/  ISETP.GE.AND P0, PT, R76, R85, PT ;  /* 0x000000554c00720c */ /* 0x000fda0003f06270 */
[----:B------:R-:W-:Y:S05]  /*23fa0*/  @P0 RET.REL.NODEC R8 `(_ZN7cutlass13device_kernelIN5flash19enable_sm80_to_sm89INS1_16FlashAttnFwdSm80INS1_25CollectiveMainloopFwdSm80ILi8ELi1ELb0EN4cute5tupleIJNS5_1CILi128EEENS7_ILi48EEENS7_ILi256EEEEEELi256ENS_10bfloat16_tEfNS_4arch4Sm80ELb0ELb1ELb1ELb1ELb0ELb1ELb1ELb0EEENS1_21CollectiveEpilogueFwdINS6_IJS8_SA_S9_EEENS6_IJNS7_ILi1EEESI_SI_EEESC_SE_Li256ELb1ELb1ELb0ELb0EEENS1_19SingleTileSchedulerILb1ELb0ELb1ELi128EEEEEEEEEvNT_6ParamsE) ;  /* 0xfffdc05008000950 */ /* 0x000fea0003c3ffff */
[----:B------:R-:W-:Y:S01]  /*23fb0*/  SHF.R.S32.HI R13, RZ, 0x1f, R76 ;  /* 0x0000001fff0d7819 */ /* 0x000fe2000001144c */
[----:B------:R-:W-:Y:S01]  /*23fc0*/  IMAD.SHL.U32 R9, R106, 0x40, RZ ;  /* 0x000000406a097824 */ /* 0x000fe200078e00ff */
[----:B------:R-:W-:Y:S02]  /*23fd0*/  SHF.R.S32.HI R11, RZ, 0x1f, R106 ;  /* 0x0000001fff0b7819 */ /* 0x000fe4000001146a */
[----:B------:R-:W-:Y:S02]  /*23fe0*/  LEA.HI R12, R13, R76, RZ, 0x3 ;  /* 0x0000004c0d0c7211 */ /* 0x000fe400078f18ff */
[----:B------:R-:W-:Y:S02]  /*23ff0*/  LOP3.LUT R9, R9, 0x1c0, RZ, 0xc0, !PT ;  /* 0x000001c009097812 */ /* 0x000fe400078ec0ff */
[----:B------:R-:W-:Y:S02]  /*24000*/  SHF.R.S32.HI R10, RZ, 0x3, R12 ;  /* 0x00000003ff0a7819 */ /* 0x000fe4000001140c */
[----:B------:R-:W-:-:S02]  /*24010*/  LEA.HI R8, R11, R106, RZ, 0x3 ;  /* 0x0000006a0b087211 */ /* 0x000fc400078f18ff */
[----:B------:R-:W-:Y:S02]  /*24020*/  LEA.HI R85, R85, R10, RZ, 0x1d ;  /* 0x0000000a55557211 */ /* 0x000fe400078fe8ff */
[----:B------:R-:W-:Y:S01]  /*24030*/  LEA.HI R13, R13, R76, RZ, 0x6 ;  /* 0x0000004c0d0d7211 */ /* 0x000fe200078f30ff */
[----:B------:R-:W-:Y:S01]  /*24040*/  IMAD.SHL.U32 R8, R8, 0x40, RZ ;  /* 0x0000004008087824 */ /* 0x000fe200078e00ff */
[----:B------:R-:W-:Y:S02]  /*24050*/  LOP3.LUT R12, R9, 0x38, R12, 0xf8, !PT ;  /* 0x00000038090c7812 */ /* 0x000fe400078ef80c */
[----:B------:R-:W-:Y:S01]  /*24060*/  SHF.R.U32.HI R11, RZ, 0x3, R9 ;  /* 0x00000003ff0b7819 */ /* 0x000fe20000011609 */
[----:B------:R-:W-:Y:S01]  /*24070*/  IMAD.SHL.U32 R13, R13, 0x80, RZ ;  /* 0x000000800d0d7824 */ /* 0x000fe200078e00ff */
[----:B------:R-:W-:Y:S02]  /*24080*/  SHF.R.S32.HI R10, RZ, 0x1f, R85 ;  /* 0x0000001fff0a7819 */ /* 0x000fe40000011455 */
[----:B------:R-:W-:Y:S01]  /*24090*/  LOP3.LUT R14, R12, R11, RZ, 0x3c, !PT ;  /* 0x0000000b0c0e7212 */ /* 0x000fe200078e3cff */
[----:B------:R-:W-:Y:S01]  /*240a0*/  IMAD.SHL.U32 R12, R85, 0x8, RZ ;  /* 0x00000008550c7824 */ /* 0x000fe200078e00ff */
[----:B------:R-:W-:-:S02]  /*240b0*/  LEA.HI R10, R10, R85, RZ, 0x3 ;  /* 0x000000550a0a7211 */ /* 0x000fc400078f18ff */
[----:B------:R-:W-:Y:S02]  /*240c0*/  LOP3.LUT R13, R13, 0xffffe000, RZ, 0xc0, !PT ;  /* 0xffffe0000d0d7812 */ /* 0x000fe400078ec0ff */
[----:B------:R-:W-:Y:S02]  /*240d0*/  LOP3.LUT R8, R8, 0xfffffe00, RZ, 0xc0, !PT ;  /* 0xfffffe0008087812 */ /* 0x000fe400078ec0ff */
[----:B------:R-:W-:Y:S01]  /*240e0*/  LOP3.LUT R12, R9, 0x38, R12, 0xf8, !PT ;  /* 0x00000038090c7812 */ /* 0x000fe200078ef80c */
[----:B------:R-:W-:Y:S01]  /*240f0*/  IMAD.SHL.U32 R9, R10, 0x400, RZ ;  /* 0x000004000a097824 */ /* 0x000fe200078e00ff */
[----:B------:R-:W-:Y:S02]  /*24100*/  IADD3 R13, R14, R13, R8 ;  /* 0x0000000d0e0d7210 */ /* 0x000fe40007ffe008 */
        /* <DEDUP_REMOVED lines=9> */
[----:B------:R-:W-:Y:S02]  /*241a0*/  SHF.R.U64 R18, R18, 0x10, R19 ;  /* 0x0000001012127819 */ /* 0x000fe40000001213 */
[----:B------:R-:W-:Y:S02]  /*241b0*/  SHF.R.U64 R20, R20, 0x10, R21 ;  /* 0x0000001014147819 */ /* 0x000fe40000001215 */
[----:B------:R-:W-:Y:S02]  /*241c0*/  SHF.R.U32.HI R19, RZ, 0x10, R19 ;  /* 0x00000010ff137819 */ /* 0x000fe40000011613 */
[----:B------:R-:W-:-:S02]  /*241d0*/  SHF.R.U32.HI R21, RZ, 0x10, R21 ;  /* 0x00000010ff157819 */ /* 0x000fc40000011615 */
[----:B------:R-:W-:Y:S02]  /*241e0*/  SHF.R.U64 R22, R22, 0x10, R23 ;  /* 0x0000001016167819 */ /* 0x000fe40000001217 */
[----:B------:R-:W-:Y:S02]  /*241f0*/  PRMT R69, R69, 0x5410, R16 ;  /* 0x0000541045457816 */ /* 0x000fe40000000010 */
[----:B------:R-:W-:Y:S02]  /*24200*/  PRMT R68, R68, 0x5410, R17 ;  /* 0x0000541044447816 */ /* 0x000fe40000000011 */
[----:B------:R-:W-:Y:S02]  /*24210*/  SHF.R.U32.HI R23, RZ, 0x10, R23 ;  /* 0x00000010ff177819 */ /* 0x000fe40000011617 */
[----:B------:R-:W-:Y:S01]  /*24220*/  PRMT R73, R73, 0x5410, R20 ;  /* 0x0000541049497816 */ /* 0x000fe20000000014 */
[----:B------:R-:W-:Y:S01]  /*24230*/  IMAD.U32 R29, R68, 0x10000, RZ ;  /* 0x00010000441d7824 */ /* 0x000fe200078e00ff */
[----:B------:R-:W-:-:S02]  /*24240*/  PRMT R70, R70, 0x5410, R19 ;  /* 0x0000541046467816 */ /* 0x000fc40000000013 */
[----:B------:R-:W-:Y:S02]  /*24250*/  PRMT R72, R72, 0x5410, R21 ;  /* 0x0000541048487816 */ /* 0x000fe40000000015 */
[----:B------:R-:W-:Y:S01]  /*24260*/  PRMT R74, R74, 0x5410, R23 ;  /* 0x000054104a4a7816 */ /* 0x000fe20000000017 */
[C---:B------:R-:W-:Y:S01]  /*24270*/  IMAD.U32 R23, R73.reuse, 0x10000, RZ ;  /* 0x0001000049177824 */ /* 0x040fe200078e00ff */
[----:B------:R-:W-:Y:S02]  /*24280*/  LOP3.LUT R73, R73, 0xffff0000, RZ, 0xc0, !PT ;  /* 0xffff000049497812 */ /* 0x000fe400078ec0ff */
        /* <DEDUP_REMOVED lines=13> */
[----:B------:R-:W-:Y:S01]  /*24360*/  IMAD.U32 R20, R12, 0x10000, RZ ;  /* 0x000100000c147824 */ /* 0x000fe200078e00ff */
[----:B------:R-:W-:Y:S01]  /*24370*/  LOP3.LUT R26, R14, 0xffff0000, RZ, 0xc0, !PT ;  /* 0xffff00000e1a7812 */ /* 0x000fe200078ec0ff */
[C---:B------:R-:W-:Y:S01]  /*24380*/  IMAD.U32 R13, R69.reuse, 0x10000, RZ ;  /* 0x00010000450d7824 */ /* 0x040fe200078e00ff */
[----:B------:R-:W-:Y:S01]  /*24390*/  LOP3.LUT R12, R12, 0xffff0000, RZ, 0xc0, !PT ;  /* 0xffff00000c0c7812 */ /* 0x000fe200078ec0ff */
[----:B------:R-:W-:Y:S01]  /*243a0*/  IMAD.U32 R27, R14, 0x10000, RZ ;  /* 0x000100000e1b7824 */ /* 0x000fe200078e00ff */
[----:B------:R-:W-:Y:S01]  /*243b0*/  LOP3.LUT R69, R69, 0xffff0000, RZ, 0xc0, !PT ;  /* 0xffff000045457812 */ /* 0x000fe200078ec0ff */
[----:B------:R-:W-:-:S02]  /*243c0*/  FMUL.FTZ R14, R20, R13 ;  /* 0x0000000d140e7220 */ /* 0x000fc40000410000 */
[-C--:B------:R-:W-:Y:S02]  /*243d0*/  FMUL.FTZ R20, R20, R23.reuse ;  /* 0x0000001714147220 */ /* 0x080fe40000410000 */
[C---:B------:R-:W-:Y:S02]  /*243e0*/  FFMA.FTZ R14, R17.reuse, R23, -R14 ;  /* 0x00000017110e7223 */ /* 0x040fe4000001080e */
[----:B------:R-:W-:Y:S02]  /*243f0*/  FFMA.FTZ R20, R17, R13, R20 ;  /* 0x0000000d11147223 */ /* 0x000fe40000010014 */
[----:B------:R-:W-:Y:S02]  /*24400*/  FMUL.FTZ R23, R12, R69 ;  /* 0x000000450c177220 */ /* 0x000fe40000410000 */
[----:B------:R-:W-:Y:S02]  /*24410*/  IMAD.U32 R13, R72, 0x10000, RZ ;  /* 0x00010000480d7824 */ /* 0x000fe400078e00ff */
        /* <DEDUP_REMOVED lines=19> */
[C---:B------:R-:W-:Y:S01]  /*24550*/  FMUL.FTZ R29, R27.reuse, R8 ;  /* 0x000000081b1d7220 */ /* 0x040fe20000410000 */
[----:B------:R-:W-:Y:S01]  /*24560*/  F2FP.BF16.PACK_AB R13, R16, R13 ;  /* 0x0000000d100d723e */ /* 0x000fe200000010ff */
[C---:B------:R-:W-:Y:S01]  /*24570*/  IMAD.U32 R28, R74.reuse, 0x10000, RZ ;  /* 0x000100004a1c7824 */ /* 0x040fe200078e00ff */
[----:B------:R-:W-:Y:S01]  /*24580*/  LOP3.LUT R74, R74, 0xffff0000, RZ, 0xc0, !PT ;  /* 0xffff00004a4a7812 */ /* 0x000fe200078ec0ff */
[----:B------:R-:W-:-:S02]  /*24590*/  FMUL.FTZ R27, R27, R17 ;  /* 0x000000111b1b7220 */ /* 0x000fc40000410000 */
[----:B------:R-:W-:Y:S02]  /*245a0*/  FFMA.FTZ R68, R19, R68, R30 ;  /* 0x0000004413447223 */ /* 0x000fe4000001001e */
[C---:B------:R-:W-:Y:S02]  /*245b0*/  FFMA.FTZ R17, R18.reuse, R17, -R29 ;  /* 0x0000001112117223 */ /* 0x040fe4000001081d */
[----:B------:R-:W-:Y:S02]  /*245c0*/  FFMA.FTZ R27, R18, R8, R27 ;  /* 0x00000008121b7223 */ /* 0x000fe4000001001b */
[----:B------:R-:W-:Y:S02]  /*245d0*/  FMUL.FTZ R19, R22, R12 ;  /* 0x0000000c16137220 */ /* 0x000fe40000410000 */
[----:B------:R-:W-:Y:S02]  /*245e0*/  FMUL.FTZ R18, R26, R71 ;  /* 0x000000471a127220 */ /* 0x000fe40000410000 */
[----:B------:R-:W-:-:S02]  /*245f0*/  FMUL.FTZ R8, R15, R70 ;  /* 0x000000460f087220 */ /* 0x000fc40000410000 */
[----:B------:R-:W-:Y:S02]  /*24600*/  FMUL.FTZ R22, R22, R28 ;  /* 0x0000001c16167220 */ /* 0x000fe40000410000 */
[-C--:B------:R-:W-:Y:S02]  /*24610*/  FMUL.FTZ R26, R26, R75.reuse ;  /* 0x0000004b1a1a7220 */ /* 0x080fe40000410000 */
[----:B------:R-:W-:Y:S02]  /*24620*/  FMUL.FTZ R15, R15, R74 ;  /* 0x0000004a0f0f7220 */ /* 0x000fe40000410000 */
[----:B------:R-:W-:Y:S02]  /*24630*/  FFMA.FTZ R19, R9, R28, -R19 ;  /* 0x0000001c09137223 */ /* 0x000fe40000010813 */
        /* <DEDUP_REMOVED lines=8> */
[----:B------:R-:W-:Y:S01]  /*246c0*/  F2FP.BF16.PACK_AB R14, R18, R17 ;  /* 0x00000011120e723e */ /* 0x000fe200000010ff */
[----:B------:R-:W-:Y:S01]  /*246d0*/  IMAD.MOV.U32 R16, RZ, RZ, R80 ;  /* 0x000000ffff107224 */ /* 0x000fe200078e0050 */
[----:B------:R-:W-:Y:S01]  /*246e0*/  F2FP.BF16.PACK_AB R15, R74, R19 ;  /* 0x000000134a0f723e */ /* 0x000fe200000010ff */
[----:B------:R-:W-:Y:S01]  /*246f0*/  IMAD.MOV.U32 R17, RZ, RZ, 0x0 ;  /* 0x00000000ff117424 */ /* 0x000fe200078e00ff */
[----:B------:R-:W-:-:S02]  /*24700*/  F2FP.BF16.PACK_AB R10, R10, R27 ;  /* 0x0000001b0a0a723e */ /* 0x000fc400000010ff */
[----:B------:R-:W-:Y:S01]  /*24710*/  F2FP.BF16.PACK_AB R11, R21, R22 ;  /* 0x00000016150b723e */ /* 0x000fe200000010ff */
[----:B------:R1:W-:Y:S04]  /*24720*/  ST.E.128 [R24.64], R12 ;  /* 0x0000000c18007985 */ /* 0x0003e8000c101d08 */
[----:B------:R1:W-:Y:S01]  /*24730*/  ST.E.128 [R146.64], R8 ;  /* 0x0000000892007985 */ /* 0x0003e2000c101d08 */
[----:B------:R-:W-:Y:S05]  /*24740*/  RET.REL.NODEC R16 `(_ZN7cutlass13device_kernelIN5flash19enable_sm80_to_sm89INS1_16FlashAttnFwdSm80INS1_25CollectiveMainloopFwdSm80ILi8ELi1ELb0EN4cute5tupleIJNS5_1CILi128EEENS7_ILi48EEENS7_ILi256EEEEEELi256ENS_10bfloat16_tEfNS_4arch4Sm80ELb0ELb1ELb1ELb1ELb0ELb1ELb1ELb0EEENS1_21CollectiveEpilogueFwdINS6_IJS8_SA_S9_EEENS6_IJNS7_ILi1EEESI_SI_EEESC_SE_Li256ELb1ELb1ELb0ELb0EEENS1_19SingleTileSchedulerILb1ELb0ELb1ELi128EEEEEEEEEvNT_6ParamsE) ;  /* 0xfffdb8b010007950 */ /* 0x000fea0003c3ffff */
.L_x_1178:
[----:B------:R-:W-:Y:S01]  /*24750*/  IMAD.MOV.U32 R14, RZ, RZ, R24 ;  /* 0x000000ffff0e7224 */ /* 0x000fe200078e0018 */
[----:B------:R-:W-:Y:S01]  /*24760*/  MOV R12, 0x181f ;  /* 0x0000181f000c7802 */ /* 0x000fe20000000f00 */
[----:B------:R-:W-:Y:S01]  /*24770*/  IMAD.MOV.U32 R13, RZ, RZ, RZ ;  /* 0x000000ffff0d7224 */ /* 0x000fe200078e00ff */
[----:B------:R-:W-:Y:S02]  /*24780*/  MOV R11, 0xffffffff ;  /* 0xffffffff000b7802 */ /* 0x000fe40000000f00 */
[----:B------:R-:W-:-:S02]  /*24790*/  MOV R10, 0x247b0 ;  /* 0x000247b0000a7802 */ /* 0x000fc40000000f00 */
[----:B------:R-:W-:Y:S05]  /*247a0*/  CALL.REL.NOINC `($__internal_3_$__cuda_sm70_shflsync_idx_p) ;  /* 0x00000ea000007944 */ /* 0x000fea0003c00000 */
[----:B--2---:R-:W-:Y:S01]  /*247b0*/  MOV R27, R16 ;  /* 0x00000010001b7202 */ /* 0x004fe20000000f00 */
[----:B-1----:R-:W-:Y:S05]  /*247c0*/  BRA `(.L_x_1252) ;  /* 0xffff607000007947 */ /* 0x002fea000383ffff */
.L_x_1179:
[----:B------:R-:W-:Y:S01]  /*247d0*/  IMAD.MOV.U32 R14, RZ, RZ, R23 ;  /* 0x000000ffff0e7224 */ /* 0x000fe200078e0017 */
[----:B------:R-:W-:Y:S01]  /*247e0*/  MOV R12, 0x181f ;  /* 0x0000181f000c7802 */ /* 0x000fe20000000f00 */
[----:B------:R-:W-:Y:S01]  /*247f0*/  IMAD.MOV.U32 R13, RZ, RZ, RZ ;  /* 0x000000ffff0d7224 */ /* 0x000fe200078e00ff */
[----:B------:R-:W-:-:S02]  /*24800*/  MOV R11, 0xffffffff ;  /* 0xffffffff000b7802 */ /* 0x000fc40000000f00 */
[----:B------:R-:W-:Y:S02]  /*24810*/  MOV R10, 0x24830 ;  /* 0x00024830000a7802 */ /* 0x000fe40000000f00 */
[----:B-12---:R-:W-:Y:S05]  /*24820*/  CALL.REL.NOINC `($__internal_3_$__cuda_sm70_shflsync_idx_p) ;  /* 0x00000e2000007944 */ /* 0x006fea0003c00000 */
[----:B-1----:R-:W-:Y:S01]  /*24830*/  IMAD.MOV.U32 R14, RZ, RZ, R22 ;  /* 0x000000ffff0e7224 */ /* 0x002fe200078e0016 */
[----:B------:R-:W-:Y:S01]  /*24840*/  MOV R13, RZ ;  /* 0x000000ff000d7202 */ /* 0x000fe20000000f00 */
[----:B------:R-:W-:Y:S01]  /*24850*/  IMAD.MOV.U32 R12, RZ, RZ, 0x181f ;  /* 0x0000181fff0c7424 */ /* 0x000fe200078e00ff */
[----:B------:R-:W-:Y:S01]  /*24860*/  MOV R11, 0xffffffff ;  /* 0xffffffff000b7802 */ /* 0x000fe20000000f00 */
[----:B--2---:R-:W-:Y:S01]  /*24870*/  IMAD.MOV.U32 R26, RZ, RZ, R16 ;  /* 0x000000ffff1a7224 */ /* 0x004fe200078e0010 */
[----:B------:R-:W-:Y:S02]  /*24880*/  MOV R10, 0x248a0 ;  /* 0x000248a0000a7802 */ /* 0x000fe40000000f00 */
[----:B------:R-:W-:Y:S05]  /*24890*/  CALL.REL.NOINC `($__internal_3_$__cuda_sm70_shflsync_idx_p) ;  /* 0x00000db000007944 */ /* 0x000fea0003c00000 */
[----:B--2---:R-:W-:Y:S01]  /*248a0*/  IMAD.MOV.U32 R21, RZ, RZ, R16 ;  /* 0x000000ffff157224 */ /* 0x004fe200078e0010 */
[----:B-1----:R-:W-:Y:S01]  /*248b0*/  MOV R14, R19 ;  /* 0x00000013000e7202 */ /* 0x002fe20000000f00 */
[----:B------:R-:W-:Y:S01]  /*248c0*/  IMAD.MOV.U32 R13, RZ, RZ, RZ ;  /* 0x000000ffff0d7224 */ /* 0x000fe200078e00ff */
[----:B------:R-:W-:Y:S01]  /*248d0*/  MOV R12, 0x181f ;  /* 0x0000181f000c7802 */ /* 0x000fe20000000f00 */
[----:B------:R-:W-:Y:S01]  /*248e0*/  IMAD.MOV.U32 R11, RZ, RZ, -0x1 ;  /* 0xffffffffff0b7424 */ /* 0x000fe200078e00ff */
[----:B------:R-:W-:-:S02]  /*248f0*/  MOV R10, 0x24910 ;  /* 0x00024910000a7802 */ /* 0x000fc40000000f00 */
[----:B------:R-:W-:Y:S05]  /*24900*/  CALL.REL.NOINC `($__internal_3_$__cuda_sm70_shflsync_idx_p) ;  /* 0x00000d4000007944 */ /* 0x000fea0003c00000 */
[----:B-12---:R-:W-:Y:S05]  /*24910*/  BRA `(.L_x_1253) ;  /* 0xffff5f6000007947 */ /* 0x006fea000383ffff */
.L_x_1182:
[----:B------:R-:W-:Y:S01]  /*24920*/  IMAD.MOV.U32 R14, RZ, RZ, R24 ;  /* 0x000000ffff0e7224 */ /* 0x000fe200078e0018 */
[----:B------:R-:W-:Y:S01]  /*24930*/  MOV R12, 0x181f ;  /* 0x0000181f000c7802 */ /* 0x000fe20000000f00 */
[----:B------:R-:W-:Y:S01]  /*24940*/  IMAD.MOV.U32 R13, RZ, RZ, 0x1 ;  /* 0x00000001ff0d7424 */ /* 0x000fe200078e00ff */
[----:B------:R-:W-:-:S02]  /*24950*/  MOV R11, 0xffffffff ;  /* 0xffffffff000b7802 */ /* 0x000fc40000000f00 */
[----:B------:R-:W-:Y:S02]  /*24960*/  MOV R10, 0x24980 ;  /* 0x00024980000a7802 */ /* 0x000fe40000000f00 */
[----:B-1-34-:R-:W-:Y:S05]  /*24970*/  CALL.REL.NOINC `($__internal_3_$__cuda_sm70_shflsync_idx_p) ;  /* 0x00000cd000007944 */ /* 0x01afea0003c00000 */
[----:B--2---:R-:W-:Y:S01]  /*24980*/  IMAD.MOV.U32 R21, RZ, RZ, R16 ;  /* 0x000000ffff157224 */ /* 0x004fe200078e0010 */
[----:B-1----:R-:W-:Y:S01]  /*24990*/  MOV R14, R23 ;  /* 0x00000017000e7202 */ /* 0x002fe20000000f00 */
[----:B------:R-:W-:Y:S01]  /*249a0*/  IMAD.MOV.U32 R13, RZ, RZ, 0x1 ;  /* 0x00000001ff0d7424 */ /* 0x000fe200078e00ff */
[----:B------:R-:W-:Y:S01]  /*249b0*/  MOV R12, 0x181f ;  /* 0x0000181f000c7802 */ /* 0x000fe20000000f00 */
[----:B------:R-:W-:Y:S01]  /*249c0*/  IMAD.MOV.U32 R11, RZ, RZ, -0x1 ;  /* 0xffffffffff0b7424 */ /* 0x000fe200078e00ff */
[----:B------:R-:W-:Y:S02]  /*249d0*/  MOV R10, 0x249f0 ;  /* 0x000249f0000a7802 */ /* 0x000fe40000000f00 */
[----:B------:R-:W-:Y:S05]  /*249e0*/  CALL.REL.NOINC `($__internal_3_$__cuda_sm70_shflsync_idx_p) ;  /* 0x00000c6000007944 */ /* 0x000fea0003c00000 */
[----:B-1----:R-:W-:Y:S01]  /*249f0*/  IMAD.MOV.U32 R14, RZ, RZ, R22 ;  /* 0x000000ffff0e7224 */ /* 0x002fe200078e0016 */
[----:B------:R-:W-:Y:S01]  /*24a00*/  MOV R12, 0x181f ;  /* 0x0000181f000c7802 */ /* 0x000fe20000000f00 */
[----:B------:R-:W-:Y:S01]  /*24a10*/  IMAD.MOV.U32 R13, RZ, RZ, 0x1 ;  /* 0x00000001ff0d7424 */ /* 0x000fe200078e00ff */
[----:B--2---:R-:W-:Y:S01]  /*24a20*/  MOV R26, R16 ;  /* 0x00000010001a7202 */ /* 0x004fe20000000f00 */
[----:B------:R-:W-:Y:S01]  /*24a30*/  IMAD.MOV.U32 R11, RZ, RZ, -0x1 ;  /* 0xffffffffff0b7424 */ /* 0x000fe200078e00ff */
[----:B------:R-:W-:-:S02]  /*24a40*/  MOV R27, R21 ;  /* 0x00000015001b7202 */ /* 0x000fc40000000f00 */
[----:B------:R-:W-:Y:S02]  /*24a50*/  MOV R10, 0x24a70 ;  /* 0x00024a70000a7802 */ /* 0x000fe40000000f00 */
[----:B------:R-:W-:Y:S05]  /*24a60*/  CALL.REL.NOINC `($__internal_3_$__cuda_sm70_shflsync_idx_p) ;  /* 0x00000be000007944 */ /* 0x000fea0003c00000 */
[----:B--2---:R-:W-:Y:S01]  /*24a70*/  IMAD.MOV.U32 R21, RZ, RZ, R16 ;  /* 0x000000ffff157224 */ /* 0x004fe200078e0010 */
[----:B-1----:R-:W-:Y:S01]  /*24a80*/  MOV R14, R19 ;  /* 0x00000013000e7202 */ /* 0x002fe20000000f00 */
[----:B------:R-:W-:Y:S01]  /*24a90*/  IMAD.MOV.U32 R13, RZ, RZ, 0x1 ;  /* 0x00000001ff0d7424 */ /* 0x000fe200078e00ff */
[----:B------:R-:W-:Y:S01]  /*24aa0*/  MOV R12, 0x181f ;  /* 0x0000181f000c7802 */ /* 0x000fe20000000f00 */
[----:B------:R-:W-:Y:S01]  /*24ab0*/  IMAD.MOV.U32 R11, RZ, RZ, -0x1 ;  /* 0xffffffffff0b7424 */ /* 0x000fe200078e00ff */
[----:B------:R-:W-:Y:S02]  /*24ac0*/  MOV R10, 0x24ae0 ;  /* 0x00024ae0000a7802 */ /* 0x000fe40000000f00 */
[----:B------:R-:W-:Y:S05]  /*24ad0*/  CALL.REL.NOINC `($__internal_3_$__cuda_sm70_shflsync_idx_p) ;  /* 0x00000b7000007944 */ /* 0x000fea0003c00000 */
[----:B-12---:R-:W-:Y:S05]  /*24ae0*/  BRA `(.L_x_1254) ;  /* 0xffff63a000007947 */ /* 0x006fea000383ffff */
.L_x_1185:
[----:B------:R-:W-:Y:S01]  /*24af0*/  IMAD.MOV.U32 R14, RZ, RZ, R24 ;  /* 0x000000ffff0e7224 */ /* 0x000fe200078e0018 */
[----:B------:R-:W-:Y:S01]  /*24b00*/  MOV R12, 0x181f ;  /* 0x0000181f000c7802 */ /* 0x000fe20000000f00 */
[----:B------:R-:W-:Y:S01]  /*24b10*/  IMAD.MOV.U32 R13, RZ, RZ, 0x2 ;  /* 0x00000002ff0d7424 */ /* 0x000fe200078e00ff */
[----:B------:R-:W-:Y:S02]  /*24b20*/  MOV R11, 0xffffffff ;  /* 0xffffffff000b7802 */ /* 0x000fe40000000f00 */
[----:B------:R-:W-:-:S02]  /*24b30*/  MOV R10, 0x24b50 ;  /* 0x00024b50000a7802 */ /* 0x000fc40000000f00 */
[----:B--234-:R-:W-:Y:S05]  /*24b40*/  CALL.REL.NOINC `($__internal_3_$__cuda_sm70_shflsync_idx_p) ;  /* 0x00000b0000007944 */ /* 0x01cfea0003c00000 */
[----:B--2---:R-:W-:Y:S01]  /*24b50*/  MOV R25, R16 ;  /* 0x0000001000197202 */ /* 0x004fe20000000f00 */
[----:B-1----:R-:W-:Y:S05]  /*24b60*/  BRA `(.L_x_1255) ;  /* 0xffff68a000007947 */ /* 0x002fea000383ffff */
.L_x_1186:
[----:B------:R-:W-:Y:S01]  /*24b70*/  IMAD.MOV.U32 R14, RZ, RZ, R23 ;  /* 0x000000ffff0e7224 */ /* 0x000fe200078e0017 */
[----:B------:R-:W-:Y:S01]  /*24b80*/  MOV R12, 0x181f ;  /* 0x0000181f000c7802 */ /* 0x000fe20000000f00 */
[----:B------:R-:W-:Y:S01]  /*24b90*/  IMAD.MOV.U32 R13, RZ, RZ, 0x2 ;  /* 0x00000002ff0d7424 */ /* 0x000fe200078e00ff */
[----:B------:R-:W-:-:S02]  /*24ba0*/  MOV R11, 0xffffffff ;  /* 0xffffffff000b7802 */ /* 0x000fc40000000f00 */
[----:B------:R-:W-:Y:S02]  /*24bb0*/  MOV R10, 0x24bd0 ;  /* 0x00024bd0000a7802 */ /* 0x000fe40000000f00 */
[----:B-1234-:R-:W-:Y:S05]  /*24bc0*/  CALL.REL.NOINC `($__internal_3_$__cuda_sm70_shflsync_idx_p) ;  /* 0x00000a8000007944 */ /* 0x01efea0003c00000 */
[----:B-1----:R-:W-:Y:S01]  /*24bd0*/  IMAD.MOV.U32 R14, RZ, RZ, R22 ;  /* 0x000000ffff0e7224 */ /* 0x002fe200078e0016 */
[----:B------:R-:W-:Y:S01]  /*24be0*/  MOV R12, 0x181f ;  /* 0x0000181f000c7802 */ /* 0x000fe20000000f00 */
[----:B------:R-:W-:Y:S01]  /*24bf0*/  IMAD.MOV.U32 R13, RZ, RZ, 0x2 ;  /* 0x00000002ff0d7424 */ /* 0x000fe200078e00ff */
[----:B--2---:R-:W-:Y:S01]  /*24c00*/  MOV R26, R16 ;  /* 0x00000010001a7202 */ /* 0x004fe20000000f00 */
[----:B------:R-:W-:Y:S01]  /*24c10*/  IMAD.MOV.U32 R11, RZ, RZ, -0x1 ;  /* 0xffffffffff0b7424 */ /* 0x000fe200078e00ff */
[----:B------:R-:W-:Y:S02]  /*24c20*/  MOV R27, R25 ;  /* 0x00000019001b7202 */ /* 0x000fe40000000f00 */
[----:B------:R-:W-:Y:S02]  /*24c30*/  MOV R10, 0x24c50 ;  /* 0x00024c50000a7802 */ /* 0x000fe40000000f00 */
[----:B------:R-:W-:Y:S05]  /*24c40*/  CALL.REL.NOINC `($__internal_3_$__cuda_sm70_shflsync_idx_p) ;  /* 0x00000a0000007944 */ /* 0x000fea0003c00000 */
        /* <DEDUP_REMOVED lines=8> */
.L_x_1189:
[----:B------:R-:W-:Y:S01]  /*24cd0*/  IMAD.MOV.U32 R14, RZ, RZ, R24 ;  /* 0x000000ffff0e7224 */ /* 0x000fe200078e0018 */
[----:B------:R-:W-:Y:S01]  /*24ce0*/  MOV R12, 0x181f ;  /* 0x0000181f000c7802 */ /* 0x000fe20000000f00 */
[----:B------:R-:W-:Y:S01]  /*24cf0*/  IMAD.MOV.U32 R13, RZ, RZ, 0x3 ;  /* 0x00000003ff0d7424 */ /* 0x000fe200078e00ff */
[----:B------:R-:W-:-:S02]  /*24d00*/  MOV R11, 0xffffffff ;  /* 0xffffffff000b7802 */ /* 0x000fc40000000f00 */
[----:B------:R-:W-:Y:S02]  /*24d10*/  MOV R10, 0x24d30 ;  /* 0x00024d30000a7802 */ /* 0x000fe40000000f00 */
[----:B----4-:R-:W-:Y:S05]  /*24d20*/  CALL.REL.NOINC `($__internal_3_$__cuda_sm70_shflsync_idx_p) ;  /* 0x0000092000007944 */ /* 0x010fea0003c00000 */
[----:B--2---:R-:W-:Y:S01]  /*24d30*/  MOV R17, R16 ;  /* 0x0000001000117202 */ /* 0x004fe20000000f00 */
[----:B-1----:R-:W-:Y:S05]  /*24d40*/  BRA `(.L_x_1257) ;  /* 0xffff6ca000007947 */ /* 0x002fea000383ffff */
.L_x_1190:
[----:B------:R-:W-:Y:S01]  /*24d50*/  IMAD.MOV.U32 R14, RZ, RZ, R23 ;  /* 0x000000ffff0e7224 */ /* 0x000fe200078e0017 */
[----:B------:R-:W-:Y:S01]  /*24d60*/  MOV R12, 0x181f ;  /* 0x0000181f000c7802 */ /* 0x000fe20000000f00 */
[----:B------:R-:W-:Y:S01]  /*24d70*/  IMAD.MOV.U32 R13, RZ, RZ, 0x3 ;  /* 0x00000003ff0d7424 */ /* 0x000fe200078e00ff */
[----:B------:R-:W-:Y:S02]  /*24d80*/  MOV R11, 0xffffffff ;  /* 0xffffffff000b7802 */ /* 0x000fe40000000f00 */
[----:B------:R-:W-:Y:S02]  /*24d90*/  MOV R10, 0x24db0 ;  /* 0x00024db0000a7802 */ /* 0x000fe40000000f00 */
[----:B--2-4-:R-:W-:Y:S05]  /*24da0*/  CALL.REL.NOINC `($__internal_3_$__cuda_sm70_shflsync_idx_p) ;  /* 0x000008a000007944 */ /* 0x014fea0003c00000 */
        /* <DEDUP_REMOVED lines=16> */
.L_x_1223:
        /* <DEDUP_REMOVED lines=8> */
.L_x_1224:
        /* <DEDUP_REMOVED lines=21> */
.L_x_1227:
        /* <DEDUP_REMOVED lines=29> */
.L_x_1230:
        /* <DEDUP_REMOVED lines=8> */
.L_x_1231:
        /* <DEDUP_REMOVED lines=9> */
[----:B------:R-:W-:Y:S01]  /*25360*/  MOV R11, 0xffffffff ;  /* 0xffffffff000b7802 */ /* 0x000fe20000000f00 */
[----:B--2---:R-:W-:Y:S01]  /*25370*/  IMAD.MOV.U32 R24, RZ, RZ, R16 ;  /* 0x000000ffff187224 */ /* 0x004fe200078e0010 */
        /* <DEDUP_REMOVED lines=10> */
.L_x_1234:
[----:B------:R-:W-:Y:S01]  /*25420*/  IMAD.MOV.U32 R14, RZ, RZ, R19 ;  /* 0x000000ffff0e7224 */ /* 0x000fe200078e0013 */
[----:B------:R-:W-:Y:S01]  /*25430*/  MOV R12, 0x181f ;  /* 0x0000181f000c7802 */ /* 0x000fe20000000f00 */
[----:B------:R-:W-:Y:S01]  /*25440*/  IMAD.MOV.U32 R13, RZ, RZ, 0x3 ;  /* 0x00000003ff0d7424 */ /* 0x000fe200078e00ff */
[----:B------:R-:W-:-:S02]  /*25450*/  MOV R11, 0xffffffff ;  /* 0xffffffff000b7802 */ /* 0x000fc40000000f00 */
[----:B------:R-:W-:Y:S02]  /*25460*/  MOV R10, 0x25480 ;  /* 0x00025480000a7802 */ /* 0x000fe40000000f00 */
[----:B---34-:R-:W-:Y:S05]  /*25470*/  CALL.REL.NOINC `($__internal_3_$__cuda_sm70_shflsync_idx_p) ;  /* 0x000001d000007944 */ /* 0x018fea0003c00000 */
[----:B--2---:R-:W-:Y:S01]  /*25480*/  MOV R17, R16 ;  /* 0x0000001000117202 */ /* 0x004fe20000000f00 */
[----:B-1----:R-:W-:Y:S05]  /*25490*/  BRA `(.L_x_1264) ;  /* 0xffffb06000007947 */ /* 0x002fea000383ffff */
.L_x_1235:
[----:B------:R-:W-:Y:S01]  /*254a0*/  IMAD.MOV.U32 R14, RZ, RZ, R21 ;  /* 0x000000ffff0e7224 */ /* 0x000fe200078e0015 */
[----:B------:R-:W-:Y:S01]  /*254b0*/  MOV R12, 0x181f ;  /* 0x0000181f000c7802 */ /* 0x000fe20000000f00 */
[----:B------:R-:W-:Y:S01]  /*254c0*/  IMAD.MOV.U32 R13, RZ, RZ, 0x3 ;  /* 0x00000003ff0d7424 */ /* 0x000fe200078e00ff */
[----:B------:R-:W-:Y:S02]  /*254d0*/  MOV R11, 0xffffffff ;  /* 0xffffffff000b7802 */ /* 0x000fe40000000f00 */
[----:B------:R-:W-:Y:S02]  /*254e0*/  MOV R10, 0x25500 ;  /* 0x00025500000a7802 */ /* 0x000fe40000000f00 */
[----:B--234-:R-:W-:Y:S05]  /*254f0*/  CALL.REL.NOINC `($__internal_3_$__cuda_sm70_shflsync_idx_p) ;  /* 0x0000015000007944 */ /* 0x01cfea0003c00000 */
        /* <DEDUP_REMOVED lines=17> */
        .weak           $__internal_2_$__cuda_sm70_shflsync_bfly_p
        .type           $__internal_2_$__cuda_sm70_shflsync_bfly_p,@function
        .size           $__internal_2_$__cuda_sm70_shflsync_bfly_p,($__internal_3_$__cuda_sm70_shflsync_idx_p - $__internal_2_$__cuda_sm70_shflsync_bfly_p)
$__internal_2_$__cuda_sm70_shflsync_bfly_p:
[----:B------:R-:W-:Y:S01]  /*25610*/  MOV R11, 0x0 ;  /* 0x00000000000b7802 */ /* 0x000fe20000000f00 */
[----:B------:R-:W-:Y:S04]  /*25620*/  WARPSYNC R3 ;  /* 0x0000000300007348 */ /* 0x000fe80003800000 */
[----:B------:R1:W2:Y:S01]  /*25630*/  SHFL.BFLY PT, R6, R247, R6, R4 ;  /* 0x0c000006f7067389 */ /* 0x0002a200000e0004 */
[----:B------:R-:W-:Y:S05]  /*25640*/  RET.REL.NODEC R10 `(_ZN7cutlass13device_kernelIN5flash19enable_sm80_to_sm89INS1_16FlashAttnFwdSm80INS1_25CollectiveMainloopFwdSm80ILi8ELi1ELb0EN4cute5tupleIJNS5_1CILi128EEENS7_ILi48EEENS7_ILi256EEEEEELi256ENS_10bfloat16_tEfNS_4arch4Sm80ELb0ELb1ELb1ELb1ELb0ELb1ELb1ELb0EEENS1_21CollectiveEpilogueFwdINS6_IJS8_SA_S9_EEENS6_IJNS7_ILi1EEESI_SI_EEESC_SE_Li256ELb1ELb1ELb0ELb0EEENS1_19SingleTileSchedulerILb1ELb0ELb1ELi128EEEEEEEEEvNT_6ParamsE) ;  /* 0xfffda9b00a007950 */ /* 0x000fea0003c3ffff */
        .weak           $__internal_3_$__cuda_sm70_shflsync_idx_p
        .type           $__internal_3_$__cuda_sm70_shflsync_idx_p,@function
        .size           $__internal_3_$__cuda_sm70_shflsync_idx_p,(.L_x_3072 - $__internal_3_$__cuda_sm70_shflsync_idx_p)
$__internal_3_$__cuda_sm70_shflsync_idx_p:
[----:B------:R-:W-:Y:S01]  /*25650*/  MOV R30, R10 ;  /* 0x0000000a001e7202 */ /* 0x000fe20000000f00 */
[----:B------:R-:W-:Y:S04]  /*25660*/  WARPSYNC R11 ;  /* 0x0000000b00007348 */ /* 0x000fe80003800000 */
[----:B------:R-:W-:Y:S01]  /*25670*/  MOV R31, 0x0 ;  /* 0x00000000001f7802 */ /* 0x000fe20000000f00 */
[----:B------:R1:W2:Y:S03]  /*25680*/  SHFL.IDX PT, R16, R14, R13, R12 ;  /* 0x0000000d0e107389 */ /* 0x0002a600000e000c */
[----:B------:R-:W-:Y:S05]  /*25690*/  RET.REL.NODEC R30 `(_ZN7cutlass13device_kernelIN5flash19enable_sm80_to_sm89INS1_16FlashAttnFwdSm80INS1_25CollectiveMainloopFwdSm80ILi8ELi1ELb0EN4cute5tupleIJNS5_1CILi128EEENS7_ILi48EEENS7_ILi256EEEEEELi256ENS_10bfloat16_tEfNS_4arch4Sm80ELb0ELb1ELb1ELb1ELb0ELb1ELb1ELb0EEENS1_21CollectiveEpilogueFwdINS6_IJS8_SA_S9_EEENS6_IJNS7_ILi1EEESI_SI_EEESC_SE_Li256ELb1ELb1ELb0ELb0EEENS1_19SingleTileSchedulerILb1ELb0ELb1ELi128EEEEEEEEEvNT_6ParamsE) ;  /* 0xfffda9601e007950 */ /* 0x000fea0003c3ffff */
.L_x_1266:
        /* <DEDUP_REMOVED lines=14> */
.L_x_3072:


//--------------------- .text._ZN7cutlass13device_kernelIN5flash19enable_sm80_to_sm89INS1_16FlashAttnFwdSm80INS1_25CollectiveMainloopFwdSm80ILi8ELi1ELb0EN4cute5tupleIJNS5_1CILi128EEENS7_ILi96EEENS7_ILi256EEEEEELi256ENS_10bfloat16_tEfNS_4arch4Sm80ELb1ELb0ELb1ELb0ELb0ELb0ELb1ELb0EEENS1_21CollectiveEpilogueFwdINS6_IJS8_SA_S9_EEENS6_IJNS7_ILi1EEESI_SI_EEESC_SE_Li256ELb0ELb1ELb0ELb0EEENS1_30DynamicPersistentTileSchedulerILi256ELi256ELb0ELb1ELb0EEEEEEEEEvNT_6ParamsE --------------------------
	.section	.text._ZN7cutlass13device_kernelIN5flash19enable_sm80_to_sm89INS1_16FlashAttnFwdSm80INS1_25CollectiveMainloopFwdSm80ILi8ELi1ELb0EN4cute5tupleIJNS5_1CILi128EEENS7_ILi96EEENS7_ILi256EEEEEELi256ENS_10bfloat16_tEfNS_4arch4Sm80ELb1ELb0ELb1ELb0ELb0ELb0ELb1ELb0EEENS1_21CollectiveEpilogueFwdINS6_IJS8_SA_S9_EEENS6_IJNS7_ILi1EEESI_SI_EEESC_SE_Li256ELb0ELb1ELb0ELb0EEENS1_30DynamicPersistentTileSchedulerILi256ELi256ELb0ELb1ELb0EEEEEEEEEvNT_6ParamsE,"ax",@progbits
	.sectioninfo	@"SHI_REGISTERS=255"
	.align	128
.text._ZN7cutlass13device_kernelIN5flash19enable_sm80_to_sm89INS1_16FlashAttnFwdSm80INS1_25CollectiveMainloopFwdSm80ILi8ELi1ELb0EN4cute5tupleIJNS5_1CILi128EEENS7_ILi96EEENS7_ILi256EEEEEELi256ENS_10bfloat16_tEfNS_4arch4Sm80ELb1ELb0ELb1ELb0ELb0ELb0ELb1ELb0EEENS1_21CollectiveEpilogueFwdINS6_IJS8_SA_S9_EEENS6_IJNS7_ILi1EEESI_SI_EEESC_SE_Li256ELb0ELb1ELb0ELb0EEENS1_30DynamicPersistentTileSchedulerILi256ELi256ELb0ELb1ELb0EEEEEEEEEvNT_6ParamsE:
        .type           _ZN7cutlass13device_kernelIN5flash19enable_sm80_to_sm89INS1_16FlashAttnFwdSm80INS1_25CollectiveMainloopFwdSm80ILi8ELi1ELb0EN4cute5tupleIJNS5_1CILi128EEENS7_ILi96EEENS7_ILi256EEEEEELi256ENS_10bfloat16_tEfNS_4arch4Sm80ELb1ELb0ELb1ELb0ELb0ELb0ELb1ELb0EEENS1_21CollectiveEpilogueFwdINS6_IJS8_SA_S9_EEENS6_IJNS7_ILi1EEESI_SI_EEESC_SE_Li256ELb0ELb1ELb0ELb0EEENS1_30DynamicPersistentTileSchedulerILi256ELi256ELb0ELb1ELb0EEEEEEEEEvNT_6ParamsE,@function
        .size           _ZN7cutlass13device_kernelIN5flash19enable_sm80_to_sm89INS1_16FlashAttnFwdSm80INS1_25CollectiveMainloopFwdSm80ILi8ELi1ELb0EN4cute5tupleIJNS5_1CILi128EEENS7_ILi96EEENS7_ILi256EEEEEELi256ENS_10bfloat16_tEfNS_4arch4Sm80ELb1ELb0ELb1ELb0ELb0ELb0ELb1ELb0EEENS1_21CollectiveEpilogueFwdINS6_IJS8_SA_S9_EEENS6_IJNS7_ILi1EEESI_SI_EEESC_SE_Li256ELb0ELb1ELb0ELb0EEENS1_30DynamicPersistentTileSchedulerILi256ELi256ELb0ELb1ELb0EEEEEEEEEvNT_6ParamsE,(.L_x_3076 - _ZN7cutlass13device_kernelIN5flash19enable_sm80_to_sm89INS1_16FlashAttnFwdSm80INS1_25CollectiveMainloopFwdSm80ILi8ELi1ELb0EN4cute5tupleIJNS5_1CILi128EEENS7_ILi96EEENS7_ILi256EEEEEELi256ENS_10bfloat16_tEfNS_4arch4Sm80ELb1ELb0ELb1ELb0ELb0ELb0ELb1ELb0EEENS1_21CollectiveEpilogueFwdINS6_IJS8_SA_S9_EEENS6_IJNS7_ILi1EEESI_SI_EEESC_SE_Li256ELb0ELb1ELb0ELb0EEENS1_30DynamicPersistentTileSchedulerILi256ELi256ELb0ELb1ELb0EEEEEEEEEvNT_6ParamsE)
        .other          _ZN7cutlass13device_kernelIN5flash19enable_sm80_to_sm89INS1_16FlashAttnFwdSm80INS1_25CollectiveMainloopFwdSm80ILi8ELi1ELb0EN4cute5tupleIJNS5_1CILi128EEENS7_ILi96EEENS7_ILi256EEEEEELi256ENS_10bfloat16_tEfNS_4arch4Sm80ELb1ELb0ELb1ELb0ELb0ELb0ELb1ELb0EEENS1_21CollectiveEpilogueFwdINS6_IJS8_SA_S9_EEENS6_IJNS7_ILi1EEESI_SI_EEESC_SE_Li256ELb0ELb1ELb0ELb0EEENS1_30DynamicPersistentTileSchedulerILi256ELi256ELb0ELb1ELb0EEEEEEEEEvNT_6ParamsE,@"STO_CUDA_ENTRY STV_DEFAULT"
_ZN7cutlass13device_kernelIN5flash19enable_sm80_to_sm89INS1_16FlashAttnFwdSm80INS1_25CollectiveMainloopFwdSm80ILi8ELi1ELb0EN4cute5tupleIJNS5_1CILi128EEENS7_ILi96EEENS7_ILi256EEEEEELi256ENS_10bfloat16_tEfNS_4arch4Sm80ELb1ELb0ELb1ELb0ELb0ELb0ELb1ELb0EEENS1_21CollectiveEpilogueFwdINS6_IJS8_SA_S9_EEENS6_IJNS7_ILi1EEESI_SI_EEESC_SE_Li256ELb0ELb1ELb0ELb0EEENS1_30DynamicPersistentTileSchedulerILi256ELi256ELb0ELb1ELb0EEEEEEEEEvNT_6ParamsE:
[----:B------:R-:W-:-:S03]  /*0000*/  MOV R1, c[0x0][0x28] ;  /* 0x00000a0000017a02 */ /* 0x000fc60000000f00 */
[----:B------:R-:W1:Y:S01]  /*0010*/  S2R R18, SR_TID.X ;  /* 0x0000000000127919 */ /* 0x000e620000002100 */
[----:B------:R-:W-:-:S03]  /*0020*/  IADD3 R1, R1, -0xa8, RZ ;  /* 0xffffff5801017810 */ /* 0x000fc60007ffe0ff */
[----:B------:R-:W2:Y:S01]  /*0030*/  S2R R13, SR_CTAID.X ;  /* 0x00000000000d7919 */ /* 0x000ea20000002500 */
[----:B-1----:R-:W-:-:S05]  /*0040*/  SHF.R.U32.HI R0, RZ, 0x5, R18 ;  /* 0x00000005ff007819 */ /* 0x002fca0000011612 */
[----:B------:R-:W1:Y:S04]  /*0050*/  SHFL.IDX PT, R2, R0, RZ, 0x1f ;  /* 0x00001fff00027589 */ /* 0x000e6800000e0000 */
[----:B------:R-:W3:Y:S01]  /*0060*/  SHFL.IDX PT, R0, R0, RZ, 0x1f ;  /* 0x00001fff00007589 */ /* 0x000ee200000e0000 */
[----:B-1----:R-:W-:Y:S01]  /*0070*/  ISETP.GE.AND P0, PT, R2, 0x1, PT ;  /* 0x000000010200780c */ /* 0x002fe20003f06270 */
[----:B---3--:R1:W3:-:S12]  /*0080*/  R2UR UR6, R0 ;  /* 0x00000000000673c2 */ /* 0x0082d800000e0000 */
[----:B------:R-:W-:Y:S06]  /*0090*/  @P0 BAR.ARV 0x4, 0x100 ;  /* 0x0104000000000b1d */ /* 0x000fec0000002000 */
[----:B--2---:R-:W-:-:S13]  /*00a0*/  ISETP.GE.AND P0, PT, R13, c[0x0][0x538], PT ;  /* 0x00014e000d007a0c */ /* 0x004fda0003f06270 */
[----:B------:R-:W-:Y:S05]  /*00b0*/  @P0 EXIT ;  /* 0x000000000000094d */ /* 0x000fea0003800000 */
[----:B-1-3--:R-:W-:Y:S01]  /*00c0*/  SHF.R.S32.HI R11, RZ, 0x1f, R18 ;  /* 0x0000001fff0b7819 */ /* 0x00afe20000011412 */
[----:B------:R-:W-:Y:S01]  /*00d0*/  IMAD.MOV.U32 R220, RZ, RZ, 0x40 ;  /* 0x00000040ffdc7424 */ /* 0x000fe200078e00ff */
[----:B------:R-:W-:Y:S01]  /*00e0*/  ULDC.64 UR8, c[0x0][0x118] ;  /* 0x0000460000087ab9 */ /* 0x000fe20000000a00 */
[----:B------:R-:W-:Y:S01]  /*00f0*/  IMAD.MOV.U32 R218, RZ, RZ, 0x20 ;  /* 0x00000020ffda7424 */ /* 0x000fe200078e00ff */
[CC--:B------:R-:W-:Y:S02]  /*0100*/  LEA.HI R2, R11.reuse, R18.reuse, RZ, 0x4 ;  /* 0x000000120b027211 */ /* 0x0c0fe400078f20ff */
[----:B------:R-:W-:Y:S02]  /*0110*/  LEA.HI R9, R11, R18, RZ, 0x3 ;  /* 0x000000120b097211 */ /* 0x000fe400078f18ff */
[----:B------:R-:W-:Y:S02]  /*0120*/  SHF.R.S32.HI R3, RZ, 0x4, R2 ;  /* 0x00000004ff037819 */ /* 0x000fe40000011402 */
[----:B------:R-:W-:-:S02]  /*0130*/  LOP3.LUT R5, R9, 0xfffffff8, RZ, 0xc0, !PT ;  /* 0xfffffff809057812 */ /* 0x000fc400078ec0ff */
[----:B------:R-:W-:Y:S02]  /*0140*/  LEA.HI R0, R2, R3, RZ, 0x1 ;  /* 0x0000000302007211 */ /* 0x000fe400078f08ff */
[----:B------:R-:W-:Y:S01]  /*0150*/  SHF.R.S32.HI R15, RZ, 0x3, R9 ;  /* 0x00000003ff0f7819 */ /* 0x000fe20000011409 */
[----:B------:R-:W-:Y:S01]  /*0160*/  IMAD.IADD R8, R18, 0x1, -R5 ;  /* 0x0000000112087824 */ /* 0x000fe200078e0a05 */
[----:B------:R-:W-:Y:S02]  /*0170*/  LOP3.LUT R0, R0, 0xfffffffe, RZ, 0xc0, !PT ;  /* 0xfffffffe00007812 */ /* 0x000fe400078ec0ff */
[----:B------:R-:W-:Y:S01]  /*0180*/  LEA.HI R12, R11, R18, RZ, 0x2 ;  /* 0x000000120b0c7211 */ /* 0x000fe200078f10ff */
[----:B------:R-:W-:Y:S02]  /*0190*/  IMAD.SHL.U32 R4, R15, 0x40, RZ ;  /* 0x000000400f047824 */ /* 0x000fe400078e00ff */
[----:B------:R-:W-:Y:S01]  /*01a0*/  IMAD.IADD R216, R3, 0x1, -R0 ;  /* 0x0000000103d87824 */ /* 0x000fe200078e0a00 */
[----:B------:R-:W-:Y:S01]  /*01b0*/  LOP3.LUT R0, R2, 0xfffffff0, RZ, 0xc0, !PT ;  /* 0xfffffff002007812 */ /* 0x000fe200078ec0ff */
[C---:B------:R-:W-:Y:S01]  /*01c0*/  IMAD.SHL.U32 R16, R8.reuse, 0x8, RZ ;  /* 0x0000000808107824 */ /* 0x040fe200078e00ff */
[--C-:B------:R-:W-:Y:S01]  /*01d0*/  SHF.R.S32.HI R10, RZ, 0x2, R12.reuse ;  /* 0x00000002ff0a7819 */ /* 0x100fe2000001140c */
[----:B------:R-:W-:Y:S01]  /*01e0*/  IMAD.SHL.U32 R6, R8, 0x40, RZ ;  /* 0x0000004008067824 */ /* 0x000fe200078e00ff */
[----:B------:R-:W-:Y:S01]  /*01f0*/  SHF.R.S32.HI R3, RZ, 0x1f, R12 ;  /* 0x0000001fff037819 */ /* 0x000fe2000001140c */
[----:B------:R-:W-:Y:S01]  /*0200*/  IMAD.IADD R2, R18, 0x1, -R0 ;  /* 0x0000000112027824 */ /* 0x000fe200078e0a00 */
[----:B------:R-:W-:-:S02]  /*0210*/  LOP3.LUT R0, R4, 0x1c0, RZ, 0xc0, !PT ;  /* 0x000001c004007812 */ /* 0x000fc400078ec0ff */
[----:B------:R-:W-:Y:S02]  /*0220*/  LEA.HI R3, R3, R10, RZ, 0x3 ;  /* 0x0000000a03037211 */ /* 0x000fe400078f18ff */
[----:B------:R-:W-:Y:S02]  /*0230*/  LOP3.LUT R5, R0, 0x38, R16, 0xf8, !PT ;  /* 0x0000003800057812 */ /* 0x000fe400078ef810 */
[----:B------:R-:W-:Y:S02]  /*0240*/  LOP3.LUT R4, R3, 0xfffffff8, RZ, 0xc0, !PT ;  /* 0xfffffff803047812 */ /* 0x000fe400078ec0ff */
[----:B------:R-:W-:Y:S02]  /*0250*/  SHF.R.U32.HI R3, RZ, 0x3, R0 ;  /* 0x00000003ff037819 */ /* 0x000fe40000011600 */
[----:B------:R-:W-:Y:S02]  /*0260*/  SHF.R.S32.HI R7, RZ, 0x1f, R2 ;  /* 0x0000001fff077819 */ /* 0x000fe40000011402 */
[----:B------:R-:W-:-:S02]  /*0270*/  LOP3.LUT R0, R6, 0x1c0, RZ, 0xc0, !PT ;  /* 0x000001c006007812 */ /* 0x000fc400078ec0ff */
[----:B------:R-:W-:Y:S02]  /*0280*/  LOP3.LUT R5, R5, R3, RZ, 0x3c, !PT ;  /* 0x0000000305057212 */ /* 0x000fe400078e3cff */
[----:B------:R-:W-:Y:S01]  /*0290*/  LEA.HI R217, R7, R2, RZ, 0x3 ;  /* 0x0000000207d97211 */ /* 0x000fe200078f18ff */
[----:B------:R-:W-:Y:S01]  /*02a0*/  IMAD.IADD R7, R10, 0x1, -R4 ;  /* 0x000000010a077824 */ /* 0x000fe200078e0a04 */
[----:B------:R-:W-:Y:S02]  /*02b0*/  LOP3.LUT R3, R0, 0x8, R9, 0xf8, !PT ;  /* 0x0000000800037812 */ /* 0x000fe400078ef809 */
[----:B------:R-:W-:Y:S02]  /*02c0*/  SHF.R.U32.HI R0, RZ, 0x3, R0 ;  /* 0x00000003ff007819 */ /* 0x000fe40000011600 */
[-C--:B------:R-:W-:Y:S02]  /*02d0*/  LEA.HI R6, R11, R18.reuse, RZ, 0x5 ;  /* 0x000000120b067211 */ /* 0x080fe400078f28ff */
[C---:B------:R-:W-:Y:S01]  /*02e0*/  LOP3.LUT R4, R217.reuse, 0xfffffff8, RZ, 0xc0, !PT ;  /* 0xfffffff8d9047812 */ /* 0x040fe200078ec0ff */
[----:B------:R-:W-:Y:S01]  /*02f0*/  IMAD.SHL.U32 R217, R217, 0x40, RZ ;  /* 0x00000040d9d97824 */ /* 0x000fe200078e00ff */
[----:B------:R-:W-:-:S02]  /*0300*/  LEA.HI R10, R11, R18, RZ, 0x6 ;  /* 0x000000120b0a7211 */ /* 0x000fc400078f30ff */
[----:B------:R-:W-:Y:S01]  /*0310*/  LOP3.LUT R11, R3, R0, RZ, 0x3c, !PT ;  /* 0x00000000030b7212 */ /* 0x000fe200078e3cff */
[----:B------:R-:W-:Y:S01]  /*0320*/  IMAD.IADD R9, R2, 0x1, -R4 ;  /* 0x0000000102097824 */ /* 0x000fe200078e0a04 */
[----:B------:R-:W-:Y:S01]  /*0330*/  LOP3.LUT R0, R6, 0xffffffe0, RZ, 0xc0, !PT ;  /* 0xffffffe006007812 */ /* 0x000fe200078ec0ff */
[----:B------:R-:W-:Y:S01]  /*0340*/  IMAD.SHL.U32 R4, R10, 0x8, RZ ;  /* 0x000000080a047824 */ /* 0x000fe200078e00ff */
[--C-:B------:R-:W-:Y:S02]  /*0350*/  SHF.R.S32.HI R223, RZ, 0x5, R6.reuse ;  /* 0x00000005ffdf7819 */ /* 0x100fe40000011406 */
[----:B------:R-:W-:Y:S01]  /*0360*/  SHF.R.S32.HI R2, RZ, 0x1f, R6 ;  /* 0x0000001fff027819 */ /* 0x000fe20000011406 */
[----:B------:R-:W-:Y:S01]  /*0370*/  IMAD.IADD R14, R18, 0x1, -R0 ;  /* 0x00000001120e7824 */ /* 0x000fe200078e0a00 */
[----:B------:R-:W-:Y:S01]  /*0380*/  LOP3.LUT R251, R5, 0x7ffffe00, R4, 0xf8, !PT ;  /* 0x7ffffe0005fb7812 */ /* 0x000fe200078ef804 */
[----:B------:R-:W-:Y:S01]  /*0390*/  IMAD.SHL.U32 R5, R216, 0x8, RZ ;  /* 0x00000008d8057824 */ /* 0x000fe200078e00ff */
[----:B------:R-:W-:Y:S01]  /*03a0*/  LEA.HI R0, R2, R223, RZ, 0x3 ;  /* 0x000000df02007211 */ /* 0x000fe200078f18ff */
[----:B------:R-:W-:Y:S01]  /*03b0*/  IMAD.SHL.U32 R2, R9, 0x40, RZ ;  /* 0x0000004009027824 */ /* 0x000fe200078e00ff */
[----:B------:R-:W-:Y:S01]  /*03c0*/  SHF.R.S32.HI R4, RZ, 0x1f, R14 ;  /* 0x0000001fff047819 */ /* 0x000fe2000001140e */
[----:B------:R-:W-:Y:S01]  /*03d0*/  IMAD R216, R216, 0x200, R11 ;  /* 0x00000200d8d87824 */ /* 0x000fe200078e020b */
[----:B------:R-:W-:Y:S01]  /*03e0*/  LOP3.LUT R3, R12, 0xfffffffc, RZ, 0xc0, !PT ;  /* 0xfffffffc0c037812 */ /* 0x000fe200078ec0ff */
[----:B------:R-:W-:Y:S01]  /*03f0*/  IMAD.SHL.U32 R251, R251, 0x2, RZ ;  /* 0x00000002fbfb7824 */ /* 0x000fe200078e00ff */
[----:B------:R-:W-:-:S02]  /*0400*/  LOP3.LUT R0, R0, 0xffffff8, RZ, 0xc0, !PT ;  /* 0x0ffffff800007812 */ /* 0x000fc400078ec0ff */
[----:B------:R-:W-:Y:S01]  /*0410*/  LEA.HI R10, R4, R14, RZ, 0x2 ;  /* 0x0000000e040a7211 */ /* 0x000fe200078f10ff */
[----:B------:R-:W-:Y:S01]  /*0420*/  IMAD.IADD R6, R18, 0x1, -R3 ;  /* 0x0000000112067824 */ /* 0x000fe200078e0a03 */
[----:B------:R-:W-:Y:S01]  /*0430*/  LOP3.LUT R2, R2, 0x1c0, RZ, 0xc0, !PT ;  /* 0x000001c002027812 */ /* 0x000fe200078ec0ff */
[C---:B------:R-:W-:Y:S01]  /*0440*/  IMAD.IADD R3, R223.reuse, 0x1, -R0 ;  /* 0x00000001df037824 */ /* 0x040fe200078e0a00 */
[----:B------:R-:W-:Y:S01]  /*0450*/  SHF.R.S32.HI R0, RZ, 0x2, R10 ;  /* 0x00000002ff007819 */ /* 0x000fe2000001140a */
[----:B------:R-:W-:Y:S01]  /*0460*/  IMAD.SHL.U32 R223, R223, 0x400, RZ ;  /* 0x00000400dfdf7824 */ /* 0x000fe200078e00ff */
[----:B------:R-:W-:Y:S02]  /*0470*/  LOP3.LUT R5, R2, 0x8, R5, 0xf8, !PT ;  /* 0x0000000802057812 */ /* 0x000fe400078ef805 */
[----:B------:R-:W-:Y:S01]  /*0480*/  SHF.R.U32.HI R2, RZ, 0x3, R2 ;  /* 0x00000003ff027819 */ /* 0x000fe20000011602 */
[----:B------:R-:W-:Y:S01]  /*0490*/  IMAD R12, R3, 0x10, R0 ;  /* 0x00000010030c7824 */ /* 0x000fe200078e0200 */
[C---:B------:R-:W-:Y:S01]  /*04a0*/  LEA.HI R0, R6.reuse, R6, RZ, 0x1 ;  /* 0x0000000606007211 */ /* 0x040fe200078f08ff */
[----:B------:R-:W-:Y:S01]  /*04b0*/  IMAD R3, R6, 0x2, R223 ;  /* 0x0000000206037824 */ /* 0x000fe200078e02df */
[----:B------:R-:W-:Y:S01]  /*04c0*/  LOP3.LUT R5, R5, R2, RZ, 0x3c, !PT ;  /* 0x0000000205057212 */ /* 0x000fe200078e3cff */
[C---:B------:R-:W-:Y:S01]  /*04d0*/  IMAD.SHL.U32 R2, R7.reuse, 0x40, RZ ;  /* 0x0000004007027824 */ /* 0x040fe200078e00ff */
[----:B------:R-:W-:Y:S01]  /*04e0*/  LOP3.LUT R4, R7, 0x1, RZ, 0xc0, !PT ;  /* 0x0000000107047812 */ /* 0x000fe200078ec0ff */
[----:B------:R-:W-:Y:S01]  /*04f0*/  STL [R1+0x94], R12 ;  /* 0x0000940c01007387 */ /* 0x000fe20000100800 */
[----:B------:R-:W-:-:S02]  /*0500*/  LOP3.LUT R0, R0, 0x1ffffffe, RZ, 0xc0, !PT ;  /* 0x1ffffffe00007812 */ /* 0x000fc400078ec0ff */
[----:B------:R-:W-:Y:S01]  /*0510*/  LOP3.LUT R2, R2, 0x1c0, RZ, 0xc0, !PT ;  /* 0x000001c002027812 */ /* 0x000fe200078ec0ff */
[----:B------:R-:W-:Y:S01]  /*0520*/  STL [R1+0x68], R13 ;  /* 0x0000680d01007387 */ /* 0x000fe20000100800 */
[----:B------:R-:W-:Y:S01]  /*0530*/  ISETP.NE.U32.AND P0, PT, R4, 0x1, PT ;  /* 0x000000010400780c */ /* 0x000fe20003f05070 */
[----:B------:R-:W-:Y:S01]  /*0540*/  IMAD.IADD R4, R6, 0x1, -R0 ;  /* 0x0000000106047824 */ /* 0x000fe200078e0a00 */
[----:B------:R-:W-:Y:S02]  /*0550*/  LEA.HI R0, R2, R2, RZ, 0x1d ;  /* 0x0000000202007211 */ /* 0x000fe400078fe8ff */
[----:B------:R-:W-:Y:S02]  /*0560*/  LOP3.LUT R217, R217, 0xfffffe00, RZ, 0xc0, !PT ;  /* 0xfffffe00d9d97812 */ /* 0x000fe400078ec0ff */
[----:B------:R-:W-:Y:S01]  /*0570*/  SHF.R.S32.HI R17, RZ, 0x1f, R16 ;  /* 0x0000001fff117819 */ /* 0x000fe20000011410 */
[----:B------:R-:W-:Y:S01]  /*0580*/  IMAD.IADD R3, R3, 0x1, R0 ;  /* 0x0000000103037824 */ /* 0x000fe200078e0200 */
[----:B------:R-:W-:Y:S01]  /*0590*/  IADD3 R6, R16, 0x40, RZ ;  /* 0x0000004010067810 */ /* 0x000fe20007ffe0ff */
[----:B------:R-:W-:Y:S01]  /*05a0*/  IMAD R0, R8, 0x20, R15 ;  /* 0x0000002008007824 */ /* 0x000fe200078e020f */
[----:B------:R-:W-:-:S02]  /*05b0*/  IADD3 R223, R5, R217, R223 ;  /* 0x000000d905df7210 */ /* 0x000fc40007ffe0df */
[----:B------:R-:W-:Y:S02]  /*05c0*/  LOP3.LUT R217, R5, R217, RZ, 0xfc, !PT ;  /* 0x000000d905d97212 */ /* 0x000fe400078efcff */
[----:B------:R1:W-:Y:S01]  /*05d0*/  STL [R1+0x90], R0 ;  /* 0x0000900001007387 */ /* 0x0003e20000100800 */
[C---:B------:R-:W-:Y:S02]  /*05e0*/  IADD3 R5, R16.reuse, 0x80, RZ ;  /* 0x0000008010057810 */ /* 0x040fe40007ffe0ff */
[----:B------:R-:W-:Y:S01]  /*05f0*/  IADD3 R2, R16, 0xc0, RZ ;  /* 0x000000c010027810 */ /* 0x000fe20007ffe0ff */
[----:B------:R-:W-:Y:S01]  /*0600*/  STL.64 [R1+0x38], R16 ;  /* 0x0000381001007387 */ /* 0x000fe20000100a00 */
[----:B------:R-:W-:Y:S02]  /*0610*/  R2P PR, R7, 0x6 ;  /* 0x0000000607007804 */ /* 0x000fe40000000000 */
[----:B------:R-:W-:Y:S01]  /*0620*/  LEA R3, R3, 0x80, 0x1 ;  /* 0x0000008003037811 */ /* 0x000fe200078e08ff */
[----:B------:R2:W-:Y:S01]  /*0630*/  STL [R1+0x44], R6 ;  /* 0x0000440601007387 */ /* 0x0005e20000100800 */
[----:B------:R-:W-:-:S02]  /*0640*/  LOP3.LUT P4, RZ, R8, 0x2, RZ, 0xc0, !PT ;  /* 0x0000000208ff7812 */ /* 0x000fc4000788c0ff */
[C---:B------:R-:W-:Y:S01]  /*0650*/  LOP3.LUT P6, RZ, R9.reuse, 0x2, RZ, 0xc0, !PT ;  /* 0x0000000209ff7812 */ /* 0x040fe200078cc0ff */
[----:B------:R3:W-:Y:S01]  /*0660*/  STL [R1+0x40], R5 ;  /* 0x0000400501007387 */ /* 0x0007e20000100800 */
[----:B------:R-:W-:Y:S02]  /*0670*/  LOP3.LUT P3, RZ, R8, 0x4, RZ, 0xc0, !PT ;  /* 0x0000000408ff7812 */ /* 0x000fe4000786c0ff */
[----:B------:R-:W-:Y:S02]  /*0680*/  LOP3.LUT P5, RZ, R9, 0x4, RZ, 0xc0, !PT ;  /* 0x0000000409ff7812 */ /* 0x000fe400078ac0ff */
[----:B------:R-:W-:Y:S02]  /*0690*/  LEA R216, R216, 0xc100, 0x1 ;  /* 0x0000c100d8d87811 */ /* 0x000fe400078e08ff */
[----:B------:R-:W-:Y:S02]  /*06a0*/  LEA R223, R223, 0x18100, 0x1 ;  /* 0x00018100dfdf7811 */ /* 0x000fe400078e08ff */
[----:B------:R-:W-:-:S02]  /*06b0*/  LEA R217, R217, 0x100, 0x1 ;  /* 0x00000100d9d97811 */ /* 0x000fc400078e08ff */
[----:B------:R-:W-:Y:S02]  /*06c0*/  SEL R219, R220, 0xffffffc0, !P3 ;  /* 0xffffffc0dcdb7807 */ /* 0x000fe40005800000 */
[----:B-1----:R-:W-:Y:S02]  /*06d0*/  LOP3.LUT R0, R10, 0x7ffffffc, RZ, 0xc0, !PT ;  /* 0x7ffffffc0a007812 */ /* 0x002fe400078ec0ff */
[C---:B------:R-:W-:Y:S01]  /*06e0*/  IADD3 R227, R216.reuse, 0x20, RZ ;  /* 0x00000020d8e37810 */ /* 0x040fe20007ffe0ff */
[C---:B------:R-:W-:Y:S01]  /*06f0*/  IMAD.IADD R222, R216.reuse, 0x1, R219 ;  /* 0x00000001d8de7824 */ /* 0x040fe200078e02db */
[----:B------:R-:W-:Y:S01]  /*0700*/  @P4 IADD3 R227, R216, -0x20, RZ ;  /* 0xffffffe0d8e34810 */ /* 0x000fe20007ffe0ff */
[----:B------:R-:W-:Y:S01]  /*0710*/  IMAD.IADD R0, R14, 0x1, -R0 ;  /* 0x000000010e007824 */ /* 0x000fe200078e0a00 */
[----:B--2---:R-:W-:-:S03]  /*0720*/  SHF.R.S32.HI R6, RZ, 0x1f, R6 ;  /* 0x0000001fff067819 */ /* 0x004fc60000011406 */
[----:B------:R-:W-:Y:S01]  /*0730*/  IMAD.IADD R219, R219, 0x1, R227 ;  /* 0x00000001dbdb7824 */ /* 0x000fe200078e02e3 */
[C---:B------:R-:W-:Y:S02]  /*0740*/  IADD3 R250, R227.reuse, 0x800, RZ ;  /* 0x00000800e3fa7810 */ /* 0x040fe40007ffe0ff */
[----:B---3--:R-:W-:Y:S01]  /*0750*/  SHF.R.S32.HI R5, RZ, 0x1f, R5 ;  /* 0x0000001fff057819 */ /* 0x008fe20000011405 */
[----:B------:R1:W-:Y:S01]  /*0760*/  STL [R1+0x64], R6 ;  /* 0x0000640601007387 */ /* 0x0003e20000100800 */
[C---:B------:R-:W-:Y:S02]  /*0770*/  IADD3 R249, R227.reuse, 0x1000, RZ ;  /* 0x00001000e3f97810 */ /* 0x040fe40007ffe0ff */
[C---:B------:R-:W-:Y:S01]  /*0780*/  IADD3 R248, R227.reuse, 0x1800, RZ ;  /* 0x00001800e3f87810 */ /* 0x040fe20007ffe0ff */
[----:B------:R2:W-:Y:S01]  /*0790*/  STL [R1+0x48], R2 ;  /* 0x0000480201007387 */ /* 0x0005e20000100800 */
[C---:B------:R-:W-:Y:S02]  /*07a0*/  IADD3 R247, R227.reuse, 0x2000, RZ ;  /* 0x00002000e3f77810 */ /* 0x040fe40007ffe0ff */
[C---:B------:R-:W-:Y:S01]  /*07b0*/  IADD3 R246, R227.reuse, 0x2800, RZ ;  /* 0x00002800e3f67810 */ /* 0x040fe20007ffe0ff */
[----:B------:R3:W-:Y:S01]  /*07c0*/  STL [R1+0x60], R5 ;  /* 0x0000600501007387 */ /* 0x0007e20000100800 */
[----:B------:R-:W-:-:S02]  /*07d0*/  IADD3 R245, R227, 0x3000, RZ ;  /* 0x00003000e3f57810 */ /* 0x000fc40007ffe0ff */
[C---:B------:R-:W-:Y:S02]  /*07e0*/  IADD3 R244, R227.reuse, 0x3800, RZ ;  /* 0x00003800e3f47810 */ /* 0x040fe40007ffe0ff */
[C---:B------:R-:W-:Y:S02]  /*07f0*/  IADD3 R243, R227.reuse, 0x4000, RZ ;  /* 0x00004000e3f37810 */ /* 0x040fe40007ffe0ff */
[C---:B------:R-:W-:Y:S02]  /*0800*/  IADD3 R242, R227.reuse, 0x4800, RZ ;  /* 0x00004800e3f27810 */ /* 0x040fe40007ffe0ff */
[C---:B------:R-:W-:Y:S02]  /*0810*/  IADD3 R241, R227.reuse, 0x5000, RZ ;  /* 0x00005000e3f17810 */ /* 0x040fe40007ffe0ff */
[C---:B------:R-:W-:Y:S02]  /*0820*/  IADD3 R240, R227.reuse, 0x5800, RZ ;  /* 0x00005800e3f07810 */ /* 0x040fe40007ffe0ff */
[----:B------:R-:W-:-:S02]  /*0830*/  IADD3 R239, R227, 0x6000, RZ ;  /* 0x00006000e3ef7810 */ /* 0x000fc40007ffe0ff */
[C---:B------:R-:W-:Y:S01]  /*0840*/  IADD3 R238, R227.reuse, 0x6800, RZ ;  /* 0x00006800e3ee7810 */ /* 0x040fe20007ffe0ff */
[----:B-1----:R-:W-:Y:S01]  /*0850*/  IMAD.SHL.U32 R6, R0, 0x2, RZ ;  /* 0x0000000200067824 */ /* 0x002fe200078e00ff */
[C---:B------:R-:W-:Y:S01]  /*0860*/  IADD3 R237, R227.reuse, 0x7000, RZ ;  /* 0x00007000e3ed7810 */ /* 0x040fe20007ffe0ff */
[----:B------:R-:W-:Y:S01]  /*0870*/  IMAD R0, R4, 0x8, R12 ;  /* 0x0000000804007824 */ /* 0x000fe200078e020c */
[C---:B------:R-:W-:Y:S02]  /*0880*/  IADD3 R236, R227.reuse, 0x7800, RZ ;  /* 0x00007800e3ec7810 */ /* 0x040fe40007ffe0ff */
[----:B--2---:R-:W-:Y:S02]  /*0890*/  SHF.R.S32.HI R2, RZ, 0x1f, R2 ;  /* 0x0000001fff027819 */ /* 0x004fe40000011402 */
[----:B------:R-:W-:Y:S02]  /*08a0*/  IADD3 R235, R227, 0x8000, RZ ;  /* 0x00008000e3eb7810 */ /* 0x000fe40007ffe0ff */
[C---:B---3--:R-:W-:Y:S01]  /*08b0*/  SEL R5, R218.reuse, 0xffffffe0, !P1 ;  /* 0xffffffe0da057807 */ /* 0x048fe20004800000 */
[----:B------:R1:W-:Y:S01]  /*08c0*/  STL [R1+0x5c], R2 ;  /* 0x00005c0201007387 */ /* 0x0003e20000100800 */
[----:B------:R-:W-:-:S02]  /*08d0*/  SEL R218, R218, 0xffffffe0, !P6 ;  /* 0xffffffe0dada7807 */ /* 0x000fc40007000000 */
[C---:B------:R-:W-:Y:S01]  /*08e0*/  IADD3 R234, R227.reuse, 0x8800, RZ ;  /* 0x00008800e3ea7810 */ /* 0x040fe20007ffe0ff */
[----:B------:R2:W-:Y:S01]  /*08f0*/  STL [R1+0x54], R6 ;  /* 0x0000540601007387 */ /* 0x0005e20000100800 */
[----:B------:R-:W-:Y:S01]  /*0900*/  IADD3 R233, R227, 0x9000, RZ ;  /* 0x00009000e3e97810 */ /* 0x000fe20007ffe0ff */
[----:B------:R-:W-:Y:S01]  /*0910*/  IMAD.IADD R224, R223, 0x1, R218 ;  /* 0x00000001dfe07824 */ /* 0x000fe200078e02da */
[C---:B------:R-:W-:Y:S01]  /*0920*/  IADD3 R232, R227.reuse, 0x9800, RZ ;  /* 0x00009800e3e87810 */ /* 0x040fe20007ffe0ff */
[----:B------:R3:W-:Y:S01]  /*0930*/  STL [R1+0x8c], R0 ;  /* 0x00008c0001007387 */ /* 0x0007e20000100800 */
[----:B------:R-:W-:Y:S01]  /*0940*/  IMAD.IADD R218, R218, 0x1, R217 ;  /* 0x00000001dada7824 */ /* 0x000fe200078e02d9 */
[C---:B------:R-:W-:Y:S02]  /*0950*/  IADD3 R231, R227.reuse, 0xa000, RZ ;  /* 0x0000a000e3e77810 */ /* 0x040fe40007ffe0ff */
[----:B------:R4:W-:Y:S01]  /*0960*/  STL [R1+0x6c], R3 ;  /* 0x00006c0301007387 */ /* 0x0009e20000100800 */
[----:B------:R-:W-:-:S02]  /*0970*/  IADD3 R230, R227, 0xa800, RZ ;  /* 0x0000a800e3e67810 */ /* 0x000fc40007ffe0ff */
[C---:B------:R-:W-:Y:S02]  /*0980*/  IADD3 R229, R227.reuse, 0xb000, RZ ;  /* 0x0000b000e3e57810 */ /* 0x040fe40007ffe0ff */
[----:B------:R-:W-:Y:S02]  /*0990*/  IADD3 R228, R227, 0xb800, RZ ;  /* 0x0000b800e3e47810 */ /* 0x000fe40007ffe0ff */
[C---:B-1----:R-:W-:Y:S02]  /*09a0*/  SEL R2, R220.reuse, 0xffffffc0, !P2 ;  /* 0xffffffc0dc027807 */ /* 0x042fe40005000000 */
[----:B------:R-:W-:Y:S02]  /*09b0*/  SEL R220, R220, 0xffffffc0, !P5 ;  /* 0xffffffc0dcdc7807 */ /* 0x000fe40006800000 */
[C---:B--2---:R-:W-:Y:S01]  /*09c0*/  IADD3 R6, R3.reuse, -0x10, RZ ;  /* 0xfffffff003067810 */ /* 0x044fe20007ffe0ff */
[C---:B------:R-:W-:Y:S01]  /*09d0*/  IMAD.IADD R4, R3.reuse, 0x1, R2 ;  /* 0x0000000103047824 */ /* 0x040fe200078e0202 */
[----:B------:R-:W-:Y:S01]  /*09e0*/  @P0 IADD3 R6, R3, 0x10, RZ ;  /* 0x0000001003060810 */ /* 0x000fe20007ffe0ff */
[----:B------:R-:W-:-:S02]  /*09f0*/  IMAD.IADD R226, R223, 0x1, R220 ;  /* 0x00000001dfe27824 */ /* 0x000fc400078e02dc */
[----:B---3--:R-:W-:Y:S01]  /*0a00*/  IMAD.IADD R0, R3, 0x1, R5 ;  /* 0x0000000103007824 */ /* 0x008fe200078e0205 */
[----:B------:R-:W-:Y:S01]  /*0a10*/  STL [R1+0x88], R4 ;  /* 0x0000880401007387 */ /* 0x000fe20000100800 */
[----:B------:R-:W-:Y:S02]  /*0a20*/  IMAD.IADD R221, R220, 0x1, R217 ;  /* 0x00000001dcdd7824 */ /* 0x000fe400078e02d9 */
[----:B----4-:R-:W-:Y:S01]  /*0a30*/  IMAD.IADD R3, R2, 0x1, R6 ;  /* 0x0000000102037824 */ /* 0x010fe200078e0206 */
[----:B------:R1:W-:Y:S01]  /*0a40*/  STL [R1+0x78], R0 ;  /* 0x0000780001007387 */ /* 0x0003e20000100800 */
[----:B------:R-:W-:Y:S02]  /*0a50*/  IMAD.IADD R225, R224, 0x1, R220 ;  /* 0x00000001e0e17824 */ /* 0x000fe400078e02dc */
[----:B------:R-:W-:Y:S02]  /*0a60*/  IMAD.IADD R220, R220, 0x1, R218 ;  /* 0x00000001dcdc7824 */ /* 0x000fe400078e02da */
[----:B-1----:R-:W-:-:S05]  /*0a70*/  IMAD.IADD R0, R0, 0x1, R2 ;  /* 0x0000000100007824 */ /* 0x002fca00078e0202 */
[----:B------:R1:W-:Y:S04]  /*0a80*/  STL [R1+0x84], R0 ;  /* 0x0000840001007387 */ /* 0x0003e80000100800 */
[----:B------:R-:W-:Y:S04]  /*0a90*/  STL [R1+0x70], R6 ;  /* 0x0000700601007387 */ /* 0x000fe80000100800 */
[----:B------:R-:W-:Y:S01]  /*0aa0*/  STL [R1+0x80], R3 ;  /* 0x0000800301007387 */ /* 0x000fe20000100800 */
[----:B-1----:R-:W-:-:S05]  /*0ab0*/  IMAD.IADD R0, R5, 0x1, R6 ;  /* 0x0000000105007824 */ /* 0x002fca00078e0206 */
[----:B------:R1:W-:Y:S02]  /*0ac0*/  STL [R1+0x74], R0 ;  /* 0x0000740001007387 */ /* 0x0003e40000100800 */
[----:B-1----:R-:W-:-:S05]  /*0ad0*/  IMAD.IADD R0, R0, 0x1, R2 ;  /* 0x0000000100007824 */ /* 0x002fca00078e0202 */
[----:B------:R1:W-:Y:S02]  /*0ae0*/  STL [R1+0x7c], R0 ;  /* 0x00007c0001007387 */ /* 0x0003e40000100800 */
.L_x_1320:
[----:B------:R-:W2:Y:S01]  /*0af0*/  LDL R4, [R1+0x68] ;  /* 0x0000680001047983 */ /* 0x000ea20000100800 */
[----:B-1----:R-:W-:Y:S01]  /*0b00*/  IMAD.MOV.U32 R0, RZ, RZ, c[0x0][0x560] ;  /* 0x00015800ff007624 */ /* 0x002fe200078e00ff */
        /* <DEDUP_REMOVED lines=17> */
.L_x_1268:
[----:B------:R-:W-:-:S04]  /*0c20*/  MOV R0, c[0x0][0x554] ;  /* 0x0001550000007a02 */ /* 0x000fc80000000f00 */
[----:B------:R-:W-:Y:S02]  /*0c30*/  ISETP.NE.AND P0, PT, R0, 0x1, PT ;  /* 0x000000010000780c */ /* 0x000fe40003f05270 */
[----:B------:R-:W-:-:S11]  /*0c40*/  MOV R0, R2 ;  /* 0x0000000200007202 */ /* 0x000fd60000000f00 */
[----:B------:R-:W-:-:S05]  /*0c50*/  @P0 IMAD.HI.U32 R4, R2, c[0x0][0x558], RZ ;  /* 0x0001560002040a27 */ /* 0x000fca00078e00ff */
[----:B------:R-:W-:-:S05]  /*0c60*/  @P0 SHF.R.U32.HI R0, RZ, c[0x0][0x55c], R4 ;  /* 0x00015700ff000a19 */ /* 0x000fca0000011604 */
[----:B------:R-:W-:Y:S02]  /*0c70*/  IMAD R4, R0, c[0x0][0x554], RZ ;  /* 0x0001550000047a24 */ /* 0x000fe400078e02ff */
.L_x_1269:
[----:B------:R-:W-:Y:S05]  /*0c80*/  BSYNC B0 ;  /* 0x0000000000007941 */ /* 0x000fea0003800000 */
.L_x_1267:
[----:B------:R-:W2:Y:S01]  /*0c90*/  LDL.LU R55, [R1+0xc] ;  /* 0x00000c0001377983 */ /* 0x000ea20000300800 */
        /* <DEDUP_REMOVED lines=8> */
[----:B------:R-:W-:Y:S01]  /*0d20*/  MOV R5, c[0x0][0x548] ;  /* 0x0001520000057a02 */ /* 0x000fe20000000f00 */
[----:B------:R-:W-:Y:S01]  /*0d30*/  IMAD.SHL.U32 R54, R0, 0x80, RZ ;  /* 0x0000008000367824 */ /* 0x000fe200078e00ff */
[----:B------:R-:W-:Y:S01]  /*0d40*/  UIMAD.WIDE UR4, UR4, 0x2aaaaaab, URZ ;  /* 0x2aaaaaab040478a5 */ /* 0x000fe2000f8e023f */
[----:B------:R-:W-:Y:S01]  /*0d50*/  CS2R R130, SRZ ;  /* 0x0000000000827805 */ /* 0x000fe2000001ff00 */
[----:B------:R-:W-:Y:S01]  /*0d60*/  ISETP.NE.AND P0, PT, R5, 0x1, PT ;  /* 0x000000010500780c */ /* 0x000fe20003f05270 */
[----:B------:R-:W-:Y:S01]  /*0d70*/  IMAD.MOV.U32 R5, RZ, RZ, c[0x0][0x168] ;  /* 0x00005a00ff057624 */ /* 0x000fe200078e00ff */
[----:B------:R-:W-:Y:S01]  /*0d80*/  IADD3 R0, R54, 0x7f, RZ ;  /* 0x0000007f36007810 */ /* 0x000fe20007ffe0ff */
[----:B------:R-:W-:Y:S01]  /*0d90*/  USHF.R.U32.HI UR4, URZ, 0x1f, UR5 ;  /* 0x0000001f3f047899 */ /* 0x000fe20008011605 */
[----:B------:R-:W-:Y:S01]  /*0da0*/  MOV R56, R2 ;  /* 0x0000000200387202 */ /* 0x000fe20000000f00 */
[----:B------:R1:W-:Y:S01]  /*0db0*/  STL [R1+0x58], R54 ;  /* 0x0000583601007387 */ /* 0x0003e20000100800 */
[----:B------:R-:W-:Y:S01]  /*0dc0*/  CS2R R128, SRZ ;  /* 0x0000000000807805 */ /* 0x000fe2000001ff00 */
[----:B------:R-:W-:Y:S01]  /*0dd0*/  @P1 IMAD.HI.U32 R4, R0, c[0x0][0x2c8], RZ ;  /* 0x0000b20000041a27 */ /* 0x000fe200078e00ff */
[----:B------:R-:W-:Y:S01]  /*0de0*/  ULEA.HI.SX32 UR4, UR5, UR4, 0x1c ;  /* 0x0000000405047291 */ /* 0x000fe2000f8fe23f */
[----:B------:R-:W-:Y:S01]  /*0df0*/  CS2R R126, SRZ ;  /* 0x00000000007e7805 */ /* 0x000fe2000001ff00 */
[----:B------:R-:W-:Y:S01]  /*0e00*/  CS2R R124, SRZ ;  /* 0x00000000007c7805 */ /* 0x000fe2000001ff00 */
[----:B------:R-:W-:Y:S01]  /*0e10*/  IMAD.MOV.U32 R122, RZ, RZ, RZ ;  /* 0x000000ffff7a7224 */ /* 0x000fe200078e00ff */
[----:B------:R-:W-:Y:S01]  /*0e20*/  @P1 SHF.R.U32.HI R0, RZ, c[0x0][0x2cc], R4 ;  /* 0x0000b300ff001a19 */ /* 0x000fe20000011604 */
[----:B------:R-:W-:Y:S01]  /*0e30*/  @P0 IMAD.HI.U32 R3, R2, c[0x0][0x54c], RZ ;  /* 0x0001530002030a27 */ /* 0x000fe200078e00ff */
[----:B------:R-:W-:Y:S01]  /*0e40*/  IADD3 R4, -R5, 0x60, RZ ;  /* 0x0000006005047810 */ /* 0x000fe20007ffe1ff */
[----:B------:R-:W-:Y:S01]  /*0e50*/  CS2R R120, SRZ ;  /* 0x0000000000787805 */ /* 0x000fe2000001ff00 */
[----:B------:R-:W-:Y:S01]  /*0e60*/  CS2R R6, SRZ ;  /* 0x0000000000067805 */ /* 0x000fe2000001ff00 */
[----:B------:R-:W-:Y:S01]  /*0e70*/  MOV R118, RZ ;  /* 0x000000ff00767202 */ /* 0x000fe20000000f00 */
[----:B------:R-:W-:Y:S01]  /*0e80*/  CS2R R116, SRZ ;  /* 0x0000000000747805 */ /* 0x000fe2000001ff00 */
[----:B------:R-:W-:Y:S01]  /*0e90*/  IADD3 R0, R0, c[0x0][0x1d0], R4 ;  /* 0x0000740000007a10 */ /* 0x000fe20007ffe004 */
[----:B------:R-:W-:Y:S01]  /*0ea0*/  CS2R R8, SRZ ;  /* 0x0000000000087805 */ /* 0x000fe2000001ff00 */
[----:B------:R-:W-:Y:S01]  /*0eb0*/  @P0 SHF.R.U32.HI R56, RZ, c[0x0][0x550], R3 ;  /* 0x00015400ff380a19 */ /* 0x000fe20000011603 */
[----:B------:R-:W-:Y:S01]  /*0ec0*/  IMAD.MOV.U32 R114, RZ, RZ, RZ ;  /* 0x000000ffff727224 */ /* 0x000fe200078e00ff */
[----:B------:R-:W-:Y:S01]  /*0ed0*/  CS2R R10, SRZ ;  /* 0x00000000000a7805 */ /* 0x000fe2000001ff00 */
[----:B------:R-:W-:Y:S01]  /*0ee0*/  IMAD.HI R3, R0, 0x2aaaaaab, RZ ;  /* 0x2aaaaaab00037827 */ /* 0x000fe200078e02ff */
[----:B------:R-:W-:Y:S01]  /*0ef0*/  MOV R110, RZ ;  /* 0x000000ff006e7202 */ /* 0x000fe20000000f00 */
[----:B------:R-:W-:Y:S01]  /*0f00*/  CS2R R12, SRZ ;  /* 0x00000000000c7805 */ /* 0x000fe2000001ff00 */
[----:B------:R-:W-:Y:S01]  /*0f10*/  CS2R R14, SRZ ;  /* 0x00000000000e7805 */ /* 0x000fe2000001ff00 */
[----:B------:R-:W-:Y:S01]  /*0f20*/  IMAD.MOV R0, RZ, RZ, -R56 ;  /* 0x000000ffff007224 */ /* 0x000fe200078e0a38 */
[----:B------:R-:W-:Y:S01]  /*0f30*/  SHF.R.U32.HI R4, RZ, 0x1f, R3 ;  /* 0x0000001fff047819 */ /* 0x000fe20000011603 */
[----:B------:R-:W-:Y:S01]  /*0f40*/  IMAD.MOV.U32 R112, RZ, RZ, RZ ;  /* 0x000000ffff707224 */ /* 0x000fe200078e00ff */
[----:B------:R-:W-:Y:S01]  /*0f50*/  MOV R104, RZ ;  /* 0x000000ff00687202 */ /* 0x000fe20000000f00 */
[----:B------:R-:W-:Y:S01]  /*0f60*/  IMAD R60, R0, c[0x0][0x548], R2 ;  /* 0x00015200003c7a24 */ /* 0x000fe200078e0202 */
[----:B------:R-:W-:Y:S01]  /*0f70*/  LEA.HI.SX32 R3, R3, R4, 0x1c ;  /* 0x0000000403037211 */ /* 0x000fe200078fe2ff */
[----:B------:R-:W-:Y:S01]  /*0f80*/  IMAD.MOV.U32 R108, RZ, RZ, RZ ;  /* 0x000000ffff6c7224 */ /* 0x000fe200078e00ff */
[----:B------:R-:W-:Y:S01]  /*0f90*/  PRMT R0, RZ, 0x7610, R0 ;  /* 0x00007610ff007816 */ /* 0x000fe20000000000 */
[----:B------:R-:W-:Y:S01]  /*0fa0*/  CS2R R4, SRZ ;  /* 0x0000000000047805 */ /* 0x000fe2000001ff00 */
[----:B------:R-:W-:Y:S01]  /*0fb0*/  IMNMX R52, R3, UR4, PT ;  /* 0x0000000403347c17 */ /* 0x000fe2000b800200 */
[----:B------:R-:W-:Y:S01]  /*0fc0*/  IMAD.MOV.U32 R106, RZ, RZ, RZ ;  /* 0x000000ffff6a7224 */ /* 0x000fe200078e00ff */
[----:B------:R-:W-:Y:S01]  /*0fd0*/  CS2R R16, SRZ ;  /* 0x0000000000107805 */ /* 0x000fe2000001ff00 */
[----:B------:R-:W-:Y:S01]  /*0fe0*/  IMAD.MOV.U32 R102, RZ, RZ, RZ ;  /* 0x000000ffff667224 */ /* 0x000fe200078e00ff */
[----:B------:R-:W-:Y:S01]  /*0ff0*/  ISETP.GE.AND P0, PT, R52, 0x1, PT ;  /* 0x000000013400780c */ /* 0x000fe20003f06270 */
        /* <DEDUP_REMOVED lines=70> */
[----:B------:R1:W-:Y:S04]  /*1460*/  STL [R1+0x4c], R60 ;  /* 0x00004c3c01007387 */ /* 0x0003e80000100800 */
[----:B------:R1:W-:Y:S01]  /*1470*/  STL [R1+0x14], R52 ;  /* 0x0000143401007387 */ /* 0x0003e20000100800 */
[----:B------:R-:W-:Y:S05]  /*1480*/  @!P0 BRA `(.L_x_1270) ;  /* 0x000117a000008947 */ /* 0x000fea0003800000 */
[----:B-1----:R-:W2:Y:S01]  /*1490*/  LDL R52, [R1+0x90] ;  /* 0x0000900001347983 */ /* 0x002ea20000100800 */
[----:B------:R-:W-:Y:S01]  /*14a0*/  IMAD.MOV.U32 R62, RZ, RZ, R55 ;  /* 0x000000ffff3e7224 */ /* 0x000fe200078e0037 */
[----:B------:R-:W-:-:S02]  /*14b0*/  ISETP.NE.U32.AND P0, PT, RZ, c[0x0][0x340], PT ;  /* 0x0000d000ff007a0c */ /* 0x000fc40003f05070 */
[----:B------:R-:W3:Y:S02]  /*14c0*/  LDL R55, [R1+0x44] ;  /* 0x0000440001377983 */ /* 0x000ee40000100800 */
[----:B------:R-:W-:Y:S02]  /*14d0*/  ISETP.NE.AND.EX P0, PT, RZ, c[0x0][0x344], PT, P0 ;  /* 0x0000d100ff007a0c */ /* 0x000fe40003f05300 */
[----:B------:R-:W4:Y:S04]  /*14e0*/  LDL.64 R58, [R1+0x38] ;  /* 0x00003800013a7983 */ /* 0x000f280000100a00 */
[----:B------:R-:W5:Y:S04]  /*14f0*/  LDL R18, [R1+0x40] ;  /* 0x0000400001127983 */ /* 0x000f680000100800 */
[----:B------:R-:W3:Y:S03]  /*1500*/  LDL R17, [R1+0x48] ;  /* 0x0000480001117983 */ /* 0x000ee60000100800 */
[----:B------:R-:W-:-:S04]  /*1510*/  @P0 IMAD.MOV.U32 R2, RZ, RZ, 0x4 ;  /* 0x00000004ff020424 */ /* 0x000fc800078e00ff */
[----:B------:R-:W-:-:S05]  /*1520*/  @P0 IMAD.WIDE R2, R56, R2, c[0x0][0x340] ;  /* 0x0000d00038020625 */ /* 0x000fca00078e0202 */
[----:B------:R1:W4:Y:S04]  /*1530*/  @P0 LDG.E R16, [R2.64] ;  /* 0x0000000802100981 */ /* 0x000328000c1e1900 */
[----:B------:R-:W2:Y:S01]  /*1540*/  S2R R63, SR_TID.X ;  /* 0x00000000003f7919 */ /* 0x000ea20000002100 */
[----:B------:R-:W-:-:S05]  /*1550*/  SHF.R.S32.HI R13, RZ, 0x1f, R60 ;  /* 0x0000001fff0d7819 */ /* 0x000fca000001143c */
[----:B------:R-:W-:Y:S01]  /*1560*/  IMAD R5, R13, c[0x0][0x1b8], RZ ;  /* 0x00006e000d057a24 */ /* 0x000fe200078e02ff */
[----:B------:R-:W-:-:S03]  /*1570*/  SHF.R.S32.HI R15, RZ, 0x1f, R56 ;  /* 0x0000001fff0f7819 */ /* 0x000fc60000011438 */
[C---:B------:R-:W-:Y:S02]  /*1580*/  IMAD R5, R60.reuse, c[0x0][0x1bc], R5 ;  /* 0x00006f003c057a24 */ /* 0x040fe400078e0205 */
[----:B-1----:R-:W-:-:S05]  /*1590*/  IMAD.WIDE.U32 R2, R60, c[0x0][0x1b8], RZ ;  /* 0x00006e003c027a25 */ /* 0x002fca00078e00ff */
[----:B------:R-:W-:Y:S01]  /*15a0*/  IADD3 R3, R3, R5, RZ ;  /* 0x0000000503037210 */ /* 0x000fe20007ffe0ff */
[----:B------:R-:W-:-:S04]  /*15b0*/  IMAD R5, R15, c[0x0][0x1c0], RZ ;  /* 0x000070000f057a24 */ /* 0x000fc800078e02ff */
[C---:B------:R-:W-:Y:S02]  /*15c0*/  IMAD R5, R56.reuse, c[0x0][0x1c4], R5 ;  /* 0x0000710038057a24 */ /* 0x040fe400078e0205 */
[----:B------:R-:W-:-:S05]  /*15d0*/  IMAD.WIDE.U32 R2, R56, c[0x0][0x1c0], R2 ;  /* 0x0000700038027a25 */ /* 0x000fca00078e0002 */
[----:B------:R-:W-:Y:S02]  /*15e0*/  IADD3 R3, R3, R5, RZ ;  /* 0x0000000503037210 */ /* 0x000fe40007ffe0ff */
[----:B------:R-:W-:Y:S02]  /*15f0*/  LOP3.LUT R62, R62, 0xfffffffe, RZ, 0xc0, !PT ;  /* 0xfffffffe3e3e7812 */ /* 0x000fe400078ec0ff */
[----:B--2---:R-:W-:Y:S02]  /*1600*/  IADD3 R4, R52, R54, RZ ;  /* 0x0000003634047210 */ /* 0x004fe40007ffe0ff */
[----:B------:R-:W-:-:S03]  /*1610*/  SHF.R.S32.HI R52, RZ, 0x1f, R63 ;  /* 0x0000001fff347819 */ /* 0x000fc6000001143f */
[----:B------:R-:W-:Y:S01]  /*1620*/  @P1 IMAD.HI.U32 R6, R4, c[0x0][0x2c8], RZ ;  /* 0x0000b20004061a27 */ /* 0x000fe200078e00ff */
[----:B------:R-:W-:-:S03]  /*1630*/  LEA.HI R52, R52, R63, RZ, 0x3 ;  /* 0x0000003f34347211 */ /* 0x000fc600078f18ff */
[----:B------:R-:W-:Y:S01]  /*1640*/  IMAD.MOV.U32 R0, RZ, RZ, R4 ;  /* 0x000000ffff007224 */ /* 0x000fe200078e0004 */
[----:B------:R-:W-:Y:S02]  /*1650*/  @P1 SHF.R.U32.HI R0, RZ, c[0x0][0x2cc], R6 ;  /* 0x0000b300ff001a19 */ /* 0x000fe40000011606 */
[----:B------:R-:W-:Y:S02]  /*1660*/  SHF.R.S32.HI R52, RZ, 0x3, R52 ;  /* 0x00000003ff347819 */ /* 0x000fe40000011434 */
[--C-:B------:R-:W-:Y:S01]  /*1670*/  SHF.R.S32.HI R6, RZ, 0x1f, R0.reuse ;  /* 0x0000001fff067819 */ /* 0x100fe20000011400 */
[----:B------:R-:W-:Y:S01]  /*1680*/  IMAD.MOV R8, RZ, RZ, -R0 ;  /* 0x000000ffff087224 */ /* 0x000fe200078e0a00 */
[----:B------:R-:W-:Y:S02]  /*1690*/  SHF.R.S32.HI R9, RZ, 0x1f, R52 ;  /* 0x0000001fff097819 */ /* 0x000fe40000011434 */
[----:B---3--:R-:W-:Y:S01]  /*16a0*/  ISETP.GE.AND P2, PT, R55, c[0x0][0x1d4], PT ;  /* 0x0000750037007a0c */ /* 0x008fe20003f46270 */
[----:B------:R-:W-:-:S02]  /*16b0*/  IMAD R5, R6, c[0x0][0x1b0], RZ ;  /* 0x00006c0006057a24 */ /* 0x000fc400078e02ff */
[----:B------:R-:W-:Y:S01]  /*16c0*/  IMAD.WIDE.U32 R2, R0, c[0x0][0x1b0], R2 ;  /* 0x00006c0000027a25 */ /* 0x000fe200078e0002 */
[----:B------:R-:W-:-:S03]  /*16d0*/  SEL R10, RZ, 0xffffffff, P2 ;  /* 0xffffffffff0a7807 */ /* 0x000fc60001000000 */
[----:B------:R-:W-:Y:S02]  /*16e0*/  IMAD R12, R0, c[0x0][0x1b4], R5 ;  /* 0x00006d00000c7a24 */ /* 0x000fe400078e0205 */
[----:B------:R-:W-:Y:S02]  /*16f0*/  IMAD R8, R8, c[0x0][0x2c4], R4 ;  /* 0x0000b10008087a24 */ /* 0x000fe400078e0204 */
[----:B------:R-:W-:Y:S02]  /*1700*/  IMAD R0, R9, c[0x0][0x1e0], RZ ;  /* 0x0000780009007a24 */ /* 0x000fe400078e02ff */
[----:B----4-:R-:W-:-:S04]  /*1710*/  IMAD.WIDE.U32 R6, R52, c[0x0][0x1e0], R58 ;  /* 0x0000780034067a25 */ /* 0x010fc800078e003a */
[----:B------:R-:W-:Y:S02]  /*1720*/  IMAD R0, R52, c[0x0][0x1e4], R0 ;  /* 0x0000790034007a24 */ /* 0x000fe400078e0200 */
[----:B------:R-:W-:Y:S01]  /*1730*/  IMAD.SHL.U32 R14, R10, 0x2, RZ ;  /* 0x000000020a0e7824 */ /* 0x000fe200078e00ff */
[----:B------:R-:W-:Y:S01]  /*1740*/  SHF.R.S32.HI R10, RZ, 0x1f, R8 ;  /* 0x0000001fff0a7819 */ /* 0x000fe20000011408 */
[----:B------:R-:W-:Y:S01]  /*1750*/  IMAD R9, R9, c[0x0][0x208], RZ ;  /* 0x0000820009097a24 */ /* 0x000fe200078e02ff */
[----:B------:R-:W-:Y:S01]  /*1760*/  IADD3 R7, R7, R0, RZ ;  /* 0x0000000007077210 */ /* 0x000fe20007ffe0ff */
[----:B------:R-:W-:Y:S01]  /*1770*/  IMAD.WIDE.U32 R4, R52, c[0x0][0x208], R58 ;  /* 0x0000820034047a25 */ /* 0x000fe200078e003a */
[----:B------:R-:W-:-:S03]  /*1780*/  IADD3 R3, R3, R12, RZ ;  /* 0x0000000c03037210 */ /* 0x000fc60007ffe0ff */
[----:B------:R-:W-:Y:S02]  /*1790*/  IMAD R9, R52, c[0x0][0x20c], R9 ;  /* 0x0000830034097a24 */ /* 0x000fe400078e0209 */
[----:B------:R-:W-:Y:S02]  /*17a0*/  IMAD R0, R10, c[0x0][0x1a8], RZ ;  /* 0x00006a000a007a24 */ /* 0x000fe400078e02ff */
[----:B------:R-:W-:Y:S02]  /*17b0*/  IMAD.IADD R5, R5, 0x1, R9 ;  /* 0x0000000105057824 */ /* 0x000fe400078e0209 */
[C---:B------:R-:W-:Y:S02]  /*17c0*/  IMAD R12, R8.reuse, c[0x0][0x1ac], R0 ;  /* 0x00006b00080c7a24 */ /* 0x040fe400078e0200 */
[----:B------:R-:W-:Y:S01]  /*17d0*/  IMAD.WIDE.U32 R8, R8, c[0x0][0x1a8], R2 ;  /* 0x00006a0008087a25 */ /* 0x000fe200078e0002 */
[----:B------:R-:W-:-:S03]  /*17e0*/  ISETP.GE.AND P1, PT, R58, c[0x0][0x1d4], PT ;  /* 0x000075003a007a0c */ /* 0x000fc60003f26270 */
[C---:B------:R-:W-:Y:S02]  /*17f0*/  IMAD R2, R13.reuse, c[0x0][0x210], RZ ;  /* 0x000084000d027a24 */ /* 0x040fe400078e02ff */
[----:B------:R-:W-:Y:S02]  /*1800*/  IMAD R0, R13, c[0x0][0x1e8], RZ ;  /* 0x00007a000d007a24 */ /* 0x000fe400078e02ff */
[C---:B------:R-:W-:Y:S02]  /*1810*/  IMAD R2, R60.reuse, c[0x0][0x214], R2 ;  /* 0x000085003c027a24 */ /* 0x040fe400078e0202 */
[----:B------:R-:W-:Y:S01]  /*1820*/  IMAD.WIDE.U32 R4, R60, c[0x0][0x210], R4 ;  /* 0x000084003c047a25 */ /* 0x000fe200078e0004 */
[----:B------:R-:W-:Y:S02]  /*1830*/  @P2 LOP3.LUT R62, R62, 0x1, RZ, 0xfc, !PT ;  /* 0x000000013e3e2812 */ /* 0x000fe400078efcff */
[----:B------:R-:W-:Y:S01]  /*1840*/  @P0 SHF.R.S32.HI R3, RZ, 0x1f, R16 ;  /* 0x0000001fff030819 */ /* 0x000fe20000011410 */
[C---:B------:R-:W-:Y:S01]  /*1850*/  IMAD R0, R60.reuse, c[0x0][0x1ec], R0 ;  /* 0x00007b003c007a24 */ /* 0x040fe200078e0200 */
[----:B------:R-:W-:Y:S01]  /*1860*/  @!P0 MOV R3, R15 ;  /* 0x0000000f00038202 */ /* 0x000fe20000000f00 */
[----:B------:R-:W-:Y:S01]  /*1870*/  IMAD.WIDE.U32 R6, R60, c[0x0][0x1e8], R6 ;  /* 0x00007a003c067a25 */ /* 0x000fe200078e0006 */
[----:B------:R-:W-:-:S02]  /*1880*/  IADD3 R5, R5, R2, RZ ;  /* 0x0000000205057210 */ /* 0x000fc40007ffe0ff */
[----:B------:R-:W-:Y:S01]  /*1890*/  LOP3.LUT R62, R62, 0xfffffffd, RZ, 0xc0, !PT ;  /* 0xfffffffd3e3e7812 */ /* 0x000fe200078ec0ff */
[----:B------:R-:W-:Y:S01]  /*18a0*/  IMAD.IADD R7, R7, 0x1, R0 ;  /* 0x0000000107077824 */ /* 0x000fe200078e0200 */
[----:B------:R-:W-:Y:S01]  /*18b0*/  @P0 MOV R2, R16 ;  /* 0x0000001000020202 */ /* 0x000fe20000000f00 */
[----:B------:R-:W-:Y:S02]  /*18c0*/  @!P0 IMAD.MOV.U32 R2, RZ, RZ, R56 ;  /* 0x000000ffff028224 */ /* 0x000fe400078e0038 */
[C---:B------:R-:W-:Y:S01]  /*18d0*/  IMAD R0, R3.reuse, c[0x0][0x1f0], RZ ;  /* 0x00007c0003007a24 */ /* 0x040fe200078e02ff */
[----:B------:R-:W-:Y:S01]  /*18e0*/  @P1 LOP3.LUT R62, R62, 0x2, RZ, 0xfc, !PT ;  /* 0x000000023e3e1812 */ /* 0x000fe200078efcff */
[----:B------:R-:W-:Y:S02]  /*18f0*/  IMAD R3, R3, c[0x0][0x218], RZ ;  /* 0x0000860003037a24 */ /* 0x000fe400078e02ff */
[----:B------:R-:W-:-:S04]  /*1900*/  IMAD.WIDE.U32 R6, R2, c[0x0][0x1f0], R6 ;  /* 0x00007c0002067a25 */ /* 0x000fc800078e0006 */
[C---:B------:R-:W-:Y:S01]  /*1910*/  IMAD.WIDE.U32 R4, R2.reuse, c[0x0][0x218], R4 ;  /* 0x0000860002047a25 */ /* 0x040fe200078e0004 */
[----:B------:R-:W-:Y:S03]  /*1920*/  STL [R1+0xc], R62 ;  /* 0x00000c3e01007387 */ /* 0x000fe60000100800 */
[C---:B------:R-:W-:Y:S02]  /*1930*/  IMAD R0, R2.reuse, c[0x0][0x1f4], R0 ;  /* 0x00007d0002007a24 */ /* 0x040fe400078e0200 */
[----:B------:R-:W-:Y:S01]  /*1940*/  IMAD R2, R2, c[0x0][0x21c], R3 ;  /* 0x0000870002027a24 */ /* 0x000fe200078e0203 */
[----:B------:R1:W-:Y:S04]  /*1950*/  STL.64 [R1+0x20], R6 ;  /* 0x0000200601007387 */ /* 0x0003e80000100a00 */
[----:B------:R2:W-:Y:S01]  /*1960*/  STL.64 [R1+0x28], R4 ;  /* 0x0000280401007387 */ /* 0x0005e20000100a00 */
[----:B------:R-:W-:-:S02]  /*1970*/  SEL R11, RZ, 0x1, P1 ;  /* 0x00000001ff0b7807 */ /* 0x000fc40000800000 */
[----:B-----5:R-:W-:Y:S02]  /*1980*/  ISETP.GE.AND P6, PT, R18, c[0x0][0x1d4], PT ;  /* 0x0000750012007a0c */ /* 0x020fe40003fc6270 */
[----:B------:R-:W-:Y:S02]  /*1990*/  ISETP.GE.AND P5, PT, R17, c[0x0][0x1d4], PT ;  /* 0x0000750011007a0c */ /* 0x000fe40003fa6270 */
[----:B-1----:R-:W-:Y:S02]  /*19a0*/  IADD3 R6, R7, R0, RZ ;  /* 0x0000000007067210 */ /* 0x002fe40007ffe0ff */
[----:B------:R-:W-:-:S03]  /*19b0*/  IADD3 R0, R5, R2, RZ ;  /* 0x0000000205007210 */ /* 0x000fc60007ffe0ff */
[----:B------:R2:W-:Y:S04]  /*19c0*/  STL [R1+0x30], R6 ;  /* 0x0000300601007387 */ /* 0x0005e80000100800 */
[----:B------:R2:W-:Y:S01]  /*19d0*/  STL [R1+0x34], R0 ;  /* 0x0000340001007387 */ /* 0x0005e20000100800 */
[----:B------:R-:W-:Y:S01]  /*19e0*/  LOP3.LUT R20, R14, 0x2, R11, 0xe2, !PT ;  /* 0x000000020e147812 */ /* 0x000fe200078ee20b */
[----:B------:R-:W-:Y:S01]  /*19f0*/  IMAD.IADD R12, R9, 0x1, R12 ;  /* 0x00000001090c7824 */ /* 0x000fe200078e020c */
[----:B------:R-:W-:Y:S02]  /*1a00*/  SEL R11, RZ, 0x4, P6 ;  /* 0x00000004ff0b7807 */ /* 0x000fe40003000000 */
[----:B------:R-:W-:Y:S02]  /*1a10*/  SEL R10, RZ, 0x8, P5 ;  /* 0x00000008ff0a7807 */ /* 0x000fe40002800000 */
[----:B------:R-:W-:-:S02]  /*1a20*/  LEA R14, P1, R8, c[0x0][0x160], 0x1 ;  /* 0x00005800080e7a11 */ /* 0x000fc400078208ff */
[----:B------:R-:W-:Y:S01]  /*1a30*/  ISETP.GE.AND P0, PT, R55, c[0x0][0x198], PT ;  /* 0x0000660037007a0c */ /* 0x000fe20003f06270 */
[----:B------:R-:W-:Y:S01]  /*1a40*/  IMAD.IADD R3, R52, 0x1, R54 ;  /* 0x0000000134037824 */ /* 0x000fe200078e0236 */
[----:B------:R-:W-:Y:S02]  /*1a50*/  LOP3.LUT R20, R10, R20, R11, 0xfe, !PT ;  /* 0x000000140a147212 */ /* 0x000fe400078efe0b */
[----:B------:R-:W-:Y:S02]  /*1a60*/  LEA.HI.X R12, R8, c[0x0][0x164], R12, 0x1, P1 ;  /* 0x00005900080c7a11 */ /* 0x000fe400008f0c0c */
[----:B------:R-:W-:Y:S02]  /*1a70*/  ISETP.GE.AND P2, PT, R58, c[0x0][0x198], PT ;  /* 0x000066003a007a0c */ /* 0x000fe40003f46270 */
[----:B------:R-:W-:Y:S02]  /*1a80*/  P2R R13, PR, RZ, 0x1 ;  /* 0x00000001ff0d7803 */ /* 0x000fe40000000000 */
[----:B------:R-:W-:-:S02]  /*1a90*/  ISETP.GE.AND P4, PT, R18, c[0x0][0x198], PT ;  /* 0x0000660012007a0c */ /* 0x000fc40003f86270 */
[----:B------:R-:W-:Y:S01]  /*1aa0*/  ISETP.GE.AND P3, PT, R17, c[0x0][0x198], PT ;  /* 0x0000660011007a0c */ /* 0x000fe20003f66270 */
[----:B------:R-:W-:Y:S10]  /*1ab0*/  BRA.DIV ~URZ, `(.L_x_1271) ;  /* 0x000136627f007947 */ /* 0x000ff4000b800000 */
[----:B------:R1:W3:Y:S02]  /*1ac0*/  SHFL.IDX PT, R2, R12, RZ, 0x181f ;  /* 0x00181fff0c027589 */ /* 0x0002e400000e0000 */
.L_x_1321:
[----:B------:R-:W-:Y:S05]  /*1ad0*/  BRA.DIV ~URZ, `(.L_x_1272) ;  /* 0x000136b27f007947 */ /* 0x000fea000b800000 */
[----:B--2---:R2:W4:Y:S02]  /*1ae0*/  SHFL.IDX PT, R0, R14, RZ, 0x181f ;  /* 0x00181fff0e007589 */ /* 0x00452400000e0000 */
.L_x_1322:
        /* <DEDUP_REMOVED lines=12> */
[----:B------:R-:W-:-:S02]  /*1bb0*/  ISETP.NE.AND P1, PT, R13, RZ, PT ;  /* 0x000000ff0d00720c */ /* 0x000fc40003f25270 */
[----:B-----5:R-:W-:-:S04]  /*1bc0*/  LEA R10, P0, R8, R0, 0x1 ;  /* 0x00000000080a7211 */ /* 0x020fc800078008ff */
[----:B------:R-:W-:Y:S02]  /*1bd0*/  LEA.HI.X R11, R8, R2, R9, 0x1, P0 ;  /* 0x00000002080b7211 */ /* 0x000fe400000f0c09 */
[----:B--2---:R-:W-:-:S03]  /*1be0*/  LEA R8, P0, R6, R0, 0x1 ;  /* 0x0000000006087211 */ /* 0x004fc600078008ff */
[----:B------:R-:W-:Y:S01]  /*1bf0*/  @!PT LDS RZ, [RZ] ;  /* 0x00000000fffff984 */ /* 0x000fe20000000800 */
[----:B------:R-:W-:Y:S01]  /*1c00*/  @!PT LDS RZ, [RZ] ;  /* 0x00000000fffff984 */ /* 0x000fe20000000800 */
[----:B------:R-:W-:Y:S01]  /*1c10*/  @!PT LDS RZ, [RZ] ;  /* 0x00000000fffff984 */ /* 0x000fe20000000800 */
[----:B------:R2:W-:Y:S01]  /*1c20*/  LDGSTS.E.BYPASS.LTC128B.128 [R251+0x18100], [R10.64], !P2 ;  /* 0x181000000afb7fae */ /* 0x0005e2000d101d48 */
[----:B----4-:R-:W-:Y:S02]  /*1c30*/  LEA.HI.X R9, R6, R2, R7, 0x1, P0 ;  /* 0x0000000206097211 */ /* 0x010fe400000f0c07 */
[----:B---3--:R-:W-:-:S03]  /*1c40*/  LEA R6, P0, R4, R0, 0x1 ;  /* 0x0000000004067211 */ /* 0x008fc600078008ff */
[----:B------:R2:W-:Y:S01]  /*1c50*/  LDGSTS.E.BYPASS.LTC128B.128 [R251+0x1c100], [R8.64], !P1 ;  /* 0x1c10000008fb7fae */ /* 0x0005e2000c901d48 */
[----:B------:R-:W-:Y:S02]  /*1c60*/  LEA.HI.X R7, R4, R2, R5, 0x1, P0 ;  /* 0x0000000204077211 */ /* 0x000fe400000f0c05 */
[----:B------:R-:W-:-:S03]  /*1c70*/  LEA R4, P0, R16, R0, 0x1 ;  /* 0x0000000010047211 */ /* 0x000fc600078008ff */
[----:B------:R2:W-:Y:S01]  /*1c80*/  LDGSTS.E.BYPASS.LTC128B.128 [R251+0x20100], [R6.64], !P4 ;  /* 0x2010000006fb7fae */ /* 0x0005e2000e101d48 */
[----:B------:R-:W-:-:S05]  /*1c90*/  LEA.HI.X R5, R16, R2, R17, 0x1, P0 ;  /* 0x0000000210057211 */ /* 0x000fca00000f0c11 */
[----:B------:R2:W-:Y:S04]  /*1ca0*/  LDGSTS.E.BYPASS.LTC128B.128 [R251+0x24100], [R4.64], !P3 ;  /* 0x2410000004fb7fae */ /* 0x0005e8000d901d48 */
.L_x_1274:
[----:B------:R-:W-:Y:S05]  /*1cb0*/  BSYNC B0 ;  /* 0x0000000000007941 */ /* 0x000fea0003800000 */
.L_x_1273:
[----:B------:R-:W-:Y:S05]  /*1cc0*/  BRA.DIV ~URZ, `(.L_x_1275) ;  /* 0x000135227f007947 */ /* 0x000fea000b800000 */
[----:B---3--:R3:W1:Y:S04]  /*1cd0*/  SHFL.IDX PT, R2, R12, 0x1, 0x181f ;  /* 0x00381f000c027f89 */ /* 0x00866800000e0000 */
[----:B----4-:R3:W4:Y:S02]  /*1ce0*/  SHFL.IDX PT, R0, R14, 0x1, 0x181f ;  /* 0x00381f000e007f89 */ /* 0x01072400000e0000 */
.L_x_1323:
[----:B--2---:R-:W-:Y:S01]  /*1cf0*/  IADD3 R4, R3, 0x20, RZ ;  /* 0x0000002003047810 */ /* 0x004fe20007ffe0ff */
[----:B------:R-:W-:Y:S03]  /*1d00*/  BSSY B0, `(.L_x_1276) ;  /* 0x000001a000007945 */ /* 0x000fe60003800000 */
[----:B------:R-:W-:-:S13]  /*1d10*/  ISETP.GE.AND P0, PT, R4, R15, PT ;  /* 0x0000000f0400720c */ /* 0x000fda0003f06270 */
[----:B------:R-:W-:Y:S05]  /*1d20*/  @P0 BRA `(.L_x_1277) ;  /* 0x0000017000000947 */ /* 0x000fea0003800000 */
[----:B------:R-:W2:Y:S04]  /*1d30*/  LDL.64 R8, [R1+0x38] ;  /* 0x0000380001087983 */ /* 0x000ea80000100a00 */
[----:B------:R-:W5:Y:S04]  /*1d40*/  LDL R6, [R1+0x44] ;  /* 0x0000440001067983 */ /* 0x000f680000100800 */
[----:B---3--:R-:W3:Y:S04]  /*1d50*/  LDL R7, [R1+0x64] ;  /* 0x0000640001077983 */ /* 0x008ee80000100800 */
[----:B----4-:R-:W4:Y:S04]  /*1d60*/  LDL R5, [R1+0x40] ;  /* 0x0000400001057983 */ /* 0x010f280000100800 */
[----:B------:R-:W4:Y:S04]  /*1d70*/  LDL R18, [R1+0x60] ;  /* 0x0000600001127983 */ /* 0x000f280000100800 */
[----:B------:R-:W4:Y:S04]  /*1d80*/  LDL R16, [R1+0x48] ;  /* 0x0000480001107983 */ /* 0x000f280000100800 */
[----:B------:R-:W4:Y:S01]  /*1d90*/  LDL R17, [R1+0x5c] ;  /* 0x00005c0001117983 */ /* 0x000f220000100800 */
[----:B------:R-:W-:-:S02]  /*1da0*/  ISETP.NE.AND P1, PT, R13, RZ, PT ;  /* 0x000000ff0d00720c */ /* 0x000fc40003f25270 */
[----:B--2---:R-:W-:-:S04]  /*1db0*/  LEA R10, P0, R8, R0, 0x1 ;  /* 0x00000000080a7211 */ /* 0x004fc800078008ff */
[----:B-1----:R-:W-:Y:S02]  /*1dc0*/  LEA.HI.X R11, R8, R2, R9, 0x1, P0 ;  /* 0x00000002080b7211 */ /* 0x002fe400000f0c09 */
[----:B-----5:R-:W-:-:S03]  /*1dd0*/  LEA R8, P0, R6, R0, 0x1 ;  /* 0x0000000006087211 */ /* 0x020fc600078008ff */
[----:B------:R-:W-:Y:S01]  /*1de0*/  @!PT LDS RZ, [RZ] ;  /* 0x00000000fffff984 */ /* 0x000fe20000000800 */
[----:B------:R-:W-:Y:S01]  /*1df0*/  @!PT LDS RZ, [RZ] ;  /* 0x00000000fffff984 */ /* 0x000fe20000000800 */
[----:B------:R-:W-:Y:S01]  /*1e00*/  @!PT LDS RZ, [RZ] ;  /* 0x00000000fffff984 */ /* 0x000fe20000000800 */
[----:B------:R1:W-:Y:S01]  /*1e10*/  LDGSTS.E.BYPASS.LTC128B.128 [R251+0x19100], [R10.64], !P2 ;  /* 0x191000000afb7fae */ /* 0x0003e2000d101d48 */
[----:B---3--:R-:W-:Y:S02]  /*1e20*/  LEA.HI.X R9, R6, R2, R7, 0x1, P0 ;  /* 0x0000000206097211 */ /* 0x008fe400000f0c07 */
[----:B----4-:R-:W-:-:S03]  /*1e30*/  LEA R6, P0, R5, R0, 0x1 ;  /* 0x0000000005067211 */ /* 0x010fc600078008ff */
[----:B------:R1:W-:Y:S01]  /*1e40*/  LDGSTS.E.BYPASS.LTC128B.128 [R251+0x1d100], [R8.64], !P1 ;  /* 0x1d10000008fb7fae */ /* 0x0003e2000c901d48 */
[----:B------:R-:W-:Y:S02]  /*1e50*/  LEA.HI.X R7, R5, R2, R18, 0x1, P0 ;  /* 0x0000000205077211 */ /* 0x000fe400000f0c12 */
[----:B------:R-:W-:-:S03]  /*1e60*/  LEA R4, P0, R16, R0, 0x1 ;  /* 0x0000000010047211 */ /* 0x000fc600078008ff */
[----:B------:R1:W-:Y:S01]  /*1e70*/  LDGSTS.E.BYPASS.LTC128B.128 [R251+0x21100], [R6.64], !P4 ;  /* 0x2110000006fb7fae */ /* 0x0003e2000e101d48 */
[----:B------:R-:W-:-:S05]  /*1e80*/  LEA.HI.X R5, R16, R2, R17, 0x1, P0 ;  /* 0x0000000210057211 */ /* 0x000fca00000f0c11 */
[----:B------:R1:W-:Y:S04]  /*1e90*/  LDGSTS.E.BYPASS.LTC128B.128 [R251+0x25100], [R4.64], !P3 ;  /* 0x2510000004fb7fae */ /* 0x0003e8000d901d48 */
.L_x_1277:
[----:B------:R-:W-:Y:S05]  /*1ea0*/  BSYNC B0 ;  /* 0x0000000000007941 */ /* 0x000fea0003800000 */
.L_x_1276:
[----:B------:R-:W-:Y:S05]  /*1eb0*/  BRA.DIV ~URZ, `(.L_x_1278) ;  /* 0x000133f27f007947 */ /* 0x000fea000b800000 */
[----:B-1----:R1:W2:Y:S02]  /*1ec0*/  SHFL.IDX PT, R2, R12, 0x2, 0x181f ;  /* 0x00581f000c027f89 */ /* 0x0022a400000e0000 */
.L_x_1324:
[----:B------:R-:W-:Y:S05]  /*1ed0*/  BRA.DIV ~URZ, `(.L_x_1279) ;  /* 0x000134427f007947 */ /* 0x000fea000b800000 */
[----:B----4-:R4:W1:Y:S02]  /*1ee0*/  SHFL.IDX PT, R0, R14, 0x2, 0x181f ;  /* 0x00581f000e007f89 */ /* 0x01086400000e0000 */
.L_x_1325:
        /* <DEDUP_REMOVED lines=11> */
[----:B------:R-:W-:-:S02]  /*1fa0*/  ISETP.NE.AND P1, PT, R13, RZ, PT ;  /* 0x000000ff0d00720c */ /* 0x000fc40003f25270 */
[----:B-1---5:R-:W-:-:S04]  /*1fb0*/  LEA R10, P0, R8, R0, 0x1 ;  /* 0x00000000080a7211 */ /* 0x022fc800078008ff */
[----:B------:R-:W-:Y:S02]  /*1fc0*/  LEA.HI.X R11, R8, R2, R9, 0x1, P0 ;  /* 0x00000002080b7211 */ /* 0x000fe400000f0c09 */
[----:B---3--:R-:W-:-:S03]  /*1fd0*/  LEA R8, P0, R6, R0, 0x1 ;  /* 0x0000000006087211 */ /* 0x008fc600078008ff */
[----:B------:R-:W-:Y:S01]  /*1fe0*/  @!PT LDS RZ, [RZ] ;  /* 0x00000000fffff984 */ /* 0x000fe20000000800 */
[----:B------:R-:W-:Y:S01]  /*1ff0*/  @!PT LDS RZ, [RZ] ;  /* 0x00000000fffff984 */ /* 0x000fe20000000800 */
[----:B------:R-:W-:Y:S01]  /*2000*/  @!PT LDS RZ, [RZ] ;  /* 0x00000000fffff984 */ /* 0x000fe20000000800 */
[----:B------:R1:W-:Y:S01]  /*2010*/  LDGSTS.E.BYPASS.LTC128B.128 [R251+0x1a100], [R10.64], !P2 ;  /* 0x1a1000000afb7fae */ /* 0x0003e2000d101d48 */
[----:B----4-:R-:W-:Y:S02]  /*2020*/  LEA.HI.X R9, R6, R2, R7, 0x1, P0 ;  /* 0x0000000206097211 */ /* 0x010fe400000f0c07 */
[----:B--2---:R-:W-:-:S03]  /*2030*/  LEA R6, P0, R5, R0, 0x1 ;  /* 0x0000000005067211 */ /* 0x004fc600078008ff */
[----:B------:R1:W-:Y:S01]  /*2040*/  LDGSTS.E.BYPASS.LTC128B.128 [R251+0x1e100], [R8.64], !P1 ;  /* 0x1e10000008fb7fae */ /* 0x0003e2000c901d48 */
[----:B------:R-:W-:Y:S02]  /*2050*/  LEA.HI.X R7, R5, R2, R18, 0x1, P0 ;  /* 0x0000000205077211 */ /* 0x000fe400000f0c12 */
[----:B------:R-:W-:-:S03]  /*2060*/  LEA R4, P0, R16, R0, 0x1 ;  /* 0x0000000010047211 */ /* 0x000fc600078008ff */
[----:B------:R1:W-:Y:S01]  /*2070*/  LDGSTS.E.BYPASS.LTC128B.128 [R251+0x22100], [R6.64], !P4 ;  /* 0x2210000006fb7fae */ /* 0x0003e2000e101d48 */
[----:B------:R-:W-:-:S05]  /*2080*/  LEA.HI.X R5, R16, R2, R17, 0x1, P0 ;  /* 0x0000000210057211 */ /* 0x000fca00000f0c11 */
[----:B------:R1:W-:Y:S04]  /*2090*/  LDGSTS.E.BYPASS.LTC128B.128 [R251+0x26100], [R4.64], !P3 ;  /* 0x2610000004fb7fae */ /* 0x0003e8000d901d48 */
.L_x_1281:
[----:B------:R-:W-:Y:S05]  /*20a0*/  BSYNC B0 ;  /* 0x0000000000007941 */ /* 0x000fea0003800000 */
.L_x_1280:
[----:B------:R-:W-:Y:S05]  /*20b0*/  BRA.DIV ~URZ, `(.L_x_1282) ;  /* 0x000132c27f007947 */ /* 0x000fea000b800000 */
[----:B--2---:R2:W3:Y:S04]  /*20c0*/  SHFL.IDX PT, R2, R12, 0x3, 0x181f ;  /* 0x00781f000c027f89 */ /* 0x0044e800000e0000 */
[----:B-1----:R2:W1:Y:S02]  /*20d0*/  SHFL.IDX PT, R0, R14, 0x3, 0x181f ;  /* 0x00781f000e007f89 */ /* 0x00246400000e0000 */
.L_x_1326:
[----:B------:R-:W5:Y:S04]  /*20e0*/  LDL.64 R8, [R1+0x38] ;  /* 0x0000380001087983 */ /* 0x000f680000100a00 */
[----:B--2---:R-:W2:Y:S04]  /*20f0*/  LDL R6, [R1+0x44] ;  /* 0x0000440001067983 */ /* 0x004ea80000100800 */
[----:B----4-:R-:W4:Y:S04]  /*2100*/  LDL R7, [R1+0x64] ;  /* 0x0000640001077983 */ /* 0x010f280000100800 */
[----:B---3--:R-:W3:Y:S04]  /*2110*/  LDL R12, [R1+0x40] ;  /* 0x00004000010c7983 */ /* 0x008ee80000100800 */
[----:B------:R-:W3:Y:S04]  /*2120*/  LDL R14, [R1+0x60] ;  /* 0x00006000010e7983 */ /* 0x000ee80000100800 */
[----:B------:R-:W3:Y:S04]  /*2130*/  LDL R10, [R1+0x48] ;  /* 0x00004800010a7983 */ /* 0x000ee80000100800 */
[----:B------:R-:W3:Y:S04]  /*2140*/  LDL R11, [R1+0x5c] ;  /* 0x00005c00010b7983 */ /* 0x000ee80000100800 */
[----:B------:R-:W3:Y:S01]  /*2150*/  LDL R154, [R1+0x14] ;  /* 0x00001400019a7983 */ /* 0x000ee20000100800 */
[----:B------:R-:W-:-:S04]  /*2160*/  IADD3 R3, R3, 0x60, RZ ;  /* 0x0000006003037810 */ /* 0x000fc80007ffe0ff */
[----:B------:R-:W-:-:S13]  /*2170*/  ISETP.GE.AND P0, PT, R3, R15, PT ;  /* 0x0000000f0300720c */ /* 0x000fda0003f06270 */
[----:B-1---5:R-:W-:-:S04]  /*2180*/  @!P0 LEA R4, P1, R8, R0, 0x1 ;  /* 0x0000000008048211 */ /* 0x022fc800078208ff */
[----:B------:R-:W-:Y:S02]  /*2190*/  @!P0 LEA.HI.X R5, R8, R2, R9, 0x1, P1 ;  /* 0x0000000208058211 */ /* 0x000fe400008f0c09 */
[----:B--2---:R-:W-:-:S03]  /*21a0*/  @!P0 LEA R8, P1, R6, R0, 0x1 ;  /* 0x0000000006088211 */ /* 0x004fc600078208ff */
[----:B------:R-:W-:Y:S01]  /*21b0*/  @!PT LDS RZ, [RZ] ;  /* 0x00000000fffff984 */ /* 0x000fe20000000800 */
[----:B------:R-:W-:Y:S01]  /*21c0*/  @!PT LDS RZ, [RZ] ;  /* 0x00000000fffff984 */ /* 0x000fe20000000800 */
[----:B------:R-:W-:Y:S01]  /*21d0*/  @!PT LDS RZ, [RZ] ;  /* 0x00000000fffff984 */ /* 0x000fe20000000800 */
[----:B------:R1:W-:Y:S01]  /*21e0*/  @!P0 LDGSTS.E.BYPASS.LTC128B.128 [R251+0x1b100], [R4.64], !P2 ;  /* 0x1b10000004fb8fae */ /* 0x0003e2000d101d48 */
[----:B----4-:R-:W-:Y:S02]  /*21f0*/  @!P0 LEA.HI.X R9, R6, R2, R7, 0x1, P1 ;  /* 0x0000000206098211 */ /* 0x010fe400008f0c07 */
[----:B------:R-:W-:Y:S02]  /*2200*/  ISETP.NE.AND P2, PT, R13, RZ, PT ;  /* 0x000000ff0d00720c */ /* 0x000fe40003f45270 */
[----:B---3--:R-:W-:-:S04]  /*2210*/  @!P0 LEA R6, P1, R12, R0, 0x1 ;  /* 0x000000000c068211 */ /* 0x008fc800078208ff */
[----:B------:R-:W-:-:S07]  /*2220*/  @!P0 LEA.HI.X R7, R12, R2, R14, 0x1, P1 ;  /* 0x000000020c078211 */ /* 0x000fce00008f0c0e */
[----:B------:R2:W-:Y:S04]  /*2230*/  @!P0 LDGSTS.E.BYPASS.LTC128B.128 [R251+0x1f100], [R8.64], !P2 ;  /* 0x1f10000008fb8fae */ /* 0x0005e8000d101d48 */
[----:B------:R3:W-:Y:S01]  /*2240*/  @!P0 LDGSTS.E.BYPASS.LTC128B.128 [R251+0x23100], [R6.64], !P4 ;  /* 0x2310000006fb8fae */ /* 0x0007e2000e101d48 */
[----:B-1----:R-:W-:-:S04]  /*2250*/  @!P0 LEA R4, P1, R10, R0, 0x1 ;  /* 0x000000000a048211 */ /* 0x002fc800078208ff */
[----:B------:R-:W-:-:S05]  /*2260*/  @!P0 LEA.HI.X R5, R10, R2, R11, 0x1, P1 ;  /* 0x000000020a058211 */ /* 0x000fca00008f0c0b */
[----:B------:R2:W-:Y:S04]  /*2270*/  @!P0 LDGSTS.E.BYPASS.LTC128B.128 [R251+0x27100], [R4.64], !P3 ;  /* 0x2710000004fb8fae */ /* 0x0005e8000d901d48 */
[----:B------:R-:W0:Y:S01]  /*2280*/  LDGDEPBAR ;  /* 0x00000000000079af */ /* 0x000e220000000000 */
[----:B------:R-:W-:Y:S01]  /*2290*/  WARPSYNC 0xffffffff ;  /* 0xffffffff00007948 */ /* 0x000fe20003800000 */
[----:B---3--:R-:W-:Y:S02]  /*22a0*/  IADD3 R6, R154, -0x1, RZ ;  /* 0xffffffff9a067810 */ /* 0x008fe40007ffe0ff */
[----:B------:R-:W3:Y:S04]  /*22b0*/  LDL R10, [R1+0x30] ;  /* 0x00003000010a7983 */ /* 0x000ee80000100800 */
[----:B------:R-:W4:Y:S04]  /*22c0*/  LDL.64 R16, [R1+0x20] ;  /* 0x0000200001107983 */ /* 0x000f280000100a00 */
[----:B------:R-:W5:Y:S04]  /*22d0*/  LDL R153, [R1+0xc] ;  /* 0x00000c0001997983 */ /* 0x000f680000100800 */
[----:B--2---:R-:W2:Y:S04]  /*22e0*/  LDL R11, [R1+0x34] ;  /* 0x00003400010b7983 */ /* 0x004ea80000100800 */
[----:B------:R-:W2:Y:S04]  /*22f0*/  LDL.64 R12, [R1+0x28] ;  /* 0x00002800010c7983 */ /* 0x000ea80000100a00 */
[----:B------:R-:W1:Y:S01]  /*2300*/  S2R R18, SR_TID.X ;  /* 0x0000000000127919 */ /* 0x000e620000002100 */
[----:B------:R-:W-:-:S02]  /*2310*/  MOV R148, 0xffffffa0 ;  /* 0xffffffa000947802 */ /* 0x000fc40000000f00 */
[----:B------:R-:W-:-:S03]  /*2320*/  SHF.R.S32.HI R8, RZ, 0x1f, R6 ;  /* 0x0000001fff087819 */ /* 0x000fc60000011406 */
[----:B------:R-:W-:Y:S02]  /*2330*/  IMAD R148, R154, R148, 0x60 ;  /* 0x000000609a947424 */ /* 0x000fe400078e0294 */
[----:B------:R-:W-:Y:S02]  /*2340*/  IMAD R2, R8, c[0x0][0x1e0], RZ ;  /* 0x0000780008027a24 */ /* 0x000fe400078e02ff */
[----:B------:R-:W-:Y:S01]  /*2350*/  IMAD.WIDE.U32 R4, R6, c[0x0][0x1e0], RZ ;  /* 0x0000780006047a25 */ /* 0x000fe200078e00ff */
[----:B-1----:R-:W-:-:S04]  /*2360*/  SHF.R.S32.HI R14, RZ, 0x1f, R18 ;  /* 0x0000001fff0e7819 */ /* 0x002fc80000011412 */
[----:B------:R-:W-:-:S04]  /*2370*/  LEA.HI R14, R14, R18, RZ, 0x3 ;  /* 0x000000120e0e7211 */ /* 0x000fc800078f18ff */
[----:B------:R-:W-:Y:S01]  /*2380*/  SHF.R.S32.HI R14, RZ, 0x3, R14 ;  /* 0x00000003ff0e7819 */ /* 0x000fe2000001140e */
[----:B------:R-:W-:-:S03]  /*2390*/  IMAD R2, R6, c[0x0][0x1e4], R2 ;  /* 0x0000790006027a24 */ /* 0x000fc600078e0202 */
[----:B------:R-:W-:-:S04]  /*23a0*/  IADD3 R0, R148, c[0x0][0x1d0], -R14 ;  /* 0x0000740094007a10 */ /* 0x000fc80007ffe80e */
[----:B------:R-:W-:Y:S02]  /*23b0*/  ISETP.GE.AND P0, PT, R0, 0x1, PT ;  /* 0x000000010000780c */ /* 0x000fe40003f06270 */
[----:B------:R-:W-:-:S05]  /*23c0*/  IADD3 R2, R5, R2, RZ ;  /* 0x0000000205027210 */ /* 0x000fca0007ffe0ff */
[----:B------:R-:W-:Y:S02]  /*23d0*/  IMAD R3, R2, 0x60, RZ ;  /* 0x0000006002037824 */ /* 0x000fe400078e02ff */
[----:B------:R-:W-:Y:S01]  /*23e0*/  IMAD.MOV.U32 R149, RZ, RZ, c[0x0][0x1e0] ;  /* 0x00007800ff957624 */ /* 0x000fe200078e00ff */
[----:B------:R-:W-:Y:S01]  /*23f0*/  MOV R152, c[0x0][0x1e4] ;  /* 0x0000790000987a02 */ /* 0x000fe20000000f00 */
[----:B------:R-:W-:Y:S01]  /*2400*/  IMAD.MOV.U32 R21, RZ, RZ, 0x6 ;  /* 0x00000006ff157424 */ /* 0x000fe200078e00ff */
[----:B------:R-:W-:-:S04]  /*2410*/  MOV R22, c[0x0][0x208] ;  /* 0x0000820000167a02 */ /* 0x000fc80000000f00 */
[C---:B------:R-:W-:Y:S02]  /*2420*/  SHF.L.U64.HI R21, R22.reuse, R21, c[0x0][0x20c] ;  /* 0x0000830016157619 */ /* 0x040fe40000010215 */
[----:B------:R-:W-:Y:S01]  /*2430*/  SHF.L.U32 R22, R22, 0x6, RZ ;  /* 0x0000000616167819 */ /* 0x000fe200000006ff */
[----:B------:R-:W-:Y:S01]  /*2440*/  BAR.SYNC.DEFER_BLOCKING 0x0 ;  /* 0x0000000000007b1d */ /* 0x000fe20000010000 */
[----:B------:R-:W-:Y:S02]  /*2450*/  LOP3.LUT P3, RZ, R20, 0x4, RZ, 0xc0, !PT ;  /* 0x0000000414ff7812 */ /* 0x000fe4000786c0ff */
[----:B---3--:R-:W-:Y:S02]  /*2460*/  MOV R151, R10 ;  /* 0x0000000a00977202 */ /* 0x008fe40000000f00 */
[----:B----4-:R-:W-:-:S05]  /*2470*/  MOV R150, R16 ;  /* 0x0000001000967202 */ /* 0x010fca0000000f00 */
[----:B------:R-:W-:Y:S01]  /*2480*/  IMAD.WIDE.U32 R4, R4, 0x60, R150 ;  /* 0x0000006004047825 */ /* 0x000fe200078e0096 */
[C---:B-----5:R-:W-:Y:S02]  /*2490*/  LOP3.LUT P4, RZ, R153.reuse, 0x2, RZ, 0xc0, !PT ;  /* 0x0000000299ff7812 */ /* 0x060fe4000788c0ff */
[----:B------:R-:W-:Y:S02]  /*24a0*/  LOP3.LUT P2, RZ, R153, 0x1, RZ, 0xc0, !PT ;  /* 0x0000000199ff7812 */ /* 0x000fe4000784c0ff */
[----:B------:R-:W-:Y:S02]  /*24b0*/  @P0 LEA R2, P1, R4, c[0x0][0x1c8], 0x1 ;  /* 0x0000720004020a11 */ /* 0x000fe400078208ff */
[----:B------:R-:W-:-:S04]  /*24c0*/  IADD3 R5, R5, R3, RZ ;  /* 0x0000000305057210 */ /* 0x000fc80007ffe0ff */
[----:B------:R-:W-:Y:S02]  /*24d0*/  @P0 LEA.HI.X R3, R4, c[0x0][0x1cc], R5, 0x1, P1 ;  /* 0x0000730004030a11 */ /* 0x000fe400008f0c05 */
[----:B------:R-:W-:-:S03]  /*24e0*/  ISETP.GE.AND P1, PT, R0, 0x21, PT ;  /* 0x000000210000780c */ /* 0x000fc60003f26270 */
[----:B------:R-:W-:Y:S01]  /*24f0*/  @!PT LDS RZ, [RZ] ;  /* 0x00000000fffff984 */ /* 0x000fe20000000800 */
[----:B------:R-:W-:Y:S01]  /*2500*/  @!PT LDS RZ, [RZ] ;  /* 0x00000000fffff984 */ /* 0x000fe20000000800 */
[----:B------:R-:W-:Y:S01]  /*2510*/  @!PT LDS RZ, [RZ] ;  /* 0x00000000fffff984 */ /* 0x000fe20000000800 */
[----:B------:R1:W-:Y:S04]  /*2520*/  @P0 LDGSTS.E.BYPASS.LTC128B.128 [R251+0xc100], [R2.64], !P4 ;  /* 0x0c10000002fb0fae */ /* 0x0003e8000e101d48 */
[----:B------:R1:W-:Y:S04]  /*2530*/  @P0 LDGSTS.E.BYPASS.LTC128B.128 [R251+0xf100], [R2.64+0x80], !P2 ;  /* 0x0f10008002fb0fae */ /* 0x0003e8000d101d48 */
[----:B------:R1:W-:Y:S04]  /*2540*/  @P0 LDGSTS.E.BYPASS.LTC128B.128 [R251+0x12100], [R2.64+0x100], !P6 ;  /* 0x1210010002fb0fae */ /* 0x0003e8000f101d48 */
[----:B------:R1:W-:Y:S01]  /*2550*/  @P0 LDGSTS.E.BYPASS.LTC128B.128 [R251+0x15100], [R2.64+0x180], !P5 ;  /* 0x1510018002fb0fae */ /* 0x0003e2000e901d48 */
[----:B------:R-:W-:-:S02]  /*2560*/  IMAD R10, R8, c[0x0][0x208], RZ ;  /* 0x00008200080a7a24 */ /* 0x000fc400078e02ff */
[----:B------:R-:W-:-:S04]  /*2570*/  IMAD.WIDE.U32 R8, R6, c[0x0][0x208], RZ ;  /* 0x0000820006087a25 */ /* 0x000fc800078e00ff */
[----:B------:R-:W-:Y:S01]  /*2580*/  IMAD R10, R6, c[0x0][0x20c], R10 ;  /* 0x00008300060a7a24 */ /* 0x000fe200078e020a */
[----:B--2---:R-:W-:Y:S02]  /*2590*/  MOV R6, R12 ;  /* 0x0000000c00067202 */ /* 0x004fe40000000f00 */
[----:B-1----:R-:W-:-:S04]  /*25a0*/  @P1 LEA R3, P0, R149, R4, 0x5 ;  /* 0x0000000495031211 */ /* 0x002fc800078028ff */
[----:B------:R-:W-:Y:S02]  /*25b0*/  @P1 LEA.HI.X R7, R149, R5, R152, 0x5, P0 ;  /* 0x0000000595071211 */ /* 0x000fe400000f2c98 */
[----:B------:R-:W-:-:S04]  /*25c0*/  @P1 LEA R2, P0, R3, c[0x0][0x1c8], 0x1 ;  /* 0x0000720003021a11 */ /* 0x000fc800078008ff */
[----:B------:R-:W-:Y:S02]  /*25d0*/  @P1 LEA.HI.X R3, R3, c[0x0][0x1cc], R7, 0x1, P0 ;  /* 0x0000730003031a11 */ /* 0x000fe400000f0c07 */
[----:B------:R-:W-:Y:S01]  /*25e0*/  ISETP.GE.AND P0, PT, R0, 0x41, PT ;  /* 0x000000410000780c */ /* 0x000fe20003f06270 */
[----:B------:R-:W-:Y:S01]  /*25f0*/  IMAD.IADD R9, R9, 0x1, R10 ;  /* 0x0000000109097824 */ /* 0x000fe200078e020a */
[----:B------:R-:W-:Y:S01]  /*2600*/  MOV R7, R11 ;  /* 0x0000000b00077202 */ /* 0x000fe20000000f00 */
[----:B------:R-:W-:Y:S01]  /*2610*/  IMAD.WIDE.U32 R10, R149, 0x40, RZ ;  /* 0x00000040950a7825 */ /* 0x000fe200078e00ff */
[----:B------:R1:W-:Y:S04]  /*2620*/  @P1 LDGSTS.E.BYPASS.LTC128B.128 [R251+0xd100], [R2.64], !P4 ;  /* 0x0d10000002fb1fae */ /* 0x0003e8000e101d48 */
[----:B------:R1:W-:Y:S01]  /*2630*/  @P1 LDGSTS.E.BYPASS.LTC128B.128 [R251+0x10100], [R2.64+0x80], !P2 ;  /* 0x1010008002fb1fae */ /* 0x0003e2000d101d48 */
[----:B------:R-:W-:-:S03]  /*2640*/  IMAD.WIDE.U32 R6, R8, 0x60, R6 ;  /* 0x0000006008067825 */ /* 0x000fc600078e0006 */
[----:B------:R1:W-:Y:S04]  /*2650*/  @P1 LDGSTS.E.BYPASS.LTC128B.128 [R251+0x13100], [R2.64+0x100], !P6 ;  /* 0x1310010002fb1fae */ /* 0x0003e8000f101d48 */
[----:B------:R1:W-:Y:S01]  /*2660*/  @P1 LDGSTS.E.BYPASS.LTC128B.128 [R251+0x16100], [R2.64+0x180], !P5 ;  /* 0x1610018002fb1fae */ /* 0x0003e2000e901d48 */
[----:B------:R-:W-:Y:S02]  /*2670*/  @P0 IADD3 R8, P1, R4, R10, RZ ;  /* 0x0000000a04080210 */ /* 0x000fe40007f3e0ff */
[----:B-1----:R-:W-:Y:S01]  /*2680*/  SHF.L.U32 R2, R152, 0x6, RZ ;  /* 0x0000000698027819 */ /* 0x002fe200000006ff */
[----:B------:R-:W-:-:S03]  /*2690*/  IMAD R3, R9, 0x60, RZ ;  /* 0x0000006009037824 */ /* 0x000fc600078e02ff */
[----:B------:R-:W-:Y:S02]  /*26a0*/  @P0 IADD3.X R5, R5, R11, R2, P1, !PT ;  /* 0x0000000b05050210 */ /* 0x000fe40000ffe402 */
[----:B------:R-:W-:Y:S02]  /*26b0*/  LEA R2, P1, R6, c[0x0][0x1f8], 0x1 ;  /* 0x00007e0006027a11 */ /* 0x000fe400078208ff */
[----:B------:R-:W-:-:S04]  /*26c0*/  IADD3 R3, R7, R3, RZ ;  /* 0x0000000307037210 */ /* 0x000fc80007ffe0ff */
[----:B------:R-:W-:Y:S02]  /*26d0*/  LEA.HI.X R3, R6, c[0x0][0x1fc], R3, 0x1, P1 ;  /* 0x00007f0006037a11 */ /* 0x000fe400008f0c03 */
[----:B------:R-:W-:-:S04]  /*26e0*/  @P0 LEA R4, P1, R8, c[0x0][0x1c8], 0x1 ;  /* 0x0000720008040a11 */ /* 0x000fc800078208ff */
[----:B------:R-:W-:-:S05]  /*26f0*/  @P0 LEA.HI.X R5, R8, c[0x0][0x1cc], R5, 0x1, P1 ;  /* 0x0000730008050a11 */ /* 0x000fca00008f0c05 */
[----:B------:R1:W-:Y:S04]  /*2700*/  @P0 LDGSTS.E.BYPASS.LTC128B.128 [R251+0xe100], [R4.64], !P4 ;  /* 0x0e10000004fb0fae */ /* 0x0003e8000e101d48 */
[----:B------:R1:W-:Y:S04]  /*2710*/  @P0 LDGSTS.E.BYPASS.LTC128B.128 [R251+0x11100], [R4.64+0x80], !P2 ;  /* 0x1110008004fb0fae */ /* 0x0003e8000d101d48 */
[----:B------:R1:W-:Y:S04]  /*2720*/  @P0 LDGSTS.E.BYPASS.LTC128B.128 [R251+0x14100], [R4.64+0x100], !P6 ;  /* 0x1410010004fb0fae */ /* 0x0003e8000f101d48 */
[----:B------:R1:W-:Y:S04]  /*2730*/  @P0 LDGSTS.E.BYPASS.LTC128B.128 [R251+0x17100], [R4.64+0x180], !P5 ;  /* 0x1710018004fb0fae */ /* 0x0003e8000e901d48 */
[----:B------:R-:W0:Y:S01]  /*2740*/  LDGDEPBAR ;  /* 0x00000000000079af */ /* 0x000e220000000000 */
[----:B------:R-:W-:-:S04]  /*2750*/  IADD3 R18, P1, P0, R22, 0x80, R2 ;  /* 0x0000008016127810 */ /* 0x000fc8000783e002 */
[----:B------:R-:W-:Y:S02]  /*2760*/  IADD3.X R19, R21, RZ, R3, P1, P0 ;  /* 0x000000ff15137210 */ /* 0x000fe40000fe0403 */
[----:B------:R-:W-:-:S04]  /*2770*/  IADD3 R16, P1, P0, R22, 0x100, R2 ;  /* 0x0000010016107810 */ /* 0x000fc8000783e002 */
[----:B------:R-:W-:Y:S02]  /*2780*/  IADD3.X R17, R21, RZ, R3, P1, P0 ;  /* 0x000000ff15117210 */ /* 0x000fe40000fe0403 */
[----:B------:R-:W-:Y:S01]  /*2790*/  IADD3 R10, P1, P0, R22, 0x180, R2 ;  /* 0x00000180160a7810 */ /* 0x000fe2000783e002 */
[----:B------:R-:W-:-:S04]  /*27a0*/  DEPBAR.LE SB0, 0x1 ;  /* 0x000080400000791a */ /* 0x000fc80000000000 */
[----:B------:R-:W-:-:S04]  /*27b0*/  DEPBAR.LE SB0, 0x0 ;  /* 0x000080000000791a */ /* 0x000fc80000000000 */
[----:B------:R-:W-:Y:S01]  /*27c0*/  BAR.SYNC.DEFER_BLOCKING 0x0 ;  /* 0x0000000000007b1d */ /* 0x000fe20000010000 */
[----:B-1----:R-:W-:Y:S02]  /*27d0*/  LOP3.LUT R4, R20, 0x1, RZ, 0xc0, !PT ;  /* 0x0000000114047812 */ /* 0x002fe400078ec0ff */
[----:B------:R-:W-:Y:S02]  /*27e0*/  IADD3.X R11, R21, RZ, R3, P1, P0 ;  /* 0x000000ff150b7210 */ /* 0x000fe40000fe0403 */
[----:B------:R-:W-:-:S04]  /*27f0*/  ISETP.NE.U32.AND P1, PT, R4, 0x1, PT ;  /* 0x000000010400780c */ /* 0x000fc80003f25070 */
[----:B------:R-:W-:Y:S02]  /*2800*/  ISETP.LT.OR P0, PT, R0, 0x1, P1 ;  /* 0x000000010000780c */ /* 0x000fe40000f01670 */
[----:B------:R-:W-:Y:S01]  /*2810*/  LOP3.LUT P4, RZ, R20, 0x2, RZ, 0xc0, !PT ;  /* 0x0000000214ff7812 */ /* 0x000fe2000788c0ff */
[----:B------:R-:W-:Y:S04]  /*2820*/  LDSM.16.M88.4 R4, [R223] ;  /* 0x00000000df04783b */ /* 0x000fe80000000200 */
[----:B------:R-:W1:Y:S04]  /*2830*/  LDSM.16.M88.4 R28, [R216] ;  /* 0x00000000d81c783b */ /* 0x000e680000000200 */
[----:B------:R-:W2:Y:S04]  /*2840*/  LDSM.16.M88.4 R24, [R216+0x800] ;  /* 0x00080000d818783b */ /* 0x000ea80000000200 */
[----:B------:R-:W3:Y:S04]  /*2850*/  LDSM.16.M88.4 R40, [R216+0x1000] ;  /* 0x00100000d828783b */ /* 0x000ee80000000200 */
[----:B------:R-:W4:Y:S04]  /*2860*/  LDSM.16.M88.4 R44, [R216+0x1800] ;  /* 0x00180000d82c783b */ /* 0x000f280000000200 */
[----:B------:R-:W5:Y:S04]  /*2870*/  LDSM.16.M88.4 R48, [R216+0x2000] ;  /* 0x00200000d830783b */ /* 0x000f680000000200 */
[----:B------:R-:W-:Y:S04]  /*2880*/  LDSM.16.M88.4 R60, [R216+0x2800] ;  /* 0x00280000d83c783b */ /* 0x000fe80000000200 */
[----:B------:R-:W-:Y:S04]  /*2890*/  LDSM.16.M88.4 R12, [R224] ;  /* 0x00000000e00c783b */ /* 0x000fe80000000200 */
[----:B------:R-:W-:Y:S04]  /*28a0*/  LDSM.16.M88.4 R52, [R227] ;  /* 0x00000000e334783b */ /* 0x000fe80000000200 */
[----:B------:R-:W1:Y:S04]  /*28b0*/  LDSM.16.M88.4 R64, [R250] ;  /* 0x00000000fa40783b */ /* 0x000e680000000200 */
[----:B------:R-:W-:Y:S04]  /*28c0*/  LDSM.16.M88.4 R76, [R249] ;  /* 0x00000000f94c783b */ /* 0x000fe80000000200 */
[----:B------:R-:W1:Y:S04]  /*28d0*/  LDSM.16.M88.4 R92, [R248] ;  /* 0x00000000f85c783b */ /* 0x000e680000000200 */
[----:B------:R-:W-:Y:S04]  /*28e0*/  LDSM.16.M88.4 R96, [R247] ;  /* 0x00000000f760783b */ /* 0x000fe80000000200 */
[----:B------:R-:W1:Y:S04]  /*28f0*/  LDSM.16.M88.4 R104, [R246] ;  /* 0x00000000f668783b */ /* 0x000e680000000200 */
[----:B------:R-:W-:Y:S01]  /*2900*/  @!PT LDS RZ, [RZ] ;  /* 0x00000000fffff984 */ /* 0x000fe20000000800 */
[----:B------:R-:W-:Y:S01]  /*2910*/  @!PT LDS RZ, [RZ] ;  /* 0x00000000fffff984 */ /* 0x000fe20000000800 */
[----:B------:R-:W-:Y:S01]  /*2920*/  @!PT LDS RZ, [RZ] ;  /* 0x00000000fffff984 */ /* 0x000fe20000000800 */
[----:B------:R1:W-:Y:S01]  /*2930*/  LDGSTS.E.BYPASS.LTC128B.128 [R251+0x100], [R2.64], !P0 ;  /* 0x0010000002fb7fae */ /* 0x0003e2000c101d48 */
[----:B------:R-:W-:-:S02]  /*2940*/  ISETP.LT.OR P0, PT, R0, 0x1, !P4 ;  /* 0x000000010000780c */ /* 0x000fc40006701670 */
[----:B------:R-:W-:-:S11]  /*2950*/  LOP3.LUT P2, RZ, R20, 0x8, RZ, 0xc0, !PT ;  /* 0x0000000814ff7812 */ /* 0x000fd6000784c0ff */
[----:B------:R1:W-:Y:S01]  /*2960*/  LDGSTS.E.BYPASS.LTC128B.128 [R251+0x3100], [R2.64+0x80], !P0 ;  /* 0x0310008002fb7fae */ /* 0x0003e2000c101d48 */
[----:B------:R-:W-:-:S13]  /*2970*/  ISETP.LT.OR P0, PT, R0, 0x1, !P3 ;  /* 0x000000010000780c */ /* 0x000fda0005f01670 */
[----:B------:R1:W-:Y:S01]  /*2980*/  LDGSTS.E.BYPASS.LTC128B.128 [R251+0x6100], [R2.64+0x100], !P0 ;  /* 0x0610010002fb7fae */ /* 0x0003e2000c101d48 */
[----:B------:R-:W-:-:S13]  /*2990*/  ISETP.LT.OR P0, PT, R0, 0x1, !P2 ;  /* 0x000000010000780c */ /* 0x000fda0005701670 */
[----:B------:R1:W-:Y:S01]  /*29a0*/  LDGSTS.E.BYPASS.LTC128B.128 [R251+0x9100], [R2.64+0x180], !P0 ;  /* 0x0910018002fb7fae */ /* 0x0003e2000c101d48 */
[----:B------:R-:W-:-:S04]  /*29b0*/  IADD3 R8, P0, R22, R2, RZ ;  /* 0x0000000216087210 */ /* 0x000fc80007f1e0ff */
[----:B------:R-:W-:Y:S02]  /*29c0*/  IADD3.X R9, R21, R3, RZ, P0, !PT ;  /* 0x0000000315097210 */ /* 0x000fe400007fe4ff */
[----:B-1----:R-:W-:-:S04]  /*29d0*/  IADD3 R2, P0, R8, R22, RZ ;  /* 0x0000001608027210 */ /* 0x002fc80007f1e0ff */
[----:B------:R-:W-:Y:S02]  /*29e0*/  IADD3.X R3, R9, R21, RZ, P0, !PT ;  /* 0x0000001509037210 */ /* 0x000fe400007fe4ff */
[----:B------:R-:W-:-:S13]  /*29f0*/  ISETP.LT.OR P0, PT, R0, 0x21, P1 ;  /* 0x000000210000780c */ /* 0x000fda0000f01670 */
[----:B------:R4:W-:Y:S01]  /*2a00*/  LDGSTS.E.BYPASS.LTC128B.128 [R251+0x1100], [R8.64], !P0 ;  /* 0x0110000008fb7fae */ /* 0x0009e2000c101d48 */
[----:B------:R-:W-:-:S13]  /*2a10*/  ISETP.LT.OR P0, PT, R0, 0x21, !P4 ;  /* 0x000000210000780c */ /* 0x000fda0006701670 */
[----:B------:R1:W-:Y:S01]  /*2a20*/  LDGSTS.E.BYPASS.LTC128B.128 [R251+0x4100], [R18.64], !P0 ;  /* 0x0410000012fb7fae */ /* 0x0003e2000c101d48 */
[----:B------:R-:W-:-:S13]  /*2a30*/  ISETP.LT.OR P0, PT, R0, 0x21, !P3 ;  /* 0x000000210000780c */ /* 0x000fda0005f01670 */
[----:B------:R1:W-:Y:S01]  /*2a40*/  LDGSTS.E.BYPASS.LTC128B.128 [R251+0x7100], [R16.64], !P0 ;  /* 0x0710000010fb7fae */ /* 0x0003e2000c101d48 */
[----:B------:R-:W-:-:S13]  /*2a50*/  ISETP.LT.OR P0, PT, R0, 0x21, !P2 ;  /* 0x000000210000780c */ /* 0x000fda0005701670 */
[----:B------:R4:W-:Y:S01]  /*2a60*/  LDGSTS.E.BYPASS.LTC128B.128 [R251+0xa100], [R10.64], !P0 ;  /* 0x0a1000000afb7fae */ /* 0x0009e2000c101d48 */
[C---:B------:R-:W-:Y:S01]  /*2a70*/  ISETP.LT.OR P0, PT, R0.reuse, 0x41, P1 ;  /* 0x000000410000780c */ /* 0x040fe20000f01670 */
[C---:B------:R-:W-:Y:S08]  /*2a80*/  HMMA.16816.F32.BF16 R36, R4.reuse, R28, RZ ;  /* 0x0000001c0424723c */ /* 0x040ff000000418ff */
[----:B------:R-:W-:Y:S04]  /*2a90*/  HMMA.16816.F32.BF16 R32, R4, R30, RZ ;  /* 0x0000001e0420723c */ /* 0x000fe800000418ff */
[----:B------:R1:W-:Y:S01]  /*2aa0*/  LDGSTS.E.BYPASS.LTC128B.128 [R251+0x2100], [R2.64], !P0 ;  /* 0x0210000002fb7fae */ /* 0x0003e2000c101d48 */
[----:B------:R-:W-:-:S03]  /*2ab0*/  ISETP.LT.OR P0, PT, R0, 0x41, !P4 ;  /* 0x000000410000780c */ /* 0x000fc60006701670 */
[C---:B--2---:R-:W-:Y:S08]  /*2ac0*/  HMMA.16816.F32.BF16 R28, R4.reuse, R24, RZ ;  /* 0x00000018041c723c */ /* 0x044ff000000418ff */
[C---:B------:R-:W-:Y:S08]  /*2ad0*/  HMMA.16816.F32.BF16 R24, R4.reuse, R26, RZ ;  /* 0x0000001a0418723c */ /* 0x040ff000000418ff */
[C---:B---3--:R-:W-:Y:S01]  /*2ae0*/  HMMA.16816.F32.BF16 R20, R4.reuse, R40, RZ ;  /* 0x000000280414723c */ /* 0x048fe200000418ff */
[----:B------:R2:W-:Y:S07]  /*2af0*/  LDGSTS.E.BYPASS.LTC128B.128 [R251+0x5100], [R2.64+0x80], !P0 ;  /* 0x0510008002fb7fae */ /* 0x0005ee000c101d48 */
[C---:B-1----:R-:W-:Y:S08]  /*2b00*/  HMMA.16816.F32.BF16 R16, R4.reuse, R42, RZ ;  /* 0x0000002a0410723c */ /* 0x042ff000000418ff */
[C---:B----4-:R-:W-:Y:S08]  /*2b10*/  HMMA.16816.F32.BF16 R8, R4.reuse, R44, RZ ;  /* 0x0000002c0408723c */ /* 0x050ff000000418ff */
[----:B------:R-:W-:Y:S01]  /*2b20*/  HMMA.16816.F32.BF16 R40, R4, R46, RZ ;  /* 0x0000002e0428723c */ /* 0x000fe200000418ff */
[----:B------:R-:W-:-:S02]  /*2b30*/  ISETP.LT.OR P1, PT, R0, 0x41, !P3 ;  /* 0x000000410000780c */ /* 0x000fc40005f21670 */
[----:B------:R-:W-:-:S05]  /*2b40*/  ISETP.LT.OR P0, PT, R0, 0x41, !P2 ;  /* 0x000000410000780c */ /* 0x000fca0005701670 */
[C---:B-----5:R-:W-:Y:S06]  /*2b50*/  HMMA.16816.F32.BF16 R56, R4.reuse, R48, RZ ;  /* 0x000000300438723c */ /* 0x060fec00000418ff */
[----:B------:R2:W-:Y:S02]  /*2b60*/  LDGSTS.E.BYPASS.LTC128B.128 [R251+0x8100], [R2.64+0x100], !P1 ;  /* 0x0810010002fb7fae */ /* 0x0005e4000c901d48 */
[----:B------:R-:W-:Y:S02]  /*2b70*/  HMMA.16816.F32.BF16 R84, R4, R50, RZ ;  /* 0x000000320454723c */ /* 0x000fe400000418ff */
[----:B------:R2:W-:Y:S04]  /*2b80*/  LDGSTS.E.BYPASS.LTC128B.128 [R251+0xb100], [R2.64+0x180], !P0 ;  /* 0x0b10018002fb7fae */ /* 0x0005e8000c101d48 */
[----:B------:R-:W-:Y:S02]  /*2b90*/  LDSM.16.M88.4 R44, [R222] ;  /* 0x00000000de2c783b */ /* 0x000fe40000000200 */
[C---:B------:R-:W-:Y:S02]  /*2ba0*/  HMMA.16816.F32.BF16 R68, R12.reuse, R64, R28 ;  /* 0x000000400c44723c */ /* 0x040fe4000004181c */
[----:B------:R-:W-:Y:S04]  /*2bb0*/  LDSM.16.M88.4 R28, [R222+0x2000] ;  /* 0x00200000de1c783b */ /* 0x000fe80000000200 */
[----:B------:R-:W-:Y:S02]  /*2bc0*/  LDSM.16.M88.4 R100, [R222+0x2800] ;  /* 0x00280000de64783b */ /* 0x000fe40000000200 */
[C---:B------:R-:W-:Y:S02]  /*2bd0*/  HMMA.16816.F32.BF16 R64, R12.reuse, R66, R24 ;  /* 0x000000420c40723c */ /* 0x040fe40000041818 */
[----:B------:R-:W-:Y:S04]  /*2be0*/  LDSM.16.M88.4 R108, [R219+0x1000] ;  /* 0x00100000db6c783b */ /* 0x000fe80000000200 */
[----:B------:R-:W-:Y:S02]  /*2bf0*/  LDSM.16.M88.4 R116, [R219+0x1800] ;  /* 0x00180000db74783b */ /* 0x000fe40000000200 */
[C---:B------:R-:W-:Y:S02]  /*2c00*/  HMMA.16816.F32.BF16 R48, R12.reuse, R92, R8 ;  /* 0x0000005c0c30723c */ /* 0x040fe40000041808 */
[----:B------:R-:W1:Y:S04]  /*2c10*/  LDSM.16.M88.4 R8, [R226] ;  /* 0x00000000e208783b */ /* 0x000e680000000200 */
[----:B------:R-:W-:Y:S02]  /*2c20*/  LDSM.16.M88.4 R112, [R216+0x3800] ;  /* 0x00380000d870783b */ /* 0x000fe40000000200 */
[C---:B------:R-:W-:Y:S02]  /*2c30*/  HMMA.16816.F32.BF16 R24, R12.reuse, R94, R40 ;  /* 0x0000005e0c18723c */ /* 0x040fe40000041828 */
[----:B------:R-:W3:Y:S04]  /*2c40*/  LDSM.16.M88.4 R40, [R222+0x800] ;  /* 0x00080000de28783b */ /* 0x000ee80000000200 */
[----:B------:R-:W-:Y:S02]  /*2c50*/  LDSM.16.M88.4 R120, [R216+0x4000] ;  /* 0x00400000d878783b */ /* 0x000fe40000000200 */
[C---:B------:R-:W-:Y:S02]  /*2c60*/  HMMA.16816.F32.BF16 R80, R12.reuse, R52, R36 ;  /* 0x000000340c50723c */ /* 0x040fe40000041824 */
[----:B------:R-:W4:Y:S04]  /*2c70*/  LDSM.16.M88.4 R36, [R222+0x1000] ;  /* 0x00100000de24783b */ /* 0x000f280000000200 */
[----:B------:R-:W-:Y:S02]  /*2c80*/  LDSM.16.M88.4 R132, [R219+0x6800] ;  /* 0x00680000db84783b */ /* 0x000fe40000000200 */
[----:B------:R-:W-:Y:S02]  /*2c90*/  HMMA.16816.F32.BF16 R72, R12, R54, R32 ;  /* 0x000000360c48723c */ /* 0x000fe40000041820 */
[----:B------:R-:W5:Y:S04]  /*2ca0*/  LDSM.16.M88.4 R32, [R222+0x1800] ;  /* 0x00180000de20783b */ /* 0x000f680000000200 */
[----:B------:R-:W-:Y:S02]  /*2cb0*/  LDSM.16.M88.4 R140, [R233] ;  /* 0x00000000e98c783b */ /* 0x000fe40000000200 */
[C---:B------:R-:W-:Y:S02]  /*2cc0*/  HMMA.16816.F32.BF16 R88, R4.reuse, R60, RZ ;  /* 0x0000003c0458723c */ /* 0x040fe400000418ff */
[----:B------:R-:W-:Y:S04]  /*2cd0*/  LDSM.16.M88.4 R144, [R222+0x9000] ;  /* 0x00900000de90783b */ /* 0x000fe80000000200 */
[----:B------:R-:W-:Y:S02]  /*2ce0*/  LDSM.16.M88.4 R128, [R232] ;  /* 0x00000000e880783b */ /* 0x000fe40000000200 */
[----:B------:R-:W-:Y:S02]  /*2cf0*/  HMMA.16816.F32.BF16 R4, R4, R62, RZ ;  /* 0x0000003e0404723c */ /* 0x000fe400000418ff */
[----:B------:R-:W-:Y:S04]  /*2d00*/  LDSM.16.M88.4 R136, [R219+0x9000] ;  /* 0x00900000db88783b */ /* 0x000fe80000000200 */
[----:B------:R-:W0:Y:S02]  /*2d10*/  LDGDEPBAR ;  /* 0x00000000000079af */ /* 0x000e240000000000 */
[C---:B------:R-:W-:Y:S08]  /*2d20*/  HMMA.16816.F32.BF16 R52, R12.reuse, R78, R16 ;  /* 0x0000004e0c34723c */ /* 0x040ff00000041810 */
[C---:B------:R-:W-:Y:S08]  /*2d30*/  HMMA.16816.F32.BF16 R60, R12.reuse, R76, R20 ;  /* 0x0000004c0c3c723c */ /* 0x040ff00000041814 */
[C---:B------:R-:W-:Y:S08]  /*2d40*/  HMMA.16816.F32.BF16 R92, R12.reuse, R104, R88 ;  /* 0x000000680c5c723c */ /* 0x040ff00000041858 */
[C---:B------:R-:W-:Y:S08]  /*2d50*/  HMMA.16816.F32.BF16 R20, R12.reuse, R96, R56 ;  /* 0x000000600c14723c */ /* 0x040ff00000041838 */
[C---:B------:R-:W-:Y:S01]  /*2d60*/  HMMA.16816.F32.BF16 R16, R12.reuse, R98, R84 ;  /* 0x000000620c10723c */ /* 0x040fe20000041854 */
[----:B------:R-:W-:Y:S07]  /*2d70*/  LDSM.16.M88.4 R96, [R219] ;  /* 0x00000000db60783b */ /* 0x000fee0000000200 */
[----:B------:R-:W-:Y:S01]  /*2d80*/  HMMA.16816.F32.BF16 R88, R12, R106, R4 ;  /* 0x0000006a0c58723c */ /* 0x000fe20000041804 */
[----:B------:R-:W-:Y:S04]  /*2d90*/  LDSM.16.M88.4 R4, [R225] ;  /* 0x00000000e104783b */ /* 0x000fe80000000200 */
[----:B------:R-:W2:Y:S03]  /*2da0*/  LDSM.16.M88.4 R104, [R219+0x800] ;  /* 0x00080000db68783b */ /* 0x000ea60000000200 */
[C---:B-1----:R-:W-:Y:S08]  /*2db0*/  HMMA.16816.F32.BF16 R84, R8.reuse, R44, R80 ;  /* 0x0000002c0854723c */ /* 0x042ff00000041850 */
[C---:B------:R-:W-:Y:S08]  /*2dc0*/  HMMA.16816.F32.BF16 R80, R8.reuse, R46, R72 ;  /* 0x0000002e0850723c */ /* 0x040ff00000041848 */
[C---:B---3--:R-:W-:Y:S08]  /*2dd0*/  HMMA.16816.F32.BF16 R12, R8.reuse, R42, R64 ;  /* 0x0000002a080c723c */ /* 0x048ff00000041840 */
[C---:B----4-:R-:W-:Y:S01]  /*2de0*/  HMMA.16816.F32.BF16 R72, R8.reuse, R38, R52 ;  /* 0x000000260848723c */ /* 0x050fe20000041834 */
[----:B------:R-:W1:Y:S07]  /*2df0*/  LDSM.16.M88.4 R52, [R219+0x2000] ;  /* 0x00200000db34783b */ /* 0x000e6e0000000200 */
[C---:B-----5:R-:W-:Y:S01]  /*2e00*/  HMMA.16816.F32.BF16 R64, R8.reuse, R32, R48 ;  /* 0x000000200840723c */ /* 0x060fe20000041830 */
[----:B------:R-:W3:Y:S07]  /*2e10*/  LDSM.16.M88.4 R48, [R219+0x2800] ;  /* 0x00280000db30783b */ /* 0x000eee0000000200 */
[C---:B------:R-:W-:Y:S08]  /*2e20*/  HMMA.16816.F32.BF16 R76, R8.reuse, R40, R68 ;  /* 0x00000028084c723c */ /* 0x040ff00000041844 */
[C---:B------:R-:W-:Y:S01]  /*2e30*/  HMMA.16816.F32.BF16 R68, R8.reuse, R36, R60 ;  /* 0x000000240844723c */ /* 0x040fe2000004183c */
[----:B------:R-:W-:Y:S07]  /*2e40*/  LDSM.16.M88.4 R36, [R216+0x3000] ;  /* 0x00300000d824783b */ /* 0x000fee0000000200 */
[C---:B------:R-:W-:Y:S08]  /*2e50*/  HMMA.16816.F32.BF16 R60, R8.reuse, R34, R24 ;  /* 0x00000022083c723c */ /* 0x040ff00000041818 */
[C---:B------:R-:W-:Y:S08]  /*2e60*/  HMMA.16816.F32.BF16 R56, R8.reuse, R28, R20 ;  /* 0x0000001c0838723c */ /* 0x040ff00000041814 */
[C---:B------:R-:W-:Y:S01]  /*2e70*/  HMMA.16816.F32.BF16 R44, R8.reuse, R30, R16 ;  /* 0x0000001e082c723c */ /* 0x040fe20000041810 */
[----:B------:R-:W4:Y:S07]  /*2e80*/  LDSM.16.M88.4 R16, [R223+0x4000] ;  /* 0x00400000df10783b */ /* 0x000f2e0000000200 */
[C---:B------:R-:W-:Y:S01]  /*2e90*/  HMMA.16816.F32.BF16 R40, R8.reuse, R100, R92 ;  /* 0x000000640828723c */ /* 0x040fe2000004185c */
[----:B------:R-:W-:Y:S07]  /*2ea0*/  LDSM.16.M88.4 R92, [R216+0x4800] ;  /* 0x00480000d85c783b */ /* 0x000fee0000000200 */
[----:B------:R-:W-:Y:S08]  /*2eb0*/  HMMA.16816.F32.BF16 R32, R8, R102, R88 ;  /* 0x000000660820723c */ /* 0x000ff00000041858 */
[C---:B--2---:R-:W-:Y:S08]  /*2ec0*/  HMMA.16816.F32.BF16 R12, R4.reuse, R106, R12 ;  /* 0x0000006a040c723c */ /* 0x044ff0000004180c */
[C---:B------:R-:W-:Y:S08]  /*2ed0*/  HMMA.16816.F32.BF16 R28, R4.reuse, R96, R84 ;  /* 0x00000060041c723c */ /* 0x040ff00000041854 */
[C---:B------:R-:W-:Y:S08]  /*2ee0*/  HMMA.16816.F32.BF16 R20, R4.reuse, R104, R76 ;  /* 0x000000680414723c */ /* 0x040ff0000004184c */
[C---:B------:R-:W-:Y:S08]  /*2ef0*/  HMMA.16816.F32.BF16 R24, R4.reuse, R98, R80 ;  /* 0x000000620418723c */ /* 0x040ff00000041850 */
[C---:B------:R-:W-:Y:S08]  /*2f00*/  HMMA.16816.F32.BF16 R8, R4.reuse, R108, R68 ;  /* 0x0000006c0408723c */ /* 0x040ff00000041844 */
[C---:B------:R-:W-:Y:S08]  /*2f10*/  HMMA.16816.F32.BF16 R72, R4.reuse, R110, R72 ;  /* 0x0000006e0448723c */ /* 0x040ff00000041848 */
[C---:B------:R-:W-:Y:S08]  /*2f20*/  HMMA.16816.F32.BF16 R84, R4.reuse, R116, R64 ;  /* 0x000000740454723c */ /* 0x040ff00000041840 */
[C---:B------:R-:W-:Y:S01]  /*2f30*/  HMMA.16816.F32.BF16 R76, R4.reuse, R118, R60 ;  /* 0x00000076044c723c */ /* 0x040fe2000004183c */
[----:B------:R-:W2:Y:S04]  /*2f40*/  LDSM.16.M88.4 R116, [R216+0x5000] ;  /* 0x00500000d874783b */ /* 0x000ea80000000200 */
[----:B------:R-:W5:Y:S03]  /*2f50*/  LDSM.16.M88.4 R60, [R216+0x5800] ;  /* 0x00580000d83c783b */ /* 0x000f660000000200 */
[C---:B-1----:R-:W-:Y:S01]  /*2f60*/  HMMA.16816.F32.BF16 R108, R4.reuse, R52, R56 ;  /* 0x00000034046c723c */ /* 0x042fe20000041838 */
[----:B------:R-:W-:Y:S07]  /*2f70*/  LDSM.16.M88.4 R56, [R245] ;  /* 0x00000000f538783b */ /* 0x000fee0000000200 */
[C---:B------:R-:W-:Y:S01]  /*2f80*/  HMMA.16816.F32.BF16 R100, R4.reuse, R54, R44 ;  /* 0x000000360464723c */ /* 0x040fe2000004182c */
[----:B------:R-:W-:Y:S04]  /*2f90*/  LDSM.16.M88.4 R52, [R244] ;  /* 0x00000000f434783b */ /* 0x000fe80000000200 */
[----:B------:R-:W-:Y:S03]  /*2fa0*/  LDSM.16.M88.4 R44, [R242] ;  /* 0x00000000f22c783b */ /* 0x000fe60000000200 */
[C---:B---3--:R-:W-:Y:S01]  /*2fb0*/  HMMA.16816.F32.BF16 R104, R4.reuse, R48, R40 ;  /* 0x000000300468723c */ /* 0x048fe20000041828 */
[----:B------:R-:W-:Y:S07]  /*2fc0*/  LDSM.16.M88.4 R40, [R241] ;  /* 0x00000000f128783b */ /* 0x000fee0000000200 */
[----:B------:R-:W-:Y:S01]  /*2fd0*/  HMMA.16816.F32.BF16 R96, R4, R50, R32 ;  /* 0x000000320460723c */ /* 0x000fe20000041820 */
[----:B------:R-:W1:Y:S04]  /*2fe0*/  LDSM.16.M88.4 R4, [R224+0x4000] ;  /* 0x00400000e004783b */ /* 0x000e680000000200 */
[----:B------:R-:W3:Y:S03]  /*2ff0*/  LDSM.16.M88.4 R48, [R243] ;  /* 0x00000000f330783b */ /* 0x000ee60000000200 */
        /* <DEDUP_REMOVED lines=8> */
[C---:B--2---:R-:W-:Y:S01]  /*3080*/  HMMA.16816.F32.BF16 R20, R16.reuse, R116, R108 ;  /* 0x000000741014723c */ /* 0x044fe2000004186c */
[----:B------:R-:W2:Y:S07]  /*3090*/  LDSM.16.M88.4 R108, [R240] ;  /* 0x00000000f06c783b */ /* 0x000eae0000000200 */
[C---:B-----5:R-:W-:Y:S08]  /*30a0*/  HMMA.16816.F32.BF16 R72, R16.reuse, R60, R104 ;  /* 0x0000003c1048723c */ /* 0x060ff00000041868 */
[C---:B------:R-:W-:Y:S08]  /*30b0*/  HMMA.16816.F32.BF16 R28, R16.reuse, R92, R84 ;  /* 0x0000005c101c723c */ /* 0x040ff00000041854 */
[C---:B------:R-:W-:Y:S08]  /*30c0*/  HMMA.16816.F32.BF16 R24, R16.reuse, R94, R76 ;  /* 0x0000005e1018723c */ /* 0x040ff0000004184c */
[----:B------:R-:W-:Y:S08]  /*30d0*/  HMMA.16816.F32.BF16 R8, R16, R118, R100 ;  /* 0x000000761008723c */ /* 0x000ff00000041864 */
[----:B-1----:R-:W-:Y:S01]  /*30e0*/  HMMA.16816.F32.BF16 R104, R4, R54, R64 ;  /* 0x000000360468723c */ /* 0x002fe20000041840 */
[----:B------:R-:W1:Y:S07]  /*30f0*/  LDSM.16.M88.4 R64, [R222+0x3800] ;  /* 0x00380000de40783b */ /* 0x000e6e0000000200 */
[----:B------:R-:W-:Y:S01]  /*3100*/  HMMA.16816.F32.BF16 R16, R16, R62, R96 ;  /* 0x0000003e1010723c */ /* 0x000fe20000041860 */
[----:B------:R-:W4:Y:S07]  /*3110*/  LDSM.16.M88.4 R60, [R222+0x4000] ;  /* 0x00400000de3c783b */ /* 0x000f2e0000000200 */
[C---:B------:R-:W-:Y:S08]  /*3120*/  HMMA.16816.F32.BF16 R100, R4.reuse, R52, R68 ;  /* 0x000000340464723c */ /* 0x040ff00000041844 */
[C---:B------:R-:W-:Y:S08]  /*3130*/  HMMA.16816.F32.BF16 R92, R4.reuse, R58, R80 ;  /* 0x0000003a045c723c */ /* 0x040ff00000041850 */
[C---:B------:R-:W-:Y:S01]  /*3140*/  HMMA.16816.F32.BF16 R84, R4.reuse, R44, R28 ;  /* 0x0000002c0454723c */ /* 0x040fe2000004181c */
[----:B------:R-:W-:Y:S07]  /*3150*/  LDSM.16.M88.4 R28, [R219+0x3800] ;  /* 0x00380000db1c783b */ /* 0x000fee0000000200 */
[C---:B------:R-:W-:Y:S01]  /*3160*/  HMMA.16816.F32.BF16 R80, R4.reuse, R46, R24 ;  /* 0x0000002e0450723c */ /* 0x040fe20000041818 */
[----:B------:R-:W5:Y:S07]  /*3170*/  LDSM.16.M88.4 R44, [R222+0x5000] ;  /* 0x00500000de2c783b */ /* 0x000f6e0000000200 */
[C---:B------:R-:W-:Y:S01]  /*3180*/  HMMA.16816.F32.BF16 R52, R4.reuse, R42, R8 ;  /* 0x0000002a0434723c */ /* 0x040fe20000041808 */
[----:B------:R-:W1:Y:S07]  /*3190*/  LDSM.16.M88.4 R8, [R225+0x4000] ;  /* 0x00400000e108783b */ /* 0x000e6e0000000200 */
[C---:B------:R-:W-:Y:S01]  /*31a0*/  HMMA.16816.F32.BF16 R76, R4.reuse, R56, R88 ;  /* 0x00000038044c723c */ /* 0x040fe20000041858 */
[----:B------:R-:W4:Y:S07]  /*31b0*/  LDSM.16.M88.4 R56, [R222+0x4800] ;  /* 0x00480000de38783b */ /* 0x000f2e0000000200 */
[C---:B------:R-:W-:Y:S01]  /*31c0*/  HMMA.16816.F32.BF16 R68, R4.reuse, R40, R20 ;  /* 0x000000280444723c */ /* 0x040fe20000041814 */
[----:B------:R-:W4:Y:S07]  /*31d0*/  LDSM.16.M88.4 R40, [R222+0x5800] ;  /* 0x00580000de28783b */ /* 0x000f2e0000000200 */
[C---:B---3--:R-:W-:Y:S01]  /*31e0*/  HMMA.16816.F32.BF16 R88, R4.reuse, R50, R32 ;  /* 0x000000320458723c */ /* 0x048fe20000041820 */
[----:B------:R-:W3:Y:S07]  /*31f0*/  LDSM.16.M88.4 R32, [R219+0x3000] ;  /* 0x00300000db20783b */ /* 0x000eee0000000200 */
[C---:B------:R-:W-:Y:S08]  /*3200*/  HMMA.16816.F32.BF16 R96, R4.reuse, R48, R36 ;  /* 0x000000300460723c */ /* 0x040ff00000041824 */
[----:B--2---:R-:W-:Y:S08]  /*3210*/  HMMA.16816.F32.BF16 R36, R4, R110, R16 ;  /* 0x0000006e0424723c */ /* 0x004ff00000041810 */
[----:B-1----:R-:W-:Y:S01]  /*3220*/  HMMA.16816.F32.BF16 R16, R12, R64, R100 ;  /* 0x000000400c10723c */ /* 0x002fe20000041864 */
[----:B------:R-:W1:Y:S07]  /*3230*/  LDSM.16.M88.4 R100, [R219+0x4800] ;  /* 0x00480000db64783b */ /* 0x000e6e0000000200 */
[----:B------:R-:W-:Y:S01]  /*3240*/  HMMA.16816.F32.BF16 R48, R4, R108, R72 ;  /* 0x0000006c0430723c */ /* 0x000fe20000041848 */
[----:B------:R-:W2:Y:S07]  /*3250*/  LDSM.16.M88.4 R72, [R219+0x4000] ;  /* 0x00400000db48783b */ /* 0x000eae0000000200 */
[C---:B------:R-:W-:Y:S08]  /*3260*/  HMMA.16816.F32.BF16 R20, R12.reuse, R114, R92 ;  /* 0x000000720c14723c */ /* 0x040ff0000004185c */
[C---:B------:R-:W-:Y:S08]  /*3270*/  HMMA.16816.F32.BF16 R4, R12.reuse, R66, R104 ;  /* 0x000000420c04723c */ /* 0x040ff00000041868 */
[C---:B------:R-:W-:Y:S08]  /*3280*/  HMMA.16816.F32.BF16 R24, R12.reuse, R112, R76 ;  /* 0x000000700c18723c */ /* 0x040ff0000004184c */
[C---:B----4-:R-:W-:Y:S08]  /*3290*/  HMMA.16816.F32.BF16 R64, R12.reuse, R60, R96 ;  /* 0x0000003c0c40723c */ /* 0x050ff00000041860 */
[C---:B------:R-:W-:Y:S08]  /*32a0*/  HMMA.16816.F32.BF16 R60, R12.reuse, R62, R88 ;  /* 0x0000003e0c3c723c */ /* 0x040ff00000041858 */
[----:B-----5:R-:W-:Y:S08]  /*32b0*/  HMMA.16816.F32.BF16 R108, R12, R44, R68 ;  /* 0x0000002c0c6c723c */ /* 0x020ff00000041844 */
[----:B------:R-:W-:Y:S01]  /*32c0*/  HMMA.16816.F32.BF16 R76, R8, R28, R16 ;  /* 0x0000001c084c723c */ /* 0x000fe20000041810 */
[----:B------:R-:W4:Y:S07]  /*32d0*/  LDSM.16.M88.4 R16, [R219+0x5000] ;  /* 0x00500000db10783b */ /* 0x000f2e0000000200 */
        /* <DEDUP_REMOVED lines=8> */
[----:B------:R-:W5:Y:S07]  /*3360*/  LDSM.16.M88.4 R12, [R219+0x5800] ;  /* 0x00580000db0c783b */ /* 0x000f6e0000000200 */
[C---:B---3--:R-:W-:Y:S01]  /*3370*/  HMMA.16816.F32.BF16 R84, R8.reuse, R34, R20 ;  /* 0x000000220854723c */ /* 0x048fe20000041814 */
[----:B------:R-:W-:Y:S07]  /*3380*/  LDSM.16.M88.4 R20, [R216+0x6000] ;  /* 0x00600000d814783b */ /* 0x000fee0000000200 */
[C---:B------:R-:W-:Y:S01]  /*3390*/  HMMA.16816.F32.BF16 R44, R8.reuse, R30, R4 ;  /* 0x0000001e082c723c */ /* 0x040fe20000041804 */
[----:B------:R-:W3:Y:S04]  /*33a0*/  LDSM.16.M88.4 R4, [R223+0x8000] ;  /* 0x00800000df04783b */ /* 0x000ee80000000200 */
[----:B------:R-:W-:Y:S03]  /*33b0*/  LDSM.16.M88.4 R28, [R224+0x8000] ;  /* 0x00800000e01c783b */ /* 0x000fe60000000200 */
[C---:B------:R-:W-:Y:S08]  /*33c0*/  HMMA.16816.F32.BF16 R92, R8.reuse, R32, R24 ;  /* 0x00000020085c723c */ /* 0x040ff00000041818 */
[C---:B-1----:R-:W-:Y:S01]  /*33d0*/  HMMA.16816.F32.BF16 R32, R8.reuse, R100, R88 ;  /* 0x000000640820723c */ /* 0x042fe20000041858 */
[----:B------:R-:W1:Y:S07]  /*33e0*/  LDSM.16.M88.4 R88, [R239] ;  /* 0x00000000ef58783b */ /* 0x000e6e0000000200 */
[C---:B------:R-:W-:Y:S01]  /*33f0*/  HMMA.16816.F32.BF16 R24, R8.reuse, R102, R80 ;  /* 0x000000660818723c */ /* 0x040fe20000041850 */
[----:B------:R-:W1:Y:S07]  /*3400*/  LDSM.16.M88.4 R80, [R216+0x8800] ;  /* 0x00880000d850783b */ /* 0x000e6e0000000200 */
[C---:B--2---:R-:W-:Y:S08]  /*3410*/  HMMA.16816.F32.BF16 R36, R8.reuse, R74, R60 ;  /* 0x0000004a0824723c */ /* 0x044ff0000004183c */
[C---:B----4-:R-:W-:Y:S08]  /*3420*/  HMMA.16816.F32.BF16 R60, R8.reuse, R16, R108 ;  /* 0x00000010083c723c */ /* 0x050ff0000004186c */
[C---:B------:R-:W-:Y:S08]  /*3430*/  HMMA.16816.F32.BF16 R68, R8.reuse, R18, R68 ;  /* 0x000000120844723c */ /* 0x040ff00000041844 */
[C---:B-----5:R-:W-:Y:S08]  /*3440*/  HMMA.16816.F32.BF16 R16, R8.reuse, R12, R104 ;  /* 0x0000000c0810723c */ /* 0x060ff00000041868 */
[C---:B------:R-:W-:Y:S01]  /*3450*/  HMMA.16816.F32.BF16 R40, R8.reuse, R72, R64 ;  /* 0x000000480828723c */ /* 0x040fe20000041840 */
[----:B------:R-:W2:Y:S07]  /*3460*/  LDSM.16.M88.4 R72, [R216+0x8000] ;  /* 0x00800000d848783b */ /* 0x000eae0000000200 */
[----:B------:R-:W-:Y:S08]  /*3470*/  HMMA.16816.F32.BF16 R12, R8, R14, R96 ;  /* 0x0000000e080c723c */ /* 0x000ff00000041860 */
[C---:B---3--:R-:W-:Y:S08]  /*3480*/  HMMA.16816.F32.BF16 R8, R4.reuse, R20, R92 ;  /* 0x000000140408723c */ /* 0x048ff0000004185c */
[C---:B------:R-:W-:Y:S01]  /*3490*/  HMMA.16816.F32.BF16 R104, R4.reuse, R48, R32 ;  /* 0x000000300468723c */ /* 0x040fe20000041820 */
[----:B------:R-:W-:Y:S07]  /*34a0*/  LDSM.16.M88.4 R32, [R222+0x6000] ;  /* 0x00600000de20783b */ /* 0x000fee0000000200 */
[C---:B------:R-:W-:Y:S01]  /*34b0*/  HMMA.16816.F32.BF16 R96, R4.reuse, R50, R24 ;  /* 0x000000320460723c */ /* 0x040fe20000041818 */
[----:B------:R-:W3:Y:S04]  /*34c0*/  LDSM.16.M88.4 R24, [R226+0x8000] ;  /* 0x00800000e218783b */ /* 0x000ee80000000200 */
[----:B------:R-:W-:Y:S03]  /*34d0*/  LDSM.16.M88.4 R48, [R237] ;  /* 0x00000000ed30783b */ /* 0x000fe60000000200 */
[----:B------:R-:W-:Y:S01]  /*34e0*/  HMMA.16816.F32.BF16 R64, R4, R22, R84 ;  /* 0x000000160440723c */ /* 0x000fe20000041854 */
[----:B------:R-:W-:Y:S07]  /*34f0*/  LDSM.16.M88.4 R20, [R225+0x8000] ;  /* 0x00800000e114783b */ /* 0x000fee0000000200 */
[----:B-1----:R-:W-:Y:S08]  /*3500*/  HMMA.16816.F32.BF16 R8, R28, R88, R8 ;  /* 0x000000581c08723c */ /* 0x002ff00000041808 */
[C---:B------:R-:W-:Y:S01]  /*3510*/  HMMA.16816.F32.BF16 R112, R4.reuse, R52, R40 ;  /* 0x000000340470723c */ /* 0x040fe20000041828 */
[----:B------:R-:W-:Y:S07]  /*3520*/  LDSM.16.M88.4 R40, [R235] ;  /* 0x00000000eb28783b */ /* 0x000fee0000000200 */
[C---:B------:R-:W-:Y:S01]  /*3530*/  HMMA.16816.F32.BF16 R108, R4.reuse, R54, R36 ;  /* 0x00000036046c723c */ /* 0x040fe20000041824 */
[----:B------:R-:W1:Y:S07]  /*3540*/  LDSM.16.M88.4 R52, [R238] ;  /* 0x00000000ee34783b */ /* 0x000e6e0000000200 */
[C---:B------:R-:W-:Y:S08]  /*3550*/  HMMA.16816.F32.BF16 R76, R4.reuse, R56, R76 ;  /* 0x00000038044c723c */ /* 0x040ff0000004184c */
[C---:B------:R-:W-:Y:S01]  /*3560*/  HMMA.16816.F32.BF16 R100, R4.reuse, R58, R44 ;  /* 0x0000003a0464723c */ /* 0x040fe2000004182c */
[----:B------:R-:W4:Y:S04]  /*3570*/  LDSM.16.M88.4 R56, [R219+0x6000] ;  /* 0x00600000db38783b */ /* 0x000f280000000200 */
[----:B------:R-:W-:Y:S03]  /*3580*/  LDSM.16.M88.4 R44, [R236] ;  /* 0x00000000ec2c783b */ /* 0x000fe60000000200 */
[C---:B------:R-:W-:Y:S08]  /*3590*/  HMMA.16816.F32.BF16 R120, R4.reuse, R82, R12 ;  /* 0x000000520478723c */ /* 0x040ff0000004180c */
[C---:B--2---:R-:W-:Y:S08]  /*35a0*/  HMMA.16816.F32.BF16 R92, R4.reuse, R72, R60 ;  /* 0x00000048045c723c */ /* 0x044ff0000004183c */
[C---:B------:R-:W-:Y:S01]  /*35b0*/  HMMA.16816.F32.BF16 R84, R4.reuse, R74, R68 ;  /* 0x0000004a0454723c */ /* 0x040fe20000041844 */
[----:B------:R-:W-:Y:S04]  /*35c0*/  LDSM.16.M88.4 R72, [R216+0x9000] ;  /* 0x00900000d848783b */ /* 0x000fe80000000200 */
[----:B------:R-:W-:Y:S03]  /*35d0*/  LDSM.16.M88.4 R68, [R234] ;  /* 0x00000000ea44783b */ /* 0x000fe60000000200 */
        /* <DEDUP_REMOVED lines=10> */
[----:B------:R-:W-:Y:S08]  /*3680*/  HMMA.16816.F32.BF16 R52, R28, R54, R100 ;  /* 0x000000361c34723c */ /* 0x000ff00000041864 */
[----:B--2---:R-:W-:Y:S08]  /*3690*/  HMMA.16816.F32.BF16 R36, R24, R64, R36 ;  /* 0x000000401824723c */ /* 0x004ff00000041824 */
[----:B------:R-:W-:Y:S08]  /*36a0*/  HMMA.16816.F32.BF16 R80, R28, R50, R108 ;  /* 0x000000321c50723c */ /* 0x000ff0000004186c */
[----:B------:R-:W-:Y:S01]  /*36b0*/  HMMA.16816.F32.BF16 R32, R20, R58, R8 ;  /* 0x0000003a1420723c */ /* 0x000fe20000041808 */
[----:B------:R-:W-:Y:S07]  /*36c0*/  LDSM.16.M88.4 R8, [R226+0xc000] ;  /* 0x00c00000e208783b */ /* 0x000fee0000000200 */
[C---:B------:R-:W-:Y:S08]  /*36d0*/  HMMA.16816.F32.BF16 R116, R28.reuse, R44, R104 ;  /* 0x0000002c1c74723c */ /* 0x040ff00000041868 */
[----:B------:R-:W-:Y:S01]  /*36e0*/  HMMA.16816.F32.BF16 R108, R28, R46, R96 ;  /* 0x0000002e1c6c723c */ /* 0x000fe20000041860 */
[----:B------:R-:W2:Y:S04]  /*36f0*/  LDSM.16.M88.4 R44, [R222+0x8000] ;  /* 0x00800000de2c783b */ /* 0x000ea80000000200 */
[----:B------:R-:W-:Y:S03]  /*3700*/  LDSM.16.M88.4 R96, [R222+0x8800] ;  /* 0x00880000de60783b */ /* 0x000fe60000000200 */
[----:B------:R-:W-:Y:S08]  /*3710*/  HMMA.16816.F32.BF16 R4, R16, R72, R4 ;  /* 0x000000481004723c */ /* 0x000ff00000041804 */
[C---:B------:R-:W-:Y:S01]  /*3720*/  HMMA.16816.F32.BF16 R60, R28.reuse, R48, R112 ;  /* 0x000000301c3c723c */ /* 0x040fe20000041870 */
[----:B------:R-:W3:Y:S07]  /*3730*/  LDSM.16.M88.4 R48, [R222+0x7800] ;  /* 0x00780000de30783b */ /* 0x000eee0000000200 */
[C---:B------:R-:W-:Y:S01]  /*3740*/  HMMA.16816.F32.BF16 R56, R28.reuse, R68, R124 ;  /* 0x000000441c38723c */ /* 0x040fe2000004187c */
[----:B------:R-:W4:Y:S07]  /*3750*/  LDSM.16.M88.4 R124, [R216+0x9800] ;  /* 0x00980000d87c783b */ /* 0x000f2e0000000200 */
[C---:B------:R-:W-:Y:S01]  /*3760*/  HMMA.16816.F32.BF16 R104, R28.reuse, R40, R92 ;  /* 0x000000281c68723c */ /* 0x040fe2000004185c */
[----:B------:R-:W-:Y:S07]  /*3770*/  LDSM.16.M88.4 R92, [R219+0x8000] ;  /* 0x00800000db5c783b */ /* 0x000fee0000000200 */
[----:B------:R-:W-:Y:S01]  /*3780*/  HMMA.16816.F32.BF16 R100, R28, R42, R84 ;  /* 0x0000002a1c64723c */ /* 0x000fe20000041854 */
[----:B------:R-:W-:Y:S07]  /*3790*/  LDSM.16.M88.4 R84, [R219+0x7800] ;  /* 0x00780000db54783b */ /* 0x000fee0000000200 */
[----:B------:R-:W-:Y:S08]  /*37a0*/  HMMA.16816.F32.BF16 R36, R20, R132, R36 ;  /* 0x000000841424723c */ /* 0x000ff00000041824 */
[----:B------:R-:W-:Y:S01]  /*37b0*/  HMMA.16816.F32.BF16 R40, R24, R66, R52 ;  /* 0x000000421828723c */ /* 0x000fe20000041834 */
[----:B------:R-:W5:Y:S07]  /*37c0*/  LDSM.16.M88.4 R52, [R219+0x7000] ;  /* 0x00700000db34783b */ /* 0x000f6e0000000200 */
[----:B------:R-:W-:Y:S01]  /*37d0*/  HMMA.16816.F32.BF16 R112, R28, R70, R120 ;  /* 0x000000461c70723c */ /* 0x000fe20000041878 */
[----:B------:R-:W3:Y:S07]  /*37e0*/  LDSM.16.M88.4 R120, [R219+0x8800] ;  /* 0x00880000db78783b */ /* 0x000eee0000000200 */
[----:B------:R-:W-:Y:S08]  /*37f0*/  HMMA.16816.F32.BF16 R32, R16, R74, R32 ;  /* 0x0000004a1020723c */ /* 0x000ff00000041820 */
[----:B-1----:R-:W-:Y:S01]  /*3800*/  HMMA.16816.F32.BF16 R28, R12, R140, R4 ;  /* 0x0000008c0c1c723c */ /* 0x002fe20000041804 */
[----:B------:R-:W1:Y:S07]  /*3810*/  LDSM.16.M88.4 R4, [R225+0xc000] ;  /* 0x00c00000e104783b */ /* 0x000e6e0000000200 */
[C---:B------:R-:W-:Y:S08]  /*3820*/  HMMA.16816.F32.BF16 R88, R24.reuse, R76, R60 ;  /* 0x0000004c1858723c */ /* 0x040ff0000004183c */
[C---:B------:R-:W-:Y:S01]  /*3830*/  HMMA.16816.F32.BF16 R64, R24.reuse, R78, R80 ;  /* 0x0000004e1840723c */ /* 0x040fe20000041850 */
[----:B------:R-:W1:Y:S07]  /*3840*/  LDSM.16.M88.4 R80, [R216+0xa000] ;  /* 0x00a00000d850783b */ /* 0x000e6e0000000200 */
[C---:B--2---:R-:W-:Y:S08]  /*3850*/  HMMA.16816.F32.BF16 R68, R24.reuse, R44, R104 ;  /* 0x0000002c1844723c */ /* 0x044ff00000041868 */
[C---:B------:R-:W-:Y:S01]  /*3860*/  HMMA.16816.F32.BF16 R60, R24.reuse, R46, R100 ;  /* 0x0000002e183c723c */ /* 0x040fe20000041864 */
[----:B------:R-:W-:Y:S07]  /*3870*/  LDSM.16.M88.4 R100, [R216+0xa800] ;  /* 0x00a80000d864783b */ /* 0x000fee0000000200 */
[C---:B---3--:R-:W-:Y:S08]  /*3880*/  HMMA.16816.F32.BF16 R72, R24.reuse, R48, R116 ;  /* 0x000000301848723c */ /* 0x048ff00000041874 */
[----:B------:R-:W-:Y:S08]  /*3890*/  HMMA.16816.F32.BF16 R76, R24, R50, R108 ;  /* 0x00000032184c723c */ /* 0x000ff0000004186c */
[----:B----4-:R-:W-:Y:S08]  /*38a0*/  HMMA.16816.F32.BF16 R44, R16, R124, R36 ;  /* 0x0000007c102c723c */ /* 0x010ff00000041824 */
[----:B------:R-:W-:Y:S08]  /*38b0*/  HMMA.16816.F32.BF16 R48, R20, R134, R40 ;  /* 0x000000861430723c */ /* 0x000ff00000041828 */
[----:B------:R-:W-:Y:S08]  /*38c0*/  HMMA.16816.F32.BF16 R56, R24, R96, R56 ;  /* 0x000000601838723c */ /* 0x000ff00000041838 */
[----:B------:R-:W-:Y:S08]  /*38d0*/  HMMA.16816.F32.BF16 R40, R12, R142, R32 ;  /* 0x0000008e0c28723c */ /* 0x000ff00000041820 */
[----:B------:R-:W-:Y:S08]  /*38e0*/  HMMA.16816.F32.BF16 R32, R8, R144, R28 ;  /* 0x000000900820723c */ /* 0x000ff0000004181c */
[----:B------:R-:W-:Y:S01]  /*38f0*/  HMMA.16816.F32.BF16 R28, R24, R98, R112 ;  /* 0x00000062181c723c */ /* 0x000fe20000041870 */
[----:B------:R-:W2:Y:S07]  /*3900*/  LDSM.16.M88.4 R96, [R222+0x9800] ;  /* 0x00980000de60783b */ /* 0x000eae0000000200 */
[----:B-----5:R-:W-:Y:S08]  /*3910*/  HMMA.16816.F32.BF16 R24, R20, R52, R88 ;  /* 0x000000341418723c */ /* 0x020ff00000041858 */
[----:B------:R-:W-:Y:S08]  /*3920*/  HMMA.16816.F32.BF16 R44, R12, R128, R44 ;  /* 0x000000800c2c723c */ /* 0x000ff0000004182c */
[----:B------:R-:W-:Y:S08]  /*3930*/  HMMA.16816.F32.BF16 R48, R16, R126, R48 ;  /* 0x0000007e1030723c */ /* 0x000ff00000041830 */
[C---:B------:R-:W-:Y:S01]  /*3940*/  HMMA.16816.F32.BF16 R36, R20.reuse, R54, R64 ;  /* 0x000000361424723c */ /* 0x040fe20000041840 */
[----:B------:R-:W-:Y:S07]  /*3950*/  LDSM.16.M88.4 R64, [R219+0x9800] ;  /* 0x00980000db40783b */ /* 0x000fee0000000200 */
[C---:B------:R-:W-:Y:S08]  /*3960*/  HMMA.16816.F32.BF16 R52, R20.reuse, R84, R72 ;  /* 0x000000541434723c */ /* 0x040ff00000041848 */
[C---:B------:R-:W-:Y:S08]  /*3970*/  HMMA.16816.F32.BF16 R76, R20.reuse, R86, R76 ;  /* 0x00000056144c723c */ /* 0x040ff0000004184c */
[C---:B------:R-:W-:Y:S08]  /*3980*/  HMMA.16816.F32.BF16 R88, R20.reuse, R120, R56 ;  /* 0x000000781458723c */ /* 0x040ff00000041838 */
[----:B------:R-:W-:Y:S01]  /*3990*/  HMMA.16816.F32.BF16 R84, R20, R92, R68 ;  /* 0x0000005c1454723c */ /* 0x000fe20000041844 */
[----:B------:R-:W3:Y:S07]  /*39a0*/  LDSM.16.M88.4 R68, [R231] ;  /* 0x00000000e744783b */ /* 0x000eee0000000200 */
[----:B-1----:R-:W-:Y:S08]  /*39b0*/  HMMA.16816.F32.BF16 R56, R4, R136, R32 ;  /* 0x000000880438723c */ /* 0x002ff00000041820 */
[----:B------:R-:W-:Y:S08]  /*39c0*/  HMMA.16816.F32.BF16 R32, R8, R146, R40 ;  /* 0x000000920820723c */ /* 0x000ff00000041828 */
[C---:B------:R-:W-:Y:S01]  /*39d0*/  HMMA.16816.F32.BF16 R92, R20.reuse, R94, R60 ;  /* 0x0000005e145c723c */ /* 0x040fe2000004183c */
[----:B------:R-:W-:Y:S07]  /*39e0*/  LDSM.16.M88.4 R60, [R219+0xa000] ;  /* 0x00a00000db3c783b */ /* 0x000fee0000000200 */
[----:B------:R-:W-:Y:S08]  /*39f0*/  HMMA.16816.F32.BF16 R120, R20, R122, R28 ;  /* 0x0000007a1478723c */ /* 0x000ff0000004181c */
[----:B------:R-:W-:Y:S08]  /*3a00*/  HMMA.16816.F32.BF16 R24, R16, R80, R24 ;  /* 0x000000501018723c */ /* 0x000ff00000041818 */
[----:B--2---:R-:W-:Y:S01]  /*3a10*/  HMMA.16816.F32.BF16 R20, R8, R96, R44 ;  /* 0x000000600814723c */ /* 0x004fe2000004182c */
[----:B------:R-:W-:Y:S07]  /*3a20*/  LDSM.16.M88.4 R44, [R222+0xa000] ;  /* 0x00a00000de2c783b */ /* 0x000fee0000000200 */
[----:B------:R-:W-:Y:S01]  /*3a30*/  HMMA.16816.F32.BF16 R28, R12, R130, R48 ;  /* 0x000000820c1c723c */ /* 0x000fe20000041830 */
[----:B------:R-:W-:Y:S01]  /*3a40*/  FMUL.FTZ R0, R56, c[0x0][0x320] ;  /* 0x0000c80038007a20 */ /* 0x000fe20000410000 */
[----:B------:R-:W1:Y:S06]  /*3a50*/  LDSM.16.M88.4 R48, [R216+0xb000] ;  /* 0x00b00000d830783b */ /* 0x000e6c0000000200 */
[----:B------:R-:W-:Y:S01]  /*3a60*/  HMMA.16816.F32.BF16 R32, R4, R138, R32 ;  /* 0x0000008a0420723c */ /* 0x000fe20000041820 */
[----:B------:R2:W4:Y:S07]  /*3a70*/  MUFU.TANH R105, R0 ;  /* 0x0000000000697308 */ /* 0x00052e0000002400 */
[----:B------:R-:W-:Y:S01]  /*3a80*/  HMMA.16816.F32.BF16 R36, R16, R82, R36 ;  /* 0x000000521024723c */ /* 0x000fe20000041824 */
[----:B--2---:R-:W-:-:S07]  /*3a90*/  FMUL.FTZ R0, R57, c[0x0][0x320] ;  /* 0x0000c80039007a20 */ /* 0x004fce0000410000 */
[----:B------:R-:W-:Y:S01]  /*3aa0*/  HMMA.16816.F32.BF16 R72, R16, R100, R52 ;  /* 0x000000641048723c */ /* 0x000fe20000041834 */
[----:B------:R-:W2:Y:S01]  /*3ab0*/  LDSM.16.M88.4 R52, [R230] ;  /* 0x00000000e634783b */ /* 0x000ea20000000200 */
[----:B------:R5:W1:Y:S06]  /*3ac0*/  MUFU.TANH R104, R0 ;  /* 0x0000000000687308 */ /* 0x000a6c0000002400 */
[----:B---3--:R-:W-:Y:S08]  /*3ad0*/  HMMA.16816.F32.BF16 R24, R12, R68, R24 ;  /* 0x000000440c18723c */ /* 0x008ff00000041818 */
[----:B------:R-:W-:Y:S01]  /*3ae0*/  HMMA.16816.F32.BF16 R40, R4, R64, R20 ;  /* 0x000000400428723c */ /* 0x000fe20000041814 */
[----:B-----5:R-:W-:-:S04]  /*3af0*/  FMUL.FTZ R0, R58, c[0x0][0x320] ;  /* 0x0000c8003a007a20 */ /* 0x020fc80000410000 */
[----:B------:R3:W1:Y:S03]  /*3b00*/  MUFU.TANH R106, R0 ;  /* 0x00000000006a7308 */ /* 0x0006660000002400 */
[----:B------:R-:W-:Y:S08]  /*3b10*/  HMMA.16816.F32.BF16 R20, R8, R98, R28 ;  /* 0x000000620814723c */ /* 0x000ff0000004181c */
[----:B------:R-:W-:Y:S01]  /*3b20*/  HMMA.16816.F32.BF16 R76, R16, R102, R76 ;  /* 0x00000066104c723c */ /* 0x000fe2000004184c */
[----:B---3--:R-:W-:-:S07]  /*3b30*/  FMUL.FTZ R0, R59, c[0x0][0x320] ;  /* 0x0000c8003b007a20 */ /* 0x008fce0000410000 */
[----:B------:R-:W-:Y:S01]  /*3b40*/  HMMA.16816.F32.BF16 R36, R12, R70, R36 ;  /* 0x000000460c24723c */ /* 0x000fe20000041824 */
[----:B------:R-:W3:Y:S01]  /*3b50*/  LDSM.16.M88.4 R56, [R222+0xa800] ;  /* 0x00a80000de38783b */ /* 0x000ee20000000200 */
[----:B------:R5:W1:Y:S03]  /*3b60*/  MUFU.TANH R103, R0 ;  /* 0x0000000000677308 */ /* 0x000a660000002400 */
[----:B------:R-:W1:Y:S01]  /*3b70*/  LDSM.16.M88.4 R68, [R216+0xb800] ;  /* 0x00b80000d844783b */ /* 0x000e620000000200 */
[----:B-----5:R-:W-:-:S04]  /*3b80*/  FMUL.FTZ R0, R32, c[0x0][0x320] ;  /* 0x0000c80020007a20 */ /* 0x020fc80000410000 */
[----:B------:R5:W1:Y:S01]  /*3b90*/  MUFU.TANH R100, R0 ;  /* 0x0000000000647308 */ /* 0x000a620000002400 */
[----:B------:R-:W-:Y:S01]  /*3ba0*/  HMMA.16816.F32.BF16 R20, R4, R66, R20 ;  /* 0x000000420414723c */ /* 0x000fe20000041814 */
[----:B-----5:R-:W-:-:S06]  /*3bb0*/  FMUL.FTZ R0, R33, c[0x0][0x320] ;  /* 0x0000c80021007a20 */ /* 0x020fcc0000410000 */
[----:B------:R5:W1:Y:S02]  /*3bc0*/  MUFU.TANH R99, R0 ;  /* 0x0000000000637308 */ /* 0x000a640000002400 */
[----:B-----5:R-:W-:-:S06]  /*3bd0*/  FMUL.FTZ R0, R34, c[0x0][0x320] ;  /* 0x0000c80022007a20 */ /* 0x020fcc0000410000 */
[----:B------:R5:W2:Y:S01]  /*3be0*/  MUFU.TANH R102, R0 ;  /* 0x0000000000667308 */ /* 0x000aa20000002400 */
[----:B-1----:R-:W-:Y:S01]  /*3bf0*/  HMMA.16816.F32.BF16 R80, R16, R48, R84 ;  /* 0x000000301050723c */ /* 0x002fe20000041854 */
[----:B-----5:R-:W-:-:S07]  /*3c00*/  FMUL.FTZ R0, R35, c[0x0][0x320] ;  /* 0x0000c80023007a20 */ /* 0x020fce0000410000 */
[----:B------:R-:W-:Y:S01]  /*3c10*/  HMMA.16816.F32.BF16 R32, R8, R44, R24 ;  /* 0x0000002c0820723c */ /* 0x000fe20000041818 */
[----:B------:R1:W1:Y:S07]  /*3c20*/  MUFU.TANH R101, R0 ;  /* 0x0000000000657308 */ /* 0x00026e0000002400 */
[----:B--2---:R-:W-:Y:S01]  /*3c30*/  HMMA.16816.F32.BF16 R28, R12, R52, R72 ;  /* 0x000000340c1c723c */ /* 0x004fe20000041848 */
[----:B-1----:R-:W-:-:S04]  /*3c40*/  FMUL.FTZ R0, R40, c[0x0][0x320] ;  /* 0x0000c80028007a20 */ /* 0x002fc80000410000 */
[----:B------:R1:W2:Y:S03]  /*3c50*/  MUFU.TANH R96, R0 ;  /* 0x0000000000607308 */ /* 0x0002a60000002400 */
[----:B------:R-:W-:Y:S01]  /*3c60*/  HMMA.16816.F32.BF16 R24, R8, R46, R36 ;  /* 0x0000002e0818723c */ /* 0x000fe20000041824 */
[----:B------:R-:W-:Y:S01]  /*3c70*/  LDSM.16.M88.4 R44, [R229] ;  /* 0x00000000e52c783b */ /* 0x000fe20000000200 */
[----:B-1----:R-:W-:-:S04]  /*3c80*/  FMUL.FTZ R0, R41, c[0x0][0x320] ;  /* 0x0000c80029007a20 */ /* 0x002fc80000410000 */
[----:B------:R1:W1:Y:S02]  /*3c90*/  MUFU.TANH R87, R0 ;  /* 0x0000000000577308 */ /* 0x0002640000002400 */
[----:B------:R-:W-:Y:S01]  /*3ca0*/  HMMA.16816.F32.BF16 R36, R12, R54, R76 ;  /* 0x000000360c24723c */ /* 0x000fe2000004184c */
[----:B------:R-:W5:Y:S01]  /*3cb0*/  LDSM.16.M88.4 R52, [R219+0xa800] ;  /* 0x00a80000db34783b */ /* 0x000f620000000200 */
[----:B-1----:R-:W-:-:S04]  /*3cc0*/  FMUL.FTZ R0, R42, c[0x0][0x320] ;  /* 0x0000c8002a007a20 */ /* 0x002fc80000410000 */
[----:B------:R1:W1:Y:S02]  /*3cd0*/  MUFU.TANH R98, R0 ;  /* 0x0000000000627308 */ /* 0x0002640000002400 */
[----:B-1----:R-:W-:Y:S02]  /*3ce0*/  FMUL.FTZ R0, R43, c[0x0][0x320] ;  /* 0x0000c8002b007a20 */ /* 0x002fe40000410000 */
[----:B------:R-:W-:Y:S04]  /*3cf0*/  HMMA.16816.F32.BF16 R40, R4, R60, R32 ;  /* 0x0000003c0428723c */ /* 0x000fe80000041820 */
[----:B------:R1:W1:Y:S02]  /*3d00*/  MUFU.TANH R97, R0 ;  /* 0x0000000000617308 */ /* 0x0002640000002400 */
[----:B-1----:R-:W-:-:S06]  /*3d10*/  FMUL.FTZ R0, R20, c[0x0][0x320] ;  /* 0x0000c80014007a20 */ /* 0x002fcc0000410000 */
[----:B------:R1:W1:Y:S01]  /*3d20*/  MUFU.TANH R84, R0 ;  /* 0x0000000000547308 */ /* 0x0002620000002400 */
[----:B---3--:R-:W-:Y:S01]  /*3d30*/  HMMA.16816.F32.BF16 R32, R8, R56, R28 ;  /* 0x000000380820723c */ /* 0x008fe2000004181c */
[----:B-1----:R-:W-:-:S06]  /*3d40*/  FMUL.FTZ R0, R21, c[0x0][0x320] ;  /* 0x0000c80015007a20 */ /* 0x002fcc0000410000 */
[----:B------:R1:W3:Y:S02]  /*3d50*/  MUFU.TANH R73, R0 ;  /* 0x0000000000497308 */ /* 0x0002e40000002400 */
[----:B-1----:R-:W-:-:S06]  /*3d60*/  FMUL.FTZ R0, R22, c[0x0][0x320] ;  /* 0x0000c80016007a20 */ /* 0x002fcc0000410000 */
[----:B------:R1:W1:Y:S01]  /*3d70*/  MUFU.TANH R86, R0 ;  /* 0x0000000000567308 */ /* 0x0002620000002400 */
[----:B------:R-:W-:Y:S01]  /*3d80*/  HMMA.16816.F32.BF16 R48, R16, R50, R92 ;  /* 0x000000321030723c */ /* 0x000fe2000004185c */
[----:B-1----:R-:W-:-:S07]  /*3d90*/  FMUL.FTZ R0, R23, c[0x0][0x320] ;  /* 0x0000c80017007a20 */ /* 0x002fce0000410000 */
[----:B------:R-:W-:Y:S01]  /*3da0*/  HMMA.16816.F32.BF16 R20, R4, R62, R24 ;  /* 0x0000003e0414723c */ /* 0x000fe20000041818 */
[----:B------:R-:W1:Y:S01]  /*3db0*/  LDSM.16.M88.4 R60, [R222+0xb000] ;  /* 0x00b00000de3c783b */ /* 0x000e620000000200 */
[----:B------:R2:W1:Y:S06]  /*3dc0*/  MUFU.TANH R85, R0 ;  /* 0x0000000000557308 */ /* 0x00046c0000002400 */
[----:B------:R-:W-:Y:S01]  /*3dd0*/  HMMA.16816.F32.BF16 R24, R8, R58, R36 ;  /* 0x0000003a0818723c */ /* 0x000fe20000041824 */
[----:B------:R-:W1:Y:S01]  /*3de0*/  LDSM.16.M88.4 R56, [R228] ;  /* 0x00000000e438783b */ /* 0x000e620000000200 */
[----:B--2---:R-:W-:-:S04]  /*3df0*/  FMUL.FTZ R0, R40, c[0x0][0x320] ;  /* 0x0000c80028007a20 */ /* 0x004fc80000410000 */
[----:B------:R2:W1:Y:S02]  /*3e00*/  MUFU.TANH R72, R0 ;  /* 0x0000000000487308 */ /* 0x0004640000002400 */
[----:B------:R-:W-:Y:S01]  /*3e10*/  HMMA.16816.F32.BF16 R64, R16, R68, R88 ;  /* 0x000000441040723c */ /* 0x000fe20000041858 */
[----:B--2---:R-:W-:-:S05]  /*3e20*/  FMUL.FTZ R0, R41, c[0x0][0x320] ;  /* 0x0000c80029007a20 */ /* 0x004fca0000410000 */
[----:B------:R2:W1:Y:S02]  /*3e30*/  MUFU.TANH R69, R0 ;  /* 0x0000000000457308 */ /* 0x0004640000002400 */
[----:B-----5:R-:W-:Y:S08]  /*3e40*/  HMMA.16816.F32.BF16 R36, R4, R52, R32 ;  /* 0x000000340424723c */ /* 0x020ff00000041820 */
[----:B------:R-:W-:Y:S01]  /*3e50*/  HMMA.16816.F32.BF16 R16, R16, R70, R120 ;  /* 0x000000461010723c */ /* 0x000fe20000041878 */
[----:B--2---:R-:W-:-:S07]  /*3e60*/  FMUL.FTZ R0, R42, c[0x0][0x320] ;  /* 0x0000c8002a007a20 */ /* 0x004fce0000410000 */
[C---:B------:R-:W-:Y:S01]  /*3e70*/  HMMA.16816.F32.BF16 R28, R12.reuse, R44, R80 ;  /* 0x0000002c0c1c723c */ /* 0x040fe20000041850 */
[----:B------:R2:W1:Y:S02]  /*3e80*/  MUFU.TANH R75, R0 ;  /* 0x00000000004b7308 */ /* 0x0004640000002400 */
[----:B--2---:R-:W-:Y:S02]  /*3e90*/  FMUL.FTZ R0, R43, c[0x0][0x320] ;  /* 0x0000c8002b007a20 */ /* 0x004fe40000410000 */
[----:B------:R-:W2:Y:S04]  /*3ea0*/  LDSM.16.M88.4 R40, [R222+0xb800] ;  /* 0x00b80000de28783b */ /* 0x000ea80000000200 */
[----:B------:R5:W1:Y:S01]  /*3eb0*/  MUFU.TANH R74, R0 ;  /* 0x00000000004a7308 */ /* 0x000a620000002400 */
[----:B------:R-:W-:Y:S01]  /*3ec0*/  HMMA.16816.F32.BF16 R32, R12, R46, R48 ;  /* 0x0000002e0c20723c */ /* 0x000fe20000041830 */
[----:B------:R-:W-:Y:S01]  /*3ed0*/  FMUL.FTZ R37, R37, c[0x0][0x320] ;  /* 0x0000c80025257a20 */ /* 0x000fe20000410000 */
[----:B------:R-:W2:Y:S01]  /*3ee0*/  LDSM.16.M88.4 R44, [R219+0xb000] ;  /* 0x00b00000db2c783b */ /* 0x000ea20000000200 */
[----:B-----5:R-:W-:-:S04]  /*3ef0*/  FMUL.FTZ R0, R20, c[0x0][0x320] ;  /* 0x0000c80014007a20 */ /* 0x020fc80000410000 */
[----:B------:R5:W1:Y:S01]  /*3f00*/  MUFU.TANH R53, R0 ;  /* 0x0000000000357308 */ /* 0x000a620000002400 */
[----:B------:R-:W-:Y:S02]  /*3f10*/  FMUL.FTZ R38, R38, c[0x0][0x320] ;  /* 0x0000c80026267a20 */ /* 0x000fe40000410000 */
[----:B------:R-:W-:Y:S02]  /*3f20*/  FMUL.FTZ R39, R39, c[0x0][0x320] ;  /* 0x0000c80027277a20 */ /* 0x000fe40000410000 */
[----:B-----5:R-:W-:-:S04]  /*3f30*/  FMUL.FTZ R0, R21, c[0x0][0x320] ;  /* 0x0000c80015007a20 */ /* 0x020fc80000410000 */
[----:B------:R5:W2:Y:S01]  /*3f40*/  MUFU.TANH R51, R0 ;  /* 0x0000000000337308 */ /* 0x000aa20000002400 */
[----:B-1----:R-:W-:Y:S01]  /*3f50*/  HMMA.16816.F32.BF16 R28, R8, R60, R28 ;  /* 0x0000003c081c723c */ /* 0x002fe2000004181c */
[----:B-----5:R-:W-:-:S06]  /*3f60*/  FMUL.FTZ R0, R22, c[0x0][0x320] ;  /* 0x0000c80016007a20 */ /* 0x020fcc0000410000 */
[----:B------:R1:W1:Y:S08]  /*3f70*/  MUFU.TANH R68, R0 ;  /* 0x0000000000447308 */ /* 0x0002700000002400 */
[----:B------:R-:W2:Y:S01]  /*3f80*/  MUFU.TANH R48, R37 ;  /* 0x0000002500307308 */ /* 0x000ea20000002400 */
[----:B-1----:R-:W-:Y:S02]  /*3f90*/  FMUL.FTZ R0, R23, c[0x0][0x320] ;  /* 0x0000c80017007a20 */ /* 0x002fe40000410000 */
[C---:B------:R-:W-:Y:S05]  /*3fa0*/  HMMA.16816.F32.BF16 R20, R12.reuse, R56, R64 ;  /* 0x000000380c14723c */ /* 0x040fea0000041840 */
[----:B------:R-:W1:Y:S03]  /*3fb0*/  MUFU.TANH R52, R38 ;  /* 0x0000002600347308 */ /* 0x000e660000002400 */
[----:B------:R-:W-:Y:S05]  /*3fc0*/  HMMA.16816.F32.BF16 R12, R12, R58, R16 ;  /* 0x0000003a0c0c723c */ /* 0x000fea0000041810 */
[----:B------:R5:W1:Y:S08]  /*3fd0*/  MUFU.TANH R60, R0 ;  /* 0x00000000003c7308 */ /* 0x000a700000002400 */
[----:B------:R1:W1:Y:S01]  /*3fe0*/  MUFU.TANH R50, R39 ;  /* 0x0000002700327308 */ /* 0x0002620000002400 */
[----:B-----5:R-:W-:-:S02]  /*3ff0*/  FMUL.FTZ R0, R36, c[0x0][0x320] ;  /* 0x0000c80024007a20 */ /* 0x020fc40000410000 */
[----:B-1----:R-:W1:Y:S01]  /*4000*/  LDSM.16.M88.4 R36, [R219+0xb800] ;  /* 0x00b80000db24783b */ /* 0x002e620000000200 */
[C---:B------:R-:W-:Y:S08]  /*4010*/  HMMA.16816.F32.BF16 R32, R8.reuse, R62, R32 ;  /* 0x0000003e0820723c */ /* 0x040ff00000041820 */
[----:B--2---:R-:W-:Y:S08]  /*4020*/  HMMA.16816.F32.BF16 R16, R8, R40, R20 ;  /* 0x000000280810723c */ /* 0x004ff00000041814 */
[C---:B------:R-:W-:Y:S08]  /*4030*/  HMMA.16816.F32.BF16 R24, R4.reuse, R54, R24 ;  /* 0x000000360418723c */ /* 0x040ff00000041818 */
[----:B------:R-:W-:Y:S01]  /*4040*/  HMMA.16816.F32.BF16 R28, R4, R44, R28 ;  /* 0x0000002c041c723c */ /* 0x000fe2000004181c */
[----:B------:R-:W-:Y:S01]  /*4050*/  MOV R111, R154 ;  /* 0x0000009a006f7202 */ /* 0x000fe20000000f00 */
[----:B------:R2:W1:Y:S01]  /*4060*/  MUFU.TANH R49, R0 ;  /* 0x0000000000317308 */ /* 0x0004620000002400 */
[----:B------:R-:W-:-:S05]  /*4070*/  DEPBAR.LE SB0, 0x0 ;  /* 0x000080000000791a */ /* 0x000fca0000000000 */
[----:B------:R-:W-:Y:S08]  /*4080*/  HMMA.16816.F32.BF16 R8, R8, R42, R12 ;  /* 0x0000002a0808723c */ /* 0x000ff0000004180c */
[C---:B------:R-:W-:Y:S08]  /*4090*/  HMMA.16816.F32.BF16 R20, R4.reuse, R46, R32 ;  /* 0x0000002e0414723c */ /* 0x040ff00000041820 */
[C---:B-1----:R-:W-:Y:S08]  /*40a0*/  HMMA.16816.F32.BF16 R12, R4.reuse, R36, R16 ;  /* 0x00000024040c723c */ /* 0x042ff00000041810 */
[----:B------:R-:W-:Y:S01]  /*40b0*/  HMMA.16816.F32.BF16 R4, R4, R38, R8 ;  /* 0x000000260404723c */ /* 0x000fe20000041808 */
[----:B------:R-:W-:-:S02]  /*40c0*/  FMUL.FTZ R26, R26, c[0x0][0x320] ;  /* 0x0000c8001a1a7a20 */ /* 0x000fc40000410000 */
[----:B------:R-:W-:Y:S02]  /*40d0*/  FMUL.FTZ R27, R27, c[0x0][0x320] ;  /* 0x0000c8001b1b7a20 */ /* 0x000fe40000410000 */
[----:B------:R-:W-:Y:S02]  /*40e0*/  FMUL.FTZ R30, R30, c[0x0][0x320] ;  /* 0x0000c8001e1e7a20 */ /* 0x000fe40000410000 */
[----:B------:R-:W-:Y:S02]  /*40f0*/  FMUL.FTZ R31, R31, c[0x0][0x320] ;  /* 0x0000c8001f1f7a20 */ /* 0x000fe40000410000 */
[----:B------:R-:W-:Y:S02]  /*4100*/  FMUL.FTZ R24, R24, c[0x0][0x320] ;  /* 0x0000c80018187a20 */ /* 0x000fe40000410000 */
[----:B------:R-:W-:Y:S02]  /*4110*/  FMUL.FTZ R25, R25, c[0x0][0x320] ;  /* 0x0000c80019197a20 */ /* 0x000fe40000410000 */
[----:B------:R-:W-:-:S02]  /*4120*/  FMUL.FTZ R28, R28, c[0x0][0x320] ;  /* 0x0000c8001c1c7a20 */ /* 0x000fc40000410000 */
[----:B------:R-:W-:Y:S02]  /*4130*/  FMUL.FTZ R29, R29, c[0x0][0x320] ;  /* 0x0000c8001d1d7a20 */ /* 0x000fe40000410000 */
[----:B------:R-:W-:Y:S02]  /*4140*/  FMUL.FTZ R20, R20, c[0x0][0x320] ;  /* 0x0000c80014147a20 */ /* 0x000fe40000410000 */
[----:B------:R-:W-:Y:S02]  /*4150*/  FMUL.FTZ R21, R21, c[0x0][0x320] ;  /* 0x0000c80015157a20 */ /* 0x000fe40000410000 */
[----:B------:R-:W-:Y:S02]  /*4160*/  FMUL.FTZ R22, R22, c[0x0][0x320] ;  /* 0x0000c80016167a20 */ /* 0x000fe40000410000 */
[----:B------:R-:W-:Y:S02]  /*4170*/  FMUL.FTZ R23, R23, c[0x0][0x320] ;  /* 0x0000c80017177a20 */ /* 0x000fe40000410000 */
[----:B------:R-:W-:-:S02]  /*4180*/  FMUL.FTZ R14, R14, c[0x0][0x320] ;  /* 0x0000c8000e0e7a20 */ /* 0x000fc40000410000 */
[----:B------:R-:W-:Y:S01]  /*4190*/  FMUL.FTZ R15, R15, c[0x0][0x320] ;  /* 0x0000c8000f0f7a20 */ /* 0x000fe20000410000 */
[----:B------:R-:W-:Y:S01]  /*41a0*/  ISETP.GE.AND P0, PT, R111, 0x2, PT ;  /* 0x000000026f00780c */ /* 0x000fe20003f06270 */
[----:B------:R-:W-:Y:S02]  /*41b0*/  FMUL.FTZ R12, R12, c[0x0][0x320] ;  /* 0x0000c8000c0c7a20 */ /* 0x000fe40000410000 */
[----:B------:R-:W-:Y:S02]  /*41c0*/  FMUL.FTZ R13, R13, c[0x0][0x320] ;  /* 0x0000c8000d0d7a20 */ /* 0x000fe40000410000 */
        /* <DEDUP_REMOVED lines=12> */
[----:B------:R-:W1:Y:S08]  /*4290*/  MUFU.TANH R24, R24 ;  /* 0x0000001800187308 */ /* 0x000e700000002400 */
        /* <DEDUP_REMOVED lines=10> */
[----:B------:R2:W1:Y:S01]  /*4340*/  MUFU.TANH R22, R7 ;  /* 0x0000000700167308 */ /* 0x0004620000002400 */
[----:B------:R-:W-:Y:S01]  /*4350*/  BSSY B0, `(.L_x_1283) ;  /* 0x000002b000007945 */ /* 0x000fe20003800000 */
[----:B------:R-:W-:Y:S06]  /*4360*/  BAR.SYNC.DEFER_BLOCKING 0x0 ;  /* 0x0000000000007b1d */ /* 0x000fec0000010000 */
[----:B------:R-:W-:Y:S05]  /*4370*/  @!P0 BRA `(.L_x_1284) ;  /* 0x0000028000008947 */ /* 0x000fea0003800000 */
[----:B--234-:R-:W-:Y:S01]  /*4380*/  IADD3 R0, R111, -0x2, RZ ;  /* 0xfffffffe6f007810 */ /* 0x01cfe20007ffe0ff */
[----:B------:R-:W-:Y:S01]  /*4390*/  IMAD.SHL.U32 R7, R149, 0x40, RZ ;  /* 0x0000004095077824 */ /* 0x000fe200078e00ff */
[----:B------:R-:W-:-:S02]  /*43a0*/  LOP3.LUT P3, RZ, R153, 0x2, RZ, 0xc0, !PT ;  /* 0x0000000299ff7812 */ /* 0x000fc4000786c0ff */
[----:B------:R-:W-:Y:S01]  /*43b0*/  SHF.R.S32.HI R2, RZ, 0x1f, R0 ;  /* 0x0000001fff027819 */ /* 0x000fe20000011400 */
[----:B------:R-:W-:Y:S01]  /*43c0*/  IMAD.WIDE.U32 R4, R0, c[0x0][0x1e0], RZ ;  /* 0x0000780000047a25 */ /* 0x000fe200078e00ff */
[----:B------:R-:W-:-:S03]  /*43d0*/  LOP3.LUT P4, RZ, R153, 0x1, RZ, 0xc0, !PT ;  /* 0x0000000199ff7812 */ /* 0x000fc6000788c0ff */
[----:B------:R-:W-:-:S04]  /*43e0*/  IMAD R2, R2, c[0x0][0x1e0], RZ ;  /* 0x0000780002027a24 */ /* 0x000fc800078e02ff */
[----:B------:R-:W-:-:S04]  /*43f0*/  IMAD R0, R0, c[0x0][0x1e4], R2 ;  /* 0x0000790000007a24 */ /* 0x000fc800078e0202 */
[----:B------:R-:W-:Y:S02]  /*4400*/  IMAD.IADD R0, R5, 0x1, R0 ;  /* 0x0000000105007824 */ /* 0x000fe400078e0200 */
[----:B------:R-:W-:-:S04]  /*4410*/  IMAD.WIDE.U32 R4, R4, 0x60, R150 ;  /* 0x0000006004047825 */ /* 0x000fc800078e0096 */
[----:B------:R-:W-:Y:S01]  /*4420*/  IMAD R0, R0, 0x60, RZ ;  /* 0x0000006000007824 */ /* 0x000fe200078e02ff */
        /* <DEDUP_REMOVED lines=29> */
.L_x_1284:
[----:B---34-:R-:W-:Y:S05]  /*4600*/  BSYNC B0 ;  /* 0x0000000000007941 */ /* 0x018fea0003800000 */
.L_x_1283:
[----:B--2---:R-:W2:Y:S04]  /*4610*/  LDL R2, [R1+0x58] ;  /* 0x0000580001027983 */ /* 0x004ea80000100800 */
[----:B------:R-:W2:Y:S04]  /*4620*/  LDL R0, [R1+0x8c] ;  /* 0x00008c0001007983 */ /* 0x000ea80000100800 */
[----:B------:R-:W3:Y:S01]  /*4630*/  LDL R3, [R1+0x54] ;  /* 0x0000540001037983 */ /* 0x000ee20000100800 */
[----:B------:R-:W-:-:S03]  /*4640*/  IMAD.MOV.U32 R4, RZ, RZ, c[0x0][0x2c4] ;  /* 0x0000b100ff047624 */ /* 0x000fc600078e00ff */
[----:B------:R-:W-:Y:S02]  /*4650*/  STL [R1+0xa4], R223 ;  /* 0x0000a4df01007387 */ /* 0x000fe40000100800 */
[----:B------:R-:W-:Y:S02]  /*4660*/  ISETP.NE.AND P3, PT, R4, 0x1, PT ;  /* 0x000000010400780c */ /* 0x000fe40003f65270 */
[----:B------:R-:W-:Y:S04]  /*4670*/  STL [R1+0xa0], R222 ;  /* 0x0000a0de01007387 */ /* 0x000fe80000100800 */
[----:B------:R-:W-:Y:S04]  /*4680*/  STL [R1+0x9c], R219 ;  /* 0x00009cdb01007387 */ /* 0x000fe80000100800 */
[----:B------:R-:W-:Y:S04]  /*4690*/  STL [R1+0x98], R216 ;  /* 0x000098d801007387 */ /* 0x000fe80000100800 */
[----:B------:R-:W-:Y:S04]  /*46a0*/  LDSM.16.MT88.4 R56, [R217+0x3000] ;  /* 0x00300000d938783b */ /* 0x000fe80000004200 */
[----:B------:R-:W-:Y:S04]  /*46b0*/  LDSM.16.MT88.4 R64, [R221+0x6000] ;  /* 0x00600000dd40783b */ /* 0x000fe80000004200 */
[----:B------:R-:W0:Y:S01]  /*46c0*/  LDGDEPBAR ;  /* 0x00000000000079af */ /* 0x000e220000000000 */
[----:B--2---:R-:W-:-:S04]  /*46d0*/  IMAD.IADD R0, R0, 0x1, R2 ;  /* 0x0000000100007824 */ /* 0x004fc800078e0202 */
[----:B------:R-:W-:-:S05]  /*46e0*/  @P3 IMAD.HI.U32 R2, R0, c[0x0][0x2c8], RZ ;  /* 0x0000b20000023a27 */ /* 0x000fca00078e00ff */
[----:B------:R-:W-:Y:S02]  /*46f0*/  @P3 SHF.R.U32.HI R0, RZ, c[0x0][0x2cc], R2 ;  /* 0x0000b300ff003a19 */ /* 0x000fe40000011602 */
[----:B------:R-:W-:-:S03]  /*4700*/  IADD3 R2, R148, c[0x0][0x1d0], RZ ;  /* 0x0000740094027a10 */ /* 0x000fc60007ffe0ff */
[----:B------:R-:W2:Y:S01]  /*4710*/  SHFL.IDX PT, R5, R0, RZ, 0x1c1f ;  /* 0x001c1fff00057589 */ /* 0x000ea200000e0000 */
[C---:B---3--:R-:W-:Y:S02]  /*4720*/  IADD3 R4, -R3.reuse, 0x1, R2 ;  /* 0x0000000103047810 */ /* 0x048fe40007ffe102 */
[----:B------:R-:W-:Y:S01]  /*4730*/  IADD3 R3, -R3, R2, RZ ;  /* 0x0000000203037210 */ /* 0x000fe20007ffe1ff */
[----:B------:R-:W3:Y:S01]  /*4740*/  SHFL.IDX PT, R0, R0, 0x1, 0x1c1f ;  /* 0x003c1f0000007f89 */ /* 0x000ee200000e0000 */
[----:B------:R-:W-:-:S05]  /*4750*/  IADD3 R4, R4, -c[0x0][0x168], RZ ;  /* 0x80005a0004047a10 */ /* 0x000fca0007ffe0ff */
[C---:B--2---:R-:W-:Y:S02]  /*4760*/  IMAD.IADD R2, R4.reuse, 0x1, R5 ;  /* 0x0000000104027824 */ /* 0x044fe400078e0205 */
[----:B---3--:R-:W-:-:S03]  /*4770*/  IMAD.IADD R0, R4, 0x1, R0 ;  /* 0x0000000104007824 */ /* 0x008fc600078e0200 */
[----:B------:R-:W-:-:S04]  /*4780*/  IMNMX R2, R3, R2, PT ;  /* 0x0000000203027217 */ /* 0x000fc80003800200 */
[C---:B------:R-:W-:Y:S02]  /*4790*/  ISETP.GT.AND P0, PT, R2.reuse, RZ, PT ;  /* 0x000000ff0200720c */ /* 0x040fe40003f04270 */
[C---:B------:R-:W-:Y:S02]  /*47a0*/  ISETP.GT.AND P1, PT, R2.reuse, 0x1, PT ;  /* 0x000000010200780c */ /* 0x040fe40003f24270 */
[----:B------:R-:W-:Y:S02]  /*47b0*/  FSEL R5, R105, -INF , P0 ;  /* 0xff80000069057808 */ /* 0x000fe40000000000 */
[----:B------:R-:W-:Y:S02]  /*47c0*/  ISETP.GT.AND P0, PT, R2, 0x8, PT ;  /* 0x000000080200780c */ /* 0x000fe40003f04270 */
[----:B------:R-:W-:Y:S02]  /*47d0*/  FSEL R6, R104, -INF , P1 ;  /* 0xff80000068067808 */ /* 0x000fe40000800000 */
[----:B------:R-:W-:-:S02]  /*47e0*/  ISETP.GT.AND P1, PT, R2, 0x9, PT ;  /* 0x000000090200780c */ /* 0x000fc40003f24270 */
[----:B------:R-:W-:Y:S02]  /*47f0*/  FSEL R7, R100, -INF , P0 ;  /* 0xff80000064077808 */ /* 0x000fe40000000000 */
[C---:B------:R-:W-:Y:S02]  /*4800*/  ISETP.GT.AND P0, PT, R2.reuse, 0x10, PT ;  /* 0x000000100200780c */ /* 0x040fe40003f04270 */
[----:B------:R-:W-:Y:S02]  /*4810*/  FSEL R11, R99, -INF , P1 ;  /* 0xff800000630b7808 */ /* 0x000fe40000800000 */
[----:B------:R-:W-:Y:S02]  /*4820*/  ISETP.GT.AND P1, PT, R2, 0x11, PT ;  /* 0x000000110200780c */ /* 0x000fe40003f24270 */
[----:B------:R-:W-:Y:S02]  /*4830*/  FSEL R12, R96, -INF , P0 ;  /* 0xff800000600c7808 */ /* 0x000fe40000000000 */
[----:B------:R-:W-:-:S02]  /*4840*/  ISETP.GT.AND P0, PT, R2, 0x18, PT ;  /* 0x000000180200780c */ /* 0x000fc40003f04270 */
[----:B------:R-:W-:Y:S02]  /*4850*/  FSEL R13, R87, -INF , P1 ;  /* 0xff800000570d7808 */ /* 0x000fe40000800000 */
[----:B------:R-:W-:Y:S02]  /*4860*/  ISETP.GT.AND P1, PT, R2, 0x19, PT ;  /* 0x000000190200780c */ /* 0x000fe40003f24270 */
[----:B------:R-:W-:Y:S02]  /*4870*/  FSEL R18, R84, -INF , P0 ;  /* 0xff80000054127808 */ /* 0x000fe40000000000 */
[C---:B------:R-:W-:Y:S02]  /*4880*/  ISETP.GT.AND P0, PT, R2.reuse, 0x20, PT ;  /* 0x000000200200780c */ /* 0x040fe40003f04270 */
[----:B------:R-:W-:Y:S02]  /*4890*/  FSEL R19, R73, -INF , P1 ;  /* 0xff80000049137808 */ /* 0x000fe40000800000 */
[----:B------:R-:W-:-:S02]  /*48a0*/  ISETP.GT.AND P1, PT, R2, 0x21, PT ;  /* 0x000000210200780c */ /* 0x000fc40003f24270 */
[----:B------:R-:W-:Y:S02]  /*48b0*/  FSEL R76, R72, -INF , P0 ;  /* 0xff800000484c7808 */ /* 0x000fe40000000000 */
[C---:B------:R-:W-:Y:S02]  /*48c0*/  ISETP.GT.AND P0, PT, R2.reuse, 0x28, PT ;  /* 0x000000280200780c */ /* 0x040fe40003f04270 */
[----:B------:R-:W-:Y:S02]  /*48d0*/  FSEL R79, R69, -INF , P1 ;  /* 0xff800000454f7808 */ /* 0x000fe40000800000 */
[C---:B------:R-:W-:Y:S02]  /*48e0*/  ISETP.GT.AND P1, PT, R2.reuse, 0x29, PT ;  /* 0x000000290200780c */ /* 0x040fe40003f24270 */
        /* <DEDUP_REMOVED lines=8> */
[----:B-1----:R-:W-:Y:S02]  /*4970*/  FSEL R215, R24, -INF , P0 ;  /* 0xff80000018d77808 */ /* 0x002fe40000000000 */
[C---:B------:R-:W-:Y:S02]  /*4980*/  ISETP.GT.AND P0, PT, R2.reuse, 0x40, PT ;  /* 0x000000400200780c */ /* 0x040fe40003f04270 */
[----:B------:R-:W-:Y:S02]  /*4990*/  FSEL R214, R25, -INF , P1 ;  /* 0xff80000019d67808 */ /* 0x000fe40000800000 */
[----:B------:R-:W-:Y:S02]  /*49a0*/  ISETP.GT.AND P1, PT, R2, 0x41, PT ;  /* 0x000000410200780c */ /* 0x000fe40003f24270 */
[----:B------:R-:W-:Y:S02]  /*49b0*/  FSEL R94, R28, -INF , P0 ;  /* 0xff8000001c5e7808 */ /* 0x000fe40000000000 */
[----:B------:R-:W-:-:S02]  /*49c0*/  FMNMX.FTZ R133, R5, R6, !PT ;  /* 0x0000000605857209 */ /* 0x000fc40007810000 */
[C---:B------:R-:W-:Y:S02]  /*49d0*/  ISETP.GT.AND P0, PT, R2.reuse, 0x48, PT ;  /* 0x000000480200780c */ /* 0x040fe40003f04270 */
[----:B------:R-:W-:Y:S02]  /*49e0*/  FSEL R113, R29, -INF , P1 ;  /* 0xff8000001d717808 */ /* 0x000fe40000800000 */
[----:B------:R-:W-:Y:S02]  /*49f0*/  ISETP.GT.AND P1, PT, R2, 0x49, PT ;  /* 0x000000490200780c */ /* 0x000fe40003f24270 */
[----:B------:R-:W-:Y:S02]  /*4a00*/  FMNMX.FTZ R133, R7, R133, !PT ;  /* 0x0000008507857209 */ /* 0x000fe40007810000 */
[----:B------:R-:W-:Y:S02]  /*4a10*/  FSEL R112, R20, -INF , P0 ;  /* 0xff80000014707808 */ /* 0x000fe40000000000 */
[----:B------:R-:W-:-:S02]  /*4a20*/  ISETP.GT.AND P0, PT, R2, 0x50, PT ;  /* 0x000000500200780c */ /* 0x000fc40003f04270 */
[----:B------:R-:W-:Y:S02]  /*4a30*/  FSEL R110, R21, -INF , P1 ;  /* 0xff800000156e7808 */ /* 0x000fe40000800000 */
[C---:B------:R-:W-:Y:S02]  /*4a40*/  ISETP.GT.AND P1, PT, R2.reuse, 0x51, PT ;  /* 0x000000510200780c */ /* 0x040fe40003f24270 */
[----:B------:R-:W-:Y:S02]  /*4a50*/  FMNMX.FTZ R133, R11, R133, !PT ;  /* 0x000000850b857209 */ /* 0x000fe40007810000 */
[----:B------:R-:W-:Y:S02]  /*4a60*/  FSEL R92, R17, -INF , P0 ;  /* 0xff800000115c7808 */ /* 0x000fe40000000000 */
[----:B------:R-:W-:Y:S02]  /*4a70*/  ISETP.GT.AND P0, PT, R2, 0x58, PT ;  /* 0x000000580200780c */ /* 0x000fe40003f04270 */
[----:B------:R-:W-:-:S02]  /*4a80*/  FSEL R223, R16, -INF , P1 ;  /* 0xff80000010df7808 */ /* 0x000fc40000800000 */
[----:B------:R-:W-:Y:S02]  /*4a90*/  IMNMX R0, R3, R0, PT ;  /* 0x0000000003007217 */ /* 0x000fe40003800200 */
[----:B------:R-:W-:Y:S02]  /*4aa0*/  ISETP.GT.AND P1, PT, R2, 0x59, PT ;  /* 0x000000590200780c */ /* 0x000fe40003f24270 */
[----:B------:R-:W-:Y:S02]  /*4ab0*/  FMNMX.FTZ R133, R12, R133, !PT ;  /* 0x000000850c857209 */ /* 0x000fe40007810000 */
[----:B------:R-:W-:Y:S02]  /*4ac0*/  FSEL R95, R15, -INF , P0 ;  /* 0xff8000000f5f7808 */ /* 0x000fe40000000000 */
[----:B------:R-:W-:Y:S02]  /*4ad0*/  ISETP.GT.AND P0, PT, R0, RZ, PT ;  /* 0x000000ff0000720c */ /* 0x000fe40003f04270 */
[----:B------:R-:W-:-:S02]  /*4ae0*/  FSEL R107, R14, -INF , P1 ;  /* 0xff8000000e6b7808 */ /* 0x000fc40000800000 */
[----:B------:R-:W-:Y:S02]  /*4af0*/  FMNMX.FTZ R133, R13, R133, !PT ;  /* 0x000000850d857209 */ /* 0x000fe40007810000 */
[----:B------:R-:W-:Y:S02]  /*4b00*/  ISETP.GT.AND P1, PT, R0, 0x1, PT ;  /* 0x000000010000780c */ /* 0x000fe40003f24270 */
[----:B------:R-:W-:Y:S02]  /*4b10*/  FSEL R4, R106, -INF , P0 ;  /* 0xff8000006a047808 */ /* 0x000fe40000000000 */
[----:B------:R-:W-:Y:S02]  /*4b20*/  FMNMX.FTZ R133, R18, R133, !PT ;  /* 0x0000008512857209 */ /* 0x000fe40007810000 */
[----:B------:R-:W-:Y:S02]  /*4b30*/  ISETP.GT.AND P0, PT, R0, 0x8, PT ;  /* 0x000000080000780c */ /* 0x000fe40003f04270 */
[----:B------:R-:W-:-:S02]  /*4b40*/  FSEL R10, R103, -INF , P1 ;  /* 0xff800000670a7808 */ /* 0x000fc40000800000 */
[----:B------:R-:W-:Y:S02]  /*4b50*/  FMNMX.FTZ R133, R19, R133, !PT ;  /* 0x0000008513857209 */ /* 0x000fe40007810000 */
[----:B------:R-:W-:Y:S02]  /*4b60*/  ISETP.GT.AND P1, PT, R0, 0x9, PT ;  /* 0x000000090000780c */ /* 0x000fe40003f24270 */
[----:B------:R-:W-:Y:S02]  /*4b70*/  FSEL R9, R102, -INF , P0 ;  /* 0xff80000066097808 */ /* 0x000fe40000000000 */
[----:B------:R-:W-:Y:S02]  /*4b80*/  FMNMX.FTZ R2, R4, R10, !PT ;  /* 0x0000000a04027209 */ /* 0x000fe40007810000 */
[----:B------:R-:W-:Y:S02]  /*4b90*/  FMNMX.FTZ R133, R76, R133, !PT ;  /* 0x000000854c857209 */ /* 0x000fe40007810000 */
[----:B------:R-:W-:-:S02]  /*4ba0*/  ISETP.GT.AND P0, PT, R0, 0x10, PT ;  /* 0x000000100000780c */ /* 0x000fc40003f04270 */
[----:B------:R-:W-:Y:S02]  /*4bb0*/  FSEL R8, R101, -INF , P1 ;  /* 0xff80000065087808 */ /* 0x000fe40000800000 */
[----:B------:R-:W-:Y:S02]  /*4bc0*/  FMNMX.FTZ R2, R9, R2, !PT ;  /* 0x0000000209027209 */ /* 0x000fe40007810000 */
[----:B------:R-:W-:Y:S02]  /*4bd0*/  FMNMX.FTZ R133, R79, R133, !PT ;  /* 0x000000854f857209 */ /* 0x000fe40007810000 */
[----:B------:R-:W-:Y:S02]  /*4be0*/  ISETP.GT.AND P1, PT, R0, 0x11, PT ;  /* 0x000000110000780c */ /* 0x000fe40003f24270 */
[----:B------:R-:W-:Y:S02]  /*4bf0*/  FSEL R17, R98, -INF , P0 ;  /* 0xff80000062117808 */ /* 0x000fe40000000000 */
[----:B------:R-:W-:-:S02]  /*4c00*/  FMNMX.FTZ R2, R8, R2, !PT ;  /* 0x0000000208027209 */ /* 0x000fc40007810000 */
[----:B------:R-:W-:Y:S02]  /*4c10*/  FMNMX.FTZ R133, R78, R133, !PT ;  /* 0x000000854e857209 */ /* 0x000fe40007810000 */
[C---:B------:R-:W-:Y:S02]  /*4c20*/  ISETP.GT.AND P0, PT, R0.reuse, 0x18, PT ;  /* 0x000000180000780c */ /* 0x040fe40003f04270 */
        /* <DEDUP_REMOVED lines=23> */
[----:B------:R-:W-:Y:S02]  /*4da0*/  ISETP.GT.AND P0, PT, R0, 0x30, PT ;  /* 0x000000300000780c */ /* 0x000fe40003f04270 */
[----:B------:R-:W-:Y:S02]  /*4db0*/  FSEL R72, R60, -INF , P1 ;  /* 0xff8000003c487808 */ /* 0x000fe40000800000 */
[----:B------:R-:W-:Y:S01]  /*4dc0*/  FMNMX.FTZ R2, R73, R2, !PT ;  /* 0x0000000249027209 */ /* 0x000fe20007810000 */
[----:B------:R-:W-:Y:S01]  /*4dd0*/  LDSM.16.MT88.4 R60, [R220+0x800] ;  /* 0x00080000dc3c783b */ /* 0x000fe20000004200 */
[----:B------:R-:W-:Y:S02]  /*4de0*/  FMNMX.FTZ R133, R113, R133, !PT ;  /* 0x0000008571857209 */ /* 0x000fe40007810000 */
        /* <DEDUP_REMOVED lines=13> */
[----:B------:R-:W-:Y:S01]  /*4ec0*/  LDSM.16.MT88.4 R44, [R220] ;  /* 0x00000000dc2c783b */ /* 0x000fe20000004200 */
[----:B------:R-:W-:Y:S02]  /*4ed0*/  FMNMX.FTZ R133, R92, R133, !PT ;  /* 0x000000855c857209 */ /* 0x000fe40007810000 */
[----:B------:R-:W-:Y:S02]  /*4ee0*/  ISETP.GT.AND P0, PT, R0, 0x40, PT ;  /* 0x000000400000780c */ /* 0x000fe40003f04270 */
[----:B------:R-:W-:-:S02]  /*4ef0*/  FSEL R212, R40, -INF , P1 ;  /* 0xff80000028d47808 */ /* 0x000fc40000800000 */
[----:B------:R-:W-:Y:S01]  /*4f00*/  FMNMX.FTZ R2, R213, R2, !PT ;  /* 0x00000002d5027209 */ /* 0x000fe20007810000 */
[----:B------:R-:W-:Y:S01]  /*4f10*/  LDSM.16.MT88.4 R40, [R221] ;  /* 0x00000000dd28783b */ /* 0x000fe20000004200 */
[----:B------:R-:W-:Y:S02]  /*4f20*/  FMNMX.FTZ R133, R223, R133, !PT ;  /* 0x00000085df857209 */ /* 0x000fe40007810000 */
[----:B------:R-:W-:Y:S02]  /*4f30*/  ISETP.GT.AND P1, PT, R0, 0x41, PT ;  /* 0x000000410000780c */ /* 0x000fe40003f24270 */
[----:B------:R-:W-:Y:S02]  /*4f40*/  FSEL R118, R33, -INF , P0 ;  /* 0xff80000021767808 */ /* 0x000fe40000000000 */
[----:B------:R-:W-:Y:S02]  /*4f50*/  FMNMX.FTZ R2, R212, R2, !PT ;  /* 0x00000002d4027209 */ /* 0x000fe40007810000 */
[----:B------:R-:W-:-:S02]  /*4f60*/  FMNMX.FTZ R133, R95, R133, !PT ;  /* 0x000000855f857209 */ /* 0x000fc40007810000 */
[----:B------:R-:W-:Y:S02]  /*4f70*/  ISETP.GT.AND P0, PT, R0, 0x48, PT ;  /* 0x000000480000780c */ /* 0x000fe40003f04270 */
[----:B------:R-:W-:Y:S02]  /*4f80*/  FSEL R117, R32, -INF , P1 ;  /* 0xff80000020757808 */ /* 0x000fe40000800000 */
[----:B------:R-:W-:Y:S01]  /*4f90*/  FMNMX.FTZ R2, R118, R2, !PT ;  /* 0x0000000276027209 */ /* 0x000fe20007810000 */
[----:B------:R-:W-:Y:S01]  /*4fa0*/  LDSM.16.MT88.4 R32, [R217+0x800] ;  /* 0x00080000d920783b */ /* 0x000fe20000004200 */
[----:B------:R-:W-:Y:S02]  /*4fb0*/  FMNMX.FTZ R133, R107, R133, !PT ;  /* 0x000000856b857209 */ /* 0x000fe40007810000 */
[----:B------:R-:W-:Y:S02]  /*4fc0*/  ISETP.GT.AND P1, PT, R0, 0x49, PT ;  /* 0x000000490000780c */ /* 0x000fe40003f24270 */
[----:B------:R-:W-:Y:S01]  /*4fd0*/  FSEL R216, R31, -INF , P0 ;  /* 0xff8000001fd87808 */ /* 0x000fe20000000000 */
[----:B------:R-:W1:Y:S01]  /*4fe0*/  SHFL.BFLY PT, R3, R133, 0x2, 0x1f ;  /* 0x0c401f0085037f89 */ /* 0x000e6200000e0000 */
        /* <DEDUP_REMOVED lines=8> */
[----:B------:R-:W-:Y:S02]  /*5070*/  ISETP.GT.AND P1, PT, R0, 0x58, PT ;  /* 0x000000580000780c */ /* 0x000fe40003f24270 */
[----:B------:R-:W-:Y:S02]  /*5080*/  FSEL R114, R26, -INF , P2 ;  /* 0xff8000001a727808 */ /* 0x000fe40001000000 */
[----:B------:R-:W-:Y:S02]  /*5090*/  FMNMX.FTZ R2, R109, R2, !PT ;  /* 0x000000026d027209 */ /* 0x000fe40007810000 */
[----:B------:R-:W-:Y:S02]  /*50a0*/  ISETP.GT.AND P0, PT, R0, 0x59, PT ;  /* 0x000000590000780c */ /* 0x000fe40003f04270 */
[----:B------:R-:W-:Y:S02]  /*50b0*/  FSEL R119, R23, -INF , P1 ;  /* 0xff80000017777808 */ /* 0x000fe40000800000 */
[----:B------:R-:W-:-:S02]  /*50c0*/  FMNMX.FTZ R0, R114, R2, !PT ;  /* 0x0000000272007209 */ /* 0x000fc40007810000 */
[----:B------:R-:W-:Y:S02]  /*50d0*/  FSEL R121, R22, -INF , P0 ;  /* 0xff80000016797808 */ /* 0x000fe40000000000 */
        /* <DEDUP_REMOVED lines=19> */
[----:B-1----:R-:W-:-:S05]  /*5210*/  FMUL.FTZ R0, R132, c[0x0][0x2d0] ;  /* 0x0000b40084007a20 */ /* 0x002fca0000410000 */
[----:B------:R-:W-:Y:S01]  /*5220*/  FSEL R0, R0, RZ, P0 ;  /* 0x000000ff00007208 */ /* 0x000fe20000000000 */
[----:B--2---:R-:W-:Y:S02]  /*5230*/  FFMA.FTZ R3, R7, c[0x0][0x2d0], -R2 ;  /* 0x0000b40007037a23 */ /* 0x004fe40000010802 */
[----:B---3--:R-:W-:Y:S02]  /*5240*/  FADD.FTZ R123, R71, R70 ;  /* 0x00000046477b7221 */ /* 0x008fe40000010000 */
[----:B------:R1:W2:Y:S02]  /*5250*/  MUFU.EX2 R207, R3 ;  /* 0x0000000300cf7308 */ /* 0x0002a40000000800 */
[----:B-1----:R-:W-:-:S06]  /*5260*/  FFMA.FTZ R3, R12, c[0x0][0x2d0], -R2 ;  /* 0x0000b4000c037a23 */ /* 0x002fcc0000010802 */
[----:B------:R1:W-:Y:S02]  /*5270*/  MUFU.EX2 R209, R3 ;  /* 0x0000000300d17308 */ /* 0x0003e40000000800 */
[----:B-1----:R-:W-:Y:S02]  /*5280*/  FFMA.FTZ R3, R13, c[0x0][0x2d0], -R2 ;  /* 0x0000b4000d037a23 */ /* 0x002fe40000010802 */
[----:B------:R-:W-:Y:S04]  /*5290*/  LDSM.16.MT88.4 R12, [R218] ;  /* 0x00000000da0c783b */ /* 0x000fe80000004200 */
[----:B------:R1:W-:Y:S02]  /*52a0*/  MUFU.EX2 R208, R3 ;  /* 0x0000000300d07308 */ /* 0x0003e40000000800 */
[----:B-1----:R-:W-:-:S02]  /*52b0*/  FFMA.FTZ R3, R4, c[0x0][0x2d0], -R0 ;  /* 0x0000b40004037a23 */ /* 0x002fc40000010800 */
[----:B------:R-:W1:Y:S04]  /*52c0*/  LDSM.16.MT88.4 R4, [R217] ;  /* 0x00000000d904783b */ /* 0x000e680000004200 */
[----:B------:R3:W-:Y:S02]  /*52d0*/  MUFU.EX2 R69, R3 ;  /* 0x0000000300457308 */ /* 0x0007e40000000800 */
[----:B---3--:R-:W-:Y:S01]  /*52e0*/  FFMA.FTZ R3, R10, c[0x0][0x2d0], -R0 ;  /* 0x0000b4000a037a23 */ /* 0x008fe20000010800 */
[----:B--2---:R-:W-:-:S05]  /*52f0*/  F2FP.BF16.PACK_AB R10, R206, R207 ;  /* 0x000000cfce0a723e */ /* 0x004fca00000010ff */
[----:B------:R2:W3:Y:S02]  /*5300*/  MUFU.EX2 R68, R3 ;  /* 0x0000000300447308 */ /* 0x0004e40000000800 */
[----:B--2---:R-:W-:Y:S01]  /*5310*/  FFMA.FTZ R3, R9, c[0x0][0x2d0], -R0 ;  /* 0x0000b40009037a23 */ /* 0x004fe20000010800 */
[----:B---3--:R-:W-:-:S05]  /*5320*/  F2FP.BF16.PACK_AB R9, R68, R69 ;  /* 0x000000454409723e */ /* 0x008fca00000010ff */
[----:B------:R2:W-:Y:S02]  /*5330*/  MUFU.EX2 R134, R3 ;  /* 0x0000000300867308 */ /* 0x0005e40000000800 */
[----:B--2---:R-:W-:Y:S01]  /*5340*/  FFMA.FTZ R3, R8, c[0x0][0x2d0], -R0 ;  /* 0x0000b40008037a23 */ /* 0x004fe20000010800 */
[----:B------:R-:W-:Y:S01]  /*5350*/  F2FP.BF16.PACK_AB R8, R70, R71 ;  /* 0x000000474608723e */ /* 0x000fe200000010ff */
[----:B------:R-:W-:-:S04]  /*5360*/  IMAD.MOV.U32 R70, RZ, RZ, R94 ;  /* 0x000000ffff467224 */ /* 0x000fc800078e005e */
[----:B------:R2:W3:Y:S02]  /*5370*/  MUFU.EX2 R204, R3 ;  /* 0x0000000300cc7308 */ /* 0x0004e40000000800 */
[----:B--2---:R-:W-:Y:S01]  /*5380*/  FFMA.FTZ R3, R18, c[0x0][0x2d0], -R2 ;  /* 0x0000b40012037a23 */ /* 0x004fe20000010802 */
[----:B---3--:R-:W-:-:S05]  /*5390*/  F2FP.BF16.PACK_AB R11, R204, R134 ;  /* 0x00000086cc0b723e */ /* 0x008fca00000010ff */
[----:B------:R2:W-:Y:S02]  /*53a0*/  MUFU.EX2 R116, R3 ;  /* 0x0000000300747308 */ /* 0x0005e40000000800 */
[C---:B-1----:R-:W-:Y:S07]  /*53b0*/  HMMA.16816.F32.BF16 R36, R8.reuse, R4, RZ ;  /* 0x000000040824723c */ /* 0x042fee00000418ff */
[----:B------:R-:W-:Y:S01]  /*53c0*/  F2FP.BF16.PACK_AB R4, R208, R209 ;  /* 0x000000d1d004723e */ /* 0x000fe200000010ff */
[----:B------:R-:W-:Y:S01]  /*53d0*/  HMMA.16816.F32.BF16 R20, R8, R6, RZ ;  /* 0x000000060814723c */ /* 0x000fe200000418ff */
[----:B--2---:R-:W-:-:S04]  /*53e0*/  FFMA.FTZ R3, R19, c[0x0][0x2d0], -R2 ;  /* 0x0000b40013037a23 */ /* 0x004fc80000010802 */
[----:B------:R1:W2:Y:S02]  /*53f0*/  MUFU.EX2 R120, R3 ;  /* 0x0000000300787308 */ /* 0x0002a40000000800 */
[----:B-1----:R-:W-:Y:S01]  /*5400*/  FFMA.FTZ R3, R17, c[0x0][0x2d0], -R0 ;  /* 0x0000b40011037a23 */ /* 0x002fe20000010800 */
[----:B--2---:R-:W-:-:S05]  /*5410*/  F2FP.BF16.PACK_AB R6, R120, R116 ;  /* 0x000000747806723e */ /* 0x004fca00000010ff */
[----:B------:R1:W-:Y:S02]  /*5420*/  MUFU.EX2 R205, R3 ;  /* 0x0000000300cd7308 */ /* 0x0003e40000000800 */
[--C-:B-1----:R-:W-:Y:S02]  /*5430*/  FFMA.FTZ R3, R16, c[0x0][0x2d0], -R0.reuse ;  /* 0x0000b40010037a23 */ /* 0x102fe40000010800 */
[C---:B------:R-:W-:Y:S04]  /*5440*/  HMMA.16816.F32.BF16 R16, R8.reuse, R12, RZ ;  /* 0x0000000c0810723c */ /* 0x040fe800000418ff */
[----:B------:R1:W2:Y:S04]  /*5450*/  MUFU.EX2 R135, R3 ;  /* 0x0000000300877308 */ /* 0x0002a80000000800 */
[----:B------:R-:W-:Y:S01]  /*5460*/  HMMA.16816.F32.BF16 R12, R8, R14, RZ ;  /* 0x0000000e080c723c */ /* 0x000fe200000418ff */
[----:B-1----:R-:W-:Y:S01]  /*5470*/  FFMA.FTZ R3, R24, c[0x0][0x2d0], -R0 ;  /* 0x0000b40018037a23 */ /* 0x002fe20000010800 */
[----:B--2---:R-:W-:-:S03]  /*5480*/  F2FP.BF16.PACK_AB R5, R135, R205 ;  /* 0x000000cd8705723e */ /* 0x004fc600000010ff */
[----:B------:R1:W2:Y:S02]  /*5490*/  MUFU.EX2 R93, R3 ;  /* 0x00000003005d7308 */ /* 0x0002a40000000800 */
[----:B-1----:R-:W-:Y:S01]  /*54a0*/  FFMA.FTZ R3, R25, c[0x0][0x2d0], -R0 ;  /* 0x0000b40019037a23 */ /* 0x002fe20000010800 */
[-C--:B--2---:R-:W-:Y:S01]  /*54b0*/  MOV R71, R93.reuse ;  /* 0x0000005d00477202 */ /* 0x084fe20000000f00 */
[----:B------:R-:W-:Y:S04]  /*54c0*/  HMMA.16816.F32.BF16 R24, R8, R40, RZ ;  /* 0x000000280818723c */ /* 0x000fe800000418ff */
[----:B------:R-:W1:Y:S02]  /*54d0*/  MUFU.EX2 R108, R3 ;  /* 0x00000003006c7308 */ /* 0x000e640000000800 */
[----:B-1----:R-:W-:Y:S01]  /*54e0*/  F2FP.BF16.PACK_AB R7, R108, R93 ;  /* 0x0000005d6c07723e */ /* 0x002fe200000010ff */
[----:B------:R-:W-:-:S06]  /*54f0*/  FFMA.FTZ R3, R76, c[0x0][0x2d0], -R2 ;  /* 0x0000b4004c037a23 */ /* 0x000fcc0000010802 */
[C---:B------:R-:W-:Y:S08]  /*5500*/  HMMA.16816.F32.BF16 R200, R4.reuse, R28, R16 ;  /* 0x0000001c04c8723c */ /* 0x040ff00000041810 */
[----:B------:R-:W-:Y:S01]  /*5510*/  HMMA.16816.F32.BF16 R196, R4, R30, R12 ;  /* 0x0000001e04c4723c */ /* 0x000fe2000004180c */
[----:B------:R-:W1:Y:S07]  /*5520*/  LDSM.16.MT88.4 R28, [R218+0x3000] ;  /* 0x00300000da1c783b */ /* 0x000e6e0000004200 */
[----:B------:R-:W-:Y:S01]  /*5530*/  HMMA.16816.F32.BF16 R16, R8, R42, RZ ;  /* 0x0000002a0810723c */ /* 0x000fe200000418ff */
[----:B------:R-:W-:Y:S07]  /*5540*/  LDSM.16.MT88.4 R40, [R221+0x3000] ;  /* 0x00300000dd28783b */ /* 0x000fee0000004200 */
[C---:B------:R-:W-:Y:S01]  /*5550*/  HMMA.16816.F32.BF16 R88, R4.reuse, R32, R36 ;  /* 0x000000200458723c */ /* 0x040fe20000041824 */
[----:B------:R-:W-:Y:S07]  /*5560*/  LDSM.16.MT88.4 R36, [R217+0x6000] ;  /* 0x00600000d924783b */ /* 0x000fee0000004200 */
[----:B------:R-:W-:Y:S01]  /*5570*/  HMMA.16816.F32.BF16 R84, R4, R34, R20 ;  /* 0x000000220454723c */ /* 0x000fe20000041814 */
[----:B------:R-:W2:Y:S07]  /*5580*/  LDSM.16.MT88.4 R32, [R217+0x3800] ;  /* 0x00380000d920783b */ /* 0x000eae0000004200 */
[----:B------:R-:W-:Y:S08]  /*5590*/  HMMA.16816.F32.BF16 R12, R8, R44, RZ ;  /* 0x0000002c080c723c */ /* 0x000ff000000418ff */
[C---:B------:R-:W-:Y:S08]  /*55a0*/  HMMA.16816.F32.BF16 R80, R4.reuse, R48, R24 ;  /* 0x000000300450723c */ /* 0x040ff00000041818 */
[----:B------:R-:W-:Y:S01]  /*55b0*/  HMMA.16816.F32.BF16 R188, R4, R50, R16 ;  /* 0x0000003204bc723c */ /* 0x000fe20000041810 */
[----:B------:R-:W-:Y:S07]  /*55c0*/  LDSM.16.MT88.4 R48, [R221+0x3800] ;  /* 0x00380000dd30783b */ /* 0x000fee0000004200 */
[C---:B------:R-:W-:Y:S01]  /*55d0*/  HMMA.16816.F32.BF16 R24, R8.reuse, R46, RZ ;  /* 0x0000002e0818723c */ /* 0x040fe200000418ff */
[----:B------:R-:W3:Y:S07]  /*55e0*/  LDSM.16.MT88.4 R44, [R220+0x3000] ;  /* 0x00300000dc2c783b */ /* 0x000eee0000004200 */
[C---:B------:R-:W-:Y:S08]  /*55f0*/  HMMA.16816.F32.BF16 R20, R8.reuse, R56, RZ ;  /* 0x000000380814723c */ /* 0x040ff000000418ff */
[----:B------:R-:W-:Y:S01]  /*5600*/  HMMA.16816.F32.BF16 R16, R8, R58, RZ ;  /* 0x0000003a0810723c */ /* 0x000fe200000418ff */
[----:B------:R-:W-:Y:S07]  /*5610*/  LDSM.16.MT88.4 R56, [R218+0x6000] ;  /* 0x00600000da38783b */ /* 0x000fee0000004200 */
[----:B------:R-:W-:Y:S08]  /*5620*/  HMMA.16816.F32.BF16 R192, R4, R60, R12 ;  /* 0x0000003c04c0723c */ /* 0x000ff0000004180c */
[----:B-1----:R-:W-:Y:S08]  /*5630*/  HMMA.16816.F32.BF16 R12, R8, R28, RZ ;  /* 0x0000001c080c723c */ /* 0x002ff000000418ff */
[C---:B--2---:R-:W-:Y:S08]  /*5640*/  HMMA.16816.F32.BF16 R180, R4.reuse, R32, R20 ;  /* 0x0000002004b4723c */ /* 0x044ff00000041814 */
[----:B------:R-:W-:Y:S01]  /*5650*/  HMMA.16816.F32.BF16 R172, R4, R34, R16 ;  /* 0x0000002204ac723c */ /* 0x000fe20000041810 */
[----:B------:R-:W1:Y:S07]  /*5660*/  LDSM.16.MT88.4 R32, [R220+0x3800] ;  /* 0x00380000dc20783b */ /* 0x000e6e0000004200 */
[----:B------:R-:W-:Y:S08]  /*5670*/  HMMA.16816.F32.BF16 R28, R8, R30, RZ ;  /* 0x0000001e081c723c */ /* 0x000ff000000418ff */
[C---:B------:R-:W-:Y:S01]  /*5680*/  HMMA.16816.F32.BF16 R184, R4.reuse, R62, R24 ;  /* 0x0000003e04b8723c */ /* 0x040fe20000041818 */
[----:B------:R-:W2:Y:S07]  /*5690*/  LDSM.16.MT88.4 R60, [R217+0x6800] ;  /* 0x00680000d93c783b */ /* 0x000eae0000004200 */
[----:B------:R-:W-:Y:S08]  /*56a0*/  HMMA.16816.F32.BF16 R168, R4, R52, R12 ;  /* 0x0000003404a8723c */ /* 0x000ff0000004180c */
[C---:B---3--:R-:W-:Y:S08]  /*56b0*/  HMMA.16816.F32.BF16 R16, R8.reuse, R44, RZ ;  /* 0x0000002c0810723c */ /* 0x048ff000000418ff */
[C---:B------:R-:W-:Y:S01]  /*56c0*/  HMMA.16816.F32.BF16 R12, R8.reuse, R46, RZ ;  /* 0x0000002e080c723c */ /* 0x040fe200000418ff */
[----:B------:R-:W-:Y:S07]  /*56d0*/  LDSM.16.MT88.4 R44, [R220+0x6000] ;  /* 0x00600000dc2c783b */ /* 0x000fee0000004200 */
[C---:B------:R-:W-:Y:S08]  /*56e0*/  HMMA.16816.F32.BF16 R20, R8.reuse, R42, RZ ;  /* 0x0000002a0814723c */ /* 0x040ff000000418ff */
[----:B------:R-:W-:Y:S01]  /*56f0*/  HMMA.16816.F32.BF16 R24, R8, R40, RZ ;  /* 0x000000280818723c */ /* 0x000fe200000418ff */
[----:B------:R-:W3:Y:S07]  /*5700*/  LDSM.16.MT88.4 R40, [R218+0x6800] ;  /* 0x00680000da28783b */ /* 0x000eee0000004200 */
[----:B------:R-:W-:Y:S01]  /*5710*/  HMMA.16816.F32.BF16 R160, R4, R54, R28 ;  /* 0x0000003604a0723c */ /* 0x000fe2000004181c */
[----:B------:R-:W4:Y:S07]  /*5720*/  LDSM.16.MT88.4 R52, [R221+0x6800] ;  /* 0x00680000dd34783b */ /* 0x000f2e0000004200 */
[----:B------:R-:W-:Y:S08]  /*5730*/  HMMA.16816.F32.BF16 R28, R8, R36, RZ ;  /* 0x00000024081c723c */ /* 0x000ff000000418ff */
[C---:B-1----:R-:W-:Y:S08]  /*5740*/  HMMA.16816.F32.BF16 R156, R4.reuse, R32, R16 ;  /* 0x00000020049c723c */ /* 0x042ff00000041810 */
[C---:B------:R-:W-:Y:S01]  /*5750*/  HMMA.16816.F32.BF16 R148, R4.reuse, R34, R12 ;  /* 0x000000220494723c */ /* 0x040fe2000004180c */
[----:B------:R-:W1:Y:S07]  /*5760*/  LDSM.16.MT88.4 R32, [R220+0x6800] ;  /* 0x00680000dc20783b */ /* 0x000e6e0000004200 */
[----:B------:R-:W-:Y:S08]  /*5770*/  HMMA.16816.F32.BF16 R152, R4, R50, R20 ;  /* 0x000000320498723c */ /* 0x000ff00000041814 */
[C---:B------:R-:W-:Y:S08]  /*5780*/  HMMA.16816.F32.BF16 R16, R8.reuse, R58, RZ ;  /* 0x0000003a0810723c */ /* 0x040ff000000418ff */
[C---:B------:R-:W-:Y:S07]  /*5790*/  HMMA.16816.F32.BF16 R12, R8.reuse, R64, RZ ;  /* 0x00000040080c723c */ /* 0x040fee00000418ff */
[----:B------:R-:W-:Y:S01]  /*57a0*/  MOV R65, R122 ;  /* 0x0000007a00417202 */ /* 0x000fe20000000f00 */
[----:B------:R-:W-:Y:S01]  /*57b0*/  HMMA.16816.F32.BF16 R20, R8, R56, RZ ;  /* 0x000000380814723c */ /* 0x000fe200000418ff */
[----:B------:R-:W-:-:S02]  /*57c0*/  FADD.FTZ R122, R69, R68 ;  /* 0x00000044457a7221 */ /* 0x000fc40000010000 */
[----:B------:R-:W-:-:S05]  /*57d0*/  IMAD.MOV.U32 R69, RZ, RZ, R92 ;  /* 0x000000ffff457224 */ /* 0x000fca00078e005c */
[----:B------:R-:W-:Y:S08]  /*57e0*/  HMMA.16816.F32.BF16 R164, R4, R48, R24 ;  /* 0x0000003004a4723c */ /* 0x000ff00000041818 */
[----:B------:R-:W-:Y:S01]  /*57f0*/  HMMA.16816.F32.BF16 R24, R8, R38, RZ ;  /* 0x000000260818723c */ /* 0x000fe200000418ff */
[----:B------:R-:W-:Y:S07]  /*5800*/  LDSM.16.MT88.4 R36, [R218+0x9000] ;  /* 0x00900000da24783b */ /* 0x000fee0000004200 */
[C---:B--2---:R-:W-:Y:S01]  /*5810*/  HMMA.16816.F32.BF16 R56, R4.reuse, R60, R28 ;  /* 0x0000003c0438723c */ /* 0x044fe2000004181c */
[----:B------:R-:W2:Y:S06]  /*5820*/  LDSM.16.MT88.4 R28, [R217+0x9000] ;  /* 0x00900000d91c783b */ /* 0x000eac0000004200 */
[----:B------:R-:W-:Y:S01]  /*5830*/  IMAD.MOV.U32 R60, RZ, RZ, R119 ;  /* 0x000000ffff3c7224 */ /* 0x000fe200078e0077 */
[----:B---3--:R-:W-:Y:S01]  /*5840*/  HMMA.16816.F32.BF16 R96, R4, R42, R16 ;  /* 0x0000002a0460723c */ /* 0x008fe20000041810 */
[----:B------:R-:W-:-:S02]  /*5850*/  IMAD.MOV.U32 R61, RZ, RZ, R121 ;  /* 0x000000ffff3d7224 */ /* 0x000fc400078e0079 */
[----:B------:R3:W-:Y:S05]  /*5860*/  MUFU.EX2 R121, R3 ;  /* 0x0000000300797308 */ /* 0x0007ea0000000800 */
[C---:B----4-:R-:W-:Y:S08]  /*5870*/  HMMA.16816.F32.BF16 R140, R4.reuse, R52, R12 ;  /* 0x00000034048c723c */ /* 0x050ff0000004180c */
[----:B------:R-:W-:Y:S01]  /*5880*/  HMMA.16816.F32.BF16 R176, R4, R40, R20 ;  /* 0x0000002804b0723c */ /* 0x000fe20000041814 */
[----:B---3--:R-:W-:-:S07]  /*5890*/  FFMA.FTZ R3, R79, c[0x0][0x2d0], -R2 ;  /* 0x0000b4004f037a23 */ /* 0x008fce0000010802 */
[C---:B------:R-:W-:Y:S08]  /*58a0*/  HMMA.16816.F32.BF16 R16, R8.reuse, R44, RZ ;  /* 0x0000002c0810723c */ /* 0x040ff000000418ff */
[C---:B------:R-:W-:Y:S08]  /*58b0*/  HMMA.16816.F32.BF16 R12, R8.reuse, R46, RZ ;  /* 0x0000002e080c723c */ /* 0x040ff000000418ff */
[----:B------:R-:W-:Y:S07]  /*58c0*/  HMMA.16816.F32.BF16 R20, R8, R66, RZ ;  /* 0x000000420814723c */ /* 0x000fee00000418ff */
[----:B------:R-:W-:Y:S01]  /*58d0*/  IMAD.MOV.U32 R67, RZ, RZ, R117 ;  /* 0x000000ffff437224 */ /* 0x000fe200078e0075 */
[C---:B------:R-:W-:Y:S01]  /*58e0*/  HMMA.16816.F32.BF16 R144, R4.reuse, R62, R24 ;  /* 0x0000003e0490723c */ /* 0x040fe20000041818 */
[----:B------:R-:W3:Y:S01]  /*58f0*/  LDSM.16.MT88.4 R24, [R217+0x9800] ;  /* 0x00980000d918783b */ /* 0x000ee20000004200 */
[----:B------:R-:W-:Y:S01]  /*5900*/  IMAD.MOV.U32 R66, RZ, RZ, R116 ;  /* 0x000000ffff427224 */ /* 0x000fe200078e0074 */
[----:B------:R4:W2:Y:S04]  /*5910*/  MUFU.EX2 R63, R3 ;  /* 0x00000003003f7308 */ /* 0x0008a80000000800 */
[----:B------:R-:W-:Y:S01]  /*5920*/  MOV R62, R118 ;  /* 0x00000076003e7202 */ /* 0x000fe20000000f00 */
[C---:B-1----:R-:W-:Y:S08]  /*5930*/  HMMA.16816.F32.BF16 R128, R4.reuse, R32, R16 ;  /* 0x000000200480723c */ /* 0x042ff00000041810 */
[----:B------:R-:W-:Y:S01]  /*5940*/  HMMA.16816.F32.BF16 R124, R4, R34, R12 ;  /* 0x00000022047c723c */ /* 0x000fe2000004180c */
[----:B------:R-:W1:Y:S01]  /*5950*/  LDSM.16.MT88.4 R32, [R218+0x9800] ;  /* 0x00980000da20783b */ /* 0x000e620000004200 */
[----:B----4-:R-:W-:-:S04]  /*5960*/  FFMA.FTZ R3, R78, c[0x0][0x2d0], -R2 ;  /* 0x0000b4004e037a23 */ /* 0x010fc80000010802 */
[----:B------:R4:W-:Y:S02]  /*5970*/  MUFU.EX2 R222, R3 ;  /* 0x0000000300de7308 */ /* 0x0009e40000000800 */
[----:B------:R-:W-:Y:S08]  /*5980*/  HMMA.16816.F32.BF16 R136, R4, R54, R20 ;  /* 0x000000360488723c */ /* 0x000ff00000041814 */
[C---:B--2---:R-:W-:Y:S07]  /*5990*/  HMMA.16816.F32.BF16 R20, R8.reuse, R28, RZ ;  /* 0x0000001c0814723c */ /* 0x044fee00000418ff */
[----:B------:R-:W-:Y:S01]  /*59a0*/  MOV R29, R115 ;  /* 0x00000073001d7202 */ /* 0x000fe20000000f00 */
[----:B------:R-:W-:Y:S01]  /*59b0*/  HMMA.16816.F32.BF16 R16, R8, R30, RZ ;  /* 0x0000001e0810723c */ /* 0x000fe200000418ff */
[----:B------:R-:W-:-:S02]  /*59c0*/  IMAD.MOV.U32 R28, RZ, RZ, R114 ;  /* 0x000000ffff1c7224 */ /* 0x000fc400078e0072 */
[----:B----4-:R-:W-:-:S04]  /*59d0*/  FFMA.FTZ R3, R77, c[0x0][0x2d0], -R2 ;  /* 0x0000b4004d037a23 */ /* 0x010fc80000010802 */
[----:B------:R-:W-:Y:S01]  /*59e0*/  IMAD.MOV.U32 R31, RZ, RZ, R113 ;  /* 0x000000ffff1f7224 */ /* 0x000fe200078e0071 */
[----:B------:R-:W-:Y:S01]  /*59f0*/  HMMA.16816.F32.BF16 R12, R8, R36, RZ ;  /* 0x00000024080c723c */ /* 0x000fe200000418ff */
[----:B------:R-:W-:Y:S01]  /*5a00*/  MOV R30, R112 ;  /* 0x00000070001e7202 */ /* 0x000fe20000000f00 */
[----:B------:R2:W-:Y:S06]  /*5a10*/  MUFU.EX2 R64, R3 ;  /* 0x0000000300407308 */ /* 0x0005ec0000000800 */
[C---:B---3--:R-:W-:Y:S01]  /*5a20*/  HMMA.16816.F32.BF16 R116, R4.reuse, R24, R20 ;  /* 0x000000180474723c */ /* 0x048fe20000041814 */
[----:B------:R-:W3:Y:S06]  /*5a30*/  LDSM.16.MT88.4 R20, [R221+0x9000] ;  /* 0x00900000dd14783b */ /* 0x000eec0000004200 */
[----:B------:R-:W-:Y:S01]  /*5a40*/  IMAD.MOV.U32 R25, RZ, RZ, R110 ;  /* 0x000000ffff197224 */ /* 0x000fe200078e006e */
[----:B------:R-:W-:Y:S01]  /*5a50*/  HMMA.16816.F32.BF16 R112, R4, R26, R16 ;  /* 0x0000001a0470723c */ /* 0x000fe20000041810 */
[----:B------:R-:W-:Y:S01]  /*5a60*/  IMAD.MOV.U32 R24, RZ, RZ, R109 ;  /* 0x000000ffff187224 */ /* 0x000fe200078e006d */
[----:B------:R-:W4:Y:S01]  /*5a70*/  LDSM.16.MT88.4 R16, [R221+0x9800] ;  /* 0x00980000dd10783b */ /* 0x000f220000004200 */
[----:B--2---:R-:W-:-:S04]  /*5a80*/  FFMA.FTZ R3, R75, c[0x0][0x2d0], -R0 ;  /* 0x0000b4004b037a23 */ /* 0x004fc80000010800 */
[----:B------:R-:W-:Y:S01]  /*5a90*/  MOV R27, R111 ;  /* 0x0000006f001b7202 */ /* 0x000fe20000000f00 */
[----:B------:R-:W-:Y:S02]  /*5aa0*/  IMAD.MOV.U32 R26, RZ, RZ, R108 ;  /* 0x000000ffff1a7224 */ /* 0x000fe400078e006c */
[----:B-1----:R-:W-:Y:S07]  /*5ab0*/  HMMA.16816.F32.BF16 R108, R4, R32, R12 ;  /* 0x00000020046c723c */ /* 0x002fee000004180c */
[----:B------:R-:W-:Y:S01]  /*5ac0*/  MOV R32, R107 ;  /* 0x0000006b00207202 */ /* 0x000fe20000000f00 */
[----:B------:R-:W-:Y:S01]  /*5ad0*/  HMMA.16816.F32.BF16 R12, R8, R38, RZ ;  /* 0x00000026080c723c */ /* 0x000fe200000418ff */
[----:B------:R-:W-:-:S02]  /*5ae0*/  IMAD.MOV.U32 R33, RZ, RZ, R120 ;  /* 0x000000ffff217224 */ /* 0x000fc400078e0078 */
[----:B------:R1:W-:Y:S02]  /*5af0*/  MUFU.EX2 R120, R3 ;  /* 0x0000000300787308 */ /* 0x0003e40000000800 */
[----:B-1----:R-:W-:-:S06]  /*5b00*/  FFMA.FTZ R3, R74, c[0x0][0x2d0], -R0 ;  /* 0x0000b4004a037a23 */ /* 0x002fcc0000010800 */
[----:B------:R1:W2:Y:S11]  /*5b10*/  MUFU.EX2 R219, R3 ;  /* 0x0000000300db7308 */ /* 0x0002b60000000800 */
[----:B------:R-:W-:Y:S02]  /*5b20*/  @!UPT UIADD3 URZ, URZ, URZ, URZ ;  /* 0x0000003f3f3ff290 */ /* 0x000fe4000fffe03f */
[----:B------:R-:W-:Y:S07]  /*5b30*/  HMMA.16816.F32.BF16 R104, R4, R34, R12 ;  /* 0x000000220468723c */ /* 0x000fee000004180c */
[----:B------:R-:W-:Y:S01]  /*5b40*/  IMAD.MOV.U32 R35, RZ, RZ, R95 ;  /* 0x000000ffff237224 */ /* 0x000fe200078e005f */
[----:B---3--:R-:W-:Y:S01]  /*5b50*/  HMMA.16816.F32.BF16 R12, R8, R20, RZ ;  /* 0x00000014080c723c */ /* 0x008fe200000418ff */
[----:B-1----:R-:W-:-:S04]  /*5b60*/  FFMA.FTZ R3, R73, c[0x0][0x2d0], -R0 ;  /* 0x0000b40049037a23 */ /* 0x002fc80000010800 */
[----:B------:R1:W-:Y:S11]  /*5b70*/  MUFU.EX2 R34, R3 ;  /* 0x0000000300227308 */ /* 0x0003f60000000800 */
[----:B------:R-:W-:Y:S08]  /*5b80*/  @!UPT UIADD3 URZ, URZ, URZ, URZ ;  /* 0x0000003f3f3ff290 */ /* 0x000ff0000fffe03f */
[----:B----4-:R-:W-:Y:S01]  /*5b90*/  HMMA.16816.F32.BF16 R100, R4, R16, R12 ;  /* 0x000000100464723c */ /* 0x010fe2000004180c */
[----:B-1----:R-:W-:-:S04]  /*5ba0*/  FFMA.FTZ R3, R72, c[0x0][0x2d0], -R0 ;  /* 0x0000b40048037a23 */ /* 0x002fc80000010800 */
[----:B------:R1:W3:Y:S03]  /*5bb0*/  MUFU.EX2 R68, R3 ;  /* 0x0000000300447308 */ /* 0x0002e60000000800 */
[----:B------:R-:W-:Y:S01]  /*5bc0*/  HMMA.16816.F32.BF16 R12, R8, R22, RZ ;  /* 0x00000016080c723c */ /* 0x000fe200000418ff */
[----:B-1----:R-:W-:-:S04]  /*5bd0*/  IMAD.MOV.U32 R3, RZ, RZ, R65 ;  /* 0x000000ffff037224 */ /* 0x002fc800078e0041 */
[----:B------:R-:W-:Y:S11]  /*5be0*/  FFMA.FTZ R3, R3, c[0x0][0x2d0], -R2 ;  /* 0x0000b40003037a23 */ /* 0x000ff60000010802 */
[----:B------:R-:W-:Y:S08]  /*5bf0*/  @!UPT UIADD3 URZ, URZ, URZ, URZ ;  /* 0x0000003f3f3ff290 */ /* 0x000ff0000fffe03f */
[----:B------:R-:W-:Y:S01]  /*5c00*/  HMMA.16816.F32.BF16 R92, R4, R18, R12 ;  /* 0x00000012045c723c */ /* 0x000fe2000004180c */
[----:B------:R-:W1:Y:S07]  /*5c10*/  LDSM.16.MT88.4 R12, [R220+0x9000] ;  /* 0x00900000dc0c783b */ /* 0x000e6e0000004200 */
[C---:B-1----:R-:W-:Y:S08]  /*5c20*/  HMMA.16816.F32.BF16 R16, R8.reuse, R12, RZ ;  /* 0x0000000c0810723c */ /* 0x042ff000000418ff */
[----:B------:R-:W-:Y:S01]  /*5c30*/  HMMA.16816.F32.BF16 R8, R8, R14, RZ ;  /* 0x0000000e0808723c */ /* 0x000fe200000418ff */
[----:B------:R-:W1:Y:S11]  /*5c40*/  LDSM.16.MT88.4 R12, [R220+0x9800] ;  /* 0x00980000dc0c783b */ /* 0x000e760000004200 */
[----:B------:R-:W-:Y:S04]  /*5c50*/  @!UPT UIADD3 URZ, URZ, URZ, URZ ;  /* 0x0000003f3f3ff290 */ /* 0x000fe8000fffe03f */
[C---:B-1----:R-:W-:Y:S08]  /*5c60*/  HMMA.16816.F32.BF16 R52, R4.reuse, R12, R16 ;  /* 0x0000000c0434723c */ /* 0x042ff00000041810 */
[----:B------:R-:W-:Y:S01]  /*5c70*/  HMMA.16816.F32.BF16 R12, R4, R14, R8 ;  /* 0x0000000e040c723c */ /* 0x000fe20000041808 */
[----:B------:R-:W1:Y:S06]  /*5c80*/  LDSM.16.MT88.4 R8, [R217+0x1000] ;  /* 0x00100000d908783b */ /* 0x000e6c0000004200 */
[----:B------:R-:W-:-:S02]  /*5c90*/  F2FP.BF16.PACK_AB R4, R63, R121 ;  /* 0x000000793f04723e */ /* 0x000fc400000010ff */
[----:B--2---:R-:W-:Y:S02]  /*5ca0*/  F2FP.BF16.PACK_AB R5, R219, R120 ;  /* 0x00000078db05723e */ /* 0x004fe400000010ff */
[----:B------:R-:W-:Y:S02]  /*5cb0*/  F2FP.BF16.PACK_AB R6, R64, R222 ;  /* 0x000000de4006723e */ /* 0x000fe400000010ff */
[----:B---3--:R-:W-:-:S07]  /*5cc0*/  F2FP.BF16.PACK_AB R7, R68, R34 ;  /* 0x000000224407723e */ /* 0x008fce00000010ff */
[C---:B-1----:R-:W-:Y:S08]  /*5cd0*/  HMMA.16816.F32.BF16 R88, R4.reuse, R8, R88 ;  /* 0x000000080458723c */ /* 0x042ff00000041858 */
[C---:B------:R-:W-:Y:S01]  /*5ce0*/  HMMA.16816.F32.BF16 R48, R4.reuse, R10, R84 ;  /* 0x0000000a0430723c */ /* 0x040fe20000041854 */
[----:B------:R-:W1:Y:S07]  /*5cf0*/  LDSM.16.MT88.4 R8, [R218+0x1000] ;  /* 0x00100000da08783b */ /* 0x000e6e0000004200 */
[C---:B-1----:R-:W-:Y:S07]  /*5d00*/  HMMA.16816.F32.BF16 R84, R4.reuse, R8, R200 ;  /* 0x000000080454723c */ /* 0x042fee00000418c8 */
[----:B------:R-:W-:Y:S01]  /*5d10*/  MOV R203, R64 ;  /* 0x0000004000cb7202 */ /* 0x000fe20000000f00 */
[----:B------:R-:W-:Y:S01]  /*5d20*/  HMMA.16816.F32.BF16 R44, R4, R10, R196 ;  /* 0x0000000a042c723c */ /* 0x000fe200000418c4 */
[----:B------:R-:W1:Y:S01]  /*5d30*/  LDSM.16.MT88.4 R8, [R221+0x1000] ;  /* 0x00100000dd08783b */ /* 0x000e620000004200 */
[----:B------:R-:W-:Y:S01]  /*5d40*/  MOV R200, R63 ;  /* 0x0000003f00c87202 */ /* 0x000fe20000000f00 */
[----:B------:R-:W-:-:S02]  /*5d50*/  IMAD.MOV.U32 R201, RZ, RZ, R60 ;  /* 0x000000ffffc97224 */ /* 0x000fc400078e003c */
[----:B------:R-:W-:Y:S02]  /*5d60*/  IMAD.MOV.U32 R202, RZ, RZ, R61 ;  /* 0x000000ffffca7224 */ /* 0x000fe400078e003d */
[----:B------:R-:W-:Y:S01]  /*5d70*/  IMAD.MOV.U32 R196, RZ, RZ, R29 ;  /* 0x000000ffffc47224 */ /* 0x000fe200078e001d */
[----:B------:R-:W-:Y:S01]  /*5d80*/  MOV R197, R66 ;  /* 0x0000004200c57202 */ /* 0x000fe20000000f00 */
[----:B------:R-:W-:Y:S02]  /*5d90*/  IMAD.MOV.U32 R198, RZ, RZ, R67 ;  /* 0x000000ffffc67224 */ /* 0x000fe400078e0043 */
[----:B------:R-:W-:Y:S01]  /*5da0*/  IMAD.MOV.U32 R199, RZ, RZ, R62 ;  /* 0x000000ffffc77224 */ /* 0x000fe200078e003e */
[C---:B-1----:R-:W-:Y:S08]  /*5db0*/  HMMA.16816.F32.BF16 R80, R4.reuse, R8, R80 ;  /* 0x000000080450723c */ /* 0x042ff00000041850 */
[----:B------:R-:W-:Y:S01]  /*5dc0*/  HMMA.16816.F32.BF16 R40, R4, R10, R188 ;  /* 0x0000000a0428723c */ /* 0x000fe200000418bc */
[----:B------:R-:W1:Y:S06]  /*5dd0*/  LDSM.16.MT88.4 R8, [R220+0x1000] ;  /* 0x00100000dc08783b */ /* 0x000e6c0000004200 */
[----:B------:R-:W-:Y:S01]  /*5de0*/  IMAD.MOV.U32 R189, RZ, RZ, R30 ;  /* 0x000000ffffbd7224 */ /* 0x000fe200078e001e */
[----:B------:R-:W-:Y:S01]  /*5df0*/  MOV R190, R31 ;  /* 0x0000001f00be7202 */ /* 0x000fe20000000f00 */
[----:B------:R-:W-:-:S02]  /*5e00*/  IMAD.MOV.U32 R191, RZ, RZ, R28 ;  /* 0x000000ffffbf7224 */ /* 0x000fc400078e001c */
[----:B------:R-:W-:Y:S01]  /*5e10*/  IMAD.MOV.U32 R188, RZ, RZ, R25 ;  /* 0x000000ffffbc7224 */ /* 0x000fe200078e0019 */
[C---:B-1----:R-:W-:Y:S07]  /*5e20*/  HMMA.16816.F32.BF16 R76, R4.reuse, R8, R192 ;  /* 0x00000008044c723c */ /* 0x042fee00000418c0 */
[----:B------:R-:W-:Y:S01]  /*5e30*/  MOV R195, R34 ;  /* 0x0000002200c37202 */ /* 0x000fe20000000f00 */
[----:B------:R-:W-:Y:S01]  /*5e40*/  HMMA.16816.F32.BF16 R36, R4, R10, R184 ;  /* 0x0000000a0424723c */ /* 0x000fe200000418b8 */
[----:B------:R-:W1:Y:S01]  /*5e50*/  LDSM.16.MT88.4 R8, [R217+0x4000] ;  /* 0x00400000d908783b */ /* 0x000e620000004200 */
[----:B------:R-:W-:Y:S01]  /*5e60*/  MOV R192, R68 ;  /* 0x0000004400c07202 */ /* 0x000fe20000000f00 */
[----:B------:R-:W-:-:S02]  /*5e70*/  IMAD.MOV.U32 R193, RZ, RZ, R71 ;  /* 0x000000ffffc17224 */ /* 0x000fc400078e0047 */
[----:B------:R-:W-:Y:S02]  /*5e80*/  IMAD.MOV.U32 R194, RZ, RZ, R70 ;  /* 0x000000ffffc27224 */ /* 0x000fe400078e0046 */
[----:B------:R-:W-:Y:S01]  /*5e90*/  MOV R184, R33 ;  /* 0x0000002100b87202 */ /* 0x000fe20000000f00 */
[----:B------:R-:W-:Y:S01]  /*5ea0*/  IMAD.MOV.U32 R185, RZ, RZ, R26 ;  /* 0x000000ffffb97224 */ /* 0x000fe200078e001a */
[----:B------:R-:W-:Y:S01]  /*5eb0*/  MOV R187, R24 ;  /* 0x0000001800bb7202 */ /* 0x000fe20000000f00 */
[----:B------:R-:W-:Y:S01]  /*5ec0*/  IMAD.MOV.U32 R186, RZ, RZ, R27 ;  /* 0x000000ffffba7224 */ /* 0x000fe200078e001b */
[----:B-1----:R-:W-:Y:S07]  /*5ed0*/  HMMA.16816.F32.BF16 R72, R4, R8, R180 ;  /* 0x000000080448723c */ /* 0x002fee00000418b4 */
[----:B------:R-:W-:-:S02]  /*5ee0*/  IMAD.MOV.U32 R182, RZ, RZ, R35 ;  /* 0x000000ffffb67224 */ /* 0x000fc400078e0023 */
[----:B------:R-:W-:Y:S02]  /*5ef0*/  IMAD.MOV.U32 R181, RZ, RZ, R32 ;  /* 0x000000ffffb57224 */ /* 0x000fe400078e0020 */
[C---:B------:R-:W-:Y:S01]  /*5f00*/  HMMA.16816.F32.BF16 R32, R4.reuse, R10, R172 ;  /* 0x0000000a0420723c */ /* 0x040fe200000418ac */
[----:B------:R-:W1:Y:S01]  /*5f10*/  LDSM.16.MT88.4 R8, [R218+0x4000] ;  /* 0x00400000da08783b */ /* 0x000e620000004200 */
[----:B------:R-:W-:Y:S02]  /*5f20*/  IMAD.MOV.U32 R183, RZ, RZ, R69 ;  /* 0x000000ffffb77224 */ /* 0x000fe400078e0045 */
[----:B------:R-:W-:Y:S01]  /*5f30*/  IMAD.MOV.U32 R180, RZ, RZ, R181 ;  /* 0x000000ffffb47224 */ /* 0x000fe200078e00b5 */
[----:B------:R-:W-:Y:S01]  /*5f40*/  MOV R181, R182 ;  /* 0x000000b600b57202 */ /* 0x000fe20000000f00 */
[----:B------:R-:W-:Y:S02]  /*5f50*/  IMAD.MOV.U32 R182, RZ, RZ, R223 ;  /* 0x000000ffffb67224 */ /* 0x000fe400078e00df */
        /* <DEDUP_REMOVED lines=37> */
[----:B------:R-:W-:-:S02]  /*61b0*/  MOV R119, R190 ;  /* 0x000000be00777202 */ /* 0x000fc40000000f00 */
[----:B------:R-:W-:Y:S01]  /*61c0*/  MOV R116, R187 ;  /* 0x000000bb00747202 */ /* 0x000fe20000000f00 */
[----:B------:R-:W-:Y:S02]  /*61d0*/  IMAD.MOV.U32 R187, RZ, RZ, R199 ;  /* 0x000000ffffbb7224 */ /* 0x000fe400078e00c7 */
[C---:B-1----:R-:W-:Y:S08]  /*61e0*/  HMMA.16816.F32.BF16 R160, R4.reuse, R8, R108 ;  /* 0x0000000804a0723c */ /* 0x042ff0000004186c */
[----:B------:R-:W-:Y:S01]  /*61f0*/  HMMA.16816.F32.BF16 R136, R4, R10, R104 ;  /* 0x0000000a0488723c */ /* 0x000fe20000041868 */
[----:B------:R-:W1:Y:S01]  /*6200*/  LDSM.16.MT88.4 R8, [R221+0xa000] ;  /* 0x00a00000dd08783b */ /* 0x000e620000004200 */
[----:B------:R2:W-:Y:S02]  /*6210*/  MUFU.EX2 R105, R3 ;  /* 0x0000000300697308 */ /* 0x0005e40000000800 */
[----:B--2---:R-:W-:-:S02]  /*6220*/  FFMA.FTZ R3, R252, c[0x0][0x2d0], -R2 ;  /* 0x0000b400fc037a23 */ /* 0x004fc40000010802 */
[----:B------:R-:W-:Y:S02]  /*6230*/  IMAD.MOV.U32 R252, RZ, RZ, R127 ;  /* 0x000000fffffc7224 */ /* 0x000fe400078e007f */
[C---:B-1----:R-:W-:Y:S08]  /*6240*/  HMMA.16816.F32.BF16 R156, R4.reuse, R8, R100 ;  /* 0x00000008049c723c */ /* 0x042ff00000041864 */
[----:B------:R-:W-:Y:S01]  /*6250*/  HMMA.16816.F32.BF16 R100, R4, R10, R92 ;  /* 0x0000000a0464723c */ /* 0x000fe2000004185c */
[----:B------:R-:W1:Y:S01]  /*6260*/  LDSM.16.MT88.4 R8, [R220+0xa000] ;  /* 0x00a00000dc08783b */ /* 0x000e620000004200 */
[----:B------:R2:W3:Y:S02]  /*6270*/  MUFU.EX2 R95, R3 ;  /* 0x00000003005f7308 */ /* 0x0004e40000000800 */
[----:B--2---:R-:W-:-:S04]  /*6280*/  FFMA.FTZ R3, R215, c[0x0][0x2d0], -R2 ;  /* 0x0000b400d7037a23 */ /* 0x004fc80000010802 */
[C---:B-1----:R-:W-:Y:S08]  /*6290*/  HMMA.16816.F32.BF16 R152, R4.reuse, R8, R52 ;  /* 0x000000080498723c */ /* 0x042ff00000041834 */
[----:B------:R-:W-:Y:S01]  /*62a0*/  HMMA.16816.F32.BF16 R12, R4, R10, R12 ;  /* 0x0000000a040c723c */ /* 0x000fe2000004180c */
[----:B------:R1:W-:Y:S01]  /*62b0*/  MUFU.EX2 R6, R3 ;  /* 0x0000000300067308 */ /* 0x0003e20000000800 */
[----:B------:R-:W2:Y:S05]  /*62c0*/  LDSM.16.MT88.4 R8, [R217+0x1800] ;  /* 0x00180000d908783b */ /* 0x000eaa0000004200 */
[----:B------:R-:W-:-:S02]  /*62d0*/  FFMA.FTZ R4, R210, c[0x0][0x2d0], -R0 ;  /* 0x0000b400d2047a23 */ /* 0x000fc40000010800 */
[----:B------:R-:W-:Y:S02]  /*62e0*/  FADD.FTZ R5, R134, R122 ;  /* 0x0000007a86057221 */ /* 0x000fe40000010000 */
[----:B------:R-:W-:Y:S01]  /*62f0*/  MUFU.EX2 R106, R4 ;  /* 0x00000004006a7308 */ /* 0x000fe20000000800 */
[----:B------:R-:W-:Y:S02]  /*6300*/  IMAD.MOV.U32 R122, RZ, RZ, R195 ;  /* 0x000000ffff7a7224 */ /* 0x000fe400078e00c3 */
[----:B------:R-:W-:Y:S02]  /*6310*/  FADD.FTZ R5, R204, R5 ;  /* 0x00000005cc057221 */ /* 0x000fe40000010000 */
[----:B-1----:R-:W-:-:S04]  /*6320*/  FFMA.FTZ R3, R214, c[0x0][0x2d0], -R2 ;  /* 0x0000b400d6037a23 */ /* 0x002fc80000010802 */
[----:B------:R1:W-:Y:S02]  /*6330*/  MUFU.EX2 R104, R3 ;  /* 0x0000000300687308 */ /* 0x0003e40000000800 */
[----:B-1----:R-:W-:Y:S01]  /*6340*/  FADD.FTZ R3, R207, R123 ;  /* 0x0000007bcf037221 */ /* 0x002fe20000010000 */
[----:B------:R-:W-:-:S03]  /*6350*/  MOV R123, R128 ;  /* 0x00000080007b7202 */ /* 0x000fc60000000f00 */
[----:B------:R-:W-:Y:S02]  /*6360*/  FADD.FTZ R4, R206, R3 ;  /* 0x00000003ce047221 */ /* 0x000fe40000010000 */
[----:B------:R-:W-:Y:S02]  /*6370*/  FFMA.FTZ R3, R211, c[0x0][0x2d0], -R0 ;  /* 0x0000b400d3037a23 */ /* 0x000fe40000010800 */
[----:B------:R-:W-:Y:S02]  /*6380*/  FADD.FTZ R4, R209, R4 ;  /* 0x00000004d1047221 */ /* 0x000fe40000010000 */
[----:B------:R1:W4:Y:S02]  /*6390*/  MUFU.EX2 R94, R3 ;  /* 0x00000003005e7308 */ /* 0x0003240000000800 */
[----:B------:R-:W-:Y:S01]  /*63a0*/  FADD.FTZ R92, R208, R4 ;  /* 0x00000004d05c7221 */ /* 0x000fe20000010000 */
[----:B---3--:R-:W-:Y:S01]  /*63b0*/  F2FP.BF16.PACK_AB R4, R95, R105 ;  /* 0x000000695f04723e */ /* 0x008fe200000010ff */
[----:B-1----:R-:W-:-:S04]  /*63c0*/  FFMA.FTZ R3, R213, c[0x0][0x2d0], -R0 ;  /* 0x0000b400d5037a23 */ /* 0x002fc80000010800 */
[----:B------:R1:W-:Y:S02]  /*63d0*/  MUFU.EX2 R223, R3 ;  /* 0x0000000300df7308 */ /* 0x0003e40000000800 */
[----:B-1----:R-:W-:-:S06]  /*63e0*/  FFMA.FTZ R3, R212, c[0x0][0x2d0], -R0 ;  /* 0x0000b400d4037a23 */ /* 0x002fcc0000010800 */
[----:B------:R1:W3:Y:S02]  /*63f0*/  MUFU.EX2 R134, R3 ;  /* 0x0000000300867308 */ /* 0x0002e40000000800 */
[----:B-1----:R-:W-:Y:S01]  /*6400*/  FADD.FTZ R3, R205, R5 ;  /* 0x00000005cd037221 */ /* 0x002fe20000010000 */
[----:B----4-:R-:W-:Y:S02]  /*6410*/  F2FP.BF16.PACK_AB R5, R94, R106 ;  /* 0x0000006a5e05723e */ /* 0x010fe400000010ff */
[----:B---3--:R-:W-:Y:S01]  /*6420*/  F2FP.BF16.PACK_AB R7, R134, R223 ;  /* 0x000000df8607723e */ /* 0x008fe200000010ff */
[----:B------:R-:W-:Y:S02]  /*6430*/  FADD.FTZ R93, R135, R3 ;  /* 0x00000003875d7221 */ /* 0x000fe40000010000 */
[----:B------:R-:W-:-:S05]  /*6440*/  IMAD.MOV.U32 R135, RZ, RZ, R6 ;  /* 0x000000ffff877224 */ /* 0x000fca00078e0006 */
[----:B------:R-:W-:-:S07]  /*6450*/  F2FP.BF16.PACK_AB R6, R104, R135 ;  /* 0x000000876806723e */ /* 0x000fce00000010ff */
[C---:B--2---:R-:W-:Y:S08]  /*6460*/  HMMA.16816.F32.BF16 R200, R4.reuse, R8, R88 ;  /* 0x0000000804c8723c */ /* 0x044ff00000041858 */
        /* <DEDUP_REMOVED lines=8> */
[----:B------:R-:W-:Y:S01]  /*64f0*/  IMAD.MOV.U32 R86, RZ, RZ, R104 ;  /* 0x000000ffff567224 */ /* 0x000fe200078e0068 */
[----:B------:R-:W-:Y:S01]  /*6500*/  MOV R47, R185 ;  /* 0x000000b9002f7202 */ /* 0x000fe20000000f00 */
[----:B------:R-:W-:Y:S01]  /*6510*/  IMAD.MOV.U32 R46, RZ, RZ, R186 ;  /* 0x000000ffff2e7224 */ /* 0x000fe200078e00ba */
[----:B------:R-:W-:Y:S01]  /*6520*/  MOV R44, R192 ;  /* 0x000000c0002c7202 */ /* 0x000fe20000000f00 */
[----:B------:R-:W-:-:S06]  /*6530*/  IMAD.MOV.U32 R45, RZ, RZ, R187 ;  /* 0x000000ffff2d7224 */ /* 0x000fcc00078e00bb */
[----:B------:R-:W-:Y:S01]  /*6540*/  IMAD.MOV.U32 R3, RZ, RZ, R52 ;  /* 0x000000ffff037224 */ /* 0x000fe200078e0034 */
[----:B------:R-:W-:Y:S01]  /*6550*/  MOV R48, R54 ;  /* 0x0000003600307202 */ /* 0x000fe20000000f00 */
[----:B------:R-:W-:Y:S02]  /*6560*/  IMAD.MOV.U32 R52, RZ, RZ, R184 ;  /* 0x000000ffff347224 */ /* 0x000fe400078e00b8 */
[----:B------:R-:W-:Y:S02]  /*6570*/  IMAD.MOV.U32 R50, RZ, RZ, R55 ;  /* 0x000000ffff327224 */ /* 0x000fe400078e0037 */
[----:B------:R-:W-:Y:S01]  /*6580*/  IMAD.MOV.U32 R49, RZ, RZ, R53 ;  /* 0x000000ffff317224 */ /* 0x000fe200078e0035 */
[----:B------:R-:W-:Y:S01]  /*6590*/  MOV R53, R119 ;  /* 0x0000007700357202 */ /* 0x000fe20000000f00 */
[----:B------:R-:W-:Y:S02]  /*65a0*/  IMAD.MOV.U32 R55, RZ, RZ, R117 ;  /* 0x000000ffff377224 */ /* 0x000fe400078e0075 */
[----:B------:R-:W-:Y:S01]  /*65b0*/  IMAD.MOV.U32 R54, RZ, RZ, R118 ;  /* 0x000000ffff367224 */ /* 0x000fe200078e0076 */
[C---:B-1----:R-:W-:Y:S07]  /*65c0*/  HMMA.16816.F32.BF16 R208, R4.reuse, R8, R80 ;  /* 0x0000000804d0723c */ /* 0x042fee0000041850 */
[----:B------:R-:W-:Y:S01]  /*65d0*/  IMAD.MOV.U32 R80, RZ, RZ, R180 ;  /* 0x000000ffff507224 */ /* 0x000fe200078e00b4 */
[----:B------:R-:W-:Y:S01]  /*65e0*/  HMMA.16816.F32.BF16 R204, R4, R10, R40 ;  /* 0x0000000a04cc723c */ /* 0x000fe20000041828 */
[----:B------:R-:W1:Y:S01]  /*65f0*/  LDSM.16.MT88.4 R8, [R220+0x1800] ;  /* 0x00180000dc08783b */ /* 0x000e620000004200 */
[----:B------:R-:W-:Y:S01]  /*6600*/  MOV R81, R181 ;  /* 0x000000b500517202 */ /* 0x000fe20000000f00 */
[----:B------:R-:W-:-:S02]  /*6610*/  IMAD.MOV.U32 R82, RZ, RZ, R182 ;  /* 0x000000ffff527224 */ /* 0x000fc400078e00b6 */
[----:B------:R-:W-:Y:S02]  /*6620*/  IMAD.MOV.U32 R83, RZ, RZ, R183 ;  /* 0x000000ffff537224 */ /* 0x000fe400078e00b7 */
[----:B------:R-:W-:Y:S01]  /*6630*/  IMAD.MOV.U32 R41, RZ, RZ, R3 ;  /* 0x000000ffff297224 */ /* 0x000fe200078e0003 */
[----:B------:R-:W-:Y:S01]  /*6640*/  MOV R3, R194 ;  /* 0x000000c200037202 */ /* 0x000fe20000000f00 */
[----:B------:R-:W-:Y:S01]  /*6650*/  IMAD.MOV.U32 R43, RZ, RZ, R131 ;  /* 0x000000ffff2b7224 */ /* 0x000fe200078e0083 */
[----:B------:R-:W-:Y:S01]  /*6660*/  MOV R42, R130 ;  /* 0x00000082002a7202 */ /* 0x000fe20000000f00 */
[----:B------:R-:W-:Y:S02]  /*6670*/  IMAD.MOV.U32 R40, RZ, RZ, R50 ;  /* 0x000000ffff287224 */ /* 0x000fe400078e0032 */
[----:B------:R-:W-:Y:S01]  /*6680*/  FFMA.FTZ R3, R3, c[0x0][0x2d0], -R2 ;  /* 0x0000b40003037a23 */ /* 0x000fe20000010802 */
[C---:B-1----:R-:W-:Y:S07]  /*6690*/  HMMA.16816.F32.BF16 R196, R4.reuse, R8, R76 ;  /* 0x0000000804c4723c */ /* 0x042fee000004184c */
[----:B------:R-:W-:Y:S01]  /*66a0*/  IMAD.MOV.U32 R76, RZ, RZ, R124 ;  /* 0x000000ffff4c7224 */ /* 0x000fe200078e007c */
[----:B------:R-:W-:Y:S01]  /*66b0*/  HMMA.16816.F32.BF16 R184, R4, R10, R36 ;  /* 0x0000000a04b8723c */ /* 0x000fe20000041824 */
[----:B------:R-:W1:Y:S01]  /*66c0*/  LDSM.16.MT88.4 R8, [R217+0x4800] ;  /* 0x00480000d908783b */ /* 0x000e620000004200 */
[----:B------:R-:W-:Y:S01]  /*66d0*/  MOV R77, R116 ;  /* 0x00000074004d7202 */ /* 0x000fe20000000f00 */
[----:B------:R-:W-:Y:S01]  /*66e0*/  IMAD.MOV.U32 R79, RZ, RZ, R48 ;  /* 0x000000ffff4f7224 */ /* 0x000fe200078e0030 */
[----:B------:R-:W-:-:S03]  /*66f0*/  MOV R78, R49 ;  /* 0x00000031004e7202 */ /* 0x000fc60000000f00 */
[----:B------:R-:W-:Y:S01]  /*6700*/  IMAD.MOV.U32 R39, RZ, RZ, R125 ;  /* 0x000000ffff277224 */ /* 0x000fe200078e007d */
[----:B------:R-:W-:Y:S01]  /*6710*/  MOV R38, R126 ;  /* 0x0000007e00267202 */ /* 0x000fe20000000f00 */
[----:B------:R-:W-:Y:S01]  /*6720*/  IMAD.MOV.U32 R37, RZ, RZ, R129 ;  /* 0x000000ffff257224 */ /* 0x000fe200078e0081 */
        /* <DEDUP_REMOVED lines=11> */
[----:B------:R-:W-:-:S02]  /*67e0*/  IMAD.MOV.U32 R25, RZ, RZ, R82 ;  /* 0x000000ffff197224 */ /* 0x000fc400078e0052 */
        /* <DEDUP_REMOVED lines=9> */
[C---:B------:R-:W-:Y:S01]  /*6880*/  HMMA.16816.F32.BF16 R60, R4.reuse, R10, R16 ;  /* 0x0000000a043c723c */ /* 0x040fe20000041810 */
[----:B------:R-:W1:Y:S06]  /*6890*/  LDSM.16.MT88.4 R8, [R218+0x7800] ;  /* 0x00780000da08783b */ /* 0x000e6c0000004200 */
[----:B------:R-:W-:Y:S01]  /*68a0*/  IMAD.MOV.U32 R18, RZ, RZ, R85 ;  /* 0x000000ffff127224 */ /* 0x000fe200078e0055 */
[----:B------:R-:W-:Y:S01]  /*68b0*/  MOV R16, R86 ;  /* 0x0000005600107202 */ /* 0x000fe20000000f00 */
[----:B------:R-:W-:Y:S01]  /*68c0*/  IMAD.MOV.U32 R19, RZ, RZ, R87 ;  /* 0x000000ffff137224 */ /* 0x000fe200078e0057 */
[----:B------:R-:W-:Y:S01]  /*68d0*/  MOV R17, R44 ;  /* 0x0000002c00117202 */ /* 0x000fe20000000f00 */
[C---:B-1----:R-:W-:Y:S07]  /*68e0*/  HMMA.16816.F32.BF16 R48, R4.reuse, R8, R176 ;  /* 0x000000080430723c */ /* 0x042fee00000418b0 */
[----:B------:R-:W-:Y:S01]  /*68f0*/  MOV R179, R37 ;  /* 0x0000002500b37202 */ /* 0x000fe20000000f00 */
[----:B------:R-:W-:Y:S01]  /*6900*/  IMAD.MOV.U32 R176, RZ, RZ, R78 ;  /* 0x000000ffffb07224 */ /* 0x000fe200078e004e */
[----:B------:R-:W-:Y:S01]  /*6910*/  HMMA.16816.F32.BF16 R36, R4, R10, R96 ;  /* 0x0000000a0424723c */ /* 0x000fe20000041860 */
[----:B------:R-:W1:Y:S01]  /*6920*/  LDSM.16.MT88.4 R8, [R221+0x7800] ;  /* 0x00780000dd08783b */ /* 0x000e620000004200 */
[----:B------:R-:W-:Y:S01]  /*6930*/  MOV R177, R79 ;  /* 0x0000004f00b17202 */ /* 0x000fe20000000f00 */
[----:B------:R-:W-:-:S04]  /*6940*/  IMAD.MOV.U32 R178, RZ, RZ, R40 ;  /* 0x000000ffffb27224 */ /* 0x000fc800078e0028 */
        /* <DEDUP_REMOVED lines=11> */
[----:B------:R-:W-:Y:S01]  /*6a00*/  MOV R149, R53 ;  /* 0x0000003500957202 */ /* 0x000fe20000000f00 */
[----:B------:R-:W-:Y:S02]  /*6a10*/  IMAD.MOV.U32 R150, RZ, RZ, R54 ;  /* 0x000000ffff967224 */ /* 0x000fe400078e0036 */
[----:B------:R-:W-:Y:S01]  /*6a20*/  IMAD.MOV.U32 R151, RZ, RZ, R55 ;  /* 0x000000ffff977224 */ /* 0x000fe200078e0037 */
[----:B------:R-:W-:Y:S01]  /*6a30*/  MOV R148, R149 ;  /* 0x0000009500947202 */ /* 0x000fe20000000f00 */
[----:B------:R-:W-:Y:S02]  /*6a40*/  IMAD.MOV.U32 R149, RZ, RZ, R150 ;  /* 0x000000ffff957224 */ /* 0x000fe400078e0096 */
[----:B------:R-:W-:Y:S01]  /*6a50*/  IMAD.MOV.U32 R150, RZ, RZ, R151 ;  /* 0x000000ffff967224 */ /* 0x000fe200078e0097 */
[----:B------:R-:W-:Y:S01]  /*6a60*/  MOV R151, R172 ;  /* 0x000000ac00977202 */ /* 0x000fe20000000f00 */
[----:B------:R-:W-:-:S02]  /*6a70*/  IMAD.MOV.U32 R172, RZ, RZ, R173 ;  /* 0x000000ffffac7224 */ /* 0x000fc400078e00ad */
[----:B------:R-:W-:Y:S01]  /*6a80*/  IMAD.MOV.U32 R173, RZ, RZ, R174 ;  /* 0x000000ffffad7224 */ /* 0x000fe200078e00ae */
        /* <DEDUP_REMOVED lines=9> */
[----:B------:R-:W-:Y:S02]  /*6b20*/  MOV R179, R134 ;  /* 0x0000008600b37202 */ /* 0x000fe40000000f00 */
[----:B------:R2:W-:Y:S01]  /*6b30*/  MUFU.EX2 R134, R3 ;  /* 0x0000000300867308 */ /* 0x0005e20000000800 */
[C---:B-1----:R-:W-:Y:S08]  /*6b40*/  HMMA.16816.F32.BF16 R68, R4.reuse, R8, R168 ;  /* 0x000000080444723c */ /* 0x042ff000000418a8 */
[----:B------:R-:W-:Y:S01]  /*6b50*/  HMMA.16816.F32.BF16 R56, R4, R10, R144 ;  /* 0x0000000a0438723c */ /* 0x000fe20000041890 */
[----:B------:R-:W1:Y:S01]  /*6b60*/  LDSM.16.MT88.4 R8, [R217+0xa800] ;  /* 0x00a80000d908783b */ /* 0x000e620000004200 */
[----:B--2---:R-:W-:-:S02]  /*6b70*/  FFMA.FTZ R3, R148, c[0x0][0x2d0], -R2 ;  /* 0x0000b40094037a23 */ /* 0x004fc40000010802 */
[----:B------:R-:W-:Y:S02]  /*6b80*/  IMAD.MOV.U32 R148, RZ, RZ, R149 ;  /* 0x000000ffff947224 */ /* 0x000fe400078e0095 */
        /* <DEDUP_REMOVED lines=15> */
[----:B------:R-:W-:Y:S02]  /*6c80*/  IMAD.MOV.U32 R16, RZ, RZ, R223 ;  /* 0x000000ffff107224 */ /* 0x000fe400078e00df */
[----:B------:R-:W-:-:S02]  /*6c90*/  FFMA.FTZ R26, R26, c[0x0][0x2d0], -R2 ;  /* 0x0000b4001a1a7a23 */ /* 0x000fc40000010802 */
[--C-:B------:R-:W-:Y:S02]  /*6ca0*/  FFMA.FTZ R25, R25, c[0x0][0x2d0], -R2.reuse ;  /* 0x0000b40019197a23 */ /* 0x100fe40000010802 */
[--C-:B------:R-:W-:Y:S02]  /*6cb0*/  FFMA.FTZ R24, R24, c[0x0][0x2d0], -R2.reuse ;  /* 0x0000b40018187a23 */ /* 0x100fe40000010802 */
[----:B------:R-:W-:Y:S01]  /*6cc0*/  FFMA.FTZ R23, R23, c[0x0][0x2d0], -R2 ;  /* 0x0000b40017177a23 */ /* 0x000fe20000010802 */
[----:B------:R-:W-:Y:S01]  /*6cd0*/  MOV R170, R17 ;  /* 0x0000001100aa7202 */ /* 0x000fe20000000f00 */
[----:B------:R-:W-:Y:S01]  /*6ce0*/  IMAD.MOV.U32 R171, RZ, RZ, R18 ;  /* 0x000000ffffab7224 */ /* 0x000fe200078e0012 */
[----:B------:R2:W5:Y:S01]  /*6cf0*/  LDL.LU R223, [R1+0xa4] ;  /* 0x0000a40001df7983 */ /* 0x0005620000300800 */
[C---:B-1----:R-:W-:Y:S08]  /*6d00*/  HMMA.16816.F32.BF16 R44, R4.reuse, R8, R164 ;  /* 0x00000008042c723c */ /* 0x042ff000000418a4 */
[C---:B------:R-:W-:Y:S01]  /*6d10*/  HMMA.16816.F32.BF16 R32, R4.reuse, R10, R140 ;  /* 0x0000000a0420723c */ /* 0x040fe2000004188c */
[----:B------:R-:W1:Y:S07]  /*6d20*/  LDSM.16.MT88.4 R8, [R218+0xa800] ;  /* 0x00a80000da08783b */ /* 0x000e6e0000004200 */
[C---:B-1----:R-:W-:Y:S08]  /*6d30*/  HMMA.16816.F32.BF16 R80, R4.reuse, R8, R160 ;  /* 0x000000080450723c */ /* 0x042ff000000418a0 */
[C---:B------:R-:W-:Y:S01]  /*6d40*/  HMMA.16816.F32.BF16 R72, R4.reuse, R10, R136 ;  /* 0x0000000a0448723c */ /* 0x040fe20000041888 */
[----:B------:R-:W1:Y:S01]  /*6d50*/  LDSM.16.MT88.4 R8, [R221+0xa800] ;  /* 0x00a80000dd08783b */ /* 0x000e620000004200 */
[----:B------:R3:W-:Y:S06]  /*6d60*/  MUFU.EX2 R137, R3 ;  /* 0x0000000300897308 */ /* 0x0007ec0000000800 */
[C---:B-1----:R-:W-:Y:S08]  /*6d70*/  HMMA.16816.F32.BF16 R64, R4.reuse, R8, R156 ;  /* 0x000000080440723c */ /* 0x042ff0000004189c */
[----:B------:R-:W-:Y:S01]  /*6d80*/  HMMA.16816.F32.BF16 R52, R4, R10, R100 ;  /* 0x0000000a0434723c */ /* 0x000fe20000041864 */
[----:B------:R-:W1:Y:S01]  /*6d90*/  LDSM.16.MT88.4 R8, [R220+0xa800] ;  /* 0x00a80000dc08783b */ /* 0x000e620000004200 */
[----:B---3--:R-:W-:-:S04]  /*6da0*/  FFMA.FTZ R3, R148, c[0x0][0x2d0], -R2 ;  /* 0x0000b40094037a23 */ /* 0x008fc80000010802 */
[----:B------:R3:W-:Y:S02]  /*6db0*/  MUFU.EX2 R138, R3 ;  /* 0x00000003008a7308 */ /* 0x0007e40000000800 */
[----:B---3--:R-:W-:Y:S01]  /*6dc0*/  FFMA.FTZ R3, R149, c[0x0][0x2d0], -R2 ;  /* 0x0000b40095037a23 */ /* 0x008fe20000010802 */
        /* <DEDUP_REMOVED lines=10> */
[----:B------:R-:W-:Y:S01]  /*6e70*/  IMAD.MOV.U32 R99, RZ, RZ, R176 ;  /* 0x000000ffff637224 */ /* 0x000fe200078e00b0 */
[----:B------:R-:W-:Y:S01]  /*6e80*/  MOV R148, R150 ;  /* 0x0000009600947202 */ /* 0x000fe20000000f00 */
[----:B------:R-:W-:Y:S01]  /*6e90*/  IMAD.MOV.U32 R176, RZ, RZ, R177 ;  /* 0x000000ffffb07224 */ /* 0x000fe200078e00b1 */
[----:B-1----:R-:W-:Y:S01]  /*6ea0*/  HMMA.16816.F32.BF16 R40, R4, R8, R152 ;  /* 0x000000080428723c */ /* 0x002fe20000041898 */
[----:B------:R1:W3:Y:S01]  /*6eb0*/  MUFU.EX2 R152, R3 ;  /* 0x0000000300987308 */ /* 0x0002e20000000800 */
[----:B------:R-:W-:Y:S01]  /*6ec0*/  MOV R177, R178 ;  /* 0x000000b200b17202 */ /* 0x000fe20000000f00 */
[----:B------:R-:W-:Y:S02]  /*6ed0*/  IMAD.MOV.U32 R178, RZ, RZ, R179 ;  /* 0x000000ffffb27224 */ /* 0x000fe400078e00b3 */
[----:B------:R-:W-:-:S03]  /*6ee0*/  IMAD.MOV.U32 R179, RZ, RZ, R16 ;  /* 0x000000ffffb37224 */ /* 0x000fc600078e0010 */
[----:B------:R-:W-:Y:S01]  /*6ef0*/  HMMA.16816.F32.BF16 R28, R4, R10, R12 ;  /* 0x0000000a041c723c */ /* 0x000fe2000004180c */
[----:B------:R-:W4:Y:S01]  /*6f00*/  LDSM.16.MT88.4 R8, [R217+0x2000] ;  /* 0x00200000d908783b */ /* 0x000f220000004200 */
[----:B------:R-:W-:Y:S01]  /*6f10*/  IMAD.MOV.U32 R150, RZ, RZ, R172 ;  /* 0x000000ffff967224 */ /* 0x000fe200078e00ac */
[----:B------:R-:W-:Y:S01]  /*6f20*/  MOV R16, R135 ;  /* 0x0000008700107202 */ /* 0x000fe20000000f00 */
[----:B------:R-:W-:Y:S01]  /*6f30*/  IMAD.MOV.U32 R172, RZ, RZ, R174 ;  /* 0x000000ffffac7224 */ /* 0x000fe200078e00ae */
[----:B------:R-:W2:Y:S01]  /*6f40*/  LDSM.16.MT88.4 R12, [R221+0x2000] ;  /* 0x00200000dd0c783b */ /* 0x000ea20000004200 */
[----:B-1----:R-:W-:Y:S02]  /*6f50*/  FFMA.FTZ R3, R149, c[0x0][0x2d0], -R0 ;  /* 0x0000b40095037a23 */ /* 0x002fe40000010800 */
[----:B------:R-:W-:Y:S01]  /*6f60*/  IMAD.MOV.U32 R149, RZ, RZ, R151 ;  /* 0x000000ffff957224 */ /* 0x000fe200078e0097 */
[----:B------:R-:W-:Y:S01]  /*6f70*/  MOV R151, R173 ;  /* 0x000000ad00977202 */ /* 0x000fe20000000f00 */
[----:B------:R-:W-:-:S02]  /*6f80*/  IMAD.MOV.U32 R135, RZ, RZ, R122 ;  /* 0x000000ffff877224 */ /* 0x000fc400078e007a */
[----:B------:R-:W-:Y:S01]  /*6f90*/  IMAD.MOV.U32 R173, RZ, RZ, R175 ;  /* 0x000000ffffad7224 */ /* 0x000fe200078e00af */
[----:B------:R-:W-:Y:S01]  /*6fa0*/  MOV R175, R176 ;  /* 0x000000b000af7202 */ /* 0x000fe20000000f00 */
[----:B------:R-:W-:Y:S01]  /*6fb0*/  FFMA.FTZ R4, R148, c[0x0][0x2d0], -R0 ;  /* 0x0000b40094047a23 */ /* 0x000fe20000010800 */
[----:B------:R-:W-:Y:S01]  /*6fc0*/  MOV R148, R149 ;  /* 0x0000009500947202 */ /* 0x000fe20000000f00 */
[----:B------:R-:W-:Y:S02]  /*6fd0*/  IMAD.MOV.U32 R122, RZ, RZ, R222 ;  /* 0x000000ffff7a7224 */ /* 0x000fe400078e00de */
[----:B------:R-:W-:Y:S01]  /*6fe0*/  IMAD.MOV.U32 R174, RZ, RZ, R177 ;  /* 0x000000ffffae7224 */ /* 0x000fe200078e00b1 */
[----:B------:R-:W-:Y:S01]  /*6ff0*/  MOV R177, R179 ;  /* 0x000000b300b17202 */ /* 0x000fe20000000f00 */
[----:B------:R-:W-:Y:S01]  /*7000*/  IMAD.MOV.U32 R176, RZ, RZ, R178 ;  /* 0x000000ffffb07224 */ /* 0x000fe200078e00b2 */
[----:B------:R1:W-:Y:S01]  /*7010*/  MUFU.EX2 R136, R4 ;  /* 0x0000000400887308 */ /* 0x0003e20000000800 */
[----:B------:R-:W-:Y:S01]  /*7020*/  IMAD.MOV.U32 R149, RZ, RZ, R150 ;  /* 0x000000ffff957224 */ /* 0x000fe200078e0096 */
[----:B---3--:R-:W-:Y:S01]  /*7030*/  F2FP.BF16.PACK_AB R6, R152, R138 ;  /* 0x0000008a9806723e */ /* 0x008fe200000010ff */
[----:B------:R-:W-:Y:S01]  /*7040*/  IMAD.MOV.U32 R150, RZ, RZ, R151 ;  /* 0x000000ffff967224 */ /* 0x000fe200078e0097 */
[----:B------:R-:W-:Y:S01]  /*7050*/  MOV R151, R172 ;  /* 0x000000ac00977202 */ /* 0x000fe20000000f00 */
[----:B------:R-:W-:Y:S01]  /*7060*/  IMAD.MOV.U32 R178, RZ, RZ, R16 ;  /* 0x000000ffffb27224 */ /* 0x000fe200078e0010 */
[----:B------:R-:W-:Y:S01]  /*7070*/  MOV R16, R122 ;  /* 0x0000007a00107202 */ /* 0x000fe20000000f00 */
[----:B------:R-:W-:Y:S01]  /*7080*/  IMAD.MOV.U32 R179, RZ, RZ, R135 ;  /* 0x000000ffffb37224 */ /* 0x000fe200078e0087 */
[----:B------:R3:W5:Y:S01]  /*7090*/  LDL.LU R222, [R1+0xa0] ;  /* 0x0000a00001de7983 */ /* 0x0007620000300800 */
[----:B------:R-:W-:-:S02]  /*70a0*/  IMAD.MOV.U32 R172, RZ, RZ, R173 ;  /* 0x000000ffffac7224 */ /* 0x000fc400078e00ad */
[----:B------:R-:W-:Y:S01]  /*70b0*/  IMAD.MOV.U32 R173, RZ, RZ, R176 ;  /* 0x000000ffffad7224 */ /* 0x000fe200078e00b0 */
[----:B------:R-:W-:Y:S01]  /*70c0*/  MOV R176, R177 ;  /* 0x000000b100b07202 */ /* 0x000fe20000000f00 */
[----:B------:R-:W-:Y:S01]  /*70d0*/  IMAD.MOV.U32 R122, RZ, RZ, R123 ;  /* 0x000000ffff7a7224 */ /* 0x000fe200078e007b */
[----:B------:R2:W2:Y:S01]  /*70e0*/  MUFU.EX2 R135, R3 ;  /* 0x0000000300877308 */ /* 0x0004a20000000800 */
[----:B------:R-:W-:Y:S02]  /*70f0*/  IMAD.MOV.U32 R177, RZ, RZ, R178 ;  /* 0x000000ffffb17224 */ /* 0x000fe400078e00b2 */
[----:B------:R-:W-:Y:S01]  /*7100*/  IMAD.MOV.U32 R178, RZ, RZ, R179 ;  /* 0x000000ffffb27224 */ /* 0x000fe200078e00b3 */
[----:B------:R-:W-:Y:S01]  /*7110*/  MOV R179, R16 ;  /* 0x0000001000b37202 */ /* 0x000fe20000000f00 */
[----:B-1----:R-:W-:Y:S02]  /*7120*/  FFMA.FTZ R4, R149, c[0x0][0x2d0], -R0 ;  /* 0x0000b40095047a23 */ /* 0x002fe40000010800 */
[----:B------:R-:W-:-:S02]  /*7130*/  IMAD.MOV.U32 R16, RZ, RZ, R122 ;  /* 0x000000ffff107224 */ /* 0x000fc400078e007a */
[----:B------:R-:W-:Y:S01]  /*7140*/  IMAD.MOV.U32 R122, RZ, RZ, R252 ;  /* 0x000000ffff7a7224 */ /* 0x000fe200078e00fc */
[----:B------:R1:W-:Y:S01]  /*7150*/  MUFU.EX2 R139, R4 ;  /* 0x00000004008b7308 */ /* 0x0003e20000000800 */
[----:B--2---:R-:W-:-:S07]  /*7160*/  FFMA.FTZ R3, R216, c[0x0][0x2d0], -R0 ;  /* 0x0000b400d8037a23 */ /* 0x004fce0000010800 */
[----:B------:R-:W2:Y:S01]  /*7170*/  MUFU.EX2 R252, R3 ;  /* 0x0000000300fc7308 */ /* 0x000ea20000000800 */
[----:B------:R-:W-:Y:S02]  /*7180*/  FADD.FTZ R5, R150, R93 ;  /* 0x0000005d96057221 */ /* 0x000fe40000010000 */
[----:B------:R-:W-:Y:S02]  /*7190*/  IMAD.MOV.U32 R169, RZ, RZ, R16 ;  /* 0x000000ffffa97224 */ /* 0x000fe400078e0010 */
[----:B------:R-:W-:Y:S02]  /*71a0*/  FADD.FTZ R2, R172, R5 ;  /* 0x00000005ac027221 */ /* 0x000fe40000010000 */
[----:B------:R-:W-:Y:S02]  /*71b0*/  IMAD.MOV.U32 R172, RZ, RZ, R19 ;  /* 0x000000ffffac7224 */ /* 0x000fe400078e0013 */
[----:B------:R-:W3:Y:S01]  /*71c0*/  LDSM.16.MT88.4 R16, [R218+0x2000] ;  /* 0x00200000da10783b */ /* 0x000ee20000004200 */
[----:B-1----:R-:W-:-:S02]  /*71d0*/  F2FP.BF16.PACK_AB R4, R137, R134 ;  /* 0x000000868904723e */ /* 0x002fc400000010ff */
[----:B------:R-:W-:Y:S02]  /*71e0*/  F2FP.BF16.PACK_AB R5, R136, R135 ;  /* 0x000000878805723e */ /* 0x000fe400000010ff */
[----:B--2---:R-:W-:Y:S01]  /*71f0*/  F2FP.BF16.PACK_AB R7, R139, R252 ;  /* 0x000000fc8b07723e */ /* 0x004fe200000010ff */
[----:B------:R-:W-:Y:S01]  /*7200*/  IMAD.MOV.U32 R168, RZ, RZ, R179 ;  /* 0x000000ffffa87224 */ /* 0x000fe200078e00b3 */
[----:B------:R-:W-:Y:S01]  /*7210*/  MOV R147, R178 ;  /* 0x000000b200937202 */ /* 0x000fe20000000f00 */
[----:B------:R-:W-:Y:S01]  /*7220*/  FADD.FTZ R3, R148, R92 ;  /* 0x0000005c94037221 */ /* 0x000fe20000010000 */
[----:B------:R-:W-:Y:S01]  /*7230*/  MOV R179, R95 ;  /* 0x0000005f00b37202 */ /* 0x000fe20000000f00 */
[----:B------:R-:W-:Y:S02]  /*7240*/  IMAD.MOV.U32 R178, RZ, RZ, R94 ;  /* 0x000000ffffb27224 */ /* 0x000fe400078e005e */
[C---:B----4-:R-:W-:Y:S08]  /*7250*/  HMMA.16816.F32.BF16 R140, R4.reuse, R8, R200 ;  /* 0x00000008048c723c */ /* 0x050ff000000418c8 */
[----:B------:R-:W-:Y:S01]  /*7260*/  HMMA.16816.F32.BF16 R92, R4, R10, R188 ;  /* 0x0000000a045c723c */ /* 0x000fe200000418bc */
[----:B------:R-:W1:Y:S01]  /*7270*/  LDSM.16.MT88.4 R8, [R220+0x2000] ;  /* 0x00200000dc08783b */ /* 0x000e620000004200 */
[----:B------:R-:W-:-:S06]  /*7280*/  FADD.FTZ R3, R151, R3 ;  /* 0x0000000397037221 */ /* 0x000fcc0000010000 */
[C---:B------:R-:W-:Y:S08]  /*7290*/  HMMA.16816.F32.BF16 R156, R4.reuse, R12, R208 ;  /* 0x0000000c049c723c */ /* 0x040ff000000418d0 */
[C---:B------:R-:W-:Y:S01]  /*72a0*/  HMMA.16816.F32.BF16 R100, R4.reuse, R14, R204 ;  /* 0x0000000e0464723c */ /* 0x040fe200000418cc */
[----:B------:R-:W-:Y:S07]  /*72b0*/  LDSM.16.MT88.4 R12, [R218+0x5000] ;  /* 0x00500000da0c783b */ /* 0x000fee0000004200 */
[C---:B---3--:R-:W-:Y:S08]  /*72c0*/  HMMA.16816.F32.BF16 R148, R4.reuse, R16, R96 ;  /* 0x000000100494723c */ /* 0x048ff00000041860 */
[C---:B------:R-:W-:Y:S01]  /*72d0*/  HMMA.16816.F32.BF16 R96, R4.reuse, R18, R212 ;  /* 0x000000120460723c */ /* 0x040fe200000418d4 */
[----:B------:R-:W2:Y:S07]  /*72e0*/  LDSM.16.MT88.4 R16, [R217+0x5000] ;  /* 0x00500000d910783b */ /* 0x000eae0000004200 */
[C---:B-1----:R-:W-:Y:S01]  /*72f0*/  HMMA.16816.F32.BF16 R160, R4.reuse, R10, R184 ;  /* 0x0000000a04a0723c */ /* 0x042fe200000418b8 */
[----:B------:R-:W-:Y:S01]  /*7300*/  IMAD.MOV.U32 R144, RZ, RZ, R170 ;  /* 0x000000ffff907224 */ /* 0x000fe200078e00aa */
[----:B------:R-:W-:Y:S11]  /*7310*/  MOV R170, R174 ;  /* 0x000000ae00aa7202 */ /* 0x000ff60000000f00 */
[----:B------:R-:W-:Y:S11]  /*7320*/  @!UPT UIADD3 URZ, URZ, URZ, URZ ;  /* 0x0000003f3f3ff290 */ /* 0x000ff6000fffe03f */
[----:B------:R-:W-:Y:S01]  /*7330*/  IMAD.MOV.U32 R184, RZ, RZ, R163 ;  /* 0x000000ffffb87224 */ /* 0x000fe200078e00a3 */
[----:B------:R-:W-:Y:S01]  /*7340*/  MOV R186, R161 ;  /* 0x000000a100ba7202 */ /* 0x000fe20000000f00 */
[----:B------:R-:W-:Y:S01]  /*7350*/  IMAD.MOV.U32 R185, RZ, RZ, R162 ;  /* 0x000000ffffb97224 */ /* 0x000fe200078e00a2 */
[----:B------:R-:W-:Y:S01]  /*7360*/  MOV R163, R171 ;  /* 0x000000ab00a37202 */ /* 0x000fe20000000f00 */
[----:B------:R-:W-:Y:S02]  /*7370*/  IMAD.MOV.U32 R162, RZ, RZ, R172 ;  /* 0x000000ffffa27224 */ /* 0x000fe400078e00ac */
[----:B------:R-:W-:Y:S02]  /*7380*/  IMAD.MOV.U32 R171, RZ, RZ, R173 ;  /* 0x000000ffffab7224 */ /* 0x000fe400078e00ad */
[----:B------:R-:W-:Y:S01]  /*7390*/  IMAD.MOV.U32 R161, RZ, RZ, R175 ;  /* 0x000000ffffa17224 */ /* 0x000fe200078e00af */
[C---:B--2---:R-:W-:Y:S08]  /*73a0*/  HMMA.16816.F32.BF16 R208, R4.reuse, R18, R180 ;  /* 0x0000001204d0723c */ /* 0x044ff000000418b4 */
[C---:B------:R-:W-:Y:S01]  /*73b0*/  HMMA.16816.F32.BF16 R172, R4.reuse, R16, R192 ;  /* 0x0000001004ac723c */ /* 0x040fe200000418c0 */
[----:B------:R-:W-:Y:S01]  /*73c0*/  MOV R146, R168 ;  /* 0x000000a800927202 */ /* 0x000fe20000000f00 */
[----:B------:R-:W-:Y:S01]  /*73d0*/  IMAD.MOV.U32 R145, RZ, RZ, R169 ;  /* 0x000000ffff917224 */ /* 0x000fe200078e00a9 */
[----:B------:R-:W-:Y:S05]  /*73e0*/  LDSM.16.MT88.4 R16, [R220+0x5000] ;  /* 0x00500000dc10783b */ /* 0x000fea0000004200 */
[C---:B------:R-:W-:Y:S08]  /*73f0*/  HMMA.16816.F32.BF16 R180, R4.reuse, R12, R128 ;  /* 0x0000000c04b4723c */ /* 0x040ff00000041880 */
[C---:B------:R-:W-:Y:S01]  /*7400*/  HMMA.16816.F32.BF16 R192, R4.reuse, R14, R124 ;  /* 0x0000000e04c0723c */ /* 0x040fe2000004187c */
[----:B------:R-:W1:Y:S07]  /*7410*/  LDSM.16.MT88.4 R12, [R217+0x8000] ;  /* 0x00800000d90c783b */ /* 0x000e6e0000004200 */
[C---:B------:R-:W-:Y:S01]  /*7420*/  HMMA.16816.F32.BF16 R164, R4.reuse, R8, R196 ;  /* 0x0000000804a4723c */ /* 0x040fe200000418c4 */
[----:B------:R-:W2:Y:S07]  /*7430*/  LDSM.16.MT88.4 R8, [R221+0x5000] ;  /* 0x00500000dd08783b */ /* 0x000eae0000004200 */
[C---:B-1----:R-:W-:Y:S08]  /*7440*/  HMMA.16816.F32.BF16 R88, R4.reuse, R12, R88 ;  /* 0x0000000c0458723c */ /* 0x042ff00000041858 */
[C---:B------:R-:W-:Y:S08]  /*7450*/  HMMA.16816.F32.BF16 R12, R4.reuse, R14, R60 ;  /* 0x0000000e040c723c */ /* 0x040ff0000004183c */
[C---:B--2---:R-:W-:Y:S08]  /*7460*/  HMMA.16816.F32.BF16 R116, R4.reuse, R8, R116 ;  /* 0x000000080474723c */ /* 0x044ff00000041874 */
[----:B------:R-:W-:Y:S01]  /*7470*/  HMMA.16816.F32.BF16 R108, R4, R10, R108 ;  /* 0x0000000a046c723c */ /* 0x000fe2000004186c */
[----:B------:R-:W1:Y:S07]  /*7480*/  LDSM.16.MT88.4 R8, [R218+0x8000] ;  /* 0x00800000da08783b */ /* 0x000e6e0000004200 */
[----:B------:R-:W-:Y:S01]  /*7490*/  MOV R169, R12 ;  /* 0x0000000c00a97202 */ /* 0x000fe20000000f00 */
[----:B------:R-:W-:Y:S01]  /*74a0*/  IMAD.MOV.U32 R168, RZ, RZ, R13 ;  /* 0x000000ffffa87224 */ /* 0x000fe200078e000d */
[----:B------:R-:W-:Y:S01]  /*74b0*/  MOV R60, R15 ;  /* 0x0000000f003c7202 */ /* 0x000fe20000000f00 */
[----:B------:R-:W-:-:S02]  /*74c0*/  IMAD.MOV.U32 R61, RZ, RZ, R14 ;  /* 0x000000ffff3d7224 */ /* 0x000fc400078e000e */
[----:B------:R-:W2:Y:S01]  /*74d0*/  LDSM.16.MT88.4 R12, [R220+0x8000] ;  /* 0x00800000dc0c783b */ /* 0x000ea20000004200 */
[C---:B-1----:R-:W-:Y:S08]  /*74e0*/  HMMA.16816.F32.BF16 R212, R4.reuse, R8, R48 ;  /* 0x0000000804d4723c */ /* 0x042ff00000041830 */
[C---:B------:R-:W-:Y:S01]  /*74f0*/  HMMA.16816.F32.BF16 R204, R4.reuse, R10, R36 ;  /* 0x0000000a04cc723c */ /* 0x040fe20000041824 */
[----:B------:R-:W-:Y:S01]  /*7500*/  IMAD.MOV.U32 R123, RZ, RZ, R219 ;  /* 0x000000ffff7b7224 */ /* 0x000fe200078e00db */
[----:B------:R-:W1:Y:S04]  /*7510*/  LDSM.16.MT88.4 R8, [R217+0xb000] ;  /* 0x00b00000d908783b */ /* 0x000e680000004200 */
[----:B------:R3:W5:Y:S02]  /*7520*/  LDL.LU R219, [R1+0x9c] ;  /* 0x00009c0001db7983 */ /* 0x0007640000300800 */
[C---:B--2---:R-:W-:Y:S02]  /*7530*/  HMMA.16816.F32.BF16 R48, R4.reuse, R12, R68 ;  /* 0x0000000c0430723c */ /* 0x044fe40000041844 */
[----:B------:R3:W5:Y:S06]  /*7540*/  LDL.LU R216, [R1+0x98] ;  /* 0x0000980001d87983 */ /* 0x00076c0000300800 */
[C---:B------:R-:W-:Y:S01]  /*7550*/  HMMA.16816.F32.BF16 R36, R4.reuse, R14, R56 ;  /* 0x0000000e0424723c */ /* 0x040fe20000041838 */
[----:B------:R-:W2:Y:S07]  /*7560*/  LDSM.16.MT88.4 R12, [R221+0xb000] ;  /* 0x00b00000dd0c783b */ /* 0x000eae0000004200 */
[C---:B------:R-:W-:Y:S08]  /*7570*/  HMMA.16816.F32.BF16 R112, R4.reuse, R16, R112 ;  /* 0x000000100470723c */ /* 0x040ff00000041870 */
[----:B------:R-:W-:Y:S01]  /*7580*/  HMMA.16816.F32.BF16 R104, R4, R18, R104 ;  /* 0x000000120468723c */ /* 0x000fe20000041868 */
[----:B------:R-:W4:Y:S01]  /*7590*/  LDSM.16.MT88.4 R16, [R221+0x8000] ;  /* 0x00800000dd10783b */ /* 0x000f220000004200 */
[----:B------:R-:W-:-:S02]  /*75a0*/  FFMA.FTZ R22, R22, c[0x0][0x2d0], -R0 ;  /* 0x0000b40016167a23 */ /* 0x000fc40000010800 */
[--C-:B------:R-:W-:Y:S02]  /*75b0*/  FFMA.FTZ R21, R21, c[0x0][0x2d0], -R0.reuse ;  /* 0x0000b40015157a23 */ /* 0x100fe40000010800 */
[--C-:B------:R-:W-:Y:S02]  /*75c0*/  FFMA.FTZ R20, R20, c[0x0][0x2d0], -R0.reuse ;  /* 0x0000b40014147a23 */ /* 0x100fe40000010800 */
[----:B------:R-:W-:Y:S01]  /*75d0*/  FFMA.FTZ R27, R27, c[0x0][0x2d0], -R0 ;  /* 0x0000b4001b1b7a23 */ /* 0x000fe20000010800 */
[----:B------:R-:W-:Y:S01]  /*75e0*/  MOV R62, R122 ;  /* 0x0000007a003e7202 */ /* 0x000fe20000000f00 */
[----:B------:R-:W-:Y:S01]  /*75f0*/  FADD.FTZ R2, R120, R2 ;  /* 0x0000000278027221 */ /* 0x000fe20000010000 */
[C---:B-1----:R-:W-:Y:S01]  /*7600*/  HMMA.16816.F32.BF16 R44, R4.reuse, R8, R44 ;  /* 0x00000008042c723c */ /* 0x042fe2000004182c */
[----:B------:R-:W-:Y:S01]  /*7610*/  IMAD.MOV.U32 R63, RZ, RZ, R144 ;  /* 0x000000ffff3f7224 */ /* 0x000fe200078e0090 */
[----:B------:R-:W-:Y:S01]  /*7620*/  MOV R130, R89 ;  /* 0x0000005900827202 */ /* 0x000fe20000000f00 */
[----:B------:R-:W-:Y:S01]  /*7630*/  IMAD.MOV.U32 R128, RZ, RZ, R91 ;  /* 0x000000ffff807224 */ /* 0x000fe200078e005b */
[----:B------:R-:W-:Y:S04]  /*7640*/  LDSM.16.MT88.4 R56, [R221+0x5800] ;  /* 0x00580000dd38783b */ /* 0x000fe80000004200 */
[----:B--2---:R-:W-:Y:S01]  /*7650*/  HMMA.16816.F32.BF16 R196, R4, R14, R52 ;  /* 0x0000000e04c4723c */ /* 0x004fe20000041834 */
[----:B------:R-:W2:Y:S01]  /*7660*/  LDL R15, [R1+0x58] ;  /* 0x00005800010f7983 */ /* 0x000ea20000100800 */
[----:B------:R-:W-:-:S02]  /*7670*/  FADD.FTZ R0, R121, R3 ;  /* 0x0000000379007221 */ /* 0x000fc40000010000 */
[----:B------:R-:W-:-:S04]  /*7680*/  IMAD.MOV.U32 R3, RZ, RZ, R123 ;  /* 0x000000ffff037224 */ /* 0x000fc800078e007b */
[C---:B------:R-:W-:Y:S01]  /*7690*/  HMMA.16816.F32.BF16 R188, R4.reuse, R10, R32 ;  /* 0x0000000a04bc723c */ /* 0x040fe20000041820 */
[----:B------:R-:W1:Y:S07]  /*76a0*/  LDSM.16.MT88.4 R8, [R220+0xb000] ;  /* 0x00b00000dc08783b */ /* 0x000e6e0000004200 */
[C---:B----4-:R-:W-:Y:S08]  /*76b0*/  HMMA.16816.F32.BF16 R84, R4.reuse, R16, R84 ;  /* 0x000000100454723c */ /* 0x050ff00000041854 */
[----:B------:R-:W-:Y:S01]  /*76c0*/  HMMA.16816.F32.BF16 R120, R4, R18, R76 ;  /* 0x000000120478723c */ /* 0x000fe2000004184c */
[----:B------:R-:W4:Y:S01]  /*76d0*/  LDSM.16.MT88.4 R16, [R218+0xb000] ;  /* 0x00b00000da10783b */ /* 0x000f220000004200 */
[----:B------:R-:W-:-:S05]  /*76e0*/  FADD.FTZ R3, R3, R2 ;  /* 0x0000000203037221 */ /* 0x000fca0000010000 */
[----:B------:R-:W-:Y:S01]  /*76f0*/  IMAD.MOV.U32 R77, RZ, RZ, R145 ;  /* 0x000000ffff4d7224 */ /* 0x000fe200078e0091 */
[----:B------:R-:W-:Y:S01]  /*7700*/  MOV R78, R146 ;  /* 0x00000092004e7202 */ /* 0x000fe20000000f00 */
[----:B------:R-:W-:Y:S02]  /*7710*/  IMAD.MOV.U32 R79, RZ, RZ, R147 ;  /* 0x000000ffff4f7224 */ /* 0x000fe400078e0093 */
[----:B------:R-:W-:Y:S01]  /*7720*/  FADD.FTZ R0, R77, R0 ;  /* 0x000000004d007221 */ /* 0x000fe20000010000 */
[----:B------:R-:W-:Y:S01]  /*7730*/  MOV R89, R162 ;  /* 0x000000a200597202 */ /* 0x000fe20000000f00 */
[----:B------:R-:W-:Y:S02]  /*7740*/  FADD.FTZ R3, R79, R3 ;  /* 0x000000034f037221 */ /* 0x000fe40000010000 */
[----:B------:R-:W-:Y:S02]  /*7750*/  IMAD.MOV.U32 R131, RZ, RZ, R88 ;  /* 0x000000ffff837224 */ /* 0x000fe400078e0058 */
[----:B------:R-:W-:-:S02]  /*7760*/  IMAD.MOV.U32 R129, RZ, RZ, R90 ;  /* 0x000000ffff817224 */ /* 0x000fc400078e005a */
[----:B------:R-:W-:Y:S01]  /*7770*/  IMAD.MOV.U32 R91, RZ, RZ, R161 ;  /* 0x000000ffff5b7224 */ /* 0x000fe200078e00a1 */
[C---:B------:R-:W-:Y:S01]  /*7780*/  HMMA.16816.F32.BF16 R32, R4.reuse, R12, R64 ;  /* 0x0000000c0420723c */ /* 0x040fe20000041840 */
[----:B------:R-:W-:Y:S02]  /*7790*/  FADD.FTZ R0, R78, R0 ;  /* 0x000000004e007221 */ /* 0x000fe40000010000 */
[----:B------:R-:W-:Y:S01]  /*77a0*/  IMAD.MOV.U32 R187, RZ, RZ, R160 ;  /* 0x000000ffffbb7224 */ /* 0x000fe200078e00a0 */
[----:B------:R-:W-:Y:S01]  /*77b0*/  MOV R69, R130 ;  /* 0x0000008200457202 */ /* 0x000fe20000000f00 */
[----:B------:R-:W-:Y:S01]  /*77c0*/  FADD.FTZ R2, R62, R0 ;  /* 0x000000003e027221 */ /* 0x000fe20000010000 */
[----:B------:R-:W-:Y:S01]  /*77d0*/  MOV R71, R128 ;  /* 0x0000008000477202 */ /* 0x000fe20000000f00 */
[----:B------:R-:W-:Y:S01]  /*77e0*/  IMAD.MOV.U32 R90, RZ, RZ, R152 ;  /* 0x000000ffff5a7224 */ /* 0x000fe200078e0098 */
[----:B-1----:R-:W-:Y:S01]  /*77f0*/  HMMA.16816.F32.BF16 R40, R4, R8, R40 ;  /* 0x000000080428723c */ /* 0x002fe20000041828 */
[----:B------:R-:W-:Y:S01]  /*7800*/  IMAD.MOV.U32 R88, RZ, RZ, R163 ;  /* 0x000000ffff587224 */ /* 0x000fe200078e00a3 */
[----:B------:R-:W-:Y:S01]  /*7810*/  MOV R78, R91 ;  /* 0x0000005b004e7202 */ /* 0x000fe20000000f00 */
[----:B------:R-:W-:Y:S01]  /*7820*/  FADD.FTZ R0, R63, R3 ;  /* 0x000000033f007221 */ /* 0x000fe20000010000 */
[----:B------:R1:W-:Y:S01]  /*7830*/  MUFU.EX2 R12, R23 ;  /* 0x00000017000c7308 */ /* 0x0003e20000000800 */
[----:B------:R-:W-:Y:S01]  /*7840*/  FADD.FTZ R2, R88, R2 ;  /* 0x0000000258027221 */ /* 0x000fe20000010000 */
[----:B------:R-:W3:Y:S01]  /*7850*/  LDSM.16.MT88.4 R152, [R218+0x2800] ;  /* 0x00280000da98783b */ /* 0x000ee20000004200 */
[----:B------:R-:W-:-:S02]  /*7860*/  FADD.FTZ R3, R89, R0 ;  /* 0x0000000059037221 */ /* 0x000fc40000010000 */
[----:B------:R-:W-:Y:S01]  /*7870*/  IMAD.MOV.U32 R79, RZ, RZ, R90 ;  /* 0x000000ffff4f7224 */ /* 0x000fe200078e005a */
[----:B------:R-:W-:Y:S01]  /*7880*/  MOV R90, R178 ;  /* 0x000000b2005a7202 */ /* 0x000fe20000000f00 */
[----:B------:R-:W-:Y:S01]  /*7890*/  IMAD.MOV.U32 R88, RZ, RZ, R176 ;  /* 0x000000ffff587224 */ /* 0x000fe200078e00b0 */
[C---:B------:R-:W-:Y:S01]  /*78a0*/  HMMA.16816.F32.BF16 R28, R4.reuse, R10, R28 ;  /* 0x0000000a041c723c */ /* 0x040fe2000004181c */
[----:B------:R-:W-:Y:S01]  /*78b0*/  IMAD.MOV.U32 R89, RZ, RZ, R177 ;  /* 0x000000ffff597224 */ /* 0x000fe200078e00b1 */
[----:B------:R-:W-:Y:S01]  /*78c0*/  LDSM.16.MT88.4 R64, [R220+0x5800] ;  /* 0x00580000dc40783b */ /* 0x000fe20000004200 */
[----:B------:R-:W-:Y:S01]  /*78d0*/  IMAD.MOV.U32 R91, RZ, RZ, R179 ;  /* 0x000000ffff5b7224 */ /* 0x000fe200078e00b3 */
[----:B------:R1:W-:Y:S01]  /*78e0*/  MUFU.EX2 R11, R24 ;  /* 0x00000018000b7308 */ /* 0x0003e20000000800 */
[----:B------:R-:W-:Y:S01]  /*78f0*/  IMAD.MOV.U32 R62, RZ, RZ, R170 ;  /* 0x000000ffff3e7224 */ /* 0x000fe200078e00aa */
[----:B------:R-:W-:Y:S02]  /*7900*/  MOV R63, R171 ;  /* 0x000000ab003f7202 */ /* 0x000fe40000000f00 */
[C---:B----4-:R-:W-:Y:S01]  /*7910*/  HMMA.16816.F32.BF16 R200, R4.reuse, R16, R80 ;  /* 0x0000001004c8723c */ /* 0x050fe20000041850 */
[----:B-1----:R-:W-:Y:S01]  /*7920*/  IMAD.MOV.U32 R23, RZ, RZ, R90 ;  /* 0x000000ffff177224 */ /* 0x002fe200078e005a */
[----:B------:R-:W-:Y:S06]  /*7930*/  LDSM.16.MT88.4 R144, [R217+0x2800] ;  /* 0x00280000d990783b */ /* 0x000fec0000004200 */
[----:B------:R-:W-:Y:S01]  /*7940*/  HMMA.16816.F32.BF16 R124, R4, R18, R72 ;  /* 0x00000012047c723c */ /* 0x000fe20000041848 */
[----:B------:R1:W-:Y:S01]  /*7950*/  MUFU.EX2 R5, R22 ;  /* 0x0000001600057308 */ /* 0x0003e20000000800 */
[----:B------:R-:W-:Y:S01]  /*7960*/  IMAD.MOV.U32 R16, RZ, RZ, R169 ;  /* 0x000000ffff107224 */ /* 0x000fe200078e00a9 */
[----:B------:R-:W-:Y:S01]  /*7970*/  MOV R17, R168 ;  /* 0x000000a800117202 */ /* 0x000fe20000000f00 */
[----:B------:R-:W-:Y:S01]  /*7980*/  IMAD.MOV.U32 R24, RZ, RZ, R88 ;  /* 0x000000ffff187224 */ /* 0x000fe200078e0058 */
[----:B------:R-:W4:Y:S02]  /*7990*/  LDSM.16.MT88.4 R168, [R220+0x2800] ;  /* 0x00280000dca8783b */ /* 0x000f240000004200 */
[----:B------:R-:W-:-:S02]  /*79a0*/  MOV R4, R89 ;  /* 0x0000005900047202 */ /* 0x000fc40000000f00 */
[----:B------:R-:W-:Y:S01]  /*79b0*/  LDSM.16.MT88.4 R72, [R217+0x8800] ;  /* 0x00880000d948783b */ /* 0x000fe20000004200 */
[----:B------:R3:W-:Y:S08]  /*79c0*/  MUFU.EX2 R9, R26 ;  /* 0x0000001a00097308 */ /* 0x0007f00000000800 */
[----:B------:R-:W-:Y:S01]  /*79d0*/  MUFU.EX2 R8, R20 ;  /* 0x0000001400087308 */ /* 0x000fe20000000800 */
[----:B-1----:R-:W-:Y:S01]  /*79e0*/  MOV R22, R91 ;  /* 0x0000005b00167202 */ /* 0x002fe20000000f00 */
[----:B------:R-:W-:Y:S01]  /*79f0*/  IMAD.MOV.U32 R68, RZ, RZ, R131 ;  /* 0x000000ffff447224 */ /* 0x000fe200078e0083 */
[----:B------:R-:W1:Y:S01]  /*7a00*/  LDSM.16.MT88.4 R88, [R221+0x8800] ;  /* 0x00880000dd58783b */ /* 0x000e620000004200 */
[----:B------:R-:W-:-:S02]  /*7a10*/  FADD.FTZ R3, R23, R3 ;  /* 0x0000000317037221 */ /* 0x000fc40000010000 */
[----:B------:R-:W-:Y:S01]  /*7a20*/  IMAD.MOV.U32 R70, RZ, RZ, R129 ;  /* 0x000000ffff467224 */ /* 0x000fe200078e0081 */
[----:B------:R-:W1:Y:S01]  /*7a30*/  LDSM.16.MT88.4 R160, [R221+0x2800] ;  /* 0x00280000dda0783b */ /* 0x000e620000004200 */
[----:B------:R3:W3:Y:S01]  /*7a40*/  MUFU.EX2 R10, R25 ;  /* 0x00000019000a7308 */ /* 0x0006e20000000800 */
[----:B------:R-:W-:Y:S01]  /*7a50*/  FADD.FTZ R0, R22, R2 ;  /* 0x0000000216007221 */ /* 0x000fe20000010000 */
[----:B------:R-:W-:Y:S01]  /*7a60*/  MOV R14, R79 ;  /* 0x0000004f000e7202 */ /* 0x000fe20000000f00 */
[----:B------:R-:W-:Y:S05]  /*7a70*/  LDSM.16.MT88.4 R176, [R217+0x5800] ;  /* 0x00580000d9b0783b */ /* 0x000fea0000004200 */
[----:B------:R-:W4:Y:S08]  /*7a80*/  MUFU.EX2 R7, R21 ;  /* 0x0000001500077308 */ /* 0x000f300000000800 */
[----:B------:R-:W4:Y:S01]  /*7a90*/  MUFU.EX2 R6, R27 ;  /* 0x0000001b00067308 */ /* 0x000f220000000800 */
[----:B---3--:R-:W-:Y:S01]  /*7aa0*/  IMAD.MOV.U32 R26, RZ, RZ, R62 ;  /* 0x000000ffff1a7224 */ /* 0x008fe200078e003e */
[----:B------:R-:W-:Y:S01]  /*7ab0*/  MOV R25, R63 ;  /* 0x0000003f00197202 */ /* 0x000fe20000000f00 */
[----:B------:R-:W-:-:S02]  /*7ac0*/  FADD.FTZ R3, R24, R3 ;  /* 0x0000000318037221 */ /* 0x000fc40000010000 */
[----:B------:R-:W-:Y:S02]  /*7ad0*/  FADD.FTZ R4, R4, R0 ;  /* 0x0000000004047221 */ /* 0x000fe40000010000 */
[----:B------:R-:W-:Y:S01]  /*7ae0*/  FADD.FTZ R3, R26, R3 ;  /* 0x000000031a037221 */ /* 0x000fe20000010000 */
[----:B------:R-:W-:Y:S01]  /*7af0*/  F2FP.BF16.PACK_AB R128, R10, R9 ;  /* 0x000000090a80723e */ /* 0x000fe200000010ff */
[----:B------:R-:W-:Y:S01]  /*7b00*/  IMAD.MOV.U32 R80, RZ, RZ, R187 ;  /* 0x000000ffff507224 */ /* 0x000fe200078e00bb */
[----:B----4-:R-:W-:Y:S01]  /*7b10*/  F2FP.BF16.PACK_AB R129, R7, R5 ;  /* 0x000000050781723e */ /* 0x010fe200000010ff */
[----:B------:R-:W-:Y:S01]  /*7b20*/  FADD.FTZ R3, R135, R3 ;  /* 0x0000000387037221 */ /* 0x000fe20000010000 */
[----:B------:R-:W-:Y:S01]  /*7b30*/  F2FP.BF16.PACK_AB R130, R12, R11 ;  /* 0x0000000b0c82723e */ /* 0x000fe200000010ff */
[----:B------:R-:W-:Y:S01]  /*7b40*/  IMAD.MOV.U32 R81, RZ, RZ, R186 ;  /* 0x000000ffff517224 */ /* 0x000fe200078e00ba */
[----:B------:R-:W-:Y:S01]  /*7b50*/  MOV R82, R185 ;  /* 0x000000b900527202 */ /* 0x000fe20000000f00 */
[----:B------:R-:W-:Y:S01]  /*7b60*/  IMAD.MOV.U32 R83, RZ, RZ, R184 ;  /* 0x000000ffff537224 */ /* 0x000fe200078e00b8 */
[----:B------:R-:W-:Y:S01]  /*7b70*/  F2FP.BF16.PACK_AB R131, R6, R8 ;  /* 0x000000080683723e */ /* 0x000fe200000010ff */
[----:B------:R-:W-:Y:S01]  /*7b80*/  IMAD.MOV.U32 R18, RZ, RZ, R61 ;  /* 0x000000ffff127224 */ /* 0x000fe200078e003d */
[----:B------:R-:W-:Y:S01]  /*7b90*/  MOV R19, R60 ;  /* 0x0000003c00137202 */ /* 0x000fe20000000f00 */
[----:B------:R-:W-:Y:S01]  /*7ba0*/  FADD.FTZ R3, R136, R3 ;  /* 0x0000000388037221 */ /* 0x000fe20000010000 */
[----:B------:R-:W-:Y:S03]  /*7bb0*/  LDSM.16.MT88.4 R184, [R218+0x5800] ;  /* 0x00580000dab8783b */ /* 0x000fe60000004200 */
[C---:B------:R-:W-:Y:S08]  /*7bc0*/  HMMA.16816.F32.BF16 R148, R128.reuse, R152, R148 ;  /* 0x000000988094723c */ /* 0x040ff00000041894 */
[C---:B------:R-:W-:Y:S08]  /*7bd0*/  HMMA.16816.F32.BF16 R164, R128.reuse, R168, R164 ;  /* 0x000000a880a4723c */ /* 0x040ff000000418a4 */
[C---:B------:R-:W-:Y:S01]  /*7be0*/  HMMA.16816.F32.BF16 R60, R128.reuse, R64, R112 ;  /* 0x00000040803c723c */ /* 0x040fe20000041870 */
[----:B------:R-:W3:Y:S07]  /*7bf0*/  LDSM.16.MT88.4 R112, [R218+0xb800] ;  /* 0x00b80000da70783b */ /* 0x000eee0000004200 */
[C---:B-1----:R-:W-:Y:S08]  /*7c00*/  HMMA.16816.F32.BF16 R84, R128.reuse, R88, R84 ;  /* 0x000000588054723c */ /* 0x042ff00000041854 */
[C---:B------:R-:W-:Y:S01]  /*7c10*/  HMMA.16816.F32.BF16 R152, R128.reuse, R154, R96 ;  /* 0x0000009a8098723c */ /* 0x040fe20000041860 */
[----:B------:R-:W-:Y:S07]  /*7c20*/  LDSM.16.MT88.4 R96, [R220+0x8800] ;  /* 0x00880000dc60783b */ /* 0x000fee0000004200 */
[C---:B------:R-:W-:Y:S01]  /*7c30*/  HMMA.16816.F32.BF16 R168, R128.reuse, R170, R80 ;  /* 0x000000aa80a8723c */ /* 0x040fe20000041850 */
[----:B------:R-:W1:Y:S07]  /*7c40*/  LDSM.16.MT88.4 R80, [R218+0x8800] ;  /* 0x00880000da50783b */ /* 0x000e6e0000004200 */
[C---:B------:R-:W-:Y:S01]  /*7c50*/  HMMA.16816.F32.BF16 R64, R128.reuse, R66, R104 ;  /* 0x000000428040723c */ /* 0x040fe20000041868 */
[----:B------:R-:W4:Y:S07]  /*7c60*/  LDSM.16.MT88.4 R104, [R217+0xb800] ;  /* 0x00b80000d968783b */ /* 0x000f2e0000004200 */
[C---:B------:R-:W-:Y:S08]  /*7c70*/  HMMA.16816.F32.BF16 R68, R128.reuse, R72, R68 ;  /* 0x000000488044723c */ /* 0x040ff00000041844 */
[C---:B------:R-:W-:Y:S01]  /*7c80*/  HMMA.16816.F32.BF16 R88, R128.reuse, R90, R120 ;  /* 0x0000005a8058723c */ /* 0x040fe20000041878 */
[----:B------:R-:W1:Y:S07]  /*7c90*/  LDSM.16.MT88.4 R120, [R221+0xb800] ;  /* 0x00b80000dd78783b */ /* 0x000e6e0000004200 */
[----:B------:R-:W-:Y:S01]  /*7ca0*/  HMMA.16816.F32.BF16 R72, R128, R74, R16 ;  /* 0x0000004a8048723c */ /* 0x000fe20000041810 */
[----:B------:R-:W1:Y:S01]  /*7cb0*/  LDSM.16.MT88.4 R16, [R220+0xb800] ;  /* 0x00b80000dc10783b */ /* 0x000e620000004200 */
[----:B------:R-:W-:-:S06]  /*7cc0*/  IMAD.MOV.U32 R13, RZ, RZ, R78 ;  /* 0x000000ffff0d7224 */ /* 0x000fcc00078e004e */
[C---:B------:R-:W-:Y:S08]  /*7cd0*/  HMMA.16816.F32.BF16 R52, R128.reuse, R56, R116 ;  /* 0x000000388034723c */ /* 0x040ff00000041874 */
[C---:B------:R-:W-:Y:S08]  /*7ce0*/  HMMA.16816.F32.BF16 R140, R128.reuse, R144, R140 ;  /* 0x00000090808c723c */ /* 0x040ff0000004188c */
[----:B------:R-:W-:Y:S01]  /*7cf0*/  HMMA.16816.F32.BF16 R156, R128, R160, R156 ;  /* 0x000000a0809c723c */ /* 0x000fe2000004189c */
[----:B--2---:R-:W-:-:S04]  /*7d00*/  @P3 IMAD.HI.U32 R2, R15, c[0x0][0x2c8], RZ ;  /* 0x0000b2000f023a27 */ /* 0x004fc800078e00ff */
[----:B------:R-:W-:Y:S01]  /*7d10*/  IMAD.MOV.U32 R0, RZ, RZ, R15 ;  /* 0x000000ffff007224 */ /* 0x000fe200078e000f */
[----:B------:R-:W-:Y:S01]  /*7d20*/  @P3 SHF.R.U32.HI R0, RZ, c[0x0][0x2cc], R2 ;  /* 0x0000b300ff003a19 */ /* 0x000fe20000011602 */
[----:B------:R-:W-:Y:S01]  /*7d30*/  FADD.FTZ R2, R25, R4 ;  /* 0x0000000419027221 */ /* 0x000fe20000010000 */
[----:B------:R-:W-:-:S03]  /*7d40*/  MOV R4, c[0x0][0x168] ;  /* 0x00005a0000047a02 */ /* 0x000fc60000000f00 */
[----:B------:R-:W-:Y:S01]  /*7d50*/  FADD.FTZ R2, R134, R2 ;  /* 0x0000000286027221 */ /* 0x000fe20000010000 */
[----:B------:R-:W-:-:S03]  /*7d60*/  IADD3 R0, R0, c[0x0][0x1d0], -R4 ;  /* 0x0000740000007a10 */ /* 0x000fc60007ffe804 */
[----:B------:R-:W-:Y:S02]  /*7d70*/  FADD.FTZ R2, R137, R2 ;  /* 0x0000000289027221 */ /* 0x000fe40000010000 */
[----:B------:R-:W-:-:S04]  /*7d80*/  IMAD.HI R4, R0, 0x2aaaaaab, RZ ;  /* 0x2aaaaaab00047827 */ /* 0x000fc800078e02ff */
[----:B------:R-:W-:Y:S02]  /*7d90*/  FADD.FTZ R0, R252, R3 ;  /* 0x00000003fc007221 */ /* 0x000fe40000010000 */
[----:B------:R-:W-:Y:S02]  /*7da0*/  FADD.FTZ R2, R138, R2 ;  /* 0x000000028a027221 */ /* 0x000fe40000010000 */
[----:B------:R-:W-:Y:S02]  /*7db0*/  FADD.FTZ R0, R139, R0 ;  /* 0x000000008b007221 */ /* 0x000fe40000010000 */
[----:B------:R-:W-:Y:S02]  /*7dc0*/  FADD.FTZ R2, R14, R2 ;  /* 0x000000020e027221 */ /* 0x000fe40000010000 */
[----:B------:R-:W-:Y:S02]  /*7dd0*/  FADD.FTZ R0, R5, R0 ;  /* 0x0000000005007221 */ /* 0x000fe40000010000 */
[----:B------:R-:W-:Y:S01]  /*7de0*/  FADD.FTZ R2, R9, R2 ;  /* 0x0000000209027221 */ /* 0x000fe20000010000 */
[----:B------:R-:W-:Y:S01]  /*7df0*/  SHF.R.U32.HI R3, RZ, 0x1f, R4 ;  /* 0x0000001fff037819 */ /* 0x000fe20000011604 */
[----:B------:R-:W-:-:S02]  /*7e00*/  FADD.FTZ R0, R7, R0 ;  /* 0x0000000007007221 */ /* 0x000fc40000010000 */
[----:B------:R-:W-:Y:S01]  /*7e10*/  FADD.FTZ R2, R10, R2 ;  /* 0x000000020a027221 */ /* 0x000fe20000010000 */
[----:B------:R-:W-:Y:S01]  /*7e20*/  LEA.HI.SX32 R3, R4, R3, 0x1c ;  /* 0x0000000304037211 */ /* 0x000fe200078fe2ff */
[----:B------:R-:W-:Y:S02]  /*7e30*/  FADD.FTZ R0, R8, R0 ;  /* 0x0000000008007221 */ /* 0x000fe40000010000 */
[----:B------:R-:W-:Y:S01]  /*7e40*/  FADD.FTZ R2, R11, R2 ;  /* 0x000000020b027221 */ /* 0x000fe20000010000 */
[----:B------:R-:W-:Y:S01]  /*7e50*/  IMNMX R3, RZ, R3, !PT ;  /* 0x00000003ff037217 */ /* 0x000fe20007800200 */
[----:B------:R-:W-:Y:S02]  /*7e60*/  FADD.FTZ R0, R6, R0 ;  /* 0x0000000006007221 */ /* 0x000fe40000010000 */
[----:B------:R-:W-:Y:S02]  /*7e70*/  FADD.FTZ R2, R12, R2 ;  /* 0x000000020c027221 */ /* 0x000fe40000010000 */
[----:B------:R2:W-:Y:S01]  /*7e80*/  STL [R1+0x4], R3 ;  /* 0x0000040301007387 */ /* 0x0005e20000100800 */
[----:B------:R-:W-:-:S03]  /*7e90*/  IADD3 R252, R13, -0x2, RZ ;  /* 0xfffffffe0dfc7810 */ /* 0x000fc60007ffe0ff */
[----:B------:R2:W-:Y:S04]  /*7ea0*/  STL [R1+0x18], R0 ;  /* 0x0000180001007387 */ /* 0x0005e80000100800 */
[----:B------:R2:W-:Y:S01]  /*7eb0*/  STL [R1+0x10], R2 ;  /* 0x0000100201007387 */ /* 0x0005e20000100800 */
[----:B------:R-:W-:Y:S01]  /*7ec0*/  ISETP.GE.AND P0, PT, R252, R3, PT ;  /* 0x00000003fc00720c */ /* 0x000fe20003f06270 */
[C---:B------:R-:W-:Y:S08]  /*7ed0*/  HMMA.16816.F32.BF16 R56, R128.reuse, R58, R108 ;  /* 0x0000003a8038723c */ /* 0x040ff0000004186c */
[C---:B------:R-:W-:Y:S08]  /*7ee0*/  HMMA.16816.F32.BF16 R144, R128.reuse, R146, R92 ;  /* 0x000000928090723c */ /* 0x040ff0000004185c */
[C---:B------:R-:W-:Y:S08]  /*7ef0*/  HMMA.16816.F32.BF16 R160, R128.reuse, R162, R100 ;  /* 0x000000a280a0723c */ /* 0x040ff00000041864 */
[C---:B---3--:R-:W-:Y:S08]  /*7f00*/  HMMA.16816.F32.BF16 R108, R128.reuse, R112, R200 ;  /* 0x00000070806c723c */ /* 0x048ff000000418c8 */
[C---:B------:R-:W-:Y:S08]  /*7f10*/  HMMA.16816.F32.BF16 R172, R128.reuse, R176, R172 ;  /* 0x000000b080ac723c */ /* 0x040ff000000418ac */
[C---:B------:R-:W-:Y:S08]  /*7f20*/  HMMA.16816.F32.BF16 R180, R128.reuse, R184, R180 ;  /* 0x000000b880b4723c */ /* 0x040ff000000418b4 */
[C---:B-1----:R-:W-:Y:S08]  /*7f30*/  HMMA.16816.F32.BF16 R76, R128.reuse, R80, R212 ;  /* 0x00000050804c723c */ /* 0x042ff000000418d4 */
        /* <DEDUP_REMOVED lines=13> */
[----:B--2---:R-:W2:Y:S01]  /*8010*/  LDL R13, [R1+0x8c] ;  /* 0x00008c00010d7983 */ /* 0x004ea20000100800 */
[----:B------:R-:W-:Y:S01]  /*8020*/  IMAD.MOV.U32 R136, RZ, RZ, R132 ;  /* 0x000000ffff887224 */ /* 0x000fe200078e0084 */
[----:B------:R-:W-:-:S02]  /*8030*/  MOV R135, R133 ;  /* 0x0000008500877202 */ /* 0x000fc40000000f00 */
[----:B------:R-:W-:Y:S01]  /*8040*/  MOV R201, R252 ;  /* 0x000000fc00c97202 */ /* 0x000fe20000000f00 */
[----:B--2---:R-:W-:-:S05]  /*8050*/  IMAD.IADD R0, R13, 0x1, R15 ;  /* 0x000000010d007824 */ /* 0x004fca00078e020f */
[----:B------:R1:W-:Y:S02]  /*8060*/  STL [R1], R0 ;  /* 0x0000000001007387 */ /* 0x0003e40000100800 */
[----:B-1----:R-:W-:-:S05]  /*8070*/  @P3 IMAD.HI.U32 R0, R0, c[0x0][0x2c8], RZ ;  /* 0x0000b20000003a27 */ /* 0x002fca00078e00ff */
[----:B------:R-:W-:-:S05]  /*8080*/  @P3 SHF.R.U32.HI R0, RZ, c[0x0][0x2cc], R0 ;  /* 0x0000b300ff003a19 */ /* 0x000fca0000011600 */
[----:B------:R1:W-:Y:S02]  /*8090*/  @P3 STL [R1+0x8], R0 ;  /* 0x0000080001003387 */ /* 0x0003e40000100800 */
.L_x_1286:
[----:B------:R-:W-:Y:S04]  /*80a0*/  DEPBAR.LE SB0, 0x0 ;  /* 0x000080000000791a */ /* 0x000fe80000000000 */
[----:B------:R-:W-:Y:S01]  /*80b0*/  WARPSYNC 0xffffffff ;  /* 0xffffffff00007948 */ /* 0x000fe20003800000 */
[----:B------:R-:W-:Y:S01]  /*80c0*/  BAR.SYNC.DEFER_BLOCKING 0x0 ;  /* 0x0000000000007b1d */ /* 0x000fe20000010000 */
[C---:B------:R-:W-:Y:S02]  /*80d0*/  ISETP.GE.AND P0, PT, R201.reuse, RZ, PT ;  /* 0x000000ffc900720c */ /* 0x040fe40003f06270 */
[----:B------:R-:W-:Y:S02]  /*80e0*/  MOV R198, c[0x0][0x2c4] ;  /* 0x0000b10000c67a02 */ /* 0x000fe40000000f00 */
[C---:B------:R-:W-:Y:S09]  /*80f0*/  IADD3 R252, R201.reuse, -0x1, RZ ;  /* 0xffffffffc9fc7810 */ /* 0x040ff20007ffe0ff */
[----:B-1----:R-:W-:Y:S01]  /*8100*/  @P0 SHF.R.S32.HI R0, RZ, 0x1f, R201 ;  /* 0x0000001fff000819 */ /* 0x002fe200000114c9 */
[C---:B------:R-:W-:Y:S04]  /*8110*/  @P0 IMAD.WIDE.U32 R2, R201.reuse, c[0x0][0x208], RZ ;  /* 0x00008200c9020a25 */ /* 0x040fe800078e00ff */
[----:B------:R-:W-:Y:S04]  /*8120*/  @P0 IMAD R0, R0, c[0x0][0x208], RZ ;  /* 0x0000820000000a24 */ /* 0x000fe800078e02ff */
[----:B------:R-:W-:Y:S01]  /*8130*/  @P0 IMAD R0, R201, c[0x0][0x20c], R0 ;  /* 0x00008300c9000a24 */ /* 0x000fe200078e0200 */
[----:B-----5:R-:W-:Y:S04]  /*8140*/  LDSM.16.M88.4 R48, [R223] ;  /* 0x00000000df30783b */ /* 0x020fe80000000200 */
[----:B------:R-:W-:Y:S04]  /*8150*/  @P0 IADD3 R0, R3, R0, RZ ;  /* 0x0000000003000210 */ /* 0x000fe80007ffe0ff */
[----:B------:R-:W1:Y:S01]  /*8160*/  LDSM.16.M88.4 R8, [R216] ;  /* 0x00000000d808783b */ /* 0x000e620000000200 */
[----:B------:R-:W-:Y:S07]  /*8170*/  @P0 IMAD R0, R0, 0x60, RZ ;  /* 0x0000006000000824 */ /* 0x000fee00078e02ff */
[----:B------:R-:W2:Y:S08]  /*8180*/  LDSM.16.M88.4 R16, [R216+0x800] ;  /* 0x00080000d810783b */ /* 0x000eb00000000200 */
[----:B------:R-:W3:Y:S06]  /*8190*/  LDL.64 R132, [R1+0x28] ;  /* 0x0000280001847983 */ /* 0x000eec0000100a00 */
[----:B------:R-:W4:Y:S08]  /*81a0*/  LDSM.16.M88.4 R24, [R216+0x1000] ;  /* 0x00100000d818783b */ /* 0x000f300000000200 */
[----:B------:R-:W3:Y:S04]  /*81b0*/  LDL R134, [R1+0x34] ;  /* 0x0000340001867983 */ /* 0x000ee80000100800 */
[----:B------:R4:W-:Y:S04]  /*81c0*/  STL [R1+0x98], R220 ;  /* 0x000098dc01007387 */ /* 0x0009e80000100800 */
[----:B------:R-:W4:Y:S01]  /*81d0*/  LDSM.16.M88.4 R32, [R216+0x1800] ;  /* 0x00180000d820783b */ /* 0x000f220000000200 */
[C---:B-1----:R-:W-:Y:S07]  /*81e0*/  HMMA.16816.F32.BF16 R4, R48.reuse, R8, RZ ;  /* 0x000000083004723c */ /* 0x042fee00000418ff */
[----:B------:R-:W1:Y:S01]  /*81f0*/  LDSM.16.M88.4 R40, [R216+0x2000] ;  /* 0x00200000d828783b */ /* 0x000e620000000200 */
[C---:B------:R-:W-:Y:S07]  /*8200*/  HMMA.16816.F32.BF16 R8, R48.reuse, R10, RZ ;  /* 0x0000000a3008723c */ /* 0x040fee00000418ff */
[----:B------:R-:W1:Y:S01]  /*8210*/  LDSM.16.M88.4 R188, [R216+0x2800] ;  /* 0x00280000d8bc783b */ /* 0x000e620000000200 */
[C---:B--2---:R-:W-:Y:S07]  /*8220*/  HMMA.16816.F32.BF16 R12, R48.reuse, R16, RZ ;  /* 0x00000010300c723c */ /* 0x044fee00000418ff */
[----:B----4-:R-:W2:Y:S01]  /*8230*/  LDL R220, [R1+0xc] ;  /* 0x00000c0001dc7983 */ /* 0x010ea20000100800 */
[C---:B------:R-:W-:Y:S03]  /*8240*/  HMMA.16816.F32.BF16 R16, R48.reuse, R18, RZ ;  /* 0x000000123010723c */ /* 0x040fe600000418ff */
[----:B------:R-:W-:Y:S05]  /*8250*/  LDSM.16.M88.4 R192, [R227] ;  /* 0x00000000e3c0783b */ /* 0x000fea0000000200 */
[C---:B------:R-:W-:Y:S03]  /*8260*/  HMMA.16816.F32.BF16 R20, R48.reuse, R24, RZ ;  /* 0x000000183014723c */ /* 0x040fe600000418ff */
[----:B------:R-:W4:Y:S04]  /*8270*/  LDL R197, [R1+0x8] ;  /* 0x0000080001c57983 */ /* 0x000f280000100800 */
[----:B------:R-:W4:Y:S01]  /*8280*/  LDL R196, [R1+0x54] ;  /* 0x0000540001c47983 */ /* 0x000f220000100800 */
[C---:B------:R-:W-:Y:S08]  /*8290*/  HMMA.16816.F32.BF16 R24, R48.reuse, R26, RZ ;  /* 0x0000001a3018723c */ /* 0x040ff000000418ff */
[C---:B------:R-:W-:Y:S08]  /*82a0*/  HMMA.16816.F32.BF16 R28, R48.reuse, R32, RZ ;  /* 0x00000020301c723c */ /* 0x040ff000000418ff */
[C---:B------:R-:W-:Y:S08]  /*82b0*/  HMMA.16816.F32.BF16 R32, R48.reuse, R34, RZ ;  /* 0x000000223020723c */ /* 0x040ff000000418ff */
[C---:B-1----:R-:W-:Y:S08]  /*82c0*/  HMMA.16816.F32.BF16 R36, R48.reuse, R40, RZ ;  /* 0x000000283024723c */ /* 0x042ff000000418ff */
[C---:B------:R-:W-:Y:S08]  /*82d0*/  HMMA.16816.F32.BF16 R40, R48.reuse, R42, RZ ;  /* 0x0000002a3028723c */ /* 0x040ff000000418ff */
[C---:B------:R-:W-:Y:S08]  /*82e0*/  HMMA.16816.F32.BF16 R44, R48.reuse, R188, RZ ;  /* 0x000000bc302c723c */ /* 0x040ff000000418ff */
[----:B------:R-:W-:Y:S01]  /*82f0*/  HMMA.16816.F32.BF16 R48, R48, R190, RZ ;  /* 0x000000be3030723c */ /* 0x000fe200000418ff */
[----:B------:R-:W1:Y:S07]  /*8300*/  LDSM.16.M88.4 R188, [R224] ;  /* 0x00000000e0bc783b */ /* 0x000e6e0000000200 */
[C---:B-1----:R-:W-:Y:S08]  /*8310*/  HMMA.16816.F32.BF16 R4, R188.reuse, R192, R4 ;  /* 0x000000c0bc04723c */ /* 0x042ff00000041804 */
[C---:B------:R-:W-:Y:S01]  /*8320*/  HMMA.16816.F32.BF16 R8, R188.reuse, R194, R8 ;  /* 0x000000c2bc08723c */ /* 0x040fe20000041808 */
[----:B------:R-:W1:Y:S07]  /*8330*/  LDSM.16.M88.4 R192, [R250] ;  /* 0x00000000fac0783b */ /* 0x000e6e0000000200 */
[C---:B-1----:R-:W-:Y:S08]  /*8340*/  HMMA.16816.F32.BF16 R12, R188.reuse, R192, R12 ;  /* 0x000000c0bc0c723c */ /* 0x042ff0000004180c */
[C---:B------:R-:W-:Y:S01]  /*8350*/  HMMA.16816.F32.BF16 R16, R188.reuse, R194, R16 ;  /* 0x000000c2bc10723c */ /* 0x040fe20000041810 */
[----:B------:R-:W1:Y:S07]  /*8360*/  LDSM.16.M88.4 R192, [R249] ;  /* 0x00000000f9c0783b */ /* 0x000e6e0000000200 */
[C---:B-1----:R-:W-:Y:S08]  /*8370*/  HMMA.16816.F32.BF16 R20, R188.reuse, R192, R20 ;  /* 0x000000c0bc14723c */ /* 0x042ff00000041814 */
[C---:B------:R-:W-:Y:S01]  /*8380*/  HMMA.16816.F32.BF16 R24, R188.reuse, R194, R24 ;  /* 0x000000c2bc18723c */ /* 0x040fe20000041818 */
[----:B------:R-:W1:Y:S07]  /*8390*/  LDSM.16.M88.4 R192, [R248] ;  /* 0x00000000f8c0783b */ /* 0x000e6e0000000200 */
[C---:B-1----:R-:W-:Y:S04]  /*83a0*/  HMMA.16816.F32.BF16 R28, R188.reuse, R192, R28 ;  /* 0x000000c0bc1c723c */ /* 0x042fe8000004181c */
[----:B---3--:R-:W-:Y:S04]  /*83b0*/  @P0 MOV R138, R132 ;  /* 0x00000084008a0202 */ /* 0x008fe80000000f00 */
[C---:B------:R-:W-:Y:S01]  /*83c0*/  HMMA.16816.F32.BF16 R32, R188.reuse, R194, R32 ;  /* 0x000000c2bc20723c */ /* 0x040fe20000041820 */
[----:B------:R-:W1:Y:S03]  /*83d0*/  LDSM.16.M88.4 R192, [R247] ;  /* 0x00000000f7c0783b */ /* 0x000e660000000200 */
[----:B------:R-:W-:Y:S05]  /*83e0*/  @P0 MOV R139, R134 ;  /* 0x00000086008b0202 */ /* 0x000fea0000000f00 */
[----:B------:R-:W-:Y:S05]  /*83f0*/  @P0 IMAD.WIDE.U32 R138, R2, 0x60, R138 ;  /* 0x00000060028a0825 */ /* 0x000fea00078e008a */
[----:B------:R-:W-:Y:S02]  /*8400*/  @P0 SHF.L.U32 R132, R138, 0x1, RZ ;  /* 0x000000018a840819 */ /* 0x000fe400000006ff */
[----:B------:R-:W-:Y:S02]  /*8410*/  @P0 IADD3 R0, R139, R0, RZ ;  /* 0x000000008b000210 */ /* 0x000fe40007ffe0ff */
[----:B------:R-:W-:Y:S02]  /*8420*/  @P0 IADD3 R2, P1, R132, c[0x0][0x1f8], RZ ;  /* 0x00007e0084020a10 */ /* 0x000fe40007f3e0ff */
[----:B------:R-:W-:Y:S02]  /*8430*/  @P0 SHF.L.U64.HI R0, R138, 0x1, R0 ;  /* 0x000000018a000819 */ /* 0x000fe40000010200 */
[----:B------:R-:W-:Y:S02]  /*8440*/  @P0 IADD3 R138, P2, R132, 0x80, RZ ;  /* 0x00000080848a0810 */ /* 0x000fe40007f5e0ff */
[----:B------:R-:W-:Y:S02]  /*8450*/  @P0 IADD3.X R3, R0, c[0x0][0x1fc], RZ, P1, !PT ;  /* 0x00007f0000030a10 */ /* 0x000fe40000ffe4ff */
[----:B------:R-:W-:Y:S04]  /*8460*/  @P0 IADD3 R138, P1, R138, c[0x0][0x1f8], RZ ;  /* 0x00007e008a8a0a10 */ /* 0x000fe80007f3e0ff */
[--C-:B------:R-:W-:Y:S02]  /*8470*/  @P0 IADD3.X R139, RZ, c[0x0][0x1fc], R0.reuse, P1, P2 ;  /* 0x00007f00ff8b0a10 */ /* 0x100fe40000fe4400 */
[C---:B--2---:R-:W-:Y:S02]  /*8480*/  LOP3.LUT P4, RZ, R220.reuse, 0x2, RZ, 0xc0, !PT ;  /* 0x00000002dcff7812 */ /* 0x044fe4000788c0ff */
[----:B------:R-:W-:Y:S01]  /*8490*/  LOP3.LUT P3, RZ, R220, 0x1, RZ, 0xc0, !PT ;  /* 0x00000001dcff7812 */ /* 0x000fe2000786c0ff */
[C---:B-1----:R-:W-:Y:S08]  /*84a0*/  HMMA.16816.F32.BF16 R36, R188.reuse, R192, R36 ;  /* 0x000000c0bc24723c */ /* 0x042ff00000041824 */
[C---:B------:R-:W-:Y:S01]  /*84b0*/  HMMA.16816.F32.BF16 R40, R188.reuse, R194, R40 ;  /* 0x000000c2bc28723c */ /* 0x040fe20000041828 */
[----:B------:R-:W1:Y:S08]  /*84c0*/  LDSM.16.M88.4 R192, [R246] ;  /* 0x00000000f6c0783b */ /* 0x000e700000000200 */
[----:B------:R-:W-:Y:S01]  /*84d0*/  @!PT LDS RZ, [RZ] ;  /* 0x00000000fffff984 */ /* 0x000fe20000000800 */
[----:B------:R-:W-:Y:S01]  /*84e0*/  @!PT LDS RZ, [RZ] ;  /* 0x00000000fffff984 */ /* 0x000fe20000000800 */
[----:B------:R-:W-:Y:S01]  /*84f0*/  @!PT LDS RZ, [RZ] ;  /* 0x00000000fffff984 */ /* 0x000fe20000000800 */
[----:B------:R2:W-:Y:S08]  /*8500*/  @P0 LDGSTS.E.BYPASS.LTC128B.128 [R251+0x100], [R2.64], !P4 ;  /* 0x0010000002fb0fae */ /* 0x0005f0000e101d48 */
[----:B------:R3:W-:Y:S01]  /*8510*/  @P0 LDGSTS.E.BYPASS.LTC128B.128 [R251+0x3100], [R138.64], !P3 ;  /* 0x031000008afb0fae */ /* 0x0007e2000d901d48 */
[C---:B-1----:R-:W-:Y:S03]  /*8520*/  HMMA.16816.F32.BF16 R44, R188.reuse, R192, R44 ;  /* 0x000000c0bc2c723c */ /* 0x042fe6000004182c */
[----:B---3--:R-:W-:Y:S04]  /*8530*/  @P0 IADD3 R138, P2, R132, 0x100, RZ ;  /* 0x00000100848a0810 */ /* 0x008fe80007f5e0ff */
[----:B------:R-:W-:Y:S01]  /*8540*/  @P0 IADD3 R138, P1, R138, c[0x0][0x1f8], RZ ;  /* 0x00007e008a8a0a10 */ /* 0x000fe20007f3e0ff */
[----:B------:R-:W-:Y:S04]  /*8550*/  HMMA.16816.F32.BF16 R48, R188, R194, R48 ;  /* 0x000000c2bc30723c */ /* 0x000fe80000041830 */
[--C-:B------:R-:W-:Y:S02]  /*8560*/  @P0 IADD3.X R139, RZ, c[0x0][0x1fc], R0.reuse, P1, P2 ;  /* 0x00007f00ff8b0a10 */ /* 0x100fe40000fe4400 */
[----:B------:R-:W-:Y:S03]  /*8570*/  @P0 IADD3 R132, P2, R132, 0x180, RZ ;  /* 0x0000018084840810 */ /* 0x000fe60007f5e0ff */
[----:B------:R1:W-:Y:S03]  /*8580*/  @P0 LDGSTS.E.BYPASS.LTC128B.128 [R251+0x6100], [R138.64], !P6 ;  /* 0x061000008afb0fae */ /* 0x0003e6000f101d48 */
[----:B------:R-:W-:Y:S04]  /*8590*/  @P0 IADD3 R132, P1, R132, c[0x0][0x1f8], RZ ;  /* 0x00007e0084840a10 */ /* 0x000fe80007f3e0ff */
[----:B------:R-:W-:Y:S02]  /*85a0*/  @P0 IADD3.X R133, RZ, c[0x0][0x1fc], R0, P1, P2 ;  /* 0x00007f00ff850a10 */ /* 0x000fe40000fe4400 */
[----:B------:R-:W-:Y:S03]  /*85b0*/  @P0 MOV R0, c[0x0][0x208] ;  /* 0x0000820000000a02 */ /* 0x000fe60000000f00 */
[----:B------:R3:W-:Y:S08]  /*85c0*/  @P0 LDGSTS.E.BYPASS.LTC128B.128 [R251+0x9100], [R132.64], !P5 ;  /* 0x0910000084fb0fae */ /* 0x0007f0000e901d48 */
[----:B-1----:R-:W4:Y:S01]  /*85d0*/  LDL R138, [R1+0x30] ;  /* 0x00003000018a7983 */ /* 0x002f220000100800 */
[----:B---3--:R-:W-:Y:S02]  /*85e0*/  @P0 MOV R133, 0x6 ;  /* 0x0000000600850802 */ /* 0x008fe40000000f00 */
[C---:B------:R-:W-:Y:S02]  /*85f0*/  @P0 SHF.L.U32 R132, R0.reuse, 0x6, RZ ;  /* 0x0000000600840819 */ /* 0x040fe400000006ff */
[----:B------:R-:W-:Y:S02]  /*8600*/  @P0 SHF.L.U64.HI R0, R0, R133, c[0x0][0x20c] ;  /* 0x0000830000000619 */ /* 0x000fe40000010285 */
[----:B--2---:R-:W-:Y:S04]  /*8610*/  @P0 IADD3 R2, P1, R2, R132, RZ ;  /* 0x0000008402020210 */ /* 0x004fe80007f3e0ff */
[----:B------:R-:W-:Y:S02]  /*8620*/  @P0 IADD3.X R3, R3, R0, RZ, P1, !PT ;  /* 0x0000000003030210 */ /* 0x000fe40000ffe4ff */
[----:B------:R-:W-:Y:S03]  /*8630*/  @P0 IADD3 R132, P1, R132, R2, RZ ;  /* 0x0000000284840210 */ /* 0x000fe60007f3e0ff */
[----:B------:R1:W-:Y:S01]  /*8640*/  @P0 LDGSTS.E.BYPASS.LTC128B.128 [R251+0x1100], [R2.64], !P4 ;  /* 0x0110000002fb0fae */ /* 0x0003e2000e101d48 */
[----:B------:R-:W-:Y:S02]  /*8650*/  @P0 IADD3.X R133, R0, R3, RZ, P1, !PT ;  /* 0x0000000300850210 */ /* 0x000fe40000ffe4ff */
[----:B------:R-:W-:Y:S05]  /*8660*/  ISETP.NE.AND P1, PT, R198, 0x1, PT ;  /* 0x00000001c600780c */ /* 0x000fea0003f25270 */
[----:B------:R1:W-:Y:S08]  /*8670*/  @P0 LDGSTS.E.BYPASS.LTC128B.128 [R251+0x4100], [R2.64+0x80], !P3 ;  /* 0x0410008002fb0fae */ /* 0x0003f0000d901d48 */
[----:B------:R1:W-:Y:S08]  /*8680*/  @P0 LDGSTS.E.BYPASS.LTC128B.128 [R251+0x7100], [R2.64+0x100], !P6 ;  /* 0x0710010002fb0fae */ /* 0x0003f0000f101d48 */
[----:B------:R1:W-:Y:S08]  /*8690*/  @P0 LDGSTS.E.BYPASS.LTC128B.128 [R251+0xa100], [R2.64+0x180], !P5 ;  /* 0x0a10018002fb0fae */ /* 0x0003f0000e901d48 */
[----:B------:R2:W-:Y:S08]  /*86a0*/  @P0 LDGSTS.E.BYPASS.LTC128B.128 [R251+0x2100], [R132.64], !P4 ;  /* 0x0210000084fb0fae */ /* 0x0005f0000e101d48 */
[----:B------:R2:W-:Y:S08]  /*86b0*/  @P0 LDGSTS.E.BYPASS.LTC128B.128 [R251+0x5100], [R132.64+0x80], !P3 ;  /* 0x0510008084fb0fae */ /* 0x0005f0000d901d48 */
[----:B------:R2:W-:Y:S01]  /*86c0*/  @P0 LDGSTS.E.BYPASS.LTC128B.128 [R251+0x8100], [R132.64+0x100], !P6 ;  /* 0x0810010084fb0fae */ /* 0x0005e2000f101d48 */
[----:B-1----:R-:W-:Y:S07]  /*86d0*/  IMAD R2, R201, -0x60, RZ ;  /* 0xffffffa0c9027824 */ /* 0x002fee00078e02ff */
[----:B------:R2:W-:Y:S08]  /*86e0*/  @P0 LDGSTS.E.BYPASS.LTC128B.128 [R251+0xb100], [R132.64+0x180], !P5 ;  /* 0x0b10018084fb0fae */ /* 0x0005f0000e901d48 */
[----:B------:R-:W-:Y:S08]  /*86f0*/  LDSM.16.M88.4 R188, [R226] ;  /* 0x00000000e2bc783b */ /* 0x000ff00000000200 */
[----:B------:R-:W1:Y:S08]  /*8700*/  LDSM.16.M88.4 R192, [R222] ;  /* 0x00000000dec0783b */ /* 0x000e700000000200 */
[----:B------:R-:W0:Y:S08]  /*8710*/  LDGDEPBAR ;  /* 0x00000000000079af */ /* 0x000e300000000000 */
[----:B------:R3:W4:Y:S01]  /*8720*/  LDL R0, [R1] ;  /* 0x0000000001007983 */ /* 0x0007220000100800 */
        /* <DEDUP_REMOVED lines=17> */
[----:B------:R-:W-:Y:S08]  /*8840*/  LDSM.16.M88.4 R188, [R225] ;  /* 0x00000000e1bc783b */ /* 0x000ff00000000200 */
[----:B------:R-:W1:Y:S03]  /*8850*/  LDSM.16.M88.4 R192, [R219] ;  /* 0x00000000dbc0783b */ /* 0x000e660000000200 */
[----:B----4-:R-:W-:Y:S05]  /*8860*/  @P1 MOV R0, R197 ;  /* 0x000000c500001202 */ /* 0x010fea0000000f00 */
[----:B------:R-:W-:Y:S01]  /*8870*/  SHFL.IDX PT, R3, R0, 0x1, 0x1c1f ;  /* 0x003c1f0000037f89 */ /* 0x000fe200000e0000 */
        /* <DEDUP_REMOVED lines=17> */
[----:B------:R-:W-:Y:S08]  /*8990*/  LDSM.16.M88.4 R188, [R223+0x4000] ;  /* 0x00400000dfbc783b */ /* 0x000ff00000000200 */
[----:B------:R-:W1:Y:S02]  /*89a0*/  LDSM.16.M88.4 R192, [R216+0x3000] ;  /* 0x00300000d8c0783b */ /* 0x000e640000000200 */
        /* <DEDUP_REMOVED lines=18> */
[----:B------:R-:W1:Y:S02]  /*8ad0*/  LDSM.16.M88.4 R192, [R245] ;  /* 0x00000000f5c0783b */ /* 0x000e640000000200 */
        /* <DEDUP_REMOVED lines=192> */
[----:B------:R-:W1:Y:S11]  /*96e0*/  LDSM.16.M88.4 R192, [R219+0x9800] ;  /* 0x00980000dbc0783b */ /* 0x000e760000000200 */
[----:B------:R-:W-:Y:S04]  /*96f0*/  @!UPT UIADD3 URZ, URZ, URZ, URZ ;  /* 0x0000003f3f3ff290 */ /* 0x000fe8000fffe03f */
[----:B------:R-:W-:Y:S02]  /*9700*/  FMUL.FTZ R6, R6, c[0x0][0x320] ;  /* 0x0000c80006067a20 */ /* 0x000fe40000410000 */
[----:B------:R-:W-:Y:S02]  /*9710*/  FMUL.FTZ R4, R4, c[0x0][0x320] ;  /* 0x0000c80004047a20 */ /* 0x000fe40000410000 */
[----:B--2---:R-:W-:Y:S01]  /*9720*/  MUFU.TANH R133, R6 ;  /* 0x0000000600857308 */ /* 0x004fe20000002400 */
[----:B------:R-:W-:Y:S02]  /*9730*/  FMUL.FTZ R5, R5, c[0x0][0x320] ;  /* 0x0000c80005057a20 */ /* 0x000fe40000410000 */
[----:B------:R-:W-:Y:S02]  /*9740*/  FMUL.FTZ R7, R7, c[0x0][0x320] ;  /* 0x0000c80007077a20 */ /* 0x000fe40000410000 */
[----:B------:R-:W-:Y:S02]  /*9750*/  FMUL.FTZ R11, R11, c[0x0][0x320] ;  /* 0x0000c8000b0b7a20 */ /* 0x000fe40000410000 */
[----:B------:R-:W-:Y:S02]  /*9760*/  FMUL.FTZ R9, R9, c[0x0][0x320] ;  /* 0x0000c80009097a20 */ /* 0x000fe40000410000 */
[----:B------:R-:W-:Y:S01]  /*9770*/  FMUL.FTZ R10, R10, c[0x0][0x320] ;  /* 0x0000c8000a0a7a20 */ /* 0x000fe20000410000 */
[----:B------:R2:W4:Y:S01]  /*9780*/  MUFU.TANH R137, R4 ;  /* 0x0000000400897308 */ /* 0x0005220000002400 */
[----:B------:R-:W-:Y:S09]  /*9790*/  FMUL.FTZ R8, R8, c[0x0][0x320] ;  /* 0x0000c80008087a20 */ /* 0x000ff20000410000 */
[----:B------:R-:W-:Y:S01]  /*97a0*/  MUFU.TANH R9, R9 ;  /* 0x0000000900097308 */ /* 0x000fe20000002400 */
[C---:B-1----:R-:W-:Y:S08]  /*97b0*/  HMMA.16816.F32.BF16 R12, R188.reuse, R192, R12 ;  /* 0x000000c0bc0c723c */ /* 0x042ff0000004180c */
[C---:B------:R-:W-:Y:S01]  /*97c0*/  HMMA.16816.F32.BF16 R16, R188.reuse, R194, R16 ;  /* 0x000000c2bc10723c */ /* 0x040fe20000041810 */
[----:B------:R-:W1:Y:S01]  /*97d0*/  LDSM.16.M88.4 R192, [R219+0xa000] ;  /* 0x00a00000dbc0783b */ /* 0x000e620000000200 */
[----:B------:R4:W-:Y:S07]  /*97e0*/  MUFU.TANH R139, R11 ;  /* 0x0000000b008b7308 */ /* 0x0009ee0000002400 */
[----:B--2---:R2:W1:Y:S03]  /*97f0*/  SHFL.IDX PT, R4, R0, RZ, 0x1c1f ;  /* 0x001c1fff00047589 */ /* 0x00446600000e0000 */
[----:B------:R-:W-:Y:S04]  /*9800*/  MUFU.TANH R8, R8 ;  /* 0x0000000800087308 */ /* 0x000fe80000002400 */
        /* <DEDUP_REMOVED lines=10> */
[----:B--2---:R-:W-:Y:S04]  /*98b0*/  IADD3 R0, -R196, 0x1, R2 ;  /* 0x00000001c4007810 */ /* 0x004fe80007ffe102 */
[----:B------:R-:W-:Y:S01]  /*98c0*/  IADD3 R0, R0, c[0x0][0x1d0], RZ ;  /* 0x0000740000007a10 */ /* 0x000fe20007ffe0ff */
[C---:B-1----:R-:W-:Y:S04]  /*98d0*/  HMMA.16816.F32.BF16 R20, R188.reuse, R192, R20 ;  /* 0x000000c0bc14723c */ /* 0x042fe80000041814 */
[----:B------:R-:W-:Y:S01]  /*98e0*/  MUFU.TANH R5, R18 ;  /* 0x0000001200057308 */ /* 0x000fe20000002400 */
[----:B------:R-:W-:Y:S04]  /*98f0*/  IADD3 R0, R0, -c[0x0][0x168], RZ ;  /* 0x80005a0000007a10 */ /* 0x000fe80007ffe0ff */
[----:B------:R-:W-:Y:S01]  /*9900*/  IADD3 R2, R0, R4, RZ ;  /* 0x0000000400027210 */ /* 0x000fe20007ffe0ff */
[C---:B------:R-:W-:Y:S01]  /*9910*/  HMMA.16816.F32.BF16 R24, R188.reuse, R194, R24 ;  /* 0x000000c2bc18723c */ /* 0x040fe20000041818 */
[----:B------:R-:W1:Y:S02]  /*9920*/  LDSM.16.M88.4 R192, [R219+0xa800] ;  /* 0x00a80000dbc0783b */ /* 0x000e640000000200 */
[----:B------:R-:W-:Y:S01]  /*9930*/  ISETP.GT.AND P0, PT, R2, RZ, PT ;  /* 0x000000ff0200720c */ /* 0x000fe20003f04270 */
[----:B------:R-:W-:Y:S01]  /*9940*/  MUFU.TANH R17, R17 ;  /* 0x0000001100117308 */ /* 0x000fe20000002400 */
[----:B------:R-:W-:Y:S02]  /*9950*/  IADD3 R0, R0, R3, RZ ;  /* 0x0000000300007210 */ /* 0x000fe40007ffe0ff */
[----:B----4-:R-:W-:Y:S02]  /*9960*/  FSEL R11, R137, -INF , P0 ;  /* 0xff800000890b7808 */ /* 0x010fe40000000000 */
[C---:B------:R-:W-:Y:S02]  /*9970*/  ISETP.GT.AND P0, PT, R0.reuse, 0x1, PT ;  /* 0x000000010000780c */ /* 0x040fe40003f04270 */
[----:B------:R-:W-:Y:S02]  /*9980*/  ISETP.GT.AND P1, PT, R0, RZ, PT ;  /* 0x000000ff0000720c */ /* 0x000fe40003f24270 */
[----:B------:R-:W-:Y:S01]  /*9990*/  FMNMX.FTZ R3, R11, R135, !PT ;  /* 0x000000870b037209 */ /* 0x000fe20007810000 */
[----:B------:R-:W-:Y:S01]  /*99a0*/  MUFU.TANH R19, R19 ;  /* 0x0000001300137308 */ /* 0x000fe20000002400 */
[----:B------:R-:W-:Y:S01]  /*99b0*/  ISETP.GT.AND P2, PT, R2, 0x1, PT ;  /* 0x000000010200780c */ /* 0x000fe20003f44270 */
        /* <DEDUP_REMOVED lines=8> */
[----:B------:R-:W-:Y:S05]  /*9a40*/  FMUL.FTZ R27, R27, c[0x0][0x320] ;  /* 0x0000c8001b1b7a20 */ /* 0x000fea0000410000 */
[----:B------:R-:W-:Y:S01]  /*9a50*/  MUFU.TANH R24, R24 ;  /* 0x0000001800187308 */ /* 0x000fe20000002400 */
[C---:B-1----:R-:W-:Y:S09]  /*9a60*/  HMMA.16816.F32.BF16 R28, R188.reuse, R192, R28 ;  /* 0x000000c0bc1c723c */ /* 0x042ff2000004181c */
[----:B------:R-:W-:Y:S01]  /*9a70*/  MUFU.TANH R22, R22 ;  /* 0x0000001600167308 */ /* 0x000fe20000002400 */
[C---:B------:R-:W-:Y:S01]  /*9a80*/  HMMA.16816.F32.BF16 R32, R188.reuse, R194, R32 ;  /* 0x000000c2bc20723c */ /* 0x040fe20000041820 */
[----:B------:R-:W1:Y:S08]  /*9a90*/  LDSM.16.M88.4 R192, [R219+0xb000] ;  /* 0x00b00000dbc0783b */ /* 0x000e700000000200 */
[----:B------:R-:W-:Y:S10]  /*9aa0*/  MUFU.TANH R25, R25 ;  /* 0x0000001900197308 */ /* 0x000ff40000002400 */
        /* <DEDUP_REMOVED lines=14> */
[----:B------:R-:W1:Y:S01]  /*9b90*/  LDSM.16.M88.4 R192, [R219+0xb800] ;  /* 0x00b80000dbc0783b */ /* 0x000e620000000200 */
[----:B------:R-:W-:Y:S07]  /*9ba0*/  DEPBAR.LE SB0, 0x0 ;  /* 0x000080000000791a */ /* 0x000fee0000000000 */
[----:B------:R-:W-:Y:S01]  /*9bb0*/  MUFU.TANH R32, R32 ;  /* 0x0000002000207308 */ /* 0x000fe20000002400 */
[----:B------:R-:W-:Y:S04]  /*9bc0*/  BAR.SYNC.DEFER_BLOCKING 0x0 ;  /* 0x0000000000007b1d */ /* 0x000fe80000010000 */
[----:B------:R-:W-:Y:S02]  /*9bd0*/  FMUL.FTZ R36, R36, c[0x0][0x320] ;  /* 0x0000c80024247a20 */ /* 0x000fe40000410000 */
[----:B------:R-:W-:Y:S02]  /*9be0*/  FMUL.FTZ R38, R38, c[0x0][0x320] ;  /* 0x0000c80026267a20 */ /* 0x000fe40000410000 */
[----:B------:R-:W-:Y:S02]  /*9bf0*/  FMUL.FTZ R37, R37, c[0x0][0x320] ;  /* 0x0000c80025257a20 */ /* 0x000fe40000410000 */
[----:B------:R-:W-:Y:S04]  /*9c00*/  FMUL.FTZ R39, R39, c[0x0][0x320] ;  /* 0x0000c80027277a20 */ /* 0x000fe80000410000 */
[----:B------:R-:W-:Y:S02]  /*9c10*/  FMUL.FTZ R43, R43, c[0x0][0x320] ;  /* 0x0000c8002b2b7a20 */ /* 0x000fe40000410000 */
[----:B------:R-:W-:Y:S02]  /*9c20*/  FMUL.FTZ R40, R40, c[0x0][0x320] ;  /* 0x0000c80028287a20 */ /* 0x000fe40000410000 */
[----:B------:R-:W-:Y:S02]  /*9c30*/  FMUL.FTZ R41, R41, c[0x0][0x320] ;  /* 0x0000c80029297a20 */ /* 0x000fe40000410000 */
[----:B------:R-:W-:Y:S04]  /*9c40*/  FMUL.FTZ R42, R42, c[0x0][0x320] ;  /* 0x0000c8002a2a7a20 */ /* 0x000fe80000410000 */
[----:B------:R-:W-:Y:S01]  /*9c50*/  MUFU.TANH R41, R41 ;  /* 0x0000002900297308 */ /* 0x000fe20000002400 */
[C---:B-1----:R-:W-:Y:S09]  /*9c60*/  HMMA.16816.F32.BF16 R44, R188.reuse, R192, R44 ;  /* 0x000000c0bc2c723c */ /* 0x042ff2000004182c */
[----:B------:R-:W-:Y:S01]  /*9c70*/  MUFU.TANH R43, R43 ;  /* 0x0000002b002b7308 */ /* 0x000fe20000002400 */
[----:B------:R-:W-:Y:S01]  /*9c80*/  HMMA.16816.F32.BF16 R48, R188, R194, R48 ;  /* 0x000000c2bc30723c */ /* 0x000fe20000041830 */
[----:B------:R-:W2:Y:S08]  /*9c90*/  LDL.64 R188, [R1+0x20] ;  /* 0x0000200001bc7983 */ /* 0x000eb00000100a00 */
[----:B------:R-:W1:Y:S10]  /*9ca0*/  MUFU.TANH R132, R7 ;  /* 0x0000000700847308 */ /* 0x000e740000002400 */
[----:B------:R4:W1:Y:S01]  /*9cb0*/  MUFU.TANH R7, R10 ;  /* 0x0000000a00077308 */ /* 0x0008620000002400 */
[----:B------:R-:W-:Y:S02]  /*9cc0*/  FMUL.FTZ R45, R45, c[0x0][0x320] ;  /* 0x0000c8002d2d7a20 */ /* 0x000fe40000410000 */
[----:B------:R-:W-:Y:S02]  /*9cd0*/  FMUL.FTZ R46, R46, c[0x0][0x320] ;  /* 0x0000c8002e2e7a20 */ /* 0x000fe40000410000 */
[----:B------:R-:W-:Y:S02]  /*9ce0*/  FMUL.FTZ R44, R44, c[0x0][0x320] ;  /* 0x0000c8002c2c7a20 */ /* 0x000fe40000410000 */
[----:B------:R-:W-:Y:S02]  /*9cf0*/  FMUL.FTZ R47, R47, c[0x0][0x320] ;  /* 0x0000c8002f2f7a20 */ /* 0x000fe40000410000 */
[----:B------:R-:W-:Y:S01]  /*9d00*/  FMUL.FTZ R51, R51, c[0x0][0x320] ;  /* 0x0000c80033337a20 */ /* 0x000fe20000410000 */
[----:B------:R1:W-:Y:S10]  /*9d10*/  MUFU.TANH R192, R13 ;  /* 0x0000000d00c07308 */ /* 0x0003f40000002400 */
[----:B------:R3:W-:Y:S01]  /*9d20*/  MUFU.TANH R193, R14 ;  /* 0x0000000e00c17308 */ /* 0x0007e20000002400 */
[----:B----4-:R-:W-:Y:S02]  /*9d30*/  FSEL R10, R133, -INF , P1 ;  /* 0xff800000850a7808 */ /* 0x010fe40000800000 */
[----:B------:R-:W-:Y:S02]  /*9d40*/  ISETP.GT.AND P1, PT, R2, 0x8, PT ;  /* 0x000000080200780c */ /* 0x000fe40003f24270 */
[----:B------:R-:W-:Y:S05]  /*9d50*/  FMNMX.FTZ R4, R10, R136, !PT ;  /* 0x000000880a047209 */ /* 0x000fea0007810000 */
[----:B------:R4:W4:Y:S01]  /*9d60*/  MUFU.TANH R191, R12 ;  /* 0x0000000c00bf7308 */ /* 0x0009220000002400 */
[----:B-1----:R-:W-:Y:S02]  /*9d70*/  FSEL R13, R132, -INF , P0 ;  /* 0xff800000840d7808 */ /* 0x002fe40000000000 */
[----:B------:R-:W-:Y:S02]  /*9d80*/  ISETP.GT.AND P0, PT, R2, 0x9, PT ;  /* 0x000000090200780c */ /* 0x000fe40003f04270 */
[----:B------:R-:W-:Y:S05]  /*9d90*/  FMNMX.FTZ R4, R13, R4, !PT ;  /* 0x000000040d047209 */ /* 0x000fea0007810000 */
[----:B------:R-:W1:Y:S01]  /*9da0*/  MUFU.TANH R16, R16 ;  /* 0x0000001000107308 */ /* 0x000e620000002400 */
[----:B------:R-:W-:Y:S02]  /*9db0*/  FSEL R15, R9, -INF , P0 ;  /* 0xff800000090f7808 */ /* 0x000fe40000000000 */
[----:B------:R-:W-:Y:S02]  /*9dc0*/  ISETP.GT.AND P0, PT, R0, 0x9, PT ;  /* 0x000000090000780c */ /* 0x000fe40003f04270 */
[----:B---3--:R-:W-:Y:S02]  /*9dd0*/  FSEL R14, R8, -INF , P1 ;  /* 0xff800000080e7808 */ /* 0x008fe40000800000 */
[----:B------:R-:W-:Y:S02]  /*9de0*/  ISETP.GT.AND P1, PT, R0, 0x8, PT ;  /* 0x000000080000780c */ /* 0x000fe40003f24270 */
[----:B------:R-:W-:Y:S01]  /*9df0*/  FSEL R139, R139, -INF , P0 ;  /* 0xff8000008b8b7808 */ /* 0x000fe20000000000 */
[----:B------:R-:W3:Y:S01]  /*9e00*/  MUFU.TANH R20, R20 ;  /* 0x0000001400147308 */ /* 0x000ee20000002400 */
[----:B------:R-:W-:Y:S01]  /*9e10*/  FSEL R18, R7, -INF , P1 ;  /* 0xff80000007127808 */ /* 0x000fe20000800000 */
[----:B------:R-:W-:Y:S01]  /*9e20*/  FMUL.FTZ R7, R48, c[0x0][0x320] ;  /* 0x0000c80030077a20 */ /* 0x000fe20000410000 */
[----:B------:R-:W-:Y:S02]  /*9e30*/  ISETP.GT.AND P1, PT, R2, 0x10, PT ;  /* 0x000000100200780c */ /* 0x000fe40003f24270 */
[----:B----4-:R-:W-:Y:S02]  /*9e40*/  FSEL R12, R134, -INF , P2 ;  /* 0xff800000860c7808 */ /* 0x010fe40001000000 */
[----:B------:R-:W-:Y:S02]  /*9e50*/  ISETP.GT.AND P0, PT, R2, 0x11, PT ;  /* 0x000000110200780c */ /* 0x000fe40003f04270 */
[----:B------:R-:W-:Y:S01]  /*9e60*/  FMNMX.FTZ R3, R12, R3, !PT ;  /* 0x000000030c037209 */ /* 0x000fe20007810000 */
[----:B------:R-:W4:Y:S01]  /*9e70*/  MUFU.TANH R23, R23 ;  /* 0x0000001700177308 */ /* 0x000f220000002400 */
[----:B------:R-:W-:Y:S02]  /*9e80*/  FSEL R191, R191, -INF , P1 ;  /* 0xff800000bfbf7808 */ /* 0x000fe40000800000 */
[----:B------:R-:W-:Y:S02]  /*9e90*/  FSEL R192, R192, -INF , P0 ;  /* 0xff800000c0c07808 */ /* 0x000fe40000000000 */
[----:B------:R-:W-:Y:S02]  /*9ea0*/  FMNMX.FTZ R4, R18, R4, !PT ;  /* 0x0000000412047209 */ /* 0x000fe40007810000 */
[C---:B------:R-:W-:Y:S02]  /*9eb0*/  ISETP.GT.AND P1, PT, R0.reuse, 0x10, PT ;  /* 0x000000100000780c */ /* 0x040fe40003f24270 */
[----:B------:R-:W-:Y:S01]  /*9ec0*/  ISETP.GT.AND P0, PT, R0, 0x11, PT ;  /* 0x000000110000780c */ /* 0x000fe20003f04270 */
[----:B------:R-:W3:Y:S01]  /*9ed0*/  MUFU.TANH R30, R30 ;  /* 0x0000001e001e7308 */ /* 0x000ee20000002400 */
[----:B------:R-:W-:Y:S02]  /*9ee0*/  FMNMX.FTZ R3, R14, R3, !PT ;  /* 0x000000030e037209 */ /* 0x000fe40007810000 */
[----:B------:R-:W-:Y:S02]  /*9ef0*/  FMNMX.FTZ R4, R139, R4, !PT ;  /* 0x000000048b047209 */ /* 0x000fe40007810000 */
[----:B------:R-:W-:Y:S02]  /*9f00*/  FSEL R193, R193, -INF , P1 ;  /* 0xff800000c1c17808 */ /* 0x000fe40000800000 */
[----:B------:R-:W-:Y:S01]  /*9f10*/  FSEL R194, R6, -INF , P0 ;  /* 0xff80000006c27808 */ /* 0x000fe20000000000 */
[----:B------:R-:W-:Y:S01]  /*9f20*/  FMUL.FTZ R6, R49, c[0x0][0x320] ;  /* 0x0000c80031067a20 */ /* 0x000fe20000410000 */
[C---:B------:R-:W-:Y:S01]  /*9f30*/  ISETP.GT.AND P0, PT, R2.reuse, 0x19, PT ;  /* 0x000000190200780c */ /* 0x040fe20003f04270 */
[----:B------:R-:W3:Y:S01]  /*9f40*/  MUFU.TANH R31, R31 ;  /* 0x0000001f001f7308 */ /* 0x000ee20000002400 */
[----:B------:R-:W-:Y:S02]  /*9f50*/  ISETP.GT.AND P1, PT, R2, 0x18, PT ;  /* 0x000000180200780c */ /* 0x000fe40003f24270 */
[----:B------:R-:W-:Y:S02]  /*9f60*/  FMNMX.FTZ R3, R15, R3, !PT ;  /* 0x000000030f037209 */ /* 0x000fe40007810000 */
[----:B------:R-:W-:Y:S02]  /*9f70*/  FSEL R196, R17, -INF , P0 ;  /* 0xff80000011c47808 */ /* 0x000fe40000000000 */
[----:B-1----:R-:W-:Y:S02]  /*9f80*/  FSEL R195, R16, -INF , P1 ;  /* 0xff80000010c37808 */ /* 0x002fe40000800000 */
[C---:B------:R-:W-:Y:S01]  /*9f90*/  ISETP.GT.AND P0, PT, R0.reuse, 0x19, PT ;  /* 0x000000190000780c */ /* 0x040fe20003f04270 */
[----:B------:R-:W1:Y:S01]  /*9fa0*/  MUFU.TANH R33, R33 ;  /* 0x0000002100217308 */ /* 0x000e620000002400 */
[----:B------:R-:W-:Y:S02]  /*9fb0*/  FMNMX.FTZ R4, R193, R4, !PT ;  /* 0x00000004c1047209 */ /* 0x000fe40007810000 */
[----:B------:R-:W-:Y:S02]  /*9fc0*/  ISETP.GT.AND P1, PT, R0, 0x18, PT ;  /* 0x000000180000780c */ /* 0x000fe40003f24270 */
[----:B------:R-:W-:Y:S02]  /*9fd0*/  FMNMX.FTZ R3, R191, R3, !PT ;  /* 0x00000003bf037209 */ /* 0x000fe40007810000 */
[----:B------:R-:W-:Y:S02]  /*9fe0*/  FSEL R198, R19, -INF , P0 ;  /* 0xff80000013c67808 */ /* 0x000fe40000000000 */
[----:B------:R-:W-:Y:S01]  /*9ff0*/  FSEL R197, R5, -INF , P1 ;  /* 0xff80000005c57808 */ /* 0x000fe20000800000 */
[----:B------:R-:W1:Y:S01]  /*a000*/  MUFU.TANH R34, R34 ;  /* 0x0000002200227308 */ /* 0x000e620000002400 */
[----:B------:R-:W-:Y:S01]  /*a010*/  FMNMX.FTZ R4, R194, R4, !PT ;  /* 0x00000004c2047209 */ /* 0x000fe20007810000 */
[----:B------:R-:W-:Y:S01]  /*a020*/  FMUL.FTZ R5, R50, c[0x0][0x320] ;  /* 0x0000c80032057a20 */ /* 0x000fe20000410000 */
[C---:B------:R-:W-:Y:S02]  /*a030*/  ISETP.GT.AND P0, PT, R2.reuse, 0x21, PT ;  /* 0x000000210200780c */ /* 0x040fe40003f04270 */
[----:B------:R-:W-:Y:S02]  /*a040*/  ISETP.GT.AND P1, PT, R2, 0x20, PT ;  /* 0x000000200200780c */ /* 0x000fe40003f24270 */
[----:B------:R-:W-:Y:S02]  /*a050*/  FMNMX.FTZ R3, R192, R3, !PT ;  /* 0x00000003c0037209 */ /* 0x000fe40007810000 */
[----:B------:R-:W-:Y:S01]  /*a060*/  FSEL R202, R21, -INF , P0 ;  /* 0xff80000015ca7808 */ /* 0x000fe20000000000 */
[----:B------:R-:W1:Y:S01]  /*a070*/  MUFU.TANH R35, R35 ;  /* 0x0000002300237308 */ /* 0x000e620000002400 */
[----:B---3--:R-:W-:Y:S02]  /*a080*/  FSEL R203, R20, -INF , P1 ;  /* 0xff80000014cb7808 */ /* 0x008fe40000800000 */
[C---:B------:R-:W-:Y:S02]  /*a090*/  ISETP.GT.AND P1, PT, R0.reuse, 0x20, PT ;  /* 0x000000200000780c */ /* 0x040fe40003f24270 */
[----:B------:R-:W-:Y:S02]  /*a0a0*/  FMNMX.FTZ R4, R197, R4, !PT ;  /* 0x00000004c5047209 */ /* 0x000fe40007810000 */
[----:B------:R-:W-:Y:S02]  /*a0b0*/  ISETP.GT.AND P0, PT, R0, 0x21, PT ;  /* 0x000000210000780c */ /* 0x000fe40003f04270 */
[----:B------:R-:W-:Y:S01]  /*a0c0*/  FMNMX.FTZ R3, R195, R3, !PT ;  /* 0x00000003c3037209 */ /* 0x000fe20007810000 */
[----:B------:R-:W3:Y:S01]  /*a0d0*/  MUFU.TANH R36, R36 ;  /* 0x0000002400247308 */ /* 0x000ee20000002400 */
[----:B------:R-:W-:Y:S02]  /*a0e0*/  FMNMX.FTZ R4, R198, R4, !PT ;  /* 0x00000004c6047209 */ /* 0x000fe40007810000 */
[----:B------:R-:W-:Y:S02]  /*a0f0*/  FSEL R204, R22, -INF , P1 ;  /* 0xff80000016cc7808 */ /* 0x000fe40000800000 */
[C---:B------:R-:W-:Y:S02]  /*a100*/  ISETP.GT.AND P1, PT, R2.reuse, 0x28, PT ;  /* 0x000000280200780c */ /* 0x040fe40003f24270 */
[----:B----4-:R-:W-:Y:S02]  /*a110*/  FSEL R200, R23, -INF , P0 ;  /* 0xff80000017c87808 */ /* 0x010fe40000000000 */
[----:B------:R-:W-:Y:S01]  /*a120*/  ISETP.GT.AND P0, PT, R2, 0x29, PT ;  /* 0x000000290200780c */ /* 0x000fe20003f04270 */
[----:B------:R-:W4:Y:S01]  /*a130*/  MUFU.TANH R37, R37 ;  /* 0x0000002500257308 */ /* 0x000f220000002400 */
[----:B------:R-:W-:Y:S02]  /*a140*/  FMNMX.FTZ R3, R196, R3, !PT ;  /* 0x00000003c4037209 */ /* 0x000fe40007810000 */
[----:B------:R-:W-:Y:S02]  /*a150*/  FSEL R205, R24, -INF , P1 ;  /* 0xff80000018cd7808 */ /* 0x000fe40000800000 */
[----:B------:R-:W-:Y:S01]  /*a160*/  FSEL R199, R25, -INF , P0 ;  /* 0xff80000019c77808 */ /* 0x000fe20000000000 */
[----:B------:R-:W2:Y:S01]  /*a170*/  LDL.LU R24, [R1+0x10] ;  /* 0x0000100001187983 */ /* 0x000ea20000300800 */
[C---:B------:R-:W-:Y:S02]  /*a180*/  ISETP.GT.AND P1, PT, R0.reuse, 0x28, PT ;  /* 0x000000280000780c */ /* 0x040fe40003f24270 */
[----:B------:R-:W-:Y:S01]  /*a190*/  ISETP.GT.AND P0, PT, R0, 0x29, PT ;  /* 0x000000290000780c */ /* 0x000fe20003f04270 */
[----:B------:R-:W1:Y:S01]  /*a1a0*/  MUFU.TANH R38, R38 ;  /* 0x0000002600267308 */ /* 0x000e620000002400 */
[----:B------:R-:W-:Y:S02]  /*a1b0*/  FMNMX.FTZ R4, R204, R4, !PT ;  /* 0x00000004cc047209 */ /* 0x000fe40007810000 */
[----:B------:R-:W-:Y:S02]  /*a1c0*/  FMNMX.FTZ R3, R203, R3, !PT ;  /* 0x00000003cb037209 */ /* 0x000fe40007810000 */
[----:B------:R-:W-:Y:S02]  /*a1d0*/  FSEL R206, R26, -INF , P1 ;  /* 0xff8000001ace7808 */ /* 0x000fe40000800000 */
[----:B------:R-:W-:Y:S02]  /*a1e0*/  FSEL R207, R27, -INF , P0 ;  /* 0xff8000001bcf7808 */ /* 0x000fe40000000000 */
[----:B------:R-:W-:Y:S01]  /*a1f0*/  ISETP.GT.AND P0, PT, R2, 0x31, PT ;  /* 0x000000310200780c */ /* 0x000fe20003f04270 */
[----:B------:R-:W1:Y:S01]  /*a200*/  MUFU.TANH R39, R39 ;  /* 0x0000002700277308 */ /* 0x000e620000002400 */
[----:B------:R-:W-:Y:S02]  /*a210*/  FMNMX.FTZ R4, R200, R4, !PT ;  /* 0x00000004c8047209 */ /* 0x000fe40007810000 */
[----:B------:R-:W-:Y:S02]  /*a220*/  ISETP.GT.AND P1, PT, R2, 0x30, PT ;  /* 0x000000300200780c */ /* 0x000fe40003f24270 */
[----:B------:R-:W-:Y:S02]  /*a230*/  FMNMX.FTZ R3, R202, R3, !PT ;  /* 0x00000003ca037209 */ /* 0x000fe40007810000 */
[----:B------:R-:W-:Y:S02]  /*a240*/  FSEL R29, R29, -INF , P0 ;  /* 0xff8000001d1d7808 */ /* 0x000fe40000000000 */
[----:B------:R-:W-:Y:S01]  /*a250*/  FSEL R211, R28, -INF , P1 ;  /* 0xff8000001cd37808 */ /* 0x000fe20000800000 */
[----:B------:R-:W3:Y:S01]  /*a260*/  MUFU.TANH R40, R40 ;  /* 0x0000002800287308 */ /* 0x000ee20000002400 */
[----:B------:R-:W-:Y:S02]  /*a270*/  FMNMX.FTZ R4, R206, R4, !PT ;  /* 0x00000004ce047209 */ /* 0x000fe40007810000 */
[C---:B------:R-:W-:Y:S02]  /*a280*/  ISETP.GT.AND P1, PT, R0.reuse, 0x30, PT ;  /* 0x000000300000780c */ /* 0x040fe40003f24270 */
[----:B------:R-:W-:Y:S02]  /*a290*/  ISETP.GT.AND P0, PT, R0, 0x31, PT ;  /* 0x000000310000780c */ /* 0x000fe40003f04270 */
[----:B------:R-:W-:Y:S02]  /*a2a0*/  FMNMX.FTZ R3, R205, R3, !PT ;  /* 0x00000003cd037209 */ /* 0x000fe40007810000 */
[----:B------:R-:W-:Y:S01]  /*a2b0*/  FSEL R30, R30, -INF , P1 ;  /* 0xff8000001e1e7808 */ /* 0x000fe20000800000 */
[----:B------:R-:W3:Y:S01]  /*a2c0*/  MUFU.TANH R42, R42 ;  /* 0x0000002a002a7308 */ /* 0x000ee20000002400 */
[----:B------:R-:W-:Y:S02]  /*a2d0*/  FSEL R31, R31, -INF , P0 ;  /* 0xff8000001f1f7808 */ /* 0x000fe40000000000 */
[C---:B------:R-:W-:Y:S02]  /*a2e0*/  ISETP.GT.AND P1, PT, R2.reuse, 0x38, PT ;  /* 0x000000380200780c */ /* 0x040fe40003f24270 */
[----:B------:R-:W-:Y:S02]  /*a2f0*/  ISETP.GT.AND P0, PT, R2, 0x39, PT ;  /* 0x000000390200780c */ /* 0x000fe40003f04270 */
[----:B------:R-:W-:Y:S02]  /*a300*/  FMNMX.FTZ R4, R207, R4, !PT ;  /* 0x00000004cf047209 */ /* 0x000fe40007810000 */
[----:B------:R-:W-:Y:S01]  /*a310*/  FMNMX.FTZ R3, R199, R3, !PT ;  /* 0x00000003c7037209 */ /* 0x000fe20007810000 */
[----:B------:R-:W3:Y:S01]  /*a320*/  MUFU.TANH R45, R45 ;  /* 0x0000002d002d7308 */ /* 0x000ee20000002400 */
[----:B------:R-:W-:Y:S02]  /*a330*/  FSEL R214, R32, -INF , P1 ;  /* 0xff80000020d67808 */ /* 0x000fe40000800000 */
[----:B-1----:R-:W-:Y:S02]  /*a340*/  FSEL R213, R33, -INF , P0 ;  /* 0xff80000021d57808 */ /* 0x002fe40000000000 */
[----:B------:R-:W-:Y:S02]  /*a350*/  FMNMX.FTZ R4, R30, R4, !PT ;  /* 0x000000041e047209 */ /* 0x000fe40007810000 */
[C---:B------:R-:W-:Y:S02]  /*a360*/  ISETP.GT.AND P1, PT, R0.reuse, 0x38, PT ;  /* 0x000000380000780c */ /* 0x040fe40003f24270 */
[----:B------:R-:W-:Y:S01]  /*a370*/  ISETP.GT.AND P0, PT, R0, 0x39, PT ;  /* 0x000000390000780c */ /* 0x000fe20003f04270 */
[----:B------:R-:W1:Y:S01]  /*a380*/  MUFU.TANH R46, R46 ;  /* 0x0000002e002e7308 */ /* 0x000e620000002400 */
[----:B------:R-:W-:Y:S02]  /*a390*/  FMNMX.FTZ R3, R211, R3, !PT ;  /* 0x00000003d3037209 */ /* 0x000fe40007810000 */
[----:B------:R-:W-:Y:S02]  /*a3a0*/  FSEL R215, R34, -INF , P1 ;  /* 0xff80000022d77808 */ /* 0x000fe40000800000 */
[C---:B------:R-:W-:Y:S02]  /*a3b0*/  ISETP.GT.AND P1, PT, R2.reuse, 0x40, PT ;  /* 0x000000400200780c */ /* 0x040fe40003f24270 */
[----:B------:R-:W-:Y:S02]  /*a3c0*/  FSEL R35, R35, -INF , P0 ;  /* 0xff80000023237808 */ /* 0x000fe40000000000 */
[----:B------:R-:W-:Y:S01]  /*a3d0*/  FMNMX.FTZ R4, R31, R4, !PT ;  /* 0x000000041f047209 */ /* 0x000fe20007810000 */
[----:B------:R-:W1:Y:S01]  /*a3e0*/  MUFU.TANH R44, R44 ;  /* 0x0000002c002c7308 */ /* 0x000e620000002400 */
[----:B------:R-:W-:Y:S02]  /*a3f0*/  ISETP.GT.AND P0, PT, R2, 0x41, PT ;  /* 0x000000410200780c */ /* 0x000fe40003f04270 */
[----:B------:R-:W-:Y:S02]  /*a400*/  FMNMX.FTZ R3, R29, R3, !PT ;  /* 0x000000031d037209 */ /* 0x000fe40007810000 */
[----:B---3--:R-:W-:Y:S02]  /*a410*/  FSEL R36, R36, -INF , P1 ;  /* 0xff80000024247808 */ /* 0x008fe40000800000 */
[C---:B------:R-:W-:Y:S02]  /*a420*/  ISETP.GT.AND P1, PT, R0.reuse, 0x40, PT ;  /* 0x000000400000780c */ /* 0x040fe40003f24270 */
[----:B----4-:R-:W-:Y:S01]  /*a430*/  FSEL R37, R37, -INF , P0 ;  /* 0xff80000025257808 */ /* 0x010fe20000000000 */
[----:B------:R-:W3:Y:S01]  /*a440*/  MUFU.TANH R47, R47 ;  /* 0x0000002f002f7308 */ /* 0x000ee20000002400 */
[----:B------:R-:W-:Y:S02]  /*a450*/  ISETP.GT.AND P0, PT, R0, 0x41, PT ;  /* 0x000000410000780c */ /* 0x000fe40003f04270 */
[----:B------:R-:W-:Y:S02]  /*a460*/  FMNMX.FTZ R4, R215, R4, !PT ;  /* 0x00000004d7047209 */ /* 0x000fe40007810000 */
[----:B------:R-:W-:Y:S02]  /*a470*/  FMNMX.FTZ R3, R214, R3, !PT ;  /* 0x00000003d6037209 */ /* 0x000fe40007810000 */
[----:B------:R-:W-:Y:S02]  /*a480*/  FSEL R38, R38, -INF , P1 ;  /* 0xff80000026267808 */ /* 0x000fe40000800000 */
[----:B------:R-:W-:Y:S01]  /*a490*/  FSEL R39, R39, -INF , P0 ;  /* 0xff80000027277808 */ /* 0x000fe20000000000 */
[----:B------:R-:W4:Y:S01]  /*a4a0*/  MUFU.TANH R7, R7 ;  /* 0x0000000700077308 */ /* 0x000f220000002400 */
[----:B------:R-:W-:Y:S02]  /*a4b0*/  FMNMX.FTZ R4, R35, R4, !PT ;  /* 0x0000000423047209 */ /* 0x000fe40007810000 */
[C---:B------:R-:W-:Y:S02]  /*a4c0*/  ISETP.GT.AND P1, PT, R2.reuse, 0x48, PT ;  /* 0x000000480200780c */ /* 0x040fe40003f24270 */
[----:B------:R-:W-:Y:S02]  /*a4d0*/  ISETP.GT.AND P0, PT, R2, 0x49, PT ;  /* 0x000000490200780c */ /* 0x000fe40003f04270 */
[----:B------:R-:W-:Y:S02]  /*a4e0*/  FMNMX.FTZ R3, R213, R3, !PT ;  /* 0x00000003d5037209 */ /* 0x000fe40007810000 */
[----:B------:R-:W-:Y:S01]  /*a4f0*/  FSEL R16, R40, -INF , P1 ;  /* 0xff80000028107808 */ /* 0x000fe20000800000 */
[----:B------:R-:W1:Y:S01]  /*a500*/  MUFU.TANH R6, R6 ;  /* 0x0000000600067308 */ /* 0x000e620000002400 */
[----:B------:R-:W-:Y:S02]  /*a510*/  FSEL R17, R41, -INF , P0 ;  /* 0xff80000029117808 */ /* 0x000fe40000000000 */
[----:B------:R-:W-:Y:S02]  /*a520*/  ISETP.GT.AND P0, PT, R0, 0x49, PT ;  /* 0x000000490000780c */ /* 0x000fe40003f04270 */
[----:B------:R-:W-:Y:S02]  /*a530*/  FMNMX.FTZ R4, R38, R4, !PT ;  /* 0x0000000426047209 */ /* 0x000fe40007810000 */
[----:B------:R-:W-:Y:S02]  /*a540*/  ISETP.GT.AND P1, PT, R0, 0x48, PT ;  /* 0x000000480000780c */ /* 0x000fe40003f24270 */
[----:B------:R-:W-:Y:S01]  /*a550*/  FMNMX.FTZ R3, R36, R3, !PT ;  /* 0x0000000324037209 */ /* 0x000fe20007810000 */
[----:B------:R-:W3:Y:S01]  /*a560*/  MUFU.TANH R5, R5 ;  /* 0x0000000500057308 */ /* 0x000ee20000002400 */
[----:B------:R-:W-:Y:S02]  /*a570*/  FSEL R22, R43, -INF , P0 ;  /* 0xff8000002b167808 */ /* 0x000fe40000000000 */
[----:B------:R-:W-:Y:S02]  /*a580*/  FSEL R19, R42, -INF , P1 ;  /* 0xff8000002a137808 */ /* 0x000fe40000800000 */
[----:B------:R-:W-:Y:S02]  /*a590*/  ISETP.GT.AND P0, PT, R0, 0x50, PT ;  /* 0x000000500000780c */ /* 0x000fe40003f04270 */
[----:B------:R-:W-:Y:S02]  /*a5a0*/  FMNMX.FTZ R4, R39, R4, !PT ;  /* 0x0000000427047209 */ /* 0x000fe40007810000 */
[C---:B------:R-:W-:Y:S01]  /*a5b0*/  ISETP.GT.AND P1, PT, R2.reuse, 0x51, PT ;  /* 0x000000510200780c */ /* 0x040fe20003f24270 */
[----:B------:R-:W3:Y:S01]  /*a5c0*/  MUFU.TANH R134, R51 ;  /* 0x0000003300867308 */ /* 0x000ee20000002400 */
[----:B------:R-:W-:Y:S02]  /*a5d0*/  FMNMX.FTZ R3, R37, R3, !PT ;  /* 0x0000000325037209 */ /* 0x000fe40007810000 */
[----:B------:R-:W-:Y:S02]  /*a5e0*/  ISETP.GT.AND P2, PT, R2, 0x50, PT ;  /* 0x000000500200780c */ /* 0x000fe40003f44270 */
[----:B------:R-:W-:Y:S02]  /*a5f0*/  FSEL R210, R45, -INF , P1 ;  /* 0xff8000002dd27808 */ /* 0x000fe40000800000 */
[----:B-1----:R-:W-:Y:S02]  /*a600*/  FSEL R23, R46, -INF , P0 ;  /* 0xff8000002e177808 */ /* 0x002fe40000000000 */
[C---:B------:R-:W-:Y:S02]  /*a610*/  ISETP.GT.AND P0, PT, R2.reuse, 0x59, PT ;  /* 0x000000590200780c */ /* 0x040fe40003f04270 */
[----:B------:R-:W-:Y:S02]  /*a620*/  ISETP.GT.AND P1, PT, R2, 0x58, PT ;  /* 0x000000580200780c */ /* 0x000fe40003f24270 */
[----:B------:R-:W-:Y:S02]  /*a630*/  FMNMX.FTZ R2, R19, R4, !PT ;  /* 0x0000000413027209 */ /* 0x000fe40007810000 */
[----:B------:R-:W-:Y:S02]  /*a640*/  FMNMX.FTZ R3, R16, R3, !PT ;  /* 0x0000000310037209 */ /* 0x000fe40007810000 */
[----:B------:R-:W-:Y:S02]  /*a650*/  FSEL R212, R44, -INF , P2 ;  /* 0xff8000002cd47808 */ /* 0x000fe40001000000 */
[----:B------:R-:W-:Y:S02]  /*a660*/  ISETP.GT.AND P2, PT, R0, 0x51, PT ;  /* 0x000000510000780c */ /* 0x000fe40003f44270 */
[----:B------:R-:W-:Y:S02]  /*a670*/  FMNMX.FTZ R2, R22, R2, !PT ;  /* 0x0000000216027209 */ /* 0x000fe40007810000 */
[----:B------:R-:W-:Y:S02]  /*a680*/  FMNMX.FTZ R3, R17, R3, !PT ;  /* 0x0000000311037209 */ /* 0x000fe40007810000 */
[----:B---3--:R-:W-:Y:S02]  /*a690*/  FSEL R21, R47, -INF , P2 ;  /* 0xff8000002f157808 */ /* 0x008fe40001000000 */
        /* <DEDUP_REMOVED lines=8> */
[----:B------:R-:W-:Y:S02]  /*a720*/  FMNMX.FTZ R3, R210, R3, !PT ;  /* 0x00000003d2037209 */ /* 0x000fe40007810000 */
[----:B------:R-:W-:Y:S02]  /*a730*/  FSEL R134, R134, -INF , P0 ;  /* 0xff80000086867808 */ /* 0x000fe40000000000 */
[----:B------:R-:W-:Y:S02]  /*a740*/  FMNMX.FTZ R0, R20, R0, !PT ;  /* 0x0000000014007209 */ /* 0x000fe40007810000 */
[----:B------:R-:W-:Y:S02]  /*a750*/  FMNMX.FTZ R3, R209, R3, !PT ;  /* 0x00000003d1037209 */ /* 0x000fe40007810000 */
[----:B------:R-:W-:Y:S02]  /*a760*/  FMNMX.FTZ R0, R134, R0, !PT ;  /* 0x0000000086007209 */ /* 0x000fe40007810000 */
[----:B------:R-:W-:Y:S02]  /*a770*/  FMNMX.FTZ R3, R208, R3, !PT ;  /* 0x00000003d0037209 */ /* 0x000fe40007810000 */
[----:B------:R-:W-:Y:S01]  /*a780*/  ISETP.GE.AND P2, PT, R201, 0x1, PT ;  /* 0x00000001c900780c */ /* 0x000fe20003f46270 */
[----:B------:R-:W1:Y:S08]  /*a790*/  SHFL.BFLY PT, R2, R0, 0x2, 0x1f ;  /* 0x0c401f0000027f89 */ /* 0x000e7000000e0000 */
[----:B------:R-:W3:Y:S04]  /*a7a0*/  SHFL.BFLY PT, R133, R3, 0x2, 0x1f ;  /* 0x0c401f0003857f89 */ /* 0x000ee800000e0000 */
[----:B------:R-:W-:Y:S02]  /*a7b0*/  @P2 SHF.R.S32.HI R6, RZ, 0x1f, R252 ;  /* 0x0000001fff062819 */ /* 0x000fe400000114fc */
[----:B------:R-:W-:Y:S03]  /*a7c0*/  @P2 MOV R7, R138 ;  /* 0x0000008a00072202 */ /* 0x000fe60000000f00 */
[----:B------:R-:W-:Y:S01]  /*a7d0*/  @P2 IMAD R6, R6, c[0x0][0x1e0], RZ ;  /* 0x0000780006062a24 */ /* 0x000fe200078e02ff */
[----:B-1----:R-:W-:Y:S02]  /*a7e0*/  FMNMX.FTZ R0, R0, R2, !PT ;  /* 0x0000000200007209 */ /* 0x002fe40007810000 */
[----:B---3--:R-:W-:Y:S03]  /*a7f0*/  FMNMX.FTZ R133, R3, R133, !PT ;  /* 0x0000008503857209 */ /* 0x008fe60007810000 */
[----:B------:R-:W1:Y:S08]  /*a800*/  SHFL.BFLY PT, R3, R0, 0x1, 0x1f ;  /* 0x0c201f0000037f89 */ /* 0x000e7000000e0000 */
[----:B------:R-:W3:Y:S01]  /*a810*/  SHFL.BFLY PT, R4, R133, 0x1, 0x1f ;  /* 0x0c201f0085047f89 */ /* 0x000ee200000e0000 */
[----:B-1----:R-:W-:Y:S04]  /*a820*/  FMNMX.FTZ R132, R0, R3, !PT ;  /* 0x0000000300847209 */ /* 0x002fe80007810000 */
[C---:B------:R-:W-:Y:S04]  /*a830*/  FSETP.NEU.FTZ.AND P0, PT, R132.reuse, -INF , PT ;  /* 0xff8000008400780b */ /* 0x040fe80003f1d000 */
[----:B------:R-:W-:Y:S02]  /*a840*/  FSEL R0, R132, RZ, P0 ;  /* 0x000000ff84007208 */ /* 0x000fe40000000000 */
[----:B---3--:R-:W-:Y:S01]  /*a850*/  FMNMX.FTZ R133, R133, R4, !PT ;  /* 0x0000000485857209 */ /* 0x008fe20007810000 */
[----:B------:R-:W-:Y:S03]  /*a860*/  @P2 IMAD.WIDE.U32 R4, R252, c[0x0][0x1e0], RZ ;  /* 0x00007800fc042a25 */ /* 0x000fe600078e00ff */
[C---:B------:R-:W-:Y:S01]  /*a870*/  FSETP.NEU.FTZ.AND P1, PT, R133.reuse, -INF , PT ;  /* 0xff8000008500780b */ /* 0x040fe20003f3d000 */
[----:B------:R-:W-:Y:S02]  /*a880*/  FADD.FTZ R3, -R0, R136 ;  /* 0x0000008800037221 */ /* 0x000fe40000010100 */
[----:B------:R-:W-:Y:S01]  /*a890*/  @P2 IMAD R0, R252, c[0x0][0x1e4], R6 ;  /* 0x00007900fc002a24 */ /* 0x000fe200078e0206 */
[----:B--2---:R-:W-:Y:S01]  /*a8a0*/  @P2 MOV R6, R188 ;  /* 0x000000bc00062202 */ /* 0x004fe20000000f00 */
[----:B------:R-:W-:Y:S01]  /*a8b0*/  FMUL.FTZ R188, R132, c[0x0][0x2d0] ;  /* 0x0000b40084bc7a20 */ /* 0x000fe20000410000 */
[----:B------:R-:W-:Y:S02]  /*a8c0*/  FSEL R2, R133, RZ, P1 ;  /* 0x000000ff85027208 */ /* 0x000fe40000800000 */
[----:B------:R-:W-:Y:S01]  /*a8d0*/  @P2 IADD3 R0, R5, R0, RZ ;  /* 0x0000000005002210 */ /* 0x000fe20007ffe0ff */
[----:B------:R-:W-:Y:S01]  /*a8e0*/  @P2 IMAD.WIDE.U32 R6, R4, 0x60, R6 ;  /* 0x0000006004062825 */ /* 0x000fe200078e0006 */
[----:B------:R-:W-:Y:S03]  /*a8f0*/  FSEL R188, R188, RZ, P0 ;  /* 0x000000ffbcbc7208 */ /* 0x000fe60000000000 */
[----:B------:R-:W-:Y:S02]  /*a900*/  @P2 IMAD R0, R0, 0x60, RZ ;  /* 0x0000006000002824 */ /* 0x000fe400078e02ff */
[----:B------:R-:W-:Y:S02]  /*a910*/  FADD.FTZ R2, -R2, R135 ;  /* 0x0000008702027221 */ /* 0x000fe40000010100 */
[----:B------:R-:W-:Y:S01]  /*a920*/  FMUL.FTZ R135, R133, c[0x0][0x2d0] ;  /* 0x0000b40085877a20 */ /* 0x000fe20000410000 */
[----:B------:R-:W-:Y:S04]  /*a930*/  @P2 IADD3 R0, R7, R0, RZ ;  /* 0x0000000007002210 */ /* 0x000fe80007ffe0ff */
[C---:B------:R-:W-:Y:S02]  /*a940*/  @P2 SHF.L.U64.HI R0, R6.reuse, 0x1, R0 ;  /* 0x0000000106002819 */ /* 0x040fe40000010200 */
[----:B------:R-:W-:Y:S02]  /*a950*/  @P2 SHF.L.U32 R6, R6, 0x1, RZ ;  /* 0x0000000106062819 */ /* 0x000fe400000006ff */
[----:B------:R-:W-:Y:S02]  /*a960*/  FSEL R135, R135, RZ, P1 ;  /* 0x000000ff87877208 */ /* 0x000fe40000800000 */
[----:B------:R-:W-:Y:S03]  /*a970*/  @P2 IADD3 R4, P3, R6, c[0x0][0x1c8], RZ ;  /* 0x0000720006042a10 */ /* 0x000fe60007f7e0ff */
[--C-:B------:R-:W-:Y:S01]  /*a980*/  FFMA.FTZ R15, R15, c[0x0][0x2d0], -R135.reuse ;  /* 0x0000b4000f0f7a23 */ /* 0x100fe20000010887 */
[----:B------:R-:W-:Y:S05]  /*a990*/  @P2 IADD3.X R5, R0, c[0x0][0x1cc], RZ, P3, !PT ;  /* 0x0000730000052a10 */ /* 0x000fea0001ffe4ff */
[----:B------:R1:W-:Y:S01]  /*a9a0*/  @P2 LDGSTS.E.BYPASS.LTC128B.128 [R251+0xc100], [R4.64], !P4 ;  /* 0x0c10000004fb2fae */ /* 0x0003e2000e101d48 */
[----:B------:R-:W-:Y:S04]  /*a9b0*/  @P2 IADD3 R8, P4, R6, 0x80, RZ ;  /* 0x0000008006082810 */ /* 0x000fe80007f9e0ff */
[----:B------:R-:W-:Y:S04]  /*a9c0*/  @P2 IADD3 R8, P3, R8, c[0x0][0x1c8], RZ ;  /* 0x0000720008082a10 */ /* 0x000fe80007f7e0ff */
[--C-:B------:R-:W-:Y:S02]  /*a9d0*/  @P2 IADD3.X R9, RZ, c[0x0][0x1cc], R0.reuse, P3, P4 ;  /* 0x00007300ff092a10 */ /* 0x100fe40001fe8400 */
[----:B------:R-:W-:Y:S11]  /*a9e0*/  LOP3.LUT P4, RZ, R220, 0x1, RZ, 0xc0, !PT ;  /* 0x00000001dcff7812 */ /* 0x000ff6000788c0ff */
[----:B------:R-:W-:Y:S02]  /*a9f0*/  @!UPT UIADD3 URZ, URZ, URZ, URZ ;  /* 0x0000003f3f3ff290 */ /* 0x000fe4000fffe03f */
[----:B------:R2:W-:Y:S02]  /*aa00*/  @P2 LDGSTS.E.BYPASS.LTC128B.128 [R251+0xf100], [R8.64], !P4 ;  /* 0x0f10000008fb2fae */ /* 0x0005e4000e101d48 */
[----:B--2---:R-:W-:Y:S04]  /*aa10*/  @P2 IADD3 R8, P4, R6, 0x100, RZ ;  /* 0x0000010006082810 */ /* 0x004fe80007f9e0ff */
[----:B------:R-:W-:Y:S04]  /*aa20*/  @P2 IADD3 R8, P3, R8, c[0x0][0x1c8], RZ ;  /* 0x0000720008082a10 */ /* 0x000fe80007f7e0ff */
[--C-:B------:R-:W-:Y:S02]  /*aa30*/  @P2 IADD3.X R9, RZ, c[0x0][0x1cc], R0.reuse, P3, P4 ;  /* 0x00007300ff092a10 */ /* 0x100fe40001fe8400 */
[----:B------:R-:W-:Y:S03]  /*aa40*/  @P2 IADD3 R6, P4, R6, 0x180, RZ ;  /* 0x0000018006062810 */ /* 0x000fe60007f9e0ff */
[----:B------:R2:W-:Y:S01]  /*aa50*/  @P2 LDGSTS.E.BYPASS.LTC128B.128 [R251+0x12100], [R8.64], !P6 ;  /* 0x1210000008fb2fae */ /* 0x0005e2000f101d48 */
[----:B------:R-:W-:Y:S04]  /*aa60*/  @P2 IADD3 R6, P3, R6, c[0x0][0x1c8], RZ ;  /* 0x0000720006062a10 */ /* 0x000fe80007f7e0ff */
[----:B------:R-:W-:Y:S01]  /*aa70*/  @P2 IADD3.X R7, RZ, c[0x0][0x1cc], R0, P3, P4 ;  /* 0x00007300ff072a10 */ /* 0x000fe20001fe8400 */
[--C-:B------:R-:W-:Y:S01]  /*aa80*/  FFMA.FTZ R0, R11, c[0x0][0x2d0], -R135.reuse ;  /* 0x0000b4000b007a23 */ /* 0x100fe20000010887 */
[----:B------:R-:W-:Y:S03]  /*aa90*/  LOP3.LUT P4, RZ, R220, 0x1, RZ, 0xc0, !PT ;  /* 0x00000001dcff7812 */ /* 0x000fe6000788c0ff */
[----:B------:R3:W-:Y:S01]  /*aaa0*/  MUFU.EX2 R136, R0 ;  /* 0x0000000000887308 */ /* 0x0007e20000000800 */
[----:B------:R4:W-:Y:S01]  /*aab0*/  @P2 LDGSTS.E.BYPASS.LTC128B.128 [R251+0x15100], [R6.64], !P5 ;  /* 0x1510000006fb2fae */ /* 0x0009e2000e901d48 */
[--C-:B---3--:R-:W-:Y:S08]  /*aac0*/  FFMA.FTZ R0, R10, c[0x0][0x2d0], -R188.reuse ;  /* 0x0000b4000a007a23 */ /* 0x108ff000000108bc */
[----:B------:R3:W-:Y:S01]  /*aad0*/  MUFU.EX2 R138, R0 ;  /* 0x00000000008a7308 */ /* 0x0007e20000000800 */
[----:B----4-:R-:W-:Y:S02]  /*aae0*/  @P2 MOV R6, c[0x0][0x1e0] ;  /* 0x0000780000062a02 */ /* 0x010fe40000000f00 */
[----:B------:R-:W-:Y:S04]  /*aaf0*/  @P2 MOV R7, 0x6 ;  /* 0x0000000600072802 */ /* 0x000fe80000000f00 */
[C---:B------:R-:W-:Y:S02]  /*ab00*/  @P2 SHF.L.U64.HI R7, R6.reuse, R7, c[0x0][0x1e4] ;  /* 0x0000790006072619 */ /* 0x040fe40000010207 */
[----:B------:R-:W-:Y:S04]  /*ab10*/  @P2 SHF.L.U32 R6, R6, 0x6, RZ ;  /* 0x0000000606062819 */ /* 0x000fe800000006ff */
[----:B-1----:R-:W-:Y:S04]  /*ab20*/  @P2 IADD3 R4, P3, R4, R6, RZ ;  /* 0x0000000604042210 */ /* 0x002fe80007f7e0ff */
[C---:B------:R-:W-:Y:S02]  /*ab30*/  @P2 IADD3.X R5, R7.reuse, R5, RZ, P3, !PT ;  /* 0x0000000507052210 */ /* 0x040fe40001ffe4ff */
[----:B------:R-:W-:Y:S02]  /*ab40*/  LOP3.LUT P3, RZ, R220, 0x2, RZ, 0xc0, !PT ;  /* 0x00000002dcff7812 */ /* 0x000fe4000786c0ff */
[----:B------:R-:W4:Y:S01]  /*ab50*/  LDL.LU R220, [R1+0x98] ;  /* 0x0000980001dc7983 */ /* 0x000f220000300800 */
[----:B------:R-:W-:Y:S01]  /*ab60*/  @P2 IADD3 R6, P0, R6, R4, RZ ;  /* 0x0000000406062210 */ /* 0x000fe20007f1e0ff */
[--C-:B---3--:R-:W-:Y:S03]  /*ab70*/  FFMA.FTZ R0, R12, c[0x0][0x2d0], -R135.reuse ;  /* 0x0000b4000c007a23 */ /* 0x108fe60000010887 */
[----:B------:R-:W-:Y:S01]  /*ab80*/  @P2 IADD3.X R7, R7, R5, RZ, P0, !PT ;  /* 0x0000000507072210 */ /* 0x000fe200007fe4ff */
[----:B------:R1:W-:Y:S05]  /*ab90*/  MUFU.EX2 R137, R0 ;  /* 0x0000000000897308 */ /* 0x0003ea0000000800 */
[----:B------:R3:W-:Y:S08]  /*aba0*/  @P2 LDGSTS.E.BYPASS.LTC128B.128 [R251+0xd100], [R4.64], !P3 ;  /* 0x0d10000004fb2fae */ /* 0x0007f0000d901d48 */
[----:B------:R3:W-:Y:S08]  /*abb0*/  @P2 LDGSTS.E.BYPASS.LTC128B.128 [R251+0x10100], [R4.64+0x80], !P4 ;  /* 0x1010008004fb2fae */ /* 0x0007f0000e101d48 */
[----:B------:R3:W-:Y:S01]  /*abc0*/  @P2 LDGSTS.E.BYPASS.LTC128B.128 [R251+0x13100], [R4.64+0x100], !P6 ;  /* 0x1310010004fb2fae */ /* 0x0007e2000f101d48 */
[----:B-1----:R-:W-:Y:S02]  /*abd0*/  FMUL.FTZ R0, R2, c[0x0][0x2d0] ;  /* 0x0000b40002007a20 */ /* 0x002fe40000410000 */
[----:B------:R-:W-:Y:S05]  /*abe0*/  FFMA.FTZ R2, R13, c[0x0][0x2d0], -R188 ;  /* 0x0000b4000d027a23 */ /* 0x000fea00000108bc */
[----:B------:R3:W-:Y:S01]  /*abf0*/  @P2 LDGSTS.E.BYPASS.LTC128B.128 [R251+0x16100], [R4.64+0x180], !P5 ;  /* 0x1610018004fb2fae */ /* 0x0007e2000e901d48 */
[----:B------:R-:W2:Y:S07]  /*ac00*/  MUFU.EX2 R0, R0 ;  /* 0x0000000000007308 */ /* 0x000eae0000000800 */
[----:B------:R1:W-:Y:S03]  /*ac10*/  @P2 LDGSTS.E.BYPASS.LTC128B.128 [R251+0xe100], [R6.64], !P3 ;  /* 0x0e10000006fb2fae */ /* 0x0003e6000d901d48 */
[----:B------:R1:W-:Y:S05]  /*ac20*/  MUFU.EX2 R190, R2 ;  /* 0x0000000200be7308 */ /* 0x0003ea0000000800 */
[----:B------:R1:W-:Y:S08]  /*ac30*/  @P2 LDGSTS.E.BYPASS.LTC128B.128 [R251+0x11100], [R6.64+0x80], !P4 ;  /* 0x1110008006fb2fae */ /* 0x0003f0000e101d48 */
[----:B------:R1:W-:Y:S01]  /*ac40*/  @P2 LDGSTS.E.BYPASS.LTC128B.128 [R251+0x14100], [R6.64+0x100], !P6 ;  /* 0x1410010006fb2fae */ /* 0x0003e2000f101d48 */
[C---:B--2---:R-:W-:Y:S01]  /*ac50*/  FMUL.FTZ R8, R0.reuse, R144 ;  /* 0x0000009000087220 */ /* 0x044fe20000410000 */
[----:B------:R-:W-:Y:S01]  /*ac60*/  MOV R144, R36 ;  /* 0x0000002400907202 */ /* 0x000fe20000000f00 */
[C---:B------:R-:W-:Y:S02]  /*ac70*/  FMUL.FTZ R36, R0.reuse, R172 ;  /* 0x000000ac00247220 */ /* 0x040fe40000410000 */
[C---:B---3--:R-:W-:Y:S01]  /*ac80*/  FMUL.FTZ R4, R0.reuse, R140 ;  /* 0x0000008c00047220 */ /* 0x048fe20000410000 */
[----:B------:R-:W-:Y:S02]  /*ac90*/  MOV R140, R29 ;  /* 0x0000001d008c7202 */ /* 0x000fe40000000f00 */
[----:B------:R-:W2:Y:S01]  /*aca0*/  LDL.LU R172, [R1+0x18] ;  /* 0x0000180001ac7983 */ /* 0x000ea20000300800 */
[C---:B------:R-:W-:Y:S01]  /*acb0*/  FMUL.FTZ R5, R0.reuse, R141 ;  /* 0x0000008d00057220 */ /* 0x040fe20000410000 */
[----:B------:R-:W-:Y:S01]  /*acc0*/  MOV R141, R38 ;  /* 0x00000026008d7202 */ /* 0x000fe20000000f00 */
[----:B------:R-:W-:Y:S01]  /*acd0*/  FMUL.FTZ R9, R0, R145 ;  /* 0x0000009100097220 */ /* 0x000fe20000410000 */
[----:B------:R3:W-:Y:S01]  /*ace0*/  @P2 LDGSTS.E.BYPASS.LTC128B.128 [R251+0x17100], [R6.64+0x180], !P5 ;  /* 0x1710018006fb2fae */ /* 0x0007e2000e901d48 */
[----:B-1----:R-:W-:Y:S01]  /*acf0*/  FFMA.FTZ R2, R14, c[0x0][0x2d0], -R135 ;  /* 0x0000b4000e027a23 */ /* 0x002fe20000010887 */
[----:B------:R-:W-:Y:S01]  /*ad00*/  MUFU.EX2 R145, R15 ;  /* 0x0000000f00917308 */ /* 0x000fe20000000800 */
        /* <DEDUP_REMOVED lines=9> */
[----:B------:R1:W-:Y:S01]  /*ada0*/  MUFU.EX2 R189, R2 ;  /* 0x0000000200bd7308 */ /* 0x0003e20000000800 */
        /* <DEDUP_REMOVED lines=15> */
[----:B------:R-:W0:Y:S01]  /*aea0*/  LDGDEPBAR ;  /* 0x00000000000079af */ /* 0x000e220000000000 */
        /* <DEDUP_REMOVED lines=8> */
[----:B-1----:R-:W-:Y:S01]  /*af30*/  FMUL.FTZ R2, R3, c[0x0][0x2d0] ;  /* 0x0000b40003027a20 */ /* 0x002fe20000410000 */
[----:B------:R-:W-:Y:S01]  /*af40*/  MOV R180, R165 ;  /* 0x000000a500b47202 */ /* 0x000fe20000000f00 */
[C---:B------:R-:W-:Y:S01]  /*af50*/  FFMA.FTZ R3, R0.reuse, R24, R136 ;  /* 0x0000001800037223 */ /* 0x040fe20000010088 */
[C---:B------:R-:W-:Y:S01]  /*af60*/  F2FP.BF16.PACK_AB R136, R137.reuse, R136 ;  /* 0x000000888988723e */ /* 0x040fe200000010ff */
[C---:B------:R-:W-:Y:S01]  /*af70*/  FMUL.FTZ R24, R0.reuse, R160 ;  /* 0x000000a000187220 */ /* 0x040fe20000410000 */
[----:B------:R-:W-:Y:S01]  /*af80*/  MOV R160, R22 ;  /* 0x0000001600a07202 */ /* 0x000fe20000000f00 */
[----:B------:R-:W1:Y:S01]  /*af90*/  MUFU.EX2 R2, R2 ;  /* 0x0000000200027308 */ /* 0x000e620000000800 */
[C---:B------:R-:W-:Y:S01]  /*afa0*/  FMUL.FTZ R49, R0.reuse, R185 ;  /* 0x000000b900317220 */ /* 0x040fe20000410000 */
[----:B------:R-:W-:Y:S01]  /*afb0*/  MOV R185, R149 ;  /* 0x0000009500b97202 */ /* 0x000fe20000000f00 */
[C---:B------:R-:W-:Y:S01]  /*afc0*/  FMUL.FTZ R52, R0.reuse, R52 ;  /* 0x0000003400347220 */ /* 0x040fe20000410000 */
[----:B------:R-:W-:Y:S01]  /*afd0*/  MOV R176, R160 ;  /* 0x000000a000b07202 */ /* 0x000fe20000000f00 */
        /* <DEDUP_REMOVED lines=40> */
[C---:B-1----:R-:W-:Y:S01]  /*b260*/  FMUL.FTZ R35, R2.reuse, R171 ;  /* 0x000000ab02237220 */ /* 0x042fe20000410000 */
[----:B------:R-:W-:Y:S01]  /*b270*/  MOV R171, R144 ;  /* 0x0000009000ab7202 */ /* 0x000fe20000000f00 */
[C---:B---3--:R-:W-:Y:S01]  /*b280*/  FMUL.FTZ R6, R2.reuse, R142 ;  /* 0x0000008e02067220 */ /* 0x048fe20000410000 */
[----:B------:R1:W-:Y:S01]  /*b290*/  MUFU.EX2 R144, R0 ;  /* 0x0000000000907308 */ /* 0x0003e20000000800 */
[C---:B------:R-:W-:Y:S02]  /*b2a0*/  FMUL.FTZ R7, R2.reuse, R143 ;  /* 0x0000008f02077220 */ /* 0x040fe40000410000 */
[C---:B------:R-:W-:Y:S01]  /*b2b0*/  FMUL.FTZ R42, R2.reuse, R178 ;  /* 0x000000b2022a7220 */ /* 0x040fe20000410000 */
[----:B------:R-:W-:Y:S01]  /*b2c0*/  MOV R178, R140 ;  /* 0x0000008c00b27202 */ /* 0x000fe20000000f00 */
[C---:B------:R-:W-:Y:S01]  /*b2d0*/  FMUL.FTZ R11, R2.reuse, R147 ;  /* 0x00000093020b7220 */ /* 0x040fe20000410000 */
[----:B------:R-:W3:Y:S01]  /*b2e0*/  LDSM.16.MT88.4 R140, [R217] ;  /* 0x00000000d98c783b */ /* 0x000ee20000004200 */
[C---:B------:R-:W-:Y:S02]  /*b2f0*/  FMUL.FTZ R43, R2.reuse, R179 ;  /* 0x000000b3022b7220 */ /* 0x040fe40000410000 */
[C---:B------:R-:W-:Y:S02]  /*b300*/  FMUL.FTZ R50, R2.reuse, R186 ;  /* 0x000000ba02327220 */ /* 0x040fe40000410000 */
[C---:B------:R-:W-:Y:S02]  /*b310*/  FMUL.FTZ R51, R2.reuse, R187 ;  /* 0x000000bb02337220 */ /* 0x040fe40000410000 */
[----:B------:R-:W-:Y:S02]  /*b320*/  FMUL.FTZ R10, R2, R146 ;  /* 0x00000092020a7220 */ /* 0x000fe40000410000 */
[----:B------:R-:W-:Y:S01]  /*b330*/  FADD.FTZ R146, R137, R3 ;  /* 0x0000000389927221 */ /* 0x000fe20000010000 */
[----:B------:R-:W-:Y:S01]  /*b340*/  F2FP.BF16.PACK_AB R137, R190, R138 ;  /* 0x0000008abe89723e */ /* 0x000fe200000010ff */
[C---:B------:R-:W-:Y:S02]  /*b350*/  FMUL.FTZ R14, R2.reuse, R150 ;  /* 0x00000096020e7220 */ /* 0x040fe40000410000 */
[C---:B------:R-:W-:Y:S02]  /*b360*/  FMUL.FTZ R15, R2.reuse, R151 ;  /* 0x00000097020f7220 */ /* 0x040fe40000410000 */
[C---:B------:R-:W-:Y:S02]  /*b370*/  FMUL.FTZ R18, R2.reuse, R154 ;  /* 0x0000009a02127220 */ /* 0x040fe40000410000 */
[C---:B------:R-:W-:Y:S02]  /*b380*/  FMUL.FTZ R19, R2.reuse, R155 ;  /* 0x0000009b02137220 */ /* 0x040fe40000410000 */
[--C-:B-1----:R-:W-:Y:S02]  /*b390*/  FFMA.FTZ R0, R139, c[0x0][0x2d0], -R188.reuse ;  /* 0x0000b4008b007a23 */ /* 0x102fe400000108bc */
[C---:B------:R-:W-:Y:S02]  /*b3a0*/  FMUL.FTZ R22, R2.reuse, R158 ;  /* 0x0000009e02167220 */ /* 0x040fe40000410000 */
[----:B------:R-:W1:Y:S01]  /*b3b0*/  MUFU.EX2 R152, R0 ;  /* 0x0000000000987308 */ /* 0x000e620000000800 */
[C---:B------:R-:W-:Y:S02]  /*b3c0*/  FMUL.FTZ R23, R2.reuse, R159 ;  /* 0x0000009f02177220 */ /* 0x040fe40000410000 */
[C---:B------:R-:W-:Y:S02]  /*b3d0*/  FMUL.FTZ R26, R2.reuse, R162 ;  /* 0x000000a2021a7220 */ /* 0x040fe40000410000 */
        /* <DEDUP_REMOVED lines=11> */
[C---:B------:R-:W-:Y:S02]  /*b490*/  FMUL.FTZ R47, R2.reuse, R183 ;  /* 0x000000b7022f7220 */ /* 0x040fe40000410000 */
[C---:B------:R-:W-:Y:S02]  /*b4a0*/  FMUL.FTZ R54, R2.reuse, R54 ;  /* 0x0000003602367220 */ /* 0x040fe40000410000 */
[----:B------:R-:W-:Y:S01]  /*b4b0*/  FMUL.FTZ R55, R2, R55 ;  /* 0x0000003702377220 */ /* 0x000fe20000410000 */
[----:B-1----:R-:W-:Y:S01]  /*b4c0*/  F2FP.BF16.PACK_AB R139, R152, R144 ;  /* 0x00000090988b723e */ /* 0x002fe200000010ff */
        /* <DEDUP_REMOVED lines=39> */
[----:B------:R-:W-:Y:S02]  /*b740*/  FFMA.FTZ R3, R197, c[0x0][0x2d0], -R188 ;  /* 0x0000b400c5037a23 */ /* 0x000fe400000108bc */
[----:B------:R1:W-:Y:S01]  /*b750*/  MUFU.EX2 R150, R0 ;  /* 0x0000000000967308 */ /* 0x0003e20000000800 */
[--C-:B------:R-:W-:Y:S09]  /*b760*/  FFMA.FTZ R191, R212, c[0x0][0x2d0], -R135.reuse ;  /* 0x0000b400d4bf7a23 */ /* 0x100ff20000010887 */
[----:B------:R-:W-:Y:S01]  /*b770*/  MUFU.EX2 R191, R191 ;  /* 0x000000bf00bf7308 */ /* 0x000fe20000000800 */
[--C-:B-1----:R-:W-:Y:S02]  /*b780*/  FFMA.FTZ R0, R192, c[0x0][0x2d0], -R135.reuse ;  /* 0x0000b400c0007a23 */ /* 0x102fe40000010887 */
[--C-:B------:R-:W-:Y:S07]  /*b790*/  FFMA.FTZ R192, R210, c[0x0][0x2d0], -R135.reuse ;  /* 0x0000b400d2c07a23 */ /* 0x100fee0000010887 */
[----:B------:R1:W-:Y:S01]  /*b7a0*/  MUFU.EX2 R149, R0 ;  /* 0x0000000000957308 */ /* 0x0003e20000000800 */
[----:B--2---:R-:W-:Y:S01]  /*b7b0*/  FFMA.FTZ R2, R2, R172, R138 ;  /* 0x000000ac02027223 */ /* 0x004fe2000001008a */
[----:B------:R-:W-:Y:S02]  /*b7c0*/  F2FP.BF16.PACK_AB R138, R145, R189 ;  /* 0x000000bd918a723e */ /* 0x000fe400000010ff */
[----:B------:R-:W-:Y:S01]  /*b7d0*/  MOV R172, R156 ;  /* 0x0000009c00ac7202 */ /* 0x000fe20000000f00 */
[----:B------:R-:W-:Y:S05]  /*b7e0*/  FADD.FTZ R2, R190, R2 ;  /* 0x00000002be027221 */ /* 0x000fea0000010000 */
[----:B------:R2:W-:Y:S01]  /*b7f0*/  MUFU.EX2 R156, R3 ;  /* 0x00000003009c7308 */ /* 0x0005e20000000800 */
[C---:B---3--:R-:W-:Y:S05]  /*b800*/  HMMA.16816.F32.BF16 R4, R136.reuse, R140, R4 ;  /* 0x0000008c8804723c */ /* 0x048fea0000041804 */
[----:B------:R-:W-:Y:S02]  /*b810*/  FADD.FTZ R2, R144, R2 ;  /* 0x0000000290027221 */ /* 0x000fe40000010000 */
[----:B------:R-:W-:Y:S01]  /*b820*/  FFMA.FTZ R190, R172, c[0x0][0x2d0], -R188 ;  /* 0x0000b400acbe7a23 */ /* 0x000fe200000108bc */
[C---:B------:R-:W-:Y:S01]  /*b830*/  HMMA.16816.F32.BF16 R8, R136.reuse, R142, R8 ;  /* 0x0000008e8808723c */ /* 0x040fe20000041808 */
[----:B------:R-:W3:Y:S01]  /*b840*/  LDSM.16.MT88.4 R140, [R218] ;  /* 0x00000000da8c783b */ /* 0x000ee20000004200 */
[----:B------:R-:W-:Y:S02]  /*b850*/  MUFU.EX2 R192, R192 ;  /* 0x000000c000c07308 */ /* 0x000fe40000000800 */
[----:B------:R-:W-:Y:S02]  /*b860*/  FADD.FTZ R2, R152, R2 ;  /* 0x0000000298027221 */ /* 0x000fe40000010000 */
[--C-:B------:R-:W-:Y:S02]  /*b870*/  FFMA.FTZ R152, R185, c[0x0][0x2d0], -R135.reuse ;  /* 0x0000b400b9987a23 */ /* 0x100fe40000010887 */
[--C-:B-1----:R-:W-:Y:S04]  /*b880*/  FFMA.FTZ R0, R193, c[0x0][0x2d0], -R188.reuse ;  /* 0x0000b400c1007a23 */ /* 0x102fe800000108bc */
[----:B------:R1:W1:Y:S01]  /*b890*/  MUFU.EX2 R148, R0 ;  /* 0x0000000000947308 */ /* 0x0002620000000800 */
[--C-:B--2---:R-:W-:Y:S09]  /*b8a0*/  FFMA.FTZ R3, R206, c[0x0][0x2d0], -R188.reuse ;  /* 0x0000b400ce037a23 */ /* 0x104ff200000108bc */
[----:B------:R2:W-:Y:S10]  /*b8b0*/  MUFU.EX2 R161, R3 ;  /* 0x0000000300a17308 */ /* 0x0005f40000000800 */
[----:B------:R-:W-:Y:S01]  /*b8c0*/  MUFU.EX2 R190, R190 ;  /* 0x000000be00be7308 */ /* 0x000fe20000000800 */
[----:B-1----:R-:W-:Y:S01]  /*b8d0*/  FFMA.FTZ R0, R194, c[0x0][0x2d0], -R188 ;  /* 0x0000b400c2007a23 */ /* 0x002fe200000108bc */
[C---:B---3--:R-:W-:Y:S08]  /*b8e0*/  HMMA.16816.F32.BF16 R12, R136.reuse, R140, R12 ;  /* 0x0000008c880c723c */ /* 0x048ff0000004180c */
[----:B------:R1:W-:Y:S01]  /*b8f0*/  MUFU.EX2 R153, R0 ;  /* 0x0000000000997308 */ /* 0x0003e20000000800 */
[----:B--2---:R-:W-:Y:S03]  /*b900*/  FADD.FTZ R3, R148, R2 ;  /* 0x0000000294037221 */ /* 0x004fe60000010000 */
[--C-:B------:R-:W-:Y:S01]  /*b910*/  FFMA.FTZ R2, R178, c[0x0][0x2d0], -R135.reuse ;  /* 0x0000b400b2027a23 */ /* 0x100fe20000010887 */
[C---:B------:R-:W-:Y:S01]  /*b920*/  HMMA.16816.F32.BF16 R16, R136.reuse, R142, R16 ;  /* 0x0000008e8810723c */ /* 0x040fe20000041810 */
[----:B------:R-:W2:Y:S04]  /*b930*/  LDSM.16.MT88.4 R140, [R221] ;  /* 0x00000000dd8c783b */ /* 0x000ea80000004200 */
[----:B------:R3:W-:Y:S01]  /*b940*/  MUFU.EX2 R206, R2 ;  /* 0x0000000200ce7308 */ /* 0x0007e20000000800 */
[--C-:B-1----:R-:W-:Y:S09]  /*b950*/  FFMA.FTZ R0, R195, c[0x0][0x2d0], -R135.reuse ;  /* 0x0000b400c3007a23 */ /* 0x102ff20000010887 */
[----:B------:R1:W1:Y:S01]  /*b960*/  MUFU.EX2 R155, R0 ;  /* 0x00000000009b7308 */ /* 0x0002620000000800 */
[--C-:B---3--:R-:W-:Y:S01]  /*b970*/  FFMA.FTZ R2, R171, c[0x0][0x2d0], -R135.reuse ;  /* 0x0000b400ab027a23 */ /* 0x108fe20000010887 */
[C---:B--2---:R-:W-:Y:S03]  /*b980*/  HMMA.16816.F32.BF16 R20, R136.reuse, R140, R20 ;  /* 0x0000008c8814723c */ /* 0x044fe60000041814 */
[--C-:B-1----:R-:W-:Y:S05]  /*b990*/  FFMA.FTZ R0, R196, c[0x0][0x2d0], -R135.reuse ;  /* 0x0000b400c4007a23 */ /* 0x102fea0000010887 */
[C---:B------:R-:W-:Y:S01]  /*b9a0*/  HMMA.16816.F32.BF16 R24, R136.reuse, R142, R24 ;  /* 0x0000008e8818723c */ /* 0x040fe20000041818 */
[----:B----4-:R-:W1:Y:S01]  /*b9b0*/  LDSM.16.MT88.4 R140, [R220] ;  /* 0x00000000dc8c783b */ /* 0x010e620000004200 */
[----:B------:R2:W3:Y:S02]  /*b9c0*/  MUFU.EX2 R160, R0 ;  /* 0x0000000000a07308 */ /* 0x0004e40000000800 */
[----:B--2---:R-:W-:Y:S08]  /*b9d0*/  FFMA.FTZ R0, R198, c[0x0][0x2d0], -R188 ;  /* 0x0000b400c6007a23 */ /* 0x004ff000000108bc */
[----:B------:R-:W-:Y:S10]  /*b9e0*/  MUFU.EX2 R198, R152 ;  /* 0x0000009800c67308 */ /* 0x000ff40000000800 */
[----:B------:R2:W-:Y:S01]  /*b9f0*/  MUFU.EX2 R159, R0 ;  /* 0x00000000009f7308 */ /* 0x0005e20000000800 */
[C---:B-1----:R-:W-:Y:S08]  /*ba00*/  HMMA.16816.F32.BF16 R28, R136.reuse, R140, R28 ;  /* 0x0000008c881c723c */ /* 0x042ff0000004181c */
[C---:B------:R-:W-:Y:S01]  /*ba10*/  HMMA.16816.F32.BF16 R32, R136.reuse, R142, R32 ;  /* 0x0000008e8820723c */ /* 0x040fe20000041820 */
[----:B------:R-:W1:Y:S03]  /*ba20*/  LDSM.16.MT88.4 R140, [R217+0x3000] ;  /* 0x00300000d98c783b */ /* 0x000e660000004200 */
[----:B--2---:R-:W-:Y:S02]  /*ba30*/  FADD.FTZ R0, R189, R146 ;  /* 0x00000092bd007221 */ /* 0x004fe40000010000 */
[--C-:B------:R-:W-:Y:S02]  /*ba40*/  FFMA.FTZ R189, R209, c[0x0][0x2d0], -R135.reuse ;  /* 0x0000b400d1bd7a23 */ /* 0x100fe40000010887 */
[----:B------:R-:W-:Y:S02]  /*ba50*/  FADD.FTZ R151, R145, R0 ;  /* 0x0000000091977221 */ /* 0x000fe40000010000 */
[----:B------:R-:W-:Y:S02]  /*ba60*/  LDSM.16.MT88.4 R144, [R218+0x1000] ;  /* 0x00100000da90783b */ /* 0x000fe40000004200 */
[--C-:B------:R-:W-:Y:S01]  /*ba70*/  FFMA.FTZ R0, R203, c[0x0][0x2d0], -R135.reuse ;  /* 0x0000b400cb007a23 */ /* 0x100fe20000010887 */
[----:B------:R-:W-:Y:S10]  /*ba80*/  MUFU.EX2 R189, R189 ;  /* 0x000000bd00bd7308 */ /* 0x000ff40000000800 */
[----:B------:R2:W4:Y:S01]  /*ba90*/  MUFU.EX2 R158, R0 ;  /* 0x00000000009e7308 */ /* 0x0005220000000800 */
[C---:B-1----:R-:W-:Y:S08]  /*baa0*/  HMMA.16816.F32.BF16 R36, R136.reuse, R140, R36 ;  /* 0x0000008c8824723c */ /* 0x042ff00000041824 */
[C---:B------:R-:W-:Y:S01]  /*bab0*/  HMMA.16816.F32.BF16 R40, R136.reuse, R142, R40 ;  /* 0x0000008e8828723c */ /* 0x040fe20000041828 */
[----:B------:R-:W1:Y:S03]  /*bac0*/  LDSM.16.MT88.4 R140, [R218+0x3000] ;  /* 0x00300000da8c783b */ /* 0x000e660000004200 */
[--C-:B--2---:R-:W-:Y:S04]  /*bad0*/  FFMA.FTZ R0, R202, c[0x0][0x2d0], -R135.reuse ;  /* 0x0000b400ca007a23 */ /* 0x104fe80000010887 */
[----:B------:R2:W1:Y:S04]  /*bae0*/  MUFU.EX2 R167, R0 ;  /* 0x0000000000a77308 */ /* 0x0004680000000800 */
[--C-:B--2---:R-:W-:Y:S06]  /*baf0*/  FFMA.FTZ R0, R204, c[0x0][0x2d0], -R188.reuse ;  /* 0x0000b400cc007a23 */ /* 0x104fec00000108bc */
[----:B------:R2:W-:Y:S01]  /*bb00*/  MUFU.EX2 R157, R0 ;  /* 0x00000000009d7308 */ /* 0x0005e20000000800 */
[C---:B-1----:R-:W-:Y:S08]  /*bb10*/  HMMA.16816.F32.BF16 R44, R136.reuse, R140, R44 ;  /* 0x0000008c882c723c */ /* 0x042ff0000004182c */
[C---:B------:R-:W-:Y:S01]  /*bb20*/  HMMA.16816.F32.BF16 R48, R136.reuse, R142, R48 ;  /* 0x0000008e8830723c */ /* 0x040fe20000041830 */
[----:B------:R-:W1:Y:S03]  /*bb30*/  LDSM.16.MT88.4 R140, [R221+0x3000] ;  /* 0x00300000dd8c783b */ /* 0x000e660000004200 */
[--C-:B--2---:R-:W-:Y:S02]  /*bb40*/  FFMA.FTZ R0, R200, c[0x0][0x2d0], -R188.reuse ;  /* 0x0000b400c8007a23 */ /* 0x104fe400000108bc */
[----:B------:R-:W-:Y:S10]  /*bb50*/  MUFU.EX2 R200, R2 ;  /* 0x0000000200c87308 */ /* 0x000ff40000000800 */
[----:B------:R2:W-:Y:S01]  /*bb60*/  MUFU.EX2 R163, R0 ;  /* 0x0000000000a37308 */ /* 0x0005e20000000800 */
[C---:B-1----:R-:W-:Y:S08]  /*bb70*/  HMMA.16816.F32.BF16 R52, R136.reuse, R140, R52 ;  /* 0x0000008c8834723c */ /* 0x042ff00000041834 */
[C---:B------:R-:W-:Y:S01]  /*bb80*/  HMMA.16816.F32.BF16 R56, R136.reuse, R142, R56 ;  /* 0x0000008e8838723c */ /* 0x040fe20000041838 */
[----:B------:R-:W1:Y:S03]  /*bb90*/  LDSM.16.MT88.4 R140, [R220+0x3000] ;  /* 0x00300000dc8c783b */ /* 0x000e660000004200 */
[--C-:B--2---:R-:W-:Y:S04]  /*bba0*/  FFMA.FTZ R0, R205, c[0x0][0x2d0], -R135.reuse ;  /* 0x0000b400cd007a23 */ /* 0x104fe80000010887 */
[----:B------:R2:W1:Y:S04]  /*bbb0*/  MUFU.EX2 R166, R0 ;  /* 0x0000000000a67308 */ /* 0x0004680000000800 */
[----:B--2---:R-:W-:Y:S06]  /*bbc0*/  FFMA.FTZ R0, R199, c[0x0][0x2d0], -R135 ;  /* 0x0000b400c7007a23 */ /* 0x004fec0000010887 */
[----:B------:R2:W2:Y:S01]  /*bbd0*/  MUFU.EX2 R168, R0 ;  /* 0x0000000000a87308 */ /* 0x0004a20000000800 */
[C---:B-1----:R-:W-:Y:S08]  /*bbe0*/  HMMA.16816.F32.BF16 R60, R136.reuse, R140, R60 ;  /* 0x0000008c883c723c */ /* 0x042ff0000004183c */
[C---:B------:R-:W-:Y:S01]  /*bbf0*/  HMMA.16816.F32.BF16 R64, R136.reuse, R142, R64 ;  /* 0x0000008e8840723c */ /* 0x040fe20000041840 */
[----:B------:R-:W1:Y:S03]  /*bc00*/  LDSM.16.MT88.4 R140, [R217+0x6000] ;  /* 0x00600000d98c783b */ /* 0x000e660000004200 */
[----:B--2---:R-:W-:Y:S04]  /*bc10*/  FFMA.FTZ R0, R207, c[0x0][0x2d0], -R188 ;  /* 0x0000b400cf007a23 */ /* 0x004fe800000108bc */
[----:B------:R2:W-:Y:S04]  /*bc20*/  MUFU.EX2 R162, R0 ;  /* 0x0000000000a27308 */ /* 0x0005e80000000800 */
[----:B--2---:R-:W-:Y:S01]  /*bc30*/  FADD.FTZ R0, R150, R151 ;  /* 0x0000009796007221 */ /* 0x004fe20000010000 */
[C---:B-1----:R-:W-:Y:S03]  /*bc40*/  HMMA.16816.F32.BF16 R68, R136.reuse, R140, R68 ;  /* 0x0000008c8844723c */ /* 0x042fe60000041844 */
[----:B------:R-:W-:Y:S02]  /*bc50*/  FADD.FTZ R154, R149, R0 ;  /* 0x00000000959a7221 */ /* 0x000fe40000010000 */
[--C-:B------:R-:W-:Y:S02]  /*bc60*/  FFMA.FTZ R0, R211, c[0x0][0x2d0], -R135.reuse ;  /* 0x0000b400d3007a23 */ /* 0x100fe40000010887 */
[----:B------:R-:W-:Y:S01]  /*bc70*/  FADD.FTZ R154, R155, R154 ;  /* 0x0000009a9b9a7221 */ /* 0x000fe20000010000 */
[C---:B------:R-:W-:Y:S01]  /*bc80*/  HMMA.16816.F32.BF16 R72, R136.reuse, R142, R72 ;  /* 0x0000008e8848723c */ /* 0x040fe20000041848 */
[----:B------:R-:W1:Y:S01]  /*bc90*/  LDSM.16.MT88.4 R140, [R218+0x6000] ;  /* 0x00600000da8c783b */ /* 0x000e620000004200 */
[----:B------:R-:W2:Y:S02]  /*bca0*/  MUFU.EX2 R165, R0 ;  /* 0x0000000000a57308 */ /* 0x000ea40000000800 */
[----:B---3--:R-:W-:Y:S04]  /*bcb0*/  FADD.FTZ R2, R160, R154 ;  /* 0x0000009aa0027221 */ /* 0x008fe80000010000 */
[----:B----4-:R-:W-:Y:S04]  /*bcc0*/  FADD.FTZ R2, R158, R2 ;  /* 0x000000029e027221 */ /* 0x010fe80000010000 */
[----:B------:R-:W-:Y:S04]  /*bcd0*/  FADD.FTZ R2, R167, R2 ;  /* 0x00000002a7027221 */ /* 0x000fe80000010000 */
[----:B------:R-:W-:Y:S04]  /*bce0*/  FADD.FTZ R2, R166, R2 ;  /* 0x00000002a6027221 */ /* 0x000fe80000010000 */
[----:B------:R-:W-:Y:S04]  /*bcf0*/  FADD.FTZ R2, R168, R2 ;  /* 0x00000002a8027221 */ /* 0x000fe80000010000 */
[----:B--2---:R-:W-:Y:S02]  /*bd00*/  FADD.FTZ R2, R165, R2 ;  /* 0x00000002a5027221 */ /* 0x004fe40000010000 */
[----:B------:R-:W-:Y:S02]  /*bd10*/  FFMA.FTZ R0, R164, c[0x0][0x2d0], -R188 ;  /* 0x0000b400a4007a23 */ /* 0x000fe400000108bc */
[----:B------:R-:W-:Y:S02]  /*bd20*/  FADD.FTZ R2, R206, R2 ;  /* 0x00000002ce027221 */ /* 0x000fe40000010000 */
[----:B------:R2:W-:Y:S01]  /*bd30*/  MUFU.EX2 R164, R0 ;  /* 0x0000000000a47308 */ /* 0x0005e20000000800 */
[C---:B-1----:R-:W-:Y:S08]  /*bd40*/  HMMA.16816.F32.BF16 R76, R136.reuse, R140, R76 ;  /* 0x0000008c884c723c */ /* 0x042ff0000004184c */
[C---:B------:R-:W-:Y:S01]  /*bd50*/  HMMA.16816.F32.BF16 R80, R136.reuse, R142, R80 ;  /* 0x0000008e8850723c */ /* 0x040fe20000041850 */
[----:B------:R-:W1:Y:S03]  /*bd60*/  LDSM.16.MT88.4 R140, [R221+0x6000] ;  /* 0x00600000dd8c783b */ /* 0x000e660000004200 */
[----:B--2---:R-:W-:Y:S04]  /*bd70*/  FFMA.FTZ R0, R175, c[0x0][0x2d0], -R188 ;  /* 0x0000b400af007a23 */ /* 0x004fe800000108bc */
[----:B------:R2:W-:Y:S04]  /*bd80*/  MUFU.EX2 R204, R0 ;  /* 0x0000000000cc7308 */ /* 0x0005e80000000800 */
[--C-:B--2---:R-:W-:Y:S06]  /*bd90*/  FFMA.FTZ R0, R214, c[0x0][0x2d0], -R135.reuse ;  /* 0x0000b400d6007a23 */ /* 0x104fec0000010887 */
[----:B------:R2:W3:Y:S01]  /*bda0*/  MUFU.EX2 R205, R0 ;  /* 0x0000000000cd7308 */ /* 0x0004e20000000800 */
[C---:B-1----:R-:W-:Y:S08]  /*bdb0*/  HMMA.16816.F32.BF16 R84, R136.reuse, R140, R84 ;  /* 0x0000008c8854723c */ /* 0x042ff00000041854 */
[C---:B------:R-:W-:Y:S01]  /*bdc0*/  HMMA.16816.F32.BF16 R88, R136.reuse, R142, R88 ;  /* 0x0000008e8858723c */ /* 0x040fe20000041858 */
[----:B------:R-:W1:Y:S03]  /*bdd0*/  LDSM.16.MT88.4 R140, [R220+0x6000] ;  /* 0x00600000dc8c783b */ /* 0x000e660000004200 */
[----:B--2---:R-:W-:Y:S02]  /*bde0*/  FFMA.FTZ R0, R213, c[0x0][0x2d0], -R135 ;  /* 0x0000b400d5007a23 */ /* 0x004fe40000010887 */
[----:B---3--:R-:W-:Y:S02]  /*bdf0*/  FADD.FTZ R2, R205, R2 ;  /* 0x00000002cd027221 */ /* 0x008fe40000010000 */
[----:B------:R2:W3:Y:S01]  /*be00*/  MUFU.EX2 R207, R0 ;  /* 0x0000000000cf7308 */ /* 0x0004e20000000800 */
[C---:B-1----:R-:W-:Y:S03]  /*be10*/  HMMA.16816.F32.BF16 R92, R136.reuse, R140, R92 ;  /* 0x0000008c885c723c */ /* 0x042fe6000004185c */
[----:B--2---:R-:W-:Y:S02]  /*be20*/  FFMA.FTZ R0, R215, c[0x0][0x2d0], -R188 ;  /* 0x0000b400d7007a23 */ /* 0x004fe400000108bc */
[----:B---3--:R-:W-:Y:S04]  /*be30*/  FADD.FTZ R2, R207, R2 ;  /* 0x00000002cf027221 */ /* 0x008fe80000010000 */
[----:B------:R1:W-:Y:S01]  /*be40*/  MUFU.EX2 R203, R0 ;  /* 0x0000000000cb7308 */ /* 0x0003e20000000800 */
[C---:B------:R-:W-:Y:S01]  /*be50*/  HMMA.16816.F32.BF16 R96, R136.reuse, R142, R96 ;  /* 0x0000008e8860723c */ /* 0x040fe20000041860 */
[----:B------:R-:W2:Y:S02]  /*be60*/  LDSM.16.MT88.4 R140, [R217+0x9000] ;  /* 0x00900000d98c783b */ /* 0x000ea40000004200 */
[----:B------:R-:W-:Y:S02]  /*be70*/  FADD.FTZ R2, R200, R2 ;  /* 0x00000002c8027221 */ /* 0x000fe40000010000 */
[--C-:B-1----:R-:W-:Y:S04]  /*be80*/  FFMA.FTZ R0, R174, c[0x0][0x2d0], -R188.reuse ;  /* 0x0000b400ae007a23 */ /* 0x102fe800000108bc */
[----:B------:R1:W-:Y:S01]  /*be90*/  MUFU.EX2 R202, R0 ;  /* 0x0000000000ca7308 */ /* 0x0003e20000000800 */
[C---:B--2---:R-:W-:Y:S08]  /*bea0*/  HMMA.16816.F32.BF16 R100, R136.reuse, R140, R100 ;  /* 0x0000008c8864723c */ /* 0x044ff00000041864 */
[C---:B------:R-:W-:Y:S01]  /*beb0*/  HMMA.16816.F32.BF16 R104, R136.reuse, R142, R104 ;  /* 0x0000008e8868723c */ /* 0x040fe20000041868 */
[----:B------:R-:W2:Y:S03]  /*bec0*/  LDSM.16.MT88.4 R140, [R218+0x9000] ;  /* 0x00900000da8c783b */ /* 0x000ea60000004200 */
[----:B-1----:R-:W-:Y:S02]  /*bed0*/  FADD.FTZ R0, R153, R3 ;  /* 0x0000000399007221 */ /* 0x002fe40000010000 */
[--C-:B------:R-:W-:Y:S04]  /*bee0*/  FFMA.FTZ R3, R170, c[0x0][0x2d0], -R135.reuse ;  /* 0x0000b400aa037a23 */ /* 0x100fe80000010887 */
[----:B------:R1:W3:Y:S02]  /*bef0*/  MUFU.EX2 R199, R3 ;  /* 0x0000000300c77308 */ /* 0x0002e40000000800 */
[----:B-1----:R-:W-:Y:S02]  /*bf00*/  FFMA.FTZ R3, R173, c[0x0][0x2d0], -R188 ;  /* 0x0000b400ad037a23 */ /* 0x002fe400000108bc */
[----:B---3--:R-:W-:Y:S06]  /*bf10*/  FADD.FTZ R2, R199, R2 ;  /* 0x00000002c7027221 */ /* 0x008fec0000010000 */
[----:B------:R-:W-:Y:S01]  /*bf20*/  MUFU.EX2 R3, R3 ;  /* 0x0000000300037308 */ /* 0x000fe20000000800 */
[C---:B--2---:R-:W-:Y:S03]  /*bf30*/  HMMA.16816.F32.BF16 R108, R136.reuse, R140, R108 ;  /* 0x0000008c886c723c */ /* 0x044fe6000004186c */
[----:B------:R-:W-:Y:S05]  /*bf40*/  FADD.FTZ R2, R198, R2 ;  /* 0x00000002c6027221 */ /* 0x000fea0000010000 */
        /* <DEDUP_REMOVED lines=9> */
[----:B------:R-:W-:Y:S02]  /*bfe0*/  F2FP.BF16.PACK_AB R137, R153, R148 ;  /* 0x000000949989723e */ /* 0x000fe400000010ff */
[----:B------:R-:W-:Y:S01]  /*bff0*/  LDSM.16.MT88.4 R148, [R221+0x1800] ;  /* 0x00180000dd94783b */ /* 0x000fe20000004200 */
[----:B------:R-:W-:Y:S01]  /*c000*/  F2FP.BF16.PACK_AB R138, R160, R155 ;  /* 0x0000009ba08a723e */ /* 0x000fe200000010ff */
[--C-:B------:R-:W-:Y:S01]  /*c010*/  FFMA.FTZ R153, R184, c[0x0][0x2d0], -R135.reuse ;  /* 0x0000b400b8997a23 */ /* 0x100fe20000010887 */
[----:B------:R-:W-:Y:S01]  /*c020*/  F2FP.BF16.PACK_AB R139, R159, R156 ;  /* 0x0000009c9f8b723e */ /* 0x000fe200000010ff */
[----:B------:R-:W-:Y:S02]  /*c030*/  FADD.FTZ R156, R156, R0 ;  /* 0x000000009c9c7221 */ /* 0x000fe40000010000 */
[----:B------:R2:W3:Y:S01]  /*c040*/  MUFU.EX2 R196, R153 ;  /* 0x0000009900c47308 */ /* 0x0004e20000000800 */
[----:B------:R-:W-:Y:S01]  /*c050*/  FFMA.FTZ R135, R208, c[0x0][0x2d0], -R135 ;  /* 0x0000b400d0877a23 */ /* 0x000fe20000010887 */
[----:B------:R-:W-:Y:S01]  /*c060*/  LDSM.16.MT88.4 R184, [R218+0x5800] ;  /* 0x00580000dab8783b */ /* 0x000fe20000004200 */
[--C-:B------:R-:W-:Y:S02]  /*c070*/  FFMA.FTZ R160, R169, c[0x0][0x2d0], -R188.reuse ;  /* 0x0000b400a9a07a23 */ /* 0x100fe400000108bc */
[----:B------:R-:W-:Y:S05]  /*c080*/  FFMA.FTZ R0, R181, c[0x0][0x2d0], -R188 ;  /* 0x0000b400b5007a23 */ /* 0x000fea00000108bc */
[----:B------:R-:W4:Y:S01]  /*c090*/  LDL R208, [R1+0x4] ;  /* 0x0000040001d07983 */ /* 0x000f220000100800 */
[----:B------:R-:W-:Y:S10]  /*c0a0*/  MUFU.EX2 R135, R135 ;  /* 0x0000008700877308 */ /* 0x000ff40000000800 */
[----:B------:R3:W3:Y:S01]  /*c0b0*/  MUFU.EX2 R195, R0 ;  /* 0x0000000000c37308 */ /* 0x0006e20000000800 */
[C---:B-1----:R-:W-:Y:S01]  /*c0c0*/  HMMA.16816.F32.BF16 R4, R136.reuse, R140, R4 ;  /* 0x0000008c8804723c */ /* 0x042fe20000041804 */
[----:B--2---:R-:W-:Y:S02]  /*c0d0*/  LDSM.16.MT88.4 R152, [R221+0x2000] ;  /* 0x00200000dd98783b */ /* 0x004fe40000004200 */
[----:B---3--:R-:W-:Y:S04]  /*c0e0*/  FADD.FTZ R2, R196, R2 ;  /* 0x00000002c4027221 */ /* 0x008fe80000010000 */
[----:B------:R-:W-:Y:S01]  /*c0f0*/  FADD.FTZ R2, R191, R2 ;  /* 0x00000002bf027221 */ /* 0x000fe20000010000 */
[C---:B------:R-:W-:Y:S01]  /*c100*/  HMMA.16816.F32.BF16 R8, R136.reuse, R142, R8 ;  /* 0x0000008e8808723c */ /* 0x040fe20000041808 */
[----:B------:R-:W1:Y:S03]  /*c110*/  LDSM.16.MT88.4 R140, [R218+0x800] ;  /* 0x00080000da8c783b */ /* 0x000e660000004200 */
[--C-:B------:R-:W-:Y:S04]  /*c120*/  FFMA.FTZ R0, R180, c[0x0][0x2d0], -R188.reuse ;  /* 0x0000b400b4007a23 */ /* 0x100fe800000108bc */
[----:B------:R2:W3:Y:S01]  /*c130*/  MUFU.EX2 R197, R0 ;  /* 0x0000000000c57308 */ /* 0x0004e20000000800 */
[C---:B-1----:R-:W-:Y:S03]  /*c140*/  HMMA.16816.F32.BF16 R12, R136.reuse, R140, R12 ;  /* 0x0000008c880c723c */ /* 0x042fe6000004180c */
[--C-:B--2---:R-:W-:Y:S06]  /*c150*/  FFMA.FTZ R0, R177, c[0x0][0x2d0], -R188.reuse ;  /* 0x0000b400b1007a23 */ /* 0x104fec00000108bc */
[----:B------:R1:W2:Y:S01]  /*c160*/  MUFU.EX2 R194, R0 ;  /* 0x0000000000c27308 */ /* 0x0002a20000000800 */
[C---:B------:R-:W-:Y:S01]  /*c170*/  HMMA.16816.F32.BF16 R16, R136.reuse, R142, R16 ;  /* 0x0000008e8810723c */ /* 0x040fe20000041810 */
[----:B------:R-:W2:Y:S02]  /*c180*/  LDSM.16.MT88.4 R140, [R221+0x800] ;  /* 0x00080000dd8c783b */ /* 0x000ea40000004200 */
[--C-:B-1----:R-:W-:Y:S06]  /*c190*/  FFMA.FTZ R0, R176, c[0x0][0x2d0], -R188.reuse ;  /* 0x0000b400b0007a23 */ /* 0x102fec00000108bc */
[----:B------:R-:W-:Y:S03]  /*c1a0*/  LDSM.16.MT88.4 R176, [R217+0x5800] ;  /* 0x00580000d9b0783b */ /* 0x000fe60000004200 */
[----:B------:R-:W-:Y:S01]  /*c1b0*/  FFMA.FTZ R188, R134, c[0x0][0x2d0], -R188 ;  /* 0x0000b40086bc7a23 */ /* 0x000fe200000108bc */
[----:B------:R1:W1:Y:S10]  /*c1c0*/  MUFU.EX2 R193, R0 ;  /* 0x0000000000c17308 */ /* 0x0002740000000800 */
[----:B------:R3:W-:Y:S01]  /*c1d0*/  MUFU.EX2 R134, R160 ;  /* 0x000000a000867308 */ /* 0x0007e20000000800 */
[C---:B--2---:R-:W-:Y:S09]  /*c1e0*/  HMMA.16816.F32.BF16 R20, R136.reuse, R140, R20 ;  /* 0x0000008c8814723c */ /* 0x044ff20000041814 */
[----:B------:R-:W2:Y:S01]  /*c1f0*/  MUFU.EX2 R188, R188 ;  /* 0x000000bc00bc7308 */ /* 0x000ea20000000800 */
[C---:B------:R-:W-:Y:S01]  /*c200*/  HMMA.16816.F32.BF16 R24, R136.reuse, R142, R24 ;  /* 0x0000008e8818723c */ /* 0x040fe20000041818 */
[----:B------:R-:W2:Y:S02]  /*c210*/  LDSM.16.MT88.4 R140, [R220+0x800] ;  /* 0x00080000dc8c783b */ /* 0x000ea40000004200 */
[----:B-1----:R-:W-:Y:S04]  /*c220*/  FADD.FTZ R0, R159, R156 ;  /* 0x0000009c9f007221 */ /* 0x002fe80000010000 */
[----:B------:R-:W-:Y:S05]  /*c230*/  FADD.FTZ R0, R157, R0 ;  /* 0x000000009d007221 */ /* 0x000fea0000010000 */
[----:B------:R-:W-:Y:S04]  /*c240*/  FADD.FTZ R0, R163, R0 ;  /* 0x00000000a3007221 */ /* 0x000fe80000010000 */
[----:B------:R-:W-:Y:S04]  /*c250*/  FADD.FTZ R0, R161, R0 ;  /* 0x00000000a1007221 */ /* 0x000fe80000010000 */
[----:B------:R-:W-:Y:S04]  /*c260*/  FADD.FTZ R0, R162, R0 ;  /* 0x00000000a2007221 */ /* 0x000fe80000010000 */
[----:B------:R-:W-:Y:S04]  /*c270*/  FADD.FTZ R0, R164, R0 ;  /* 0x00000000a4007221 */ /* 0x000fe80000010000 */
[----:B------:R-:W-:Y:S04]  /*c280*/  FADD.FTZ R0, R204, R0 ;  /* 0x00000000cc007221 */ /* 0x000fe80000010000 */
[----:B------:R-:W-:Y:S04]  /*c290*/  FADD.FTZ R0, R203, R0 ;  /* 0x00000000cb007221 */ /* 0x000fe80000010000 */
[----:B------:R-:W-:Y:S04]  /*c2a0*/  FADD.FTZ R0, R202, R0 ;  /* 0x00000000ca007221 */ /* 0x000fe80000010000 */
[----:B------:R-:W-:Y:S01]  /*c2b0*/  FADD.FTZ R0, R195, R0 ;  /* 0x00000000c3007221 */ /* 0x000fe20000010000 */
[C---:B--2---:R-:W-:Y:S03]  /*c2c0*/  HMMA.16816.F32.BF16 R28, R136.reuse, R140, R28 ;  /* 0x0000008c881c723c */ /* 0x044fe6000004181c */
[----:B---3--:R-:W-:Y:S04]  /*c2d0*/  FADD.FTZ R0, R197, R0 ;  /* 0x00000000c5007221 */ /* 0x008fe80000010000 */
[----:B------:R-:W-:Y:S01]  /*c2e0*/  FADD.FTZ R0, R194, R0 ;  /* 0x00000000c2007221 */ /* 0x000fe20000010000 */
[C---:B------:R-:W-:Y:S01]  /*c2f0*/  HMMA.16816.F32.BF16 R32, R136.reuse, R142, R32 ;  /* 0x0000008e8820723c */ /* 0x040fe20000041820 */
[----:B------:R-:W1:Y:S03]  /*c300*/  LDSM.16.MT88.4 R140, [R217+0x3800] ;  /* 0x00380000d98c783b */ /* 0x000e660000004200 */
[----:B------:R-:W-:Y:S04]  /*c310*/  FADD.FTZ R0, R193, R0 ;  /* 0x00000000c1007221 */ /* 0x000fe80000010000 */
[C---:B-1----:R-:W-:Y:S08]  /*c320*/  HMMA.16816.F32.BF16 R36, R136.reuse, R140, R36 ;  /* 0x0000008c8824723c */ /* 0x042ff00000041824 */
[C---:B------:R-:W-:Y:S01]  /*c330*/  HMMA.16816.F32.BF16 R40, R136.reuse, R142, R40 ;  /* 0x0000008e8828723c */ /* 0x040fe20000041828 */
[----:B------:R-:W1:Y:S07]  /*c340*/  LDSM.16.MT88.4 R140, [R218+0x3800] ;  /* 0x00380000da8c783b */ /* 0x000e6e0000004200 */
[C---:B-1----:R-:W-:Y:S08]  /*c350*/  HMMA.16816.F32.BF16 R44, R136.reuse, R140, R44 ;  /* 0x0000008c882c723c */ /* 0x042ff0000004182c */
[C---:B------:R-:W-:Y:S01]  /*c360*/  HMMA.16816.F32.BF16 R48, R136.reuse, R142, R48 ;  /* 0x0000008e8830723c */ /* 0x040fe20000041830 */
[----:B------:R-:W1:Y:S02]  /*c370*/  LDSM.16.MT88.4 R140, [R221+0x3800] ;  /* 0x00380000dd8c783b */ /* 0x000e640000004200 */
[----:B----4-:R-:W-:Y:S02]  /*c380*/  ISETP.GT.AND P0, PT, R201, R208, PT ;  /* 0x000000d0c900720c */ /* 0x010fe40003f04270 */
[----:B------:R-:W-:Y:S03]  /*c390*/  MOV R201, R252 ;  /* 0x000000fc00c97202 */ /* 0x000fe60000000f00 */
        /* <DEDUP_REMOVED lines=33> */
[----:B------:R-:W-:Y:S02]  /*c5b0*/  F2FP.BF16.PACK_AB R138, R168, R166 ;  /* 0x000000a6a88a723e */ /* 0x000fe400000010ff */
[----:B------:R-:W-:Y:S05]  /*c5c0*/  F2FP.BF16.PACK_AB R139, R162, R161 ;  /* 0x000000a1a28b723e */ /* 0x000fea00000010ff */
[----:B------:R-:W-:Y:S08]  /*c5d0*/  LDSM.16.MT88.4 R160, [R221+0x2800] ;  /* 0x00280000dda0783b */ /* 0x000ff00000004200 */
[----:B------:R-:W-:Y:S01]  /*c5e0*/  LDSM.16.MT88.4 R168, [R220+0x2800] ;  /* 0x00280000dca8783b */ /* 0x000fe20000004200 */
        /* <DEDUP_REMOVED lines=98> */
[----:B------:R-:W-:Y:S01]  /*cc10*/  HMMA.16816.F32.BF16 R128, R136, R142, R128 ;  /* 0x0000008e8880723c */ /* 0x000fe20000041880 */
[----:B------:R-:W1:Y:S06]  /*cc20*/  LDSM.16.MT88.4 R140, [R220+0x2000] ;  /* 0x00200000dc8c783b */ /* 0x000e6c0000004200 */
[----:B------:R-:W-:Y:S02]  /*cc30*/  F2FP.BF16.PACK_AB R136, R199, R200 ;  /* 0x000000c8c788723e */ /* 0x000fe400000010ff */
[----:B------:R-:W-:Y:S03]  /*cc40*/  F2FP.BF16.PACK_AB R137, R197, R195 ;  /* 0x000000c3c589723e */ /* 0x000fe600000010ff */
[----:B------:R-:W-:Y:S02]  /*cc50*/  F2FP.BF16.PACK_AB R138, R196, R198 ;  /* 0x000000c6c48a723e */ /* 0x000fe400000010ff */
[----:B------:R-:W-:Y:S07]  /*cc60*/  F2FP.BF16.PACK_AB R139, R193, R194 ;  /* 0x000000c2c18b723e */ /* 0x000fee00000010ff */
        /* <DEDUP_REMOVED lines=17> */
[----:B------:R-:W2:Y:S07]  /*cd80*/  LDSM.16.MT88.4 R156, [R221+0x8000] ;  /* 0x00800000dd9c783b */ /* 0x000eae0000004200 */
[C---:B---3--:R-:W-:Y:S08]  /*cd90*/  HMMA.16816.F32.BF16 R52, R136.reuse, R148, R52 ;  /* 0x000000948834723c */ /* 0x048ff00000041834 */
[C---:B------:R-:W-:Y:S01]  /*cda0*/  HMMA.16816.F32.BF16 R56, R136.reuse, R150, R56 ;  /* 0x000000968838723c */ /* 0x040fe20000041838 */
[----:B------:R-:W3:Y:S07]  /*cdb0*/  LDSM.16.MT88.4 R148, [R220+0x8000] ;  /* 0x00800000dc94783b */ /* 0x000eee0000004200 */
[C---:B----4-:R-:W-:Y:S08]  /*cdc0*/  HMMA.16816.F32.BF16 R60, R136.reuse, R152, R60 ;  /* 0x00000098883c723c */ /* 0x050ff0000004183c */
        /* <DEDUP_REMOVED lines=11> */
[C---:B---3--:R-:W-:Y:S08]  /*ce80*/  HMMA.16816.F32.BF16 R92, R136.reuse, R148, R92 ;  /* 0x00000094885c723c */ /* 0x048ff0000004185c */
[C---:B------:R-:W-:Y:S01]  /*ce90*/  HMMA.16816.F32.BF16 R96, R136.reuse, R150, R96 ;  /* 0x000000968860723c */ /* 0x040fe20000041860 */
[----:B------:R-:W3:Y:S07]  /*cea0*/  LDSM.16.MT88.4 R148, [R217+0x2800] ;  /* 0x00280000d994783b */ /* 0x000eee0000004200 */
[C---:B-1----:R-:W-:Y:S08]  /*ceb0*/  HMMA.16816.F32.BF16 R100, R136.reuse, R140, R100 ;  /* 0x0000008c8864723c */ /* 0x042ff00000041864 */
[C---:B------:R-:W-:Y:S08]  /*cec0*/  HMMA.16816.F32.BF16 R104, R136.reuse, R142, R104 ;  /* 0x0000008e8868723c */ /* 0x040ff00000041868 */
[C---:B------:R-:W-:Y:S08]  /*ced0*/  HMMA.16816.F32.BF16 R108, R136.reuse, R152, R108 ;  /* 0x00000098886c723c */ /* 0x040ff0000004186c */
[C---:B------:R-:W-:Y:S01]  /*cee0*/  HMMA.16816.F32.BF16 R112, R136.reuse, R154, R112 ;  /* 0x0000009a8870723c */ /* 0x040fe20000041870 */
[----:B------:R-:W1:Y:S07]  /*cef0*/  LDSM.16.MT88.4 R152, [R218+0x2800] ;  /* 0x00280000da98783b */ /* 0x000e6e0000004200 */
[C---:B--2---:R-:W-:Y:S08]  /*cf00*/  HMMA.16816.F32.BF16 R116, R136.reuse, R144, R116 ;  /* 0x000000908874723c */ /* 0x044ff00000041874 */
[C---:B------:R-:W-:Y:S08]  /*cf10*/  HMMA.16816.F32.BF16 R120, R136.reuse, R146, R120 ;  /* 0x000000928878723c */ /* 0x040ff00000041878 */
[C---:B----4-:R-:W-:Y:S08]  /*cf20*/  HMMA.16816.F32.BF16 R124, R136.reuse, R156, R124 ;  /* 0x0000009c887c723c */ /* 0x050ff0000004187c */
[----:B------:R-:W-:Y:S07]  /*cf30*/  HMMA.16816.F32.BF16 R128, R136, R158, R128 ;  /* 0x0000009e8880723c */ /* 0x000fee0000041880 */
[----:B------:R-:W-:Y:S02]  /*cf40*/  F2FP.BF16.PACK_AB R136, R192, R191 ;  /* 0x000000bfc088723e */ /* 0x000fe400000010ff */
[----:B------:R-:W-:Y:S03]  /*cf50*/  F2FP.BF16.PACK_AB R137, R190, R3 ;  /* 0x00000003be89723e */ /* 0x000fe600000010ff */
[----:B------:R-:W-:Y:S01]  /*cf60*/  F2FP.BF16.PACK_AB R138, R135, R189 ;  /* 0x000000bd878a723e */ /* 0x000fe200000010ff */
[----:B------:R-:W-:Y:S01]  /*cf70*/  FADD.FTZ R3, R3, R0 ;  /* 0x0000000003037221 */ /* 0x000fe20000010000 */
[----:B------:R-:W-:Y:S01]  /*cf80*/  F2FP.BF16.PACK_AB R139, R188, R134 ;  /* 0x00000086bc8b723e */ /* 0x000fe200000010ff */
[----:B------:R-:W-:Y:S02]  /*cf90*/  FADD.FTZ R0, R192, R2 ;  /* 0x00000002c0007221 */ /* 0x000fe40000010000 */
[----:B------:R-:W-:Y:S02]  /*cfa0*/  FADD.FTZ R3, R190, R3 ;  /* 0x00000003be037221 */ /* 0x000fe40000010000 */
[----:B------:R-:W-:Y:S02]  /*cfb0*/  FADD.FTZ R2, R189, R0 ;  /* 0x00000000bd027221 */ /* 0x000fe40000010000 */
[C---:B---3--:R-:W-:Y:S01]  /*cfc0*/  HMMA.16816.F32.BF16 R140, R136.reuse, R148, R4 ;  /* 0x00000094888c723c */ /* 0x048fe20000041804 */
[----:B------:R-:W2:Y:S02]  /*cfd0*/  LDSM.16.MT88.4 R4, [R221+0x5800] ;  /* 0x00580000dd04783b */ /* 0x000ea40000004200 */
[----:B------:R-:W-:Y:S01]  /*cfe0*/  FADD.FTZ R2, R135, R2 ;  /* 0x0000000287027221 */ /* 0x000fe20000010000 */
[----:B------:R-:W-:Y:S01]  /*cff0*/  MOV R135, R133 ;  /* 0x0000008500877202 */ /* 0x000fe20000000f00 */
[----:B------:R-:W-:Y:S03]  /*d000*/  FADD.FTZ R0, R134, R3 ;  /* 0x0000000386007221 */ /* 0x000fe60000010000 */
[C---:B------:R-:W-:Y:S01]  /*d010*/  HMMA.16816.F32.BF16 R144, R136.reuse, R150, R8 ;  /* 0x000000968890723c */ /* 0x040fe20000041808 */
[----:B------:R-:W3:Y:S03]  /*d020*/  LDSM.16.MT88.4 R8, [R220+0x5800] ;  /* 0x00580000dc08783b */ /* 0x000ee60000004200 */
[----:B------:R-:W-:Y:S04]  /*d030*/  FADD.FTZ R0, R188, R0 ;  /* 0x00000000bc007221 */ /* 0x000fe80000010000 */
[C---:B-1----:R-:W-:Y:S01]  /*d040*/  HMMA.16816.F32.BF16 R148, R136.reuse, R152, R12 ;  /* 0x000000988894723c */ /* 0x042fe2000004180c */
[----:B------:R-:W1:Y:S07]  /*d050*/  LDSM.16.MT88.4 R12, [R217+0x8800] ;  /* 0x00880000d90c783b */ /* 0x000e6e0000004200 */
[C---:B------:R-:W-:Y:S01]  /*d060*/  HMMA.16816.F32.BF16 R152, R136.reuse, R154, R16 ;  /* 0x0000009a8898723c */ /* 0x040fe20000041810 */
[----:B------:R-:W4:Y:S07]  /*d070*/  LDSM.16.MT88.4 R16, [R218+0x8800] ;  /* 0x00880000da10783b */ /* 0x000f2e0000004200 */
[C---:B------:R-:W-:Y:S01]  /*d080*/  HMMA.16816.F32.BF16 R156, R136.reuse, R160, R20 ;  /* 0x000000a0889c723c */ /* 0x040fe20000041814 */
[----:B------:R-:W-:Y:S07]  /*d090*/  LDSM.16.MT88.4 R20, [R220+0x8800] ;  /* 0x00880000dc14783b */ /* 0x000fee0000004200 */
[C---:B------:R-:W-:Y:S01]  /*d0a0*/  HMMA.16816.F32.BF16 R160, R136.reuse, R162, R24 ;  /* 0x000000a288a0723c */ /* 0x040fe20000041818 */
[----:B------:R-:W-:Y:S07]  /*d0b0*/  LDSM.16.MT88.4 R24, [R217+0xb800] ;  /* 0x00b80000d918783b */ /* 0x000fee0000004200 */
[C---:B------:R-:W-:Y:S01]  /*d0c0*/  HMMA.16816.F32.BF16 R164, R136.reuse, R168, R28 ;  /* 0x000000a888a4723c */ /* 0x040fe2000004181c */
[----:B------:R-:W-:Y:S07]  /*d0d0*/  LDSM.16.MT88.4 R28, [R221+0xb800] ;  /* 0x00b80000dd1c783b */ /* 0x000fee0000004200 */
[C---:B------:R-:W-:Y:S01]  /*d0e0*/  HMMA.16816.F32.BF16 R168, R136.reuse, R170, R32 ;  /* 0x000000aa88a8723c */ /* 0x040fe20000041820 */
[----:B------:R-:W-:Y:S04]  /*d0f0*/  STL [R1+0x10], R2 ;  /* 0x0000100201007387 */ /* 0x000fe80000100800 */
[----:B------:R-:W-:Y:S03]  /*d100*/  STL [R1+0x18], R0 ;  /* 0x0000180001007387 */ /* 0x000fe60000100800 */
[C---:B------:R-:W-:Y:S08]  /*d110*/  HMMA.16816.F32.BF16 R172, R136.reuse, R176, R36 ;  /* 0x000000b088ac723c */ /* 0x040ff00000041824 */
[C---:B------:R-:W-:Y:S08]  /*d120*/  HMMA.16816.F32.BF16 R176, R136.reuse, R178, R40 ;  /* 0x000000b288b0723c */ /* 0x040ff00000041828 */
[C---:B------:R-:W-:Y:S08]  /*d130*/  HMMA.16816.F32.BF16 R180, R136.reuse, R184, R44 ;  /* 0x000000b888b4723c */ /* 0x040ff0000004182c */
[C---:B------:R-:W-:Y:S08]  /*d140*/  HMMA.16816.F32.BF16 R184, R136.reuse, R186, R48 ;  /* 0x000000ba88b8723c */ /* 0x040ff00000041830 */
        /* <DEDUP_REMOVED lines=21> */
[C---:B-1----:R-:W-:Y:S08]  /*d2a0*/  HMMA.16816.F32.BF16 R124, R136.reuse, R12, R124 ;  /* 0x0000000c887c723c */ /* 0x042ff0000004187c */
[----:B------:R-:W-:Y:S07]  /*d2b0*/  HMMA.16816.F32.BF16 R128, R136, R14, R128 ;  /* 0x0000000e8880723c */ /* 0x000fee0000041880 */
[----:B------:R-:W-:Y:S01]  /*d2c0*/  MOV R136, R132 ;  /* 0x0000008400887202 */ /* 0x000fe20000000f00 */
[----:B------:R-:W-:-:S05]  /*d2d0*/  @P0 BRA `(.L_x_1286) ;  /* 0xffffadc000000947 */ /* 0x000fca000383ffff */
.L_x_1285:
[----:B--2---:R-:W-:-:S13]  /*d2e0*/  ISETP.GE.AND P0, PT, R252, RZ, PT ;  /* 0x000000fffc00720c */ /* 0x004fda0003f06270 */
[----:B------:R-:W-:Y:S05]  /*d2f0*/  @!P0 BRA `(.L_x_1287) ;  /* 0x00004f0000008947 */ /* 0x000fea0003800000 */
[----:B------:R-:W-:Y:S02]  /*d300*/  MOV R135, R132 ;  /* 0x0000008400877202 */ /* 0x000fe40000000f00 */
[----:B------:R-:W-:Y:S02]  /*d310*/  MOV R134, R133 ;  /* 0x0000008500867202 */ /* 0x000fe40000000f00 */
.L_x_1288:
[----:B-1----:R-:W2:Y:S01]  /*d320*/  LDL R0, [R1+0xc] ;  /* 0x00000c0001007983 */ /* 0x002ea20000100800 */
[----:B------:R-:W-:Y:S04]  /*d330*/  DEPBAR.LE SB0, 0x0 ;  /* 0x000080000000791a */ /* 0x000fe80000000000 */
[----:B------:R-:W3:Y:S01]  /*d340*/  LDL R14, [R1+0x34] ;  /* 0x00003400010e7983 */ /* 0x000ee20000100800 */
[----:B------:R-:W-:Y:S01]  /*d350*/  WARPSYNC 0xffffffff ;  /* 0xffffffff00007948 */ /* 0x000fe20003800000 */
[----:B------:R-:W-:Y:S02]  /*d360*/  IMAD.WIDE.U32 R12, R252, c[0x0][0x208], RZ ;  /* 0x00008200fc0c7a25 */ /* 0x000fe400078e00ff */
[----:B------:R-:W3:Y:S06]  /*d370*/  LDL.64 R2, [R1+0x28] ;  /* 0x0000280001027983 */ /* 0x000eec0000100a00 */
[----:B------:R-:W-:Y:S08]  /*d380*/  BAR.SYNC.DEFER_BLOCKING 0x0 ;  /* 0x0000000000007b1d */ /* 0x000ff00000010000 */
[----:B-----5:R-:W-:Y:S08]  /*d390*/  LDSM.16.M88.4 R48, [R223] ;  /* 0x00000000df30783b */ /* 0x020ff00000000200 */
[----:B------:R-:W1:Y:S08]  /*d3a0*/  LDSM.16.M88.4 R8, [R216] ;  /* 0x00000000d808783b */ /* 0x000e700000000200 */
[----:B------:R-:W4:Y:S08]  /*d3b0*/  LDSM.16.M88.4 R16, [R216+0x800] ;  /* 0x00080000d810783b */ /* 0x000f300000000200 */
[----:B------:R-:W2:Y:S08]  /*d3c0*/  LDSM.16.M88.4 R24, [R216+0x1000] ;  /* 0x00100000d818783b */ /* 0x000eb00000000200 */
        /* <DEDUP_REMOVED lines=12> */
[C---:B--2---:R-:W-:Y:S02]  /*d490*/  LOP3.LUT P4, RZ, R0.reuse, 0x2, RZ, 0xc0, !PT ;  /* 0x0000000200ff7812 */ /* 0x044fe4000788c0ff */
[----:B------:R-:W-:Y:S02]  /*d4a0*/  LOP3.LUT P3, RZ, R0, 0x1, RZ, 0xc0, !PT ;  /* 0x0000000100ff7812 */ /* 0x000fe4000786c0ff */
[----:B------:R-:W-:Y:S05]  /*d4b0*/  SHF.R.S32.HI R0, RZ, 0x1f, R252 ;  /* 0x0000001fff007819 */ /* 0x000fea00000114fc */
[----:B------:R-:W-:Y:S01]  /*d4c0*/  IMAD R0, R0, c[0x0][0x208], RZ ;  /* 0x0000820000007a24 */ /* 0x000fe200078e02ff */
[----:B---3--:R-:W-:Y:S03]  /*d4d0*/  MOV R3, R14 ;  /* 0x0000000e00037202 */ /* 0x008fe60000000f00 */
[----:B------:R-:W-:Y:S02]  /*d4e0*/  IMAD R0, R252, c[0x0][0x20c], R0 ;  /* 0x00008300fc007a24 */ /* 0x000fe400078e0200 */
[----:B------:R-:W-:Y:S03]  /*d4f0*/  IMAD.WIDE.U32 R2, R12, 0x60, R2 ;  /* 0x000000600c027825 */ /* 0x000fe600078e0002 */
[----:B------:R-:W-:Y:S02]  /*d500*/  IADD3 R0, R13, R0, RZ ;  /* 0x000000000d007210 */ /* 0x000fe40007ffe0ff */
[C---:B----4-:R-:W-:Y:S03]  /*d510*/  HMMA.16816.F32.BF16 R12, R48.reuse, R16, RZ ;  /* 0x00000010300c723c */ /* 0x050fe600000418ff */
[----:B------:R-:W-:Y:S05]  /*d520*/  IMAD R0, R0, 0x60, RZ ;  /* 0x0000006000007824 */ /* 0x000fea00078e02ff */
[C---:B------:R-:W-:Y:S01]  /*d530*/  HMMA.16816.F32.BF16 R16, R48.reuse, R18, RZ ;  /* 0x000000123010723c */ /* 0x040fe200000418ff */
[----:B------:R-:W-:Y:S03]  /*d540*/  IADD3 R3, R3, R0, RZ ;  /* 0x0000000003037210 */ /* 0x000fe60007ffe0ff */
[C---:B------:R-:W-:Y:S02]  /*d550*/  SHF.L.U32 R0, R2.reuse, 0x1, RZ ;  /* 0x0000000102007819 */ /* 0x040fe400000006ff */
[----:B------:R-:W-:Y:S02]  /*d560*/  SHF.L.U64.HI R2, R2, 0x1, R3 ;  /* 0x0000000102027819 */ /* 0x000fe40000010203 */
[C---:B------:R-:W-:Y:S01]  /*d570*/  HMMA.16816.F32.BF16 R20, R48.reuse, R24, RZ ;  /* 0x000000183014723c */ /* 0x040fe200000418ff */
[C---:B------:R-:W-:Y:S03]  /*d580*/  IADD3 R132, P2, R0.reuse, c[0x0][0x1f8], RZ ;  /* 0x00007e0000847a10 */ /* 0x040fe60007f5e0ff */
[----:B------:R-:W-:Y:S02]  /*d590*/  IADD3 R28, P1, R0, 0x80, RZ ;  /* 0x00000080001c7810 */ /* 0x000fe40007f3e0ff */
[----:B------:R-:W-:Y:S02]  /*d5a0*/  IADD3.X R133, R2, c[0x0][0x1fc], RZ, P2, !PT ;  /* 0x00007f0002857a10 */ /* 0x000fe400017fe4ff */
[C---:B------:R-:W-:Y:S01]  /*d5b0*/  HMMA.16816.F32.BF16 R24, R48.reuse, R26, RZ ;  /* 0x0000001a3018723c */ /* 0x040fe200000418ff */
[----:B------:R-:W-:Y:S02]  /*d5c0*/  IADD3 R28, P0, R28, c[0x0][0x1f8], RZ ;  /* 0x00007e001c1c7a10 */ /* 0x000fe40007f1e0ff */
[----:B------:R-:W-:Y:S01]  /*d5d0*/  @!PT LDS RZ, [RZ] ;  /* 0x00000000fffff984 */ /* 0x000fe20000000800 */
[----:B------:R-:W-:Y:S01]  /*d5e0*/  @!PT LDS RZ, [RZ] ;  /* 0x00000000fffff984 */ /* 0x000fe20000000800 */
[----:B------:R-:W-:Y:S01]  /*d5f0*/  @!PT LDS RZ, [RZ] ;  /* 0x00000000fffff984 */ /* 0x000fe20000000800 */
[----:B------:R2:W-:Y:S01]  /*d600*/  LDGSTS.E.BYPASS.LTC128B.128 [R251+0x100], [R132.64], !P4 ;  /* 0x0010000084fb7fae */ /* 0x0005e2000e101d48 */
[----:B------:R-:W-:Y:S02]  /*d610*/  IADD3 R38, P2, R0, 0x100, RZ ;  /* 0x0000010000267810 */ /* 0x000fe40007f5e0ff */
[--C-:B------:R-:W-:Y:S02]  /*d620*/  IADD3.X R29, RZ, c[0x0][0x1fc], R2.reuse, P0, P1 ;  /* 0x00007f00ff1d7a10 */ /* 0x100fe400007e2402 */
[----:B------:R-:W-:Y:S03]  /*d630*/  IADD3 R38, P0, R38, c[0x0][0x1f8], RZ ;  /* 0x00007e0026267a10 */ /* 0x000fe60007f1e0ff */
[----:B------:R3:W-:Y:S01]  /*d640*/  LDGSTS.E.BYPASS.LTC128B.128 [R251+0x3100], [R28.64], !P3 ;  /* 0x031000001cfb7fae */ /* 0x0007e2000d901d48 */
[--C-:B------:R-:W-:Y:S02]  /*d650*/  IADD3.X R39, RZ, c[0x0][0x1fc], R2.reuse, P0, P2 ;  /* 0x00007f00ff277a10 */ /* 0x100fe400007e4402 */
[----:B------:R-:W-:Y:S04]  /*d660*/  IADD3 R0, P1, R0, 0x180, RZ ;  /* 0x0000018000007810 */ /* 0x000fe80007f3e0ff */
[----:B------:R-:W-:Y:S01]  /*d670*/  IADD3 R36, P0, R0, c[0x0][0x1f8], RZ ;  /* 0x00007e0000247a10 */ /* 0x000fe20007f1e0ff */
[----:B------:R4:W-:Y:S01]  /*d680*/  LDGSTS.E.BYPASS.LTC128B.128 [R251+0x6100], [R38.64], !P6 ;  /* 0x0610000026fb7fae */ /* 0x0009e2000f101d48 */
[----:B------:R-:W-:Y:S02]  /*d690*/  MOV R0, c[0x0][0x208] ;  /* 0x0000820000007a02 */ /* 0x000fe40000000f00 */
[----:B------:R-:W-:Y:S02]  /*d6a0*/  IADD3.X R37, RZ, c[0x0][0x1fc], R2, P0, P1 ;  /* 0x00007f00ff257a10 */ /* 0x000fe400007e2402 */
[----:B------:R-:W-:Y:S03]  /*d6b0*/  SHF.L.U32 R3, R0, 0x6, RZ ;  /* 0x0000000600037819 */ /* 0x000fe600000006ff */
[----:B------:R4:W-:Y:S01]  /*d6c0*/  LDGSTS.E.BYPASS.LTC128B.128 [R251+0x9100], [R36.64], !P5 ;  /* 0x0910000024fb7fae */ /* 0x0009e2000e901d48 */
[----:B------:R-:W-:Y:S04]  /*d6d0*/  IADD3 R2, P1, R132, R3, RZ ;  /* 0x0000000384027210 */ /* 0x000fe80007f3e0ff */
[----:B--2---:R-:W-:Y:S01]  /*d6e0*/  IADD3 R132, P0, R3, R2, RZ ;  /* 0x0000000203847210 */ /* 0x004fe20007f1e0ff */
[C---:B---3--:R-:W-:Y:S08]  /*d6f0*/  HMMA.16816.F32.BF16 R28, R48.reuse, R32, RZ ;  /* 0x00000020301c723c */ /* 0x048ff000000418ff */
[C---:B------:R-:W-:Y:S08]  /*d700*/  HMMA.16816.F32.BF16 R32, R48.reuse, R34, RZ ;  /* 0x000000223020723c */ /* 0x040ff000000418ff */
[C---:B----4-:R-:W-:Y:S08]  /*d710*/  HMMA.16816.F32.BF16 R36, R48.reuse, R40, RZ ;  /* 0x000000283024723c */ /* 0x050ff000000418ff */
[C---:B------:R-:W-:Y:S08]  /*d720*/  HMMA.16816.F32.BF16 R40, R48.reuse, R42, RZ ;  /* 0x0000002a3028723c */ /* 0x040ff000000418ff */
[C---:B-1----:R-:W-:Y:S07]  /*d730*/  HMMA.16816.F32.BF16 R44, R48.reuse, R136, RZ ;  /* 0x00000088302c723c */ /* 0x042fee00000418ff */
[----:B------:R-:W-:Y:S01]  /*d740*/  MOV R137, 0x6 ;  /* 0x0000000600897802 */ /* 0x000fe20000000f00 */
[----:B------:R-:W-:Y:S04]  /*d750*/  HMMA.16816.F32.BF16 R48, R48, R138, RZ ;  /* 0x0000008a3030723c */ /* 0x000fe800000418ff */
[----:B------:R-:W-:Y:S04]  /*d760*/  SHF.L.U64.HI R0, R0, R137, c[0x0][0x20c] ;  /* 0x0000830000007619 */ /* 0x000fe80000010289 */
[C---:B------:R-:W-:Y:S05]  /*d770*/  HMMA.16816.F32.BF16 R4, R188.reuse, R192, R4 ;  /* 0x000000c0bc04723c */ /* 0x040fea0000041804 */
[----:B------:R-:W-:Y:S03]  /*d780*/  IADD3.X R3, R133, R0, RZ, P1, !PT ;  /* 0x0000000085037210 */ /* 0x000fe60000ffe4ff */
[C---:B------:R-:W-:Y:S02]  /*d790*/  HMMA.16816.F32.BF16 R8, R188.reuse, R194, R8 ;  /* 0x000000c2bc08723c */ /* 0x040fe40000041808 */
[----:B------:R1:W-:Y:S02]  /*d7a0*/  LDGSTS.E.BYPASS.LTC128B.128 [R251+0x1100], [R2.64], !P4 ;  /* 0x0110000002fb7fae */ /* 0x0003e4000e101d48 */
[----:B------:R-:W-:Y:S02]  /*d7b0*/  IADD3.X R133, R0, R3, RZ, P0, !PT ;  /* 0x0000000300857210 */ /* 0x000fe400007fe4ff */
[C---:B------:R-:W-:Y:S02]  /*d7c0*/  ISETP.GT.AND P0, PT, R252.reuse, RZ, PT ;  /* 0x000000fffc00720c */ /* 0x040fe40003f04270 */
[C---:B------:R-:W-:Y:S02]  /*d7d0*/  HMMA.16816.F32.BF16 R12, R188.reuse, R196, R12 ;  /* 0x000000c4bc0c723c */ /* 0x040fe4000004180c */
[----:B------:R1:W-:Y:S02]  /*d7e0*/  LDGSTS.E.BYPASS.LTC128B.128 [R251+0x4100], [R2.64+0x80], !P3 ;  /* 0x0410008002fb7fae */ /* 0x0003e4000d901d48 */
[----:B------:R-:W-:Y:S04]  /*d7f0*/  IADD3 R252, R252, -0x1, RZ ;  /* 0xfffffffffcfc7810 */ /* 0x000fe80007ffe0ff */
[C---:B------:R-:W-:Y:S02]  /*d800*/  HMMA.16816.F32.BF16 R16, R188.reuse, R198, R16 ;  /* 0x000000c6bc10723c */ /* 0x040fe40000041810 */
[----:B------:R1:W-:Y:S06]  /*d810*/  LDGSTS.E.BYPASS.LTC128B.128 [R251+0x7100], [R2.64+0x100], !P6 ;  /* 0x0710010002fb7fae */ /* 0x0003ec000f101d48 */
[C---:B------:R-:W-:Y:S02]  /*d820*/  HMMA.16816.F32.BF16 R20, R188.reuse, R200, R20 ;  /* 0x000000c8bc14723c */ /* 0x040fe40000041814 */
[----:B------:R1:W-:Y:S06]  /*d830*/  LDGSTS.E.BYPASS.LTC128B.128 [R251+0xa100], [R2.64+0x180], !P5 ;  /* 0x0a10018002fb7fae */ /* 0x0003ec000e901d48 */
[C---:B------:R-:W-:Y:S02]  /*d840*/  HMMA.16816.F32.BF16 R24, R188.reuse, R202, R24 ;  /* 0x000000cabc18723c */ /* 0x040fe40000041818 */
[----:B------:R2:W-:Y:S06]  /*d850*/  LDGSTS.E.BYPASS.LTC128B.128 [R251+0x2100], [R132.64], !P4 ;  /* 0x0210000084fb7fae */ /* 0x0005ec000e101d48 */
[C---:B------:R-:W-:Y:S02]  /*d860*/  HMMA.16816.F32.BF16 R28, R188.reuse, R204, R28 ;  /* 0x000000ccbc1c723c */ /* 0x040fe4000004181c */
[----:B------:R2:W-:Y:S06]  /*d870*/  LDGSTS.E.BYPASS.LTC128B.128 [R251+0x5100], [R132.64+0x80], !P3 ;  /* 0x0510008084fb7fae */ /* 0x0005ec000d901d48 */
[C---:B------:R-:W-:Y:S02]  /*d880*/  HMMA.16816.F32.BF16 R32, R188.reuse, R206, R32 ;  /* 0x000000cebc20723c */ /* 0x040fe40000041820 */
[----:B------:R2:W-:Y:S06]  /*d890*/  LDGSTS.E.BYPASS.LTC128B.128 [R251+0x8100], [R132.64+0x100], !P6 ;  /* 0x0810010084fb7fae */ /* 0x0005ec000f101d48 */
[C---:B------:R-:W-:Y:S02]  /*d8a0*/  HMMA.16816.F32.BF16 R36, R188.reuse, R208, R36 ;  /* 0x000000d0bc24723c */ /* 0x040fe40000041824 */
[----:B------:R2:W-:Y:S06]  /*d8b0*/  LDGSTS.E.BYPASS.LTC128B.128 [R251+0xb100], [R132.64+0x180], !P5 ;  /* 0x0b10018084fb7fae */ /* 0x0005ec000e901d48 */
[C---:B------:R-:W-:Y:S02]  /*d8c0*/  HMMA.16816.F32.BF16 R40, R188.reuse, R210, R40 ;  /* 0x000000d2bc28723c */ /* 0x040fe40000041828 */
[----:B------:R-:W-:Y:S06]  /*d8d0*/  LDSM.16.M88.4 R136, [R226] ;  /* 0x00000000e288783b */ /* 0x000fec0000000200 */
[C---:B------:R-:W-:Y:S02]  /*d8e0*/  HMMA.16816.F32.BF16 R44, R188.reuse, R212, R44 ;  /* 0x000000d4bc2c723c */ /* 0x040fe4000004182c */
[----:B------:R-:W3:Y:S06]  /*d8f0*/  LDSM.16.M88.4 R192, [R222] ;  /* 0x00000000dec0783b */ /* 0x000eec0000000200 */
[----:B------:R-:W-:Y:S02]  /*d900*/  HMMA.16816.F32.BF16 R48, R188, R214, R48 ;  /* 0x000000d6bc30723c */ /* 0x000fe40000041830 */
[----:B------:R-:W4:Y:S08]  /*d910*/  LDSM.16.M88.4 R196, [R222+0x800] ;  /* 0x00080000dec4783b */ /* 0x000f300000000200 */
[----:B------:R-:W1:Y:S08]  /*d920*/  LDSM.16.M88.4 R200, [R222+0x1000] ;  /* 0x00100000dec8783b */ /* 0x000e700000000200 */
[----:B------:R-:W0:Y:S08]  /*d930*/  LDGDEPBAR ;  /* 0x00000000000079af */ /* 0x000e300000000000 */
[----:B------:R-:W1:Y:S01]  /*d940*/  LDSM.16.M88.4 R204, [R222+0x1800] ;  /* 0x00180000decc783b */ /* 0x000e620000000200 */
[C---:B---3--:R-:W-:Y:S07]  /*d950*/  HMMA.16816.F32.BF16 R4, R136.reuse, R192, R4 ;  /* 0x000000c08804723c */ /* 0x048fee0000041804 */
[----:B------:R-:W3:Y:S01]  /*d960*/  LDSM.16.M88.4 R188, [R222+0x2000] ;  /* 0x00200000debc783b */ /* 0x000ee20000000200 */
[C---:B------:R-:W-:Y:S07]  /*d970*/  HMMA.16816.F32.BF16 R8, R136.reuse, R194, R8 ;  /* 0x000000c28808723c */ /* 0x040fee0000041808 */
[----:B------:R-:W2:Y:S01]  /*d980*/  LDSM.16.M88.4 R208, [R222+0x2800] ;  /* 0x00280000ded0783b */ /* 0x000ea20000000200 */
[C---:B----4-:R-:W-:Y:S07]  /*d990*/  HMMA.16816.F32.BF16 R12, R136.reuse, R196, R12 ;  /* 0x000000c4880c723c */ /* 0x050fee000004180c */
[----:B------:R-:W-:Y:S01]  /*d9a0*/  LDSM.16.M88.4 R192, [R219] ;  /* 0x00000000dbc0783b */ /* 0x000fe20000000200 */
[C---:B------:R-:W-:Y:S07]  /*d9b0*/  HMMA.16816.F32.BF16 R16, R136.reuse, R198, R16 ;  /* 0x000000c68810723c */ /* 0x040fee0000041810 */
[----:B------:R-:W-:Y:S01]  /*d9c0*/  LDSM.16.M88.4 R196, [R219+0x800] ;  /* 0x00080000dbc4783b */ /* 0x000fe20000000200 */
[C---:B-1----:R-:W-:Y:S08]  /*d9d0*/  HMMA.16816.F32.BF16 R20, R136.reuse, R200, R20 ;  /* 0x000000c88814723c */ /* 0x042ff00000041814 */
        /* <DEDUP_REMOVED lines=8> */
[C---:B--2---:R-:W-:Y:S08]  /*da60*/  HMMA.16816.F32.BF16 R44, R136.reuse, R208, R44 ;  /* 0x000000d0882c723c */ /* 0x044ff0000004182c */
        /* <DEDUP_REMOVED lines=154> */
[----:B------:R-:W-:Y:S01]  /*e410*/  LDSM.16.M88.4 R208, [R216+0xa000] ;  /* 0x00a00000d8d0783b */ /* 0x000fe20000000200 */
        /* <DEDUP_REMOVED lines=26> */
[C---:B------:R-:W-:Y:S01]  /*e5c0*/  HMMA.16816.F32.BF16 R24, R196.reuse, R210, R24 ;  /* 0x000000d2c418723c */ /* 0x040fe20000041818 */
[----:B------:R-:W4:Y:S07]  /*e5d0*/  LDSM.16.M88.4 R208, [R232] ;  /* 0x00000000e8d0783b */ /* 0x000f2e0000000200 */
[C---:B--2---:R-:W-:Y:S08]  /*e5e0*/  HMMA.16816.F32.BF16 R28, R196.reuse, R136, R28 ;  /* 0x00000088c41c723c */ /* 0x044ff0000004181c */
[C---:B------:R-:W-:Y:S01]  /*e5f0*/  HMMA.16816.F32.BF16 R32, R196.reuse, R138, R32 ;  /* 0x0000008ac420723c */ /* 0x040fe20000041820 */
[----:B------:R-:W2:Y:S07]  /*e600*/  LDSM.16.M88.4 R136, [R231] ;  /* 0x00000000e788783b */ /* 0x000eae0000000200 */
[C---:B-1----:R-:W-:Y:S08]  /*e610*/  HMMA.16816.F32.BF16 R36, R196.reuse, R188, R36 ;  /* 0x000000bcc424723c */ /* 0x042ff00000041824 */
[C---:B------:R-:W-:Y:S01]  /*e620*/  HMMA.16816.F32.BF16 R40, R196.reuse, R190, R40 ;  /* 0x000000bec428723c */ /* 0x040fe20000041828 */
[----:B------:R-:W1:Y:S07]  /*e630*/  LDSM.16.M88.4 R188, [R230] ;  /* 0x00000000e6bc783b */ /* 0x000e6e0000000200 */
[C---:B---3--:R-:W-:Y:S08]  /*e640*/  HMMA.16816.F32.BF16 R44, R196.reuse, R192, R44 ;  /* 0x000000c0c42c723c */ /* 0x048ff0000004182c */
[----:B------:R-:W-:Y:S01]  /*e650*/  HMMA.16816.F32.BF16 R48, R196, R194, R48 ;  /* 0x000000c2c430723c */ /* 0x000fe20000041830 */
[----:B------:R-:W3:Y:S07]  /*e660*/  LDSM.16.M88.4 R192, [R229] ;  /* 0x00000000e5c0783b */ /* 0x000eee0000000200 */
[C---:B----4-:R-:W-:Y:S01]  /*e670*/  HMMA.16816.F32.BF16 R4, R200.reuse, R204, R4 ;  /* 0x000000ccc804723c */ /* 0x050fe20000041804 */
[----:B------:R-:W4:Y:S07]  /*e680*/  LDSM.16.M88.4 R196, [R228] ;  /* 0x00000000e4c4783b */ /* 0x000f2e0000000200 */
[C---:B------:R-:W-:Y:S01]  /*e690*/  HMMA.16816.F32.BF16 R8, R200.reuse, R206, R8 ;  /* 0x000000cec808723c */ /* 0x040fe20000041808 */
[----:B------:R-:W-:Y:S07]  /*e6a0*/  LDSM.16.M88.4 R204, [R226+0xc000] ;  /* 0x00c00000e2cc783b */ /* 0x000fee0000000200 */
[C---:B------:R-:W-:Y:S08]  /*e6b0*/  HMMA.16816.F32.BF16 R12, R200.reuse, R208, R12 ;  /* 0x000000d0c80c723c */ /* 0x040ff0000004180c */
[C---:B------:R-:W-:Y:S01]  /*e6c0*/  HMMA.16816.F32.BF16 R16, R200.reuse, R210, R16 ;  /* 0x000000d2c810723c */ /* 0x040fe20000041810 */
[----:B------:R-:W4:Y:S07]  /*e6d0*/  LDSM.16.M88.4 R208, [R222+0x9000] ;  /* 0x00900000ded0783b */ /* 0x000f2e0000000200 */
        /* <DEDUP_REMOVED lines=9> */
[C---:B----4-:R-:W-:Y:S08]  /*e770*/  HMMA.16816.F32.BF16 R44, R200.reuse, R196, R44 ;  /* 0x000000c4c82c723c */ /* 0x050ff0000004182c */
[----:B------:R-:W-:Y:S01]  /*e780*/  HMMA.16816.F32.BF16 R48, R200, R198, R48 ;  /* 0x000000c6c830723c */ /* 0x000fe20000041830 */
[----:B------:R-:W4:Y:S07]  /*e790*/  LDSM.16.M88.4 R196, [R222+0xb000] ;  /* 0x00b00000dec4783b */ /* 0x000f2e0000000200 */
[C---:B------:R-:W-:Y:S01]  /*e7a0*/  HMMA.16816.F32.BF16 R4, R204.reuse, R208, R4 ;  /* 0x000000d0cc04723c */ /* 0x040fe20000041804 */
[----:B------:R-:W-:Y:S07]  /*e7b0*/  LDSM.16.M88.4 R200, [R225+0xc000] ;  /* 0x00c00000e1c8783b */ /* 0x000fee0000000200 */
[C---:B------:R-:W-:Y:S01]  /*e7c0*/  HMMA.16816.F32.BF16 R8, R204.reuse, R210, R8 ;  /* 0x000000d2cc08723c */ /* 0x040fe20000041808 */
[----:B------:R-:W-:Y:S07]  /*e7d0*/  LDSM.16.M88.4 R208, [R219+0x9000] ;  /* 0x00900000dbd0783b */ /* 0x000fee0000000200 */
[C---:B--2---:R-:W-:Y:S08]  /*e7e0*/  HMMA.16816.F32.BF16 R12, R204.reuse, R136, R12 ;  /* 0x00000088cc0c723c */ /* 0x044ff0000004180c */
[C---:B------:R-:W-:Y:S01]  /*e7f0*/  HMMA.16816.F32.BF16 R16, R204.reuse, R138, R16 ;  /* 0x0000008acc10723c */ /* 0x040fe20000041810 */
[----:B------:R-:W2:Y:S07]  /*e800*/  LDSM.16.M88.4 R136, [R222+0xb800] ;  /* 0x00b80000de88783b */ /* 0x000eae0000000200 */
[C---:B-1----:R-:W-:Y:S08]  /*e810*/  HMMA.16816.F32.BF16 R20, R204.reuse, R188, R20 ;  /* 0x000000bccc14723c */ /* 0x042ff00000041814 */
[C---:B------:R-:W-:Y:S08]  /*e820*/  HMMA.16816.F32.BF16 R24, R204.reuse, R190, R24 ;  /* 0x000000becc18723c */ /* 0x040ff00000041818 */
[C---:B---3--:R-:W-:Y:S08]  /*e830*/  HMMA.16816.F32.BF16 R28, R204.reuse, R192, R28 ;  /* 0x000000c0cc1c723c */ /* 0x048ff0000004181c */
[C---:B------:R-:W-:Y:S08]  /*e840*/  HMMA.16816.F32.BF16 R32, R204.reuse, R194, R32 ;  /* 0x000000c2cc20723c */ /* 0x040ff00000041820 */
[C---:B----4-:R-:W-:Y:S08]  /*e850*/  HMMA.16816.F32.BF16 R36, R204.reuse, R196, R36 ;  /* 0x000000c4cc24723c */ /* 0x050ff00000041824 */
[C---:B------:R-:W-:Y:S08]  /*e860*/  HMMA.16816.F32.BF16 R40, R204.reuse, R198, R40 ;  /* 0x000000c6cc28723c */ /* 0x040ff00000041828 */
[C---:B--2---:R-:W-:Y:S08]  /*e870*/  HMMA.16816.F32.BF16 R44, R204.reuse, R136, R44 ;  /* 0x00000088cc2c723c */ /* 0x044ff0000004182c */
[----:B------:R-:W-:Y:S01]  /*e880*/  HMMA.16816.F32.BF16 R48, R204, R138, R48 ;  /* 0x0000008acc30723c */ /* 0x000fe20000041830 */
[----:B------:R-:W1:Y:S07]  /*e890*/  LDSM.16.M88.4 R136, [R219+0x9800] ;  /* 0x00980000db88783b */ /* 0x000e6e0000000200 */
[C---:B------:R-:W-:Y:S08]  /*e8a0*/  HMMA.16816.F32.BF16 R4, R200.reuse, R208, R4 ;  /* 0x000000d0c804723c */ /* 0x040ff00000041804 */
[C---:B------:R-:W-:Y:S11]  /*e8b0*/  HMMA.16816.F32.BF16 R8, R200.reuse, R210, R8 ;  /* 0x000000d2c808723c */ /* 0x040ff60000041808 */
[----:B------:R-:W-:Y:S05]  /*e8c0*/  @!UPT UIADD3 URZ, URZ, URZ, URZ ;  /* 0x0000003f3f3ff290 */ /* 0x000fea000fffe03f */
[----:B------:R-:W-:Y:S02]  /*e8d0*/  FMUL.FTZ R4, R4, c[0x0][0x320] ;  /* 0x0000c80004047a20 */ /* 0x000fe40000410000 */
[----:B------:R-:W-:Y:S02]  /*e8e0*/  FMUL.FTZ R5, R5, c[0x0][0x320] ;  /* 0x0000c80005057a20 */ /* 0x000fe40000410000 */
[----:B------:R-:W-:Y:S01]  /*e8f0*/  FMUL.FTZ R6, R6, c[0x0][0x320] ;  /* 0x0000c80006067a20 */ /* 0x000fe20000410000 */
[----:B------:R-:W2:Y:S01]  /*e900*/  MUFU.TANH R189, R4 ;  /* 0x0000000400bd7308 */ /* 0x000ea20000002400 */
[----:B------:R-:W-:Y:S02]  /*e910*/  FMUL.FTZ R7, R7, c[0x0][0x320] ;  /* 0x0000c80007077a20 */ /* 0x000fe40000410000 */
[----:B------:R-:W-:Y:S01]  /*e920*/  FMUL.FTZ R8, R8, c[0x0][0x320] ;  /* 0x0000c80008087a20 */ /* 0x000fe20000410000 */
[C---:B-1----:R-:W-:Y:S03]  /*e930*/  HMMA.16816.F32.BF16 R12, R200.reuse, R136, R12 ;  /* 0x00000088c80c723c */ /* 0x042fe6000004180c */
[----:B------:R-:W-:Y:S02]  /*e940*/  FMUL.FTZ R9, R9, c[0x0][0x320] ;  /* 0x0000c80009097a20 */ /* 0x000fe40000410000 */
[----:B------:R-:W-:Y:S01]  /*e950*/  FMUL.FTZ R10, R10, c[0x0][0x320] ;  /* 0x0000c8000a0a7a20 */ /* 0x000fe20000410000 */
[----:B------:R-:W1:Y:S01]  /*e960*/  MUFU.TANH R191, R5 ;  /* 0x0000000500bf7308 */ /* 0x000e620000002400 */
[----:B------:R-:W-:Y:S01]  /*e970*/  FMUL.FTZ R11, R11, c[0x0][0x320] ;  /* 0x0000c8000b0b7a20 */ /* 0x000fe20000410000 */
[C---:B------:R-:W-:Y:S08]  /*e980*/  HMMA.16816.F32.BF16 R16, R200.reuse, R138, R16 ;  /* 0x0000008ac810723c */ /* 0x040ff00000041810 */
[----:B------:R-:W3:Y:S01]  /*e990*/  MUFU.TANH R194, R6 ;  /* 0x0000000600c27308 */ /* 0x000ee20000002400 */
[----:B--2---:R-:W-:Y:S07]  /*e9a0*/  FMNMX.FTZ R0, R189, R134, !PT ;  /* 0x00000086bd007209 */ /* 0x004fee0007810000 */
[----:B------:R-:W-:Y:S02]  /*e9b0*/  FMUL.FTZ R12, R12, c[0x0][0x320] ;  /* 0x0000c8000c0c7a20 */ /* 0x000fe40000410000 */
[----:B------:R2:W4:Y:S01]  /*e9c0*/  MUFU.TANH R195, R7 ;  /* 0x0000000700c37308 */ /* 0x0005220000002400 */
[----:B------:R-:W-:Y:S02]  /*e9d0*/  FMUL.FTZ R13, R13, c[0x0][0x320] ;  /* 0x0000c8000d0d7a20 */ /* 0x000fe40000410000 */
[----:B------:R-:W-:Y:S01]  /*e9e0*/  FMUL.FTZ R14, R14, c[0x0][0x320] ;  /* 0x0000c8000e0e7a20 */ /* 0x000fe20000410000 */
[----:B-1----:R-:W-:Y:S01]  /*e9f0*/  FMNMX.FTZ R0, R191, R0, !PT ;  /* 0x00000000bf007209 */ /* 0x002fe20007810000 */
[----:B------:R-:W-:Y:S02]  /*ea00*/  FMUL.FTZ R15, R15, c[0x0][0x320] ;  /* 0x0000c8000f0f7a20 */ /* 0x000fe40000410000 */
[----:B------:R-:W-:Y:S02]  /*ea10*/  FMUL.FTZ R16, R16, c[0x0][0x320] ;  /* 0x0000c80010107a20 */ /* 0x000fe40000410000 */
[----:B------:R-:W-:Y:S01]  /*ea20*/  FMUL.FTZ R17, R17, c[0x0][0x320] ;  /* 0x0000c80011117a20 */ /* 0x000fe20000410000 */
[----:B------:R-:W1:Y:S01]  /*ea30*/  MUFU.TANH R190, R8 ;  /* 0x0000000800be7308 */ /* 0x000e620000002400 */
[----:B------:R-:W-:Y:S02]  /*ea40*/  FMUL.FTZ R18, R18, c[0x0][0x320] ;  /* 0x0000c80012127a20 */ /* 0x000fe40000410000 */
[----:B------:R-:W-:Y:S01]  /*ea50*/  FMUL.FTZ R19, R19, c[0x0][0x320] ;  /* 0x0000c80013137a20 */ /* 0x000fe20000410000 */
[----:B---3--:R-:W-:Y:S06]  /*ea60*/  FMNMX.FTZ R2, R194, R135, !PT ;  /* 0x00000087c2027209 */ /* 0x008fec0007810000 */
[----:B------:R-:W3:Y:S01]  /*ea70*/  MUFU.TANH R188, R9 ;  /* 0x0000000900bc7308 */ /* 0x000ee20000002400 */
[----:B--2---:R-:W2:Y:S01]  /*ea80*/  LDSM.16.M88.4 R4, [R219+0xa000] ;  /* 0x00a00000db04783b */ /* 0x004ea20000000200 */
[----:B----4-:R-:W-:Y:S08]  /*ea90*/  FMNMX.FTZ R2, R195, R2, !PT ;  /* 0x00000002c3027209 */ /* 0x010ff00007810000 */
[----:B------:R-:W4:Y:S01]  /*eaa0*/  MUFU.TANH R192, R10 ;  /* 0x0000000a00c07308 */ /* 0x000f220000002400 */
[----:B-1----:R-:W-:Y:S09]  /*eab0*/  FMNMX.FTZ R0, R190, R0, !PT ;  /* 0x00000000be007209 */ /* 0x002ff20007810000 */
[----:B------:R1:W1:Y:S01]  /*eac0*/  MUFU.TANH R193, R11 ;  /* 0x0000000b00c17308 */ /* 0x0002620000002400 */
[----:B---3--:R-:W-:Y:S09]  /*ead0*/  FMNMX.FTZ R0, R188, R0, !PT ;  /* 0x00000000bc007209 */ /* 0x008ff20007810000 */
[----:B------:R-:W-:Y:S01]  /*eae0*/  MUFU.TANH R197, R13 ;  /* 0x0000000d00c57308 */ /* 0x000fe20000002400 */
[----:B----4-:R-:W-:Y:S09]  /*eaf0*/  FMNMX.FTZ R2, R192, R2, !PT ;  /* 0x00000002c0027209 */ /* 0x010ff20007810000 */
[----:B------:R-:W3:Y:S01]  /*eb00*/  MUFU.TANH R196, R12 ;  /* 0x0000000c00c47308 */ /* 0x000ee20000002400 */
[C---:B--2---:R-:W-:Y:S01]  /*eb10*/  HMMA.16816.F32.BF16 R20, R200.reuse, R4, R20 ;  /* 0x00000004c814723c */ /* 0x044fe20000041814 */
[----:B-1----:R-:W1:Y:S02]  /*eb20*/  LDSM.16.M88.4 R8, [R219+0xa800] ;  /* 0x00a80000db08783b */ /* 0x002e640000000200 */
[----:B------:R-:W-:Y:S06]  /*eb30*/  FMNMX.FTZ R2, R193, R2, !PT ;  /* 0x00000002c1027209 */ /* 0x000fec0007810000 */
[----:B------:R-:W2:Y:S01]  /*eb40*/  MUFU.TANH R198, R14 ;  /* 0x0000000e00c67308 */ /* 0x000ea20000002400 */
[C---:B------:R-:W-:Y:S01]  /*eb50*/  HMMA.16816.F32.BF16 R24, R200.reuse, R6, R24 ;  /* 0x00000006c818723c */ /* 0x040fe20000041818 */
[----:B------:R-:W4:Y:S08]  /*eb60*/  LDSM.16.M88.4 R4, [R219+0xb000] ;  /* 0x00b00000db04783b */ /* 0x000f300000000200 */
[----:B------:R-:W1:Y:S03]  /*eb70*/  MUFU.TANH R204, R16 ;  /* 0x0000001000cc7308 */ /* 0x000e660000002400 */
[----:B---3--:R-:W-:Y:S02]  /*eb80*/  FMNMX.FTZ R0, R196, R0, !PT ;  /* 0x00000000c4007209 */ /* 0x008fe40007810000 */
[----:B------:R-:W-:Y:S02]  /*eb90*/  FMUL.FTZ R22, R22, c[0x0][0x320] ;  /* 0x0000c80016167a20 */ /* 0x000fe40000410000 */
[----:B------:R-:W-:Y:S01]  /*eba0*/  FMNMX.FTZ R0, R197, R0, !PT ;  /* 0x00000000c5007209 */ /* 0x000fe20007810000 */
[----:B------:R-:W-:Y:S02]  /*ebb0*/  FMUL.FTZ R23, R23, c[0x0][0x320] ;  /* 0x0000c80017177a20 */ /* 0x000fe40000410000 */
        /* <DEDUP_REMOVED lines=9> */
[----:B-1----:R-:W-:Y:S01]  /*ec50*/  FMNMX.FTZ R0, R204, R0, !PT ;  /* 0x00000000cc007209 */ /* 0x002fe20007810000 */
[C---:B------:R-:W-:Y:S07]  /*ec60*/  HMMA.16816.F32.BF16 R28, R200.reuse, R8, R28 ;  /* 0x00000008c81c723c */ /* 0x040fee000004181c */
[----:B------:R-:W-:Y:S01]  /*ec70*/  MUFU.TANH R215, R23 ;  /* 0x0000001700d77308 */ /* 0x000fe20000002400 */
[C---:B------:R-:W-:Y:S01]  /*ec80*/  HMMA.16816.F32.BF16 R32, R200.reuse, R10, R32 ;  /* 0x0000000ac820723c */ /* 0x040fe20000041820 */
[----:B------:R-:W1:Y:S01]  /*ec90*/  LDSM.16.M88.4 R8, [R219+0xb800] ;  /* 0x00b80000db08783b */ /* 0x000e620000000200 */
[----:B------:R-:W-:Y:S04]  /*eca0*/  DEPBAR.LE SB0, 0x0 ;  /* 0x000080000000791a */ /* 0x000fe80000000000 */
[----:B---3--:R-:W-:Y:S02]  /*ecb0*/  FMNMX.FTZ R2, R199, R2, !PT ;  /* 0x00000002c7027209 */ /* 0x008fe40007810000 */
[C---:B----4-:R-:W-:Y:S01]  /*ecc0*/  HMMA.16816.F32.BF16 R36, R200.reuse, R4, R36 ;  /* 0x00000004c824723c */ /* 0x050fe20000041824 */
[----:B------:R-:W2:Y:S01]  /*ecd0*/  LDL R5, [R1+0x30] ;  /* 0x0000300001057983 */ /* 0x000ea20000100800 */
[----:B------:R-:W3:Y:S03]  /*ece0*/  MUFU.TANH R205, R17 ;  /* 0x0000001100cd7308 */ /* 0x000ee60000002400 */
[----:B------:R-:W-:Y:S03]  /*ecf0*/  BAR.SYNC.DEFER_BLOCKING 0x0 ;  /* 0x0000000000007b1d */ /* 0x000fe60000010000 */
[C---:B------:R-:W-:Y:S04]  /*ed00*/  HMMA.16816.F32.BF16 R40, R200.reuse, R6, R40 ;  /* 0x00000006c828723c */ /* 0x040fe80000041828 */
[----:B------:R-:W-:Y:S02]  /*ed10*/  FMUL.FTZ R28, R28, c[0x0][0x320] ;  /* 0x0000c8001c1c7a20 */ /* 0x000fe40000410000 */
[----:B------:R-:W-:Y:S02]  /*ed20*/  FMUL.FTZ R29, R29, c[0x0][0x320] ;  /* 0x0000c8001d1d7a20 */ /* 0x000fe40000410000 */
[----:B------:R-:W-:Y:S04]  /*ed30*/  FMUL.FTZ R30, R30, c[0x0][0x320] ;  /* 0x0000c8001e1e7a20 */ /* 0x000fe80000410000 */
[----:B------:R-:W-:Y:S02]  /*ed40*/  FMUL.FTZ R31, R31, c[0x0][0x320] ;  /* 0x0000c8001f1f7a20 */ /* 0x000fe40000410000 */
[----:B------:R-:W-:Y:S02]  /*ed50*/  FMUL.FTZ R32, R32, c[0x0][0x320] ;  /* 0x0000c80020207a20 */ /* 0x000fe40000410000 */
[----:B------:R-:W-:Y:S02]  /*ed60*/  FMUL.FTZ R38, R38, c[0x0][0x320] ;  /* 0x0000c80026267a20 */ /* 0x000fe40000410000 */
[----:B------:R-:W-:Y:S01]  /*ed70*/  FMUL.FTZ R39, R39, c[0x0][0x320] ;  /* 0x0000c80027277a20 */ /* 0x000fe20000410000 */
[----:B---3--:R-:W-:Y:S01]  /*ed80*/  FMNMX.FTZ R0, R205, R0, !PT ;  /* 0x00000000cd007209 */ /* 0x008fe20007810000 */
[----:B------:R-:W-:Y:S01]  /*ed90*/  FMUL.FTZ R34, R34, c[0x0][0x320] ;  /* 0x0000c80022227a20 */ /* 0x000fe20000410000 */
[----:B------:R-:W3:Y:S01]  /*eda0*/  MUFU.TANH R138, R28 ;  /* 0x0000001c008a7308 */ /* 0x000ee20000002400 */
[----:B------:R-:W-:Y:S02]  /*edb0*/  FMUL.FTZ R36, R36, c[0x0][0x320] ;  /* 0x0000c80024247a20 */ /* 0x000fe40000410000 */
[----:B------:R-:W-:Y:S01]  /*edc0*/  FMUL.FTZ R37, R37, c[0x0][0x320] ;  /* 0x0000c80025257a20 */ /* 0x000fe20000410000 */
[C---:B-1----:R-:W-:Y:S03]  /*edd0*/  HMMA.16816.F32.BF16 R44, R200.reuse, R8, R44 ;  /* 0x00000008c82c723c */ /* 0x042fe6000004182c */
[----:B------:R-:W-:Y:S02]  /*ede0*/  FMUL.FTZ R40, R40, c[0x0][0x320] ;  /* 0x0000c80028287a20 */ /* 0x000fe40000410000 */
[----:B------:R-:W-:Y:S01]  /*edf0*/  FMUL.FTZ R43, R43, c[0x0][0x320] ;  /* 0x0000c8002b2b7a20 */ /* 0x000fe20000410000 */
[----:B------:R-:W-:Y:S01]  /*ee00*/  MUFU.TANH R132, R29 ;  /* 0x0000001d00847308 */ /* 0x000fe20000002400 */
[----:B------:R-:W-:Y:S01]  /*ee10*/  FMUL.FTZ R35, R35, c[0x0][0x320] ;  /* 0x0000c80023237a20 */ /* 0x000fe20000410000 */
[----:B------:R-:W-:Y:S01]  /*ee20*/  HMMA.16816.F32.BF16 R48, R200, R10, R48 ;  /* 0x0000000ac830723c */ /* 0x000fe20000041830 */
[----:B------:R-:W4:Y:S03]  /*ee30*/  LDL.64 R10, [R1+0x20] ;  /* 0x00002000010a7983 */ /* 0x000f260000100a00 */
[----:B------:R-:W-:Y:S02]  /*ee40*/  FMUL.FTZ R33, R33, c[0x0][0x320] ;  /* 0x0000c80021217a20 */ /* 0x000fe40000410000 */
[----:B------:R-:W-:Y:S02]  /*ee50*/  FMUL.FTZ R42, R42, c[0x0][0x320] ;  /* 0x0000c8002a2a7a20 */ /* 0x000fe40000410000 */
[----:B------:R-:W1:Y:S01]  /*ee60*/  MUFU.TANH R206, R18 ;  /* 0x0000001200ce7308 */ /* 0x000e620000002400 */
[----:B------:R-:W-:Y:S03]  /*ee70*/  FMUL.FTZ R41, R41, c[0x0][0x320] ;  /* 0x0000c80029297a20 */ /* 0x000fe60000410000 */
[----:B---3--:R-:W-:Y:S01]  /*ee80*/  MOV R202, R138 ;  /* 0x0000008a00ca7202 */ /* 0x008fe20000000f00 */
[----:B------:R-:W-:Y:S04]  /*ee90*/  @P0 IMAD.WIDE.U32 R6, R252, c[0x0][0x1e0], RZ ;  /* 0x00007800fc060a25 */ /* 0x000fe800078e00ff */
[----:B------:R-:W-:Y:S01]  /*eea0*/  FMUL.FTZ R44, R44, c[0x0][0x320] ;  /* 0x0000c8002c2c7a20 */ /* 0x000fe20000410000 */
[----:B------:R-:W3:Y:S01]  /*eeb0*/  MUFU.TANH R208, R20 ;  /* 0x0000001400d07308 */ /* 0x000ee20000002400 */
[----:B------:R-:W-:Y:S02]  /*eec0*/  FMUL.FTZ R45, R45, c[0x0][0x320] ;  /* 0x0000c8002d2d7a20 */ /* 0x000fe40000410000 */
[----:B------:R-:W-:Y:S02]  /*eed0*/  FMUL.FTZ R46, R46, c[0x0][0x320] ;  /* 0x0000c8002e2e7a20 */ /* 0x000fe40000410000 */
[----:B------:R-:W-:Y:S02]  /*eee0*/  FMUL.FTZ R47, R47, c[0x0][0x320] ;  /* 0x0000c8002f2f7a20 */ /* 0x000fe40000410000 */
[----:B------:R-:W-:Y:S02]  /*eef0*/  FMUL.FTZ R50, R50, c[0x0][0x320] ;  /* 0x0000c80032327a20 */ /* 0x000fe40000410000 */
[----:B------:R-:W-:Y:S01]  /*ef00*/  FMUL.FTZ R49, R49, c[0x0][0x320] ;  /* 0x0000c80031317a20 */ /* 0x000fe20000410000 */
[----:B------:R-:W3:Y:S01]  /*ef10*/  MUFU.TANH R209, R21 ;  /* 0x0000001500d17308 */ /* 0x000ee20000002400 */
[----:B------:R-:W-:Y:S01]  /*ef20*/  FMUL.FTZ R48, R48, c[0x0][0x320] ;  /* 0x0000c80030307a20 */ /* 0x000fe20000410000 */
[----:B-1----:R-:W-:Y:S08]  /*ef30*/  FMNMX.FTZ R2, R206, R2, !PT ;  /* 0x00000002ce027209 */ /* 0x002ff00007810000 */
[----:B------:R-:W1:Y:S01]  /*ef40*/  MUFU.TANH R207, R19 ;  /* 0x0000001300cf7308 */ /* 0x000e620000002400 */
[----:B---3--:R-:W-:Y:S09]  /*ef50*/  FMNMX.FTZ R0, R208, R0, !PT ;  /* 0x00000000d0007209 */ /* 0x008ff20007810000 */
[----:B------:R-:W3:Y:S01]  /*ef60*/  MUFU.TANH R213, R24 ;  /* 0x0000001800d57308 */ /* 0x000ee20000002400 */
[----:B------:R-:W-:Y:S09]  /*ef70*/  FMNMX.FTZ R0, R209, R0, !PT ;  /* 0x00000000d1007209 */ /* 0x000ff20007810000 */
[----:B------:R-:W3:Y:S01]  /*ef80*/  MUFU.TANH R136, R33 ;  /* 0x0000002100887308 */ /* 0x000ee20000002400 */
[----:B-1----:R-:W-:Y:S04]  /*ef90*/  FMNMX.FTZ R2, R207, R2, !PT ;  /* 0x00000002cf027209 */ /* 0x002fe80007810000 */
[----:B------:R-:W-:Y:S05]  /*efa0*/  FMNMX.FTZ R2, R214, R2, !PT ;  /* 0x00000002d6027209 */ /* 0x000fea0007810000 */
[----:B------:R-:W1:Y:S01]  /*efb0*/  MUFU.TANH R12, R26 ;  /* 0x0000001a000c7308 */ /* 0x000e620000002400 */
[----:B------:R-:W-:Y:S02]  /*efc0*/  FMNMX.FTZ R2, R215, R2, !PT ;  /* 0x00000002d7027209 */ /* 0x000fe40007810000 */
[----:B---3--:R-:W-:Y:S07]  /*efd0*/  FMNMX.FTZ R0, R213, R0, !PT ;  /* 0x00000000d5007209 */ /* 0x008fee0007810000 */
[----:B------:R-:W3:Y:S01]  /*efe0*/  MUFU.TANH R212, R25 ;  /* 0x0000001900d47308 */ /* 0x000ee20000002400 */
[----:B------:R-:W-:Y:S02]  /*eff0*/  MOV R201, R136 ;  /* 0x0000008800c97202 */ /* 0x000fe40000000f00 */
[----:B------:R-:W-:Y:S07]  /*f000*/  MOV R33, R132 ;  /* 0x0000008400217202 */ /* 0x000fee0000000f00 */
[----:B------:R-:W3:Y:S01]  /*f010*/  MUFU.TANH R210, R27 ;  /* 0x0000001b00d27308 */ /* 0x000ee20000002400 */
[----:B-1----:R-:W-:Y:S04]  /*f020*/  MOV R203, R12 ;  /* 0x0000000c00cb7202 */ /* 0x002fe80000000f00 */
[----:B------:R-:W-:Y:S05]  /*f030*/  FMNMX.FTZ R2, R203, R2, !PT ;  /* 0x00000002cb027209 */ /* 0x000fea0007810000 */
[----:B------:R-:W1:Y:S01]  /*f040*/  MUFU.TANH R137, R32 ;  /* 0x0000002000897308 */ /* 0x000e620000002400 */
[----:B---3--:R-:W-:Y:S04]  /*f050*/  FMNMX.FTZ R0, R212, R0, !PT ;  /* 0x00000000d4007209 */ /* 0x008fe80007810000 */
[----:B------:R-:W-:Y:S05]  /*f060*/  FMNMX.FTZ R0, R202, R0, !PT ;  /* 0x00000000ca007209 */ /* 0x000fea0007810000 */
[----:B------:R1:W-:Y:S01]  /*f070*/  MUFU.TANH R17, R35 ;  /* 0x0000002300117308 */ /* 0x0003e20000002400 */
[----:B------:R-:W-:Y:S02]  /*f080*/  FMNMX.FTZ R0, R33, R0, !PT ;  /* 0x0000000021007209 */ /* 0x000fe40007810000 */
[----:B------:R-:W-:Y:S07]  /*f090*/  FMNMX.FTZ R2, R210, R2, !PT ;  /* 0x00000002d2027209 */ /* 0x000fee0007810000 */
[----:B------:R-:W3:Y:S10]  /*f0a0*/  MUFU.TANH R18, R30 ;  /* 0x0000001e00127308 */ /* 0x000ef40000002400 */
[----:B------:R-:W3:Y:S01]  /*f0b0*/  MUFU.TANH R211, R31 ;  /* 0x0000001f00d37308 */ /* 0x000ee20000002400 */
[----:B-1----:R-:W-:Y:S04]  /*f0c0*/  MOV R35, R137 ;  /* 0x0000008900237202 */ /* 0x002fe80000000f00 */
[----:B------:R-:W-:Y:S05]  /*f0d0*/  FMNMX.FTZ R0, R35, R0, !PT ;  /* 0x0000000023007209 */ /* 0x000fea0007810000 */
[----:B------:R-:W1:Y:S01]  /*f0e0*/  MUFU.TANH R139, R34 ;  /* 0x00000022008b7308 */ /* 0x000e620000002400 */
[----:B------:R-:W-:Y:S02]  /*f0f0*/  FMNMX.FTZ R0, R201, R0, !PT ;  /* 0x00000000c9007209 */ /* 0x000fe40007810000 */
[----:B---3--:R-:W-:Y:S07]  /*f100*/  FMNMX.FTZ R2, R18, R2, !PT ;  /* 0x0000000212027209 */ /* 0x008fee0007810000 */
[----:B------:R-:W3:Y:S01]  /*f110*/  MUFU.TANH R16, R36 ;  /* 0x0000002400107308 */ /* 0x000ee20000002400 */
[----:B------:R-:W-:Y:S09]  /*f120*/  FMNMX.FTZ R2, R211, R2, !PT ;  /* 0x00000002d3027209 */ /* 0x000ff20007810000 */
[----:B------:R-:W-:Y:S01]  /*f130*/  MUFU.TANH R24, R37 ;  /* 0x0000002500187308 */ /* 0x000fe20000002400 */
[----:B-1----:R-:W-:Y:S02]  /*f140*/  MOV R200, R139 ;  /* 0x0000008b00c87202 */ /* 0x002fe40000000f00 */
[----:B------:R-:W-:Y:S02]  /*f150*/  MOV R139, 0x6 ;  /* 0x00000006008b7802 */ /* 0x000fe40000000f00 */
[----:B------:R-:W-:Y:S05]  /*f160*/  FMNMX.FTZ R2, R200, R2, !PT ;  /* 0x00000002c8027209 */ /* 0x000fea0007810000 */
[----:B------:R-:W1:Y:S01]  /*f170*/  MUFU.TANH R3, R42 ;  /* 0x0000002a00037308 */ /* 0x000e620000002400 */
[----:B---3--:R-:W-:Y:S09]  /*f180*/  FMNMX.FTZ R0, R16, R0, !PT ;  /* 0x0000000010007209 */ /* 0x008ff20007810000 */
[----:B------:R1:W-:Y:S10]  /*f190*/  MUFU.TANH R136, R50 ;  /* 0x0000003200887308 */ /* 0x0003f40000002400 */
[----:B------:R-:W3:Y:S10]  /*f1a0*/  MUFU.TANH R25, R40 ;  /* 0x0000002800197308 */ /* 0x000ef40000002400 */
[----:B------:R-:W3:Y:S01]  /*f1b0*/  MUFU.TANH R27, R38 ;  /* 0x00000026001b7308 */ /* 0x000ee20000002400 */
[----:B-1----:R-:W-:Y:S02]  /*f1c0*/  MOV R50, R3 ;  /* 0x0000000300327202 */ /* 0x002fe40000000f00 */
[----:B------:R-:W-:Y:S02]  /*f1d0*/  FMNMX.FTZ R3, R17, R2, !PT ;  /* 0x0000000211037209 */ /* 0x000fe40007810000 */
[----:B------:R-:W-:Y:S01]  /*f1e0*/  FMNMX.FTZ R2, R24, R0, !PT ;  /* 0x0000000018027209 */ /* 0x000fe20007810000 */
[----:B------:R-:W-:Y:S04]  /*f1f0*/  FMUL.FTZ R0, R51, c[0x0][0x320] ;  /* 0x0000c80033007a20 */ /* 0x000fe80000410000 */
[----:B------:R-:W1:Y:S01]  /*f200*/  MUFU.TANH R133, R44 ;  /* 0x0000002c00857308 */ /* 0x000e620000002400 */
[----:B------:R-:W-:Y:S02]  /*f210*/  MOV R51, R16 ;  /* 0x0000001000337202 */ /* 0x000fe40000000f00 */
[----:B---3--:R-:W-:Y:S07]  /*f220*/  FMNMX.FTZ R2, R25, R2, !PT ;  /* 0x0000000219027209 */ /* 0x008fee0007810000 */
[----:B------:R1:W-:Y:S01]  /*f230*/  MUFU.TANH R9, R49 ;  /* 0x0000003100097308 */ /* 0x0003e20000002400 */
[----:B------:R-:W-:Y:S09]  /*f240*/  FMNMX.FTZ R3, R27, R3, !PT ;  /* 0x000000031b037209 */ /* 0x000ff20007810000 */
[----:B------:R-:W3:Y:S10]  /*f250*/  MUFU.TANH R19, R41 ;  /* 0x0000002900137308 */ /* 0x000ef40000002400 */
[----:B------:R3:W-:Y:S01]  /*f260*/  MUFU.TANH R137, R0 ;  /* 0x0000000000897308 */ /* 0x0007e20000002400 */
[----:B-1----:R-:W-:Y:S09]  /*f270*/  MOV R49, R133 ;  /* 0x0000008500317202 */ /* 0x002ff20000000f00 */
[----:B------:R-:W1:Y:S10]  /*f280*/  MUFU.TANH R26, R39 ;  /* 0x00000027001a7308 */ /* 0x000e740000002400 */
[----:B------:R-:W2:Y:S01]  /*f290*/  MUFU.TANH R40, R45 ;  /* 0x0000002d00287308 */ /* 0x000ea20000002400 */
[----:B---3--:R-:W-:Y:S04]  /*f2a0*/  FMNMX.FTZ R0, R19, R2, !PT ;  /* 0x0000000213007209 */ /* 0x008fe80007810000 */
[----:B------:R-:W-:Y:S05]  /*f2b0*/  FMNMX.FTZ R0, R49, R0, !PT ;  /* 0x0000000031007209 */ /* 0x000fea0007810000 */
[----:B------:R-:W3:Y:S01]  /*f2c0*/  MUFU.TANH R41, R43 ;  /* 0x0000002b00297308 */ /* 0x000ee20000002400 */
[----:B-1----:R-:W-:Y:S04]  /*f2d0*/  FMNMX.FTZ R3, R26, R3, !PT ;  /* 0x000000031a037209 */ /* 0x002fe80007810000 */
[----:B------:R-:W-:Y:S05]  /*f2e0*/  FMNMX.FTZ R2, R50, R3, !PT ;  /* 0x0000000332027209 */ /* 0x000fea0007810000 */
[----:B------:R-:W1:Y:S01]  /*f2f0*/  MUFU.TANH R20, R48 ;  /* 0x0000003000147308 */ /* 0x000e620000002400 */
[----:B--2---:R-:W-:Y:S09]  /*f300*/  FMNMX.FTZ R0, R40, R0, !PT ;  /* 0x0000000028007209 */ /* 0x004ff20007810000 */
[----:B------:R-:W2:Y:S01]  /*f310*/  MUFU.TANH R32, R46 ;  /* 0x0000002e00207308 */ /* 0x000ea20000002400 */
[----:B---3--:R-:W-:Y:S09]  /*f320*/  FMNMX.FTZ R2, R41, R2, !PT ;  /* 0x0000000229027209 */ /* 0x008ff20007810000 */
[----:B------:R-:W3:Y:S01]  /*f330*/  MUFU.TANH R34, R47 ;  /* 0x0000002f00227308 */ /* 0x000ee20000002400 */
[----:B-1----:R-:W-:Y:S04]  /*f340*/  FMNMX.FTZ R133, R20, R0, !PT ;  /* 0x0000000014857209 */ /* 0x002fe80007810000 */
[----:B------:R-:W-:Y:S05]  /*f350*/  FMNMX.FTZ R133, R9, R133, !PT ;  /* 0x0000008509857209 */ /* 0x000fea0007810000 */
[----:B------:R-:W1:Y:S01]  /*f360*/  SHFL.BFLY PT, R3, R133, 0x2, 0x1f ;  /* 0x0c401f0085037f89 */ /* 0x000e6200000e0000 */
[----:B--2---:R-:W-:Y:S04]  /*f370*/  FMNMX.FTZ R2, R32, R2, !PT ;  /* 0x0000000220027209 */ /* 0x004fe80007810000 */
[----:B---3--:R-:W-:Y:S04]  /*f380*/  FMNMX.FTZ R0, R34, R2, !PT ;  /* 0x0000000222007209 */ /* 0x008fe80007810000 */
[----:B------:R-:W-:Y:S04]  /*f390*/  FMNMX.FTZ R0, R136, R0, !PT ;  /* 0x0000000088007209 */ /* 0x000fe80007810000 */
[----:B------:R-:W-:Y:S05]  /*f3a0*/  FMNMX.FTZ R0, R137, R0, !PT ;  /* 0x0000000089007209 */ /* 0x000fea0007810000 */
[----:B------:R-:W2:Y:S01]  /*f3b0*/  SHFL.BFLY PT, R2, R0, 0x2, 0x1f ;  /* 0x0c401f0000027f89 */ /* 0x000ea200000e0000 */
[----:B-1----:R-:W-:Y:S07]  /*f3c0*/  FMNMX.FTZ R133, R133, R3, !PT ;  /* 0x0000000385857209 */ /* 0x002fee0007810000 */
[----:B------:R-:W1:Y:S01]  /*f3d0*/  SHFL.BFLY PT, R4, R133, 0x1, 0x1f ;  /* 0x0c201f0085047f89 */ /* 0x000e6200000e0000 */
[----:B--2---:R-:W-:Y:S07]  /*f3e0*/  FMNMX.FTZ R0, R0, R2, !PT ;  /* 0x0000000200007209 */ /* 0x004fee0007810000 */
[----:B------:R-:W2:Y:S01]  /*f3f0*/  SHFL.BFLY PT, R3, R0, 0x1, 0x1f ;  /* 0x0c201f0000037f89 */ /* 0x000ea200000e0000 */
[----:B-1----:R-:W-:Y:S02]  /*f400*/  FMNMX.FTZ R133, R133, R4, !PT ;  /* 0x0000000485857209 */ /* 0x002fe40007810000 */
[----:B------:R-:W-:Y:S03]  /*f410*/  @P0 SHF.R.S32.HI R4, RZ, 0x1f, R252 ;  /* 0x0000001fff040819 */ /* 0x000fe600000114fc */
[C---:B------:R-:W-:Y:S02]  /*f420*/  FMUL.FTZ R138, R133.reuse, c[0x0][0x2d0] ;  /* 0x0000b400858a7a20 */ /* 0x040fe40000410000 */
[----:B------:R-:W-:Y:S02]  /*f430*/  @P0 IMAD R4, R4, c[0x0][0x1e0], RZ ;  /* 0x0000780004040a24 */ /* 0x000fe400078e02ff */
[----:B------:R-:W-:Y:S01]  /*f440*/  FFMA.FTZ R8, R190, c[0x0][0x2d0], -R138 ;  /* 0x0000b400be087a23 */ /* 0x000fe2000001088a */
[----:B------:R-:W-:Y:S01]  /*f450*/  MOV R190, R9 ;  /* 0x0000000900be7202 */ /* 0x000fe20000000f00 */
[----:B------:R-:W-:Y:S02]  /*f460*/  FADD.FTZ R2, -R133, R134 ;  /* 0x0000008685027221 */ /* 0x000fe40000010100 */
[----:B------:R1:W-:Y:S01]  /*f470*/  MUFU.EX2 R15, R8 ;  /* 0x00000008000f7308 */ /* 0x0003e20000000800 */
[----:B--2---:R-:W-:Y:S01]  /*f480*/  FMNMX.FTZ R132, R0, R3, !PT ;  /* 0x0000000300847209 */ /* 0x004fe20007810000 */
[----:B------:R-:W-:Y:S01]  /*f490*/  @P0 IMAD R3, R252, c[0x0][0x1e4], R4 ;  /* 0x00007900fc030a24 */ /* 0x000fe200078e0204 */
[----:B----4-:R-:W-:Y:S01]  /*f4a0*/  @P0 MOV R4, R10 ;  /* 0x0000000a00040202 */ /* 0x010fe20000000f00 */
[----:B------:R-:W-:Y:S02]  /*f4b0*/  FMUL.FTZ R0, R2, c[0x0][0x2d0] ;  /* 0x0000b40002007a20 */ /* 0x000fe40000410000 */
[----:B------:R-:W-:Y:S01]  /*f4c0*/  FMUL.FTZ R134, R132, c[0x0][0x2d0] ;  /* 0x0000b40084867a20 */ /* 0x000fe20000410000 */
[----:B------:R-:W-:Y:S01]  /*f4d0*/  @P0 IADD3 R3, R7, R3, RZ ;  /* 0x0000000307030210 */ /* 0x000fe20007ffe0ff */
[----:B------:R-:W-:Y:S01]  /*f4e0*/  @P0 IMAD.WIDE.U32 R4, R6, 0x60, R4 ;  /* 0x0000006006040825 */ /* 0x000fe200078e0004 */
[----:B------:R-:W-:Y:S01]  /*f4f0*/  @P0 MOV R7, c[0x0][0x1e0] ;  /* 0x0000780000070a02 */ /* 0x000fe20000000f00 */
[----:B------:R2:W3:Y:S02]  /*f500*/  MUFU.EX2 R2, R0 ;  /* 0x0000000000027308 */ /* 0x0004e40000000800 */
[----:B------:R-:W-:Y:S01]  /*f510*/  @P0 IMAD R3, R3, 0x60, RZ ;  /* 0x0000006003030824 */ /* 0x000fe200078e02ff */
[----:B------:R-:W-:Y:S01]  /*f520*/  @P0 SHF.L.U32 R6, R4, 0x1, RZ ;  /* 0x0000000104060819 */ /* 0x000fe200000006ff */
[----:B------:R-:W-:Y:S01]  /*f530*/  FFMA.FTZ R136, R136, c[0x0][0x2d0], -R134 ;  /* 0x0000b40088887a23 */ /* 0x000fe20000010886 */
[----:B------:R-:W-:Y:S02]  /*f540*/  @P0 SHF.L.U64.HI R14, R7, R139, c[0x0][0x1e4] ;  /* 0x00007900070e0619 */ /* 0x000fe4000001028b */
[----:B------:R-:W-:Y:S01]  /*f550*/  @P0 IADD3 R3, R5, R3, RZ ;  /* 0x0000000305030210 */ /* 0x000fe20007ffe0ff */
[--C-:B------:R-:W-:Y:S01]  /*f560*/  FFMA.FTZ R5, R189, c[0x0][0x2d0], -R138.reuse ;  /* 0x0000b400bd057a23 */ /* 0x100fe2000001088a */
[----:B------:R-:W-:Y:S01]  /*f570*/  @P0 IADD3 R10, P2, R6, 0x80, RZ ;  /* 0x00000080060a0810 */ /* 0x000fe20007f5e0ff */
[--C-:B-1----:R-:W-:Y:S01]  /*f580*/  FFMA.FTZ R8, R188, c[0x0][0x2d0], -R138.reuse ;  /* 0x0000b400bc087a23 */ /* 0x102fe2000001088a */
[----:B------:R-:W-:Y:S01]  /*f590*/  @P0 SHF.L.U64.HI R3, R4, 0x1, R3 ;  /* 0x0000000104030819 */ /* 0x000fe20000010203 */
[----:B------:R-:W1:Y:S01]  /*f5a0*/  MUFU.EX2 R21, R5 ;  /* 0x0000000500157308 */ /* 0x000e620000000800 */
[----:B------:R-:W-:Y:S02]  /*f5b0*/  @P0 IADD3 R10, P1, R10, c[0x0][0x1c8], RZ ;  /* 0x000072000a0a0a10 */ /* 0x000fe40007f3e0ff */
[----:B------:R-:W-:Y:S02]  /*f5c0*/  @P0 SHF.L.U32 R7, R7, 0x6, RZ ;  /* 0x0000000607070819 */ /* 0x000fe400000006ff */
[----:B------:R-:W-:Y:S02]  /*f5d0*/  @P0 IADD3.X R11, RZ, c[0x0][0x1cc], R3, P1, P2 ;  /* 0x00007300ff0b0a10 */ /* 0x000fe40000fe4403 */
[C---:B------:R-:W-:Y:S02]  /*f5e0*/  @P0 IADD3 R4, P1, R6.reuse, c[0x0][0x1c8], RZ ;  /* 0x0000720006040a10 */ /* 0x040fe40007f3e0ff */
[----:B------:R-:W-:Y:S01]  /*f5f0*/  @P0 IADD3 R12, P2, R6, 0x100, RZ ;  /* 0x00000100060c0810 */ /* 0x000fe20007f5e0ff */
[----:B------:R-:W-:Y:S01]  /*f600*/  MUFU.EX2 R43, R8 ;  /* 0x00000008002b7308 */ /* 0x000fe20000000800 */
[----:B------:R-:W-:Y:S01]  /*f610*/  MOV R189, R32 ;  /* 0x0000002000bd7202 */ /* 0x000fe20000000f00 */
[----:B--2---:R-:W-:Y:S01]  /*f620*/  FADD.FTZ R0, -R132, R135 ;  /* 0x0000008784007221 */ /* 0x004fe20000010100 */
[----:B------:R-:W-:Y:S01]  /*f630*/  MOV R135, R18 ;  /* 0x0000001200877202 */ /* 0x000fe20000000f00 */
[----:B---3--:R-:W-:Y:S01]  /*f640*/  FMUL.FTZ R16, R2, R152 ;  /* 0x0000009802107220 */ /* 0x008fe20000410000 */
[----:B------:R-:W-:Y:S01]  /*f650*/  MOV R152, R17 ;  /* 0x0000001100987202 */ /* 0x000fe20000000f00 */
[----:B------:R-:W-:Y:S02]  /*f660*/  FMUL.FTZ R0, R0, c[0x0][0x2d0] ;  /* 0x0000b40000007a20 */ /* 0x000fe40000410000 */
[C---:B------:R-:W-:Y:S02]  /*f670*/  FMUL.FTZ R17, R2.reuse, R153 ;  /* 0x0000009902117220 */ /* 0x040fe40000410000 */
[C---:B------:R-:W-:Y:S01]  /*f680*/  FMUL.FTZ R32, R2.reuse, R168 ;  /* 0x000000a802207220 */ /* 0x040fe20000410000 */
[----:B------:R-:W-:Y:S01]  /*f690*/  MOV R168, R33 ;  /* 0x0000002100a87202 */ /* 0x000fe20000000f00 */
[----:B------:R-:W2:Y:S01]  /*f6a0*/  MUFU.EX2 R0, R0 ;  /* 0x0000000000007308 */ /* 0x000ea20000000800 */
[C---:B------:R-:W-:Y:S01]  /*f6b0*/  FMUL.FTZ R33, R2.reuse, R169 ;  /* 0x000000a902217220 */ /* 0x040fe20000410000 */
[----:B-1----:R-:W-:Y:S01]  /*f6c0*/  MOV R188, R21 ;  /* 0x0000001500bc7202 */ /* 0x002fe20000000f00 */
[----:B------:R-:W-:Y:S01]  /*f6d0*/  FFMA.FTZ R5, R191, c[0x0][0x2d0], -R138 ;  /* 0x0000b400bf057a23 */ /* 0x000fe2000001088a */
[----:B------:R-:W-:Y:S01]  /*f6e0*/  MOV R191, R19 ;  /* 0x0000001300bf7202 */ /* 0x000fe20000000f00 */
[C---:B------:R-:W-:Y:S02]  /*f6f0*/  FMUL.FTZ R52, R2.reuse, R52 ;  /* 0x0000003402347220 */ /* 0x040fe40000410000 */
[C---:B------:R-:W-:Y:S02]  /*f700*/  FMUL.FTZ R53, R2.reuse, R53 ;  /* 0x0000003502357220 */ /* 0x040fe40000410000 */
[C---:B------:R-:W-:Y:S01]  /*f710*/  FMUL.FTZ R56, R2.reuse, R56 ;  /* 0x0000003802387220 */ /* 0x040fe20000410000 */
[----:B------:R1:W3:Y:S01]  /*f720*/  MUFU.EX2 R36, R5 ;  /* 0x0000000500247308 */ /* 0x0002e20000000800 */
[C---:B------:R-:W-:Y:S02]  /*f730*/  FMUL.FTZ R57, R2.reuse, R57 ;  /* 0x0000003902397220 */ /* 0x040fe40000410000 */
[C---:B------:R-:W-:Y:S02]  /*f740*/  FMUL.FTZ R60, R2.reuse, R60 ;  /* 0x0000003c023c7220 */ /* 0x040fe40000410000 */
        /* <DEDUP_REMOVED lines=8> */
[C---:B------:R-:W-:Y:S02]  /*f7d0*/  FMUL.FTZ R55, R0.reuse, R55 ;  /* 0x0000003700377220 */ /* 0x040fe40000410000 */
[C---:B------:R-:W-:Y:S01]  /*f7e0*/  FMUL.FTZ R58, R0.reuse, R58 ;  /* 0x0000003a003a7220 */ /* 0x040fe20000410000 */
[----:B-1----:R-:W-:Y:S01]  /*f7f0*/  @P0 IADD3.X R5, R3, c[0x0][0x1cc], RZ, P1, !PT ;  /* 0x0000730003050a10 */ /* 0x002fe20000ffe4ff */
[----:B------:R-:W-:Y:S01]  /*f800*/  FMUL.FTZ R59, R0, R59 ;  /* 0x0000003b003b7220 */ /* 0x000fe20000410000 */
[----:B------:R-:W-:Y:S01]  /*f810*/  @P0 IADD3 R12, P1, R12, c[0x0][0x1c8], RZ ;  /* 0x000072000c0c0a10 */ /* 0x000fe20007f3e0ff */
[C---:B------:R-:W-:Y:S02]  /*f820*/  FMUL.FTZ R62, R0.reuse, R62 ;  /* 0x0000003e003e7220 */ /* 0x040fe40000410000 */
[----:B------:R1:W-:Y:S01]  /*f830*/  @P0 LDGSTS.E.BYPASS.LTC128B.128 [R251+0xc100], [R4.64], !P4 ;  /* 0x0c10000004fb0fae */ /* 0x0003e2000e101d48 */
[--C-:B------:R-:W-:Y:S01]  /*f840*/  @P0 IADD3.X R13, RZ, c[0x0][0x1cc], R3.reuse, P1, P2 ;  /* 0x00007300ff0d0a10 */ /* 0x100fe20000fe4403 */
[----:B------:R-:W-:Y:S01]  /*f850*/  FMUL.FTZ R63, R0, R63 ;  /* 0x0000003f003f7220 */ /* 0x000fe20000410000 */
[----:B------:R-:W-:Y:S01]  /*f860*/  @P0 IADD3 R6, P2, R6, 0x180, RZ ;  /* 0x0000018006060810 */ /* 0x000fe20007f5e0ff */
[C---:B------:R-:W-:Y:S02]  /*f870*/  FMUL.FTZ R66, R0.reuse, R66 ;  /* 0x0000004200427220 */ /* 0x040fe40000410000 */
[----:B------:R-:W-:Y:S01]  /*f880*/  FMUL.FTZ R67, R0, R67 ;  /* 0x0000004300437220 */ /* 0x000fe20000410000 */
[----:B------:R-:W-:Y:S01]  /*f890*/  @P0 IADD3 R8, P1, R6, c[0x0][0x1c8], RZ ;  /* 0x0000720006080a10 */ /* 0x000fe20007f3e0ff */
[----:B------:R2:W-:Y:S01]  /*f8a0*/  @P0 LDGSTS.E.BYPASS.LTC128B.128 [R251+0xf100], [R10.64], !P3 ;  /* 0x0f1000000afb0fae */ /* 0x0005e2000d901d48 */
[--C-:B------:R-:W-:Y:S01]  /*f8b0*/  FFMA.FTZ R6, R194, c[0x0][0x2d0], -R134.reuse ;  /* 0x0000b400c2067a23 */ /* 0x100fe20000010886 */
[----:B------:R-:W-:Y:S01]  /*f8c0*/  MOV R194, R20 ;  /* 0x0000001400c27202 */ /* 0x000fe20000000f00 */
[C---:B------:R-:W-:Y:S01]  /*f8d0*/  FMUL.FTZ R70, R0.reuse, R70 ;  /* 0x0000004600467220 */ /* 0x040fe20000410000 */
[----:B------:R-:W-:Y:S01]  /*f8e0*/  @P0 IADD3.X R9, RZ, c[0x0][0x1cc], R3, P1, P2 ;  /* 0x00007300ff090a10 */ /* 0x000fe20000fe4403 */
[----:B------:R4:W-:Y:S01]  /*f8f0*/  MUFU.EX2 R139, R6 ;  /* 0x00000006008b7308 */ /* 0x0009e20000000800 */
[--C-:B------:R-:W-:Y:S01]  /*f900*/  FFMA.FTZ R3, R195, c[0x0][0x2d0], -R134.reuse ;  /* 0x0000b400c3037a23 */ /* 0x100fe20000010886 */
[----:B------:R-:W-:Y:S01]  /*f910*/  MOV R195, R15 ;  /* 0x0000000f00c37202 */ /* 0x000fe20000000f00 */
[----:B------:R3:W-:Y:S01]  /*f920*/  @P0 LDGSTS.E.BYPASS.LTC128B.128 [R251+0x12100], [R12.64], !P6 ;  /* 0x121000000cfb0fae */ /* 0x0007e2000f101d48 */
[----:B------:R-:W-:Y:S02]  /*f930*/  FMUL.FTZ R71, R0, R71 ;  /* 0x0000004700477220 */ /* 0x000fe40000410000 */
[C---:B------:R-:W-:Y:S02]  /*f940*/  FMUL.FTZ R72, R2.reuse, R72 ;  /* 0x0000004802487220 */ /* 0x040fe40000410000 */
[----:B------:R-:W-:Y:S02]  /*f950*/  FMUL.FTZ R73, R2, R73 ;  /* 0x0000004902497220 */ /* 0x000fe40000410000 */
[----:B------:R3:W3:Y:S01]  /*f960*/  MUFU.EX2 R37, R3 ;  /* 0x0000000300257308 */ /* 0x0006e20000000800 */
[----:B------:R3:W-:Y:S01]  /*f970*/  @P0 LDGSTS.E.BYPASS.LTC128B.128 [R251+0x15100], [R8.64], !P5 ;  /* 0x1510000008fb0fae */ /* 0x0007e2000e901d48 */
[----:B------:R-:W-:Y:S01]  /*f980*/  FMUL.FTZ R74, R0, R74 ;  /* 0x0000004a004a7220 */ /* 0x000fe20000410000 */
[----:B-1----:R-:W-:Y:S01]  /*f990*/  @P0 IADD3 R4, P2, R4, R7, RZ ;  /* 0x0000000704040210 */ /* 0x002fe20007f5e0ff */
[----:B------:R-:W-:Y:S02]  /*f9a0*/  FMUL.FTZ R75, R0, R75 ;  /* 0x0000004b004b7220 */ /* 0x000fe40000410000 */
[C---:B------:R-:W-:Y:S01]  /*f9b0*/  FMUL.FTZ R76, R2.reuse, R76 ;  /* 0x0000004c024c7220 */ /* 0x040fe20000410000 */
[----:B------:R-:W-:Y:S01]  /*f9c0*/  @P0 IADD3.X R5, R5, R14, RZ, P2, !PT ;  /* 0x0000000e05050210 */ /* 0x000fe200017fe4ff */
[----:B------:R-:W-:Y:S02]  /*f9d0*/  FMUL.FTZ R77, R2, R77 ;  /* 0x0000004d024d7220 */ /* 0x000fe40000410000 */
[C---:B------:R-:W-:Y:S02]  /*f9e0*/  FMUL.FTZ R78, R0.reuse, R78 ;  /* 0x0000004e004e7220 */ /* 0x040fe40000410000 */
[----:B------:R1:W-:Y:S01]  /*f9f0*/  @P0 LDGSTS.E.BYPASS.LTC128B.128 [R251+0xd100], [R4.64], !P4 ;  /* 0x0d10000004fb0fae */ /* 0x0003e2000e101d48 */
[----:B----4-:R-:W-:Y:S01]  /*fa00*/  @P0 IADD3 R6, P1, R7, R4, RZ ;  /* 0x0000000407060210 */ /* 0x010fe20007f3e0ff */
[C---:B--2---:R-:W-:Y:S02]  /*fa10*/  FMUL.FTZ R10, R0.reuse, R146 ;  /* 0x00000092000a7220 */ /* 0x044fe40000410000 */
[----:B------:R-:W-:Y:S01]  /*fa20*/  FMUL.FTZ R11, R0, R147 ;  /* 0x00000093000b7220 */ /* 0x000fe20000410000 */
[----:B------:R-:W-:Y:S01]  /*fa30*/  @P0 IADD3.X R7, R14, R5, RZ, P1, !PT ;  /* 0x000000050e070210 */ /* 0x000fe20000ffe4ff */
[----:B------:R-:W-:Y:S02]  /*fa40*/  FMUL.FTZ R79, R0, R79 ;  /* 0x0000004f004f7220 */ /* 0x000fe40000410000 */
[----:B------:R1:W-:Y:S01]  /*fa50*/  @P0 LDGSTS.E.BYPASS.LTC128B.128 [R251+0x10100], [R4.64+0x80], !P3 ;  /* 0x1010008004fb0fae */ /* 0x0003e2000d901d48 */
[----:B------:R-:W-:Y:S02]  /*fa60*/  FMUL.FTZ R80, R2, R80 ;  /* 0x0000005002507220 */ /* 0x000fe40000410000 */
[--C-:B---3--:R-:W-:Y:S01]  /*fa70*/  FFMA.FTZ R3, R192, c[0x0][0x2d0], -R134.reuse ;  /* 0x0000b400c0037a23 */ /* 0x108fe20000010886 */
[----:B------:R-:W-:Y:S01]  /*fa80*/  MOV R192, R26 ;  /* 0x0000001a00c07202 */ /* 0x000fe20000000f00 */
[----:B------:R-:W-:Y:S02]  /*fa90*/  FMUL.FTZ R26, R0, R162 ;  /* 0x000000a2001a7220 */ /* 0x000fe40000410000 */
[----:B------:R2:W-:Y:S01]  /*faa0*/  MUFU.EX2 R42, R3 ;  /* 0x00000003002a7308 */ /* 0x0005e20000000800 */
[----:B------:R1:W-:Y:S01]  /*fab0*/  @P0 LDGSTS.E.BYPASS.LTC128B.128 [R251+0x13100], [R4.64+0x100], !P6 ;  /* 0x1310010004fb0fae */ /* 0x0003e2000f101d48 */
[C---:B------:R-:W-:Y:S02]  /*fac0*/  FMUL.FTZ R8, R2.reuse, R144 ;  /* 0x0000009002087220 */ /* 0x040fe40000410000 */
[C---:B------:R-:W-:Y:S02]  /*fad0*/  FMUL.FTZ R9, R2.reuse, R145 ;  /* 0x0000009102097220 */ /* 0x040fe40000410000 */
[----:B------:R-:W-:Y:S02]  /*fae0*/  FMUL.FTZ R81, R2, R81 ;  /* 0x0000005102517220 */ /* 0x000fe40000410000 */
[C---:B------:R-:W-:Y:S01]  /*faf0*/  FMUL.FTZ R82, R0.reuse, R82 ;  /* 0x0000005200527220 */ /* 0x040fe20000410000 */
[----:B------:R1:W-:Y:S01]  /*fb00*/  @P0 LDGSTS.E.BYPASS.LTC128B.128 [R251+0x16100], [R4.64+0x180], !P5 ;  /* 0x1610018004fb0fae */ /* 0x0003e2000e901d48 */
[----:B------:R-:W-:Y:S02]  /*fb10*/  FMUL.FTZ R83, R0, R83 ;  /* 0x0000005300537220 */ /* 0x000fe40000410000 */
[C---:B------:R-:W-:Y:S02]  /*fb20*/  FMUL.FTZ R84, R2.reuse, R84 ;  /* 0x0000005402547220 */ /* 0x040fe40000410000 */
[----:B------:R-:W-:Y:S02]  /*fb30*/  FMUL.FTZ R85, R2, R85 ;  /* 0x0000005502557220 */ /* 0x000fe40000410000 */
[C---:B------:R-:W-:Y:S01]  /*fb40*/  FMUL.FTZ R86, R0.reuse, R86 ;  /* 0x0000005600567220 */ /* 0x040fe20000410000 */
[----:B------:R3:W-:Y:S01]  /*fb50*/  @P0 LDGSTS.E.BYPASS.LTC128B.128 [R251+0xe100], [R6.64], !P4 ;  /* 0x0e10000006fb0fae */ /* 0x0007e2000e101d48 */
[----:B------:R-:W-:Y:S02]  /*fb60*/  FMUL.FTZ R87, R0, R87 ;  /* 0x0000005700577220 */ /* 0x000fe40000410000 */
[C---:B------:R-:W-:Y:S02]  /*fb70*/  FMUL.FTZ R88, R2.reuse, R88 ;  /* 0x0000005802587220 */ /* 0x040fe40000410000 */
[----:B------:R-:W-:Y:S02]  /*fb80*/  FMUL.FTZ R89, R2, R89 ;  /* 0x0000005902597220 */ /* 0x000fe40000410000 */
[----:B--2---:R-:W-:Y:S01]  /*fb90*/  FFMA.FTZ R3, R193, c[0x0][0x2d0], -R134 ;  /* 0x0000b400c1037a23 */ /* 0x004fe20000010886 */
[----:B------:R3:W-:Y:S01]  /*fba0*/  @P0 LDGSTS.E.BYPASS.LTC128B.128 [R251+0x11100], [R6.64+0x80], !P3 ;  /* 0x1110008006fb0fae */ /* 0x0007e2000d901d48 */
[----:B------:R-:W-:Y:S01]  /*fbb0*/  MOV R193, R27 ;  /* 0x0000001b00c17202 */ /* 0x000fe20000000f00 */
[C---:B------:R-:W-:Y:S01]  /*fbc0*/  FMUL.FTZ R27, R0.reuse, R163 ;  /* 0x000000a3001b7220 */ /* 0x040fe20000410000 */
[----:B------:R2:W4:Y:S01]  /*fbd0*/  MUFU.EX2 R48, R3 ;  /* 0x0000000300307308 */ /* 0x0005220000000800 */
[C---:B------:R-:W-:Y:S02]  /*fbe0*/  FMUL.FTZ R90, R0.reuse, R90 ;  /* 0x0000005a005a7220 */ /* 0x040fe40000410000 */
[----:B------:R-:W-:Y:S02]  /*fbf0*/  FMUL.FTZ R91, R0, R91 ;  /* 0x0000005b005b7220 */ /* 0x000fe40000410000 */
[----:B------:R3:W-:Y:S01]  /*fc00*/  @P0 LDGSTS.E.BYPASS.LTC128B.128 [R251+0x14100], [R6.64+0x100], !P6 ;  /* 0x1410010006fb0fae */ /* 0x0007e2000f101d48 */
[C---:B------:R-:W-:Y:S02]  /*fc10*/  FMUL.FTZ R92, R2.reuse, R92 ;  /* 0x0000005c025c7220 */ /* 0x040fe40000410000 */
[----:B-1----:R-:W-:Y:S01]  /*fc20*/  FMUL.FTZ R4, R2, R140 ;  /* 0x0000008c02047220 */ /* 0x002fe20000410000 */
[----:B------:R-:W-:Y:S01]  /*fc30*/  F2FP.BF16.PACK_AB R140, R36, R188 ;  /* 0x000000bc248c723e */ /* 0x000fe200000010ff */
[C---:B------:R-:W-:Y:S01]  /*fc40*/  FMUL.FTZ R5, R2.reuse, R141 ;  /* 0x0000008d02057220 */ /* 0x040fe20000410000 */
[----:B------:R-:W-:Y:S01]  /*fc50*/  F2FP.BF16.PACK_AB R141, R37, R139 ;  /* 0x0000008b258d723e */ /* 0x000fe200000010ff */
[----:B------:R-:W-:Y:S01]  /*fc60*/  FMUL.FTZ R93, R2, R93 ;  /* 0x0000005d025d7220 */ /* 0x000fe20000410000 */
[----:B------:R3:W-:Y:S01]  /*fc70*/  @P0 LDGSTS.E.BYPASS.LTC128B.128 [R251+0x17100], [R6.64+0x180], !P5 ;  /* 0x1710018006fb0fae */ /* 0x0007e2000e901d48 */
[C---:B------:R-:W-:Y:S02]  /*fc80*/  FMUL.FTZ R94, R0.reuse, R94 ;  /* 0x0000005e005e7220 */ /* 0x040fe40000410000 */
[----:B------:R-:W-:Y:S02]  /*fc90*/  FMUL.FTZ R95, R0, R95 ;  /* 0x0000005f005f7220 */ /* 0x000fe40000410000 */
[C---:B------:R-:W-:Y:S02]  /*fca0*/  FMUL.FTZ R96, R2.reuse, R96 ;  /* 0x0000006002607220 */ /* 0x040fe40000410000 */
[----:B------:R-:W-:Y:S01]  /*fcb0*/  FMUL.FTZ R97, R2, R97 ;  /* 0x0000006102617220 */ /* 0x000fe20000410000 */
[----:B------:R-:W1:Y:S01]  /*fcc0*/  LDSM.16.MT88.4 R12, [R217] ;  /* 0x00000000d90c783b */ /* 0x000e620000004200 */
[----:B------:R-:W-:Y:S01]  /*fcd0*/  FMUL.FTZ R98, R0, R98 ;  /* 0x0000006200627220 */ /* 0x000fe20000410000 */
[----:B--2---:R-:W-:Y:S01]  /*fce0*/  MOV R3, R24 ;  /* 0x0000001800037202 */ /* 0x004fe20000000f00 */
[----:B------:R-:W-:Y:S01]  /*fcf0*/  FMUL.FTZ R24, R2, R160 ;  /* 0x000000a002187220 */ /* 0x000fe20000410000 */
[----:B------:R-:W-:Y:S01]  /*fd00*/  MOV R160, R195 ;  /* 0x000000c300a07202 */ /* 0x000fe20000000f00 */
[----:B------:R-:W-:Y:S03]  /*fd10*/  FMUL.FTZ R99, R0, R99 ;  /* 0x0000006300637220 */ /* 0x000fe60000410000 */
[----:B------:R-:W2:Y:S01]  /*fd20*/  LDSM.16.MT88.4 R20, [R218] ;  /* 0x00000000da14783b */ /* 0x000ea20000004200 */
[C---:B------:R-:W-:Y:S02]  /*fd30*/  FMUL.FTZ R100, R2.reuse, R100 ;  /* 0x0000006402647220 */ /* 0x040fe40000410000 */
[----:B------:R-:W-:Y:S02]  /*fd40*/  FMUL.FTZ R101, R2, R101 ;  /* 0x0000006502657220 */ /* 0x000fe40000410000 */
[C---:B------:R-:W-:Y:S02]  /*fd50*/  FMUL.FTZ R102, R0.reuse, R102 ;  /* 0x0000006600667220 */ /* 0x040fe40000410000 */
[----:B------:R-:W-:Y:S01]  /*fd60*/  FMUL.FTZ R103, R0, R103 ;  /* 0x0000006700677220 */ /* 0x000fe20000410000 */
[----:B------:R-:W2:Y:S01]  /*fd70*/  LDSM.16.MT88.4 R28, [R221] ;  /* 0x00000000dd1c783b */ /* 0x000ea20000004200 */
[----:B------:R-:W-:Y:S02]  /*fd80*/  FMUL.FTZ R104, R2, R104 ;  /* 0x0000006802687220 */ /* 0x000fe40000410000 */
[C---:B---3--:R-:W-:Y:S01]  /*fd90*/  FMUL.FTZ R6, R0.reuse, R142 ;  /* 0x0000008e00067220 */ /* 0x048fe20000410000 */
[----:B------:R-:W-:Y:S01]  /*fda0*/  F2FP.BF16.PACK_AB R142, R43, R195 ;  /* 0x000000c32b8e723e */ /* 0x000fe200000010ff */
[----:B------:R-:W-:Y:S01]  /*fdb0*/  FMUL.FTZ R7, R0, R143 ;  /* 0x0000008f00077220 */ /* 0x000fe20000410000 */
[----:B----4-:R-:W-:Y:S01]  /*fdc0*/  F2FP.BF16.PACK_AB R143, R48, R42 ;  /* 0x0000002a308f723e */ /* 0x010fe200000010ff */
[----:B------:R-:W-:Y:S01]  /*fdd0*/  FMUL.FTZ R105, R2, R105 ;  /* 0x0000006902697220 */ /* 0x000fe20000410000 */
[----:B------:R-:W-:Y:S01]  /*fde0*/  LDSM.16.MT88.4 R44, [R217+0x3000] ;  /* 0x00300000d92c783b */ /* 0x000fe20000004200 */
[----:B------:R-:W-:Y:S01]  /*fdf0*/  MOV R195, R194 ;  /* 0x000000c200c37202 */ /* 0x000fe20000000f00 */
[C---:B------:R-:W-:Y:S01]  /*fe00*/  FMUL.FTZ R106, R0.reuse, R106 ;  /* 0x0000006a006a7220 */ /* 0x040fe20000410000 */
[----:B------:R-:W-:Y:S01]  /*fe10*/  MOV R194, R190 ;  /* 0x000000be00c27202 */ /* 0x000fe20000000f00 */
[----:B------:R-:W-:Y:S01]  /*fe20*/  FMUL.FTZ R107, R0, R107 ;  /* 0x0000006b006b7220 */ /* 0x000fe20000410000 */
[----:B------:R-:W-:Y:S01]  /*fe30*/  MOV R190, R40 ;  /* 0x0000002800be7202 */ /* 0x000fe20000000f00 */
[C---:B------:R-:W-:Y:S01]  /*fe40*/  FMUL.FTZ R40, R2.reuse, R176 ;  /* 0x000000b002287220 */ /* 0x040fe20000410000 */
[----:B------:R-:W-:Y:S01]  /*fe50*/  MOV R176, R160 ;  /* 0x000000a000b07202 */ /* 0x000fe20000000f00 */
[----:B------:R-:W-:Y:S01]  /*fe60*/  LDSM.16.MT88.4 R144, [R218+0x3000] ;  /* 0x00300000da90783b */ /* 0x000fe20000004200 */
[C---:B------:R-:W-:Y:S02]  /*fe70*/  FMUL.FTZ R108, R2.reuse, R108 ;  /* 0x0000006c026c7220 */ /* 0x040fe40000410000 */
[----:B------:R-:W-:Y:S02]  /*fe80*/  FMUL.FTZ R109, R2, R109 ;  /* 0x0000006d026d7220 */ /* 0x000fe40000410000 */
[C---:B------:R-:W-:Y:S02]  /*fe90*/  FMUL.FTZ R110, R0.reuse, R110 ;  /* 0x0000006e006e7220 */ /* 0x040fe40000410000 */
[----:B------:R-:W-:Y:S01]  /*fea0*/  FMUL.FTZ R111, R0, R111 ;  /* 0x0000006f006f7220 */ /* 0x000fe20000410000 */
[C---:B-1----:R-:W-:Y:S01]  /*feb0*/  HMMA.16816.F32.BF16 R4, R140.reuse, R12, R4 ;  /* 0x0000000c8c04723c */ /* 0x042fe20000041804 */
[----:B------:R-:W0:Y:S04]  /*fec0*/  LDGDEPBAR ;  /* 0x00000000000079af */ /* 0x000e280000000000 */
        /* <DEDUP_REMOVED lines=8> */
[----:B------:R-:W1:Y:S03]  /*ff50*/  LDSM.16.MT88.4 R36, [R220] ;  /* 0x00000000dc24783b */ /* 0x000e660000004200 */
[----:B------:R-:W-:Y:S01]  /*ff60*/  FMUL.FTZ R15, R0, R151 ;  /* 0x00000097000f7220 */ /* 0x000fe20000410000 */
[----:B------:R-:W-:Y:S01]  /*ff70*/  MOV R151, R25 ;  /* 0x0000001900977202 */ /* 0x000fe20000000f00 */
[----:B------:R-:W-:Y:S01]  /*ff80*/  FMUL.FTZ R25, R2, R161 ;  /* 0x000000a102197220 */ /* 0x000fe20000410000 */
[----:B------:R-:W-:Y:S01]  /*ff90*/  MOV R150, R34 ;  /* 0x0000002200967202 */ /* 0x000fe20000000f00 */
[C---:B------:R-:W-:Y:S01]  /*ffa0*/  FMUL.FTZ R114, R0.reuse, R114 ;  /* 0x0000007200727220 */ /* 0x040fe20000410000 */
[----:B------:R-:W-:Y:S01]  /*ffb0*/  MOV R162, R149 ;  /* 0x0000009500a27202 */ /* 0x000fe20000000f00 */
[----:B------:R-:W-:Y:S01]  /*ffc0*/  FMUL.FTZ R115, R0, R115 ;  /* 0x0000007300737220 */ /* 0x000fe20000410000 */
[C---:B--2---:R-:W-:Y:S03]  /*ffd0*/  HMMA.16816.F32.BF16 R12, R140.reuse, R20, R12 ;  /* 0x000000148c0c723c */ /* 0x044fe6000004180c */
[----:B------:R-:W-:Y:S01]  /*ffe0*/  MOV R163, R150 ;  /* 0x0000009600a37202 */ /* 0x000fe20000000f00 */
[C---:B------:R-:W-:Y:S01]  /*fff0*/  FMUL.FTZ R116, R2.reuse, R116 ;  /* 0x0000007402747220 */ /* 0x040fe20000410000 */
[----:B------:R-:W-:Y:S01]  /*10000*/  MOV R161, R148 ;  /* 0x0000009400a17202 */ /* 0x000fe20000000f00 */
[C---:B------:R-:W-:Y:S02]  /*10010*/  FMUL.FTZ R117, R2.reuse, R117 ;  /* 0x0000007502757220 */ /* 0x040fe40000410000 */
        /* <DEDUP_REMOVED lines=17> */
[----:B------:R-:W-:Y:S01]  /*10130*/  LDSM.16.MT88.4 R160, [R220+0x800] ;  /* 0x00080000dca0783b */ /* 0x000fe20000004200 */
[----:B------:R-:W-:Y:S02]  /*10140*/  FMUL.FTZ R118, R0, R118 ;  /* 0x0000007600767220 */ /* 0x000fe40000410000 */
[C---:B------:R-:W-:Y:S04]  /*10150*/  HMMA.16816.F32.BF16 R24, R140.reuse, R30, R24 ;  /* 0x0000001e8c18723c */ /* 0x040fe80000041818 */
[C---:B------:R-:W-:Y:S01]  /*10160*/  FMUL.FTZ R28, R2.reuse, R164 ;  /* 0x000000a4021c7220 */ /* 0x040fe20000410000 */
[----:B------:R-:W-:Y:S01]  /*10170*/  MOV R164, R151 ;  /* 0x0000009700a47202 */ /* 0x000fe20000000f00 */
[----:B------:R-:W-:Y:S01]  /*10180*/  FMUL.FTZ R29, R2, R165 ;  /* 0x000000a5021d7220 */ /* 0x000fe20000410000 */
[----:B------:R-:W2:Y:S01]  /*10190*/  LDSM.16.MT88.4 R148, [R221+0x3000] ;  /* 0x00300000dd94783b */ /* 0x000ea20000004200 */
[C---:B------:R-:W-:Y:S01]  /*101a0*/  FMUL.FTZ R30, R0.reuse, R166 ;  /* 0x000000a6001e7220 */ /* 0x040fe20000410000 */
[----:B------:R-:W-:Y:S03]  /*101b0*/  MOV R184, R164 ;  /* 0x000000a400b87202 */ /* 0x000fe60000000f00 */
[C---:B------:R-:W-:Y:S01]  /*101c0*/  FMUL.FTZ R31, R0.reuse, R167 ;  /* 0x000000a7001f7220 */ /* 0x040fe20000410000 */
[----:B------:R-:W-:Y:S01]  /*101d0*/  MOV R164, R159 ;  /* 0x0000009f00a47202 */ /* 0x000fe20000000f00 */
[----:B------:R-:W-:Y:S01]  /*101e0*/  FMUL.FTZ R119, R0, R119 ;  /* 0x0000007700777220 */ /* 0x000fe20000410000 */
[----:B------:R-:W-:Y:S01]  /*101f0*/  MOV R165, R158 ;  /* 0x0000009e00a57202 */ /* 0x000fe20000000f00 */
[C---:B------:R-:W-:Y:S01]  /*10200*/  FMUL.FTZ R120, R2.reuse, R120 ;  /* 0x0000007802787220 */ /* 0x040fe20000410000 */
[----:B------:R-:W-:Y:S01]  /*10210*/  MOV R166, R157 ;  /* 0x0000009d00a67202 */ /* 0x000fe20000000f00 */
[----:B------:R-:W-:Y:S01]  /*10220*/  FMUL.FTZ R121, R2, R121 ;  /* 0x0000007902797220 */ /* 0x000fe20000410000 */
[C---:B-1----:R-:W-:Y:S03]  /*10230*/  HMMA.16816.F32.BF16 R28, R140.reuse, R36, R28 ;  /* 0x000000248c1c723c */ /* 0x042fe6000004181c */
[C---:B------:R-:W-:Y:S01]  /*10240*/  FMUL.FTZ R34, R0.reuse, R170 ;  /* 0x000000aa00227220 */ /* 0x040fe20000410000 */
[----:B------:R-:W-:Y:S01]  /*10250*/  MOV R170, R135 ;  /* 0x0000008700aa7202 */ /* 0x000fe20000000f00 */
[C---:B------:R-:W-:Y:S01]  /*10260*/  FMUL.FTZ R122, R0.reuse, R122 ;  /* 0x0000007a007a7220 */ /* 0x040fe20000410000 */
[----:B------:R-:W-:Y:S01]  /*10270*/  MOV R135, R35 ;  /* 0x0000002300877202 */ /* 0x000fe20000000f00 */
[----:B------:R-:W-:Y:S02]  /*10280*/  FMUL.FTZ R35, R0, R171 ;  /* 0x000000ab00237220 */ /* 0x000fe40000410000 */
[C---:B------:R-:W-:Y:S03]  /*10290*/  FMUL.FTZ R36, R2.reuse, R172 ;  /* 0x000000ac02247220 */ /* 0x040fe60000410000 */
[--C-:B------:R-:W-:Y:S02]  /*102a0*/  FFMA.FTZ R135, R135, c[0x0][0x2d0], -R138.reuse ;  /* 0x0000b40087877a23 */ /* 0x100fe4000001088a */
[C---:B------:R-:W-:Y:S03]  /*102b0*/  HMMA.16816.F32.BF16 R32, R140.reuse, R38, R32 ;  /* 0x000000268c20723c */ /* 0x040fe60000041820 */
[----:B------:R-:W-:Y:S01]  /*102c0*/  FMUL.FTZ R37, R2, R173 ;  /* 0x000000ad02257220 */ /* 0x000fe20000410000 */
[----:B------:R-:W-:Y:S01]  /*102d0*/  MOV R173, R152 ;  /* 0x0000009800ad7202 */ /* 0x000fe20000000f00 */
[C---:B------:R-:W-:Y:S01]  /*102e0*/  FMUL.FTZ R123, R0.reuse, R123 ;  /* 0x0000007b007b7220 */ /* 0x040fe20000410000 */
[----:B------:R-:W1:Y:S01]  /*102f0*/  LDSM.16.MT88.4 R152, [R220+0x3000] ;  /* 0x00300000dc98783b */ /* 0x000e620000004200 */
[C---:B------:R-:W-:Y:S01]  /*10300*/  FMUL.FTZ R38, R0.reuse, R174 ;  /* 0x000000ae00267220 */ /* 0x040fe20000410000 */
[----:B------:R-:W-:Y:S01]  /*10310*/  MOV R174, R211 ;  /* 0x000000d300ae7202 */ /* 0x000fe20000000f00 */
[----:B------:R-:W-:Y:S03]  /*10320*/  FMUL.FTZ R39, R0, R175 ;  /* 0x000000af00277220 */ /* 0x000fe60000410000 */
[C---:B------:R-:W-:Y:S02]  /*10330*/  FMUL.FTZ R124, R2.reuse, R124 ;  /* 0x0000007c027c7220 */ /* 0x040fe40000410000 */
[----:B------:R-:W-:Y:S02]  /*10340*/  FMUL.FTZ R125, R2, R125 ;  /* 0x0000007d027d7220 */ /* 0x000fe40000410000 */
[C---:B------:R-:W-:Y:S03]  /*10350*/  HMMA.16816.F32.BF16 R36, R140.reuse, R44, R36 ;  /* 0x0000002c8c24723c */ /* 0x040fe60000041824 */
[C---:B------:R-:W-:Y:S02]  /*10360*/  FMUL.FTZ R126, R0.reuse, R126 ;  /* 0x0000007e007e7220 */ /* 0x040fe40000410000 */
[----:B------:R-:W-:Y:S02]  /*10370*/  FMUL.FTZ R127, R0, R127 ;  /* 0x0000007f007f7220 */ /* 0x000fe40000410000 */
[C---:B------:R-:W-:Y:S01]  /*10380*/  FMUL.FTZ R44, R2.reuse, R180 ;  /* 0x000000b4022c7220 */ /* 0x040fe20000410000 */
[C---:B------:R-:W-:Y:S04]  /*10390*/  HMMA.16816.F32.BF16 R40, R140.reuse, R46, R40 ;  /* 0x0000002e8c28723c */ /* 0x040fe80000041828 */
[----:B------:R-:W-:Y:S01]  /*103a0*/  MOV R180, R190 ;  /* 0x000000be00b47202 */ /* 0x000fe20000000f00 */
[C---:B------:R-:W-:Y:S01]  /*103b0*/  FMUL.FTZ R45, R2.reuse, R181 ;  /* 0x000000b5022d7220 */ /* 0x040fe20000410000 */
[----:B------:R-:W-:Y:S01]  /*103c0*/  MOV R190, R49 ;  /* 0x0000003100be7202 */ /* 0x000fe20000000f00 */
[----:B------:R-:W-:Y:S01]  /*103d0*/  FMUL.FTZ R49, R2, R185 ;  /* 0x000000b902317220 */ /* 0x000fe20000410000 */
[----:B------:R-:W-:Y:S01]  /*103e0*/  MOV R185, R3 ;  /* 0x0000000300b97202 */ /* 0x000fe20000000f00 */
[--C-:B------:R-:W-:Y:S03]  /*103f0*/  FFMA.FTZ R3, R196, c[0x0][0x2d0], -R138.reuse ;  /* 0x0000b400c4037a23 */ /* 0x100fe6000001088a */
[C---:B------:R-:W-:Y:S01]  /*10400*/  FMUL.FTZ R47, R0.reuse, R183 ;  /* 0x000000b7002f7220 */ /* 0x040fe20000410000 */
[----:B------:R-:W-:Y:S01]  /*10410*/  MOV R196, R212 ;  /* 0x000000d400c47202 */ /* 0x000fe20000000f00 */
[----:B------:R3:W-:Y:S01]  /*10420*/  MUFU.EX2 R183, R3 ;  /* 0x0000000300b77308 */ /* 0x0007e20000000800 */
[----:B------:R-:W-:Y:S01]  /*10430*/  FMUL.FTZ R46, R0, R182 ;  /* 0x000000b6002e7220 */ /* 0x000fe20000410000 */
[----:B------:R-:W-:Y:S01]  /*10440*/  MOV R181, R156 ;  /* 0x0000009c00b57202 */ /* 0x000fe20000000f00 */
[C---:B------:R-:W-:Y:S01]  /*10450*/  FMUL.FTZ R128, R2.reuse, R128 ;  /* 0x0000008002807220 */ /* 0x040fe20000410000 */
[----:B------:R-:W-:Y:S01]  /*10460*/  LDSM.16.MT88.4 R156, [R221+0x800] ;  /* 0x00080000dd9c783b */ /* 0x000fe20000004200 */
[----:B------:R-:W-:Y:S01]  /*10470*/  MOV R182, R191 ;  /* 0x000000bf00b67202 */ /* 0x000fe20000000f00 */
[----:B------:R-:W-:Y:S01]  /*10480*/  FMUL.FTZ R129, R2, R129 ;  /* 0x0000008102817220 */ /* 0x000fe20000410000 */
[----:B------:R-:W-:Y:S01]  /*10490*/  MOV R191, R50 ;  /* 0x0000003200bf7202 */ /* 0x000fe20000000f00 */
[C---:B------:R-:W-:Y:S03]  /*104a0*/  HMMA.16816.F32.BF16 R44, R140.reuse, R144, R44 ;  /* 0x000000908c2c723c */ /* 0x040fe6000004182c */
[C---:B------:R-:W-:Y:S01]  /*104b0*/  FMUL.FTZ R50, R0.reuse, R186 ;  /* 0x000000ba00327220 */ /* 0x040fe20000410000 */
[----:B------:R-:W-:Y:S01]  /*104c0*/  MOV R186, R51 ;  /* 0x0000003300ba7202 */ /* 0x000fe20000000f00 */
[C---:B------:R-:W-:Y:S01]  /*104d0*/  FMUL.FTZ R51, R0.reuse, R187 ;  /* 0x000000bb00337220 */ /* 0x040fe20000410000 */
[----:B------:R-:W-:Y:S01]  /*104e0*/  MOV R187, R210 ;  /* 0x000000d200bb7202 */ /* 0x000fe20000000f00 */
[C---:B------:R-:W-:Y:S02]  /*104f0*/  FMUL.FTZ R130, R0.reuse, R130 ;  /* 0x0000008200827220 */ /* 0x040fe40000410000 */
[----:B------:R-:W-:Y:S03]  /*10500*/  FMUL.FTZ R131, R0, R131 ;  /* 0x0000008300837220 */ /* 0x000fe60000410000 */
[C---:B------:R-:W-:Y:S01]  /*10510*/  HMMA.16816.F32.BF16 R48, R140.reuse, R146, R48 ;  /* 0x000000928c30723c */ /* 0x040fe20000041830 */
[----:B------:R-:W4:Y:S02]  /*10520*/  LDSM.16.MT88.4 R144, [R217+0x6000] ;  /* 0x00600000d990783b */ /* 0x000f240000004200 */
[----:B---3--:R-:W-:Y:S01]  /*10530*/  FFMA.FTZ R3, R197, c[0x0][0x2d0], -R138 ;  /* 0x0000b400c5037a23 */ /* 0x008fe2000001088a */
[----:B------:R-:W-:Y:S04]  /*10540*/  MOV R197, R213 ;  /* 0x000000d500c57202 */ /* 0x000fe80000000f00 */
[C---:B--2---:R-:W-:Y:S01]  /*10550*/  HMMA.16816.F32.BF16 R52, R140.reuse, R148, R52 ;  /* 0x000000948c34723c */ /* 0x044fe20000041834 */
[----:B------:R2:W-:Y:S07]  /*10560*/  MUFU.EX2 R172, R3 ;  /* 0x0000000300ac7308 */ /* 0x0005ee0000000800 */
[C---:B------:R-:W-:Y:S01]  /*10570*/  HMMA.16816.F32.BF16 R56, R140.reuse, R150, R56 ;  /* 0x000000968c38723c */ /* 0x040fe20000041838 */
[----:B------:R-:W3:Y:S07]  /*10580*/  LDSM.16.MT88.4 R148, [R218+0x6000] ;  /* 0x00600000da94783b */ /* 0x000eee0000004200 */
[C---:B-1----:R-:W-:Y:S08]  /*10590*/  HMMA.16816.F32.BF16 R60, R140.reuse, R152, R60 ;  /* 0x000000988c3c723c */ /* 0x042ff0000004183c */
[C---:B------:R-:W-:Y:S01]  /*105a0*/  HMMA.16816.F32.BF16 R64, R140.reuse, R154, R64 ;  /* 0x0000009a8c40723c */ /* 0x040fe20000041840 */
[----:B------:R-:W1:Y:S03]  /*105b0*/  LDSM.16.MT88.4 R152, [R221+0x6000] ;  /* 0x00600000dd98783b */ /* 0x000e660000004200 */
[--C-:B--2---:R-:W-:Y:S04]  /*105c0*/  FFMA.FTZ R3, R198, c[0x0][0x2d0], -R134.reuse ;  /* 0x0000b400c6037a23 */ /* 0x104fe80000010886 */
[----:B------:R2:W-:Y:S01]  /*105d0*/  MUFU.EX2 R213, R3 ;  /* 0x0000000300d57308 */ /* 0x0005e20000000800 */
[C---:B----4-:R-:W-:Y:S08]  /*105e0*/  HMMA.16816.F32.BF16 R68, R140.reuse, R144, R68 ;  /* 0x000000908c44723c */ /* 0x050ff00000041844 */
[C---:B------:R-:W-:Y:S01]  /*105f0*/  HMMA.16816.F32.BF16 R72, R140.reuse, R146, R72 ;  /* 0x000000928c48723c */ /* 0x040fe20000041848 */
[----:B------:R-:W4:Y:S07]  /*10600*/  LDSM.16.MT88.4 R144, [R220+0x6000] ;  /* 0x00600000dc90783b */ /* 0x000f2e0000004200 */
[C---:B---3--:R-:W-:Y:S04]  /*10610*/  HMMA.16816.F32.BF16 R76, R140.reuse, R148, R76 ;  /* 0x000000948c4c723c */ /* 0x048fe8000004184c */
[----:B--2---:R-:W-:Y:S04]  /*10620*/  FFMA.FTZ R3, R199, c[0x0][0x2d0], -R134 ;  /* 0x0000b400c7037a23 */ /* 0x004fe80000010886 */
[C---:B------:R-:W-:Y:S01]  /*10630*/  HMMA.16816.F32.BF16 R80, R140.reuse, R150, R80 ;  /* 0x000000968c50723c */ /* 0x040fe20000041850 */
[----:B------:R-:W2:Y:S01]  /*10640*/  LDSM.16.MT88.4 R148, [R217+0x9000] ;  /* 0x00900000d994783b */ /* 0x000ea20000004200 */
[----:B------:R3:W-:Y:S06]  /*10650*/  MUFU.EX2 R212, R3 ;  /* 0x0000000300d47308 */ /* 0x0007ec0000000800 */
[C---:B-1----:R-:W-:Y:S08]  /*10660*/  HMMA.16816.F32.BF16 R84, R140.reuse, R152, R84 ;  /* 0x000000988c54723c */ /* 0x042ff00000041854 */
[C---:B------:R-:W-:Y:S01]  /*10670*/  HMMA.16816.F32.BF16 R88, R140.reuse, R154, R88 ;  /* 0x0000009a8c58723c */ /* 0x040fe20000041858 */
[----:B------:R-:W1:Y:S07]  /*10680*/  LDSM.16.MT88.4 R152, [R218+0x9000] ;  /* 0x00900000da98783b */ /* 0x000e6e0000004200 */
[C---:B----4-:R-:W-:Y:S04]  /*10690*/  HMMA.16816.F32.BF16 R92, R140.reuse, R144, R92 ;  /* 0x000000908c5c723c */ /* 0x050fe8000004185c */
[--C-:B---3--:R-:W-:Y:S04]  /*106a0*/  FFMA.FTZ R3, R204, c[0x0][0x2d0], -R138.reuse ;  /* 0x0000b400cc037a23 */ /* 0x108fe8000001088a */
[----:B------:R3:W-:Y:S01]  /*106b0*/  MUFU.EX2 R175, R3 ;  /* 0x0000000300af7308 */ /* 0x0007e20000000800 */
[C---:B------:R-:W-:Y:S01]  /*106c0*/  HMMA.16816.F32.BF16 R96, R140.reuse, R146, R96 ;  /* 0x000000928c60723c */ /* 0x040fe20000041860 */
[----:B------:R-:W4:Y:S07]  /*106d0*/  LDSM.16.MT88.4 R144, [R221+0x9000] ;  /* 0x00900000dd90783b */ /* 0x000f2e0000004200 */
[C---:B--2---:R-:W-:Y:S08]  /*106e0*/  HMMA.16816.F32.BF16 R100, R140.reuse, R148, R100 ;  /* 0x000000948c64723c */ /* 0x044ff00000041864 */
[C---:B------:R-:W-:Y:S01]  /*106f0*/  HMMA.16816.F32.BF16 R104, R140.reuse, R150, R104 ;  /* 0x000000968c68723c */ /* 0x040fe20000041868 */
[----:B------:R-:W2:Y:S03]  /*10700*/  LDSM.16.MT88.4 R148, [R220+0x9000] ;  /* 0x00900000dc94783b */ /* 0x000ea60000004200 */
[----:B---3--:R-:W-:Y:S04]  /*10710*/  FFMA.FTZ R3, R205, c[0x0][0x2d0], -R138 ;  /* 0x0000b400cd037a23 */ /* 0x008fe8000001088a */
[C---:B-1----:R-:W-:Y:S01]  /*10720*/  HMMA.16816.F32.BF16 R108, R140.reuse, R152, R108 ;  /* 0x000000988c6c723c */ /* 0x042fe2000004186c */
[----:B------:R1:W3:Y:S07]  /*10730*/  MUFU.EX2 R171, R3 ;  /* 0x0000000300ab7308 */ /* 0x0002ee0000000800 */
[C---:B------:R-:W-:Y:S01]  /*10740*/  HMMA.16816.F32.BF16 R112, R140.reuse, R154, R112 ;  /* 0x0000009a8c70723c */ /* 0x040fe20000041870 */
[----:B------:R-:W-:Y:S07]  /*10750*/  LDSM.16.MT88.4 R152, [R218+0x800] ;  /* 0x00080000da98783b */ /* 0x000fee0000004200 */
[C---:B----4-:R-:W-:Y:S08]  /*10760*/  HMMA.16816.F32.BF16 R116, R140.reuse, R144, R116 ;  /* 0x000000908c74723c */ /* 0x050ff00000041874 */
[C---:B------:R-:W-:Y:S01]  /*10770*/  HMMA.16816.F32.BF16 R120, R140.reuse, R146, R120 ;  /* 0x000000928c78723c */ /* 0x040fe20000041878 */
[----:B------:R-:W4:Y:S03]  /*10780*/  LDSM.16.MT88.4 R144, [R217+0x800] ;  /* 0x00080000d990783b */ /* 0x000f260000004200 */
[--C-:B-1----:R-:W-:Y:S04]  /*10790*/  FFMA.FTZ R3, R206, c[0x0][0x2d0], -R134.reuse ;  /* 0x0000b400ce037a23 */ /* 0x102fe80000010886 */
[C---:B--2---:R-:W-:Y:S01]  /*107a0*/  HMMA.16816.F32.BF16 R124, R140.reuse, R148, R124 ;  /* 0x000000948c7c723c */ /* 0x044fe2000004187c */
[----:B------:R1:W-:Y:S07]  /*107b0*/  MUFU.EX2 R211, R3 ;  /* 0x0000000300d37308 */ /* 0x0003ee0000000800 */
[----:B------:R-:W-:Y:S01]  /*107c0*/  HMMA.16816.F32.BF16 R128, R140, R150, R128 ;  /* 0x000000968c80723c */ /* 0x000fe20000041880 */
[----:B------:R-:W2:Y:S06]  /*107d0*/  LDSM.16.MT88.4 R148, [R217+0x3800] ;  /* 0x00380000d994783b */ /* 0x000eac0000004200 */
[----:B---3--:R-:W-:Y:S02]  /*107e0*/  F2FP.BF16.PACK_AB R142, R171, R175 ;  /* 0x000000afab8e723e */ /* 0x008fe400000010ff */
[----:B------:R-:W-:Y:S03]  /*107f0*/  F2FP.BF16.PACK_AB R140, R172, R183 ;  /* 0x000000b7ac8c723e */ /* 0x000fe600000010ff */
[----:B------:R-:W-:Y:S01]  /*10800*/  F2FP.BF16.PACK_AB R141, R212, R213 ;  /* 0x000000d5d48d723e */ /* 0x000fe200000010ff */
[----:B-1----:R-:W-:Y:S04]  /*10810*/  FFMA.FTZ R3, R207, c[0x0][0x2d0], -R134 ;  /* 0x0000b400cf037a23 */ /* 0x002fe80000010886 */
[----:B------:R1:W3:Y:S02]  /*10820*/  MUFU.EX2 R210, R3 ;  /* 0x0000000300d27308 */ /* 0x0002e40000000800 */
[--C-:B-1----:R-:W-:Y:S01]  /*10830*/  FFMA.FTZ R3, R208, c[0x0][0x2d0], -R138.reuse ;  /* 0x0000b400d0037a23 */ /* 0x102fe2000001088a */
[----:B---3--:R-:W-:Y:S07]  /*10840*/  F2FP.BF16.PACK_AB R143, R210, R211 ;  /* 0x000000d3d28f723e */ /* 0x008fee00000010ff */
[----:B------:R1:W-:Y:S01]  /*10850*/  MUFU.EX2 R167, R3 ;  /* 0x0000000300a77308 */ /* 0x0003e20000000800 */
[C---:B----4-:R-:W-:Y:S08]  /*10860*/  HMMA.16816.F32.BF16 R4, R140.reuse, R144, R4 ;  /* 0x000000908c04723c */ /* 0x050ff00000041804 */
[C---:B------:R-:W-:Y:S01]  /*10870*/  HMMA.16816.F32.BF16 R8, R140.reuse, R146, R8 ;  /* 0x000000928c08723c */ /* 0x040fe20000041808 */
[----:B------:R-:W3:Y:S07]  /*10880*/  LDSM.16.MT88.4 R144, [R218+0x3800] ;  /* 0x00380000da90783b */ /* 0x000eee0000004200 */
[C---:B------:R-:W-:Y:S04]  /*10890*/  HMMA.16816.F32.BF16 R12, R140.reuse, R152, R12 ;  /* 0x000000988c0c723c */ /* 0x040fe8000004180c */
[----:B-1----:R-:W-:Y:S04]  /*108a0*/  FFMA.FTZ R3, R209, c[0x0][0x2d0], -R138 ;  /* 0x0000b400d1037a23 */ /* 0x002fe8000001088a */
[C---:B------:R-:W-:Y:S01]  /*108b0*/  HMMA.16816.F32.BF16 R16, R140.reuse, R154, R16 ;  /* 0x0000009a8c10723c */ /* 0x040fe20000041810 */
[----:B------:R1:W4:Y:S01]  /*108c0*/  MUFU.EX2 R169, R3 ;  /* 0x0000000300a97308 */ /* 0x0003220000000800 */
[----:B------:R-:W3:Y:S06]  /*108d0*/  LDSM.16.MT88.4 R152, [R221+0x3800] ;  /* 0x00380000dd98783b */ /* 0x000eec0000004200 */
[C---:B------:R-:W-:Y:S08]  /*108e0*/  HMMA.16816.F32.BF16 R20, R140.reuse, R156, R20 ;  /* 0x0000009c8c14723c */ /* 0x040ff00000041814 */
[C---:B------:R-:W-:Y:S01]  /*108f0*/  HMMA.16816.F32.BF16 R24, R140.reuse, R158, R24 ;  /* 0x0000009e8c18723c */ /* 0x040fe20000041818 */
[----:B------:R-:W4:Y:S07]  /*10900*/  LDSM.16.MT88.4 R156, [R220+0x3800] ;  /* 0x00380000dc9c783b */ /* 0x000f2e0000004200 */
[C---:B------:R-:W-:Y:S04]  /*10910*/  HMMA.16816.F32.BF16 R28, R140.reuse, R160, R28 ;  /* 0x000000a08c1c723c */ /* 0x040fe8000004181c */
[--C-:B-1----:R-:W-:Y:S04]  /*10920*/  FFMA.FTZ R3, R214, c[0x0][0x2d0], -R134.reuse ;  /* 0x0000b400d6037a23 */ /* 0x102fe80000010886 */
[C---:B------:R-:W-:Y:S01]  /*10930*/  HMMA.16816.F32.BF16 R32, R140.reuse, R162, R32 ;  /* 0x000000a28c20723c */ /* 0x040fe20000041820 */
[----:B------:R1:W-:Y:S01]  /*10940*/  MUFU.EX2 R207, R3 ;  /* 0x0000000300cf7308 */ /* 0x0003e20000000800 */
[----:B------:R-:W4:Y:S06]  /*10950*/  LDSM.16.MT88.4 R160, [R217+0x6800] ;  /* 0x00680000d9a0783b */ /* 0x000f2c0000004200 */
[C---:B--2---:R-:W-:Y:S08]  /*10960*/  HMMA.16816.F32.BF16 R36, R140.reuse, R148, R36 ;  /* 0x000000948c24723c */ /* 0x044ff00000041824 */
[C---:B------:R-:W-:Y:S01]  /*10970*/  HMMA.16816.F32.BF16 R40, R140.reuse, R150, R40 ;  /* 0x000000968c28723c */ /* 0x040fe20000041828 */
[----:B------:R-:W2:Y:S07]  /*10980*/  LDSM.16.MT88.4 R148, [R218+0x6800] ;  /* 0x00680000da94783b */ /* 0x000eae0000004200 */
[C---:B---3--:R-:W-:Y:S04]  /*10990*/  HMMA.16816.F32.BF16 R44, R140.reuse, R144, R44 ;  /* 0x000000908c2c723c */ /* 0x048fe8000004182c */
[----:B-1----:R-:W-:Y:S02]  /*109a0*/  FFMA.FTZ R3, R215, c[0x0][0x2d0], -R134 ;  /* 0x0000b400d7037a23 */ /* 0x002fe40000010886 */
[----:B------:R-:W-:Y:S02]  /*109b0*/  MUFU.EX2 R215, R135 ;  /* 0x0000008700d77308 */ /* 0x000fe40000000800 */
[C---:B------:R-:W-:Y:S01]  /*109c0*/  HMMA.16816.F32.BF16 R48, R140.reuse, R146, R48 ;  /* 0x000000928c30723c */ /* 0x040fe20000041830 */
[----:B------:R-:W1:Y:S07]  /*109d0*/  LDSM.16.MT88.4 R144, [R221+0x6800] ;  /* 0x00680000dd90783b */ /* 0x000e6e0000004200 */
[C---:B------:R-:W-:Y:S01]  /*109e0*/  HMMA.16816.F32.BF16 R52, R140.reuse, R152, R52 ;  /* 0x000000988c34723c */ /* 0x040fe20000041834 */
[----:B------:R3:W-:Y:S07]  /*109f0*/  MUFU.EX2 R206, R3 ;  /* 0x0000000300ce7308 */ /* 0x0007ee0000000800 */
[C---:B------:R-:W-:Y:S01]  /*10a00*/  HMMA.16816.F32.BF16 R56, R140.reuse, R154, R56 ;  /* 0x0000009a8c38723c */ /* 0x040fe20000041838 */
[----:B------:R-:W1:Y:S02]  /*10a10*/  LDSM.16.MT88.4 R152, [R220+0x6800] ;  /* 0x00680000dc98783b */ /* 0x000e640000004200 */
[----:B------:R-:W-:Y:S05]  /*10a20*/  MUFU.EX2 R135, R136 ;  /* 0x0000008800877308 */ /* 0x000fea0000000800 */
[C---:B----4-:R-:W-:Y:S08]  /*10a30*/  HMMA.16816.F32.BF16 R60, R140.reuse, R156, R60 ;  /* 0x0000009c8c3c723c */ /* 0x050ff0000004183c */
[C---:B------:R-:W-:Y:S01]  /*10a40*/  HMMA.16816.F32.BF16 R64, R140.reuse, R158, R64 ;  /* 0x0000009e8c40723c */ /* 0x040fe20000041840 */
[----:B------:R-:W4:Y:S03]  /*10a50*/  LDSM.16.MT88.4 R156, [R217+0x9800] ;  /* 0x00980000d99c783b */ /* 0x000f260000004200 */
[--C-:B---3--:R-:W-:Y:S01]  /*10a60*/  FFMA.FTZ R3, R197, c[0x0][0x2d0], -R138.reuse ;  /* 0x0000b400c5037a23 */ /* 0x108fe2000001088a */
[----:B------:R-:W-:Y:S02]  /*10a70*/  MOV R197, R196 ;  /* 0x000000c400c57202 */ /* 0x000fe40000000f00 */
[----:B------:R-:W-:Y:S01]  /*10a80*/  MOV R196, R187 ;  /* 0x000000bb00c47202 */ /* 0x000fe20000000f00 */
[C---:B------:R-:W-:Y:S04]  /*10a90*/  HMMA.16816.F32.BF16 R68, R140.reuse, R160, R68 ;  /* 0x000000a08c44723c */ /* 0x040fe80000041844 */
[----:B------:R-:W-:Y:S02]  /*10aa0*/  MOV R187, R173 ;  /* 0x000000ad00bb7202 */ /* 0x000fe40000000f00 */
[----:B------:R-:W-:Y:S02]  /*10ab0*/  MOV R173, R170 ;  /* 0x000000aa00ad7202 */ /* 0x000fe40000000f00 */
[C---:B------:R-:W-:Y:S01]  /*10ac0*/  HMMA.16816.F32.BF16 R72, R140.reuse, R162, R72 ;  /* 0x000000a28c48723c */ /* 0x040fe20000041848 */
[----:B------:R3:W-:Y:S01]  /*10ad0*/  MUFU.EX2 R170, R3 ;  /* 0x0000000300aa7308 */ /* 0x0007e20000000800 */
[----:B------:R-:W-:Y:S06]  /*10ae0*/  LDSM.16.MT88.4 R160, [R220+0x1000] ;  /* 0x00100000dca0783b */ /* 0x000fec0000004200 */
[C---:B--2---:R-:W-:Y:S08]  /*10af0*/  HMMA.16816.F32.BF16 R76, R140.reuse, R148, R76 ;  /* 0x000000948c4c723c */ /* 0x044ff0000004184c */
[C---:B------:R-:W-:Y:S01]  /*10b00*/  HMMA.16816.F32.BF16 R80, R140.reuse, R150, R80 ;  /* 0x000000968c50723c */ /* 0x040fe20000041850 */
[----:B------:R-:W2:Y:S07]  /*10b10*/  LDSM.16.MT88.4 R148, [R218+0x9800] ;  /* 0x00980000da94783b */ /* 0x000eae0000004200 */
[C---:B-1----:R-:W-:Y:S04]  /*10b20*/  HMMA.16816.F32.BF16 R84, R140.reuse, R144, R84 ;  /* 0x000000908c54723c */ /* 0x042fe80000041854 */
[----:B---3--:R-:W-:Y:S01]  /*10b30*/  FFMA.FTZ R3, R197, c[0x0][0x2d0], -R138 ;  /* 0x0000b400c5037a23 */ /* 0x008fe2000001088a */
[----:B------:R-:W-:Y:S02]  /*10b40*/  MOV R197, R196 ;  /* 0x000000c400c57202 */ /* 0x000fe40000000f00 */
[----:B------:R-:W-:Y:S01]  /*10b50*/  MOV R196, R173 ;  /* 0x000000ad00c47202 */ /* 0x000fe20000000f00 */
[C---:B------:R-:W-:Y:S01]  /*10b60*/  HMMA.16816.F32.BF16 R88, R140.reuse, R146, R88 ;  /* 0x000000928c58723c */ /* 0x040fe20000041858 */
[----:B------:R-:W1:Y:S03]  /*10b70*/  LDSM.16.MT88.4 R144, [R221+0x9800] ;  /* 0x00980000dd90783b */ /* 0x000e660000004200 */
[----:B------:R-:W-:Y:S02]  /*10b80*/  MOV R173, R168 ;  /* 0x000000a800ad7202 */ /* 0x000fe40000000f00 */
[----:B------:R3:W1:Y:S02]  /*10b90*/  MUFU.EX2 R168, R3 ;  /* 0x0000000300a87308 */ /* 0x0006640000000800 */
        /* <DEDUP_REMOVED lines=12> */
[----:B----4-:R-:W-:Y:S01]  /*10c60*/  FFMA.FTZ R3, R197, c[0x0][0x2d0], -R134 ;  /* 0x0000b400c5037a23 */ /* 0x010fe20000010886 */
[----:B------:R-:W-:Y:S02]  /*10c70*/  MOV R197, R196 ;  /* 0x000000c400c57202 */ /* 0x000fe40000000f00 */
[----:B------:R-:W-:Y:S01]  /*10c80*/  MOV R196, R202 ;  /* 0x000000ca00c47202 */ /* 0x000fe20000000f00 */
[C---:B------:R-:W-:Y:S01]  /*10c90*/  HMMA.16816.F32.BF16 R120, R140.reuse, R146, R120 ;  /* 0x000000928c78723c */ /* 0x040fe20000041878 */
[----:B------:R1:W4:Y:S01]  /*10ca0*/  MUFU.EX2 R202, R3 ;  /* 0x0000000300ca7308 */ /* 0x0003220000000800 */
[----:B------:R-:W2:Y:S06]  /*10cb0*/  LDSM.16.MT88.4 R144, [R221+0x1000] ;  /* 0x00100000dd90783b */ /* 0x000eac0000004200 */
[C---:B------:R-:W-:Y:S08]  /*10cc0*/  HMMA.16816.F32.BF16 R124, R140.reuse, R152, R124 ;  /* 0x000000988c7c723c */ /* 0x040ff0000004187c */
[----:B------:R-:W-:Y:S01]  /*10cd0*/  HMMA.16816.F32.BF16 R128, R140, R154, R128 ;  /* 0x0000009a8c80723c */ /* 0x000fe20000041880 */
[----:B------:R-:W2:Y:S06]  /*10ce0*/  LDSM.16.MT88.4 R152, [R217+0x4000] ;  /* 0x00400000d998783b */ /* 0x000eac0000004200 */
[----:B------:R-:W-:Y:S01]  /*10cf0*/  F2FP.BF16.PACK_AB R140, R169, R167 ;  /* 0x000000a7a98c723e */ /* 0x000fe200000010ff */
[--C-:B-1----:R-:W-:Y:S01]  /*10d00*/  FFMA.FTZ R3, R196, c[0x0][0x2d0], -R138.reuse ;  /* 0x0000b400c4037a23 */ /* 0x102fe2000001088a */
[----:B------:R-:W-:Y:S03]  /*10d10*/  MOV R196, R174 ;  /* 0x000000ae00c47202 */ /* 0x000fe60000000f00 */
[----:B------:R1:W-:Y:S01]  /*10d20*/  MUFU.EX2 R174, R3 ;  /* 0x0000000300ae7308 */ /* 0x0003e20000000800 */
[----:B------:R-:W-:Y:S02]  /*10d30*/  F2FP.BF16.PACK_AB R142, R168, R170 ;  /* 0x000000aaa88e723e */ /* 0x000fe400000010ff */
[----:B------:R-:W-:Y:S02]  /*10d40*/  F2FP.BF16.PACK_AB R141, R206, R207 ;  /* 0x000000cfce8d723e */ /* 0x000fe400000010ff */
[----:B----4-:R-:W-:Y:S07]  /*10d50*/  F2FP.BF16.PACK_AB R143, R202, R203 ;  /* 0x000000cbca8f723e */ /* 0x010fee00000010ff */
[C---:B---3--:R-:W-:Y:S08]  /*10d60*/  HMMA.16816.F32.BF16 R4, R140.reuse, R156, R4 ;  /* 0x0000009c8c04723c */ /* 0x048ff00000041804 */
[C---:B------:R-:W-:Y:S01]  /*10d70*/  HMMA.16816.F32.BF16 R8, R140.reuse, R158, R8 ;  /* 0x0000009e8c08723c */ /* 0x040fe20000041808 */
[----:B------:R-:W3:Y:S03]  /*10d80*/  LDSM.16.MT88.4 R156, [R218+0x4000] ;  /* 0x00400000da9c783b */ /* 0x000ee60000004200 */
[----:B-1----:R-:W-:Y:S04]  /*10d90*/  FFMA.FTZ R3, R173, c[0x0][0x2d0], -R138 ;  /* 0x0000b400ad037a23 */ /* 0x002fe8000001088a */
[C---:B--2---:R-:W-:Y:S01]  /*10da0*/  HMMA.16816.F32.BF16 R12, R140.reuse, R148, R12 ;  /* 0x000000948c0c723c */ /* 0x044fe2000004180c */
[----:B------:R1:W2:Y:S07]  /*10db0*/  MUFU.EX2 R173, R3 ;  /* 0x0000000300ad7308 */ /* 0x0002ae0000000800 */
[C---:B------:R-:W-:Y:S01]  /*10dc0*/  HMMA.16816.F32.BF16 R16, R140.reuse, R150, R16 ;  /* 0x000000968c10723c */ /* 0x040fe20000041810 */
[----:B------:R-:W4:Y:S07]  /*10dd0*/  LDSM.16.MT88.4 R148, [R221+0x4000] ;  /* 0x00400000dd94783b */ /* 0x000f2e0000004200 */
[C---:B------:R-:W-:Y:S08]  /*10de0*/  HMMA.16816.F32.BF16 R20, R140.reuse, R144, R20 ;  /* 0x000000908c14723c */ /* 0x040ff00000041814 */
[C---:B------:R-:W-:Y:S01]  /*10df0*/  HMMA.16816.F32.BF16 R24, R140.reuse, R146, R24 ;  /* 0x000000928c18723c */ /* 0x040fe20000041818 */
[----:B------:R-:W2:Y:S03]  /*10e00*/  LDSM.16.MT88.4 R144, [R220+0x4000] ;  /* 0x00400000dc90783b */ /* 0x000ea60000004200 */
[--C-:B-1----:R-:W-:Y:S01]  /*10e10*/  FFMA.FTZ R3, R197, c[0x0][0x2d0], -R134.reuse ;  /* 0x0000b400c5037a23 */ /* 0x102fe20000010886 */
[----:B------:R-:W-:Y:S03]  /*10e20*/  MOV R197, R201 ;  /* 0x000000c900c57202 */ /* 0x000fe60000000f00 */
[C---:B------:R-:W-:Y:S01]  /*10e30*/  HMMA.16816.F32.BF16 R28, R140.reuse, R160, R28 ;  /* 0x000000a08c1c723c */ /* 0x040fe2000004181c */
[----:B------:R1:W-:Y:S07]  /*10e40*/  MUFU.EX2 R201, R3 ;  /* 0x0000000300c97308 */ /* 0x0003ee0000000800 */
[C---:B------:R-:W-:Y:S01]  /*10e50*/  HMMA.16816.F32.BF16 R32, R140.reuse, R162, R32 ;  /* 0x000000a28c20723c */ /* 0x040fe20000041820 */
[----:B------:R-:W2:Y:S07]  /*10e60*/  LDSM.16.MT88.4 R160, [R217+0x7000] ;  /* 0x00700000d9a0783b */ /* 0x000eae0000004200 */
[C---:B------:R-:W-:Y:S08]  /*10e70*/  HMMA.16816.F32.BF16 R36, R140.reuse, R152, R36 ;  /* 0x000000988c24723c */ /* 0x040ff00000041824 */
[C---:B------:R-:W-:Y:S01]  /*10e80*/  HMMA.16816.F32.BF16 R40, R140.reuse, R154, R40 ;  /* 0x0000009a8c28723c */ /* 0x040fe20000041828 */
[----:B------:R-:W2:Y:S03]  /*10e90*/  LDSM.16.MT88.4 R152, [R218+0x7000] ;  /* 0x00700000da98783b */ /* 0x000ea60000004200 */
[----:B-1----:R-:W-:Y:S01]  /*10ea0*/  FFMA.FTZ R3, R196, c[0x0][0x2d0], -R134 ;  /* 0x0000b400c4037a23 */ /* 0x002fe20000010886 */
[----:B------:R-:W-:Y:S03]  /*10eb0*/  MOV R196, R200 ;  /* 0x000000c800c47202 */ /* 0x000fe60000000f00 */
[C---:B---3--:R-:W-:Y:S01]  /*10ec0*/  HMMA.16816.F32.BF16 R44, R140.reuse, R156, R44 ;  /* 0x0000009c8c2c723c */ /* 0x048fe2000004182c */
[----:B------:R1:W3:Y:S07]  /*10ed0*/  MUFU.EX2 R200, R3 ;  /* 0x0000000300c87308 */ /* 0x0002ee0000000800 */
[C---:B------:R-:W-:Y:S01]  /*10ee0*/  HMMA.16816.F32.BF16 R48, R140.reuse, R158, R48 ;  /* 0x0000009e8c30723c */ /* 0x040fe20000041830 */
[----:B------:R-:W3:Y:S07]  /*10ef0*/  LDSM.16.MT88.4 R156, [R221+0x7000] ;  /* 0x00700000dd9c783b */ /* 0x000eee0000004200 */
[C---:B----4-:R-:W-:Y:S08]  /*10f00*/  HMMA.16816.F32.BF16 R52, R140.reuse, R148, R52 ;  /* 0x000000948c34723c */ /* 0x050ff00000041834 */
[C---:B------:R-:W-:Y:S01]  /*10f10*/  HMMA.16816.F32.BF16 R56, R140.reuse, R150, R56 ;  /* 0x000000968c38723c */ /* 0x040fe20000041838 */
[----:B------:R-:W4:Y:S03]  /*10f20*/  LDSM.16.MT88.4 R148, [R220+0x7000] ;  /* 0x00700000dc94783b */ /* 0x000f260000004200 */
[----:B-1----:R-:W-:Y:S04]  /*10f30*/  FFMA.FTZ R3, R197, c[0x0][0x2d0], -R138 ;  /* 0x0000b400c5037a23 */ /* 0x002fe8000001088a */
[C---:B--2---:R-:W-:Y:S01]  /*10f40*/  HMMA.16816.F32.BF16 R60, R140.reuse, R144, R60 ;  /* 0x000000908c3c723c */ /* 0x044fe2000004183c */
[----:B------:R1:W2:Y:S07]  /*10f50*/  MUFU.EX2 R214, R3 ;  /* 0x0000000300d67308 */ /* 0x0002ae0000000800 */
[C---:B------:R-:W-:Y:S01]  /*10f60*/  HMMA.16816.F32.BF16 R64, R140.reuse, R146, R64 ;  /* 0x000000928c40723c */ /* 0x040fe20000041840 */
[----:B------:R-:W2:Y:S07]  /*10f70*/  LDSM.16.MT88.4 R144, [R217+0xa000] ;  /* 0x00a00000d990783b */ /* 0x000eae0000004200 */
[C---:B------:R-:W-:Y:S08]  /*10f80*/  HMMA.16816.F32.BF16 R68, R140.reuse, R160, R68 ;  /* 0x000000a08c44723c */ /* 0x040ff00000041844 */
[C---:B------:R-:W-:Y:S01]  /*10f90*/  HMMA.16816.F32.BF16 R72, R140.reuse, R162, R72 ;  /* 0x000000a28c48723c */ /* 0x040fe20000041848 */
[----:B------:R-:W-:Y:S03]  /*10fa0*/  LDSM.16.MT88.4 R160, [R221+0x1800] ;  /* 0x00180000dda0783b */ /* 0x000fe60000004200 */
[--C-:B-1----:R-:W-:Y:S04]  /*10fb0*/  FFMA.FTZ R3, R196, c[0x0][0x2d0], -R134.reuse ;  /* 0x0000b400c4037a23 */ /* 0x102fe80000010886 */
[C---:B------:R-:W-:Y:S01]  /*10fc0*/  HMMA.16816.F32.BF16 R76, R140.reuse, R152, R76 ;  /* 0x000000988c4c723c */ /* 0x040fe2000004184c */
[----:B------:R1:W-:Y:S07]  /*10fd0*/  MUFU.EX2 R199, R3 ;  /* 0x0000000300c77308 */ /* 0x0003ee0000000800 */
[C---:B------:R-:W-:Y:S01]  /*10fe0*/  HMMA.16816.F32.BF16 R80, R140.reuse, R154, R80 ;  /* 0x0000009a8c50723c */ /* 0x040fe20000041850 */
[----:B------:R-:W2:Y:S07]  /*10ff0*/  LDSM.16.MT88.4 R152, [R218+0xa000] ;  /* 0x00a00000da98783b */ /* 0x000eae0000004200 */
[C---:B---3--:R-:W-:Y:S08]  /*11000*/  HMMA.16816.F32.BF16 R84, R140.reuse, R156, R84 ;  /* 0x0000009c8c54723c */ /* 0x048ff00000041854 */
[C---:B------:R-:W-:Y:S01]  /*11010*/  HMMA.16816.F32.BF16 R88, R140.reuse, R158, R88 ;  /* 0x0000009e8c58723c */ /* 0x040fe20000041858 */
[----:B------:R-:W3:Y:S03]  /*11020*/  LDSM.16.MT88.4 R156, [R221+0xa000] ;  /* 0x00a00000dd9c783b */ /* 0x000ee60000004200 */
[----:B-1----:R-:W-:Y:S04]  /*11030*/  FFMA.FTZ R3, R187, c[0x0][0x2d0], -R134 ;  /* 0x0000b400bb037a23 */ /* 0x002fe80000010886 */
[C---:B----4-:R-:W-:Y:S01]  /*11040*/  HMMA.16816.F32.BF16 R92, R140.reuse, R148, R92 ;  /* 0x000000948c5c723c */ /* 0x050fe2000004185c */
[----:B------:R1:W4:Y:S07]  /*11050*/  MUFU.EX2 R198, R3 ;  /* 0x0000000300c67308 */ /* 0x00032e0000000800 */
[C---:B------:R-:W-:Y:S01]  /*11060*/  HMMA.16816.F32.BF16 R96, R140.reuse, R150, R96 ;  /* 0x000000968c60723c */ /* 0x040fe20000041860 */
[----:B------:R-:W4:Y:S07]  /*11070*/  LDSM.16.MT88.4 R148, [R220+0xa000] ;  /* 0x00a00000dc94783b */ /* 0x000f2e0000004200 */
[C---:B--2---:R-:W-:Y:S08]  /*11080*/  HMMA.16816.F32.BF16 R100, R140.reuse, R144, R100 ;  /* 0x000000908c64723c */ /* 0x044ff00000041864 */
[C---:B------:R-:W-:Y:S01]  /*11090*/  HMMA.16816.F32.BF16 R104, R140.reuse, R146, R104 ;  /* 0x000000928c68723c */ /* 0x040fe20000041868 */
[----:B------:R-:W2:Y:S03]  /*110a0*/  LDSM.16.MT88.4 R144, [R217+0x1800] ;  /* 0x00180000d990783b */ /* 0x000ea60000004200 */
        /* <DEDUP_REMOVED lines=8> */
[----:B-1----:R-:W-:Y:S01]  /*11130*/  FFMA.FTZ R3, R185, c[0x0][0x2d0], -R138 ;  /* 0x0000b400b9037a23 */ /* 0x002fe2000001088a */
[----:B------:R-:W-:Y:S03]  /*11140*/  MOV R185, R188 ;  /* 0x000000bc00b97202 */ /* 0x000fe60000000f00 */
[C---:B----4-:R-:W-:Y:S01]  /*11150*/  HMMA.16816.F32.BF16 R124, R140.reuse, R148, R124 ;  /* 0x000000948c7c723c */ /* 0x050fe2000004187c */
[----:B------:R1:W-:Y:S07]  /*11160*/  MUFU.EX2 R208, R3 ;  /* 0x0000000300d07308 */ /* 0x0003ee0000000800 */
[----:B------:R-:W-:Y:S01]  /*11170*/  HMMA.16816.F32.BF16 R128, R140, R150, R128 ;  /* 0x000000968c80723c */ /* 0x000fe20000041880 */
[----:B------:R-:W4:Y:S06]  /*11180*/  LDSM.16.MT88.4 R148, [R217+0x4800] ;  /* 0x00480000d994783b */ /* 0x000f2c0000004200 */
[----:B------:R-:W-:Y:S02]  /*11190*/  F2FP.BF16.PACK_AB R140, R173, R174 ;  /* 0x000000aead8c723e */ /* 0x000fe400000010ff */
[----:B------:R-:W-:Y:S03]  /*111a0*/  F2FP.BF16.PACK_AB R141, R200, R201 ;  /* 0x000000c9c88d723e */ /* 0x000fe600000010ff */
[----:B------:R-:W-:Y:S02]  /*111b0*/  F2FP.BF16.PACK_AB R142, R214, R215 ;  /* 0x000000d7d68e723e */ /* 0x000fe400000010ff */
[----:B------:R-:W-:Y:S01]  /*111c0*/  F2FP.BF16.PACK_AB R143, R198, R199 ;  /* 0x000000c7c68f723e */ /* 0x000fe200000010ff */
[--C-:B-1----:R-:W-:Y:S06]  /*111d0*/  FFMA.FTZ R3, R193, c[0x0][0x2d0], -R134.reuse ;  /* 0x0000b400c1037a23 */ /* 0x102fec0000010886 */
[C---:B--2---:R-:W-:Y:S01]  /*111e0*/  HMMA.16816.F32.BF16 R4, R140.reuse, R144, R4 ;  /* 0x000000908c04723c */ /* 0x044fe20000041804 */
[----:B------:R1:W-:Y:S07]  /*111f0*/  MUFU.EX2 R193, R3 ;  /* 0x0000000300c17308 */ /* 0x0003ee0000000800 */
[C---:B------:R-:W-:Y:S01]  /*11200*/  HMMA.16816.F32.BF16 R8, R140.reuse, R146, R8 ;  /* 0x000000928c08723c */ /* 0x040fe20000041808 */
[----:B------:R-:W2:Y:S07]  /*11210*/  LDSM.16.MT88.4 R144, [R218+0x4800] ;  /* 0x00480000da90783b */ /* 0x000eae0000004200 */
[C---:B------:R-:W-:Y:S08]  /*11220*/  HMMA.16816.F32.BF16 R12, R140.reuse, R152, R12 ;  /* 0x000000988c0c723c */ /* 0x040ff0000004180c */
[C---:B------:R-:W-:Y:S01]  /*11230*/  HMMA.16816.F32.BF16 R16, R140.reuse, R154, R16 ;  /* 0x0000009a8c10723c */ /* 0x040fe20000041810 */
[----:B------:R-:W2:Y:S03]  /*11240*/  LDSM.16.MT88.4 R152, [R221+0x4800] ;  /* 0x00480000dd98783b */ /* 0x000ea60000004200 */
[----:B-1----:R-:W-:Y:S04]  /*11250*/  FFMA.FTZ R3, R192, c[0x0][0x2d0], -R134 ;  /* 0x0000b400c0037a23 */ /* 0x002fe80000010886 */
[C---:B------:R-:W-:Y:S01]  /*11260*/  HMMA.16816.F32.BF16 R20, R140.reuse, R160, R20 ;  /* 0x000000a08c14723c */ /* 0x040fe20000041814 */
[----:B------:R1:W-:Y:S07]  /*11270*/  MUFU.EX2 R192, R3 ;  /* 0x0000000300c07308 */ /* 0x0003ee0000000800 */
[C---:B------:R-:W-:Y:S01]  /*11280*/  HMMA.16816.F32.BF16 R24, R140.reuse, R162, R24 ;  /* 0x000000a28c18723c */ /* 0x040fe20000041818 */
[----:B------:R-:W-:Y:S07]  /*11290*/  LDSM.16.MT88.4 R160, [R217+0x7800] ;  /* 0x00780000d9a0783b */ /* 0x000fee0000004200 */
[C---:B---3--:R-:W-:Y:S08]  /*112a0*/  HMMA.16816.F32.BF16 R28, R140.reuse, R156, R28 ;  /* 0x0000009c8c1c723c */ /* 0x048ff0000004181c */
[C---:B------:R-:W-:Y:S01]  /*112b0*/  HMMA.16816.F32.BF16 R32, R140.reuse, R158, R32 ;  /* 0x0000009e8c20723c */ /* 0x040fe20000041820 */
[----:B------:R-:W3:Y:S03]  /*112c0*/  LDSM.16.MT88.4 R156, [R220+0x4800] ;  /* 0x00480000dc9c783b */ /* 0x000ee60000004200 */
[--C-:B-1----:R-:W-:Y:S04]  /*112d0*/  FFMA.FTZ R3, R184, c[0x0][0x2d0], -R138.reuse ;  /* 0x0000b400b8037a23 */ /* 0x102fe8000001088a */
[C---:B----4-:R-:W-:Y:S01]  /*112e0*/  HMMA.16816.F32.BF16 R36, R140.reuse, R148, R36 ;  /* 0x000000948c24723c */ /* 0x050fe20000041824 */
[----:B------:R1:W-:Y:S01]  /*112f0*/  MUFU.EX2 R205, R3 ;  /* 0x0000000300cd7308 */ /* 0x0003e20000000800 */
[----:B------:R-:W4:Y:S06]  /*11300*/  LDL.LU R184, [R1+0x10] ;  /* 0x0000100001b87983 */ /* 0x000f2c0000300800 */
[C---:B------:R-:W-:Y:S01]  /*11310*/  HMMA.16816.F32.BF16 R40, R140.reuse, R150, R40 ;  /* 0x000000968c28723c */ /* 0x040fe20000041828 */
[----:B------:R-:W3:Y:S07]  /*11320*/  LDSM.16.MT88.4 R148, [R218+0x7800] ;  /* 0x00780000da94783b */ /* 0x000eee0000004200 */
[C---:B--2---:R-:W-:Y:S08]  /*11330*/  HMMA.16816.F32.BF16 R44, R140.reuse, R144, R44 ;  /* 0x000000908c2c723c */ /* 0x044ff0000004182c */
[C---:B------:R-:W-:Y:S01]  /*11340*/  HMMA.16816.F32.BF16 R48, R140.reuse, R146, R48 ;  /* 0x000000928c30723c */ /* 0x040fe20000041830 */
[----:B------:R-:W2:Y:S03]  /*11350*/  LDSM.16.MT88.4 R144, [R221+0x7800] ;  /* 0x00780000dd90783b */ /* 0x000ea60000004200 */
[----:B-1----:R-:W-:Y:S01]  /*11360*/  FFMA.FTZ R3, R182, c[0x0][0x2d0], -R138 ;  /* 0x0000b400b6037a23 */ /* 0x002fe2000001088a */
[----:B------:R-:W-:Y:S03]  /*11370*/  MOV R182, R178 ;  /* 0x000000b200b67202 */ /* 0x000fe60000000f00 */
[C---:B------:R-:W-:Y:S01]  /*11380*/  HMMA.16816.F32.BF16 R52, R140.reuse, R152, R52 ;  /* 0x000000988c34723c */ /* 0x040fe20000041834 */
[----:B------:R1:W-:Y:S07]  /*11390*/  MUFU.EX2 R204, R3 ;  /* 0x0000000300cc7308 */ /* 0x0003ee0000000800 */
[C---:B------:R-:W-:Y:S01]  /*113a0*/  HMMA.16816.F32.BF16 R56, R140.reuse, R154, R56 ;  /* 0x0000009a8c38723c */ /* 0x040fe20000041838 */
[----:B------:R-:W2:Y:S07]  /*113b0*/  LDSM.16.MT88.4 R152, [R220+0x7800] ;  /* 0x00780000dc98783b */ /* 0x000eae0000004200 */
[C---:B---3--:R-:W-:Y:S08]  /*113c0*/  HMMA.16816.F32.BF16 R60, R140.reuse, R156, R60 ;  /* 0x0000009c8c3c723c */ /* 0x048ff0000004183c */
[C---:B------:R-:W-:Y:S01]  /*113d0*/  HMMA.16816.F32.BF16 R64, R140.reuse, R158, R64 ;  /* 0x0000009e8c40723c */ /* 0x040fe20000041840 */
[----:B------:R-:W3:Y:S03]  /*113e0*/  LDSM.16.MT88.4 R156, [R217+0xa800] ;  /* 0x00a80000d99c783b */ /* 0x000ee60000004200 */
[--C-:B-1----:R-:W-:Y:S04]  /*113f0*/  FFMA.FTZ R3, R191, c[0x0][0x2d0], -R134.reuse ;  /* 0x0000b400bf037a23 */ /* 0x102fe80000010886 */
[C---:B------:R-:W-:Y:S01]  /*11400*/  HMMA.16816.F32.BF16 R68, R140.reuse, R160, R68 ;  /* 0x000000a08c44723c */ /* 0x040fe20000041844 */
[----:B------:R1:W-:Y:S07]  /*11410*/  MUFU.EX2 R191, R3 ;  /* 0x0000000300bf7308 */ /* 0x0003ee0000000800 */
[C---:B------:R-:W-:Y:S01]  /*11420*/  HMMA.16816.F32.BF16 R72, R140.reuse, R162, R72 ;  /* 0x000000a28c48723c */ /* 0x040fe20000041848 */
[----:B------:R-:W-:Y:S07]  /*11430*/  LDSM.16.MT88.4 R160, [R217+0x5000] ;  /* 0x00500000d9a0783b */ /* 0x000fee0000004200 */
[C---:B------:R-:W-:Y:S08]  /*11440*/  HMMA.16816.F32.BF16 R76, R140.reuse, R148, R76 ;  /* 0x000000948c4c723c */ /* 0x040ff0000004184c */
[C---:B------:R-:W-:Y:S01]  /*11450*/  HMMA.16816.F32.BF16 R80, R140.reuse, R150, R80 ;  /* 0x000000968c50723c */ /* 0x040fe20000041850 */
[----:B------:R-:W3:Y:S03]  /*11460*/  LDSM.16.MT88.4 R148, [R218+0xa800] ;  /* 0x00a80000da94783b */ /* 0x000ee60000004200 */
[----:B-1----:R-:W-:Y:S01]  /*11470*/  FFMA.FTZ R3, R181, c[0x0][0x2d0], -R134 ;  /* 0x0000b400b5037a23 */ /* 0x002fe20000010886 */
[----:B------:R-:W-:Y:S03]  /*11480*/  MOV R181, R190 ;  /* 0x000000be00b57202 */ /* 0x000fe60000000f00 */
[C---:B--2---:R-:W-:Y:S01]  /*11490*/  HMMA.16816.F32.BF16 R84, R140.reuse, R144, R84 ;  /* 0x000000908c54723c */ /* 0x044fe20000041854 */
[----:B------:R1:W-:Y:S07]  /*114a0*/  MUFU.EX2 R190, R3 ;  /* 0x0000000300be7308 */ /* 0x0003ee0000000800 */
[C---:B------:R-:W-:Y:S01]  /*114b0*/  HMMA.16816.F32.BF16 R88, R140.reuse, R146, R88 ;  /* 0x000000928c58723c */ /* 0x040fe20000041858 */
[----:B------:R-:W2:Y:S07]  /*114c0*/  LDSM.16.MT88.4 R144, [R221+0xa800] ;  /* 0x00a80000dd90783b */ /* 0x000eae0000004200 */
[C---:B------:R-:W-:Y:S08]  /*114d0*/  HMMA.16816.F32.BF16 R92, R140.reuse, R152, R92 ;  /* 0x000000988c5c723c */ /* 0x040ff0000004185c */
[C---:B------:R-:W-:Y:S01]  /*114e0*/  HMMA.16816.F32.BF16 R96, R140.reuse, R154, R96 ;  /* 0x0000009a8c60723c */ /* 0x040fe20000041860 */
[----:B------:R-:W2:Y:S03]  /*114f0*/  LDSM.16.MT88.4 R152, [R220+0xa800] ;  /* 0x00a80000dc98783b */ /* 0x000ea60000004200 */
[--C-:B-1----:R-:W-:Y:S01]  /*11500*/  FFMA.FTZ R3, R181, c[0x0][0x2d0], -R138.reuse ;  /* 0x0000b400b5037a23 */ /* 0x102fe2000001088a */
[----:B------:R-:W-:Y:S03]  /*11510*/  MOV R181, R177 ;  /* 0x000000b100b57202 */ /* 0x000fe60000000f00 */
[C---:B---3--:R-:W-:Y:S01]  /*11520*/  HMMA.16816.F32.BF16 R100, R140.reuse, R156, R100 ;  /* 0x0000009c8c64723c */ /* 0x048fe20000041864 */
[----:B------:R1:W-:Y:S07]  /*11530*/  MUFU.EX2 R197, R3 ;  /* 0x0000000300c57308 */ /* 0x0003ee0000000800 */
[C---:B------:R-:W-:Y:S01]  /*11540*/  HMMA.16816.F32.BF16 R104, R140.reuse, R158, R104 ;  /* 0x0000009e8c68723c */ /* 0x040fe20000041868 */
[----:B------:R-:W3:Y:S07]  /*11550*/  LDSM.16.MT88.4 R156, [R217+0x2000] ;  /* 0x00200000d99c783b */ /* 0x000eee0000004200 */
[C---:B------:R-:W-:Y:S08]  /*11560*/  HMMA.16816.F32.BF16 R108, R140.reuse, R148, R108 ;  /* 0x000000948c6c723c */ /* 0x040ff0000004186c */
[C---:B------:R-:W-:Y:S01]  /*11570*/  HMMA.16816.F32.BF16 R112, R140.reuse, R150, R112 ;  /* 0x000000968c70723c */ /* 0x040fe20000041870 */
[----:B------:R-:W3:Y:S03]  /*11580*/  LDSM.16.MT88.4 R148, [R218+0x2000] ;  /* 0x00200000da94783b */ /* 0x000ee60000004200 */
[----:B-1----:R-:W-:Y:S01]  /*11590*/  FFMA.FTZ R3, R180, c[0x0][0x2d0], -R138 ;  /* 0x0000b400b4037a23 */ /* 0x002fe2000001088a */
[----:B------:R-:W-:Y:S03]  /*115a0*/  MOV R180, R176 ;  /* 0x000000b000b47202 */ /* 0x000fe60000000f00 */
[C---:B--2---:R-:W-:Y:S01]  /*115b0*/  HMMA.16816.F32.BF16 R116, R140.reuse, R144, R116 ;  /* 0x000000908c74723c */ /* 0x044fe20000041874 */
[----:B------:R1:W2:Y:S07]  /*115c0*/  MUFU.EX2 R196, R3 ;  /* 0x0000000300c47308 */ /* 0x0002ae0000000800 */
[C---:B------:R-:W-:Y:S01]  /*115d0*/  HMMA.16816.F32.BF16 R120, R140.reuse, R146, R120 ;  /* 0x000000928c78723c */ /* 0x040fe20000041878 */
[----:B------:R-:W3:Y:S07]  /*115e0*/  LDSM.16.MT88.4 R144, [R221+0x2000] ;  /* 0x00200000dd90783b */ /* 0x000eee0000004200 */
[C---:B------:R-:W-:Y:S08]  /*115f0*/  HMMA.16816.F32.BF16 R124, R140.reuse, R152, R124 ;  /* 0x000000988c7c723c */ /* 0x040ff0000004187c */
[----:B------:R-:W-:Y:S01]  /*11600*/  HMMA.16816.F32.BF16 R128, R140, R154, R128 ;  /* 0x0000009a8c80723c */ /* 0x000fe20000041880 */
[----:B------:R-:W3:Y:S03]  /*11610*/  LDSM.16.MT88.4 R152, [R220+0x2000] ;  /* 0x00200000dc98783b */ /* 0x000ee60000004200 */
[--C-:B-1----:R-:W-:Y:S01]  /*11620*/  FFMA.FTZ R3, R189, c[0x0][0x2d0], -R134.reuse ;  /* 0x0000b400bd037a23 */ /* 0x102fe20000010886 */
[----:B--2---:R-:W-:Y:S02]  /*11630*/  F2FP.BF16.PACK_AB R136, R196, R197 ;  /* 0x000000c5c488723e */ /* 0x004fe400000010ff */
[----:B------:R-:W-:Y:S01]  /*11640*/  F2FP.BF16.PACK_AB R140, R208, R209 ;  /* 0x000000d1d08c723e */ /* 0x000fe200000010ff */
[----:B------:R1:W-:Y:S01]  /*11650*/  MUFU.EX2 R189, R3 ;  /* 0x0000000300bd7308 */ /* 0x0003e20000000800 */
[----:B------:R-:W-:Y:S03]  /*11660*/  F2FP.BF16.PACK_AB R141, R192, R193 ;  /* 0x000000c1c08d723e */ /* 0x000fe600000010ff */
[----:B------:R-:W-:Y:S02]  /*11670*/  F2FP.BF16.PACK_AB R142, R204, R205 ;  /* 0x000000cdcc8e723e */ /* 0x000fe400000010ff */
[----:B------:R-:W-:Y:S07]  /*11680*/  F2FP.BF16.PACK_AB R143, R190, R191 ;  /* 0x000000bfbe8f723e */ /* 0x000fee00000010ff */
[C---:B---3--:R-:W-:Y:S08]  /*11690*/  HMMA.16816.F32.BF16 R4, R140.reuse, R156, R4 ;  /* 0x0000009c8c04723c */ /* 0x048ff00000041804 */
[C---:B------:R-:W-:Y:S01]  /*116a0*/  HMMA.16816.F32.BF16 R8, R140.reuse, R158, R8 ;  /* 0x0000009e8c08723c */ /* 0x040fe20000041808 */
[----:B------:R-:W2:Y:S03]  /*116b0*/  LDSM.16.MT88.4 R156, [R218+0x5000] ;  /* 0x00500000da9c783b */ /* 0x000ea60000004200 */
[--C-:B-1----:R-:W-:Y:S02]  /*116c0*/  FFMA.FTZ R3, R179, c[0x0][0x2d0], -R134.reuse ;  /* 0x0000b400b3037a23 */ /* 0x102fe40000010886 */
[----:B------:R-:W-:Y:S02]  /*116d0*/  FFMA.FTZ R134, R137, c[0x0][0x2d0], -R134 ;  /* 0x0000b40089867a23 */ /* 0x000fe40000010886 */
[C---:B------:R-:W-:Y:S01]  /*116e0*/  HMMA.16816.F32.BF16 R12, R140.reuse, R148, R12 ;  /* 0x000000948c0c723c */ /* 0x040fe2000004180c */
[----:B------:R1:W3:Y:S01]  /*116f0*/  MUFU.EX2 R188, R3 ;  /* 0x0000000300bc7308 */ /* 0x0002e20000000800 */
[----:B------:R-:W-:Y:S06]  /*11700*/  LDSM.16.MT88.4 R176, [R217+0x5800] ;  /* 0x00580000d9b0783b */ /* 0x000fec0000004200 */
[C---:B------:R-:W-:Y:S02]  /*11710*/  HMMA.16816.F32.BF16 R16, R140.reuse, R150, R16 ;  /* 0x000000968c10723c */ /* 0x040fe40000041810 */
[----:B------:R-:W2:Y:S01]  /*11720*/  LDSM.16.MT88.4 R148, [R221+0x5000] ;  /* 0x00500000dd94783b */ /* 0x000ea20000004200 */
[----:B------:R-:W-:Y:S05]  /*11730*/  MUFU.EX2 R134, R134 ;  /* 0x0000008600867308 */ /* 0x000fea0000000800 */
[C---:B------:R-:W-:Y:S08]  /*11740*/  HMMA.16816.F32.BF16 R20, R140.reuse, R144, R20 ;  /* 0x000000908c14723c */ /* 0x040ff00000041814 */
[C---:B------:R-:W-:Y:S01]  /*11750*/  HMMA.16816.F32.BF16 R24, R140.reuse, R146, R24 ;  /* 0x000000928c18723c */ /* 0x040fe20000041818 */
[----:B------:R-:W4:Y:S03]  /*11760*/  LDSM.16.MT88.4 R144, [R220+0x5000] ;  /* 0x00500000dc90783b */ /* 0x000f260000004200 */
[--C-:B-1----:R-:W-:Y:S01]  /*11770*/  FFMA.FTZ R3, R195, c[0x0][0x2d0], -R138.reuse ;  /* 0x0000b400c3037a23 */ /* 0x102fe2000001088a */
[----:B---3--:R-:W-:Y:S03]  /*11780*/  F2FP.BF16.PACK_AB R137, R188, R189 ;  /* 0x000000bdbc89723e */ /* 0x008fe600000010ff */
[C---:B------:R-:W-:Y:S01]  /*11790*/  HMMA.16816.F32.BF16 R28, R140.reuse, R152, R28 ;  /* 0x000000988c1c723c */ /* 0x040fe2000004181c */
[----:B------:R1:W-:Y:S07]  /*117a0*/  MUFU.EX2 R195, R3 ;  /* 0x0000000300c37308 */ /* 0x0003ee0000000800 */
[C---:B------:R-:W-:Y:S01]  /*117b0*/  HMMA.16816.F32.BF16 R32, R140.reuse, R154, R32 ;  /* 0x0000009a8c20723c */ /* 0x040fe20000041820 */
[----:B------:R-:W3:Y:S07]  /*117c0*/  LDSM.16.MT88.4 R152, [R217+0x8000] ;  /* 0x00800000d998783b */ /* 0x000eee0000004200 */
[C---:B------:R-:W-:Y:S08]  /*117d0*/  HMMA.16816.F32.BF16 R36, R140.reuse, R160, R36 ;  /* 0x000000a08c24723c */ /* 0x040ff00000041824 */
[C---:B------:R-:W-:Y:S01]  /*117e0*/  HMMA.16816.F32.BF16 R40, R140.reuse, R162, R40 ;  /* 0x000000a28c28723c */ /* 0x040fe20000041828 */
[----:B------:R-:W3:Y:S03]  /*117f0*/  LDSM.16.MT88.4 R160, [R218+0x8000] ;  /* 0x00800000daa0783b */ /* 0x000ee60000004200 */
[----:B-1----:R-:W-:Y:S04]  /*11800*/  FFMA.FTZ R3, R194, c[0x0][0x2d0], -R138 ;  /* 0x0000b400c2037a23 */ /* 0x002fe8000001088a */
[C---:B--2---:R-:W-:Y:S01]  /*11810*/  HMMA.16816.F32.BF16 R44, R140.reuse, R156, R44 ;  /* 0x0000009c8c2c723c */ /* 0x044fe2000004182c */
[----:B------:R-:W2:Y:S01]  /*11820*/  LDL.LU R138, [R1+0x18] ;  /* 0x00001800018a7983 */ /* 0x000ea20000300800 */
[----:B------:R1:W1:Y:S06]  /*11830*/  MUFU.EX2 R194, R3 ;  /* 0x0000000300c27308 */ /* 0x00026c0000000800 */
[C---:B------:R-:W-:Y:S01]  /*11840*/  HMMA.16816.F32.BF16 R48, R140.reuse, R158, R48 ;  /* 0x0000009e8c30723c */ /* 0x040fe20000041830 */
[----:B------:R-:W3:Y:S07]  /*11850*/  LDSM.16.MT88.4 R156, [R221+0x8000] ;  /* 0x00800000dd9c783b */ /* 0x000eee0000004200 */
[C---:B------:R-:W-:Y:S04]  /*11860*/  HMMA.16816.F32.BF16 R52, R140.reuse, R148, R52 ;  /* 0x000000948c34723c */ /* 0x040fe80000041834 */
[----:B----4-:R-:W-:Y:S02]  /*11870*/  FFMA.FTZ R2, R2, R184, R185 ;  /* 0x000000b802027223 */ /* 0x010fe400000100b9 */
[----:B------:R-:W-:Y:S02]  /*11880*/  LDSM.16.MT88.4 R184, [R218+0x5800] ;  /* 0x00580000dab8783b */ /* 0x000fe40000004200 */
[C---:B------:R-:W-:Y:S04]  /*11890*/  HMMA.16816.F32.BF16 R56, R140.reuse, R150, R56 ;  /* 0x000000968c38723c */ /* 0x040fe80000041838 */
[----:B-1----:R-:W-:Y:S02]  /*118a0*/  MOV R3, R171 ;  /* 0x000000ab00037202 */ /* 0x002fe40000000f00 */
[----:B------:R-:W1:Y:S02]  /*118b0*/  LDSM.16.MT88.4 R148, [R220+0x8000] ;  /* 0x00800000dc94783b */ /* 0x000e640000004200 */
[C---:B------:R-:W-:Y:S08]  /*118c0*/  HMMA.16816.F32.BF16 R60, R140.reuse, R144, R60 ;  /* 0x000000908c3c723c */ /* 0x040ff0000004183c */
[C---:B------:R-:W-:Y:S01]  /*118d0*/  HMMA.16816.F32.BF16 R64, R140.reuse, R146, R64 ;  /* 0x000000928c40723c */ /* 0x040fe20000041840 */
[----:B------:R-:W4:Y:S07]  /*118e0*/  LDSM.16.MT88.4 R144, [R217+0xb000] ;  /* 0x00b00000d990783b */ /* 0x000f2e0000004200 */
[C---:B---3--:R-:W-:Y:S08]  /*118f0*/  HMMA.16816.F32.BF16 R68, R140.reuse, R152, R68 ;  /* 0x000000988c44723c */ /* 0x048ff00000041844 */
[C---:B------:R-:W-:Y:S01]  /*11900*/  HMMA.16816.F32.BF16 R72, R140.reuse, R154, R72 ;  /* 0x0000009a8c48723c */ /* 0x040fe20000041848 */
[----:B------:R-:W3:Y:S07]  /*11910*/  LDSM.16.MT88.4 R152, [R218+0xb000] ;  /* 0x00b00000da98783b */ /* 0x000eee0000004200 */
[C---:B------:R-:W-:Y:S08]  /*11920*/  HMMA.16816.F32.BF16 R76, R140.reuse, R160, R76 ;  /* 0x000000a08c4c723c */ /* 0x040ff0000004184c */
[C---:B------:R-:W-:Y:S01]  /*11930*/  HMMA.16816.F32.BF16 R80, R140.reuse, R162, R80 ;  /* 0x000000a28c50723c */ /* 0x040fe20000041850 */
[----:B------:R-:W-:Y:S07]  /*11940*/  LDSM.16.MT88.4 R160, [R221+0x2800] ;  /* 0x00280000dda0783b */ /* 0x000fee0000004200 */
[C---:B------:R-:W-:Y:S08]  /*11950*/  HMMA.16816.F32.BF16 R84, R140.reuse, R156, R84 ;  /* 0x0000009c8c54723c */ /* 0x040ff00000041854 */
[C---:B------:R-:W-:Y:S01]  /*11960*/  HMMA.16816.F32.BF16 R88, R140.reuse, R158, R88 ;  /* 0x0000009e8c58723c */ /* 0x040fe20000041858 */
[----:B------:R-:W3:Y:S07]  /*11970*/  LDSM.16.MT88.4 R156, [R221+0xb000] ;  /* 0x00b00000dd9c783b */ /* 0x000eee0000004200 */
[C---:B-1----:R-:W-:Y:S08]  /*11980*/  HMMA.16816.F32.BF16 R92, R140.reuse, R148, R92 ;  /* 0x000000948c5c723c */ /* 0x042ff0000004185c */
[C---:B------:R-:W-:Y:S01]  /*11990*/  HMMA.16816.F32.BF16 R96, R140.reuse, R150, R96 ;  /* 0x000000968c60723c */ /* 0x040fe20000041860 */
[----:B------:R-:W1:Y:S07]  /*119a0*/  LDSM.16.MT88.4 R148, [R220+0xb000] ;  /* 0x00b00000dc94783b */ /* 0x000e6e0000004200 */
[C---:B----4-:R-:W-:Y:S08]  /*119b0*/  HMMA.16816.F32.BF16 R100, R140.reuse, R144, R100 ;  /* 0x000000908c64723c */ /* 0x050ff00000041864 */
[C---:B------:R-:W-:Y:S01]  /*119c0*/  HMMA.16816.F32.BF16 R104, R140.reuse, R146, R104 ;  /* 0x000000928c68723c */ /* 0x040fe20000041868 */
[----:B------:R-:W4:Y:S07]  /*119d0*/  LDSM.16.MT88.4 R144, [R217+0x2800] ;  /* 0x00280000d990783b */ /* 0x000f2e0000004200 */
[C---:B---3--:R-:W-:Y:S08]  /*119e0*/  HMMA.16816.F32.BF16 R108, R140.reuse, R152, R108 ;  /* 0x000000988c6c723c */ /* 0x048ff0000004186c */
[C---:B------:R-:W-:Y:S01]  /*119f0*/  HMMA.16816.F32.BF16 R112, R140.reuse, R154, R112 ;  /* 0x0000009a8c70723c */ /* 0x040fe20000041870 */
[----:B------:R-:W3:Y:S07]  /*11a00*/  LDSM.16.MT88.4 R152, [R218+0x2800] ;  /* 0x00280000da98783b */ /* 0x000eee0000004200 */
[C---:B------:R-:W-:Y:S07]  /*11a10*/  HMMA.16816.F32.BF16 R116, R140.reuse, R156, R116 ;  /* 0x0000009c8c74723c */ /* 0x040fee0000041874 */
[----:B------:R-:W-:Y:S01]  /*11a20*/  MOV R156, R170 ;  /* 0x000000aa009c7202 */ /* 0x000fe20000000f00 */
[C---:B------:R-:W-:Y:S04]  /*11a30*/  HMMA.16816.F32.BF16 R120, R140.reuse, R158, R120 ;  /* 0x0000009e8c78723c */ /* 0x040fe80000041878 */
[----:B------:R-:W-:Y:S03]  /*11a40*/  MOV R157, R169 ;  /* 0x000000a9009d7202 */ /* 0x000fe60000000f00 */
[----:B------:R-:W-:Y:S01]  /*11a50*/  MOV R159, R168 ;  /* 0x000000a8009f7202 */ /* 0x000fe20000000f00 */
[C---:B-1----:R-:W-:Y:S01]  /*11a60*/  HMMA.16816.F32.BF16 R124, R140.reuse, R148, R124 ;  /* 0x000000948c7c723c */ /* 0x042fe2000004187c */
[----:B------:R-:W1:Y:S07]  /*11a70*/  LDSM.16.MT88.4 R168, [R220+0x2800] ;  /* 0x00280000dca8783b */ /* 0x000e6e0000004200 */
[----:B------:R-:W-:Y:S04]  /*11a80*/  HMMA.16816.F32.BF16 R128, R140, R150, R128 ;  /* 0x000000968c80723c */ /* 0x000fe80000041880 */
[----:B--2---:R-:W-:Y:S01]  /*11a90*/  FFMA.FTZ R0, R0, R138, R139 ;  /* 0x0000008a00007223 */ /* 0x004fe2000001008b */
[----:B------:R-:W-:Y:S02]  /*11aa0*/  F2FP.BF16.PACK_AB R138, R194, R195 ;  /* 0x000000c3c28a723e */ /* 0x000fe400000010ff */
[----:B------:R-:W-:Y:S07]  /*11ab0*/  F2FP.BF16.PACK_AB R139, R134, R135 ;  /* 0x00000087868b723e */ /* 0x000fee00000010ff */
[C---:B----4-:R-:W-:Y:S01]  /*11ac0*/  HMMA.16816.F32.BF16 R140, R136.reuse, R144, R4 ;  /* 0x00000090888c723c */ /* 0x050fe20000041804 */
[----:B------:R-:W2:Y:S07]  /*11ad0*/  LDSM.16.MT88.4 R4, [R221+0x5800] ;  /* 0x00580000dd04783b */ /* 0x000eae0000004200 */
[C---:B------:R-:W-:Y:S07]  /*11ae0*/  HMMA.16816.F32.BF16 R144, R136.reuse, R146, R8 ;  /* 0x000000928890723c */ /* 0x040fee0000041808 */
[----:B------:R-:W-:Y:S01]  /*11af0*/  MOV R8, R159 ;  /* 0x0000009f00087202 */ /* 0x000fe20000000f00 */
[C---:B---3--:R-:W-:Y:S01]  /*11b00*/  HMMA.16816.F32.BF16 R148, R136.reuse, R152, R12 ;  /* 0x000000988894723c */ /* 0x048fe2000004180c */
[----:B------:R-:W-:Y:S03]  /*11b10*/  LDSM.16.MT88.4 R12, [R217+0x8800] ;  /* 0x00880000d90c783b */ /* 0x000fe60000004200 */
[----:B------:R-:W-:Y:S02]  /*11b20*/  MOV R9, R156 ;  /* 0x0000009c00097202 */ /* 0x000fe40000000f00 */
[----:B------:R-:W-:Y:S02]  /*11b30*/  MOV R10, R157 ;  /* 0x0000009d000a7202 */ /* 0x000fe40000000f00 */
[C---:B------:R-:W-:Y:S01]  /*11b40*/  HMMA.16816.F32.BF16 R152, R136.reuse, R154, R16 ;  /* 0x0000009a8898723c */ /* 0x040fe20000041810 */
[----:B------:R-:W-:Y:S03]  /*11b50*/  LDSM.16.MT88.4 R16, [R218+0x8800] ;  /* 0x00880000da10783b */ /* 0x000fe60000004200 */
[----:B------:R-:W-:Y:S04]  /*11b60*/  MOV R11, R167 ;  /* 0x000000a7000b7202 */ /* 0x000fe80000000f00 */
[C---:B------:R-:W-:Y:S07]  /*11b70*/  HMMA.16816.F32.BF16 R156, R136.reuse, R160, R20 ;  /* 0x000000a0889c723c */ /* 0x040fee0000041814 */
[----:B------:R-:W-:Y:S01]  /*11b80*/  MOV R21, R166 ;  /* 0x000000a600157202 */ /* 0x000fe20000000f00 */
[C---:B------:R-:W-:Y:S01]  /*11b90*/  HMMA.16816.F32.BF16 R160, R136.reuse, R162, R24 ;  /* 0x000000a288a0723c */ /* 0x040fe20000041818 */
[----:B------:R-:W-:Y:S03]  /*11ba0*/  LDSM.16.MT88.4 R24, [R220+0x8800] ;  /* 0x00880000dc18783b */ /* 0x000fe60000004200 */
[----:B------:R-:W-:Y:S02]  /*11bb0*/  MOV R22, R165 ;  /* 0x000000a500167202 */ /* 0x000fe40000000f00 */
[----:B------:R-:W-:Y:S02]  /*11bc0*/  MOV R23, R164 ;  /* 0x000000a400177202 */ /* 0x000fe40000000f00 */
        /* <DEDUP_REMOVED lines=11> */
[----:B------:R-:W-:Y:S02]  /*11c80*/  MOV R35, R11 ;  /* 0x0000000b00237202 */ /* 0x000fe40000000f00 */
[----:B------:R-:W1:Y:S01]  /*11c90*/  LDSM.16.MT88.4 R8, [R220+0x5800] ;  /* 0x00580000dc08783b */ /* 0x000e620000004200 */
[C---:B------:R-:W-:Y:S04]  /*11ca0*/  HMMA.16816.F32.BF16 R176, R136.reuse, R178, R40 ;  /* 0x000000b288b0723c */ /* 0x040fe80000041828 */
[----:B------:R-:W-:Y:S02]  /*11cb0*/  MOV R39, R183 ;  /* 0x000000b700277202 */ /* 0x000fe40000000f00 */
[----:B------:R-:W-:Y:S02]  /*11cc0*/  MOV R36, R21 ;  /* 0x0000001500247202 */ /* 0x000fe40000000f00 */
[----:B------:R-:W-:Y:S04]  /*11cd0*/  MOV R41, R182 ;  /* 0x000000b600297202 */ /* 0x000fe80000000f00 */
[----:B------:R-:W-:Y:S01]  /*11ce0*/  MOV R42, R181 ;  /* 0x000000b5002a7202 */ /* 0x000fe20000000f00 */
[----:B------:R-:W-:Y:S01]  /*11cf0*/  FADD.FTZ R2, R41, R2 ;  /* 0x0000000229027221 */ /* 0x000fe20000010000 */
[----:B------:R-:W-:Y:S02]  /*11d00*/  MOV R43, R180 ;  /* 0x000000b4002b7202 */ /* 0x000fe40000000f00 */
[C---:B------:R-:W-:Y:S03]  /*11d10*/  HMMA.16816.F32.BF16 R180, R136.reuse, R184, R44 ;  /* 0x000000b888b4723c */ /* 0x040fe6000004182c */
[----:B------:R-:W-:Y:S01]  /*11d20*/  MOV R37, R22 ;  /* 0x0000001600257202 */ /* 0x000fe20000000f00 */
[----:B------:R-:W-:Y:S01]  /*11d30*/  FADD.FTZ R2, R43, R2 ;  /* 0x000000022b027221 */ /* 0x000fe20000010000 */
[----:B------:R-:W-:Y:S01]  /*11d40*/  MOV R38, R23 ;  /* 0x0000001700267202 */ /* 0x000fe20000000f00 */
[----:B------:R-:W-:Y:S01]  /*11d50*/  FADD.FTZ R0, R42, R0 ;  /* 0x000000002a007221 */ /* 0x000fe20000010000 */
[----:B------:R-:W3:Y:S01]  /*11d60*/  LDSM.16.MT88.4 R20, [R221+0x8800] ;  /* 0x00880000dd14783b */ /* 0x000ee20000004200 */
[C---:B------:R-:W-:Y:S04]  /*11d70*/  HMMA.16816.F32.BF16 R184, R136.reuse, R186, R48 ;  /* 0x000000ba88b8723c */ /* 0x040fe80000041830 */
        /* <DEDUP_REMOVED lines=65> */
[----:B------:R-:W-:Y:S02]  /*12190*/  HMMA.16816.F32.BF16 R128, R136, R6, R128 ;  /* 0x000000068880723c */ /* 0x000fe40000041880 */
[----:B------:R1:W-:Y:S02]  /*121a0*/  STL [R1+0x10], R2 ;  /* 0x0000100201007387 */ /* 0x0003e40000100800 */
[----:B------:R-:W-:Y:S01]  /*121b0*/  FADD.FTZ R0, R134, R0 ;  /* 0x0000000086007221 */ /* 0x000fe20000010000 */
[----:B------:R-:W-:Y:S02]  /*121c0*/  MOV R135, R132 ;  /* 0x0000008400877202 */ /* 0x000fe40000000f00 */
[----:B------:R-:W-:Y:S02]  /*121d0*/  MOV R134, R133 ;  /* 0x0000008500867202 */ /* 0x000fe40000000f00 */
[----:B------:R1:W-:Y:S01]  /*121e0*/  STL [R1+0x18], R0 ;  /* 0x0000180001007387 */ /* 0x0003e20000100800 */
[----:B------:R-:W-:-:S05]  /*121f0*/  @P0 BRA `(.L_x_1288) ;  /* 0xffffb12000000947 */ /* 0x000fca000383ffff */
.L_x_1287:
[----:B------:R-:W-:Y:S02]  /*12200*/  MOV R7, 0x1f ;  /* 0x0000001f00077802 */ /* 0x000fe40000000f00 */
[----:B------:R-:W-:Y:S01]  /*12210*/  MOV R6, 0xffffffff ;  /* 0xffffffff00067802 */ /* 0x000fe20000000f00 */
[----:B------:R-:W-:Y:S06]  /*12220*/  BRA.DIV ~URZ, `(.L_x_1289) ;  /* 0x000032127f007947 */ /* 0x000fec000b800000 */
[----:B-1----:R-:W2:Y:S04]  /*12230*/  LDL R0, [R1+0x10] ;  /* 0x0000100001007983 */ /* 0x002ea80000100800 */
[----:B--2---:R1:W2:Y:S02]  /*12240*/  SHFL.BFLY PT, R4, R0, 0x2, 0x1f ;  /* 0x0c401f0000047f89 */ /* 0x0042a400000e0000 */
.L_x_1327:
        /* <DEDUP_REMOVED lines=9> */
.L_x_1328:
[----:B------:R-:W-:Y:S01]  /*122e0*/  FSETP.NE.FTZ.AND P1, PT, R4, RZ, PT ;  /* 0x000000ff0400720b */ /* 0x000fe20003f35000 */
[----:B--2---:R-:W-:Y:S01]  /*122f0*/  FADD.FTZ R3, R3, R0 ;  /* 0x0000000003037221 */ /* 0x004fe20000010000 */
[----:B------:R-:W-:Y:S02]  /*12300*/  MOV R2, RZ ;  /* 0x000000ff00027202 */ /* 0x000fe40000000f00 */
[----:B-1----:R-:W-:Y:S02]  /*12310*/  MOV R0, RZ ;  /* 0x000000ff00007202 */ /* 0x002fe40000000f00 */
[----:B------:R-:W-:Y:S02]  /*12320*/  FSETP.NE.FTZ.AND P0, PT, R3, RZ, PT ;  /* 0x000000ff0300720b */ /* 0x000fe40003f15000 */
[----:B------:R-:W-:-:S05]  /*12330*/  MOV R138, 0xff800000 ;  /* 0xff800000008a7802 */ /* 0x000fca0000000f00 */
        /* <DEDUP_REMOVED lines=70> */
[----:B------:R3:W4:Y:S01]  /*127a0*/  @P0 MUFU.LG2 R2, R3 ;  /* 0x0000000300020308 */ /* 0x0007220000000c00 */
[----:B--2---:R-:W-:Y:S02]  /*127b0*/  @P1 FMUL.FTZ R5, R4, 0.69314718246459960938 ;  /* 0x3f31721804051820 */ /* 0x004fe40000410000 */
[----:B------:R-:W-:Y:S02]  /*127c0*/  @P1 FMUL.FTZ R4, R6, c[0x0][0x2d0] ;  /* 0x0000b40006041a20 */ /* 0x000fe40000410000 */
[----:B-1----:R-:W-:Y:S02]  /*127d0*/  FMUL.FTZ R142, R0, R142 ;  /* 0x0000008e008e7220 */ /* 0x002fe40000410000 */
[----:B------:R-:W-:Y:S02]  /*127e0*/  @P1 FFMA.FTZ R138, R4, R133, R5 ;  /* 0x00000085048a1223 */ /* 0x000fe40000010005 */
[----:B------:R-:W-:-:S02]  /*127f0*/  FMUL.FTZ R143, R0, R143 ;  /* 0x0000008f008f7220 */ /* 0x000fc40000410000 */
[C---:B------:R-:W-:Y:S02]  /*12800*/  FMUL.FTZ R146, R0.reuse, R146 ;  /* 0x0000009200927220 */ /* 0x040fe40000410000 */
[C---:B------:R-:W-:Y:S02]  /*12810*/  FMUL.FTZ R61, R0.reuse, R147 ;  /* 0x00000093003d7220 */ /* 0x040fe40000410000 */
[----:B------:R-:W-:Y:S01]  /*12820*/  FMUL.FTZ R150, R0, R150 ;  /* 0x0000009600967220 */ /* 0x000fe20000410000 */
[----:B---3--:R-:W-:Y:S01]  /*12830*/  @P0 MOV R3, 0x3f317218 ;  /* 0x3f31721800030802 */ /* 0x008fe20000000f00 */
[----:B----4-:R-:W-:Y:S02]  /*12840*/  @P0 FMUL.FTZ R2, R2, 0.69314718246459960938 ;  /* 0x3f31721802020820 */ /* 0x010fe40000410000 */
[----:B------:R-:W-:Y:S02]  /*12850*/  FMUL.FTZ R151, R0, R151 ;  /* 0x0000009700977220 */ /* 0x000fe40000410000 */
[----:B------:R-:W-:-:S02]  /*12860*/  @P0 FMUL.FTZ R3, R3, c[0x0][0x2d0] ;  /* 0x0000b40003030a20 */ /* 0x000fc40000410000 */
        /* <DEDUP_REMOVED lines=58> */
[----:B------:R-:W-:Y:S01]  /*12c10*/  PRMT R0, R52, 0x7610, R0 ;  /* 0x0000761034007816 */ /* 0x000fe20000000000 */
[----:B------:R-:W-:Y:S02]  /*12c20*/  @P0 FFMA.FTZ R65, R3, R132, R2 ;  /* 0x0000008403410223 */ /* 0x000fe40000010002 */
.L_x_1270:
[----:B-1----:R1:W5:Y:S01]  /*12c30*/  LDL R56, [R1+0x68] ;  /* 0x0000680001387983 */ /* 0x0023620000100800 */
[----:B------:R-:W-:Y:S03]  /*12c40*/  BSSY B0, `(.L_x_1291) ;  /* 0x0000012000007945 */ /* 0x000fe60003800000 */
[----:B------:R-:W2:Y:S02]  /*12c50*/  S2R R67, SR_TID.X ;  /* 0x0000000000437919 */ /* 0x000ea40000002100 */
[----:B--2---:R-:W-:-:S13]  /*12c60*/  LOP3.LUT P0, RZ, R67, 0xff, RZ, 0xc0, !PT ;  /* 0x000000ff43ff7812 */ /* 0x004fda000780c0ff */
[----:B------:R-:W-:Y:S05]  /*12c70*/  @P0 BRA `(.L_x_1292) ;  /* 0x000000e000000947 */ /* 0x000fea0003800000 */
[----:B-1----:R-:W1:Y:S01]  /*12c80*/  S2R R52, SR_LANEID ;  /* 0x0000000000347919 */ /* 0x002e620000000000 */
[----:B------:R-:W-:Y:S01]  /*12c90*/  VOTEU.ANY UR4, UPT, PT ;  /* 0x0000000000047886 */ /* 0x000fe200038e0100 */
[----:B------:R-:W-:Y:S01]  /*12ca0*/  IMAD.MOV.U32 R54, RZ, RZ, c[0x0][0x580] ;  /* 0x00016000ff367624 */ /* 0x000fe200078e00ff */
[----:B------:R-:W1:Y:S01]  /*12cb0*/  FLO.U32 R3, UR4 ;  /* 0x0000000400037d00 */ /* 0x000e6200080e0000 */
[----:B------:R-:W-:-:S07]  /*12cc0*/  IMAD.MOV.U32 R55, RZ, RZ, c[0x0][0x584] ;  /* 0x00016100ff377624 */ /* 0x000fce00078e00ff */
[----:B------:R-:W2:Y:S01]  /*12cd0*/  POPC R2, UR4 ;  /* 0x0000000400027d09 */ /* 0x000ea20008000000 */
[----:B-1----:R-:W-:-:S13]  /*12ce0*/  ISETP.EQ.U32.AND P0, PT, R3, R52, PT ;  /* 0x000000340300720c */ /* 0x002fda0003f02070 */
[----:B--2---:R-:W2:Y:S04]  /*12cf0*/  @P0 ATOMG.E.ADD.STRONG.GPU PT, R2, [R54.64], R2 ;  /* 0x00000002360209a8 */ /* 0x004ea800081ee1c8 */
[----:B------:R-:W1:Y:S04]  /*12d00*/  S2R R52, SR_LTMASK ;  /* 0x0000000000347919 */ /* 0x000e680000003900 */
[----:B--2---:R1:W2:Y:S02]  /*12d10*/  SHFL.IDX PT, R3, R2, R3, 0x1f ;  /* 0x00001f0302037589 */ /* 0x0042a400000e0000 */
[----:B-1----:R-:W-:-:S06]  /*12d20*/  LOP3.LUT R2, R52, UR4, RZ, 0xc0, !PT ;  /* 0x0000000434027c12 */ /* 0x002fcc000f8ec0ff */
[----:B------:R-:W2:Y:S02]  /*12d30*/  POPC R2, R2 ;  /* 0x0000000200027309 */ /* 0x000ea40000000000 */
[----:B--2--5:R-:W-:-:S05]  /*12d40*/  IADD3 R56, R3, c[0x0][0xc], R2 ;  /* 0x0000030003387a10 */ /* 0x024fca0007ffe002 */
[----:B------:R1:W-:Y:S02]  /*12d50*/  STL [R1+0x68], R56 ;  /* 0x0000683801007387 */ /* 0x0003e40000100800 */
.L_x_1292:
[----:B-1----:R-:W-:Y:S05]  /*12d60*/  BSYNC B0 ;  /* 0x0000000000007941 */ /* 0x002fea0003800000 */
.L_x_1291:
[----:B------:R-:W-:Y:S01]  /*12d70*/  PRMT R0, R0, 0x9910, RZ ;  /* 0x0000991000007816 */ /* 0x000fe200000000ff */
[----:B------:R-:W-:Y:S01]  /*12d80*/  BSSY B1, `(.L_x_1293) ;  /* 0x0000224000017945 */ /* 0x000fe20003800000 */
[----:B-----5:R-:W-:Y:S02]  /*12d90*/  IMAD.MOV.U32 R81, RZ, RZ, R56 ;  /* 0x000000ffff517224 */ /* 0x020fe400078e0038 */
[----:B------:R-:W-:-:S13]  /*12da0*/  ISETP.NE.AND P0, PT, R0, RZ, PT ;  /* 0x000000ff0000720c */ /* 0x000fda0003f05270 */
[----:B------:R-:W-:Y:S05]  /*12db0*/  @!P0 BRA `(.L_x_1294) ;  /* 0x0000159000008947 */ /* 0x000fea0003800000 */
[----:B------:R-:W2:Y:S04]  /*12dc0*/  LDL R85, [R1+0x6c] ;  /* 0x00006c0001557983 */ /* 0x000ea80000100800 */
[----:B------:R-:W3:Y:S04]  /*12dd0*/  LDL R83, [R1+0x70] ;  /* 0x0000700001537983 */ /* 0x000ee80000100800 */
[----:B------:R-:W4:Y:S04]  /*12de0*/  LDL R79, [R1+0x78] ;  /* 0x00007800014f7983 */ /* 0x000f280000100800 */
[----:B------:R-:W5:Y:S04]  /*12df0*/  LDL R77, [R1+0x74] ;  /* 0x00007400014d7983 */ /* 0x000f680000100800 */
[----:B------:R-:W4:Y:S04]  /*12e00*/  LDL R75, [R1+0x88] ;  /* 0x00008800014b7983 */ /* 0x000f280000100800 */
[----:B------:R-:W5:Y:S04]  /*12e10*/  LDL R73, [R1+0x80] ;  /* 0x0000800001497983 */ /* 0x000f680000100800 */
[----:B------:R-:W5:Y:S04]  /*12e20*/  LDL R71, [R1+0x84] ;  /* 0x0000840001477983 */ /* 0x000f680000100800 */
[----:B------:R-:W5:Y:S01]  /*12e30*/  LDL R69, [R1+0x7c] ;  /* 0x00007c0001457983 */ /* 0x000f620000100800 */
        /* <DEDUP_REMOVED lines=66> */
[----:B--2---:R1:W-:Y:S04]  /*13260*/  STS [R85], R64 ;  /* 0x0000004055007388 */ /* 0x0043e80000000800 */
[----:B------:R1:W-:Y:S04]  /*13270*/  STS [R85+0x400], R63 ;  /* 0x0004003f55007388 */ /* 0x0003e80000000800 */
[----:B---3--:R1:W-:Y:S04]  /*13280*/  STS [R83], R62 ;  /* 0x0000003e53007388 */ /* 0x0083e80000000800 */
[----:B------:R1:W-:Y:S04]  /*13290*/  STS [R83+0x400], R61 ;  /* 0x0004003d53007388 */ /* 0x0003e80000000800 */
[----:B----4-:R1:W-:Y:S04]  /*132a0*/  STS [R79], R60 ;  /* 0x0000003c4f007388 */ /* 0x0103e80000000800 */
[----:B------:R1:W-:Y:S04]  /*132b0*/  STS [R79+0x400], R59 ;  /* 0x0004003b4f007388 */ /* 0x0003e80000000800 */
[----:B-----5:R1:W-:Y:S04]  /*132c0*/  STS [R77], R58 ;  /* 0x0000003a4d007388 */ /* 0x0203e80000000800 */
        /* <DEDUP_REMOVED lines=65> */
[----:B------:R-:W-:Y:S05]  /*136e0*/  CALL.REL.NOINC `($__internal_5_$__cuda_sm70_shflsync_idx_p) ;  /* 0x0000227000007944 */ /* 0x000fea0003c00000 */
.L_x_1295:
        /* <DEDUP_REMOVED lines=14> */
[----:B----4-:R-:W-:-:S02]  /*137d0*/  SHF.R.S32.HI R5, RZ, 0x1f, R11 ;  /* 0x0000001fff057819 */ /* 0x010fc4000001140b */
[----:B--2---:R-:W-:-:S03]  /*137e0*/  IADD3 R4, R2, R16, RZ ;  /* 0x0000001002047210 */ /* 0x004fc60007ffe0ff */
[----:B------:R-:W-:Y:S02]  /*137f0*/  IMAD R6, R5, c[0x0][0x490], RZ ;  /* 0x0001240005067a24 */ /* 0x000fe400078e02ff */
[----:B------:R-:W-:-:S04]  /*13800*/  @P0 IMAD.HI.U32 R7, R4, c[0x0][0x4ec], RZ ;  /* 0x00013b0004070a27 */ /* 0x000fc800078e00ff */
[----:B------:R-:W-:-:S04]  /*13810*/  IMAD.WIDE.U32 R2, R11, c[0x0][0x490], RZ ;  /* 0x000124000b027a25 */ /* 0x000fc800078e00ff */
[----:B------:R-:W-:Y:S02]  /*13820*/  IMAD R6, R11, c[0x0][0x494], R6 ;  /* 0x000125000b067a24 */ /* 0x000fe400078e0206 */
[----:B------:R-:W-:Y:S01]  /*13830*/  IMAD.MOV.U32 R0, RZ, RZ, R4 ;  /* 0x000000ffff007224 */ /* 0x000fe200078e0004 */
[----:B------:R-:W-:Y:S02]  /*13840*/  @P0 SHF.R.U32.HI R0, RZ, c[0x0][0x4f0], R7 ;  /* 0x00013c00ff000a19 */ /* 0x000fe40000011607 */
[----:B------:R-:W-:Y:S02]  /*13850*/  IADD3 R3, R3, R6, RZ ;  /* 0x0000000603037210 */ /* 0x000fe40007ffe0ff */
[----:B------:R-:W-:Y:S01]  /*13860*/  SHF.R.S32.HI R10, RZ, 0x1f, R12 ;  /* 0x0000001fff0a7819 */ /* 0x000fe2000001140c */
[----:B------:R-:W-:Y:S02]  /*13870*/  IMAD.MOV R8, RZ, RZ, -R0 ;  /* 0x000000ffff087224 */ /* 0x000fe400078e0a00 */
[----:B------:R-:W-:-:S04]  /*13880*/  IMAD.WIDE.U32 R6, R12, c[0x0][0x498], R2 ;  /* 0x000126000c067a25 */ /* 0x000fc800078e0002 */
[----:B------:R-:W-:Y:S02]  /*13890*/  IMAD R9, R10, c[0x0][0x498], RZ ;  /* 0x000126000a097a24 */ /* 0x000fe400078e02ff */
[----:B------:R-:W-:Y:S01]  /*138a0*/  IMAD R2, R8, c[0x0][0x4e8], R4 ;  /* 0x00013a0008027a24 */ /* 0x000fe200078e0204 */
[----:B------:R-:W-:Y:S01]  /*138b0*/  SHF.R.S32.HI R8, RZ, 0x1f, R0 ;  /* 0x0000001fff087819 */ /* 0x000fe20000011400 */
[----:B------:R-:W-:Y:S01]  /*138c0*/  IMAD R3, R12, c[0x0][0x49c], R9 ;  /* 0x000127000c037a24 */ /* 0x000fe200078e0209 */
[----:B------:R-:W-:Y:S02]  /*138d0*/  IADD3 R4, P1, R0, R6, RZ ;  /* 0x0000000600047210 */ /* 0x000fe40007f3e0ff */
[----:B------:R-:W-:Y:S01]  /*138e0*/  SHF.R.S32.HI R9, RZ, 0x1f, R2 ;  /* 0x0000001fff097819 */ /* 0x000fe20000011402 */
[----:B------:R-:W-:Y:S01]  /*138f0*/  IMAD R0, R5, c[0x0][0x3e8], RZ ;  /* 0x0000fa0005007a24 */ /* 0x000fe200078e02ff */
[----:B---3--:R-:W-:Y:S02]  /*13900*/  IADD3 R6, R14, R16, RZ ;  /* 0x000000100e067210 */ /* 0x008fe40007ffe0ff */
[----:B------:R-:W-:Y:S01]  /*13910*/  IADD3.X R5, R8, R7, R3, P1, !PT ;  /* 0x0000000708057210 */ /* 0x000fe20000ffe403 */
[----:B------:R-:W-:Y:S01]  /*13920*/  IMAD R3, R9, c[0x0][0x488], RZ ;  /* 0x0001220009037a24 */ /* 0x000fe200078e02ff */
[----:B-1----:R-:W-:Y:S01]  /*13930*/  SHF.R.S32.HI R14, RZ, 0x1f, R15 ;  /* 0x0000001fff0e7819 */ /* 0x002fe2000001140f */
[----:B------:R-:W-:-:S02]  /*13940*/  IMAD R7, R11, c[0x0][0x3ec], R0 ;  /* 0x0000fb000b077a24 */ /* 0x000fc400078e0200 */
[----:B------:R-:W-:Y:S01]  /*13950*/  IMAD.WIDE.U32 R8, R11, c[0x0][0x3e8], RZ ;  /* 0x0000fa000b087a25 */ /* 0x000fe200078e00ff */
[----:B------:R-:W-:-:S03]  /*13960*/  LEA.HI R14, R14, R15, RZ, 0x5 ;  /* 0x0000000f0e0e7211 */ /* 0x000fc600078f28ff */
[C---:B------:R-:W-:Y:S02]  /*13970*/  IMAD R11, R2.reuse, c[0x0][0x48c], R3 ;  /* 0x00012300020b7a24 */ /* 0x040fe400078e0203 */
[----:B------:R-:W-:Y:S01]  /*13980*/  IMAD.WIDE.U32 R4, R2, c[0x0][0x488], R4 ;  /* 0x0001220002047a25 */ /* 0x000fe200078e0004 */
[----:B------:R-:W-:-:S03]  /*13990*/  LOP3.LUT R14, R14, 0xffffffe0, RZ, 0xc0, !PT ;  /* 0xffffffe00e0e7812 */ /* 0x000fc600078ec0ff */
[----:B------:R-:W-:Y:S01]  /*139a0*/  @P0 IMAD.HI.U32 R2, R6, c[0x0][0x4ec], RZ ;  /* 0x00013b0006020a27 */ /* 0x000fe200078e00ff */
[----:B------:R-:W-:-:S03]  /*139b0*/  IADD3 R3, R9, R7, RZ ;  /* 0x0000000709037210 */ /* 0x000fc60007ffe0ff */
[----:B------:R-:W-:Y:S01]  /*139c0*/  IMAD.MOV.U32 R0, RZ, RZ, R6 ;  /* 0x000000ffff007224 */ /* 0x000fe200078e0006 */
[----:B------:R-:W-:Y:S01]  /*139d0*/  @P0 SHF.R.U32.HI R0, RZ, c[0x0][0x4f0], R2 ;  /* 0x00013c00ff000a19 */ /* 0x000fe20000011602 */
[----:B------:R-:W-:Y:S01]  /*139e0*/  IMAD.IADD R5, R5, 0x1, R11 ;  /* 0x0000000105057824 */ /* 0x000fe200078e020b */
[----:B------:R-:W-:Y:S02]  /*139f0*/  LEA R9, P0, R4, c[0x0][0x450], 0x2 ;  /* 0x0001140004097a11 */ /* 0x000fe400078010ff */
[----:B------:R-:W-:Y:S02]  /*13a00*/  IADD3 R14, -R14, R15, RZ ;  /* 0x0000000f0e0e7210 */ /* 0x000fe40007ffe1ff */
[----:B------:R-:W-:Y:S01]  /*13a10*/  LEA.HI.X R4, R4, c[0x0][0x454], R5, 0x2, P0 ;  /* 0x0001150004047a11 */ /* 0x000fe200000f1405 */
[----:B------:R1:W5:Y:S01]  /*13a20*/  LDL R15, [R1+0x5c] ;  /* 0x00005c00010f7983 */ /* 0x0003620000100800 */
[----:B------:R-:W-:-:S03]  /*13a30*/  LOP3.LUT P0, RZ, R14, 0x3, RZ, 0xc0, !PT ;  /* 0x000000030eff7812 */ /* 0x000fc6000780c0ff */
[----:B------:R1:W5:Y:S01]  /*13a40*/  LDL R14, [R1+0x48] ;  /* 0x00004800010e7983 */ /* 0x0003620000100800 */
[----:B------:R-:W-:Y:S01]  /*13a50*/  MOV R2, R8 ;  /* 0x0000000800027202 */ /* 0x000fe20000000f00 */
[----:B------:R-:W-:Y:S02]  /*13a60*/  IMAD R10, R10, c[0x0][0x3f0], RZ ;  /* 0x0000fc000a0a7a24 */ /* 0x000fe400078e02ff */
[----:B------:R-:W-:Y:S02]  /*13a70*/  SHFL.IDX PT, R11, R4, RZ, 0x1c1f ;  /* 0x001c1fff040b7589 */ /* 0x000fe400000e0000 */
[C---:B------:R-:W-:Y:S02]  /*13a80*/  IMAD R5, R12.reuse, c[0x0][0x3f4], R10 ;  /* 0x0000fd000c057a24 */ /* 0x040fe400078e020a */
[----:B------:R-:W-:Y:S01]  /*13a90*/  IMAD.WIDE.U32 R2, R12, c[0x0][0x3f0], R2 ;  /* 0x0000fc000c027a25 */ /* 0x000fe200078e0002 */
[----:B------:R-:W2:Y:S01]  /*13aa0*/  SHFL.IDX PT, R10, R9, RZ, 0x1c1f ;  /* 0x001c1fff090a7589 */ /* 0x000ea200000e0000 */
[----:B------:R-:W-:-:S03]  /*13ab0*/  ULDC UR5, c[0x0][0x4e8] ;  /* 0x00013a0000057ab9 */ /* 0x000fc60000000800 */
[----:B------:R-:W-:Y:S01]  /*13ac0*/  SHFL.IDX PT, R8, R9, 0x1, 0x1c1f ;  /* 0x003c1f0009087f89 */ /* 0x000fe200000e0000 */
[----:B------:R-:W-:Y:S01]  /*13ad0*/  ULDC UR4, c[0x0][0x388] ;  /* 0x0000e20000047ab9 */ /* 0x000fe20000000800 */
[----:B------:R-:W-:Y:S02]  /*13ae0*/  IMAD.MOV R7, RZ, RZ, -R0 ;  /* 0x000000ffff077224 */ /* 0x000fe400078e0a00 */
[----:B------:R3:W4:Y:S01]  /*13af0*/  SHFL.IDX PT, R9, R4, 0x1, 0x1c1f ;  /* 0x003c1f0004097f89 */ /* 0x00072200000e0000 */
[----:B------:R-:W-:Y:S01]  /*13b00*/  IMAD.IADD R3, R3, 0x1, R5 ;  /* 0x0000000103037824 */ /* 0x000fe200078e0205 */
[----:B------:R-:W-:Y:S01]  /*13b10*/  IADD3 R5, R13, R16, RZ ;  /* 0x000000100d057210 */ /* 0x000fe20007ffe0ff */
[----:B------:R-:W-:Y:S01]  /*13b20*/  UIMAD UR4, UR5, UR4, URZ ;  /* 0x00000004050472a4 */ /* 0x000fe2000f8e023f */
[----:B------:R-:W1:Y:S05]  /*13b30*/  S2R R17, SR_TID.X ;  /* 0x0000000000117919 */ /* 0x000e6a0000002100 */
[----:B------:R-:W-:-:S02]  /*13b40*/  ISETP.GE.OR P1, PT, R5, UR4, P0 ;  /* 0x0000000405007c0c */ /* 0x000fc40008726670 */
[----:B------:R-:W-:Y:S01]  /*13b50*/  SHF.R.S32.HI R12, RZ, 0x1f, R0 ;  /* 0x0000001fff0c7819 */ /* 0x000fe20000011400 */
[----:B---3--:R-:W-:Y:S01]  /*13b60*/  IMAD R4, R7, c[0x0][0x4e8], R6 ;  /* 0x00013a0007047a24 */ /* 0x008fe200078e0206 */
[----:B------:R-:W-:-:S04]  /*13b70*/  IADD3 R7, R5, 0x8, RZ ;  /* 0x0000000805077810 */ /* 0x000fc80007ffe0ff */
[----:B------:R-:W-:Y:S01]  /*13b80*/  ISETP.GE.OR P0, PT, R7, UR4, P0 ;  /* 0x0000000407007c0c */ /* 0x000fe20008706670 */
[----:B------:R-:W-:-:S04]  /*13b90*/  IMAD R6, R12, c[0x0][0x3e0], RZ ;  /* 0x0000f8000c067a24 */ /* 0x000fc800078e02ff */
[----:B--2---:R2:W-:Y:S01]  /*13ba0*/  @!P1 ST.E [R10.64], R138 ;  /* 0x0000008a0a009985 */ /* 0x0045e2000c101908 */
[----:B------:R-:W-:Y:S01]  /*13bb0*/  IMAD.WIDE.U32 R2, R0, c[0x0][0x3e0], R2 ;  /* 0x0000f80000027a25 */ /* 0x000fe200078e0002 */
[----:B-1----:R-:W-:-:S03]  /*13bc0*/  SHF.R.S32.HI R13, RZ, 0x1f, R17 ;  /* 0x0000001fff0d7819 */ /* 0x002fc60000011411 */
[----:B------:R-:W-:Y:S01]  /*13bd0*/  IMAD R5, R0, c[0x0][0x3e4], R6 ;  /* 0x0000f90000057a24 */ /* 0x000fe200078e0206 */
[----:B------:R-:W-:Y:S02]  /*13be0*/  SHF.R.S32.HI R0, RZ, 0x1f, R4 ;  /* 0x0000001fff007819 */ /* 0x000fe40000011404 */
[----:B----4-:R2:W-:Y:S04]  /*13bf0*/  @!P0 ST.E [R8.64], R65 ;  /* 0x0000004108008985 */ /* 0x0105e8000c101908 */
[----:B------:R2:W1:Y:S04]  /*13c00*/  LDS.128 R44, [R251+0x1080] ;  /* 0x00108000fb2c7984 */ /* 0x0004680000000c00 */
        /* <DEDUP_REMOVED lines=11> */
[----:B------:R-:W-:Y:S01]  /*13cc0*/  IMAD.IADD R3, R3, 0x1, R5 ;  /* 0x0000000103037824 */ /* 0x000fe200078e0205 */
[----:B------:R-:W-:Y:S01]  /*13cd0*/  LEA.HI R13, R13, R17, RZ, 0x3 ;  /* 0x000000110d0d7211 */ /* 0x000fe200078f18ff */
[----:B------:R-:W-:-:S02]  /*13ce0*/  IMAD R0, R0, c[0x0][0x3d8], RZ ;  /* 0x0000f60000007a24 */ /* 0x000fc400078e02ff */
        /* <DEDUP_REMOVED lines=10> */
[----:B------:R2:W1:Y:S08]  /*13d90*/  SHFL.IDX PT, R2, R3, RZ, 0x181f ;  /* 0x00181fff03027589 */ /* 0x00047000000e0000 */
[----:B------:R-:W-:Y:S05]  /*13da0*/  @P0 BRA `(.L_x_1297) ;  /* 0x0000014000000947 */ /* 0x000fea0003800000 */
[----:B---34-:R-:W3:Y:S01]  /*13db0*/  LDS.128 R28, [R251+0x80] ;  /* 0x00008000fb1c7984 */ /* 0x018ee20000000c00 */
[----:B-----5:R-:W-:-:S02]  /*13dc0*/  ISETP.GE.AND P3, PT, R86, c[0x0][0x3c8], PT ;  /* 0x0000f20056007a0c */ /* 0x020fc40003f66270 */
[----:B------:R-:W-:Y:S01]  /*13dd0*/  ISETP.GE.AND P2, PT, R83, c[0x0][0x3c8], PT ;  /* 0x0000f20053007a0c */ /* 0x000fe20003f46270 */
[----:B------:R-:W4:Y:S01]  /*13de0*/  LDS.128 R24, [R251+0x4080] ;  /* 0x00408000fb187984 */ /* 0x000f220000000c00 */
[----:B------:R-:W-:Y:S02]  /*13df0*/  ISETP.GE.AND P1, PT, R80, c[0x0][0x3c8], PT ;  /* 0x0000f20050007a0c */ /* 0x000fe40003f26270 */
[----:B------:R-:W-:Y:S01]  /*13e00*/  ISETP.GE.AND P0, PT, R14, c[0x0][0x3c8], PT ;  /* 0x0000f2000e007a0c */ /* 0x000fe20003f06270 */
[----:B------:R-:W2:Y:S04]  /*13e10*/  LDS.128 R20, [R251+0x8080] ;  /* 0x00808000fb147984 */ /* 0x000ea80000000c00 */
[----:B------:R-:W1:Y:S02]  /*13e20*/  LDS.128 R16, [R251+0xc080] ;  /* 0x00c08000fb107984 */ /* 0x000e640000000c00 */
[----:B-1----:R-:W-:-:S02]  /*13e30*/  @!P3 LEA R12, P4, R86, R0, 0x1 ;  /* 0x00000000560cb211 */ /* 0x002fc400078808ff */
[C---:B--2---:R-:W-:Y:S02]  /*13e40*/  @!P2 LEA R10, P6, R83.reuse, R0, 0x1 ;  /* 0x00000000530aa211 */ /* 0x044fe400078c08ff */
[----:B------:R-:W-:Y:S02]  /*13e50*/  @!P3 LEA.HI.X R13, R86, R2, R87, 0x1, P4 ;  /* 0x00000002560db211 */ /* 0x000fe400020f0c57 */
[-C--:B------:R-:W-:Y:S02]  /*13e60*/  @!P1 LEA R8, P5, R80, R0.reuse, 0x1 ;  /* 0x0000000050089211 */ /* 0x080fe400078a08ff */
[----:B------:R-:W-:Y:S02]  /*13e70*/  @!P0 LEA R6, P4, R14, R0, 0x1 ;  /* 0x000000000e068211 */ /* 0x000fe400078808ff */
[-C--:B------:R-:W-:Y:S02]  /*13e80*/  @!P2 LEA.HI.X R11, R83, R2.reuse, R84, 0x1, P6 ;  /* 0x00000002530ba211 */ /* 0x080fe400030f0c54 */
[----:B------:R-:W-:-:S02]  /*13e90*/  @!P1 LEA.HI.X R9, R80, R2, R82, 0x1, P5 ;  /* 0x0000000250099211 */ /* 0x000fc400028f0c52 */
[----:B------:R-:W-:Y:S01]  /*13ea0*/  @!P0 LEA.HI.X R7, R14, R2, R15, 0x1, P4 ;  /* 0x000000020e078211 */ /* 0x000fe200020f0c0f */
[----:B---3--:R1:W-:Y:S04]  /*13eb0*/  @!P3 ST.E.128 [R12.64], R28 ;  /* 0x0000001c0c00b985 */ /* 0x0083e8000c101d08 */
[----:B----4-:R1:W-:Y:S04]  /*13ec0*/  @!P2 ST.E.128 [R10.64], R24 ;  /* 0x000000180a00a985 */ /* 0x0103e8000c101d08 */
[----:B------:R1:W-:Y:S04]  /*13ed0*/  @!P1 ST.E.128 [R8.64], R20 ;  /* 0x0000001408009985 */ /* 0x0003e8000c101d08 */
[----:B------:R1:W-:Y:S02]  /*13ee0*/  @!P0 ST.E.128 [R6.64], R16 ;  /* 0x0000001006008985 */ /* 0x0003e4000c101d08 */
.L_x_1297:
[----:B---34-:R-:W-:Y:S05]  /*13ef0*/  BSYNC B0 ;  /* 0x0000000000007941 */ /* 0x018fea0003800000 */
.L_x_1296:
[----:B-1----:R-:W-:Y:S01]  /*13f00*/  IADD3 R6, R4, 0x20, RZ ;  /* 0x0000002004067810 */ /* 0x002fe20007ffe0ff */
[----:B------:R1:W3:Y:S01]  /*13f10*/  SHFL.IDX PT, R2, R3, 0x1, 0x181f ;  /* 0x00381f0003027f89 */ /* 0x0002e200000e0000 */
        /* <DEDUP_REMOVED lines=8> */
[CC--:B----4-:R-:W-:Y:S02]  /*13fa0*/  @!P3 LEA R12, P4, R86.reuse, R0.reuse, 0x1 ;  /* 0x00000000560cb211 */ /* 0x0d0fe400078808ff */
[C---:B--2---:R-:W-:Y:S02]  /*13fb0*/  @!P2 LEA R10, P6, R83.reuse, R0, 0x1 ;  /* 0x00000000530aa211 */ /* 0x044fe400078c08ff */
[----:B---3--:R-:W-:Y:S02]  /*13fc0*/  @!P3 LEA.HI.X R13, R86, R2, R87, 0x1, P4 ;  /* 0x00000002560db211 */ /* 0x008fe400020f0c57 */
        /* <DEDUP_REMOVED lines=9> */
.L_x_1299:
[----:B------:R-:W-:Y:S05]  /*14060*/  BSYNC B0 ;  /* 0x0000000000007941 */ /* 0x000fea0003800000 */
.L_x_1298:
[----:B--2---:R-:W-:Y:S01]  /*14070*/  IADD3 R6, R4, 0x40, RZ ;  /* 0x0000004004067810 */ /* 0x004fe20007ffe0ff */
[----:B---3--:R2:W3:Y:S01]  /*14080*/  SHFL.IDX PT, R2, R3, 0x2, 0x181f ;  /* 0x00581f0003027f89 */ /* 0x0084e200000e0000 */
        /* <DEDUP_REMOVED lines=8> */
[CC--:B----4-:R-:W-:Y:S02]  /*14110*/  @!P3 LEA R12, P4, R86.reuse, R0.reuse, 0x1 ;  /* 0x00000000560cb211 */ /* 0x0d0fe400078808ff */
[C---:B------:R-:W-:Y:S02]  /*14120*/  @!P2 LEA R10, P6, R83.reuse, R0, 0x1 ;  /* 0x00000000530aa211 */ /* 0x040fe400078c08ff */
        /* <DEDUP_REMOVED lines=10> */
.L_x_1301:
[----:B------:R-:W-:Y:S05]  /*141d0*/  BSYNC B0 ;  /* 0x0000000000007941 */ /* 0x000fea0003800000 */
.L_x_1300:
[----:B---3--:R3:W1:Y:S04]  /*141e0*/  SHFL.IDX PT, R2, R3, 0x3, 0x181f ;  /* 0x00781f0003027f89 */ /* 0x00866800000e0000 */
[----:B----4-:R4:W2:Y:S02]  /*141f0*/  SHFL.IDX PT, R0, R5, 0x3, 0x181f ;  /* 0x00781f0005007f89 */ /* 0x0108a400000e0000 */
[----:B-123--:R-:W-:-:S04]  /*14200*/  IADD3 R3, R4, 0x60, RZ ;  /* 0x0000006004037810 */ /* 0x00efc80007ffe0ff */
[----:B------:R-:W-:-:S13]  /*14210*/  ISETP.GE.AND P0, PT, R3, UR4, PT ;  /* 0x0000000403007c0c */ /* 0x000fda000bf06270 */
[----:B------:R-:W-:Y:S05]  /*14220*/  @P0 BRA `(.L_x_1302) ;  /* 0x00000d9000000947 */ /* 0x000fea0003800000 */
[----:B----45:R-:W-:Y:S02]  /*14230*/  ISETP.GE.AND P2, PT, R86, c[0x0][0x3c8], PT ;  /* 0x0000f20056007a0c */ /* 0x030fe40003f46270 */
[----:B------:R-:W-:Y:S02]  /*14240*/  ISETP.GE.AND P1, PT, R83, c[0x0][0x3c8], PT ;  /* 0x0000f20053007a0c */ /* 0x000fe40003f26270 */
[----:B------:R-:W-:-:S09]  /*14250*/  ISETP.GE.AND P0, PT, R80, c[0x0][0x3c8], PT ;  /* 0x0000f20050007a0c */ /* 0x000fd20003f06270 */
[-C--:B------:R-:W-:Y:S02]  /*14260*/  @!P2 LEA R8, P5, R86, R0.reuse, 0x1 ;  /* 0x000000005608a211 */ /* 0x080fe400078a08ff */
[CC--:B------:R-:W-:Y:S02]  /*14270*/  @!P1 LEA R6, P4, R83.reuse, R0.reuse, 0x1 ;  /* 0x0000000053069211 */ /* 0x0c0fe400078808ff */
        /* <DEDUP_REMOVED lines=13> */
.L_x_1294:
[----:B------:R-:W2:Y:S04]  /*14350*/  LDL R0, [R1+0x58] ;  /* 0x0000580001007983 */ /* 0x000ea80000100800 */
[----:B------:R-:W3:Y:S04]  /*14360*/  LDL R14, [R1+0x4c] ;  /* 0x00004c00010e7983 */ /* 0x000ee80000100800 */
[----:B------:R-:W4:Y:S01]  /*14370*/  LDL R13, [R1+0x50] ;  /* 0x00005000010d7983 */ /* 0x000f220000100800 */
[----:B------:R-:W-:Y:S03]  /*14380*/  BSSY B0, `(.L_x_1303) ;  /* 0x0000025000007945 */ /* 0x000fe60003800000 */
[----:B------:R-:W1:Y:S02]  /*14390*/  S2R R12, SR_TID.X ;  /* 0x00000000000c7919 */ /* 0x000e640000002100 */
[----:B-1----:R-:W-:Y:S01]  /*143a0*/  ISETP.GE.AND P0, PT, R12, 0x80, PT ;  /* 0x000000800c00780c */ /* 0x002fe20003f06270 */
[----:B--2---:R-:W-:Y:S01]  /*143b0*/  IMAD.MOV.U32 R11, RZ, RZ, R0 ;  /* 0x000000ffff0b7224 */ /* 0x004fe200078e0000 */
[----:B---3--:R-:W-:-:S02]  /*143c0*/  SHF.R.S32.HI R7, RZ, 0x1f, R14 ;  /* 0x0000001fff077819 */ /* 0x008fc4000001140e */
[----:B----4-:R-:W-:-:S09]  /*143d0*/  SHF.R.S32.HI R8, RZ, 0x1f, R13 ;  /* 0x0000001fff087819 */ /* 0x010fd2000001140d */
        /* <DEDUP_REMOVED lines=31> */
.L_x_1304:
[----:B------:R-:W-:Y:S05]  /*145d0*/  BSYNC B0 ;  /* 0x0000000000007941 */ /* 0x000fea0003800000 */
.L_x_1303:
[----:B------:R-:W2:Y:S01]  /*145e0*/  LDL R2, [R1+0x90] ;  /* 0x0000900001027983 */ /* 0x000ea20000100800 */
[----:B-1----:R-:W-:Y:S01]  /*145f0*/  MOV R0, c[0x0][0x4e8] ;  /* 0x00013a0000007a02 */ /* 0x002fe20000000f00 */
[----:B------:R-:W-:Y:S01]  /*14600*/  IMAD R7, R7, c[0x0][0x3e8], RZ ;  /* 0x0000fa0007077a24 */ /* 0x000fe200078e02ff */
[----:B------:R-:W-:Y:S01]  /*14610*/  SHF.R.S32.HI R9, RZ, 0x1f, R12 ;  /* 0x0000001fff097819 */ /* 0x000fe2000001140c */
[----:B------:R-:W-:Y:S01]  /*14620*/  IMAD R8, R8, c[0x0][0x3f0], RZ ;  /* 0x0000fc0008087a24 */ /* 0x000fe200078e02ff */
[----:B------:R-:W-:Y:S01]  /*14630*/  ISETP.NE.AND P0, PT, R0, 0x1, PT ;  /* 0x000000010000780c */ /* 0x000fe20003f05270 */
[----:B------:R-:W-:Y:S01]  /*14640*/  IMAD R7, R14, c[0x0][0x3ec], R7 ;  /* 0x0000fb000e077a24 */ /* 0x000fe200078e0207 */
[----:B------:R-:W-:Y:S01]  /*14650*/  LEA.HI R9, R9, R12, RZ, 0x3 ;  /* 0x0000000c09097211 */ /* 0x000fe200078f18ff */
[----:B------:R-:W-:-:S03]  /*14660*/  IMAD R8, R13, c[0x0][0x3f4], R8 ;  /* 0x0000fd000d087a24 */ /* 0x000fc600078e0208 */
[----:B------:R-:W-:Y:S02]  /*14670*/  SHF.R.S32.HI R9, RZ, 0x3, R9 ;  /* 0x00000003ff097819 */ /* 0x000fe40000011409 */
[----:B--2---:R-:W-:Y:S01]  /*14680*/  IADD3 R4, R2, R11, RZ ;  /* 0x0000000b02047210 */ /* 0x004fe20007ffe0ff */
[----:B------:R-:W-:-:S03]  /*14690*/  IMAD.WIDE.U32 R2, R14, c[0x0][0x3e8], RZ ;  /* 0x0000fa000e027a25 */ /* 0x000fc600078e00ff */
[----:B------:R-:W-:Y:S01]  /*146a0*/  MOV R0, R4 ;  /* 0x0000000400007202 */ /* 0x000fe20000000f00 */
[----:B------:R-:W-:-:S04]  /*146b0*/  @P0 IMAD.HI.U32 R5, R4, c[0x0][0x4ec], RZ ;  /* 0x00013b0004050a27 */ /* 0x000fc800078e00ff */
[----:B------:R-:W-:Y:S01]  /*146c0*/  IMAD.IADD R3, R3, 0x1, R7 ;  /* 0x0000000103037824 */ /* 0x000fe200078e0207 */
[----:B------:R-:W-:-:S03]  /*146d0*/  @P0 SHF.R.U32.HI R0, RZ, c[0x0][0x4f0], R5 ;  /* 0x00013c00ff000a19 */ /* 0x000fc60000011605 */
[----:B------:R-:W-:Y:S01]  /*146e0*/  IMAD.WIDE.U32 R2, R13, c[0x0][0x3f0], R2 ;  /* 0x0000fc000d027a25 */ /* 0x000fe200078e0002 */
[----:B------:R-:W-:Y:S02]  /*146f0*/  SHF.R.S32.HI R6, RZ, 0x1f, R0 ;  /* 0x0000001fff067819 */ /* 0x000fe40000011400 */
[----:B------:R-:W-:Y:S02]  /*14700*/  IADD3 R5, -R0, RZ, RZ ;  /* 0x000000ff00057210 */ /* 0x000fe40007ffe1ff */
[----:B------:R-:W-:Y:S01]  /*14710*/  IADD3 R3, R3, R8, RZ ;  /* 0x0000000803037210 */ /* 0x000fe20007ffe0ff */
[----:B------:R-:W-:Y:S02]  /*14720*/  IMAD R6, R6, c[0x0][0x3e0], RZ ;  /* 0x0000f80006067a24 */ /* 0x000fe400078e02ff */
[----:B------:R-:W-:Y:S02]  /*14730*/  IMAD R4, R5, c[0x0][0x4e8], R4 ;  /* 0x00013a0005047a24 */ /* 0x000fe400078e0204 */
[----:B------:R-:W-:-:S02]  /*14740*/  IMAD R5, R0, c[0x0][0x3e4], R6 ;  /* 0x0000f90000057a24 */ /* 0x000fc400078e0206 */
[----:B------:R-:W-:Y:S01]  /*14750*/  IMAD.WIDE.U32 R2, R0, c[0x0][0x3e0], R2 ;  /* 0x0000f80000027a25 */ /* 0x000fe200078e0002 */
[----:B------:R-:W-:-:S03]  /*14760*/  SHF.R.S32.HI R0, RZ, 0x1f, R4 ;  /* 0x0000001fff007819 */ /* 0x000fc60000011404 */
[----:B------:R-:W-:Y:S02]  /*14770*/  IMAD.IADD R3, R3, 0x1, R5 ;  /* 0x0000000103037824 */ /* 0x000fe400078e0205 */
[----:B------:R-:W-:Y:S02]  /*14780*/  IMAD R0, R0, c[0x0][0x3d8], RZ ;  /* 0x0000f60000007a24 */ /* 0x000fe400078e02ff */
[----:B------:R-:W-:-:S04]  /*14790*/  IMAD.WIDE.U32 R2, R4, c[0x0][0x3d8], R2 ;  /* 0x0000f60004027a25 */ /* 0x000fc800078e0002 */
[----:B------:R-:W-:Y:S01]  /*147a0*/  IMAD R4, R4, c[0x0][0x3dc], R0 ;  /* 0x0000f70004047a24 */ /* 0x000fe200078e0200 */
[----:B------:R-:W-:-:S04]  /*147b0*/  LEA R5, P0, R2, c[0x0][0x380], 0x1 ;  /* 0x0000e00002057a11 */ /* 0x000fc800078008ff */
[----:B------:R-:W-:Y:S02]  /*147c0*/  IADD3 R3, R3, R4, RZ ;  /* 0x0000000403037210 */ /* 0x000fe40007ffe0ff */
[----:B------:R-:W-:Y:S02]  /*147d0*/  IADD3 R4, R9, R11, RZ ;  /* 0x0000000b09047210 */ /* 0x000fe40007ffe0ff */
[----:B------:R-:W-:Y:S01]  /*147e0*/  LEA.HI.X R3, R2, c[0x0][0x384], R3, 0x1, P0 ;  /* 0x0000e10002037a11 */ /* 0x000fe200000f0c03 */
[----:B------:R-:W-:Y:S05]  /*147f0*/  BRA.DIV ~URZ, `(.L_x_1305) ;  /* 0x00000da27f007947 */ /* 0x000fea000b800000 */
[----:B------:R1:W2:Y:S02]  /*14800*/  SHFL.IDX PT, R2, R3, RZ, 0x181f ;  /* 0x00181fff03027589 */ /* 0x0002a400000e0000 */
.L_x_1329:
[----:B------:R-:W-:Y:S05]  /*14810*/  BRA.DIV ~URZ, `(.L_x_1306) ;  /* 0x00000df27f007947 */ /* 0x000fea000b800000 */
[----:B------:R3:W4:Y:S02]  /*14820*/  SHFL.IDX PT, R0, R5, RZ, 0x181f ;  /* 0x00181fff05007589 */ /* 0x00072400000e0000 */
.L_x_1330:
[----:B------:R-:W-:Y:S01]  /*14830*/  MOV R14, c[0x0][0x4e8] ;  /* 0x00013a00000e7a02 */ /* 0x000fe20000000f00 */
[----:B------:R-:W-:Y:S04]  /*14840*/  BSSY B0, `(.L_x_1307) ;  /* 0x000001b000007945 */ /* 0x000fe80003800000 */
[----:B------:R-:W-:-:S05]  /*14850*/  IMAD R14, R14, c[0x0][0x388], RZ ;  /* 0x0000e2000e0e7a24 */ /* 0x000fca00078e02ff */
        /* <DEDUP_REMOVED lines=25> */
.L_x_1308:
[----:B------:R-:W-:Y:S05]  /*149f0*/  BSYNC B0 ;  /* 0x0000000000007941 */ /* 0x000fea0003800000 */
.L_x_1307:
[----:B------:R-:W-:Y:S05]  /*14a00*/  BRA.DIV ~URZ, `(.L_x_1309) ;  /* 0x00000c627f007947 */ /* 0x000fea000b800000 */
[----:B--2---:R2:W1:Y:S04]  /*14a10*/  SHFL.IDX PT, R2, R3, 0x1, 0x181f ;  /* 0x00381f0003027f89 */ /* 0x00446800000e0000 */
[----:B----4-:R2:W4:Y:S02]  /*14a20*/  SHFL.IDX PT, R0, R5, 0x1, 0x181f ;  /* 0x00381f0005007f89 */ /* 0x01052400000e0000 */
.L_x_1331:
[----:B------:R-:W-:Y:S01]  /*14a30*/  IADD3 R6, R4, 0x20, RZ ;  /* 0x0000002004067810 */ /* 0x000fe20007ffe0ff */
[----:B------:R-:W-:Y:S03]  /*14a40*/  BSSY B0, `(.L_x_1310) ;  /* 0x000001a000007945 */ /* 0x000fe60003800000 */
[----:B------:R-:W-:-:S13]  /*14a50*/  ISETP.GE.AND P0, PT, R6, R14, PT ;  /* 0x0000000e0600720c */ /* 0x000fda0003f06270 */
[----:B------:R-:W-:Y:S05]  /*14a60*/  @P0 BRA `(.L_x_1311) ;  /* 0x0000017000000947 */ /* 0x000fea0003800000 */
[----:B------:R-:W5:Y:S04]  /*14a70*/  LDL.64 R8, [R1+0x38] ;  /* 0x0000380001087983 */ /* 0x000f680000100a00 */
[----:B--2---:R-:W2:Y:S04]  /*14a80*/  LDL R7, [R1+0x44] ;  /* 0x0000440001077983 */ /* 0x004ea80000100800 */
[----:B---3--:R-:W3:Y:S04]  /*14a90*/  LDL R17, [R1+0x40] ;  /* 0x0000400001117983 */ /* 0x008ee80000100800 */
[----:B----4-:R-:W4:Y:S04]  /*14aa0*/  LDL R15, [R1+0x48] ;  /* 0x00004800010f7983 */ /* 0x010f280000100800 */
[----:B------:R-:W4:Y:S04]  /*14ab0*/  LDL R19, [R1+0x64] ;  /* 0x0000640001137983 */ /* 0x000f280000100800 */
[----:B------:R-:W4:Y:S04]  /*14ac0*/  LDL R18, [R1+0x60] ;  /* 0x0000600001127983 */ /* 0x000f280000100800 */
[----:B------:R-:W4:Y:S01]  /*14ad0*/  LDL R16, [R1+0x5c] ;  /* 0x00005c0001107983 */ /* 0x000f220000100800 */
[----:B-----5:R-:W-:-:S02]  /*14ae0*/  ISETP.GE.AND P3, PT, R8, c[0x0][0x3c8], PT ;  /* 0x0000f20008007a0c */ /* 0x020fc40003f66270 */
[----:B--2---:R-:W-:Y:S02]  /*14af0*/  ISETP.GE.AND P2, PT, R7, c[0x0][0x3c8], PT ;  /* 0x0000f20007007a0c */ /* 0x004fe40003f46270 */
[----:B---3--:R-:W-:Y:S02]  /*14b00*/  ISETP.GE.AND P1, PT, R17, c[0x0][0x3c8], PT ;  /* 0x0000f20011007a0c */ /* 0x008fe40003f26270 */
[----:B----4-:R-:W-:-:S07]  /*14b10*/  ISETP.GE.AND P0, PT, R15, c[0x0][0x3c8], PT ;  /* 0x0000f2000f007a0c */ /* 0x010fce0003f06270 */
[CC--:B------:R-:W-:Y:S02]  /*14b20*/  @!P3 LEA R12, P4, R8.reuse, R0.reuse, 0x1 ;  /* 0x00000000080cb211 */ /* 0x0c0fe400078808ff */
[----:B------:R-:W-:Y:S02]  /*14b30*/  @!P2 LEA R10, P6, R7, R0, 0x1 ;  /* 0x00000000070aa211 */ /* 0x000fe400078c08ff */
[----:B-1----:R-:W-:Y:S02]  /*14b40*/  @!P3 LEA.HI.X R13, R8, R2, R9, 0x1, P4 ;  /* 0x00000002080db211 */ /* 0x002fe400020f0c09 */
        /* <DEDUP_REMOVED lines=9> */
.L_x_1311:
[----:B------:R-:W-:Y:S05]  /*14be0*/  BSYNC B0 ;  /* 0x0000000000007941 */ /* 0x000fea0003800000 */
.L_x_1310:
[----:B------:R-:W-:Y:S05]  /*14bf0*/  BRA.DIV ~URZ, `(.L_x_1312) ;  /* 0x00000b327f007947 */ /* 0x000fea000b800000 */
[----:B-1----:R1:W2:Y:S02]  /*14c00*/  SHFL.IDX PT, R2, R3, 0x2, 0x181f ;  /* 0x00581f0003027f89 */ /* 0x0022a400000e0000 */
.L_x_1332:
[----:B------:R-:W-:Y:S05]  /*14c10*/  BRA.DIV ~URZ, `(.L_x_1313) ;  /* 0x00000b827f007947 */ /* 0x000fea000b800000 */
[----:B----4-:R4:W1:Y:S02]  /*14c20*/  SHFL.IDX PT, R0, R5, 0x2, 0x181f ;  /* 0x00581f0005007f89 */ /* 0x01086400000e0000 */
.L_x_1333:
        /* <DEDUP_REMOVED lines=27> */
.L_x_1315:
[----:B------:R-:W-:Y:S05]  /*14de0*/  BSYNC B0 ;  /* 0x0000000000007941 */ /* 0x000fea0003800000 */
.L_x_1314:
[----:B------:R-:W-:Y:S05]  /*14df0*/  BRA.DIV ~URZ, `(.L_x_1316) ;  /* 0x00000a027f007947 */ /* 0x000fea000b800000 */
[----:B--2---:R2:W3:Y:S04]  /*14e00*/  SHFL.IDX PT, R2, R3, 0x3, 0x181f ;  /* 0x00781f0003027f89 */ /* 0x0044e800000e0000 */
[----:B-1----:R2:W1:Y:S02]  /*14e10*/  SHFL.IDX PT, R0, R5, 0x3, 0x181f ;  /* 0x00781f0005007f89 */ /* 0x00246400000e0000 */
.L_x_1334:
[----:B------:R-:W-:-:S04]  /*14e20*/  IADD3 R4, R4, 0x60, RZ ;  /* 0x0000006004047810 */ /* 0x000fc80007ffe0ff */
[----:B------:R-:W-:-:S13]  /*14e30*/  ISETP.GE.AND P0, PT, R4, R14, PT ;  /* 0x0000000e0400720c */ /* 0x000fda0003f06270 */
[----:B------:R-:W-:Y:S05]  /*14e40*/  @P0 BRA `(.L_x_1302) ;  /* 0x0000017000000947 */ /* 0x000fea0003800000 */
[----:B------:R-:W5:Y:S04]  /*14e50*/  LDL.64 R6, [R1+0x38] ;  /* 0x0000380001067983 */ /* 0x000f680000100a00 */
[----:B--234-:R-:W2:Y:S04]  /*14e60*/  LDL R5, [R1+0x44] ;  /* 0x0000440001057983 */ /* 0x01cea80000100800 */
[----:B------:R-:W3:Y:S04]  /*14e70*/  LDL R13, [R1+0x40] ;  /* 0x00004000010d7983 */ /* 0x000ee80000100800 */
[----:B------:R-:W4:Y:S04]  /*14e80*/  LDL R3, [R1+0x48] ;  /* 0x0000480001037983 */ /* 0x000f280000100800 */
[----:B------:R-:W4:Y:S04]  /*14e90*/  LDL R16, [R1+0x64] ;  /* 0x0000640001107983 */ /* 0x000f280000100800 */
[----:B------:R-:W4:Y:S04]  /*14ea0*/  LDL R15, [R1+0x60] ;  /* 0x00006000010f7983 */ /* 0x000f280000100800 */
[----:B------:R-:W4:Y:S01]  /*14eb0*/  LDL R12, [R1+0x5c] ;  /* 0x00005c00010c7983 */ /* 0x000f220000100800 */
[----:B-----5:R-:W-:-:S02]  /*14ec0*/  ISETP.GE.AND P3, PT, R6, c[0x0][0x3c8], PT ;  /* 0x0000f20006007a0c */ /* 0x020fc40003f66270 */
[----:B--2---:R-:W-:Y:S02]  /*14ed0*/  ISETP.GE.AND P2, PT, R5, c[0x0][0x3c8], PT ;  /* 0x0000f20005007a0c */ /* 0x004fe40003f46270 */
[----:B---3--:R-:W-:Y:S02]  /*14ee0*/  ISETP.GE.AND P1, PT, R13, c[0x0][0x3c8], PT ;  /* 0x0000f2000d007a0c */ /* 0x008fe40003f26270 */
[----:B----4-:R-:W-:-:S07]  /*14ef0*/  ISETP.GE.AND P0, PT, R3, c[0x0][0x3c8], PT ;  /* 0x0000f20003007a0c */ /* 0x010fce0003f06270 */
        /* <DEDUP_REMOVED lines=12> */
.L_x_1302:
[----:B----4-:R-:W-:Y:S05]  /*14fc0*/  BSYNC B1 ;  /* 0x0000000000017941 */ /* 0x010fea0003800000 */
.L_x_1293:
[----:B------:R-:W-:-:S13]  /*14fd0*/  ISETP.NE.AND P0, PT, RZ, UR6, PT ;  /* 0x00000006ff007c0c */ /* 0x000fda000bf05270 */
[----:B------:R-:W-:Y:S01]  /*14fe0*/  @P0 WARPSYNC 0xffffffff ;  /* 0xffffffff00000948 */ /* 0x000fe20003800000 */
[----:B------:R-:W-:Y:S06]  /*14ff0*/  @P0 BAR.SYNC.DEFER_BLOCKING 0x5, 0x100 ;  /* 0x0144000000000b1d */ /* 0x000fec0000010000 */
[----:B-1----:R-:W1:Y:S04]  /*15000*/  @P0 LDS R0, [0x28100] ;  /* 0x02810000ff000984 */ /* 0x002e680000000800 */
[----:B-1----:R1:W-:Y:S04]  /*15010*/  @P0 STL [R1+0x68], R0 ;  /* 0x0000680001000387 */ /* 0x0023e80000100800 */
[----:B------:R-:W-:Y:S06]  /*15020*/  @P0 BAR.ARV 0x4, 0x100 ;  /* 0x0104000000000b1d */ /* 0x000fec0000002000 */
[----:B------:R-:W-:Y:S05]  /*15030*/  @P0 BRA `(.L_x_1317) ;  /* 0x0000009000000947 */ /* 0x000fea0003800000 */
[----:B------:R-:W-:Y:S05]  /*15040*/  BRA.DIV ~URZ, `(.L_x_1318) ;  /* 0x000008727f007947 */ /* 0x000fea000b800000 */
[----:B-1----:R1:W4:Y:S02]  /*15050*/  SHFL.IDX PT, R0, R81, RZ, 0x1f ;  /* 0x00001fff51007589 */ /* 0x00232400000e0000 */
.L_x_1335:
[----:B---3--:R-:W3:Y:S01]  /*15060*/  S2R R2, SR_TID.X ;  /* 0x0000000000027919 */ /* 0x008ee20000002100 */
[----:B------:R-:W-:Y:S03]  /*15070*/  WARPSYNC 0xffffffff ;  /* 0xffffffff00007948 */ /* 0x000fe60003800000 */
[----:B------:R-:W-:Y:S06]  /*15080*/  BAR.SYNC.DEFER_BLOCKING 0x4, 0x100 ;  /* 0x0104000000007b1d */ /* 0x000fec0000010000 */
[----:B----4-:R4:W-:Y:S01]  /*15090*/  STL [R1+0x68], R0 ;  /* 0x0000680001007387 */ /* 0x0109e20000100800 */
[----:B---3--:R-:W-:-:S13]  /*150a0*/  LOP3.LUT P0, RZ, R2, 0xff, RZ, 0xc0, !PT ;  /* 0x000000ff02ff7812 */ /* 0x008fda000780c0ff */
[----:B------:R4:W-:Y:S04]  /*150b0*/  @!P0 STS [0x28100], R81 ;  /* 0x02810051ff008388 */ /* 0x0009e80000000800 */
[----:B------:R-:W-:Y:S06]  /*150c0*/  BAR.ARV 0x5, 0x100 ;  /* 0x0144000000007b1d */ /* 0x000fec0000002000 */
.L_x_1317:
[----:B-1--4-:R-:W4:Y:S02]  /*150d0*/  LDL R0, [R1+0x68] ;  /* 0x0000680001007983 */ /* 0x012f240000100800 */
[----:B----4-:R-:W-:-:S13]  /*150e0*/  ISETP.GE.AND P0, PT, R0, c[0x0][0x538], PT ;  /* 0x00014e0000007a0c */ /* 0x010fda0003f06270 */
[----:B--23-5:R-:W-:Y:S01]  /*150f0*/  @P0 CALL.REL.NOINC `(.L_x_1319) ;  /* 0x0000001000000944 */ /* 0x02cfe20003c00000 */
[----:B------:R-:W-:Y:S05]  /*15100*/  BRA `(.L_x_1320) ;  /* 0xfffeb9e000007947 */ /* 0x000fea000383ffff */
.L_x_1319:
[----:B------:R-:W-:Y:S05]  /*15110*/  EXIT ;  /* 0x000000000000794d */ /* 0x000fea0003800000 */
.L_x_1271:
[----:B------:R-:W-:Y:S01]  /*15120*/  IMAD.MOV.U32 R9, RZ, RZ, R12 ;  /* 0x000000ffff097224 */ /* 0x000fe200078e000c */
[----:B--2---:R-:W-:Y:S01]  /*15130*/  MOV R6, RZ ;  /* 0x000000ff00067202 */ /* 0x004fe20000000f00 */
[----:B------:R-:W-:Y:S01]  /*15140*/  IMAD.MOV.U32 R0, RZ, RZ, 0x181f ;  /* 0x0000181fff007424 */ /* 0x000fe200078e00ff */
[----:B------:R-:W-:Y:S02]  /*15150*/  MOV R7, 0x15170 ;  /* 0x0001517000077802 */ /* 0x000fe40000000f00 */
[----:B------:R-:W-:Y:S05]  /*15160*/  CALL.REL.NOINC `($__internal_5_$__cuda_sm70_shflsync_idx_p) ;  /* 0x000007f000007944 */ /* 0x000fea0003c00000 */
[----:B------:R-:W-:Y:S01]  /*15170*/  MOV R2, R0 ;  /* 0x0000000000027202 */ /* 0x000fe20000000f00 */
[----:B------:R-:W-:Y:S05]  /*15180*/  BRA `(.L_x_1321) ;  /* 0xfffec94000007947 */ /* 0x000fea000383ffff */
.L_x_1272:
[----:B------:R-:W-:Y:S01]  /*15190*/  IMAD.MOV.U32 R9, RZ, RZ, R14 ;  /* 0x000000ffff097224 */ /* 0x000fe200078e000e */
[----:B--2---:R-:W-:Y:S01]  /*151a0*/  MOV R6, RZ ;  /* 0x000000ff00067202 */ /* 0x004fe20000000f00 */
[----:B------:R-:W-:Y:S01]  /*151b0*/  IMAD.MOV.U32 R0, RZ, RZ, 0x181f ;  /* 0x0000181fff007424 */ /* 0x000fe200078e00ff */
[----:B------:R-:W-:Y:S02]  /*151c0*/  MOV R7, 0x151e0 ;  /* 0x000151e000077802 */ /* 0x000fe40000000f00 */
[----:B-1-3--:R-:W-:Y:S05]  /*151d0*/  CALL.REL.NOINC `($__internal_5_$__cuda_sm70_shflsync_idx_p) ;  /* 0x0000078000007944 */ /* 0x00afea0003c00000 */
[----:B------:R-:W-:Y:S05]  /*151e0*/  BRA `(.L_x_1322) ;  /* 0xfffec90000007947 */ /* 0x000fea000383ffff */
.L_x_1275:
[----:B--2---:R-:W-:Y:S01]  /*151f0*/  IMAD.MOV.U32 R9, RZ, RZ, R12 ;  /* 0x000000ffff097224 */ /* 0x004fe200078e000c */
[----:B------:R-:W-:Y:S01]  /*15200*/  MOV R6, 0x1 ;  /* 0x0000000100067802 */ /* 0x000fe20000000f00 */
[----:B----4-:R-:W-:Y:S01]  /*15210*/  IMAD.MOV.U32 R0, RZ, RZ, 0x181f ;  /* 0x0000181fff007424 */ /* 0x010fe200078e00ff */
[----:B------:R-:W-:-:S02]  /*15220*/  MOV R7, 0x15240 ;  /* 0x0001524000077802 */ /* 0x000fc40000000f00 */
[----:B-1-3--:R-:W-:Y:S05]  /*15230*/  CALL.REL.NOINC `($__internal_5_$__cuda_sm70_shflsync_idx_p) ;  /* 0x0000072000007944 */ /* 0x00afea0003c00000 */
[----:B------:R-:W-:Y:S01]  /*15240*/  IMAD.MOV.U32 R2, RZ, RZ, R0 ;  /* 0x000000ffff027224 */ /* 0x000fe200078e0000 */
[----:B------:R-:W-:Y:S01]  /*15250*/  MOV R6, 0x1 ;  /* 0x0000000100067802 */ /* 0x000fe20000000f00 */
[----:B------:R-:W-:Y:S01]  /*15260*/  IMAD.MOV.U32 R9, RZ, RZ, R14 ;  /* 0x000000ffff097224 */ /* 0x000fe200078e000e */
[----:B------:R-:W-:-:S02]  /*15270*/  MOV R0, 0x181f ;  /* 0x0000181f00007802 */ /* 0x000fc40000000f00 */
[----:B------:R-:W-:Y:S02]  /*15280*/  MOV R7, 0x152a0 ;  /* 0x000152a000077802 */ /* 0x000fe40000000f00 */
[----:B------:R-:W-:Y:S05]  /*15290*/  CALL.REL.NOINC `($__internal_5_$__cuda_sm70_shflsync_idx_p) ;  /* 0x000006c000007944 */ /* 0x000fea0003c00000 */
[----:B------:R-:W-:Y:S05]  /*152a0*/  BRA `(.L_x_1323) ;  /* 0xfffeca4000007947 */ /* 0x000fea000383ffff */
.L_x_1278:
[----:B-1----:R-:W-:Y:S01]  /*152b0*/  IMAD.MOV.U32 R9, RZ, RZ, R12 ;  /* 0x000000ffff097224 */ /* 0x002fe200078e000c */
[----:B------:R-:W-:Y:S01]  /*152c0*/  MOV R6, 0x2 ;  /* 0x0000000200067802 */ /* 0x000fe20000000f00 */
[----:B----4-:R-:W-:Y:S01]  /*152d0*/  IMAD.MOV.U32 R0, RZ, RZ, 0x181f ;  /* 0x0000181fff007424 */ /* 0x010fe200078e00ff */
[----:B------:R-:W-:Y:S02]  /*152e0*/  MOV R7, 0x15300 ;  /* 0x0001530000077802 */ /* 0x000fe40000000f00 */
[----:B---3--:R-:W-:Y:S05]  /*152f0*/  CALL.REL.NOINC `($__internal_5_$__cuda_sm70_shflsync_idx_p) ;  /* 0x0000066000007944 */ /* 0x008fea0003c00000 */
[----:B------:R-:W-:Y:S01]  /*15300*/  MOV R2, R0 ;  /* 0x0000000000027202 */ /* 0x000fe20000000f00 */
[----:B------:R-:W-:Y:S05]  /*15310*/  BRA `(.L_x_1324) ;  /* 0xfffecbb000007947 */ /* 0x000fea000383ffff */
.L_x_1279:
[----:B------:R-:W-:Y:S01]  /*15320*/  IMAD.MOV.U32 R9, RZ, RZ, R14 ;  /* 0x000000ffff097224 */ /* 0x000fe200078e000e */
[----:B------:R-:W-:Y:S01]  /*15330*/  MOV R6, 0x2 ;  /* 0x0000000200067802 */ /* 0x000fe20000000f00 */
[----:B----4-:R-:W-:Y:S01]  /*15340*/  IMAD.MOV.U32 R0, RZ, RZ, 0x181f ;  /* 0x0000181fff007424 */ /* 0x010fe200078e00ff */
[----:B------:R-:W-:Y:S02]  /*15350*/  MOV R7, 0x15370 ;  /* 0x0001537000077802 */ /* 0x000fe40000000f00 */
[----:B-123--:R-:W-:Y:S05]  /*15360*/  CALL.REL.NOINC `($__internal_5_$__cuda_sm70_shflsync_idx_p) ;  /* 0x000005f000007944 */ /* 0x00efea0003c00000 */
[----:B------:R-:W-:Y:S05]  /*15370*/  BRA `(.L_x_1325) ;  /* 0xfffecb7000007947 */ /* 0x000fea000383ffff */
.L_x_1282:
[----:B-1----:R-:W-:Y:S01]  /*15380*/  IMAD.MOV.U32 R9, RZ, RZ, R12 ;  /* 0x000000ffff097224 */ /* 0x002fe200078e000c */
[----:B------:R-:W-:Y:S01]  /*15390*/  MOV R6, 0x3 ;  /* 0x0000000300067802 */ /* 0x000fe20000000f00 */
[----:B------:R-:W-:Y:S01]  /*153a0*/  IMAD.MOV.U32 R0, RZ, RZ, 0x181f ;  /* 0x0000181fff007424 */ /* 0x000fe200078e00ff */
[----:B------:R-:W-:-:S02]  /*153b0*/  MOV R7, 0x153d0 ;  /* 0x000153d000077802 */ /* 0x000fc40000000f00 */
[----:B--234-:R-:W-:Y:S05]  /*153c0*/  CALL.REL.NOINC `($__internal_5_$__cuda_sm70_shflsync_idx_p) ;  /* 0x0000059000007944 */ /* 0x01cfea0003c00000 */
[----:B------:R-:W-:Y:S01]  /*153d0*/  IMAD.MOV.U32 R2, RZ, RZ, R0 ;  /* 0x000000ffff027224 */ /* 0x000fe200078e0000 */
[----:B------:R-:W-:Y:S01]  /*153e0*/  MOV R6, 0x3 ;  /* 0x0000000300067802 */ /* 0x000fe20000000f00 */
[----:B------:R-:W-:Y:S01]  /*153f0*/  IMAD.MOV.U32 R9, RZ, RZ, R14 ;  /* 0x000000ffff097224 */ /* 0x000fe200078e000e */
[----:B------:R-:W-:-:S02]  /*15400*/  MOV R0, 0x181f ;  /* 0x0000181f00007802 */ /* 0x000fc40000000f00 */
[----:B------:R-:W-:Y:S02]  /*15410*/  MOV R7, 0x15430 ;  /* 0x0001543000077802 */ /* 0x000fe40000000f00 */
[----:B------:R-:W-:Y:S05]  /*15420*/  CALL.REL.NOINC `($__internal_5_$__cuda_sm70_shflsync_idx_p) ;  /* 0x0000053000007944 */ /* 0x000fea0003c00000 */
[----:B------:R-:W-:Y:S05]  /*15430*/  BRA `(.L_x_1326) ;  /* 0xfffecca000007947 */ /* 0x000fea000383ffff */
.L_x_1289:
[----:B-1----:R1:W5:Y:S01]  /*15440*/  LDL R0, [R1+0x10] ;  /* 0x0000100001007983 */ /* 0x0023620000100800 */
[----:B------:R-:W-:Y:S02]  /*15450*/  MOV R3, 0x2 ;  /* 0x0000000200037802 */ /* 0x000fe40000000f00 */
[----:B------:R-:W-:Y:S02]  /*15460*/  MOV R2, 0x15480 ;  /* 0x0001548000027802 */ /* 0x000fe40000000f00 */
[----:B-1---5:R-:W-:Y:S05]  /*15470*/  CALL.REL.NOINC `($__internal_4_$__cuda_sm70_shflsync_bfly_p) ;  /* 0x000004a000007944 */ /* 0x022fea0003c00000 */
[----:B------:R-:W-:Y:S01]  /*15480*/  MOV R4, R5 ;  /* 0x0000000500047202 */ /* 0x000fe20000000f00 */
[----:B------:R-:W-:Y:S05]  /*15490*/  BRA `(.L_x_1327) ;  /* 0xffffcdb000007947 */ /* 0x000fea000383ffff */
.L_x_1290:
[----:B------:R-:W-:Y:S01]  /*154a0*/  IMAD.MOV.U32 R0, RZ, RZ, R4 ;  /* 0x000000ffff007224 */ /* 0x000fe200078e0004 */
[----:B------:R-:W-:Y:S02]  /*154b0*/  MOV R3, 0x1 ;  /* 0x0000000100037802 */ /* 0x000fe40000000f00 */
[----:B------:R-:W-:Y:S02]  /*154c0*/  MOV R2, 0x154e0 ;  /* 0x000154e000027802 */ /* 0x000fe40000000f00 */
[----:B-----5:R-:W-:Y:S05]  /*154d0*/  CALL.REL.NOINC `($__internal_4_$__cuda_sm70_shflsync_bfly_p) ;  /* 0x0000044000007944 */ /* 0x020fea0003c00000 */
[----:B------:R1:W5:Y:S01]  /*154e0*/  LDL R0, [R1+0x18] ;  /* 0x0000180001007983 */ /* 0x0003620000100800 */
[----:B------:R-:W-:Y:S01]  /*154f0*/  FADD.FTZ R4, R4, R5 ;  /* 0x0000000504047221 */ /* 0x000fe20000010000 */
[----:B------:R-:W-:Y:S02]  /*15500*/  MOV R3, 0x2 ;  /* 0x0000000200037802 */ /* 0x000fe40000000f00 */
[----:B------:R-:W-:-:S02]  /*15510*/  MOV R2, 0x15530 ;  /* 0x0001553000027802 */ /* 0x000fc40000000f00 */
[----:B-1---5:R-:W-:Y:S05]  /*15520*/  CALL.REL.NOINC `($__internal_4_$__cuda_sm70_shflsync_bfly_p) ;  /* 0x000003f000007944 */ /* 0x022fea0003c00000 */
[----:B------:R-:W2:Y:S01]  /*15530*/  LDL.LU R0, [R1+0x18] ;  /* 0x0000180001007983 */ /* 0x000ea20000300800 */
[----:B------:R-:W-:-:S02]  /*15540*/  MOV R3, 0x1 ;  /* 0x0000000100037802 */ /* 0x000fc40000000f00 */
[----:B------:R-:W-:Y:S01]  /*15550*/  MOV R2, 0x15580 ;  /* 0x0001558000027802 */ /* 0x000fe20000000f00 */
[----:B--2---:R-:W-:Y:S02]  /*15560*/  FADD.FTZ R0, R0, R5 ;  /* 0x0000000500007221 */ /* 0x004fe40000010000 */
[----:B------:R-:W-:Y:S05]  /*15570*/  CALL.REL.NOINC `($__internal_4_$__cuda_sm70_shflsync_bfly_p) ;  /* 0x000003a000007944 */ /* 0x000fea0003c00000 */
[----:B------:R-:W-:Y:S01]  /*15580*/  MOV R3, R5 ;  /* 0x0000000500037202 */ /* 0x000fe20000000f00 */
[----:B------:R-:W-:Y:S05]  /*15590*/  BRA `(.L_x_1328) ;  /* 0xffffcd4000007947 */ /* 0x000fea000383ffff */
.L_x_1305:
[----:B------:R-:W-:Y:S01]  /*155a0*/  IMAD.MOV.U32 R9, RZ, RZ, R3 ;  /* 0x000000ffff097224 */ /* 0x000fe200078e0003 */
[----:B------:R-:W-:Y:S01]  /*155b0*/  MOV R6, RZ ;  /* 0x000000ff00067202 */ /* 0x000fe20000000f00 */
[----:B------:R-:W-:Y:S01]  /*155c0*/  IMAD.MOV.U32 R0, RZ, RZ, 0x181f ;  /* 0x0000181fff007424 */ /* 0x000fe200078e00ff */
[----:B------:R-:W-:Y:S02]  /*155d0*/  MOV R7, 0x155f0 ;  /* 0x000155f000077802 */ /* 0x000fe40000000f00 */
[----:B------:R-:W-:Y:S05]  /*155e0*/  CALL.REL.NOINC `($__internal_5_$__cuda_sm70_shflsync_idx_p) ;  /* 0x0000037000007944 */ /* 0x000fea0003c00000 */
[----:B------:R-:W-:Y:S01]  /*155f0*/  MOV R2, R0 ;  /* 0x0000000000027202 */ /* 0x000fe20000000f00 */
[----:B------:R-:W-:Y:S05]  /*15600*/  BRA `(.L_x_1329) ;  /* 0xfffff20000007947 */ /* 0x000fea000383ffff */
.L_x_1306:
[----:B------:R-:W-:Y:S01]  /*15610*/  IMAD.MOV.U32 R9, RZ, RZ, R5 ;  /* 0x000000ffff097224 */ /* 0x000fe200078e0005 */
[----:B------:R-:W-:Y:S01]  /*15620*/  MOV R6, RZ ;  /* 0x000000ff00067202 */ /* 0x000fe20000000f00 */
[----:B------:R-:W-:Y:S01]  /*15630*/  IMAD.MOV.U32 R0, RZ, RZ, 0x181f ;  /* 0x0000181fff007424 */ /* 0x000fe200078e00ff */
[----:B------:R-:W-:Y:S02]  /*15640*/  MOV R7, 0x15660 ;  /* 0x0001566000077802 */ /* 0x000fe40000000f00 */
[----:B-12---:R-:W-:Y:S05]  /*15650*/  CALL.REL.NOINC `($__internal_5_$__cuda_sm70_shflsync_idx_p) ;  /* 0x0000030000007944 */ /* 0x006fea0003c00000 */
[----:B------:R-:W-:Y:S05]  /*15660*/  BRA `(.L_x_1330) ;  /* 0xfffff1c000007947 */ /* 0x000fea000383ffff */
.L_x_1309:
        /* <DEDUP_REMOVED lines=12> */
.L_x_1312:
[----:B-1----:R-:W-:Y:S01]  /*15730*/  IMAD.MOV.U32 R9, RZ, RZ, R3 ;  /* 0x000000ffff097224 */ /* 0x002fe200078e0003 */
[----:B------:R-:W-:Y:S01]  /*15740*/  MOV R6, 0x2 ;  /* 0x0000000200067802 */ /* 0x000fe20000000f00 */
[----:B----4-:R-:W-:Y:S01]  /*15750*/  IMAD.MOV.U32 R0, RZ, RZ, 0x181f ;  /* 0x0000181fff007424 */ /* 0x010fe200078e00ff */
[----:B------:R-:W-:Y:S02]  /*15760*/  MOV R7, 0x15780 ;  /* 0x0001578000077802 */ /* 0x000fe40000000f00 */
[----:B--23--:R-:W-:Y:S05]  /*15770*/  CALL.REL.NOINC `($__internal_5_$__cuda_sm70_shflsync_idx_p) ;  /* 0x000001e000007944 */ /* 0x00cfea0003c00000 */
[----:B------:R-:W-:Y:S01]  /*15780*/  MOV R2, R0 ;  /* 0x0000000000027202 */ /* 0x000fe20000000f00 */
[----:B------:R-:W-:Y:S05]  /*15790*/  BRA `(.L_x_1332) ;  /* 0xfffff47000007947 */ /* 0x000fea000383ffff */
.L_x_1313:
[----:B------:R-:W-:Y:S01]  /*157a0*/  IMAD.MOV.U32 R9, RZ, RZ, R5 ;  /* 0x000000ffff097224 */ /* 0x000fe200078e0005 */
[----:B------:R-:W-:Y:S01]  /*157b0*/  MOV R6, 0x2 ;  /* 0x0000000200067802 */ /* 0x000fe20000000f00 */
[----:B----4-:R-:W-:Y:S01]  /*157c0*/  IMAD.MOV.U32 R0, RZ, RZ, 0x181f ;  /* 0x0000181fff007424 */ /* 0x010fe200078e00ff */
[----:B------:R-:W-:Y:S02]  /*157d0*/  MOV R7, 0x157f0 ;  /* 0x000157f000077802 */ /* 0x000fe40000000f00 */
[----:B-123--:R-:W-:Y:S05]  /*157e0*/  CALL.REL.NOINC `($__internal_5_$__cuda_sm70_shflsync_idx_p) ;  /* 0x0000017000007944 */ /* 0x00efea0003c00000 */
[----:B------:R-:W-:Y:S05]  /*157f0*/  BRA `(.L_x_1333) ;  /* 0xfffff43000007947 */ /* 0x000fea000383ffff */
.L_x_1316:
        /* <DEDUP_REMOVED lines=12> */
.L_x_1318:
[----:B------:R-:W-:Y:S01]  /*158c0*/  IMAD.MOV.U32 R9, RZ, RZ, R81 ;  /* 0x000000ffff097224 */ /* 0x000fe200078e0051 */
[----:B------:R-:W-:Y:S01]  /*158d0*/  MOV R6, RZ ;  /* 0x000000ff00067202 */ /* 0x000fe20000000f00 */
[----:B-1----:R-:W-:Y:S01]  /*158e0*/  IMAD.MOV.U32 R0, RZ, RZ, 0x1f ;  /* 0x0000001fff007424 */ /* 0x002fe200078e00ff */
[----:B------:R-:W-:Y:S02]  /*158f0*/  MOV R7, 0x15910 ;  /* 0x0001591000077802 */ /* 0x000fe40000000f00 */
[----:B--23-5:R-:W-:Y:S05]  /*15900*/  CALL.REL.NOINC `($__internal_5_$__cuda_sm70_shflsync_idx_p) ;  /* 0x0000005000007944 */ /* 0x02cfea0003c00000 */
[----:B------:R-:W-:Y:S05]  /*15910*/  BRA `(.L_x_1335) ;  /* 0xfffff74000007947 */ /* 0x000fea000383ffff */
        .weak           $__internal_4_$__cuda_sm70_shflsync_bfly_p
        .type           $__internal_4_$__cuda_sm70_shflsync_bfly_p,@function
        .size           $__internal_4_$__cuda_sm70_shflsync_bfly_p,($__internal_5_$__cuda_sm70_shflsync_idx_p - $__internal_4_$__cuda_sm70_shflsync_bfly_p)
$__internal_4_$__cuda_sm70_shflsync_bfly_p:
[----:B------:R-:W-:Y:S04]  /*15920*/  WARPSYNC R6 ;  /* 0x0000000600007348 */ /* 0x000fe80003800000 */
[----:B------:R1:W2:Y:S02]  /*15930*/  SHFL.BFLY PT, R5, R0, R3, R7 ;  /* 0x0c00000300057389 */ /* 0x0002a400000e0007 */
[----:B-1----:R-:W-:-:S04]  /*15940*/  MOV R3, 0x0 ;  /* 0x0000000000037802 */ /* 0x002fc80000000f00 */
[----:B--2---:R-:W-:Y:S05]  /*15950*/  RET.REL.NODEC R2 `(_ZN7cutlass13device_kernelIN5flash19enable_sm80_to_sm89INS1_16FlashAttnFwdSm80INS1_25CollectiveMainloopFwdSm80ILi8ELi1ELb0EN4cute5tupleIJNS5_1CILi128EEENS7_ILi96EEENS7_ILi256EEEEEELi256ENS_10bfloat16_tEfNS_4arch4Sm80ELb1ELb0ELb1ELb0ELb0ELb0ELb1ELb0EEENS1_21CollectiveEpilogueFwdINS6_IJS8_SA_S9_EEENS6_IJNS7_ILi1EEESI_SI_EEESC_SE_Li256ELb0ELb1ELb0ELb0EEENS1_30DynamicPersistentTileSchedulerILi256ELi256ELb0ELb1ELb0EEEEEEEEEvNT_6ParamsE) ;  /* 0xfffea6a002007950 */ /* 0x004fea0003c3ffff */
        .weak           $__internal_5_$__cuda_sm70_shflsync_idx_p
        .type           $__internal_5_$__cuda_sm70_shflsync_idx_p,@function
        .size           $__internal_5_$__cuda_sm70_shflsync_idx_p,(.L_x_3076 - $__internal_5_$__cuda_sm70_shflsync_idx_p)
$__internal_5_$__cuda_sm70_shflsync_idx_p:
[----:B------:R-:W-:-:S04]  /*15960*/  MOV R8, 0xffffffff ;  /* 0xffffffff00087802 */ /* 0x000fc80000000f00 */
[----:B------:R-:W-:Y:S04]  /*15970*/  WARPSYNC R8 ;  /* 0x0000000800007348 */ /* 0x000fe80003800000 */
[----:B------:R1:W2:Y:S02]  /*15980*/  SHFL.IDX PT, R0, R9, R6, R0 ;  /* 0x0000000609007389 */ /* 0x0002a400000e0000 */
[----:B-1----:R-:W-:Y:S02]  /*15990*/  MOV R6, R7 ;  /* 0x0000000700067202 */ /* 0x002fe40000000f00 */
[----:B------:R-:W-:-:S04]  /*159a0*/  MOV R7, 0x0 ;  /* 0x0000000000077802 */ /* 0x000fc80000000f00 */
[----:B--2---:R-:W-:Y:S05]  /*159b0*/  RET.REL.NODEC R6 `(_ZN7cutlass13device_kernelIN5flash19enable_sm80_to_sm89INS1_16FlashAttnFwdSm80INS1_25CollectiveMainloopFwdSm80ILi8ELi1ELb0EN4cute5tupleIJNS5_1CILi128EEENS7_ILi96EEENS7_ILi256EEEEEELi256ENS_10bfloat16_tEfNS_4arch4Sm80ELb1ELb0ELb1ELb0ELb0ELb0ELb1ELb0EEENS1_21CollectiveEpilogueFwdINS6_IJS8_SA_S9_EEENS6_IJNS7_ILi1EEESI_SI_EEESC_SE_Li256ELb0ELb1ELb0ELb0EEENS1_30DynamicPersistentTileSchedulerILi256ELi256ELb0ELb1ELb0EEEEEEEEEvNT_6ParamsE) ;  /* 0xfffea64006007950 */ /* 0x004fea0003c3ffff */
.L_x_1336:
        /* <DEDUP_REMOVED lines=12> */
.L_x_3076:


//--------------------- .text._ZN7cutlass13device_kernelIN5flash19enable_sm80_to_sm89INS1_16FlashAttnFwdSm80INS1_25CollectiveMainloopFwdSm80ILi8ELi1ELb0EN4cute5tupleIJNS5_1CILi128EEENS7_ILi96EEENS7_ILi256EEEEEELi256ENS_10bfloat16_tEfNS_4arch4Sm80ELb1ELb0ELb1ELb1ELb0ELb0ELb1ELb0EEENS1_21CollectiveEpilogueFwdINS6_IJS8_SA_S9_EEENS6_IJNS7_ILi1EEESI_SI_EEESC_SE_Li256ELb1ELb1ELb0ELb0EEENS1_19SingleTileSchedulerILb1ELb0ELb1ELi128EEEEEEEEEvNT_6ParamsE --------------------------
	.section	.text._ZN7cutlass13device_kernelIN5flash19enable_sm80_to_sm89INS1_16FlashAttnFwdSm80INS1_25CollectiveMainloopFwdSm80ILi8ELi1ELb0EN4cute5tupleIJNS5_1CILi128EEENS7_ILi96EEENS7_ILi256EEEEEELi256ENS_10bfloat16_tEfNS_4arch4Sm80ELb1ELb0ELb1ELb1ELb0ELb0ELb1ELb0EEENS1_21CollectiveEpilogueFwdINS6_IJS8_SA_S9_EEENS6_IJNS7_ILi1EEESI_SI_EEESC_SE_Li256ELb1ELb1ELb0ELb0EEENS1_19SingleTileSchedulerILb1ELb0ELb1ELi128EEEEEEEEEvNT_6ParamsE,"ax",@progbits
	.sectioninfo	@"SHI_REGISTERS=255"
	.align	128
.text._ZN7cutlass13device_kernelIN5flash19enable_sm80_to_sm89INS1_16FlashAttnFwdSm80INS1_25CollectiveMainloopFwdSm80ILi8ELi1ELb0EN4cute5tupleIJNS5_1CILi128EEENS7_ILi96EEENS7_ILi256EEEEEELi256ENS_10bfloat16_tEfNS_4arch4Sm80ELb1ELb0ELb1ELb1ELb0ELb0ELb1ELb0EEENS1_21CollectiveEpilogueFwdINS6_IJS8_SA_S9_EEENS6_IJNS7_ILi1EEESI_SI_EEESC_SE_Li256ELb1ELb1ELb0ELb0EEENS1_19SingleTileSchedulerILb1ELb0ELb1ELi128EEEEEEEEEvNT_6ParamsE:
        .type           _ZN7cutlass13device_kernelIN5flash19enable_sm80_to_sm89INS1_16FlashAttnFwdSm80INS1_25CollectiveMainloopFwdSm80ILi8ELi1ELb0EN4cute5tupleIJNS5_1CILi128EEENS7_ILi96EEENS7_ILi256EEEEEELi256ENS_10bfloat16_tEfNS_4arch4Sm80ELb1ELb0ELb1ELb1ELb0ELb0ELb1ELb0EEENS1_21CollectiveEpilogueFwdINS6_IJS8_SA_S9_EEENS6_IJNS7_ILi1EEESI_SI_EEESC_SE_Li256ELb1ELb1ELb0ELb0EEENS1_19SingleTileSchedulerILb1ELb0ELb1ELi128EEEEEEEEEvNT_6ParamsE,@function
        .size           _ZN7cutlass13device_kernelIN5flash19enable_sm80_to_sm89INS1_16FlashAttnFwdSm80INS1_25CollectiveMainloopFwdSm80ILi8ELi1ELb0EN4cute5tupleIJNS5_1CILi128EEENS7_ILi96EEENS7_ILi256EEEEEELi256ENS_10bfloat16_tEfNS_4arch4Sm80ELb1ELb0ELb1ELb1ELb0ELb0ELb1ELb0EEENS1_21CollectiveEpilogueFwdINS6_IJS8_SA_S9_EEENS6_IJNS7_ILi1EEESI_SI_EEESC_SE_Li256ELb1ELb1ELb0ELb0EEENS1_19SingleTileSchedulerILb1ELb0ELb1ELi128EEEEEEEEEvNT_6ParamsE,(.L_x_3079 - _ZN7cutlass13device_kernelIN5flash19enable_sm80_to_sm89INS1_16FlashAttnFwdSm80INS1_25CollectiveMainloopFwdSm80ILi8ELi1ELb0EN4cute5tupleIJNS5_1CILi128EEENS7_ILi96EEENS7_ILi256EEEEEELi256ENS_10bfloat16_tEfNS_4arch4Sm80ELb1ELb0ELb1ELb1ELb0ELb0ELb1ELb0EEENS1_21CollectiveEpilogueFwdINS6_IJS8_SA_S9_EEENS6_IJNS7_ILi1EEESI_SI_EEESC_SE_Li256ELb1ELb1ELb0ELb0EEENS1_19SingleTileSchedulerILb1ELb0ELb1ELi128EEEEEEEEEvNT_6ParamsE)
        .other          _ZN7cutlass13device_kernelIN5flash19enable_sm80_to_sm89INS1_16FlashAttnFwdSm80INS1_25CollectiveMainloopFwdSm80ILi8ELi1ELb0EN4cute5tupleIJNS5_1CILi128EEENS7_ILi96EEENS7_ILi256EEEEEELi256ENS_10bfloat16_tEfNS_4arch4Sm80ELb1ELb0ELb1ELb1ELb0ELb0ELb1ELb0EEENS1_21CollectiveEpilogueFwdINS6_IJS8_SA_S9_EEENS6_IJNS7_ILi1EEESI_SI_EEESC_SE_Li256ELb1ELb1ELb0ELb0EEENS1_19SingleTileSchedulerILb1ELb0ELb1ELi128EEEEEEEEEvNT_6ParamsE,@"STO_CUDA_ENTRY STV_DEFAULT"
_ZN7cutlass13device_kernelIN5flash19enable_sm80_to_sm89INS1_16FlashAttnFwdSm80INS1_25CollectiveMainloopFwdSm80ILi8ELi1ELb0EN4cute5tupleIJNS5_1CILi128EEENS7_ILi96EEENS7_ILi256EEEEEELi256ENS_10bfloat16_tEfNS_4arch4Sm80ELb1ELb0ELb1ELb1ELb0ELb0ELb1ELb0EEENS1_21CollectiveEpilogueFwdINS6_IJS8_SA_S9_EEENS6_IJNS7_ILi1EEESI_SI_EEESC_SE_Li256ELb1ELb1ELb0ELb0EEENS1_19SingleTileSchedulerILb1ELb0ELb1ELi128EEEEEEEEEvNT_6ParamsE:
        /* <DEDUP_REMOVED lines=17> */
.L_x_1338:
        /* <DEDUP_REMOVED lines=8> */
.L_x_1340:
[----:B------:R-:W-:-:S04]  /*0190*/  MOV R0, c[0x0][0x54c] ;  /* 0x0001530000007a02 */ /* 0x000fc80000000f00 */
.L_x_1339:
[----:B------:R-:W-:Y:S01]  /*01a0*/  USHF.L.U32 UR15, UR15, 0x7, URZ ;  /* 0x000000070f0f7899 */ /* 0x000fe2000800063f */
[----:B-----5:R-:W-:-:S05]  /*01b0*/  IMAD R0, R0, c[0x0][0x548], RZ ;  /* 0x0001520000007a24 */ /* 0x020fca00078e02ff */
[----:B------:R-:W-:-:S04]  /*01c0*/  ISETP.LE.AND P0, PT, R0, UR15, PT ;  /* 0x0000000f00007c0c */ /* 0x000fc8000bf03270 */
[----:B------:R-:W-:-:S05]  /*01d0*/  SEL R0, R5, 0xffffffff, !P0 ;  /* 0xffffffff05007807 */ /* 0x000fca0004000000 */
[----:B------:R2:W-:Y:S01]  /*01e0*/  STL [R1+0x40], R0 ;  /* 0x0000400001007387 */ /* 0x0005e20000100800 */
[----:B------:R-:W-:Y:S05]  /*01f0*/  BRA `(.L_x_1341) ;  /* 0x0000013000007947 */ /* 0x000fea0003800000 */
.L_x_1337:
[----:B------:R-:W-:-:S04]  /*0200*/  ISETP.NE.U32.AND P0, PT, RZ, c[0x0][0x568], PT ;  /* 0x00015a00ff007a0c */ /* 0x000fc80003f05070 */
[----:B------:R-:W-:-:S13]  /*0210*/  ISETP.NE.AND.EX P0, PT, RZ, c[0x0][0x56c], PT, P0 ;  /* 0x00015b00ff007a0c */ /* 0x000fda0003f05300 */
[----:B------:R-:W-:Y:S05]  /*0220*/  @!P0 BRA `(.L_x_1342) ;  /* 0x0000002000008947 */ /* 0x000fea0003800000 */
[----:B------:R1:W5:Y:S01]  /*0230*/  LDG.E R0, [R2.64] ;  /* 0x0000001e02007981 */ /* 0x000362000c1e1900 */
[----:B------:R-:W-:Y:S05]  /*0240*/  BRA `(.L_x_1343) ;  /* 0x0000009000007947 */ /* 0x000fea0003800000 */
.L_x_1342:
        /* <DEDUP_REMOVED lines=8> */
.L_x_1344:
[----:B------:R-:W-:-:S04]  /*02d0*/  MOV R0, c[0x0][0x54c] ;  /* 0x0001530000007a02 */ /* 0x000fc80000000f00 */
.L_x_1343:
[----:B------:R-:W-:Y:S01]  /*02e0*/  USHF.L.U32 UR15, UR15, 0x7, URZ ;  /* 0x000000070f0f7899 */ /* 0x000fe2000800063f */
[----:B-----5:R-:W-:-:S05]  /*02f0*/  IMAD R0, R0, c[0x0][0x548], RZ ;  /* 0x0001520000007a24 */ /* 0x020fca00078e02ff */
[----:B------:R-:W-:-:S04]  /*0300*/  ISETP.LE.AND P0, PT, R0, UR15, PT ;  /* 0x0000000f00007c0c */ /* 0x000fc8000bf03270 */
[----:B------:R-:W-:-:S05]  /*0310*/  SEL R0, R5, 0xffffffff, !P0 ;  /* 0xffffffff05007807 */ /* 0x000fca0004000000 */
[----:B------:R2:W-:Y:S04]  /*0320*/  STL [R1+0x40], R0 ;  /* 0x0000400001007387 */ /* 0x0005e80000100800 */
.L_x_1341:
        /* <DEDUP_REMOVED lines=32> */
.L_x_1345:
[----:B------:R-:W-:-:S04]  /*0530*/  ISETP.NE.U32.AND P0, PT, RZ, c[0x0][0x368], PT ;  /* 0x0000da00ff007a0c */ /* 0x000fc80003f05070 */
[----:B------:R-:W-:-:S13]  /*0540*/  ISETP.NE.AND.EX P0, PT, RZ, c[0x0][0x36c], PT, P0 ;  /* 0x0000db00ff007a0c */ /* 0x000fda0003f05300 */
[----:B------:R-:W-:Y:S05]  /*0550*/  @!P0 BRA `(.L_x_1346) ;  /* 0x0000004000008947 */ /* 0x000fea0003800000 */
[----:B------:R-:W-:-:S05]  /*0560*/  IMAD.WIDE R2, R47, R26, c[0x0][0x368] ;  /* 0x0000da002f027625 */ /* 0x000fca00078e021a */
[----:B------:R-:W2:Y:S02]  /*0570*/  LDG.E R0, [R2.64] ;  /* 0x0000001e02007981 */ /* 0x000ea4000c1e1900 */
[----:B--2---:R1:W2:Y:S02]  /*0580*/  R2UR UR12, R0 ;  /* 0x00000000000c73c2 */ /* 0x0042a400000e0000 */
[----:B-12---:R-:W-:Y:S05]  /*0590*/  BRA `(.L_x_1347) ;  /* 0x0000006000007947 */ /* 0x006fea0003800000 */
.L_x_1346:
[----:B------:R-:W-:Y:S05]  /*05a0*/  @!P5 BRA `(.L_x_1347) ;  /* 0x000000500000d947 */ /* 0x000fea0003800000 */
[----:B------:R1:W2:Y:S04]  /*05b0*/  LDG.E R0, [R2.64] ;  /* 0x0000001e02007981 */ /* 0x0002a8000c1e1900 */
[----:B-1----:R-:W4:Y:S01]  /*05c0*/  LDG.E R2, [R2.64+0x4] ;  /* 0x0000041e02027981 */ /* 0x002f22000c1e1900 */
[----:B--2---:R-:W1:Y:S08]  /*05d0*/  R2UR UR12, R0 ;  /* 0x00000000000c73c2 */ /* 0x004e7000000e0000 */
[----:B----4-:R-:W1:Y:S02]  /*05e0*/  R2UR UR4, R2 ;  /* 0x00000000020473c2 */ /* 0x010e6400000e0000 */
[----:B-1----:R-:W-:-:S06]  /*05f0*/  UIADD3 UR12, -UR12, UR4, URZ ;  /* 0x000000040c0c7290 */ /* 0x002fcc000fffe13f */
.L_x_1347:
        /* <DEDUP_REMOVED lines=8> */
[----:B------:R-:W-:Y:S01]  /*0680*/  UIADD3 UR6, UR12, 0x5f, URZ ;  /* 0x0000005f0c067890 */ /* 0x000fe2000fffe03f */
[----:B------:R-:W-:Y:S01]  /*0690*/  CS2R R14, SRZ ;  /* 0x00000000000e7805 */ /* 0x000fe2000001ff00 */
[----:B------:R-:W-:Y:S01]  /*06a0*/  IMAD.MOV.U32 R128, RZ, RZ, RZ ;  /* 0x000000ffff807224 */ /* 0x000fe200078e00ff */
[----:B------:R-:W-:Y:S01]  /*06b0*/  MOV R126, RZ ;  /* 0x000000ff007e7202 */ /* 0x000fe20000000f00 */
[----:B------:R-:W-:Y:S01]  /*06c0*/  UIMAD.WIDE UR6, UR6, 0x2aaaaaab, URZ ;  /* 0x2aaaaaab060678a5 */ /* 0x000fe2000f8e023f */
[----:B------:R-:W-:Y:S01]  /*06d0*/  CS2R R8, SRZ ;  /* 0x0000000000087805 */ /* 0x000fe2000001ff00 */
[----:B------:R-:W-:Y:S01]  /*06e0*/  @UP1 UIADD3 UR8, UR15, 0x7f, URZ ;  /* 0x0000007f0f081890 */ /* 0x000fe2000fffe03f */
[----:B------:R-:W-:Y:S01]  /*06f0*/  IMAD.MOV.U32 R124, RZ, RZ, RZ ;  /* 0x000000ffff7c7224 */ /* 0x000fe200078e00ff */
[----:B------:R-:W-:Y:S01]  /*0700*/  USHF.R.U32.HI UR6, URZ, 0x1f, UR7 ;  /* 0x0000001f3f067899 */ /* 0x000fe20008011607 */
[----:B------:R-:W-:Y:S01]  /*0710*/  MOV R122, RZ ;  /* 0x000000ff007a7202 */ /* 0x000fe20000000f00 */
[----:B------:R-:W-:Y:S01]  /*0720*/  UIMAD.WIDE.U32 UR8, UR8, UR4, URZ ;  /* 0x00000004080872a5 */ /* 0x000fe2000f8e003f */
[----:B------:R-:W-:Y:S01]  /*0730*/  CS2R R120, SRZ ;  /* 0x0000000000787805 */ /* 0x000fe2000001ff00 */
[----:B------:R-:W-:Y:S01]  /*0740*/  UIADD3 UR4, UR15, 0x7f, URZ ;  /* 0x0000007f0f047890 */ /* 0x000fe2000fffe03f */
[----:B------:R-:W-:Y:S01]  /*0750*/  IMAD.MOV.U32 R13, RZ, RZ, RZ ;  /* 0x000000ffff0d7224 */ /* 0x000fe200078e00ff */
[----:B------:R-:W-:Y:S01]  /*0760*/  @UP1 USHF.R.U32.HI UR4, URZ, UR5, UR9 ;  /* 0x000000053f041299 */ /* 0x000fe20008011609 */
[----:B------:R-:W-:Y:S01]  /*0770*/  MOV R118, RZ ;  /* 0x000000ff00767202 */ /* 0x000fe20000000f00 */
[----:B---3--:R-:W-:Y:S01]  /*0780*/  UIADD3 UR5, UR12, 0x60, -UR13 ;  /* 0x000000600c057890 */ /* 0x008fe2000fffe80d */
[----:B------:R-:W-:Y:S01]  /*0790*/  CS2R R16, SRZ ;  /* 0x0000000000107805 */ /* 0x000fe2000001ff00 */
[----:B------:R-:W-:Y:S01]  /*07a0*/  ULEA.HI.SX32 UR6, UR7, UR6, 0x1c ;  /* 0x0000000607067291 */ /* 0x000fe2000f8fe23f */
[----:B------:R-:W-:Y:S01]  /*07b0*/  IMAD.MOV.U32 R116, RZ, RZ, RZ ;  /* 0x000000ffff747224 */ /* 0x000fe200078e00ff */
[----:B------:R-:W-:Y:S01]  /*07c0*/  UIADD3 UR4, UR5, UR4, URZ ;  /* 0x0000000405047290 */ /* 0x000fe2000fffe03f */
[----:B------:R-:W-:Y:S01]  /*07d0*/  MOV R114, RZ ;  /* 0x000000ff00727202 */ /* 0x000fe20000000f00 */
[----:B------:R-:W-:Y:S01]  /*07e0*/  CS2R R18, SRZ ;  /* 0x0000000000127805 */ /* 0x000fe2000001ff00 */
[----:B------:R-:W-:Y:S01]  /*07f0*/  IMAD.MOV.U32 R112, RZ, RZ, RZ ;  /* 0x000000ffff707224 */ /* 0x000fe200078e00ff */
[----:B------:R-:W-:Y:S01]  /*0800*/  UIMAD.WIDE UR4, UR4, 0x2aaaaaab, URZ ;  /* 0x2aaaaaab040478a5 */ /* 0x000fe2000f8e023f */
[----:B------:R-:W-:Y:S01]  /*0810*/  MOV R110, RZ ;  /* 0x000000ff006e7202 */ /* 0x000fe20000000f00 */
[----:B------:R-:W-:Y:S01]  /*0820*/  CS2R R20, SRZ ;  /* 0x0000000000147805 */ /* 0x000fe2000001ff00 */
[----:B------:R-:W-:Y:S01]  /*0830*/  IMAD.MOV.U32 R108, RZ, RZ, RZ ;  /* 0x000000ffff6c7224 */ /* 0x000fe200078e00ff */
[----:B------:R-:W-:Y:S01]  /*0840*/  USHF.R.U32.HI UR4, URZ, 0x1f, UR5 ;  /* 0x0000001f3f047899 */ /* 0x000fe20008011605 */
[----:B------:R-:W-:Y:S01]  /*0850*/  MOV R106, RZ ;  /* 0x000000ff006a7202 */ /* 0x000fe20000000f00 */
[----:B------:R-:W-:Y:S01]  /*0860*/  CS2R R22, SRZ ;  /* 0x0000000000167805 */ /* 0x000fe2000001ff00 */
[----:B------:R-:W-:Y:S01]  /*0870*/  IMAD.MOV.U32 R104, RZ, RZ, RZ ;  /* 0x000000ffff687224 */ /* 0x000fe200078e00ff */
[----:B------:R-:W-:Y:S01]  /*0880*/  ULEA.HI.SX32 UR4, UR5, UR4, 0x1c ;  /* 0x0000000405047291 */ /* 0x000fe2000f8fe23f */
[----:B------:R-:W-:Y:S01]  /*0890*/  MOV R102, RZ ;  /* 0x000000ff00667202 */ /* 0x000fe20000000f00 */
[----:B------:R-:W-:Y:S01]  /*08a0*/  CS2R R24, SRZ ;  /* 0x0000000000187805 */ /* 0x000fe2000001ff00 */
[----:B------:R-:W-:Y:S01]  /*08b0*/  IMAD.MOV.U32 R100, RZ, RZ, RZ ;  /* 0x000000ffff647224 */ /* 0x000fe200078e00ff */
[----:B------:R-:W-:Y:S01]  /*08c0*/  UISETP.LT.AND UP0, UPT, UR6, UR4, UPT ;  /* 0x000000040600728c */ /* 0x000fe2000bf01270 */
[----:B------:R-:W-:Y:S01]  /*08d0*/  CS2R R98, SRZ ;  /* 0x0000000000627805 */ /* 0x000fe2000001ff00 */
[----:B------:R-:W-:Y:S01]  /*08e0*/  MOV R96, RZ ;  /* 0x000000ff00607202 */ /* 0x000fe20000000f00 */
[----:B------:R-:W-:Y:S01]  /*08f0*/  CS2R R94, SRZ ;  /* 0x00000000005e7805 */ /* 0x000fe2000001ff00 */
[----:B------:R-:W-:Y:S01]  /*0900*/  USEL UR24, UR6, UR4, UP0 ;  /* 0x0000000406187287 */ /* 0x000fe20008000000 */
[----:B------:R-:W-:Y:S01]  /*0910*/  IMAD.MOV.U32 R27, RZ, RZ, RZ ;  /* 0x000000ffff1b7224 */ /* 0x000fe200078e00ff */
[----:B------:R-:W-:Y:S01]  /*0920*/  MOV R92, RZ ;  /* 0x000000ff005c7202 */ /* 0x000fe20000000f00 */
[----:B------:R-:W-:Y:S01]  /*0930*/  CS2R R90, SRZ ;  /* 0x00000000005a7805 */ /* 0x000fe2000001ff00 */
[----:B------:R-:W-:Y:S01]  /*0940*/  UISETP.GE.AND UP0, UPT, UR24, 0x1, UPT ;  /* 0x000000011800788c */ /* 0x000fe2000bf06270 */
[----:B------:R-:W-:Y:S01]  /*0950*/  CS2R R28, SRZ ;  /* 0x00000000001c7805 */ /* 0x000fe2000001ff00 */
[----:B------:R-:W-:Y:S01]  /*0960*/  IMAD.MOV.U32 R88, RZ, RZ, RZ ;  /* 0x000000ffff587224 */ /* 0x000fe200078e00ff */
[----:B------:R-:W-:Y:S01]  /*0970*/  CS2R R86, SRZ ;  /* 0x0000000000567805 */ /* 0x000fe2000001ff00 */
[----:B------:R-:W-:Y:S01]  /*0980*/  MOV R84, RZ ;  /* 0x000000ff00547202 */ /* 0x000fe20000000f00 */
[----:B------:R-:W-:Y:S01]  /*0990*/  CS2R R82, SRZ ;  /* 0x0000000000527805 */ /* 0x000fe2000001ff00 */
[----:B------:R-:W-:Y:S01]  /*09a0*/  PLOP3.LUT P0, PT, PT, PT, UP0, 0x80, 0x0 ;  /* 0x000000000000781c */ /* 0x000fe20003f0f008 */
        /* <DEDUP_REMOVED lines=50> */
[----:B------:R-:W-:Y:S01]  /*0cd0*/  IMAD.MOV.U32 R49, RZ, RZ, RZ ;  /* 0x000000ffff317224 */ /* 0x000fe200078e00ff */
        /* <DEDUP_REMOVED lines=22> */
[----:B------:R-:W-:Y:S01]  /*0e40*/  SHF.R.S32.HI R11, RZ, 0x1f, R12 ;  /* 0x0000001fff0b7819 */ /* 0x000fe2000001140c */
[----:B-1----:R-:W-:Y:S01]  /*0e50*/  IMAD.WIDE.U32 R2, R6, c[0x0][0x178], RZ ;  /* 0x00005e0006027a25 */ /* 0x002fe200078e00ff */
[----:B------:R-:W-:-:S02]  /*0e60*/  LEA.HI R13, R128, R127, RZ, 0x6 ;  /* 0x0000007f800d7211 */ /* 0x000fc400078f30ff */
[----:B---3--:R-:W-:Y:S01]  /*0e70*/  SHF.R.S32.HI R24, RZ, 0x1f, R29 ;  /* 0x0000001fff187819 */ /* 0x008fe2000001141d */
[----:B------:R-:W-:Y:S01]  /*0e80*/  IMAD.IADD R3, R3, 0x1, R0 ;  /* 0x0000000103037824 */ /* 0x000fe200078e0200 */
[----:B------:R-:W-:-:S03]  /*0e90*/  LOP3.LUT R0, R4, 0xfffffff8, RZ, 0xc0, !PT ;  /* 0xfffffff804007812 */ /* 0x000fc600078ec0ff */
[----:B------:R-:W-:Y:S02]  /*0ea0*/  IMAD R5, R24, c[0x0][0x1b8], RZ ;  /* 0x00006e0018057a24 */ /* 0x000fe400078e02ff */
        /* <DEDUP_REMOVED lines=8> */
[----:B------:R-:W-:Y:S01]  /*0f30*/  IMAD R5, R5, c[0x0][0x1c0], RZ ;  /* 0x0000700005057a24 */ /* 0x000fe200078e02ff */
[----:B------:R-:W-:Y:S01]  /*0f40*/  ISETP.GE.AND P2, PT, R30, UR6, PT ;  /* 0x000000061e007c0c */ /* 0x000fe2000bf46270 */
[----:B------:R-:W-:-:S04]  /*0f50*/  @P1 IMAD.HI.U32 R6, R7, c[0x0][0x2c8], RZ ;  /* 0x0000b20007061a27 */ /* 0x000fc800078e00ff */
[C---:B------:R-:W-:Y:S01]  /*0f60*/  IMAD R8, R0.reuse, c[0x0][0x1c4], R5 ;  /* 0x0000710000087a24 */ /* 0x040fe200078e0205 */
[----:B------:R-:W-:Y:S01]  /*0f70*/  LOP3.LUT R5, R9, 0xfffffffe, RZ, 0xc0, !PT ;  /* 0xfffffffe09057812 */ /* 0x000fe200078ec0ff */
[----:B------:R-:W-:Y:S01]  /*0f80*/  IMAD.MOV.U32 R4, RZ, RZ, R7 ;  /* 0x000000ffff047224 */ /* 0x000fe200078e0007 */
[----:B------:R-:W-:Y:S01]  /*0f90*/  @P0 SHF.R.U32.HI R4, RZ, c[0x0][0x2cc], R6 ;  /* 0x0000b300ff040a19 */ /* 0x000fe20000011606 */
[----:B------:R-:W-:-:S03]  /*0fa0*/  IMAD.WIDE.U32 R2, R0, c[0x0][0x1c0], R2 ;  /* 0x0000700000027a25 */ /* 0x000fc600078e0002 */
[----:B------:R-:W-:Y:S01]  /*0fb0*/  SHF.R.S32.HI R6, RZ, 0x1f, R4 ;  /* 0x0000001fff067819 */ /* 0x000fe20000011404 */
[----:B------:R-:W-:Y:S01]  /*0fc0*/  IMAD.IADD R31, R10, 0x1, -R5 ;  /* 0x000000010a1f7824 */ /* 0x000fe200078e0a05 */
[----:B------:R-:W-:Y:S01]  /*0fd0*/  IADD3 R5, R30, 0x20, RZ ;  /* 0x000000201e057810 */ /* 0x000fe20007ffe0ff */
[----:B------:R-:W-:Y:S02]  /*0fe0*/  IMAD.IADD R3, R3, 0x1, R8 ;  /* 0x0000000103037824 */ /* 0x000fe400078e0208 */
[----:B------:R-:W-:Y:S01]  /*0ff0*/  IMAD.MOV R0, RZ, RZ, -R4 ;  /* 0x000000ffff007224 */ /* 0x000fe200078e0a04 */
[----:B------:R-:W-:Y:S01]  /*1000*/  ISETP.GE.AND P0, PT, R5, UR6, PT ;  /* 0x0000000605007c0c */ /* 0x000fe2000bf06270 */
[----:B------:R-:W-:Y:S02]  /*1010*/  IMAD.SHL.U32 R8, R27, 0x40, RZ ;  /* 0x000000401b087824 */ /* 0x000fe400078e00ff */
[----:B------:R-:W-:Y:S02]  /*1020*/  IMAD R5, R0, c[0x0][0x2c4], R7 ;  /* 0x0000b10000057a24 */ /* 0x000fe400078e0207 */
[----:B------:R-:W-:Y:S01]  /*1030*/  IMAD R6, R6, c[0x0][0x1b0], RZ ;  /* 0x00006c0006067a24 */ /* 0x000fe200078e02ff */
[----:B------:R-:W-:Y:S01]  /*1040*/  LOP3.LUT R0, R8, 0x1c0, RZ, 0xc0, !PT ;  /* 0x000001c008007812 */ /* 0x000fe200078ec0ff */
[----:B------:R-:W-:-:S02]  /*1050*/  IMAD.SHL.U32 R10, R26, 0x8, RZ ;  /* 0x000000081a0a7824 */ /* 0x000fc400078e00ff */
[C---:B------:R-:W-:Y:S01]  /*1060*/  IMAD R8, R4.reuse, c[0x0][0x1b4], R6 ;  /* 0x00006d0004087a24 */ /* 0x040fe200078e0206 */
[----:B------:R-:W-:Y:S01]  /*1070*/  SHF.R.U32.HI R6, RZ, 0x3, R0 ;  /* 0x00000003ff067819 */ /* 0x000fe20000011600 */
[----:B------:R-:W-:Y:S01]  /*1080*/  IMAD.WIDE.U32 R2, R4, c[0x0][0x1b0], R2 ;  /* 0x00006c0004027a25 */ /* 0x000fe200078e0002 */
[----:B------:R-:W-:Y:S02]  /*1090*/  LOP3.LUT R7, R0, 0x38, R10, 0xf8, !PT ;  /* 0x0000003800077812 */ /* 0x000fe400078ef80a */
[----:B------:R-:W-:Y:S01]  /*10a0*/  SHF.R.S32.HI R4, RZ, 0x1f, R5 ;  /* 0x0000001fff047819 */ /* 0x000fe20000011405 */
[----:B------:R-:W-:Y:S01]  /*10b0*/  IMAD.IADD R3, R3, 0x1, R8 ;  /* 0x0000000103037824 */ /* 0x000fe200078e0208 */
[----:B------:R-:W-:Y:S01]  /*10c0*/  IADD3 R0, P1, R12, R27, RZ ;  /* 0x0000001b0c007210 */ /* 0x000fe20007f3e0ff */
[----:B------:R-:W-:Y:S01]  /*10d0*/  IMAD.SHL.U32 R17, R26, 0x8, RZ ;  /* 0x000000081a117824 */ /* 0x000fe200078e00ff */
[----:B------:R-:W-:Y:S01]  /*10e0*/  LOP3.LUT R15, R7, R6, RZ, 0x3c, !PT ;  /* 0x00000006070f7212 */ /* 0x000fe200078e3cff */
[----:B------:R-:W-:Y:S01]  /*10f0*/  IMAD R4, R4, c[0x0][0x1a8], RZ ;  /* 0x00006a0004047a24 */ /* 0x000fe200078e02ff */
[----:B------:R-:W-:Y:S01]  /*1100*/  LEA.HI.X.SX32 R6, R27, R11, 0x1, P1 ;  /* 0x0000000b1b067211 */ /* 0x000fe200008f0eff */
[----:B------:R-:W-:Y:S01]  /*1110*/  IMAD.WIDE.U32 R2, R5, c[0x0][0x1a8], R2 ;  /* 0x00006a0005027a25 */ /* 0x000fe200078e0002 */
[----:B------:R-:W-:-:S02]  /*1120*/  IADD3 R9, R10, 0x80, RZ ;  /* 0x000000800a097810 */ /* 0x000fc40007ffe0ff */
[----:B------:R-:W-:Y:S01]  /*1130*/  SHF.R.S32.HI R11, RZ, 0x1f, R10 ;  /* 0x0000001fff0b7819 */ /* 0x000fe2000001140a */
[----:B------:R-:W-:Y:S01]  /*1140*/  IMAD R12, R5, c[0x0][0x1ac], R4 ;  /* 0x00006b00050c7a24 */ /* 0x000fe200078e0204 */
[----:B------:R-:W-:Y:S01]  /*1150*/  ISETP.GE.AND P3, PT, R9, c[0x0][0x1d4], PT ;  /* 0x0000750009007a0c */ /* 0x000fe20003f66270 */
[----:B------:R-:W-:Y:S01]  /*1160*/  IMAD R5, R6, c[0x0][0x1e0], RZ ;  /* 0x0000780006057a24 */ /* 0x000fe200078e02ff */
[----:B------:R-:W-:Y:S01]  /*1170*/  LEA R28, P1, R2, c[0x0][0x160], 0x1 ;  /* 0x00005800021c7a11 */ /* 0x000fe200078208ff */
[----:B------:R-:W-:Y:S02]  /*1180*/  IMAD R4, R6, c[0x0][0x208], RZ ;  /* 0x0000820006047a24 */ /* 0x000fe400078e02ff */
[C---:B------:R-:W-:Y:S01]  /*1190*/  IMAD R14, R0.reuse, c[0x0][0x1e4], R5 ;  /* 0x00007900000e7a24 */ /* 0x040fe200078e0205 */
[----:B------:R-:W-:Y:S01]  /*11a0*/  IADD3 R5, R17, 0x80, RZ ;  /* 0x0000008011057810 */ /* 0x000fe20007ffe0ff */
[C---:B------:R-:W-:Y:S02]  /*11b0*/  IMAD R16, R0.reuse, c[0x0][0x20c], R4 ;  /* 0x0000830000107a24 */ /* 0x040fe400078e0204 */
        /* <DEDUP_REMOVED lines=22> */
[----:B------:R-:W-:Y:S01]  /*1320*/  IMAD R22, R29, c[0x0][0x1ec], R22 ;  /* 0x00007b001d167a24 */ /* 0x000fe200078e0216 */
        /* <DEDUP_REMOVED lines=22> */
[----:B------:R-:W-:Y:S02]  /*1490*/  ISETP.GE.AND P4, PT, R17, c[0x0][0x198], PT ;  /* 0x0000660011007a0c */ /* 0x000fe40003f86270 */
[----:B------:R-:W-:-:S02]  /*14a0*/  @!P2 LOP3.LUT R14, R0, 0xfffffff8, RZ, 0xc0, !PT ;  /* 0xfffffff8000ea812 */ /* 0x000fc400078ec0ff */
[----:B------:R-:W-:Y:S01]  /*14b0*/  @!P2 LOP3.LUT R0, R13, 0xfffffff8, RZ, 0xc0, !PT ;  /* 0xfffffff80d00a812 */ /* 0x000fe200078ec0ff */
[--C-:B------:R-:W-:Y:S01]  /*14c0*/  @!P2 IMAD.WIDE R12, R12, 0x2, R2.reuse ;  /* 0x000000020c0ca825 */ /* 0x100fe200078e0202 */
[----:B------:R-:W-:Y:S02]  /*14d0*/  ISETP.GE.AND P5, PT, R17, c[0x0][0x198], PT ;  /* 0x0000660011007a0c */ /* 0x000fe40003fa6270 */
[----:B------:R-:W-:Y:S01]  /*14e0*/  ISETP.GE.AND P5, PT, R18, c[0x0][0x198], PT ;  /* 0x0000660012007a0c */ /* 0x000fe20003fa6270 */
[----:B------:R-:W-:-:S03]  /*14f0*/  @!P2 IMAD.WIDE R14, R14, 0x2, R2 ;  /* 0x000000020e0ea825 */ /* 0x000fc600078e0202 */
[----:B------:R-:W-:Y:S01]  /*1500*/  P2R R29, PR, RZ, 0x20 ;  /* 0x00000020ff1d7803 */ /* 0x000fe20000000000 */
[----:B------:R-:W-:Y:S01]  /*1510*/  @!P2 IMAD.WIDE R2, R0, 0x2, R2 ;  /* 0x000000020002a825 */ /* 0x000fe200078e0202 */
[----:B------:R-:W-:Y:S01]  /*1520*/  @!PT LDS RZ, [RZ] ;  /* 0x00000000fffff984 */ /* 0x000fe20000000800 */
[----:B------:R2:W-:Y:S01]  /*1530*/  @!P2 LDGSTS.E.BYPASS.LTC128B.128 [R16+0x18100], [R4.64], !P4 ;  /* 0x181000000410afae */ /* 0x0005e2000e101d5e */
[----:B------:R-:W-:Y:S02]  /*1540*/  ISETP.GE.AND P4, PT, R18, c[0x0][0x1d4], PT ;  /* 0x0000750012007a0c */ /* 0x000fe40003f86270 */
[----:B------:R-:W-:-:S04]  /*1550*/  IMAD.SHL.U32 R0, R19, 0x40, RZ ;  /* 0x0000004013007824 */ /* 0x000fc800078e00ff */
[----:B------:R3:W-:Y:S01]  /*1560*/  @!P2 LDGSTS.E.BYPASS.LTC128B.128 [R16+0x1c100], [R14.64], !P5 ;  /* 0x1c1000000e10afae */ /* 0x0007e2000e901d5e */
[----:B------:R-:W-:Y:S02]  /*1570*/  LOP3.LUT R0, R0, 0x1c0, RZ, 0xc0, !PT ;  /* 0x000001c000007812 */ /* 0x000fe400078ec0ff */
[----:B------:R-:W-:Y:S01]  /*1580*/  ISETP.GE.AND P5, PT, R10, c[0x0][0x1d4], PT ;  /* 0x000075000a007a0c */ /* 0x000fe20003fa6270 */
[----:B------:R4:W-:Y:S04]  /*1590*/  @!P2 LDGSTS.E.BYPASS.LTC128B.128 [R16+0x20100], [R12.64], !P6 ;  /* 0x201000000c10afae */ /* 0x0009e8000f101d5e */
[----:B------:R5:W-:Y:S01]  /*15a0*/  @!P2 LDGSTS.E.BYPASS.LTC128B.128 [R16+0x24100], [R2.64], !P1 ;  /* 0x241000000210afae */ /* 0x000be2000c901d5e */
[----:B------:R-:W-:Y:S01]  /*15b0*/  LOP3.LUT P2, RZ, R19, 0x2, RZ, 0xc0, !PT ;  /* 0x0000000213ff7812 */ /* 0x000fe2000784c0ff */
[----:B--2---:R-:W-:-:S02]  /*15c0*/  IMAD.SHL.U32 R4, R31, 0x8, RZ ;  /* 0x000000081f047824 */ /* 0x004fc400078e00ff */
[----:B------:R-:W-:Y:S02]  /*15d0*/  IMAD.IADD R5, R7, 0x1, R24 ;  /* 0x0000000107057824 */ /* 0x000fe400078e0218 */
[----:B------:R1:W2:Y:S01]  /*15e0*/  SHFL.IDX PT, R7, R25, 0x1, 0x181f ;  /* 0x00381f0019077f89 */ /* 0x0002a200000e0000 */
[----:B------:R-:W-:Y:S02]  /*15f0*/  LOP3.LUT R4, R0, 0x8, R4, 0xf8, !PT ;  /* 0x0000000800047812 */ /* 0x000fe400078ef804 */
[----:B------:R-:W-:Y:S01]  /*1600*/  SHF.R.U32.HI R0, RZ, 0x3, R0 ;  /* 0x00000003ff007819 */ /* 0x000fe20000011600 */
[----:B---3--:R-:W-:-:S03]  /*1610*/  IMAD.MOV.U32 R15, RZ, RZ, 0x20 ;  /* 0x00000020ff0f7424 */ /* 0x008fc600078e00ff */
[----:B------:R-:W-:Y:S01]  /*1620*/  LOP3.LUT R14, R4, R0, RZ, 0x3c, !PT ;  /* 0x00000000040e7212 */ /* 0x000fe200078e3cff */
[C---:B------:R-:W-:Y:S02]  /*1630*/  IMAD R0, R20.reuse, c[0x0][0x218], RZ ;  /* 0x0000860014007a24 */ /* 0x040fe400078e02ff */
[----:B------:R-:W-:Y:S02]  /*1640*/  IMAD.MOV.U32 R4, RZ, RZ, R6 ;  /* 0x000000ffff047224 */ /* 0x000fe400078e0006 */
[----:B-----5:R-:W-:Y:S01]  /*1650*/  IMAD R2, R20, c[0x0][0x1f0], RZ ;  /* 0x00007c0014027a24 */ /* 0x020fe200078e02ff */
[----:B------:R1:W3:Y:S01]  /*1660*/  SHFL.IDX PT, R6, R28, 0x1, 0x181f ;  /* 0x00381f001c067f89 */ /* 0x0002e200000e0000 */
[C---:B----4-:R-:W-:Y:S01]  /*1670*/  IMAD R12, R21.reuse, c[0x0][0x21c], R0 ;  /* 0x00008700150c7a24 */ /* 0x050fe200078e0200 */
[----:B------:R-:W-:Y:S01]  /*1680*/  IADD3 R0, R10, 0xc0, RZ ;  /* 0x000000c00a007810 */ /* 0x000fe20007ffe0ff */
[C---:B------:R-:W-:Y:S02]  /*1690*/  IMAD R13, R21.reuse, c[0x0][0x1f4], R2 ;  /* 0x00007d00150d7a24 */ /* 0x040fe400078e0202 */
[----:B------:R-:W-:-:S04]  /*16a0*/  IMAD.WIDE.U32 R32, R21, c[0x0][0x218], R4 ;  /* 0x0000860015207a25 */ /* 0x000fc800078e0004 */
[----:B------:R-:W-:Y:S01]  /*16b0*/  IMAD.IADD R39, R35, 0x1, R13 ;  /* 0x0000000123277824 */ /* 0x000fe200078e020d */
[----:B------:R1:W-:Y:S01]  /*16c0*/  STL.64 [R1+0x38], R32 ;  /* 0x0000382001007387 */ /* 0x0003e20000100a00 */
[----:B------:R-:W-:Y:S02]  /*16d0*/  IMAD.IADD R37, R33, 0x1, R12 ;  /* 0x0000000121257824 */ /* 0x000fe400078e020c */
[----:B------:R-:W-:Y:S01]  /*16e0*/  IMAD.MOV.U32 R3, RZ, RZ, 0x10 ;  /* 0x00000010ff037424 */ /* 0x000fe200078e00ff */
[----:B------:R1:W-:Y:S01]  /*16f0*/  STL [R1+0x2c], R39 ;  /* 0x00002c2701007387 */ /* 0x0003e20000100800 */
[----:B------:R-:W-:-:S03]  /*1700*/  IMAD.SHL.U32 R4, R23, 0x40, RZ ;  /* 0x0000004017047824 */ /* 0x000fc600078e00ff */
[----:B------:R1:W-:Y:S01]  /*1710*/  STL [R1+0x24], R37 ;  /* 0x0000242501007387 */ /* 0x0003e20000100800 */
[----:B------:R-:W-:Y:S02]  /*1720*/  SEL R3, R3, 0xfffffff0, !P2 ;  /* 0xfffffff003037807 */ /* 0x000fe40005000000 */
[----:B------:R-:W-:Y:S02]  /*1730*/  LOP3.LUT P2, RZ, R19, 0x4, RZ, 0xc0, !PT ;  /* 0x0000000413ff7812 */ /* 0x000fe4000784c0ff */
[----:B------:R-:W-:Y:S02]  /*1740*/  LOP3.LUT R4, R14, 0xfffffe00, R4, 0xf8, !PT ;  /* 0xfffffe000e047812 */ /* 0x000fe400078ef804 */
[----:B------:R-:W-:Y:S02]  /*1750*/  SEL R2, R15, 0xffffffe0, !P2 ;  /* 0xffffffe00f027807 */ /* 0x000fe40005000000 */
[----:B------:R-:W-:Y:S01]  /*1760*/  ISETP.GE.AND P2, PT, R0, c[0x0][0x1d4], PT ;  /* 0x0000750000007a0c */ /* 0x000fe20003f46270 */
[----:B------:R-:W-:Y:S07]  /*1770*/  @P0 BRA `(.L_x_1350) ;  /* 0x0000019000000947 */ /* 0x000fee0003800000 */
[C---:B--23--:R-:W-:Y:S02]  /*1780*/  IADD3 R5, R17.reuse, 0x80, RZ ;  /* 0x0000008011057810 */ /* 0x04cfe40007ffe0ff */
[----:B------:R-:W-:-:S02]  /*1790*/  IADD3 R13, R17, 0xc0, RZ ;  /* 0x000000c0110d7810 */ /* 0x000fc40007ffe0ff */
[C---:B------:R-:W-:Y:S02]  /*17a0*/  LEA R8, P0, R17.reuse, R6, 0x1 ;  /* 0x0000000611087211 */ /* 0x040fe400078008ff */
[----:B------:R-:W-:Y:S02]  /*17b0*/  SHF.R.S32.HI R0, RZ, 0x1f, R18 ;  /* 0x0000001fff007819 */ /* 0x000fe40000011412 */
[----:B------:R-:W-:Y:S02]  /*17c0*/  SHF.R.S32.HI R14, RZ, 0x1f, R5 ;  /* 0x0000001fff0e7819 */ /* 0x000fe40000011405 */
[----:B------:R-:W-:Y:S02]  /*17d0*/  SHF.R.S32.HI R15, RZ, 0x1f, R13 ;  /* 0x0000001fff0f7819 */ /* 0x000fe4000001140d */
[----:B------:R-:W-:Y:S02]  /*17e0*/  P2R R19, PR, RZ, 0x4 ;  /* 0x00000004ff137803 */ /* 0x000fe40000000000 */
[----:B------:R-:W-:-:S02]  /*17f0*/  LEA.HI.X R9, R17, R7, R11, 0x1, P0 ;  /* 0x0000000711097211 */ /* 0x000fc400000f0c0b */
        /* <DEDUP_REMOVED lines=17> */
.L_x_1350:
[----:B--23--:R-:W-:Y:S05]  /*1910*/  BSYNC B0 ;  /* 0x0000000000007941 */ /* 0x00cfea0003800000 */
.L_x_1349:
[----:B------:R-:W-:Y:S01]  /*1920*/  IADD3 R0, R30, 0x40, RZ ;  /* 0x000000401e007810 */ /* 0x000fe20007ffe0ff */
[----:B------:R2:W3:Y:S01]  /*1930*/  SHFL.IDX PT, R7, R25, 0x2, 0x181f ;  /* 0x00581f0019077f89 */ /* 0x0004e200000e0000 */
[----:B------:R-:W-:Y:S02]  /*1940*/  BSSY B0, `(.L_x_1351) ;  /* 0x000001e000007945 */ /* 0x000fe40003800000 */
[----:B------:R-:W-:Y:S01]  /*1950*/  ISETP.GE.AND P0, PT, R0, UR6, PT ;  /* 0x0000000600007c0c */ /* 0x000fe2000bf06270 */
[----:B------:R2:W4:-:S12]  /*1960*/  SHFL.IDX PT, R6, R28, 0x2, 0x181f ;  /* 0x00581f001c067f89 */ /* 0x00051800000e0000 */
[----:B------:R-:W-:Y:S05]  /*1970*/  @P0 BRA `(.L_x_1352) ;  /* 0x000001a000000947 */ /* 0x000fea0003800000 */
[C---:B------:R-:W-:Y:S02]  /*1980*/  IADD3 R5, R17.reuse, 0x80, RZ ;  /* 0x0000008011057810 */ /* 0x040fe40007ffe0ff */
[C---:B------:R-:W-:Y:S02]  /*1990*/  IADD3 R13, R17.reuse, 0xc0, RZ ;  /* 0x000000c0110d7810 */ /* 0x040fe40007ffe0ff */
[----:B----4-:R-:W-:Y:S02]  /*19a0*/  LEA R8, P0, R17, R6, 0x1 ;  /* 0x0000000611087211 */ /* 0x010fe400078008ff */
[----:B------:R-:W-:Y:S02]  /*19b0*/  SHF.R.S32.HI R0, RZ, 0x1f, R18 ;  /* 0x0000001fff007819 */ /* 0x000fe40000011412 */
[----:B------:R-:W-:Y:S02]  /*19c0*/  SHF.R.S32.HI R14, RZ, 0x1f, R5 ;  /* 0x0000001fff0e7819 */ /* 0x000fe40000011405 */
[----:B------:R-:W-:-:S02]  /*19d0*/  SHF.R.S32.HI R15, RZ, 0x1f, R13 ;  /* 0x0000001fff0f7819 */ /* 0x000fc4000001140d */
[----:B------:R-:W-:Y:S02]  /*19e0*/  P2R R19, PR, RZ, 0x4 ;  /* 0x00000004ff137803 */ /* 0x000fe40000000000 */
[C---:B---3--:R-:W-:Y:S02]  /*19f0*/  LEA.HI.X R9, R17.reuse, R7, R11, 0x1, P0 ;  /* 0x0000000711097211 */ /* 0x048fe400000f0c0b */
        /* <DEDUP_REMOVED lines=18> */
.L_x_1352:
[----:B------:R-:W-:Y:S05]  /*1b20*/  BSYNC B0 ;  /* 0x0000000000007941 */ /* 0x000fea0003800000 */
.L_x_1351:
[----:B---3--:R-:W-:Y:S01]  /*1b30*/  IADD3 R0, R30, 0x60, RZ ;  /* 0x000000601e007810 */ /* 0x008fe20007ffe0ff */
[----:B------:R-:W-:Y:S01]  /*1b40*/  UMOV UR16, 0x60 ;  /* 0x0000006000107882 */ /* 0x000fe20000000000 */
[----:B------:R3:W1:Y:S01]  /*1b50*/  SHFL.IDX PT, R7, R25, 0x3, 0x181f ;  /* 0x00781f0019077f89 */ /* 0x00066200000e0000 */
[----:B------:R-:W-:Y:S01]  /*1b60*/  ULDC.64 UR4, c[0x0][0x1e0] ;  /* 0x0000780000047ab9 */ /* 0x000fe20000000a00 */
[----:B------:R-:W-:Y:S01]  /*1b70*/  ISETP.GE.AND P0, PT, R0, UR6, PT ;  /* 0x0000000600007c0c */ /* 0x000fe2000bf06270 */
[----:B------:R-:W-:Y:S01]  /*1b80*/  UIMAD.WIDE.U32 UR18, UR16, UR4, URZ ;  /* 0x00000004101272a5 */ /* 0x000fe2000f8e003f */
[----:B----4-:R3:W4:Y:S01]  /*1b90*/  SHFL.IDX PT, R6, R28, 0x3, 0x181f ;  /* 0x00781f001c067f89 */ /* 0x01072200000e0000 */
[----:B------:R-:W-:Y:S01]  /*1ba0*/  UIMAD UR5, UR16, UR5, URZ ;  /* 0x00000005100572a4 */ /* 0x000fe2000f8e023f */
[----:B------:R-:W-:Y:S03]  /*1bb0*/  BSSY B0, `(.L_x_1353) ;  /* 0x000001d000007945 */ /* 0x000fe60003800000 */
[----:B------:R-:W-:-:S06]  /*1bc0*/  UIADD3 UR17, UR19, UR5, URZ ;  /* 0x0000000513117290 */ /* 0x000fcc000fffe03f */
[----:B------:R-:W-:Y:S05]  /*1bd0*/  @P0 BRA `(.L_x_1354) ;  /* 0x000001a000000947 */ /* 0x000fea0003800000 */
[----:B------:R-:W-:Y:S01]  /*1be0*/  P2R R0, PR, RZ, 0x4 ;  /* 0x00000004ff007803 */ /* 0x000fe20000000000 */
[----:B------:R-:W-:Y:S01]  /*1bf0*/  IMAD.SHL.U32 R12, R251, 0x2, RZ ;  /* 0x00000002fb0c7824 */ /* 0x000fe200078e00ff */
[C---:B------:R-:W-:Y:S02]  /*1c00*/  ISETP.GE.AND P2, PT, R17.reuse, c[0x0][0x198], PT ;  /* 0x0000660011007a0c */ /* 0x040fe40003f46270 */
[C---:B----4-:R-:W-:Y:S02]  /*1c10*/  LEA R8, P0, R17.reuse, R6, 0x1 ;  /* 0x0000000611087211 */ /* 0x050fe400078008ff */
[C---:B------:R-:W-:Y:S02]  /*1c20*/  IADD3 R5, R17.reuse, 0xc0, RZ ;  /* 0x000000c011057810 */ /* 0x040fe40007ffe0ff */
[----:B-1----:R-:W-:Y:S02]  /*1c30*/  LEA.HI.X R9, R17, R7, R11, 0x1, P0 ;  /* 0x0000000711097211 */ /* 0x002fe400000f0c0b */
        /* <DEDUP_REMOVED lines=20> */
.L_x_1354:
[----:B------:R-:W-:Y:S05]  /*1d80*/  BSYNC B0 ;  /* 0x0000000000007941 */ /* 0x000fea0003800000 */
.L_x_1353:
[----:B------:R-:W-:Y:S01]  /*1d90*/  UIMAD UR16, UR24, -0x60, UR16 ;  /* 0xffffffa0181078a4 */ /* 0x000fe2000f8e0210 */
[----:B------:R-:W0:Y:S01]  /*1da0*/  LDGDEPBAR ;  /* 0x00000000000079af */ /* 0x000e220000000000 */
[----:B------:R-:W-:Y:S01]  /*1db0*/  UIADD3 UR8, UR24, -0x1, URZ ;  /* 0xffffffff18087890 */ /* 0x000fe2000fffe03f */
[----:B----4-:R-:W-:Y:S01]  /*1dc0*/  IMAD.U32 R6, RZ, RZ, UR18 ;  /* 0x00000012ff067e24 */ /* 0x010fe2000f8e00ff */
[----:B------:R-:W-:Y:S01]  /*1dd0*/  ULDC.64 UR6, c[0x0][0x208] ;  /* 0x0000820000067ab9 */ /* 0x000fe20000000a00 */
[----:B------:R-:W-:Y:S01]  /*1de0*/  IMAD.MOV.U32 R130, RZ, RZ, R38 ;  /* 0x000000ffff827224 */ /* 0x000fe200078e0026 */
[----:B------:R-:W-:Y:S01]  /*1df0*/  USHF.R.S32.HI UR9, URZ, 0x1f, UR8 ;  /* 0x0000001f3f097899 */ /* 0x000fe20008011408 */
[----:B------:R-:W-:Y:S01]  /*1e00*/  IMAD.U32 R5, RZ, RZ, UR16 ;  /* 0x00000010ff057e24 */ /* 0x000fe2000f8e00ff */
[----:B------:R-:W-:Y:S01]  /*1e10*/  UIMAD UR4, UR17, UR8, URZ ;  /* 0x00000008110472a4 */ /* 0x000fe2000f8e023f */
[----:B------:R-:W-:Y:S01]  /*1e20*/  IMAD.MOV.U32 R131, RZ, RZ, R39 ;  /* 0x000000ffff837224 */ /* 0x000fe200078e0027 */
[----:B------:R-:W-:Y:S01]  /*1e30*/  UIMAD.WIDE.U32 UR20, UR8, UR6, URZ ;  /* 0x00000006081472a5 */ /* 0x000fe2000f8e003f */
[----:B------:R-:W-:Y:S01]  /*1e40*/  IMAD.MOV.U32 R124, RZ, RZ, R6 ;  /* 0x000000ffff7c7224 */ /* 0x000fe200078e0006 */
[----:B------:R-:W-:Y:S01]  /*1e50*/  IADD3 R5, R5, UR12, -R27 ;  /* 0x0000000c05057c10 */ /* 0x000fe2000fffe81b */
[----:B------:R-:W-:Y:S01]  /*1e60*/  IMAD.MOV.U32 R130, RZ, RZ, R34 ;  /* 0x000000ffff827224 */ /* 0x000fe200078e0022 */
[----:B------:R-:W-:Y:S01]  /*1e70*/  UIMAD UR4, UR9, UR18, UR4 ;  /* 0x00000012090472a4 */ /* 0x000fe2000f8e0204 */
[----:B-1----:R-:W-:Y:S01]  /*1e80*/  IMAD.U32 R7, RZ, RZ, UR19 ;  /* 0x00000013ff077e24 */ /* 0x002fe2000f8e00ff */
[C---:B------:R-:W-:Y:S01]  /*1e90*/  ISETP.GE.AND P0, PT, R5.reuse, 0x1, PT ;  /* 0x000000010500780c */ /* 0x040fe20003f06270 */
[----:B------:R-:W-:Y:S01]  /*1ea0*/  IMAD.WIDE.U32 R8, R124, UR8, R130 ;  /* 0x000000087c087c25 */ /* 0x000fe2000f8e0082 */
[----:B------:R-:W-:Y:S01]  /*1eb0*/  ISETP.GE.AND P6, PT, R5, 0x21, PT ;  /* 0x000000210500780c */ /* 0x000fe20003fc6270 */
[----:B------:R-:W-:Y:S01]  /*1ec0*/  UIMAD UR9, UR9, UR6, URZ ;  /* 0x00000006090972a4 */ /* 0x000fe2000f8e023f */
[----:B------:R-:W-:Y:S01]  /*1ed0*/  STL.64 [R1+0x28], R130 ;  /* 0x0000288201007387 */ /* 0x000fe20000100a00 */
[----:B------:R-:W-:Y:S01]  /*1ee0*/  IMAD.SHL.U32 R251, R251, 0x2, RZ ;  /* 0x00000002fbfb7824 */ /* 0x000fe200078e00ff */
[----:B------:R-:W-:Y:S01]  /*1ef0*/  IADD3 R9, R9, UR4, RZ ;  /* 0x0000000409097c10 */ /* 0x000fe2000fffe0ff */
[----:B------:R-:W-:Y:S01]  /*1f00*/  IMAD.MOV.U32 R10, RZ, RZ, c[0x0][0x1e0] ;  /* 0x00007800ff0a7624 */ /* 0x000fe200078e00ff */
[----:B------:R-:W-:Y:S01]  /*1f10*/  ULDC.64 UR4, c[0x0][0x1e0] ;  /* 0x0000780000047ab9 */ /* 0x000fe20000000a00 */
[----:B------:R-:W-:Y:S01]  /*1f20*/  IMAD.MOV.U32 R14, RZ, RZ, R36 ;  /* 0x000000ffff0e7224 */ /* 0x000fe200078e0024 */
[----:B------:R-:W-:Y:S01]  /*1f30*/  UIMAD.WIDE.U32 UR10, UR4, 0x40, URZ ;  /* 0x00000040040a78a5 */ /* 0x000fe2000f8e003f */
[----:B------:R-:W-:Y:S01]  /*1f40*/  IMAD.MOV.U32 R15, RZ, RZ, R37 ;  /* 0x000000ffff0f7224 */ /* 0x000fe200078e0025 */
[----:B------:R-:W-:Y:S01]  /*1f50*/  USHF.L.U32 UR14, UR5, 0x6, URZ ;  /* 0x00000006050e7899 */ /* 0x000fe2000800063f */
[C---:B------:R-:W-:Y:S01]  /*1f60*/  @P0 LEA R6, P1, R8.reuse, c[0x0][0x1c8], 0x1 ;  /* 0x0000720008060a11 */ /* 0x040fe200078208ff */
[----:B------:R-:W-:Y:S01]  /*1f70*/  IMAD.MOV.U32 R14, RZ, RZ, R32 ;  /* 0x000000ffff0e7224 */ /* 0x000fe200078e0020 */
[----:B------:R-:W-:Y:S01]  /*1f80*/  UIMAD UR9, UR8, UR7, UR9 ;  /* 0x00000007080972a4 */ /* 0x000fe2000f8e0209 */
[----:B------:R-:W-:Y:S01]  /*1f90*/  IMAD.U32 R12, RZ, RZ, UR20 ;  /* 0x00000014ff0c7e24 */ /* 0x000fe2000f8e00ff */
[----:B------:R-:W-:Y:S01]  /*1fa0*/  @P0 LEA.HI.X R7, R8, c[0x0][0x1cc], R9, 0x1, P1 ;  /* 0x0000730008070a11 */ /* 0x000fe200008f0c09 */
[----:B------:R-:W-:Y:S01]  /*1fb0*/  BAR.SYNC.DEFER_BLOCKING 0x0 ;  /* 0x0000000000007b1d */ /* 0x000fe20000010000 */
[----:B------:R-:W-:Y:S01]  /*1fc0*/  ISETP.GE.AND P1, PT, R5, 0x41, PT ;  /* 0x000000410500780c */ /* 0x000fe20003f26270 */
[----:B------:R-:W-:Y:S01]  /*1fd0*/  UIADD3 UR14, UR11, UR14, URZ ;  /* 0x0000000e0b0e7290 */ /* 0x000fe2000fffe03f */
[----:B------:R-:W-:Y:S01]  /*1fe0*/  IMAD.U32 R13, RZ, RZ, UR21 ;  /* 0x00000015ff0d7e24 */ /* 0x000fe2000f8e00ff */
[----:B------:R-:W-:Y:S01]  /*1ff0*/  UIADD3 UR8, UR21, UR9, URZ ;  /* 0x0000000915087290 */ /* 0x000fe2000fffe03f */
[----:B------:R-:W-:Y:S01]  /*2000*/  IMAD.WIDE.U32 R12, R12, 0x60, R14 ;  /* 0x000000600c0c7825 */ /* 0x000fe200078e000e */
[----:B------:R1:W-:Y:S01]  /*2010*/  STL.64 [R1+0x20], R14 ;  /* 0x0000200e01007387 */ /* 0x0003e20000100a00 */
[----:B------:R-:W-:Y:S01]  /*2020*/  USHF.L.U32 UR9, UR6, 0x6, URZ ;  /* 0x0000000606097899 */ /* 0x000fe2000800063f */
[----:B------:R-:W-:Y:S01]  /*2030*/  SEL R16, RZ, 0x2, P4 ;  /* 0x00000002ff107807 */ /* 0x000fe20002000000 */
[----:B------:R-:W-:Y:S01]  /*2040*/  UIMAD UR8, UR8, 0x60, URZ ;  /* 0x00000060080878a4 */ /* 0x000fe2000f8e023f */
[----:B------:R-:W-:Y:S01]  /*2050*/  LEA.HI R126, R128, R127, RZ, 0x5 ;  /* 0x0000007f807e7211 */ /* 0x000fe200078f28ff */
[----:B------:R-:W-:-:S02]  /*2060*/  UISETP.GE.AND UP0, UPT, UR24, 0x2, UPT ;  /* 0x000000021800788c */ /* 0x000fc4000bf06270 */
[----:B------:R-:W-:Y:S01]  /*2070*/  IMAD.U32 R22, RZ, RZ, UR9 ;  /* 0x00000009ff167e24 */ /* 0x000fe2000f8e00ff */
[----:B------:R-:W-:Y:S01]  /*2080*/  SHF.R.S32.HI R125, RZ, 0x5, R126 ;  /* 0x00000005ff7d7819 */ /* 0x000fe2000001147e */
[----:B------:R-:W-:Y:S02]  /*2090*/  IMAD.U32 R20, RZ, RZ, UR9 ;  /* 0x00000009ff147e24 */ /* 0x000fe4000f8e00ff */
[----:B------:R-:W-:Y:S01]  /*20a0*/  IMAD.U32 R24, RZ, RZ, UR9 ;  /* 0x00000009ff187e24 */ /* 0x000fe2000f8e00ff */
[----:B------:R-:W-:Y:S01]  /*20b0*/  @!PT LDS RZ, [RZ] ;  /* 0x00000000fffff984 */ /* 0x000fe20000000800 */
[----:B------:R-:W-:Y:S01]  /*20c0*/  @!PT LDS RZ, [RZ] ;  /* 0x00000000fffff984 */ /* 0x000fe20000000800 */
[----:B------:R-:W-:Y:S01]  /*20d0*/  @!PT LDS RZ, [RZ] ;  /* 0x00000000fffff984 */ /* 0x000fe20000000800 */
[----:B------:R4:W-:Y:S04]  /*20e0*/  @P0 LDGSTS.E.BYPASS.LTC128B.128 [R251+0xc100], [R6.64], !P5 ;  /* 0x0c10000006fb0fae */ /* 0x0009e8000e901d5e */
[----:B------:R4:W-:Y:S04]  /*20f0*/  @P0 LDGSTS.E.BYPASS.LTC128B.128 [R251+0xf100], [R6.64+0x80], !P4 ;  /* 0x0f10008006fb0fae */ /* 0x0009e8000e101d5e */
[----:B------:R4:W-:Y:S01]  /*2100*/  @P0 LDGSTS.E.BYPASS.LTC128B.128 [R251+0x12100], [R6.64+0x100], !P3 ;  /* 0x1210010006fb0fae */ /* 0x0009e2000d901d5e */
[----:B-1----:R-:W-:Y:S01]  /*2110*/  IMAD.SHL.U32 R14, R27, 0x8, RZ ;  /* 0x000000081b0e7824 */ /* 0x002fe200078e00ff */
[----:B------:R-:W-:-:S02]  /*2120*/  SEL R15, RZ, 0x4, P3 ;  /* 0x00000004ff0f7807 */ /* 0x000fc40001800000 */
[----:B------:R4:W-:Y:S01]  /*2130*/  @P0 LDGSTS.E.BYPASS.LTC128B.128 [R251+0x15100], [R6.64+0x180], !P2 ;  /* 0x1510018006fb0fae */ /* 0x0009e2000d101d5e */
[----:B------:R-:W-:Y:S01]  /*2140*/  @P6 LEA R0, P0, R10, R8, 0x5 ;  /* 0x000000080a006211 */ /* 0x000fe200078028ff */
[----:B----4-:R-:W-:Y:S01]  /*2150*/  IMAD.MOV.U32 R6, RZ, RZ, c[0x0][0x1e4] ;  /* 0x00007900ff067624 */ /* 0x010fe200078e00ff */
[----:B------:R-:W-:-:S04]  /*2160*/  SEL R7, RZ, 0x1, P5 ;  /* 0x00000001ff077807 */ /* 0x000fc80002800000 */
[----:B------:R-:W-:Y:S02]  /*2170*/  @P6 LEA.HI.X R6, R10, R9, R6, 0x5, P0 ;  /* 0x000000090a066211 */ /* 0x000fe400000f2c06 */
[C---:B------:R-:W-:Y:S02]  /*2180*/  @P6 LEA R10, P0, R0.reuse, c[0x0][0x1c8], 0x1 ;  /* 0x00007200000a6a11 */ /* 0x040fe400078008ff */
[----:B------:R-:W-:Y:S02]  /*2190*/  IADD3 R15, R15, R16, R7 ;  /* 0x000000100f0f7210 */ /* 0x000fe40007ffe007 */
[----:B------:R-:W-:Y:S01]  /*21a0*/  @P6 LEA.HI.X R11, R0, c[0x0][0x1cc], R6, 0x1, P0 ;  /* 0x00007300000b6a11 */ /* 0x000fe200000f0c06 */
[----:B------:R-:W-:Y:S01]  /*21b0*/  IMAD.SHL.U32 R0, R26, 0x40, RZ ;  /* 0x000000401a007824 */ /* 0x000fe200078e00ff */
[----:B------:R-:W-:Y:S02]  /*21c0*/  @P1 IADD3 R6, P0, R8, UR10, RZ ;  /* 0x0000000a08061c10 */ /* 0x000fe4000ff1e0ff */
[----:B------:R-:W-:Y:S01]  /*21d0*/  IADD3 R7, R13, UR8, RZ ;  /* 0x000000080d077c10 */ /* 0x000fe2000fffe0ff */
[----:B------:R1:W-:Y:S01]  /*21e0*/  @P6 LDGSTS.E.BYPASS.LTC128B.128 [R251+0xd100], [R10.64], !P5 ;  /* 0x0d1000000afb6fae */ /* 0x0003e2000e901d5e */
[----:B------:R-:W-:Y:S01]  /*21f0*/  @P1 IADD3.X R9, R9, UR14, RZ, P0, !PT ;  /* 0x0000000e09091c10 */ /* 0x000fe200087fe4ff */
[----:B------:R-:W-:Y:S01]  /*2200*/  UMOV UR8, 0x6 ;  /* 0x0000000600087882 */ /* 0x000fe20000000000 */
[----:B------:R-:W-:Y:S01]  /*2210*/  @P1 LEA R8, P0, R6, c[0x0][0x1c8], 0x1 ;  /* 0x0000720006081a11 */ /* 0x000fe200078008ff */
[----:B------:R1:W-:Y:S01]  /*2220*/  @P6 LDGSTS.E.BYPASS.LTC128B.128 [R251+0x10100], [R10.64+0x80], !P4 ;  /* 0x101000800afb6fae */ /* 0x0003e2000e101d5e */
[----:B------:R-:W-:Y:S01]  /*2230*/  LOP3.LUT R0, R0, 0x1c0, RZ, 0xc0, !PT ;  /* 0x000001c000007812 */ /* 0x000fe200078ec0ff */
[----:B------:R-:W-:Y:S01]  /*2240*/  USHF.L.U64.HI UR8, UR6, UR8, UR7 ;  /* 0x0000000806087299 */ /* 0x000fe20008010207 */
[----:B------:R-:W-:Y:S01]  /*2250*/  @P1 LEA.HI.X R9, R6, c[0x0][0x1cc], R9, 0x1, P0 ;  /* 0x0000730006091a11 */ /* 0x000fe200000f0c09 */
[----:B------:R1:W-:Y:S01]  /*2260*/  @P6 LDGSTS.E.BYPASS.LTC128B.128 [R251+0x13100], [R10.64+0x100], !P3 ;  /* 0x131001000afb6fae */ /* 0x0003e2000d901d5e */
[----:B------:R-:W-:-:S02]  /*2270*/  LOP3.LUT R14, R0, 0x8, R14, 0xf8, !PT ;  /* 0x00000008000e7812 */ /* 0x000fc400078ef80e */
[----:B------:R-:W-:Y:S01]  /*2280*/  SHF.R.U32.HI R0, RZ, 0x3, R0 ;  /* 0x00000003ff007819 */ /* 0x000fe20000011600 */
[----:B------:R1:W-:Y:S01]  /*2290*/  @P6 LDGSTS.E.BYPASS.LTC128B.128 [R251+0x16100], [R10.64+0x180], !P2 ;  /* 0x161001800afb6fae */ /* 0x0003e2000d101d5e */
[----:B------:R-:W-:Y:S02]  /*22a0*/  LEA R6, P0, R12, c[0x0][0x1f8], 0x1 ;  /* 0x00007e000c067a11 */ /* 0x000fe400078008ff */
[----:B------:R-:W-:Y:S01]  /*22b0*/  LOP3.LUT R0, R14, R0, RZ, 0x3c, !PT ;  /* 0x000000000e007212 */ /* 0x000fe200078e3cff */
[----:B------:R1:W-:Y:S01]  /*22c0*/  @P1 LDGSTS.E.BYPASS.LTC128B.128 [R251+0xe100], [R8.64], !P5 ;  /* 0x0e10000008fb1fae */ /* 0x0003e2000e901d5e */
[----:B------:R-:W-:Y:S02]  /*22d0*/  LEA.HI.X R7, R12, c[0x0][0x1fc], R7, 0x1, P0 ;  /* 0x00007f000c077a11 */ /* 0x000fe400000f0c07 */
[----:B------:R-:W-:Y:S01]  /*22e0*/  LOP3.LUT P0, RZ, R26, 0x2, RZ, 0xc0, !PT ;  /* 0x000000021aff7812 */ /* 0x000fe2000780c0ff */
[----:B------:R1:W-:Y:S01]  /*22f0*/  @P1 LDGSTS.E.BYPASS.LTC128B.128 [R251+0x11100], [R8.64+0x80], !P4 ;  /* 0x1110008008fb1fae */ /* 0x0003e2000e101d5e */
[----:B------:R-:W-:Y:S01]  /*2300*/  IMAD R0, R31, 0x200, R0 ;  /* 0x000002001f007824 */ /* 0x000fe200078e0200 */
[----:B------:R-:W-:-:S02]  /*2310*/  SEL R14, RZ, 0x8, P2 ;  /* 0x00000008ff0e7807 */ /* 0x000fc40001000000 */
[----:B------:R1:W-:Y:S01]  /*2320*/  @P1 LDGSTS.E.BYPASS.LTC128B.128 [R251+0x14100], [R8.64+0x100], !P3 ;  /* 0x1410010008fb1fae */ /* 0x0003e2000d901d5e */
[----:B------:R-:W-:Y:S02]  /*2330*/  IMAD.SHL.U32 R216, R0, 0x2, RZ ;  /* 0x0000000200d87824 */ /* 0x000fe400078e00ff */
[----:B------:R-:W-:Y:S01]  /*2340*/  IMAD.IADD R14, R15, 0x1, R14 ;  /* 0x000000010f0e7824 */ /* 0x000fe200078e020e */
[----:B------:R1:W-:Y:S01]  /*2350*/  @P1 LDGSTS.E.BYPASS.LTC128B.128 [R251+0x17100], [R8.64+0x180], !P2 ;  /* 0x1710018008fb1fae */ /* 0x0003e2000d101d5e */
[--C-:B------:R-:W-:Y:S02]  /*2360*/  IADD3 R22, P6, P1, R22, 0x80, R6.reuse ;  /* 0x0000008016167810 */ /* 0x100fe400079de006 */
[----:B------:R-:W-:Y:S01]  /*2370*/  IADD3 R0, R216, 0xc100, RZ ;  /* 0x0000c100d8007810 */ /* 0x000fe20007ffe0ff */
[----:B------:R-:W0:Y:S01]  /*2380*/  LDGDEPBAR ;  /* 0x00000000000079af */ /* 0x000e220000000000 */
[----:B------:R-:W-:Y:S02]  /*2390*/  IADD3.X R23, RZ, UR8, R7, P6, P1 ;  /* 0x00000008ff177c10 */ /* 0x000fe4000b7e2407 */
[----:B------:R-:W-:-:S02]  /*23a0*/  IADD3 R20, P6, P1, R20, 0x100, R6 ;  /* 0x0000010014147810 */ /* 0x000fc400079de006 */
[----:B------:R-:W-:Y:S02]  /*23b0*/  IADD3 R227, R216, 0xc120, RZ ;  /* 0x0000c120d8e37810 */ /* 0x000fe40007ffe0ff */
[--C-:B------:R-:W-:Y:S02]  /*23c0*/  IADD3.X R21, RZ, UR8, R7.reuse, P6, P1 ;  /* 0x00000008ff157c10 */ /* 0x100fe4000b7e2407 */
[----:B------:R-:W-:Y:S02]  /*23d0*/  IADD3 R24, P6, P1, R24, 0x180, R6 ;  /* 0x0000018018187810 */ /* 0x000fe400079de006 */
[----:B------:R-:W-:Y:S01]  /*23e0*/  @P0 IADD3 R227, R0, -0x20, RZ ;  /* 0xffffffe000e30810 */ /* 0x000fe20007ffe0ff */
[----:B------:R-:W-:Y:S01]  /*23f0*/  IMAD R0, R125, 0x400, R4 ;  /* 0x000004007d007824 */ /* 0x000fe200078e0204 */
[----:B------:R-:W-:Y:S02]  /*2400*/  IADD3 R12, P0, R6, UR9, RZ ;  /* 0x00000009060c7c10 */ /* 0x000fe4000ff1e0ff */
[----:B--23--:R-:W-:Y:S01]  /*2410*/  IADD3.X R25, RZ, UR8, R7, P6, P1 ;  /* 0x00000008ff197c10 */ /* 0x00cfe2000b7e2407 */
[----:B------:R-:W-:Y:S01]  /*2420*/  IMAD.SHL.U32 R223, R0, 0x2, RZ ;  /* 0x0000000200df7824 */ /* 0x000fe200078e00ff */
[----:B------:R-:W-:Y:S01]  /*2430*/  LOP3.LUT P6, RZ, R14, 0x2, RZ, 0xc0, !PT ;  /* 0x000000020eff7812 */ /* 0x000fe200078cc0ff */
[----:B------:R-:W-:Y:S01]  /*2440*/  IMAD.MOV.U32 R0, RZ, RZ, 0x40 ;  /* 0x00000040ff007424 */ /* 0x000fe200078e00ff */
[----:B------:R-:W-:Y:S01]  /*2450*/  ISETP.LT.OR P1, PT, R5, 0x1, P5 ;  /* 0x000000010500780c */ /* 0x000fe20002f21670 */
[--C-:B------:R-:W-:Y:S01]  /*2460*/  IMAD R224, R3, 0x2, R223.reuse ;  /* 0x0000000203e07824 */ /* 0x100fe200078e02df */
[----:B------:R-:W-:Y:S01]  /*2470*/  IADD3.X R13, R7, UR8, RZ, P0, !PT ;  /* 0x00000008070d7c10 */ /* 0x000fe200087fe4ff */
[----:B------:R-:W-:Y:S01]  /*2480*/  IMAD R226, R2, 0x2, R223 ;  /* 0x0000000202e27824 */ /* 0x000fe200078e02df */
[----:B------:R-:W-:Y:S01]  /*2490*/  ISETP.LT.OR P0, PT, R5, 0x1, !P6 ;  /* 0x000000010500780c */ /* 0x000fe20007701670 */
[----:B------:R-:W-:-:S04]  /*24a0*/  DEPBAR.LE SB0, 0x1 ;  /* 0x000080400000791a */ /* 0x000fc80000000000 */
[----:B------:R-:W-:-:S04]  /*24b0*/  DEPBAR.LE SB0, 0x0 ;  /* 0x000080000000791a */ /* 0x000fc80000000000 */
[----:B------:R-:W-:Y:S01]  /*24c0*/  BAR.SYNC.DEFER_BLOCKING 0x0 ;  /* 0x0000000000007b1d */ /* 0x000fe20000010000 */
[----:B------:R-:W-:Y:S01]  /*24d0*/  LOP3.LUT P6, RZ, R14, 0x4, RZ, 0xc0, !PT ;  /* 0x000000040eff7812 */ /* 0x000fe200078cc0ff */
[----:B------:R-:W-:Y:S01]  /*24e0*/  IMAD R225, R2, 0x2, R224 ;  /* 0x0000000202e17824 */ /* 0x000fe200078e02e0 */
[C---:B------:R-:W-:Y:S02]  /*24f0*/  IADD3 R250, R227.reuse, 0x800, RZ ;  /* 0x00000800e3fa7810 */ /* 0x040fe40007ffe0ff */
        /* <DEDUP_REMOVED lines=25> */
[----:B------:R-:W3:Y:S01]  /*2690*/  LDSM.16.M88.4 R52, [R216+0xd900] ;  /* 0x00d90000d834783b */ /* 0x000ee20000000200 */
[C---:B------:R-:W-:Y:S02]  /*26a0*/  IADD3 R229, R227.reuse, 0xb000, RZ ;  /* 0x0000b000e3e57810 */ /* 0x040fe40007ffe0ff */
[----:B------:R-:W-:Y:S01]  /*26b0*/  IADD3 R228, R227, 0xb800, RZ ;  /* 0x0000b800e3e47810 */ /* 0x000fe20007ffe0ff */
[----:B------:R-:W-:Y:S04]  /*26c0*/  LDSM.16.M88.4 R56, [R216+0xe100] ;  /* 0x00e10000d838783b */ /* 0x000fe80000000200 */
[----:B------:R-:W4:Y:S04]  /*26d0*/  LDSM.16.M88.4 R72, [R216+0xe900] ;  /* 0x00e90000d848783b */ /* 0x000f280000000200 */
[----:B------:R-:W5:Y:S04]  /*26e0*/  LDSM.16.M88.4 R68, [R227] ;  /* 0x00000000e344783b */ /* 0x000f680000000200 */
[----:B------:R-:W3:Y:S04]  /*26f0*/  LDSM.16.M88.4 R64, [R227+0x800] ;  /* 0x00080000e340783b */ /* 0x000ee80000000200 */
        /* <DEDUP_REMOVED lines=13> */
[C---:B--2---:R-:W-:Y:S08]  /*27d0*/  HMMA.16816.F32.BF16 R32, R8.reuse, R40, RZ ;  /* 0x000000280820723c */ /* 0x044ff000000418ff */
[----:B------:R1:W-:Y:S01]  /*27e0*/  LDGSTS.E.BYPASS.LTC128B.128 [R251+0x6100], [R6.64+0x100], !P0 ;  /* 0x0610010006fb7fae */ /* 0x0003e2000c101d5e */
[C---:B------:R-:W-:Y:S01]  /*27f0*/  ISETP.LT.OR P0, PT, R5.reuse, 0x1, !P1 ;  /* 0x000000010500780c */ /* 0x040fe20004f01670 */
[C---:B------:R-:W-:Y:S08]  /*2800*/  HMMA.16816.F32.BF16 R28, R8.reuse, R42, RZ ;  /* 0x0000002a081c723c */ /* 0x040ff000000418ff */
[----:B---3--:R-:W-:Y:S04]  /*2810*/  HMMA.16816.F32.BF16 R40, R8, R54, RZ ;  /* 0x000000360828723c */ /* 0x008fe800000418ff */
[----:B------:R1:W-:Y:S01]  /*2820*/  LDGSTS.E.BYPASS.LTC128B.128 [R251+0x9100], [R6.64+0x180], !P0 ;  /* 0x0910018006fb7fae */ /* 0x0003e2000c101d5e */
[----:B------:R-:W-:-:S03]  /*2830*/  ISETP.LT.OR P0, PT, R5, 0x21, P5 ;  /* 0x000000210500780c */ /* 0x000fc60002f01670 */
[C---:B----4-:R-:W-:Y:S08]  /*2840*/  HMMA.16816.F32.BF16 R88, R8.reuse, R72, RZ ;  /* 0x000000480858723c */ /* 0x050ff000000418ff */
[----:B------:R-:W-:Y:S02]  /*2850*/  HMMA.16816.F32.BF16 R112, R8, R74, RZ ;  /* 0x0000004a0870723c */ /* 0x000fe400000418ff */
[----:B------:R2:W-:Y:S01]  /*2860*/  LDGSTS.E.BYPASS.LTC128B.128 [R251+0x1100], [R12.64], !P0 ;  /* 0x011000000cfb7fae */ /* 0x0005e2000c101d5e */
[----:B------:R-:W-:-:S04]  /*2870*/  LOP3.LUT P0, RZ, R14, 0x2, RZ, 0xc0, !PT ;  /* 0x000000020eff7812 */ /* 0x000fc8000780c0ff */
[----:B------:R-:W-:Y:S01]  /*2880*/  ISETP.LT.OR P0, PT, R5, 0x21, !P0 ;  /* 0x000000210500780c */ /* 0x000fe20004701670 */
[C---:B-----5:R-:W-:Y:S08]  /*2890*/  HMMA.16816.F32.BF16 R104, R16.reuse, R68, R48 ;  /* 0x000000441068723c */ /* 0x060ff00000041830 */
[----:B------:R-:W-:Y:S04]  /*28a0*/  HMMA.16816.F32.BF16 R100, R16, R64, R32 ;  /* 0x000000401064723c */ /* 0x000fe80000041820 */
[----:B------:R3:W-:Y:S01]  /*28b0*/  LDGSTS.E.BYPASS.LTC128B.128 [R251+0x4100], [R22.64], !P0 ;  /* 0x0410000016fb7fae */ /* 0x0007e2000c101d5e */
[----:B------:R-:W-:-:S03]  /*28c0*/  LOP3.LUT P0, RZ, R26, 0x4, RZ, 0xc0, !PT ;  /* 0x000000041aff7812 */ /* 0x000fc6000780c0ff */
[C---:B------:R-:W-:Y:S01]  /*28d0*/  HMMA.16816.F32.BF16 R96, R16.reuse, R66, R28 ;  /* 0x000000421060723c */ /* 0x040fe2000004181c */
[----:B------:R-:W-:Y:S02]  /*28e0*/  SEL R0, R0, 0xffffffc0, !P0 ;  /* 0xffffffc000007807 */ /* 0x000fe40004000000 */
[C---:B------:R-:W-:Y:S02]  /*28f0*/  ISETP.LT.OR P0, PT, R5.reuse, 0x21, !P6 ;  /* 0x000000210500780c */ /* 0x040fe40007701670 */
[----:B------:R-:W-:Y:S01]  /*2900*/  ISETP.LT.OR P6, PT, R5, 0x41, !P6 ;  /* 0x000000410500780c */ /* 0x000fe200077c1670 */
[----:B------:R-:W-:Y:S02]  /*2910*/  IMAD.IADD R222, R216, 0x1, R0 ;  /* 0x00000001d8de7824 */ /* 0x000fe400078e0200 */
[----:B------:R-:W-:Y:S01]  /*2920*/  HMMA.16816.F32.BF16 R108, R16, R70, R36 ;  /* 0x00000046106c723c */ /* 0x000fe20000041824 */
[----:B------:R-:W-:-:S07]  /*2930*/  IMAD.IADD R221, R0, 0x1, R227 ;  /* 0x0000000100dd7824 */ /* 0x000fce00078e02e3 */
[----:B------:R3:W-:Y:S01]  /*2940*/  LDGSTS.E.BYPASS.LTC128B.128 [R251+0x7100], [R20.64], !P0 ;  /* 0x0710000014fb7fae */ /* 0x0007e2000c101d5e */
[----:B-1----:R-:W-:Y:S01]  /*2950*/  IADD3 R6, P0, R12, UR9, RZ ;  /* 0x000000090c067c10 */ /* 0x002fe2000ff1e0ff */
[----:B------:R-:W-:Y:S03]  /*2960*/  HMMA.16816.F32.BF16 R36, R16, R122, R112 ;  /* 0x0000007a1024723c */ /* 0x000fe60000041870 */
[----:B------:R-:W-:Y:S02]  /*2970*/  IADD3.X R7, R13, UR8, RZ, P0, !PT ;  /* 0x000000080d077c10 */ /* 0x000fe400087fe4ff */
[C---:B------:R-:W-:Y:S02]  /*2980*/  ISETP.LT.OR P0, PT, R5.reuse, 0x21, !P1 ;  /* 0x000000210500780c */ /* 0x040fe40004f01670 */
[----:B------:R-:W-:-:S11]  /*2990*/  ISETP.LT.OR P1, PT, R5, 0x41, !P1 ;  /* 0x000000410500780c */ /* 0x000fd60004f21670 */
[----:B------:R1:W-:Y:S01]  /*29a0*/  LDGSTS.E.BYPASS.LTC128B.128 [R251+0xa100], [R24.64], !P0 ;  /* 0x0a10000018fb7fae */ /* 0x0003e2000c101d5e */
[----:B------:R-:W-:Y:S01]  /*29b0*/  ISETP.LT.OR P0, PT, R5, 0x41, P5 ;  /* 0x000000410500780c */ /* 0x000fe20002f01670 */
[----:B---3--:R-:W-:Y:S11]  /*29c0*/  HMMA.16816.F32.BF16 R20, R8, R46, RZ ;  /* 0x0000002e0814723c */ /* 0x008ff600000418ff */
[----:B------:R-:W-:Y:S01]  /*29d0*/  @!UPT UIADD3 URZ, URZ, URZ, URZ ;  /* 0x0000003f3f3ff290 */ /* 0x000fe2000fffe03f */
[----:B------:R3:W-:Y:S01]  /*29e0*/  LDGSTS.E.BYPASS.LTC128B.128 [R251+0x2100], [R6.64], !P0 ;  /* 0x0210000006fb7fae */ /* 0x0007e2000c101d5e */
[----:B------:R-:W-:-:S04]  /*29f0*/  LOP3.LUT P0, RZ, R14, 0x2, RZ, 0xc0, !PT ;  /* 0x000000020eff7812 */ /* 0x000fc8000780c0ff */
[----:B------:R-:W-:Y:S01]  /*2a00*/  ISETP.LT.OR P0, PT, R5, 0x41, !P0 ;  /* 0x000000410500780c */ /* 0x000fe20004701670 */
[C---:B-1----:R-:W-:Y:S11]  /*2a10*/  HMMA.16816.F32.BF16 R24, R8.reuse, R44, RZ ;  /* 0x0000002c0818723c */ /* 0x042ff600000418ff */
[----:B------:R-:W-:Y:S01]  /*2a20*/  @!UPT UIADD3 URZ, URZ, URZ, URZ ;  /* 0x0000003f3f3ff290 */ /* 0x000fe2000fffe03f */
[----:B------:R3:W-:Y:S01]  /*2a30*/  LDGSTS.E.BYPASS.LTC128B.128 [R251+0x5100], [R6.64+0x80], !P0 ;  /* 0x0510008006fb7fae */ /* 0x0007e2000c101d5e */
[----:B------:R-:W-:Y:S01]  /*2a40*/  PLOP3.LUT P0, PT, PT, PT, UP0, 0x80, 0x0 ;  /* 0x000000000000781c */ /* 0x000fe20003f0f008 */
[C---:B------:R-:W-:Y:S02]  /*2a50*/  HMMA.16816.F32.BF16 R44, R8.reuse, R52, RZ ;  /* 0x00000034082c723c */ /* 0x040fe400000418ff */
[----:B------:R3:W-:Y:S04]  /*2a60*/  LDGSTS.E.BYPASS.LTC128B.128 [R251+0x8100], [R6.64+0x100], !P6 ;  /* 0x0810010006fb7fae */ /* 0x0007e8000f101d5e */
[----:B------:R3:W-:Y:S02]  /*2a70*/  LDGSTS.E.BYPASS.LTC128B.128 [R251+0xb100], [R6.64+0x180], !P1 ;  /* 0x0b10018006fb7fae */ /* 0x0007e4000c901d5e */
[C---:B------:R-:W-:Y:S02]  /*2a80*/  HMMA.16816.F32.BF16 R52, R8.reuse, R56, RZ ;  /* 0x000000380834723c */ /* 0x040fe400000418ff */
[----:B------:R-:W-:Y:S04]  /*2a90*/  LDSM.16.M88.4 R48, [R222+0xe100] ;  /* 0x00e10000de30783b */ /* 0x000fe80000000200 */
[----:B------:R-:W-:Y:S02]  /*2aa0*/  LDSM.16.M88.4 R32, [R222+0xc900] ;  /* 0x00c90000de20783b */ /* 0x000fe40000000200 */
[----:B------:R-:W-:Y:S02]  /*2ab0*/  HMMA.16816.F32.BF16 R56, R8, R58, RZ ;  /* 0x0000003a0838723c */ /* 0x000fe400000418ff */
[----:B------:R-:W-:Y:S04]  /*2ac0*/  LDSM.16.M88.4 R8, [R226+0x18100] ;  /* 0x01810000e208783b */ /* 0x000fe80000000200 */
[----:B------:R-:W-:Y:S02]  /*2ad0*/  LDSM.16.M88.4 R64, [R222+0xe900] ;  /* 0x00e90000de40783b */ /* 0x000fe40000000200 */
[C---:B------:R-:W-:Y:S02]  /*2ae0*/  HMMA.16816.F32.BF16 R84, R16.reuse, R62, R20 ;  /* 0x0000003e1054723c */ /* 0x040fe40000041814 */
[----:B------:R-:W1:Y:S04]  /*2af0*/  LDSM.16.M88.4 R20, [R222+0xc100] ;  /* 0x00c10000de14783b */ /* 0x000e680000000200 */
[----:B--2---:R-:W-:Y:S02]  /*2b00*/  LDSM.16.M88.4 R12, [R225+0x18100] ;  /* 0x01810000e10c783b */ /* 0x004fe40000000200 */
[C---:B------:R-:W-:Y:S02]  /*2b10*/  HMMA.16816.F32.BF16 R80, R16.reuse, R76, R44 ;  /* 0x0000004c1050723c */ /* 0x040fe4000004182c */
[----:B------:R-:W2:Y:S04]  /*2b20*/  LDSM.16.M88.4 R44, [R222+0xd100] ;  /* 0x00d10000de2c783b */ /* 0x000ea80000000200 */
[----:B------:R-:W-:Y:S02]  /*2b30*/  LDSM.16.M88.4 R112, [R221+0x2000] ;  /* 0x00200000dd70783b */ /* 0x000fe40000000200 */
[C---:B------:R-:W-:Y:S02]  /*2b40*/  HMMA.16816.F32.BF16 R76, R16.reuse, R78, R40 ;  /* 0x0000004e104c723c */ /* 0x040fe40000041828 */
[----:B------:R-:W4:Y:S04]  /*2b50*/  LDSM.16.M88.4 R40, [R222+0xd900] ;  /* 0x00d90000de28783b */ /* 0x000f280000000200 */
[----:B------:R-:W0:Y:S02]  /*2b60*/  LDGDEPBAR ;  /* 0x00000000000079af */ /* 0x000e240000000000 */
[C---:B------:R-:W-:Y:S08]  /*2b70*/  HMMA.16816.F32.BF16 R92, R16.reuse, R60, R24 ;  /* 0x0000003c105c723c */ /* 0x040ff00000041818 */
[C---:B------:R-:W-:Y:S01]  /*2b80*/  HMMA.16816.F32.BF16 R68, R16.reuse, R118, R56 ;  /* 0x000000761044723c */ /* 0x040fe20000041838 */
[----:B------:R-:W5:Y:S07]  /*2b90*/  LDSM.16.M88.4 R56, [R221] ;  /* 0x00000000dd38783b */ /* 0x000f6e0000000200 */
[C---:B------:R-:W-:Y:S01]  /*2ba0*/  HMMA.16816.F32.BF16 R72, R16.reuse, R116, R52 ;  /* 0x000000741048723c */ /* 0x040fe20000041834 */
[----:B------:R-:W-:Y:S04]  /*2bb0*/  LDSM.16.M88.4 R52, [R221+0x800] ;  /* 0x00080000dd34783b */ /* 0x000fe80000000200 */
[----:B------:R-:W-:Y:S03]  /*2bc0*/  LDSM.16.M88.4 R116, [R227+0x4000] ;  /* 0x00400000e374783b */ /* 0x000fe60000000200 */
[----:B------:R-:W-:Y:S01]  /*2bd0*/  HMMA.16816.F32.BF16 R60, R16, R120, R88 ;  /* 0x00000078103c723c */ /* 0x000fe20000041858 */
[----:B------:R-:W-:Y:S07]  /*2be0*/  LDSM.16.M88.4 R120, [R227+0x4800] ;  /* 0x00480000e378783b */ /* 0x000fee0000000200 */
[C---:B-1----:R-:W-:Y:S01]  /*2bf0*/  HMMA.16816.F32.BF16 R28, R8.reuse, R20, R104 ;  /* 0x00000014081c723c */ /* 0x042fe20000041868 */
[----:B------:R-:W-:Y:S07]  /*2c00*/  LDSM.16.M88.4 R104, [R221+0x1000] ;  /* 0x00100000dd68783b */ /* 0x000fee0000000200 */
[C---:B------:R-:W-:Y:S01]  /*2c10*/  HMMA.16816.F32.BF16 R24, R8.reuse, R22, R108 ;  /* 0x000000160818723c */ /* 0x040fe2000004186c */
[----:B------:R-:W1:Y:S07]  /*2c20*/  LDSM.16.M88.4 R108, [R221+0x1800] ;  /* 0x00180000dd6c783b */ /* 0x000e6e0000000200 */
[C---:B--2---:R-:W-:Y:S08]  /*2c30*/  HMMA.16816.F32.BF16 R88, R8.reuse, R44, R92 ;  /* 0x0000002c0858723c */ /* 0x044ff0000004185c */
[C---:B------:R-:W-:Y:S08]  /*2c40*/  HMMA.16816.F32.BF16 R84, R8.reuse, R46, R84 ;  /* 0x0000002e0854723c */ /* 0x040ff00000041854 */
[C---:B----4-:R-:W-:Y:S08]  /*2c50*/  HMMA.16816.F32.BF16 R80, R8.reuse, R40, R80 ;  /* 0x000000280850723c */ /* 0x050ff00000041850 */
[C---:B------:R-:W-:Y:S08]  /*2c60*/  HMMA.16816.F32.BF16 R44, R8.reuse, R42, R76 ;  /* 0x0000002a082c723c */ /* 0x040ff0000004184c */
[C---:B------:R-:W-:Y:S01]  /*2c70*/  HMMA.16816.F32.BF16 R40, R8.reuse, R48, R72 ;  /* 0x000000300828723c */ /* 0x040fe20000041848 */
[----:B------:R-:W-:Y:S07]  /*2c80*/  LDSM.16.M88.4 R72, [R216+0x11100] ;  /* 0x01110000d848783b */ /* 0x000fee0000000200 */
[C---:B------:R-:W-:Y:S08]  /*2c90*/  HMMA.16816.F32.BF16 R68, R8.reuse, R50, R68 ;  /* 0x000000320844723c */ /* 0x040ff00000041844 */
[C---:B------:R-:W-:Y:S08]  /*2ca0*/  HMMA.16816.F32.BF16 R20, R8.reuse, R32, R100 ;  /* 0x000000200814723c */ /* 0x040ff00000041864 */
[C---:B------:R-:W-:Y:S01]  /*2cb0*/  HMMA.16816.F32.BF16 R48, R8.reuse, R66, R36 ;  /* 0x000000420830723c */ /* 0x040fe20000041824 */
[----:B------:R-:W2:Y:S07]  /*2cc0*/  LDSM.16.M88.4 R36, [R221+0x2800] ;  /* 0x00280000dd24783b */ /* 0x000eae0000000200 */
[C---:B------:R-:W-:Y:S08]  /*2cd0*/  HMMA.16816.F32.BF16 R16, R8.reuse, R34, R96 ;  /* 0x000000220810723c */ /* 0x040ff00000041860 */
[----:B------:R-:W-:Y:S01]  /*2ce0*/  HMMA.16816.F32.BF16 R100, R8, R64, R60 ;  /* 0x000000400864723c */ /* 0x000fe2000004183c */
[----:B------:R-:W4:Y:S07]  /*2cf0*/  LDSM.16.M88.4 R8, [R223+0x1c100] ;  /* 0x01c10000df08783b */ /* 0x000f2e0000000200 */
[C---:B-----5:R-:W-:Y:S01]  /*2d00*/  HMMA.16816.F32.BF16 R96, R12.reuse, R56, R28 ;  /* 0x000000380c60723c */ /* 0x060fe2000004181c */
[----:B------:R-:W5:Y:S07]  /*2d10*/  LDSM.16.M88.4 R28, [R216+0xf100] ;  /* 0x00f10000d81c783b */ /* 0x000f6e0000000200 */
[C---:B------:R-:W-:Y:S01]  /*2d20*/  HMMA.16816.F32.BF16 R92, R12.reuse, R58, R24 ;  /* 0x0000003a0c5c723c */ /* 0x040fe20000041818 */
[----:B------:R-:W2:Y:S04]  /*2d30*/  LDSM.16.M88.4 R56, [R216+0x10900] ;  /* 0x01090000d838783b */ /* 0x000ea80000000200 */
[----:B------:R-:W2:Y:S03]  /*2d40*/  LDSM.16.M88.4 R24, [R216+0xf900] ;  /* 0x00f90000d818783b */ /* 0x000ea60000000200 */
[C---:B------:R-:W-:Y:S08]  /*2d50*/  HMMA.16816.F32.BF16 R64, R12.reuse, R112, R40 ;  /* 0x000000700c40723c */ /* 0x040ff00000041828 */
[C---:B-1----:R-:W-:Y:S08]  /*2d60*/  HMMA.16816.F32.BF16 R80, R12.reuse, R108, R80 ;  /* 0x0000006c0c50723c */ /* 0x042ff00000041850 */
[C---:B------:R-:W-:Y:S01]  /*2d70*/  HMMA.16816.F32.BF16 R76, R12.reuse, R110, R44 ;  /* 0x0000006e0c4c723c */ /* 0x040fe2000004182c */
[----:B------:R-:W1:Y:S04]  /*2d80*/  LDSM.16.M88.4 R44, [R216+0x10100] ;  /* 0x01010000d82c783b */ /* 0x000e680000000200 */
[----:B------:R-:W-:Y:S03]  /*2d90*/  LDSM.16.M88.4 R108, [R227+0x3800] ;  /* 0x00380000e36c783b */ /* 0x000fe60000000200 */
[C---:B------:R-:W-:Y:S01]  /*2da0*/  HMMA.16816.F32.BF16 R32, R12.reuse, R52, R20 ;  /* 0x000000340c20723c */ /* 0x040fe20000041814 */
[----:B------:R-:W-:Y:S07]  /*2db0*/  LDSM.16.M88.4 R20, [R224+0x1c100] ;  /* 0x01c10000e014783b */ /* 0x000fee0000000200 */
[C---:B------:R-:W-:Y:S01]  /*2dc0*/  HMMA.16816.F32.BF16 R60, R12.reuse, R114, R68 ;  /* 0x000000720c3c723c */ /* 0x040fe20000041844 */
[----:B------:R-:W1:Y:S04]  /*2dd0*/  LDSM.16.M88.4 R112, [R227+0x3000] ;  /* 0x00300000e370783b */ /* 0x000e680000000200 */
[----:B------:R-:W1:Y:S03]  /*2de0*/  LDSM.16.M88.4 R68, [R216+0x11900] ;  /* 0x01190000d844783b */ /* 0x000e660000000200 */
[C---:B------:R-:W-:Y:S08]  /*2df0*/  HMMA.16816.F32.BF16 R16, R12.reuse, R54, R16 ;  /* 0x000000360c10723c */ /* 0x040ff00000041810 */
[----:B--2---:R-:W-:Y:S08]  /*2e00*/  HMMA.16816.F32.BF16 R52, R12, R36, R100 ;  /* 0x000000240c34723c */ /* 0x004ff00000041864 */
[----:B----4-:R-:W-:Y:S01]  /*2e10*/  HMMA.16816.F32.BF16 R100, R8, R72, R64 ;  /* 0x000000480864723c */ /* 0x010fe20000041840 */
[----:B------:R-:W2:Y:S07]  /*2e20*/  LDSM.16.M88.4 R64, [R227+0x5000] ;  /* 0x00500000e340783b */ /* 0x000eae0000000200 */
[C---:B------:R-:W-:Y:S08]  /*2e30*/  HMMA.16816.F32.BF16 R84, R12.reuse, R106, R84 ;  /* 0x0000006a0c54723c */ /* 0x040ff00000041854 */
[C---:B------:R-:W-:Y:S08]  /*2e40*/  HMMA.16816.F32.BF16 R88, R12.reuse, R104, R88 ;  /* 0x000000680c58723c */ /* 0x040ff00000041858 */
[----:B------:R-:W-:Y:S08]  /*2e50*/  HMMA.16816.F32.BF16 R48, R12, R38, R48 ;  /* 0x000000260c30723c */ /* 0x000ff00000041830 */
[C---:B-----5:R-:W-:Y:S08]  /*2e60*/  HMMA.16816.F32.BF16 R40, R8.reuse, R28, R96 ;  /* 0x0000001c0828723c */ /* 0x060ff00000041860 */
[C---:B------:R-:W-:Y:S08]  /*2e70*/  HMMA.16816.F32.BF16 R12, R8.reuse, R56, R80 ;  /* 0x00000038080c723c */ /* 0x040ff00000041850 */
[C---:B------:R-:W-:Y:S08]  /*2e80*/  HMMA.16816.F32.BF16 R36, R8.reuse, R30, R92 ;  /* 0x0000001e0824723c */ /* 0x040ff0000004185c */
[C---:B------:R-:W-:Y:S08]  /*2e90*/  HMMA.16816.F32.BF16 R32, R8.reuse, R24, R32 ;  /* 0x000000180820723c */ /* 0x040ff00000041820 */
[C---:B------:R-:W-:Y:S08]  /*2ea0*/  HMMA.16816.F32.BF16 R104, R8.reuse, R58, R76 ;  /* 0x0000003a0868723c */ /* 0x040ff0000004184c */
[C---:B------:R-:W-:Y:S01]  /*2eb0*/  HMMA.16816.F32.BF16 R96, R8.reuse, R74, R60 ;  /* 0x0000004a0860723c */ /* 0x040fe2000004183c */
[----:B------:R-:W4:Y:S07]  /*2ec0*/  LDSM.16.M88.4 R60, [R227+0x5800] ;  /* 0x00580000e33c783b */ /* 0x000f2e0000000200 */
[C---:B------:R-:W-:Y:S08]  /*2ed0*/  HMMA.16816.F32.BF16 R28, R8.reuse, R26, R16 ;  /* 0x0000001a081c723c */ /* 0x040ff00000041810 */
[C---:B-1----:R-:W-:Y:S08]  /*2ee0*/  HMMA.16816.F32.BF16 R16, R8.reuse, R46, R84 ;  /* 0x0000002e0810723c */ /* 0x042ff00000041854 */
[----:B------:R-:W-:Y:S01]  /*2ef0*/  HMMA.16816.F32.BF16 R24, R8, R44, R88 ;  /* 0x0000002c0818723c */ /* 0x000fe20000041858 */
[----:B------:R-:W-:Y:S07]  /*2f00*/  LDSM.16.M88.4 R44, [R222+0x10900] ;  /* 0x01090000de2c783b */ /* 0x000fee0000000200 */
[----:B------:R-:W-:Y:S08]  /*2f10*/  HMMA.16816.F32.BF16 R84, R20, R112, R40 ;  /* 0x000000701454723c */ /* 0x000ff00000041828 */
[C---:B------:R-:W-:Y:S01]  /*2f20*/  HMMA.16816.F32.BF16 R92, R8.reuse, R68, R52 ;  /* 0x00000044085c723c */ /* 0x040fe20000041834 */
[----:B------:R-:W-:Y:S07]  /*2f30*/  LDSM.16.M88.4 R52, [R222+0xf900] ;  /* 0x00f90000de34783b */ /* 0x000fee0000000200 */
[----:B------:R-:W-:Y:S01]  /*2f40*/  HMMA.16816.F32.BF16 R88, R8, R70, R48 ;  /* 0x000000460858723c */ /* 0x000fe20000041830 */
[----:B------:R-:W-:Y:S04]  /*2f50*/  LDSM.16.M88.4 R8, [R226+0x1c100] ;  /* 0x01c10000e208783b */ /* 0x000fe80000000200 */
[----:B------:R-:W-:Y:S03]  /*2f60*/  LDSM.16.M88.4 R48, [R222+0x10100] ;  /* 0x01010000de30783b */ /* 0x000fe60000000200 */
[C---:B------:R-:W-:Y:S01]  /*2f70*/  HMMA.16816.F32.BF16 R40, R20.reuse, R120, R12 ;  /* 0x000000781428723c */ /* 0x040fe2000004180c */
[----:B------:R-:W1:Y:S07]  /*2f80*/  LDSM.16.M88.4 R12, [R222+0xf100] ;  /* 0x00f10000de0c783b */ /* 0x000e6e0000000200 */
[C---:B------:R-:W-:Y:S01]  /*2f90*/  HMMA.16816.F32.BF16 R80, R20.reuse, R114, R36 ;  /* 0x000000721450723c */ /* 0x040fe20000041824 */
[----:B------:R-:W-:Y:S07]  /*2fa0*/  LDSM.16.M88.4 R112, [R221+0x3800] ;  /* 0x00380000dd70783b */ /* 0x000fee0000000200 */
[C---:B------:R-:W-:Y:S08]  /*2fb0*/  HMMA.16816.F32.BF16 R76, R20.reuse, R108, R32 ;  /* 0x0000006c144c723c */ /* 0x040ff00000041820 */
[C---:B------:R-:W-:Y:S01]  /*2fc0*/  HMMA.16816.F32.BF16 R36, R20.reuse, R122, R104 ;  /* 0x0000007a1424723c */ /* 0x040fe20000041868 */
[----:B------:R-:W5:Y:S07]  /*2fd0*/  LDSM.16.M88.4 R104, [R222+0x11100] ;  /* 0x01110000de68783b */ /* 0x000f6e0000000200 */
[C---:B--2---:R-:W-:Y:S01]  /*2fe0*/  HMMA.16816.F32.BF16 R32, R20.reuse, R64, R100 ;  /* 0x000000401420723c */ /* 0x044fe20000041864 */
[----:B------:R-:W2:Y:S07]  /*2ff0*/  LDSM.16.M88.4 R100, [R222+0x11900] ;  /* 0x01190000de64783b */ /* 0x000eae0000000200 */
[C---:B------:R-:W-:Y:S01]  /*3000*/  HMMA.16816.F32.BF16 R72, R20.reuse, R110, R28 ;  /* 0x0000006e1448723c */ /* 0x040fe2000004181c */
[----:B------:R-:W-:Y:S07]  /*3010*/  LDSM.16.M88.4 R108, [R221+0x3000] ;  /* 0x00300000dd6c783b */ /* 0x000fee0000000200 */
[C---:B------:R-:W-:Y:S08]  /*3020*/  HMMA.16816.F32.BF16 R68, R20.reuse, R116, R24 ;  /* 0x000000741444723c */ /* 0x040ff00000041818 */
[C---:B------:R-:W-:Y:S01]  /*3030*/  HMMA.16816.F32.BF16 R56, R20.reuse, R118, R16 ;  /* 0x000000761438723c */ /* 0x040fe20000041810 */
[----:B------:R-:W2:Y:S07]  /*3040*/  LDSM.16.M88.4 R16, [R225+0x1c100] ;  /* 0x01c10000e110783b */ /* 0x000eae0000000200 */
[C---:B------:R-:W-:Y:S08]  /*3050*/  HMMA.16816.F32.BF16 R28, R20.reuse, R66, R96 ;  /* 0x00000042141c723c */ /* 0x040ff00000041860 */
[C---:B----4-:R-:W-:Y:S08]  /*3060*/  HMMA.16816.F32.BF16 R92, R20.reuse, R60, R92 ;  /* 0x0000003c145c723c */ /* 0x050ff0000004185c */
[----:B------:R-:W-:Y:S08]  /*3070*/  HMMA.16816.F32.BF16 R24, R20, R62, R88 ;  /* 0x0000003e1418723c */ /* 0x000ff00000041858 */
[C---:B-1----:R-:W-:Y:S08]  /*3080*/  HMMA.16816.F32.BF16 R20, R8.reuse, R12, R84 ;  /* 0x0000000c0814723c */ /* 0x042ff00000041854 */
[C---:B------:R-:W-:Y:S08]  /*3090*/  HMMA.16816.F32.BF16 R12, R8.reuse, R14, R80 ;  /* 0x0000000e080c723c */ /* 0x040ff00000041850 */
[C---:B------:R-:W-:Y:S08]  /*30a0*/  HMMA.16816.F32.BF16 R64, R8.reuse, R52, R76 ;  /* 0x000000340840723c */ /* 0x040ff0000004184c */
[C---:B------:R-:W-:Y:S01]  /*30b0*/  HMMA.16816.F32.BF16 R80, R8.reuse, R54, R72 ;  /* 0x000000360850723c */ /* 0x040fe20000041848 */
[----:B------:R-:W1:Y:S07]  /*30c0*/  LDSM.16.M88.4 R52, [R221+0x4800] ;  /* 0x00480000dd34783b */ /* 0x000e6e0000000200 */
[C---:B------:R-:W-:Y:S08]  /*30d0*/  HMMA.16816.F32.BF16 R96, R8.reuse, R48, R68 ;  /* 0x000000300860723c */ /* 0x040ff00000041844 */
[C---:B------:R-:W-:Y:S08]  /*30e0*/  HMMA.16816.F32.BF16 R84, R8.reuse, R50, R56 ;  /* 0x000000320854723c */ /* 0x040ff00000041838 */
[C---:B------:R-:W-:Y:S08]  /*30f0*/  HMMA.16816.F32.BF16 R88, R8.reuse, R44, R40 ;  /* 0x0000002c0858723c */ /* 0x040ff00000041828 */
[C---:B------:R-:W-:Y:S01]  /*3100*/  HMMA.16816.F32.BF16 R76, R8.reuse, R46, R36 ;  /* 0x0000002e084c723c */ /* 0x040fe20000041824 */
[----:B------:R-:W-:Y:S07]  /*3110*/  LDSM.16.M88.4 R44, [R221+0x4000] ;  /* 0x00400000dd2c783b */ /* 0x000fee0000000200 */
[C---:B-----5:R-:W-:Y:S08]  /*3120*/  HMMA.16816.F32.BF16 R72, R8.reuse, R104, R32 ;  /* 0x000000680848723c */ /* 0x060ff00000041820 */
[C---:B------:R-:W-:Y:S08]  /*3130*/  HMMA.16816.F32.BF16 R68, R8.reuse, R106, R28 ;  /* 0x0000006a0844723c */ /* 0x040ff0000004181c */
[C---:B--2---:R-:W-:Y:S08]  /*3140*/  HMMA.16816.F32.BF16 R56, R8.reuse, R100, R92 ;  /* 0x000000640838723c */ /* 0x044ff0000004185c */
[----:B------:R-:W-:Y:S01]  /*3150*/  HMMA.16816.F32.BF16 R60, R8, R102, R24 ;  /* 0x00000066083c723c */ /* 0x000fe20000041818 */
[----:B------:R-:W2:Y:S04]  /*3160*/  LDSM.16.M88.4 R8, [R221+0x5800] ;  /* 0x00580000dd08783b */ /* 0x000ea80000000200 */
[----:B------:R-:W-:Y:S03]  /*3170*/  LDSM.16.M88.4 R24, [R216+0x12100] ;  /* 0x01210000d818783b */ /* 0x000fe60000000200 */
[C---:B------:R-:W-:Y:S01]  /*3180*/  HMMA.16816.F32.BF16 R40, R16.reuse, R108, R20 ;  /* 0x0000006c1028723c */ /* 0x040fe20000041814 */
[----:B------:R-:W4:Y:S07]  /*3190*/  LDSM.16.M88.4 R20, [R221+0x5000] ;  /* 0x00500000dd14783b */ /* 0x000f2e0000000200 */
[C---:B------:R-:W-:Y:S01]  /*31a0*/  HMMA.16816.F32.BF16 R36, R16.reuse, R110, R12 ;  /* 0x0000006e1024723c */ /* 0x040fe2000004180c */
[----:B------:R-:W5:Y:S07]  /*31b0*/  LDSM.16.M88.4 R12, [R223+0x20100] ;  /* 0x02010000df0c783b */ /* 0x000f6e0000000200 */
[C---:B-1----:R-:W-:Y:S08]  /*31c0*/  HMMA.16816.F32.BF16 R100, R16.reuse, R52, R88 ;  /* 0x000000341064723c */ /* 0x042ff00000041858 */
[C---:B------:R-:W-:Y:S01]  /*31d0*/  HMMA.16816.F32.BF16 R108, R16.reuse, R54, R76 ;  /* 0x00000036106c723c */ /* 0x040fe2000004184c */
[----:B------:R-:W1:Y:S04]  /*31e0*/  LDSM.16.M88.4 R52, [R216+0x13100] ;  /* 0x01310000d834783b */ /* 0x000e680000000200 */
[----:B------:R-:W-:Y:S03]  /*31f0*/  LDSM.16.M88.4 R76, [R227+0x7000] ;  /* 0x00700000e34c783b */ /* 0x000fe60000000200 */
[C---:B------:R-:W-:Y:S08]  /*3200*/  HMMA.16816.F32.BF16 R32, R16.reuse, R112, R64 ;  /* 0x000000701020723c */ /* 0x040ff00000041840 */
[C---:B--2---:R-:W-:Y:S01]  /*3210*/  HMMA.16816.F32.BF16 R120, R16.reuse, R8, R56 ;  /* 0x000000081078723c */ /* 0x044fe20000041838 */
[----:B------:R-:W2:Y:S07]  /*3220*/  LDSM.16.M88.4 R56, [R216+0x13900] ;  /* 0x01390000d838783b */ /* 0x000eae0000000200 */
[C---:B------:R-:W-:Y:S08]  /*3230*/  HMMA.16816.F32.BF16 R48, R16.reuse, R44, R96 ;  /* 0x0000002c1030723c */ /* 0x040ff00000041860 */
[C---:B------:R-:W-:Y:S01]  /*3240*/  HMMA.16816.F32.BF16 R64, R16.reuse, R46, R84 ;  /* 0x0000002e1040723c */ /* 0x040fe20000041854 */
[----:B------:R-:W1:Y:S07]  /*3250*/  LDSM.16.M88.4 R44, [R216+0x12900] ;  /* 0x01290000d82c783b */ /* 0x000e6e0000000200 */
[C---:B------:R-:W-:Y:S08]  /*3260*/  HMMA.16816.F32.BF16 R28, R16.reuse, R114, R80 ;  /* 0x00000072101c723c */ /* 0x040ff00000041850 */
[C---:B----4-:R-:W-:Y:S08]  /*3270*/  HMMA.16816.F32.BF16 R96, R16.reuse, R20, R72 ;  /* 0x000000141060723c */ /* 0x050ff00000041848 */
[C---:B------:R-:W-:Y:S01]  /*3280*/  HMMA.16816.F32.BF16 R104, R16.reuse, R22, R68 ;  /* 0x000000161068723c */ /* 0x040fe20000041844 */
[----:B------:R-:W-:Y:S04]  /*3290*/  LDSM.16.M88.4 R20, [R216+0x14900] ;  /* 0x01490000d814783b */ /* 0x000fe80000000200 */
[----:B------:R-:W-:Y:S03]  /*32a0*/  LDSM.16.M88.4 R68, [R227+0x7800] ;  /* 0x00780000e344783b */ /* 0x000fe60000000200 */
[----:B------:R-:W-:Y:S01]  /*32b0*/  HMMA.16816.F32.BF16 R116, R16, R10, R60 ;  /* 0x0000000a1074723c */ /* 0x000fe2000004183c */
[----:B------:R-:W4:Y:S04]  /*32c0*/  LDSM.16.M88.4 R16, [R216+0x14100] ;  /* 0x01410000d810783b */ /* 0x000f280000000200 */
[----:B------:R-:W-:Y:S03]  /*32d0*/  LDSM.16.M88.4 R8, [R224+0x20100] ;  /* 0x02010000e008783b */ /* 0x000fe60000000200 */
[C---:B-----5:R-:W-:Y:S01]  /*32e0*/  HMMA.16816.F32.BF16 R112, R12.reuse, R24, R40 ;  /* 0x000000180c70723c */ /* 0x060fe20000041828 */
[----:B------:R-:W-:Y:S07]  /*32f0*/  LDSM.16.M88.4 R40, [R227+0x6800] ;  /* 0x00680000e328783b */ /* 0x000fee0000000200 */
[C---:B------:R-:W-:Y:S01]  /*3300*/  HMMA.16816.F32.BF16 R92, R12.reuse, R26, R36 ;  /* 0x0000001a0c5c723c */ /* 0x040fe20000041824 */
[----:B------:R-:W5:Y:S07]  /*3310*/  LDSM.16.M88.4 R24, [R227+0x6000] ;  /* 0x00600000e318783b */ /* 0x000f6e0000000200 */
[C---:B-1----:R-:W-:Y:S08]  /*3320*/  HMMA.16816.F32.BF16 R72, R12.reuse, R54, R64 ;  /* 0x000000360c48723c */ /* 0x042ff00000041840 */
[C---:B------:R-:W-:Y:S01]  /*3330*/  HMMA.16816.F32.BF16 R80, R12.reuse, R52, R48 ;  /* 0x000000340c50723c */ /* 0x040fe20000041830 */
[----:B------:R-:W-:Y:S07]  /*3340*/  LDSM.16.M88.4 R48, [R227+0x8800] ;  /* 0x00880000e330783b */ /* 0x000fee0000000200 */
[C---:B--2---:R-:W-:Y:S01]  /*3350*/  HMMA.16816.F32.BF16 R64, R12.reuse, R56, R100 ;  /* 0x000000380c40723c */ /* 0x044fe20000041864 */
[----:B------:R-:W-:Y:S07]  /*3360*/  LDSM.16.M88.4 R100, [R222+0x13900] ;  /* 0x01390000de64783b */ /* 0x000fee0000000200 */
[C---:B------:R-:W-:Y:S01]  /*3370*/  HMMA.16816.F32.BF16 R60, R12.reuse, R58, R108 ;  /* 0x0000003a0c3c723c */ /* 0x040fe2000004186c */
[----:B------:R-:W1:Y:S04]  /*3380*/  LDSM.16.M88.4 R56, [R227+0x8000] ;  /* 0x00800000e338783b */ /* 0x000e680000000200 */
[----:B------:R-:W-:Y:S03]  /*3390*/  LDSM.16.M88.4 R108, [R222+0x14100] ;  /* 0x01410000de6c783b */ /* 0x000fe60000000200 */
[C---:B------:R-:W-:Y:S08]  /*33a0*/  HMMA.16816.F32.BF16 R88, R12.reuse, R44, R32 ;  /* 0x0000002c0c58723c */ /* 0x040ff00000041820 */
[C---:B------:R-:W-:Y:S08]  /*33b0*/  HMMA.16816.F32.BF16 R84, R12.reuse, R46, R28 ;  /* 0x0000002e0c54723c */ /* 0x040ff0000004181c */
[C---:B----4-:R-:W-:Y:S01]  /*33c0*/  HMMA.16816.F32.BF16 R52, R12.reuse, R16, R96 ;  /* 0x000000100c34723c */ /* 0x050fe20000041860 */
[----:B------:R-:W-:Y:S07]  /*33d0*/  LDSM.16.M88.4 R96, [R222+0x12100] ;  /* 0x01210000de60783b */ /* 0x000fee0000000200 */
[C---:B------:R-:W-:Y:S01]  /*33e0*/  HMMA.16816.F32.BF16 R44, R12.reuse, R18, R104 ;  /* 0x000000120c2c723c */ /* 0x040fe20000041868 */
[----:B------:R-:W2:Y:S04]  /*33f0*/  LDSM.16.M88.4 R16, [R226+0x20100] ;  /* 0x02010000e210783b */ /* 0x000ea80000000200 */
[----:B------:R-:W-:Y:S03]  /*3400*/  LDSM.16.M88.4 R104, [R222+0x12900] ;  /* 0x01290000de68783b */ /* 0x000fe60000000200 */
[C---:B------:R-:W-:Y:S01]  /*3410*/  HMMA.16816.F32.BF16 R36, R12.reuse, R20, R120 ;  /* 0x000000140c24723c */ /* 0x040fe20000041878 */
[----:B------:R-:W4:Y:S07]  /*3420*/  LDSM.16.M88.4 R120, [R222+0x13100] ;  /* 0x01310000de78783b */ /* 0x000f2e0000000200 */
[----:B------:R-:W-:Y:S08]  /*3430*/  HMMA.16816.F32.BF16 R32, R12, R22, R116 ;  /* 0x000000160c20723c */ /* 0x000ff00000041874 */
        /* <DEDUP_REMOVED lines=8> */
[C---:B-1----:R-:W-:Y:S01]  /*34c0*/  HMMA.16816.F32.BF16 R80, R8.reuse, R56, R52 ;  /* 0x000000380850723c */ /* 0x042fe20000041834 */
[----:B------:R-:W-:Y:S07]  /*34d0*/  LDSM.16.M88.4 R52, [R222+0x14900] ;  /* 0x01490000de34783b */ /* 0x000fee0000000200 */
[C---:B------:R-:W-:Y:S01]  /*34e0*/  HMMA.16816.F32.BF16 R76, R8.reuse, R58, R44 ;  /* 0x0000003a084c723c */ /* 0x040fe2000004182c */
[----:B------:R-:W-:Y:S07]  /*34f0*/  LDSM.16.M88.4 R44, [R221+0x6800] ;  /* 0x00680000dd2c783b */ /* 0x000fee0000000200 */
[C---:B------:R-:W-:Y:S01]  /*3500*/  HMMA.16816.F32.BF16 R72, R8.reuse, R48, R36 ;  /* 0x000000300848723c */ /* 0x040fe20000041824 */
[----:B------:R-:W-:Y:S07]  /*3510*/  LDSM.16.M88.4 R36, [R221+0x7800] ;  /* 0x00780000dd24783b */ /* 0x000fee0000000200 */
[----:B------:R-:W-:Y:S01]  /*3520*/  HMMA.16816.F32.BF16 R68, R8, R50, R32 ;  /* 0x000000320844723c */ /* 0x000fe20000041820 */
[----:B------:R-:W-:Y:S04]  /*3530*/  LDSM.16.M88.4 R8, [R225+0x20100] ;  /* 0x02010000e108783b */ /* 0x000fe80000000200 */
[----:B------:R-:W1:Y:S03]  /*3540*/  LDSM.16.M88.4 R48, [R221+0x6000] ;  /* 0x00600000dd30783b */ /* 0x000e660000000200 */
[C---:B--2---:R-:W-:Y:S08]  /*3550*/  HMMA.16816.F32.BF16 R64, R16.reuse, R96, R28 ;  /* 0x000000601040723c */ /* 0x044ff0000004181c */
[C---:B------:R-:W-:Y:S08]  /*3560*/  HMMA.16816.F32.BF16 R60, R16.reuse, R98, R24 ;  /* 0x00000062103c723c */ /* 0x040ff00000041818 */
[C---:B----4-:R-:W-:Y:S01]  /*3570*/  HMMA.16816.F32.BF16 R28, R16.reuse, R120, R40 ;  /* 0x00000078101c723c */ /* 0x050fe20000041828 */
[----:B------:R-:W2:Y:S07]  /*3580*/  LDSM.16.M88.4 R40, [R221+0x7000] ;  /* 0x00700000dd28783b */ /* 0x000eae0000000200 */
[C---:B------:R-:W-:Y:S08]  /*3590*/  HMMA.16816.F32.BF16 R24, R16.reuse, R122, R84 ;  /* 0x0000007a1018723c */ /* 0x040ff00000041854 */
[C---:B------:R-:W-:Y:S08]  /*35a0*/  HMMA.16816.F32.BF16 R56, R16.reuse, R104, R20 ;  /* 0x000000681038723c */ /* 0x040ff00000041814 */
[C---:B------:R-:W-:Y:S08]  /*35b0*/  HMMA.16816.F32.BF16 R20, R16.reuse, R100, R88 ;  /* 0x000000641014723c */ /* 0x040ff00000041858 */
[C---:B------:R-:W-:Y:S08]  /*35c0*/  HMMA.16816.F32.BF16 R88, R16.reuse, R108, R80 ;  /* 0x0000006c1058723c */ /* 0x040ff00000041850 */
[C---:B------:R-:W-:Y:S01]  /*35d0*/  HMMA.16816.F32.BF16 R32, R16.reuse, R106, R12 ;  /* 0x0000006a1020723c */ /* 0x040fe2000004180c */
[----:B------:R-:W4:Y:S04]  /*35e0*/  LDSM.16.M88.4 R104, [R221+0x8800] ;  /* 0x00880000dd68783b */ /* 0x000f280000000200 */
[----:B------:R-:W-:Y:S03]  /*35f0*/  LDSM.16.M88.4 R12, [R223+0x24100] ;  /* 0x02410000df0c783b */ /* 0x000fe60000000200 */
[C---:B------:R-:W-:Y:S01]  /*3600*/  HMMA.16816.F32.BF16 R80, R16.reuse, R110, R76 ;  /* 0x0000006e1050723c */ /* 0x040fe2000004184c */
[----:B------:R-:W-:Y:S07]  /*3610*/  LDSM.16.M88.4 R108, [R216+0x15100] ;  /* 0x01510000d86c783b */ /* 0x000fee0000000200 */
[----:B------:R-:W-:Y:S01]  /*3620*/  HMMA.16816.F32.BF16 R92, R16, R102, R92 ;  /* 0x00000066105c723c */ /* 0x000fe2000004185c */
[----:B------:R-:W5:Y:S07]  /*3630*/  LDSM.16.M88.4 R100, [R221+0x8000] ;  /* 0x00800000dd64783b */ /* 0x000f6e0000000200 */
[C---:B-1----:R-:W-:Y:S08]  /*3640*/  HMMA.16816.F32.BF16 R84, R8.reuse, R48, R64 ;  /* 0x000000300854723c */ /* 0x042ff00000041840 */
[----:B------:R-:W-:Y:S01]  /*3650*/  HMMA.16816.F32.BF16 R76, R8, R50, R60 ;  /* 0x00000032084c723c */ /* 0x000fe2000004183c */
[----:B------:R-:W1:Y:S07]  /*3660*/  LDSM.16.M88.4 R48, [R216+0x16100] ;  /* 0x01610000d830783b */ /* 0x000e6e0000000200 */
[C---:B------:R-:W-:Y:S08]  /*3670*/  HMMA.16816.F32.BF16 R96, R16.reuse, R52, R72 ;  /* 0x000000341060723c */ /* 0x040ff00000041848 */
[----:B------:R-:W-:Y:S01]  /*3680*/  HMMA.16816.F32.BF16 R16, R16, R54, R68 ;  /* 0x000000361010723c */ /* 0x000fe20000041844 */
[----:B------:R-:W1:Y:S07]  /*3690*/  LDSM.16.M88.4 R52, [R216+0x15900] ;  /* 0x01590000d834783b */ /* 0x000e6e0000000200 */
[C---:B--2---:R-:W-:Y:S01]  /*36a0*/  HMMA.16816.F32.BF16 R60, R8.reuse, R42, R24 ;  /* 0x0000002a083c723c */ /* 0x044fe20000041818 */
[----:B------:R-:W-:Y:S07]  /*36b0*/  LDSM.16.M88.4 R24, [R216+0x17100] ;  /* 0x01710000d818783b */ /* 0x000fee0000000200 */
[C---:B------:R-:W-:Y:S08]  /*36c0*/  HMMA.16816.F32.BF16 R72, R8.reuse, R44, R56 ;  /* 0x0000002c0848723c */ /* 0x040ff00000041838 */
[C---:B------:R-:W-:Y:S01]  /*36d0*/  HMMA.16816.F32.BF16 R68, R8.reuse, R46, R32 ;  /* 0x0000002e0844723c */ /* 0x040fe20000041820 */
[----:B------:R-:W2:Y:S07]  /*36e0*/  LDSM.16.M88.4 R44, [R216+0x16900] ;  /* 0x01690000d82c783b */ /* 0x000eae0000000200 */
[C---:B------:R-:W-:Y:S01]  /*36f0*/  HMMA.16816.F32.BF16 R56, R8.reuse, R36, R20 ;  /* 0x000000240838723c */ /* 0x040fe20000041814 */
[----:B------:R-:W1:Y:S07]  /*3700*/  LDSM.16.M88.4 R20, [R216+0x17900] ;  /* 0x01790000d814783b */ /* 0x000e6e0000000200 */
[C---:B------:R-:W-:Y:S08]  /*3710*/  HMMA.16816.F32.BF16 R64, R8.reuse, R40, R28 ;  /* 0x000000280840723c */ /* 0x040ff0000004181c */
[C---:B------:R-:W-:Y:S08]  /*3720*/  HMMA.16816.F32.BF16 R40, R8.reuse, R38, R92 ;  /* 0x000000260828723c */ /* 0x040ff0000004185c */
[C---:B----4-:R-:W-:Y:S08]  /*3730*/  HMMA.16816.F32.BF16 R28, R8.reuse, R104, R96 ;  /* 0x00000068081c723c */ /* 0x050ff00000041860 */
[C---:B------:R-:W-:Y:S08]  /*3740*/  HMMA.16816.F32.BF16 R16, R8.reuse, R106, R16 ;  /* 0x0000006a0810723c */ /* 0x040ff00000041810 */
[C---:B-----5:R-:W-:Y:S01]  /*3750*/  HMMA.16816.F32.BF16 R36, R8.reuse, R100, R88 ;  /* 0x000000640824723c */ /* 0x060fe20000041858 */
[----:B------:R-:W-:Y:S07]  /*3760*/  LDSM.16.M88.4 R88, [R227+0x9000] ;  /* 0x00900000e358783b */ /* 0x000fee0000000200 */
[----:B------:R-:W-:Y:S01]  /*3770*/  HMMA.16816.F32.BF16 R32, R8, R102, R80 ;  /* 0x000000660820723c */ /* 0x000fe20000041850 */
[----:B------:R-:W-:Y:S07]  /*3780*/  LDSM.16.M88.4 R8, [R224+0x24100] ;  /* 0x02410000e008783b */ /* 0x000fee0000000200 */
[C---:B-1----:R-:W-:Y:S01]  /*3790*/  HMMA.16816.F32.BF16 R104, R12.reuse, R50, R60 ;  /* 0x000000320c68723c */ /* 0x042fe2000004183c */
[----:B------:R-:W1:Y:S07]  /*37a0*/  LDSM.16.M88.4 R60, [R227+0xa000] ;  /* 0x00a00000e33c783b */ /* 0x000e6e0000000200 */
[C---:B------:R-:W-:Y:S01]  /*37b0*/  HMMA.16816.F32.BF16 R120, R12.reuse, R52, R72 ;  /* 0x000000340c78723c */ /* 0x040fe20000041848 */
[----:B------:R-:W4:Y:S07]  /*37c0*/  LDSM.16.M88.4 R72, [R227+0x9800] ;  /* 0x00980000e348783b */ /* 0x000f2e0000000200 */
[C---:B------:R-:W-:Y:S08]  /*37d0*/  HMMA.16816.F32.BF16 R84, R12.reuse, R108, R84 ;  /* 0x0000006c0c54723c */ /* 0x040ff00000041854 */
[C---:B------:R-:W-:Y:S01]  /*37e0*/  HMMA.16816.F32.BF16 R108, R12.reuse, R110, R76 ;  /* 0x0000006e0c6c723c */ /* 0x040fe2000004184c */
[----:B------:R-:W5:Y:S07]  /*37f0*/  LDSM.16.M88.4 R76, [R227+0xa800] ;  /* 0x00a80000e34c783b */ /* 0x000f6e0000000200 */
[C---:B------:R-:W-:Y:S01]  /*3800*/  HMMA.16816.F32.BF16 R116, R12.reuse, R54, R68 ;  /* 0x000000360c74723c */ /* 0x040fe20000041844 */
[----:B------:R-:W1:Y:S07]  /*3810*/  LDSM.16.M88.4 R68, [R227+0xb000] ;  /* 0x00b00000e344783b */ /* 0x000e6e0000000200 */
[C---:B------:R-:W-:Y:S01]  /*3820*/  HMMA.16816.F32.BF16 R112, R12.reuse, R48, R64 ;  /* 0x000000300c70723c */ /* 0x040fe20000041840 */
[----:B------:R-:W-:Y:S07]  /*3830*/  LDSM.16.M88.4 R48, [R222+0x15100] ;  /* 0x01510000de30783b */ /* 0x000fee0000000200 */
[C---:B--2---:R-:W-:Y:S01]  /*3840*/  HMMA.16816.F32.BF16 R100, R12.reuse, R44, R56 ;  /* 0x0000002c0c64723c */ /* 0x044fe20000041838 */
[----:B------:R-:W2:Y:S07]  /*3850*/  LDSM.16.M88.4 R56, [R227+0xb800] ;  /* 0x00b80000e338783b */ /* 0x000eae0000000200 */
[C---:B------:R-:W-:Y:S01]  /*3860*/  HMMA.16816.F32.BF16 R96, R12.reuse, R46, R40 ;  /* 0x0000002e0c60723c */ /* 0x040fe20000041828 */
[----:B------:R-:W-:Y:S04]  /*3870*/  LDSM.16.M88.4 R40, [R222+0x16100] ;  /* 0x01610000de28783b */ /* 0x000fe80000000200 */
[----:B------:R-:W-:Y:S03]  /*3880*/  LDSM.16.M88.4 R44, [R222+0x15900] ;  /* 0x01590000de2c783b */ /* 0x000fe60000000200 */
[C---:B------:R-:W-:Y:S08]  /*3890*/  HMMA.16816.F32.BF16 R92, R12.reuse, R24, R36 ;  /* 0x000000180c5c723c */ /* 0x040ff00000041824 */
[C---:B------:R-:W-:Y:S08]  /*38a0*/  HMMA.16816.F32.BF16 R80, R12.reuse, R26, R32 ;  /* 0x0000001a0c50723c */ /* 0x040ff00000041820 */
[C---:B------:R-:W-:Y:S08]  /*38b0*/  HMMA.16816.F32.BF16 R64, R12.reuse, R20, R28 ;  /* 0x000000140c40723c */ /* 0x040ff0000004181c */
[----:B------:R-:W-:Y:S01]  /*38c0*/  HMMA.16816.F32.BF16 R52, R12, R22, R16 ;  /* 0x000000160c34723c */ /* 0x000fe20000041810 */
[----:B------:R-:W2:Y:S07]  /*38d0*/  LDSM.16.M88.4 R12, [R226+0x24100] ;  /* 0x02410000e20c783b */ /* 0x000eae0000000200 */
[C---:B-1----:R-:W-:Y:S08]  /*38e0*/  HMMA.16816.F32.BF16 R16, R8.reuse, R62, R104 ;  /* 0x0000003e0810723c */ /* 0x042ff00000041868 */
[C---:B----4-:R-:W-:Y:S01]  /*38f0*/  HMMA.16816.F32.BF16 R28, R8.reuse, R72, R120 ;  /* 0x00000048081c723c */ /* 0x050fe20000041878 */
[----:B------:R-:W1:Y:S07]  /*3900*/  LDSM.16.M88.4 R120, [R222+0x16900] ;  /* 0x01690000de78783b */ /* 0x000e6e0000000200 */
[C---:B------:R-:W-:Y:S08]  /*3910*/  HMMA.16816.F32.BF16 R20, R8.reuse, R60, R112 ;  /* 0x0000003c0814723c */ /* 0x040ff00000041870 */
[C---:B-----5:R-:W-:Y:S08]  /*3920*/  HMMA.16816.F32.BF16 R60, R8.reuse, R76, R100 ;  /* 0x0000004c083c723c */ /* 0x060ff00000041864 */
[C---:B------:R-:W-:Y:S08]  /*3930*/  HMMA.16816.F32.BF16 R100, R8.reuse, R68, R92 ;  /* 0x000000440864723c */ /* 0x040ff0000004185c */
[C---:B--2---:R-:W-:Y:S08]  /*3940*/  HMMA.16816.F32.BF16 R92, R8.reuse, R56, R64 ;  /* 0x00000038085c723c */ /* 0x044ff00000041840 */
[C---:B------:R-:W-:Y:S08]  /*3950*/  HMMA.16816.F32.BF16 R36, R8.reuse, R88, R84 ;  /* 0x000000580824723c */ /* 0x040ff00000041854 */
[----:B------:R-:W-:Y:S01]  /*3960*/  HMMA.16816.F32.BF16 R32, R8, R90, R108 ;  /* 0x0000005a0820723c */ /* 0x000fe2000004186c */
[----:B------:R-:W2:Y:S07]  /*3970*/  LDSM.16.M88.4 R108, [R222+0x17100] ;  /* 0x01710000de6c783b */ /* 0x000eae0000000200 */
[----:B------:R-:W-:Y:S01]  /*3980*/  HMMA.16816.F32.BF16 R64, R12, R42, R16 ;  /* 0x0000002a0c40723c */ /* 0x000fe20000041810 */
[----:B------:R-:W4:Y:S07]  /*3990*/  LDSM.16.M88.4 R16, [R222+0x17900] ;  /* 0x01790000de10783b */ /* 0x000f2e0000000200 */
[C---:B------:R-:W-:Y:S08]  /*39a0*/  HMMA.16816.F32.BF16 R24, R8.reuse, R74, R116 ;  /* 0x0000004a0818723c */ /* 0x040ff00000041874 */
[C---:B------:R-:W-:Y:S08]  /*39b0*/  HMMA.16816.F32.BF16 R96, R8.reuse, R78, R96 ;  /* 0x0000004e0860723c */ /* 0x040ff00000041860 */
[C---:B------:R-:W-:Y:S08]  /*39c0*/  HMMA.16816.F32.BF16 R104, R8.reuse, R70, R80 ;  /* 0x000000460868723c */ /* 0x040ff00000041850 */
[----:B------:R-:W-:Y:S01]  /*39d0*/  HMMA.16816.F32.BF16 R88, R8, R58, R52 ;  /* 0x0000003a0858723c */ /* 0x000fe20000041834 */
[----:B------:R-:W-:Y:S04]  /*39e0*/  LDSM.16.M88.4 R8, [R225+0x24100] ;  /* 0x02410000e108783b */ /* 0x000fe80000000200 */
[----:B------:R-:W-:Y:S03]  /*39f0*/  LDSM.16.M88.4 R56, [R221+0x9800] ;  /* 0x00980000dd38783b */ /* 0x000fe60000000200 */
[C---:B------:R-:W-:Y:S01]  /*3a00*/  HMMA.16816.F32.BF16 R84, R12.reuse, R48, R36 ;  /* 0x000000300c54723c */ /* 0x040fe20000041824 */
[----:B------:R-:W-:Y:S07]  /*3a10*/  LDSM.16.M88.4 R52, [R221+0xa000] ;  /* 0x00a00000dd34783b */ /* 0x000fee0000000200 */
[C---:B------:R-:W-:Y:S01]  /*3a20*/  HMMA.16816.F32.BF16 R68, R12.reuse, R40, R20 ;  /* 0x000000280c44723c */ /* 0x040fe20000041814 */
[----:B------:R-:W-:Y:S07]  /*3a30*/  LDSM.16.M88.4 R40, [R221+0xb800] ;  /* 0x00b80000dd28783b */ /* 0x000fee0000000200 */
[C---:B------:R-:W-:Y:S01]  /*3a40*/  HMMA.16816.F32.BF16 R80, R12.reuse, R50, R32 ;  /* 0x000000320c50723c */ /* 0x040fe20000041820 */
[----:B------:R-:W-:Y:S07]  /*3a50*/  LDSM.16.M88.4 R48, [R221+0xa800] ;  /* 0x00a80000dd30783b */ /* 0x000fee0000000200 */
[C---:B------:R-:W-:Y:S08]  /*3a60*/  HMMA.16816.F32.BF16 R76, R12.reuse, R44, R28 ;  /* 0x0000002c0c4c723c */ /* 0x040ff0000004181c */
[C---:B------:R-:W-:Y:S01]  /*3a70*/  HMMA.16816.F32.BF16 R72, R12.reuse, R46, R24 ;  /* 0x0000002e0c48723c */ /* 0x040fe20000041818 */
[----:B------:R-:W-:Y:S07]  /*3a80*/  LDSM.16.M88.4 R44, [R221+0xb000] ;  /* 0x00b00000dd2c783b */ /* 0x000fee0000000200 */
[----:B-1----:R-:W-:Y:S01]  /*3a90*/  HMMA.16816.F32.BF16 R36, R12, R120, R60 ;  /* 0x000000780c24723c */ /* 0x002fe2000004183c */
[----:B------:R-:W1:Y:S01]  /*3aa0*/  LDSM.16.M88.4 R60, [R221+0x9000] ;  /* 0x00900000dd3c783b */ /* 0x000e620000000200 */
[----:B------:R-:W-:-:S06]  /*3ab0*/  DEPBAR.LE SB0, 0x0 ;  /* 0x000080000000791a */ /* 0x000fcc0000000000 */
[C---:B------:R-:W-:Y:S08]  /*3ac0*/  HMMA.16816.F32.BF16 R32, R12.reuse, R122, R96 ;  /* 0x0000007a0c20723c */ /* 0x040ff00000041860 */
[C---:B--2---:R-:W-:Y:S08]  /*3ad0*/  HMMA.16816.F32.BF16 R28, R12.reuse, R108, R100 ;  /* 0x0000006c0c1c723c */ /* 0x044ff00000041864 */
[C---:B------:R-:W-:Y:S08]  /*3ae0*/  HMMA.16816.F32.BF16 R24, R12.reuse, R110, R104 ;  /* 0x0000006e0c18723c */ /* 0x040ff00000041868 */
[C---:B----4-:R-:W-:Y:S08]  /*3af0*/  HMMA.16816.F32.BF16 R20, R12.reuse, R16, R92 ;  /* 0x000000100c14723c */ /* 0x050ff0000004185c */
[----:B------:R-:W-:Y:S08]  /*3b00*/  HMMA.16816.F32.BF16 R12, R12, R18, R88 ;  /* 0x000000120c0c723c */ /* 0x000ff00000041858 */
        /* <DEDUP_REMOVED lines=12> */
[----:B------:R-:W-:Y:S06]  /*3bd0*/  BAR.SYNC.DEFER_BLOCKING 0x0 ;  /* 0x0000000000007b1d */ /* 0x000fec0000010000 */
[----:B------:R-:W-:Y:S05]  /*3be0*/  @!P0 BRA `(.L_x_1355) ;  /* 0x0000024000008947 */ /* 0x000fea0003800000 */
[----:B---3--:R-:W-:Y:S02]  /*3bf0*/  UIADD3 UR7, UR24, -0x2, URZ ;  /* 0xfffffffe18077890 */ /* 0x008fe4000fffe03f */
[----:B------:R-:W-:-:S02]  /*3c00*/  USHF.L.U32 UR19, UR4, 0x6, URZ ;  /* 0x0000000604137899 */ /* 0x000fc4000800063f */
[----:B------:R-:W-:Y:S02]  /*3c10*/  USHF.R.S32.HI UR6, URZ, 0x1f, UR7 ;  /* 0x0000001f3f067899 */ /* 0x000fe40008011407 */
[----:B------:R-:W-:Y:S01]  /*3c20*/  UIMAD UR17, UR17, UR7, URZ ;  /* 0x00000007111172a4 */ /* 0x000fe2000f8e023f */
[----:B------:R-:W-:Y:S01]  /*3c30*/  IMAD.WIDE.U32 R8, R124, UR7, R130 ;  /* 0x000000077c087c25 */ /* 0x000fe2000f8e0082 */
[----:B------:R-:W-:Y:S02]  /*3c40*/  USHF.L.U64.HI UR4, UR4, 0x6, UR5 ;  /* 0x0000000604047899 */ /* 0x000fe40008010205 */
[----:B------:R-:W-:Y:S01]  /*3c50*/  UIMAD UR6, UR6, UR18, UR17 ;  /* 0x00000012060672a4 */ /* 0x000fe2000f8e0211 */
[----:B------:R-:W-:Y:S01]  /*3c60*/  IMAD.U32 R5, RZ, RZ, UR19 ;  /* 0x00000013ff057e24 */ /* 0x000fe2000f8e00ff */
[----:B------:R-:W-:-:S04]  /*3c70*/  LEA R6, P6, R8, c[0x0][0x1c8], 0x1 ;  /* 0x0000720008067a11 */ /* 0x000fc800078c08ff */
[----:B------:R-:W-:Y:S02]  /*3c80*/  IADD3 R0, R9, UR6, RZ ;  /* 0x0000000609007c10 */ /* 0x000fe4000fffe0ff */
[----:B------:R-:W-:Y:S02]  /*3c90*/  IADD3 R14, P1, P0, R5, 0x80, R6 ;  /* 0x00000080050e7810 */ /* 0x000fe4000783e006 */
[----:B------:R-:W-:-:S04]  /*3ca0*/  LEA.HI.X R7, R8, c[0x0][0x1cc], R0, 0x1, P6 ;  /* 0x0000730008077a11 */ /* 0x000fc800030f0c00 */
[--C-:B------:R-:W-:Y:S01]  /*3cb0*/  IADD3.X R15, RZ, UR4, R7.reuse, P1, P0 ;  /* 0x00000004ff0f7c10 */ /* 0x100fe20008fe0407 */
[----:B------:R-:W-:Y:S01]  /*3cc0*/  @!PT LDS RZ, [RZ] ;  /* 0x00000000fffff984 */ /* 0x000fe20000000800 */
[----:B------:R-:W-:Y:S01]  /*3cd0*/  @!PT LDS RZ, [RZ] ;  /* 0x00000000fffff984 */ /* 0x000fe20000000800 */
[----:B------:R-:W-:Y:S01]  /*3ce0*/  @!PT LDS RZ, [RZ] ;  /* 0x00000000fffff984 */ /* 0x000fe20000000800 */
[----:B------:R1:W-:Y:S01]  /*3cf0*/  LDGSTS.E.BYPASS.LTC128B.128 [R251+0xc100], [R6.64], !P5 ;  /* 0x0c10000006fb7fae */ /* 0x0003e2000e901d5e */
[C-C-:B------:R-:W-:Y:S02]  /*3d00*/  IADD3 R12, P6, P1, R5.reuse, 0x100, R6.reuse ;  /* 0x00000100050c7810 */ /* 0x140fe400079de006 */
[----:B------:R-:W-:Y:S01]  /*3d10*/  IADD3 R8, P0, R6, UR19, RZ ;  /* 0x0000001306087c10 */ /* 0x000fe2000ff1e0ff */
[----:B------:R1:W-:Y:S01]  /*3d20*/  LDGSTS.E.BYPASS.LTC128B.128 [R251+0xf100], [R6.64+0x80], !P4 ;  /* 0x0f10008006fb7fae */ /* 0x0003e2000e101d5e */
[----:B------:R-:W-:Y:S02]  /*3d30*/  IADD3.X R13, RZ, UR4, R7, P6, P1 ;  /* 0x00000004ff0d7c10 */ /* 0x000fe4000b7e2407 */
[----:B------:R-:W-:Y:S01]  /*3d40*/  IADD3 R10, P6, P1, R5, 0x180, R6 ;  /* 0x00000180050a7810 */ /* 0x000fe200079de006 */
[----:B------:R1:W-:Y:S01]  /*3d50*/  LDGSTS.E.BYPASS.LTC128B.128 [R251+0x12100], [R6.64+0x100], !P3 ;  /* 0x1210010006fb7fae */ /* 0x0003e2000d901d5e */
[----:B------:R-:W-:-:S02]  /*3d60*/  IADD3.X R9, R7, UR4, RZ, P0, !PT ;  /* 0x0000000407097c10 */ /* 0x000fc400087fe4ff */
[----:B------:R-:W-:Y:S01]  /*3d70*/  IADD3.X R11, RZ, UR4, R7, P6, P1 ;  /* 0x00000004ff0b7c10 */ /* 0x000fe2000b7e2407 */
[----:B------:R1:W-:Y:S04]  /*3d80*/  LDGSTS.E.BYPASS.LTC128B.128 [R251+0x15100], [R6.64+0x180], !P2 ;  /* 0x1510018006fb7fae */ /* 0x0003e8000d101d5e */
[----:B------:R2:W-:Y:S04]  /*3d90*/  LDGSTS.E.BYPASS.LTC128B.128 [R251+0xd100], [R8.64], !P5 ;  /* 0x0d10000008fb7fae */ /* 0x0005e8000e901d5e */
[----:B------:R2:W-:Y:S04]  /*3da0*/  LDGSTS.E.BYPASS.LTC128B.128 [R251+0x10100], [R14.64], !P4 ;  /* 0x101000000efb7fae */ /* 0x0005e8000e101d5e */
[----:B------:R2:W-:Y:S04]  /*3db0*/  LDGSTS.E.BYPASS.LTC128B.128 [R251+0x13100], [R12.64], !P3 ;  /* 0x131000000cfb7fae */ /* 0x0005e8000d901d5e */
[----:B------:R2:W-:Y:S01]  /*3dc0*/  LDGSTS.E.BYPASS.LTC128B.128 [R251+0x16100], [R10.64], !P2 ;  /* 0x161000000afb7fae */ /* 0x0005e2000d101d5e */
[----:B-1----:R-:W-:-:S04]  /*3dd0*/  IADD3 R6, P0, R8, UR19, RZ ;  /* 0x0000001308067c10 */ /* 0x002fc8000ff1e0ff */
[----:B------:R-:W-:-:S05]  /*3de0*/  IADD3.X R7, R9, UR4, RZ, P0, !PT ;  /* 0x0000000409077c10 */ /* 0x000fca00087fe4ff */
[----:B------:R2:W-:Y:S04]  /*3df0*/  LDGSTS.E.BYPASS.LTC128B.128 [R251+0xe100], [R6.64], !P5 ;  /* 0x0e10000006fb7fae */ /* 0x0005e8000e901d5e */
[----:B------:R2:W-:Y:S04]  /*3e00*/  LDGSTS.E.BYPASS.LTC128B.128 [R251+0x11100], [R6.64+0x80], !P4 ;  /* 0x1110008006fb7fae */ /* 0x0005e8000e101d5e */
[----:B------:R2:W-:Y:S04]  /*3e10*/  LDGSTS.E.BYPASS.LTC128B.128 [R251+0x14100], [R6.64+0x100], !P3 ;  /* 0x1410010006fb7fae */ /* 0x0005e8000d901d5e */
[----:B------:R2:W-:Y:S02]  /*3e20*/  LDGSTS.E.BYPASS.LTC128B.128 [R251+0x17100], [R6.64+0x180], !P2 ;  /* 0x1710018006fb7fae */ /* 0x0005e4000d101d5e */
.L_x_1355:
[----:B---3--:R-:W-:Y:S01]  /*3e30*/  FMUL.FTZ R0, R80, c[0x0][0x320] ;  /* 0x0000c80050007a20 */ /* 0x008fe20000410000 */
[----:B--2---:R-:W-:Y:S01]  /*3e40*/  LEA.HI R7, R128, R127, RZ, 0x2 ;  /* 0x0000007f80077211 */ /* 0x004fe200078f10ff */
[----:B------:R-:W-:Y:S01]  /*3e50*/  FMUL.FTZ R5, R71, c[0x0][0x320] ;  /* 0x0000c80047057a20 */ /* 0x000fe20000410000 */
[----:B------:R-:W-:Y:S01]  /*3e60*/  SHF.R.S32.HI R6, RZ, 0x1f, R125 ;  /* 0x0000001fff067819 */ /* 0x000fe2000001147d */
[----:B------:R1:W-:Y:S01]  /*3e70*/  MUFU.TANH R61, R0 ;  /* 0x00000000003d7308 */ /* 0x0003e20000002400 */
[----:B------:R-:W-:Y:S01]  /*3e80*/  PLOP3.LUT P1, PT, PT, PT, UP1, 0x80, 0x0 ;  /* 0x000000000000781c */ /* 0x000fe20003f2f018 */
[----:B------:R-:W-:Y:S01]  /*3e90*/  UIADD3 UR16, UR12, UR16, URZ ;  /* 0x000000100c107290 */ /* 0x000fe2000fffe03f */
[-C--:B------:R-:W-:Y:S01]  /*3ea0*/  LEA.HI R6, R6, R125.reuse, RZ, 0x3 ;  /* 0x0000007d06067211 */ /* 0x080fe200078f18ff */
[----:B------:R-:W-:Y:S01]  /*3eb0*/  STL [R1+0x4c], R222 ;  /* 0x00004cde01007387 */ /* 0x000fe20000100800 */
[----:B------:R-:W-:Y:S01]  /*3ec0*/  PLOP3.LUT P0, PT, PT, PT, UP1, 0x80, 0x0 ;  /* 0x000000000000781c */ /* 0x000fe20003f0f018 */
[----:B------:R-:W-:Y:S01]  /*3ed0*/  IMAD.SHL.U32 R217, R4, 0x2, RZ ;  /* 0x0000000204d97824 */ /* 0x000fe200078e00ff */
[----:B------:R-:W-:Y:S01]  /*3ee0*/  LOP3.LUT R6, R6, 0xffffff8, RZ, 0xc0, !PT ;  /* 0x0ffffff806067812 */ /* 0x000fe200078ec0ff */
[----:B------:R-:W-:Y:S01]  /*3ef0*/  STL [R1+0x48], R221 ;  /* 0x000048dd01007387 */ /* 0x000fe20000100800 */
[----:B------:R-:W-:Y:S01]  /*3f00*/  ULDC.64 UR4, c[0x0][0x2c8] ;  /* 0x0000b20000047ab9 */ /* 0x000fe20000000a00 */
[--C-:B------:R-:W-:Y:S01]  /*3f10*/  IMAD R218, R3, 0x2, R217.reuse ;  /* 0x0000000203da7824 */ /* 0x100fe200078e02d9 */
[----:B------:R-:W-:Y:S01]  /*3f20*/  IADD3 R10, -R6, R125, RZ ;  /* 0x0000007d060a7210 */ /* 0x000fe20007ffe1ff */
[----:B------:R-:W-:Y:S01]  /*3f30*/  STL [R1+0x44], R216 ;  /* 0x000044d801007387 */ /* 0x000fe20000100800 */
[----:B------:R-:W-:-:S02]  /*3f40*/  IMAD R220, R2, 0x2, R217 ;  /* 0x0000000202dc7824 */ /* 0x000fc400078e02d9 */
[----:B------:R-:W-:Y:S01]  /*3f50*/  IMAD R219, R2, 0x2, R218 ;  /* 0x0000000202db7824 */ /* 0x000fe200078e02da */
[----:B------:R-:W-:Y:S01]  /*3f60*/  LDSM.16.MT88.4 R100, [R217+0x6900] ;  /* 0x00690000d964783b */ /* 0x000fe20000004200 */
[----:B-1----:R-:W-:-:S03]  /*3f70*/  FMUL.FTZ R0, R81, c[0x0][0x320] ;  /* 0x0000c80051007a20 */ /* 0x002fc60000410000 */
[----:B------:R-:W-:Y:S01]  /*3f80*/  LDSM.16.MT88.4 R108, [R219+0x9100] ;  /* 0x00910000db6c783b */ /* 0x000fe20000004200 */
[----:B------:R1:W-:Y:S03]  /*3f90*/  MUFU.TANH R60, R0 ;  /* 0x00000000003c7308 */ /* 0x0003e60000002400 */
[----:B------:R-:W-:Y:S04]  /*3fa0*/  LDSM.16.MT88.4 R104, [R219+0x3900] ;  /* 0x00390000db68783b */ /* 0x000fe80000004200 */
[----:B------:R-:W-:Y:S04]  /*3fb0*/  LDSM.16.MT88.4 R92, [R220+0x6900] ;  /* 0x00690000dc5c783b */ /* 0x000fe80000004200 */
[----:B------:R-:W-:Y:S01]  /*3fc0*/  LDSM.16.MT88.4 R96, [R218+0x6900] ;  /* 0x00690000da60783b */ /* 0x000fe20000004200 */
[----:B------:R-:W-:-:S03]  /*3fd0*/  UIADD3 UR24, UR24, -0x2, URZ ;  /* 0xfffffffe18187890 */ /* 0x000fc6000fffe03f */
[----:B------:R-:W0:Y:S01]  /*3fe0*/  LDGDEPBAR ;  /* 0x00000000000079af */ /* 0x000e220000000000 */
[----:B-1----:R-:W-:-:S04]  /*3ff0*/  FMUL.FTZ R0, R76, c[0x0][0x320] ;  /* 0x0000c8004c007a20 */ /* 0x002fc80000410000 */
[----:B------:R1:W-:Y:S02]  /*4000*/  MUFU.TANH R59, R0 ;  /* 0x00000000003b7308 */ /* 0x0003e40000002400 */
[----:B-1----:R-:W-:-:S06]  /*4010*/  FMUL.FTZ R0, R77, c[0x0][0x320] ;  /* 0x0000c8004d007a20 */ /* 0x002fcc0000410000 */
        /* <DEDUP_REMOVED lines=28> */
[----:B------:R1:W-:Y:S08]  /*41e0*/  MUFU.TANH R20, R5 ;  /* 0x0000000500147308 */ /* 0x0003f00000002400 */
[----:B------:R2:W-:Y:S01]  /*41f0*/  MUFU.TANH R45, R0 ;  /* 0x00000000002d7308 */ /* 0x0005e20000002400 */
[----:B-1----:R-:W-:Y:S01]  /*4200*/  LOP3.LUT R5, R7, 0xfffffffc, RZ, 0xc0, !PT ;  /* 0xfffffffc07057812 */ /* 0x002fe200078ec0ff */
[----:B------:R-:W-:-:S04]  /*4210*/  FMUL.FTZ R7, R78, c[0x0][0x320] ;  /* 0x0000c8004e077a20 */ /* 0x000fc80000410000 */
[----:B------:R-:W-:Y:S02]  /*4220*/  IMAD.IADD R5, R127, 0x1, -R5 ;  /* 0x000000017f057824 */ /* 0x000fe400078e0a05 */
[----:B------:R1:W-:Y:S01]  /*4230*/  MUFU.TANH R33, R7 ;  /* 0x0000000700217308 */ /* 0x0003e20000002400 */
[----:B--2---:R-:W-:-:S07]  /*4240*/  FMUL.FTZ R0, R21, c[0x0][0x320] ;  /* 0x0000c80015007a20 */ /* 0x004fce0000410000 */
[----:B------:R2:W-:Y:S01]  /*4250*/  MUFU.TANH R44, R0 ;  /* 0x00000000002c7308 */ /* 0x0005e20000002400 */
[----:B-1----:R-:W-:-:S04]  /*4260*/  LEA.HI R7, R5, R5, RZ, 0x1 ;  /* 0x0000000505077211 */ /* 0x002fc800078f08ff */
[----:B------:R-:W-:Y:S01]  /*4270*/  LOP3.LUT R7, R7, 0x1ffffffe, RZ, 0xc0, !PT ;  /* 0x1ffffffe07077812 */ /* 0x000fe200078ec0ff */
[----:B--2---:R-:W-:-:S04]  /*4280*/  FMUL.FTZ R0, R40, c[0x0][0x320] ;  /* 0x0000c80028007a20 */ /* 0x004fc80000410000 */
[----:B------:R-:W-:Y:S01]  /*4290*/  IMAD.IADD R7, R5, 0x1, -R7 ;  /* 0x0000000105077824 */ /* 0x000fe200078e0a07 */
[----:B------:R1:W-:Y:S01]  /*42a0*/  MUFU.TANH R29, R0 ;  /* 0x00000000001d7308 */ /* 0x0003e20000002400 */
[----:B------:R-:W-:Y:S02]  /*42b0*/  FMUL.FTZ R5, R23, c[0x0][0x320] ;  /* 0x0000c80017057a20 */ /* 0x000fe40000410000 */
[----:B-1----:R-:W-:-:S05]  /*42c0*/  FMUL.FTZ R0, R41, c[0x0][0x320] ;  /* 0x0000c80029007a20 */ /* 0x002fca0000410000 */
[----:B------:R1:W-:Y:S02]  /*42d0*/  MUFU.TANH R28, R0 ;  /* 0x00000000001c7308 */ /* 0x0003e40000002400 */
[----:B-1----:R-:W-:-:S06]  /*42e0*/  FMUL.FTZ R0, R85, c[0x0][0x320] ;  /* 0x0000c80055007a20 */ /* 0x002fcc0000410000 */
[----:B------:R1:W2:Y:S02]  /*42f0*/  MUFU.TANH R13, R0 ;  /* 0x00000000000d7308 */ /* 0x0002a40000002400 */
[----:B-1----:R-:W-:-:S06]  /*4300*/  FMUL.FTZ R0, R84, c[0x0][0x320] ;  /* 0x0000c80054007a20 */ /* 0x002fcc0000410000 */
[----:B------:R1:W3:Y:S02]  /*4310*/  MUFU.TANH R11, R0 ;  /* 0x00000000000b7308 */ /* 0x0002e40000002400 */
[----:B-1----:R-:W-:-:S06]  /*4320*/  FMUL.FTZ R0, R36, c[0x0][0x320] ;  /* 0x0000c80024007a20 */ /* 0x002fcc0000410000 */
[----:B------:R1:W4:Y:S02]  /*4330*/  MUFU.TANH R21, R0 ;  /* 0x0000000000157308 */ /* 0x0003240000002400 */
        /* <DEDUP_REMOVED lines=13> */
[----:B------:R1:W1:Y:S02]  /*4410*/  MUFU.TANH R18, R0 ;  /* 0x0000000000127308 */ /* 0x0002640000002400 */
[----:B-1----:R-:W-:-:S06]  /*4420*/  FMUL.FTZ R0, R30, c[0x0][0x320] ;  /* 0x0000c8001e007a20 */ /* 0x002fcc0000410000 */
[----:B------:R1:W-:Y:S02]  /*4430*/  MUFU.TANH R40, R0 ;  /* 0x0000000000287308 */ /* 0x0003e40000002400 */
[----:B-1----:R-:W-:-:S06]  /*4440*/  FMUL.FTZ R0, R31, c[0x0][0x320] ;  /* 0x0000c8001f007a20 */ /* 0x002fcc0000410000 */
[----:B------:R1:W-:Y:S02]  /*4450*/  MUFU.TANH R31, R0 ;  /* 0x00000000001f7308 */ /* 0x0003e40000002400 */
[----:B-1----:R-:W-:-:S06]  /*4460*/  FMUL.FTZ R0, R87, c[0x0][0x320] ;  /* 0x0000c80057007a20 */ /* 0x002fcc0000410000 */
[----:B------:R1:W1:Y:S02]  /*4470*/  MUFU.TANH R15, R0 ;  /* 0x00000000000f7308 */ /* 0x0002640000002400 */
[----:B-1----:R-:W-:Y:S02]  /*4480*/  FMUL.FTZ R0, R70, c[0x0][0x320] ;  /* 0x0000c80046007a20 */ /* 0x002fe40000410000 */
[----:B------:R-:W-:Y:S04]  /*4490*/  LDSM.16.MT88.4 R68, [R218+0x3100] ;  /* 0x00310000da44783b */ /* 0x000fe80000004200 */
[----:B------:R1:W-:Y:S02]  /*44a0*/  MUFU.TANH R24, R0 ;  /* 0x0000000000187308 */ /* 0x0003e40000002400 */
[----:B-1----:R-:W-:-:S06]  /*44b0*/  FMUL.FTZ R0, R26, c[0x0][0x320] ;  /* 0x0000c8001a007a20 */ /* 0x002fcc0000410000 */
[----:B------:R1:W-:Y:S02]  /*44c0*/  MUFU.TANH R30, R0 ;  /* 0x00000000001e7308 */ /* 0x0003e40000002400 */
[----:B-1----:R-:W-:-:S06]  /*44d0*/  FMUL.FTZ R0, R27, c[0x0][0x320] ;  /* 0x0000c8001b007a20 */ /* 0x002fcc0000410000 */
[----:B------:R1:W-:Y:S02]  /*44e0*/  MUFU.TANH R27, R0 ;  /* 0x00000000001b7308 */ /* 0x0003e40000002400 */
[----:B-1----:R-:W-:-:S05]  /*44f0*/  LOP3.LUT R0, R126, 0xffffffe0, RZ, 0xc0, !PT ;  /* 0xffffffe07e007812 */ /* 0x002fca00078ec0ff */
[----:B------:R-:W-:-:S05]  /*4500*/  IMAD.IADD R0, R127, 0x1, -R0 ;  /* 0x000000017f007824 */ /* 0x000fca00078e0a00 */
[----:B------:R-:W-:-:S04]  /*4510*/  SHF.R.S32.HI R8, RZ, 0x1f, R0 ;  /* 0x0000001fff087819 */ /* 0x000fc80000011400 */
[----:B------:R-:W-:Y:S01]  /*4520*/  LEA.HI R6, R8, R0, RZ, 0x2 ;  /* 0x0000000008067211 */ /* 0x000fe200078f10ff */
[----:B------:R-:W-:Y:S02]  /*4530*/  FMUL.FTZ R8, R22, c[0x0][0x320] ;  /* 0x0000c80016087a20 */ /* 0x000fe40000410000 */
[----:B------:R1:W-:Y:S01]  /*4540*/  MUFU.TANH R22, R5 ;  /* 0x0000000500167308 */ /* 0x0003e20000002400 */
[----:B------:R-:W-:-:S05]  /*4550*/  LEA.HI.SX32 R9, R6, UR15, 0x1e ;  /* 0x0000000f06097c11 */ /* 0x000fca000f8ff2ff */
[----:B------:R-:W-:Y:S02]  /*4560*/  IMAD R9, R10, 0x10, R9 ;  /* 0x000000100a097824 */ /* 0x000fe400078e0209 */
[----:B------:R2:W-:Y:S03]  /*4570*/  MUFU.TANH R26, R8 ;  /* 0x00000008001a7308 */ /* 0x0005e60000002400 */
[----:B------:R-:W-:Y:S01]  /*4580*/  LEA R12, R7, R9, 0x3 ;  /* 0x00000009070c7211 */ /* 0x000fe200078e18ff */
[----:B------:R-:W-:-:S04]  /*4590*/  FMUL.FTZ R7, R79, c[0x0][0x320] ;  /* 0x0000c8004f077a20 */ /* 0x000fc80000410000 */
[----:B-1----:R-:W-:Y:S01]  /*45a0*/  IMAD.MOV.U32 R5, RZ, RZ, R12 ;  /* 0x000000ffff057224 */ /* 0x002fe200078e000c */
[----:B------:R1:W-:Y:S01]  /*45b0*/  MUFU.TANH R32, R7 ;  /* 0x0000000700207308 */ /* 0x0003e20000002400 */
[----:B------:R-:W-:Y:S01]  /*45c0*/  STL [R1+0x14], R12 ;  /* 0x0000140c01007387 */ /* 0x000fe20000100800 */
[----:B--2---:R-:W-:-:S05]  /*45d0*/  @P1 IMAD.HI.U32 R8, R12, c[0x0][0x2c8], RZ ;  /* 0x0000b2000c081a27 */ /* 0x004fca00078e00ff */
[----:B------:R-:W-:Y:S01]  /*45e0*/  @P0 SHF.R.U32.HI R5, RZ, c[0x0][0x2cc], R8 ;  /* 0x0000b300ff050a19 */ /* 0x000fe20000011608 */
[----:B-1----:R-:W-:-:S04]  /*45f0*/  FMUL.FTZ R7, R66, c[0x0][0x320] ;  /* 0x0000c80042077a20 */ /* 0x002fc80000410000 */
[----:B------:R-:W1:Y:S01]  /*4600*/  SHFL.IDX PT, R9, R5, RZ, 0x1c1f ;  /* 0x001c1fff05097589 */ /* 0x000e6200000e0000 */
[----:B------:R1:W-:Y:S03]  /*4610*/  MUFU.TANH R16, R7 ;  /* 0x0000000700107308 */ /* 0x0003e60000002400 */
[----:B------:R2:W1:Y:S02]  /*4620*/  SHFL.IDX PT, R8, R5, 0x1, 0x1c1f ;  /* 0x003c1f0005087f89 */ /* 0x00046400000e0000 */
[----:B--2---:R-:W-:Y:S01]  /*4630*/  LOP3.LUT R5, R6, 0x7ffffffc, RZ, 0xc0, !PT ;  /* 0x7ffffffc06057812 */ /* 0x004fe200078ec0ff */
[----:B------:R-:W-:-:S04]  /*4640*/  FMUL.FTZ R6, R42, c[0x0][0x320] ;  /* 0x0000c8002a067a20 */ /* 0x000fc80000410000 */
[----:B------:R-:W-:Y:S01]  /*4650*/  IMAD.IADD R5, R0, 0x1, -R5 ;  /* 0x0000000100057824 */ /* 0x000fe200078e0a05 */
[----:B------:R-:W-:Y:S01]  /*4660*/  MOV R0, UR16 ;  /* 0x0000001000007c02 */ /* 0x000fe20008000f00 */
[----:B------:R2:W-:Y:S02]  /*4670*/  MUFU.TANH R19, R6 ;  /* 0x0000000600137308 */ /* 0x0005e40000002400 */
[----:B------:R-:W-:Y:S02]  /*4680*/  IMAD.SHL.U32 R10, R5, 0x2, RZ ;  /* 0x00000002050a7824 */ /* 0x000fe400078e00ff */
[----:B------:R-:W-:-:S03]  /*4690*/  FMUL.FTZ R5, R43, c[0x0][0x320] ;  /* 0x0000c8002b057a20 */ /* 0x000fc60000410000 */
[----:B------:R-:W-:Y:S01]  /*46a0*/  IADD3 R0, -R10, 0x1, R0 ;  /* 0x000000010a007810 */ /* 0x000fe20007ffe100 */
[----:B------:R3:W-:Y:S01]  /*46b0*/  MUFU.TANH R17, R5 ;  /* 0x0000000500117308 */ /* 0x0007e20000002400 */
[----:B------:R4:W-:Y:S02]  /*46c0*/  STL [R1+0x18], R10 ;  /* 0x0000180a01007387 */ /* 0x0009e40000100800 */
[----:B------:R-:W-:-:S05]  /*46d0*/  IADD3 R0, R0, -UR13, RZ ;  /* 0x8000000d00007c10 */ /* 0x000fca000fffe0ff */
[----:B-1----:R-:W-:Y:S01]  /*46e0*/  IMAD.IADD R7, R0, 0x1, R9 ;  /* 0x0000000100077824 */ /* 0x002fe200078e0209 */
[----:B--2---:R-:W-:Y:S02]  /*46f0*/  IADD3 R6, -R10, UR16, RZ ;  /* 0x000000100a067c10 */ /* 0x004fe4000fffe1ff */
[----:B------:R-:W-:Y:S01]  /*4700*/  IADD3 R0, R0, R8, RZ ;  /* 0x0000000800007210 */ /* 0x000fe20007ffe0ff */
[----:B------:R-:W-:-:S03]  /*4710*/  FMUL.FTZ R8, R38, c[0x0][0x320] ;  /* 0x0000c80026087a20 */ /* 0x000fc60000410000 */
[----:B------:R-:W-:Y:S01]  /*4720*/  IMNMX R0, R6, R0, PT ;  /* 0x0000000006007217 */ /* 0x000fe20003800200 */
[----:B---3--:R-:W-:-:S04]  /*4730*/  FMUL.FTZ R5, R67, c[0x0][0x320] ;  /* 0x0000c80043057a20 */ /* 0x008fc80000410000 */
[----:B------:R1:W-:Y:S02]  /*4740*/  MUFU.TANH R12, R5 ;  /* 0x00000005000c7308 */ /* 0x0003e40000002400 */
[----:B-1----:R-:W-:Y:S01]  /*4750*/  IMNMX R5, R6, R7, PT ;  /* 0x0000000706057217 */ /* 0x002fe20003800200 */
[----:B------:R-:W-:-:S05]  /*4760*/  FMUL.FTZ R7, R82, c[0x0][0x320] ;  /* 0x0000c80052077a20 */ /* 0x000fca0000410000 */
[----:B------:R-:W-:Y:S01]  /*4770*/  MUFU.TANH R6, R8 ;  /* 0x0000000800067308 */ /* 0x000fe20000002400 */
[----:B------:R-:W-:Y:S01]  /*4780*/  LDSM.16.MT88.4 R80, [R218+0x3900] ;  /* 0x00390000da50783b */ /* 0x000fe20000004200 */
[C---:B------:R-:W-:Y:S02]  /*4790*/  ISETP.GT.AND P6, PT, R5.reuse, RZ, PT ;  /* 0x000000ff0500720c */ /* 0x040fe40003fc4270 */
[C---:B------:R-:W-:Y:S02]  /*47a0*/  ISETP.GT.AND P1, PT, R5.reuse, 0x1, PT ;  /* 0x000000010500780c */ /* 0x040fe40003f24270 */
[----:B------:R-:W-:Y:S02]  /*47b0*/  ISETP.GT.AND P0, PT, R5, 0x8, PT ;  /* 0x000000080500780c */ /* 0x000fe40003f04270 */
[----:B------:R1:W2:Y:S01]  /*47c0*/  MUFU.TANH R14, R7 ;  /* 0x00000007000e7308 */ /* 0x0002a20000002400 */
[----:B------:R-:W-:Y:S02]  /*47d0*/  FSEL R9, R13, -INF , P1 ;  /* 0xff8000000d097808 */ /* 0x000fe40000800000 */
[----:B------:R-:W-:-:S04]  /*47e0*/  ISETP.GT.AND P1, PT, R5, 0x10, PT ;  /* 0x000000100500780c */ /* 0x000fc80003f24270 */
[----:B------:R-:W-:Y:S02]  /*47f0*/  FSEL R34, R59, -INF , P1 ;  /* 0xff8000003b227808 */ /* 0x000fe40000800000 */
[----:B------:R-:W-:-:S04]  /*4800*/  ISETP.GT.AND P1, PT, R5, 0x19, PT ;  /* 0x000000190500780c */ /* 0x000fc80003f24270 */
[----:B------:R-:W-:Y:S02]  /*4810*/  FSEL R37, R55, -INF , P1 ;  /* 0xff80000037257808 */ /* 0x000fe40000800000 */
[----:B------:R-:W-:Y:S02]  /*4820*/  ISETP.GT.AND P1, PT, R5, 0x28, PT ;  /* 0x000000280500780c */ /* 0x000fe40003f24270 */
[----:B-1----:R-:W-:Y:S02]  /*4830*/  FSEL R7, R11, -INF , P6 ;  /* 0xff8000000b077808 */ /* 0x002fe40003000000 */
        /* <DEDUP_REMOVED lines=12> */
[----:B------:R-:W-:Y:S02]  /*4900*/  FSEL R121, R54, -INF , P1 ;  /* 0xff80000036797808 */ /* 0x000fe40000800000 */
[C---:B------:R-:W-:Y:S02]  /*4910*/  ISETP.GT.AND P6, PT, R5.reuse, 0x30, PT ;  /* 0x000000300500780c */ /* 0x040fe40003fc4270 */
[----:B------:R-:W-:-:S02]  /*4920*/  ISETP.GT.AND P1, PT, R5, 0x31, PT ;  /* 0x000000310500780c */ /* 0x000fc40003f24270 */
[----:B------:R-:W-:Y:S02]  /*4930*/  FSEL R123, R53, -INF , P0 ;  /* 0xff800000357b7808 */ /* 0x000fe40000000000 */
[----:B------:R-:W-:Y:S02]  /*4940*/  FMNMX.FTZ R133, R7, R9, !PT ;  /* 0x0000000907857209 */ /* 0x000fe40007810000 */
[----:B------:R-:W-:Y:S02]  /*4950*/  ISETP.GT.AND P0, PT, R5, 0x38, PT ;  /* 0x000000380500780c */ /* 0x000fe40003f04270 */
[----:B----4-:R-:W-:Y:S02]  /*4960*/  FSEL R197, R21, -INF , P6 ;  /* 0xff80000015c57808 */ /* 0x010fe40003000000 */
[----:B------:R-:W-:Y:S02]  /*4970*/  FSEL R196, R52, -INF , P1 ;  /* 0xff80000034c47808 */ /* 0x000fe40000800000 */
[----:B------:R-:W-:-:S02]  /*4980*/  ISETP.GT.AND P6, PT, R5, 0x39, PT ;  /* 0x000000390500780c */ /* 0x000fc40003fc4270 */
[----:B------:R-:W-:Y:S02]  /*4990*/  ISETP.GT.AND P1, PT, R5, 0x40, PT ;  /* 0x000000400500780c */ /* 0x000fe40003f24270 */
[----:B------:R-:W-:Y:S02]  /*49a0*/  FMNMX.FTZ R133, R11, R133, !PT ;  /* 0x000000850b857209 */ /* 0x000fe40007810000 */
[----:B------:R-:W-:Y:S02]  /*49b0*/  FSEL R195, R51, -INF , P0 ;  /* 0xff80000033c37808 */ /* 0x000fe40000000000 */
[----:B------:R-:W-:Y:S02]  /*49c0*/  ISETP.GT.AND P0, PT, R5, 0x41, PT ;  /* 0x000000410500780c */ /* 0x000fe40003f04270 */
[----:B------:R-:W-:Y:S02]  /*49d0*/  FSEL R194, R50, -INF , P6 ;  /* 0xff80000032c27808 */ /* 0x000fe40003000000 */
[----:B------:R-:W-:-:S02]  /*49e0*/  FSEL R202, R49, -INF , P1 ;  /* 0xff80000031ca7808 */ /* 0x000fc40000800000 */
[C---:B------:R-:W-:Y:S02]  /*49f0*/  ISETP.GT.AND P6, PT, R5.reuse, 0x48, PT ;  /* 0x000000480500780c */ /* 0x040fe40003fc4270 */
[----:B------:R-:W-:Y:S02]  /*4a00*/  ISETP.GT.AND P1, PT, R5, 0x49, PT ;  /* 0x000000490500780c */ /* 0x000fe40003f24270 */
[----:B------:R-:W-:Y:S02]  /*4a10*/  FMNMX.FTZ R133, R13, R133, !PT ;  /* 0x000000850d857209 */ /* 0x000fe40007810000 */
[----:B------:R-:W-:Y:S02]  /*4a20*/  FSEL R203, R48, -INF , P0 ;  /* 0xff80000030cb7808 */ /* 0x000fe40000000000 */
[----:B------:R-:W-:Y:S01]  /*4a30*/  ISETP.GT.AND P0, PT, R5, 0x50, PT ;  /* 0x000000500500780c */ /* 0x000fe20003f04270 */
[----:B------:R-:W-:Y:S01]  /*4a40*/  LDSM.16.MT88.4 R48, [R218+0x900] ;  /* 0x00090000da30783b */ /* 0x000fe20000004200 */
[----:B------:R-:W-:-:S02]  /*4a50*/  FSEL R204, R47, -INF , P6 ;  /* 0xff8000002fcc7808 */ /* 0x000fc40003000000 */
[----:B------:R-:W-:Y:S02]  /*4a60*/  FSEL R205, R46, -INF , P1 ;  /* 0xff8000002ecd7808 */ /* 0x000fe40000800000 */
[C---:B------:R-:W-:Y:S02]  /*4a70*/  ISETP.GT.AND P6, PT, R5.reuse, 0x51, PT ;  /* 0x000000510500780c */ /* 0x040fe40003fc4270 */
[----:B------:R-:W-:Y:S02]  /*4a80*/  ISETP.GT.AND P1, PT, R5, 0x58, PT ;  /* 0x000000580500780c */ /* 0x000fe40003f24270 */
[----:B------:R-:W-:Y:S02]  /*4a90*/  FMNMX.FTZ R133, R34, R133, !PT ;  /* 0x0000008522857209 */ /* 0x000fe40007810000 */
[----:B------:R-:W-:Y:S02]  /*4aa0*/  FSEL R215, R45, -INF , P0 ;  /* 0xff8000002dd77808 */ /* 0x000fe40000000000 */
[----:B------:R-:W-:-:S02]  /*4ab0*/  ISETP.GT.AND P0, PT, R5, 0x59, PT ;  /* 0x000000590500780c */ /* 0x000fc40003f04270 */
[----:B------:R-:W-:Y:S02]  /*4ac0*/  FSEL R206, R44, -INF , P6 ;  /* 0xff8000002cce7808 */ /* 0x000fe40003000000 */
[----:B------:R-:W-:Y:S01]  /*4ad0*/  FSEL R213, R29, -INF , P1 ;  /* 0xff8000001dd57808 */ /* 0x000fe20000800000 */
[----:B------:R-:W-:Y:S01]  /*4ae0*/  LDSM.16.MT88.4 R44, [R220+0x900] ;  /* 0x00090000dc2c783b */ /* 0x000fe20000004200 */
[----:B------:R-:W-:Y:S02]  /*4af0*/  FMNMX.FTZ R133, R35, R133, !PT ;  /* 0x0000008523857209 */ /* 0x000fe40007810000 */
[C---:B------:R-:W-:Y:S02]  /*4b00*/  ISETP.GT.AND P6, PT, R0.reuse, RZ, PT ;  /* 0x000000ff0000720c */ /* 0x040fe40003fc4270 */
[----:B------:R-:W-:Y:S02]  /*4b10*/  ISETP.GT.AND P1, PT, R0, 0x1, PT ;  /* 0x000000010000780c */ /* 0x000fe40003f24270 */
[----:B------:R-:W-:-:S02]  /*4b20*/  FSEL R212, R28, -INF , P0 ;  /* 0xff8000001cd47808 */ /* 0x000fc40000000000 */
[----:B------:R-:W-:Y:S02]  /*4b30*/  FMNMX.FTZ R133, R36, R133, !PT ;  /* 0x0000008524857209 */ /* 0x000fe40007810000 */
[----:B------:R-:W-:Y:S02]  /*4b40*/  ISETP.GT.AND P0, PT, R0, 0x8, PT ;  /* 0x000000080000780c */ /* 0x000fe40003f04270 */
[----:B------:R-:W-:Y:S02]  /*4b50*/  FSEL R8, R18, -INF , P6 ;  /* 0xff80000012087808 */ /* 0x000fe40003000000 */
[----:B------:R-:W-:Y:S02]  /*4b60*/  FSEL R10, R15, -INF , P1 ;  /* 0xff8000000f0a7808 */ /* 0x000fe40000800000 */
[----:B------:R-:W-:Y:S02]  /*4b70*/  FMNMX.FTZ R133, R37, R133, !PT ;  /* 0x0000008525857209 */ /* 0x000fe40007810000 */
[----:B------:R-:W-:-:S02]  /*4b80*/  ISETP.GT.AND P1, PT, R0, 0x9, PT ;  /* 0x000000090000780c */ /* 0x000fc40003f24270 */
[----:B--2---:R-:W-:Y:S02]  /*4b90*/  FSEL R14, R14, -INF , P0 ;  /* 0xff8000000e0e7808 */ /* 0x004fe40000000000 */
        /* <DEDUP_REMOVED lines=62> */
[----:B------:R-:W-:Y:S02]  /*4f80*/  FMNMX.FTZ R5, R198, R5, !PT ;  /* 0x00000005c6057209 */ /* 0x000fe40007810000 */
[----:B------:R-:W-:Y:S02]  /*4f90*/  FMNMX.FTZ R133, R212, R133, !PT ;  /* 0x00000085d4857209 */ /* 0x000fe40007810000 */
[----:B------:R-:W-:Y:S02]  /*4fa0*/  ISETP.GT.AND P1, PT, R0, 0x49, PT ;  /* 0x000000490000780c */ /* 0x000fe40003f24270 */
[----:B------:R-:W-:Y:S01]  /*4fb0*/  FSEL R200, R30, -INF , P0 ;  /* 0xff8000001ec87808 */ /* 0x000fe20000000000 */
[----:B------:R-:W1:Y:S01]  /*4fc0*/  SHFL.BFLY PT, R6, R133, 0x2, 0x1f ;  /* 0x0c401f0085067f89 */ /* 0x000e6200000e0000 */
[----:B------:R-:W-:-:S02]  /*4fd0*/  FMNMX.FTZ R5, R201, R5, !PT ;  /* 0x00000005c9057209 */ /* 0x000fc40007810000 */
[----:B------:R-:W-:Y:S01]  /*4fe0*/  ISETP.GT.AND P0, PT, R0, 0x50, PT ;  /* 0x000000500000780c */ /* 0x000fe20003f04270 */
[----:B------:R-:W-:Y:S01]  /*4ff0*/  LDSM.16.MT88.4 R28, [R219+0x100] ;  /* 0x00010000db1c783b */ /* 0x000fe20000004200 */
[----:B------:R-:W-:Y:S02]  /*5000*/  FSEL R199, R27, -INF , P1 ;  /* 0xff8000001bc77808 */ /* 0x000fe40000800000 */
[----:B------:R-:W-:Y:S02]  /*5010*/  FMNMX.FTZ R5, R200, R5, !PT ;  /* 0x00000005c8057209 */ /* 0x000fe40007810000 */
[----:B------:R-:W-:Y:S02]  /*5020*/  ISETP.GT.AND P1, PT, R0, 0x51, PT ;  /* 0x000000510000780c */ /* 0x000fe40003f24270 */
[----:B------:R-:W-:Y:S02]  /*5030*/  FSEL R211, R26, -INF , P0 ;  /* 0xff8000001ad37808 */ /* 0x000fe40000000000 */
[----:B------:R-:W-:Y:S01]  /*5040*/  FMNMX.FTZ R5, R199, R5, !PT ;  /* 0x00000005c7057209 */ /* 0x000fe20007810000 */
[----:B------:R-:W-:Y:S01]  /*5050*/  LDSM.16.MT88.4 R24, [R220+0x100] ;  /* 0x00010000dc18783b */ /* 0x000fe20000004200 */
        /* <DEDUP_REMOVED lines=8> */
[----:B------:R-:W-:Y:S01]  /*50e0*/  LDSM.16.MT88.4 R16, [R217+0x100] ;  /* 0x00010000d910783b */ /* 0x000fe20000004200 */
        /* <DEDUP_REMOVED lines=14> */
[----:B-1----:R-:W-:Y:S01]  /*51d0*/  FMNMX.FTZ R132, R0, R132, !PT ;  /* 0x0000008400847209 */ /* 0x002fe20007810000 */
[----:B------:R-:W-:-:S02]  /*51e0*/  FFMA.FTZ R0, R9, c[0x0][0x2d0], -R12 ;  /* 0x0000b40009007a23 */ /* 0x000fc4000001080c */
[----:B--2---:R-:W-:Y:S01]  /*51f0*/  FFMA.FTZ R5, R11, c[0x0][0x2d0], -R12 ;  /* 0x0000b4000b057a23 */ /* 0x004fe2000001080c */
[----:B------:R-:W-:-:S03]  /*5200*/  FSETP.NEU.FTZ.AND P0, PT, R132, -INF , PT ;  /* 0xff8000008400780b */ /* 0x000fc60003f1d000 */
[----:B------:R1:W-:Y:S01]  /*5210*/  MUFU.EX2 R210, R0 ;  /* 0x0000000000d27308 */ /* 0x0003e20000000800 */
[----:B---3--:R-:W-:-:S07]  /*5220*/  FFMA.FTZ R2, R35, c[0x0][0x2d0], -R12 ;  /* 0x0000b40023027a23 */ /* 0x008fce000001080c */
[----:B------:R2:W-:Y:S01]  /*5230*/  MUFU.EX2 R184, R5 ;  /* 0x0000000500b87308 */ /* 0x0005e20000000800 */
[----:B-1----:R-:W-:-:S07]  /*5240*/  FMUL.FTZ R0, R132, c[0x0][0x2d0] ;  /* 0x0000b40084007a20 */ /* 0x002fce0000410000 */
[----:B------:R1:W-:Y:S01]  /*5250*/  MUFU.EX2 R190, R2 ;  /* 0x0000000200be7308 */ /* 0x0003e20000000800 */
[----:B------:R-:W-:Y:S01]  /*5260*/  FSEL R0, R0, RZ, P0 ;  /* 0x000000ff00007208 */ /* 0x000fe20000000000 */
[----:B--2---:R-:W-:-:S04]  /*5270*/  FFMA.FTZ R5, R13, c[0x0][0x2d0], -R12 ;  /* 0x0000b4000d057a23 */ /* 0x004fc8000001080c */
[--C-:B------:R-:W-:Y:S02]  /*5280*/  FFMA.FTZ R4, R10, c[0x0][0x2d0], -R0.reuse ;  /* 0x0000b4000a047a23 */ /* 0x100fe40000010800 */
[----:B------:R2:W3:Y:S01]  /*5290*/  MUFU.EX2 R23, R5 ;  /* 0x0000000500177308 */ /* 0x0004e20000000800 */
[----:B------:R-:W-:Y:S02]  /*52a0*/  FFMA.FTZ R3, R14, c[0x0][0x2d0], -R0 ;  /* 0x0000b4000e037a23 */ /* 0x000fe40000010800 */
[----:B-1----:R-:W-:-:S05]  /*52b0*/  FFMA.FTZ R2, R36, c[0x0][0x2d0], -R12 ;  /* 0x0000b40024027a23 */ /* 0x002fca000001080c */
[----:B------:R-:W-:Y:S01]  /*52c0*/  MUFU.EX2 R209, R4 ;  /* 0x0000000400d17308 */ /* 0x000fe20000000800 */
[----:B--2---:R-:W-:Y:S01]  /*52d0*/  FFMA.FTZ R5, R8, c[0x0][0x2d0], -R0 ;  /* 0x0000b40008057a23 */ /* 0x004fe20000010800 */
[----:B---3--:R-:W-:-:S06]  /*52e0*/  MOV R14, R23 ;  /* 0x00000017000e7202 */ /* 0x008fcc0000000f00 */
[----:B------:R1:W-:Y:S01]  /*52f0*/  MUFU.EX2 R187, R2 ;  /* 0x0000000200bb7308 */ /* 0x0003e20000000800 */
[----:B------:R-:W2:Y:S01]  /*5300*/  LDSM.16.MT88.4 R20, [R218+0x100] ;  /* 0x00010000da14783b */ /* 0x000ea20000004200 */
[----:B------:R-:W-:Y:S02]  /*5310*/  F2FP.BF16.PACK_AB R8, R210, R221 ;  /* 0x000000ddd208723e */ /* 0x000fe400000010ff */
[----:B------:R-:W-:-:S04]  /*5320*/  F2FP.BF16.PACK_AB R10, R14, R184 ;  /* 0x000000b80e0a723e */ /* 0x000fc800000010ff */
[----:B------:R3:W4:Y:S01]  /*5330*/  MUFU.EX2 R188, R5 ;  /* 0x0000000500bc7308 */ /* 0x0007220000000800 */
[----:B-1----:R-:W-:-:S07]  /*5340*/  FFMA.FTZ R2, R37, c[0x0][0x2d0], -R12 ;  /* 0x0000b40025027a23 */ /* 0x002fce000001080c */
[----:B------:R1:W-:Y:S01]  /*5350*/  MUFU.EX2 R191, R3 ;  /* 0x0000000300bf7308 */ /* 0x0003e20000000800 */
[----:B---3--:R-:W3:Y:S07]  /*5360*/  LDSM.16.MT88.4 R4, [R217+0x3100] ;  /* 0x00310000d904783b */ /* 0x008eee0000004200 */
[----:B------:R2:W-:Y:S01]  /*5370*/  MUFU.EX2 R13, R2 ;  /* 0x00000002000d7308 */ /* 0x0005e20000000800 */
[----:B----4-:R-:W-:Y:S01]  /*5380*/  F2FP.BF16.PACK_AB R9, R209, R188 ;  /* 0x000000bcd109723e */ /* 0x010fe200000010ff */
[----:B-1----:R-:W-:-:S06]  /*5390*/  FFMA.FTZ R3, R15, c[0x0][0x2d0], -R0 ;  /* 0x0000b4000f037a23 */ /* 0x002fcc0000010800 */
[----:B------:R-:W1:Y:S01]  /*53a0*/  MUFU.EX2 R214, R3 ;  /* 0x0000000300d67308 */ /* 0x000e620000000800 */
[----:B--2---:R-:W-:-:S07]  /*53b0*/  FFMA.FTZ R2, R33, c[0x0][0x2d0], -R0 ;  /* 0x0000b40021027a23 */ /* 0x004fce0000010800 */
[----:B------:R2:W-:Y:S01]  /*53c0*/  MUFU.EX2 R222, R2 ;  /* 0x0000000200de7308 */ /* 0x0005e20000000800 */
[----:B-1----:R-:W-:Y:S01]  /*53d0*/  F2FP.BF16.PACK_AB R11, R214, R191 ;  /* 0x000000bfd60b723e */ /* 0x002fe200000010ff */
[----:B------:R-:W-:-:S06]  /*53e0*/  IMAD.MOV.U32 R3, RZ, RZ, R216 ;  /* 0x000000ffff037224 */ /* 0x000fcc00078e00d8 */
[----:B------:R-:W-:Y:S01]  /*53f0*/  HMMA.16816.F32.BF16 R76, R8, R20, RZ ;  /* 0x00000014084c723c */ /* 0x000fe200000418ff */
[----:B--2---:R-:W-:-:S04]  /*5400*/  FFMA.FTZ R2, R32, c[0x0][0x2d0], -R0 ;  /* 0x0000b40020027a23 */ /* 0x004fc80000010800 */
[----:B------:R1:W2:Y:S03]  /*5410*/  MUFU.EX2 R252, R2 ;  /* 0x0000000200fc7308 */ /* 0x0002a60000000800 */
[C---:B------:R-:W-:Y:S08]  /*5420*/  HMMA.16816.F32.BF16 R72, R8.reuse, R22, RZ ;  /* 0x000000160848723c */ /* 0x040ff000000418ff */
[----:B------:R-:W-:Y:S01]  /*5430*/  HMMA.16816.F32.BF16 R60, R8, R24, RZ ;  /* 0x00000018083c723c */ /* 0x000fe200000418ff */
[----:B-1----:R-:W-:-:S02]  /*5440*/  FFMA.FTZ R2, R38, c[0x0][0x2d0], -R0 ;  /* 0x0000b40026027a23 */ /* 0x002fc40000010800 */
[----:B------:R-:W1:Y:S05]  /*5450*/  LDSM.16.MT88.4 R36, [R217+0x3900] ;  /* 0x00390000d924783b */ /* 0x000e6a0000004200 */
[C---:B------:R-:W-:Y:S01]  /*5460*/  HMMA.16816.F32.BF16 R52, R8.reuse, R26, RZ ;  /* 0x0000001a0834723c */ /* 0x040fe200000418ff */
[----:B------:R4:W-:Y:S07]  /*5470*/  MUFU.EX2 R186, R2 ;  /* 0x0000000200ba7308 */ /* 0x0009ee0000000800 */
[C---:B------:R-:W-:Y:S08]  /*5480*/  HMMA.16816.F32.BF16 R32, R8.reuse, R28, RZ ;  /* 0x0000001c0820723c */ /* 0x040ff000000418ff */
[----:B---3--:R-:W-:Y:S01]  /*5490*/  HMMA.16816.F32.BF16 R24, R8, R4, RZ ;  /* 0x000000040818723c */ /* 0x008fe200000418ff */
[----:B----4-:R-:W-:-:S02]  /*54a0*/  FFMA.FTZ R2, R64, c[0x0][0x2d0], -R0 ;  /* 0x0000b40040027a23 */ /* 0x010fc40000010800 */
[----:B------:R-:W3:Y:S02]  /*54b0*/  LDSM.16.MT88.4 R64, [R220+0x3100] ;  /* 0x00310000dc40783b */ /* 0x000ee40000004200 */
[----:B------:R-:W4:Y:S02]  /*54c0*/  MUFU.EX2 R189, R2 ;  /* 0x0000000200bd7308 */ /* 0x000f240000000800 */
[----:B------:R-:W-:Y:S01]  /*54d0*/  F2FP.BF16.PACK_AB R4, R190, R208 ;  /* 0x000000d0be04723e */ /* 0x000fe200000010ff */
[----:B------:R-:W-:Y:S01]  /*54e0*/  HMMA.16816.F32.BF16 R20, R8, R6, RZ ;  /* 0x000000060814723c */ /* 0x000fe200000418ff */
[----:B--2---:R-:W-:-:S06]  /*54f0*/  F2FP.BF16.PACK_AB R5, R252, R222 ;  /* 0x000000defc05723e */ /* 0x004fcc00000010ff */
[----:B------:R-:W-:Y:S01]  /*5500*/  F2FP.BF16.PACK_AB R6, R13, R187 ;  /* 0x000000bb0d06723e */ /* 0x000fe200000010ff */
[----:B------:R-:W-:Y:S01]  /*5510*/  HMMA.16816.F32.BF16 R28, R8, R30, RZ ;  /* 0x0000001e081c723c */ /* 0x000fe200000418ff */
[----:B----4-:R-:W-:Y:S01]  /*5520*/  F2FP.BF16.PACK_AB R7, R189, R186 ;  /* 0x000000babd07723e */ /* 0x010fe200000010ff */
[----:B------:R-:W-:-:S06]  /*5530*/  FFMA.FTZ R2, R120, c[0x0][0x2d0], -R12 ;  /* 0x0000b40078027a23 */ /* 0x000fcc000001080c */
[C---:B------:R-:W-:Y:S01]  /*5540*/  HMMA.16816.F32.BF16 R88, R8.reuse, R16, RZ ;  /* 0x000000100858723c */ /* 0x040fe200000418ff */
[----:B------:R2:W-:Y:S07]  /*5550*/  MUFU.EX2 R216, R2 ;  /* 0x0000000200d87308 */ /* 0x0005ee0000000800 */
[C---:B------:R-:W-:Y:S08]  /*5560*/  HMMA.16816.F32.BF16 R84, R8.reuse, R18, RZ ;  /* 0x000000120854723c */ /* 0x040ff000000418ff */
[----:B------:R-:W-:Y:S01]  /*5570*/  HMMA.16816.F32.BF16 R16, R8, R68, RZ ;  /* 0x000000440810723c */ /* 0x000fe200000418ff */
[----:B--2---:R-:W-:-:S07]  /*5580*/  FFMA.FTZ R2, R122, c[0x0][0x2d0], -R12 ;  /* 0x0000b4007a027a23 */ /* 0x004fce000001080c */
[C---:B-1----:R-:W-:Y:S08]  /*5590*/  HMMA.16816.F32.BF16 R164, R4.reuse, R36, R24 ;  /* 0x0000002404a4723c */ /* 0x042ff00000041818 */
[C---:B------:R-:W-:Y:S01]  /*55a0*/  HMMA.16816.F32.BF16 R128, R4.reuse, R38, R20 ;  /* 0x000000260480723c */ /* 0x040fe20000041814 */
[----:B------:R-:W1:Y:S07]  /*55b0*/  LDSM.16.MT88.4 R36, [R219+0x3100] ;  /* 0x00310000db24783b */ /* 0x000e6e0000004200 */
[C---:B------:R-:W-:Y:S01]  /*55c0*/  HMMA.16816.F32.BF16 R172, R4.reuse, R44, R60 ;  /* 0x0000002c04ac723c */ /* 0x040fe2000004183c */
[----:B------:R-:W-:Y:S07]  /*55d0*/  LDSM.16.MT88.4 R60, [R217+0x9100] ;  /* 0x00910000d93c783b */ /* 0x000fee0000004200 */
[C---:B------:R-:W-:Y:S01]  /*55e0*/  HMMA.16816.F32.BF16 R148, R4.reuse, R46, R52 ;  /* 0x0000002e0494723c */ /* 0x040fe20000041834 */
[----:B------:R-:W-:Y:S04]  /*55f0*/  LDSM.16.MT88.4 R44, [R220+0x6100] ;  /* 0x00610000dc2c783b */ /* 0x000fe80000004200 */
[----:B------:R-:W-:Y:S03]  /*5600*/  LDSM.16.MT88.4 R52, [R218+0x9100] ;  /* 0x00910000da34783b */ /* 0x000fe60000004200 */
[C---:B------:R-:W-:Y:S01]  /*5610*/  HMMA.16816.F32.BF16 R124, R4.reuse, R42, R28 ;  /* 0x0000002a047c723c */ /* 0x040fe2000004181c */
[----:B------:R-:W2:Y:S07]  /*5620*/  LDSM.16.MT88.4 R28, [R220+0x3900] ;  /* 0x00390000dc1c783b */ /* 0x000eae0000004200 */
[----:B------:R-:W-:Y:S01]  /*5630*/  HMMA.16816.F32.BF16 R168, R4, R40, R32 ;  /* 0x0000002804a8723c */ /* 0x000fe20000041820 */
[----:B------:R-:W4:Y:S04]  /*5640*/  LDSM.16.MT88.4 R32, [R217+0x6100] ;  /* 0x00610000d920783b */ /* 0x000f280000004200 */
[----:B------:R-:W1:Y:S03]  /*5650*/  LDSM.16.MT88.4 R40, [R218+0x6100] ;  /* 0x00610000da28783b */ /* 0x000e660000004200 */
[----:B------:R-:W-:Y:S08]  /*5660*/  HMMA.16816.F32.BF16 R24, R8, R70, RZ ;  /* 0x000000460818723c */ /* 0x000ff000000418ff */
[C---:B------:R-:W-:Y:S08]  /*5670*/  HMMA.16816.F32.BF16 R180, R4.reuse, R48, R76 ;  /* 0x0000003004b4723c */ /* 0x040ff0000004184c */
[C---:B------:R-:W-:Y:S01]  /*5680*/  HMMA.16816.F32.BF16 R152, R4.reuse, R50, R72 ;  /* 0x000000320498723c */ /* 0x040fe20000041848 */
[----:B------:R-:W2:Y:S07]  /*5690*/  LDSM.16.MT88.4 R48, [R219+0x6100] ;  /* 0x00610000db30783b */ /* 0x000eae0000004200 */
[----:B------:R-:W-:Y:S08]  /*56a0*/  HMMA.16816.F32.BF16 R176, R4, R80, R16 ;  /* 0x0000005004b0723c */ /* 0x000ff00000041810 */
[C---:B---3--:R-:W-:Y:S08]  /*56b0*/  HMMA.16816.F32.BF16 R20, R8.reuse, R64, RZ ;  /* 0x000000400814723c */ /* 0x048ff000000418ff */
[----:B------:R-:W-:Y:S01]  /*56c0*/  HMMA.16816.F32.BF16 R16, R8, R66, RZ ;  /* 0x000000420810723c */ /* 0x000fe200000418ff */
[----:B------:R-:W3:Y:S07]  /*56d0*/  LDSM.16.MT88.4 R64, [R220+0x9100] ;  /* 0x00910000dc40783b */ /* 0x000eee0000004200 */
[----:B------:R-:W-:Y:S08]  /*56e0*/  HMMA.16816.F32.BF16 R140, R4, R82, R24 ;  /* 0x00000052048c723c */ /* 0x000ff00000041818 */
[----:B-1----:R-:W-:Y:S08]  /*56f0*/  HMMA.16816.F32.BF16 R76, R8, R38, RZ ;  /* 0x00000026084c723c */ /* 0x002ff000000418ff */
[C---:B------:R-:W-:Y:S01]  /*5700*/  HMMA.16816.F32.BF16 R136, R4.reuse, R56, R88 ;  /* 0x000000380488723c */ /* 0x040fe20000041858 */
[----:B------:R-:W1:Y:S07]  /*5710*/  LDSM.16.MT88.4 R88, [R219+0x6900] ;  /* 0x00690000db58783b */ /* 0x000e6e0000004200 */
[----:B--2---:R-:W-:Y:S08]  /*5720*/  HMMA.16816.F32.BF16 R156, R4, R28, R20 ;  /* 0x0000001c049c723c */ /* 0x004ff00000041814 */
[C---:B------:R-:W-:Y:S08]  /*5730*/  HMMA.16816.F32.BF16 R24, R8.reuse, R44, RZ ;  /* 0x0000002c0818723c */ /* 0x040ff000000418ff */
[C---:B------:R-:W-:Y:S08]  /*5740*/  HMMA.16816.F32.BF16 R20, R8.reuse, R46, RZ ;  /* 0x0000002e0814723c */ /* 0x040ff000000418ff */
[----:B------:R-:W-:Y:S08]  /*5750*/  HMMA.16816.F32.BF16 R80, R8, R36, RZ ;  /* 0x000000240850723c */ /* 0x000ff000000418ff */
[----:B------:R-:W-:Y:S08]  /*5760*/  HMMA.16816.F32.BF16 R160, R4, R30, R16 ;  /* 0x0000001e04a0723c */ /* 0x000ff00000041810 */
[C---:B----4-:R-:W-:Y:S08]  /*5770*/  HMMA.16816.F32.BF16 R72, R8.reuse, R32, RZ ;  /* 0x000000200848723c */ /* 0x050ff000000418ff */
[C---:B------:R-:W-:Y:S08]  /*5780*/  HMMA.16816.F32.BF16 R36, R8.reuse, R34, RZ ;  /* 0x000000220824723c */ /* 0x040ff000000418ff */
[C---:B------:R-:W-:Y:S08]  /*5790*/  HMMA.16816.F32.BF16 R32, R8.reuse, R40, RZ ;  /* 0x000000280820723c */ /* 0x040ff000000418ff */
[----:B------:R-:W-:Y:S08]  /*57a0*/  HMMA.16816.F32.BF16 R28, R8, R42, RZ ;  /* 0x0000002a081c723c */ /* 0x000ff000000418ff */
[----:B------:R-:W-:Y:S08]  /*57b0*/  HMMA.16816.F32.BF16 R144, R4, R58, R84 ;  /* 0x0000003a0490723c */ /* 0x000ff00000041854 */
[C---:B------:R-:W-:Y:S08]  /*57c0*/  HMMA.16816.F32.BF16 R16, R8.reuse, R48, RZ ;  /* 0x000000300810723c */ /* 0x040ff000000418ff */
[C---:B------:R-:W-:Y:S08]  /*57d0*/  HMMA.16816.F32.BF16 R40, R8.reuse, R50, RZ ;  /* 0x000000320828723c */ /* 0x040ff000000418ff */
[C---:B------:R-:W-:Y:S08]  /*57e0*/  HMMA.16816.F32.BF16 R68, R8.reuse, R60, RZ ;  /* 0x0000003c0844723c */ /* 0x040ff000000418ff */
[C---:B------:R-:W-:Y:S08]  /*57f0*/  HMMA.16816.F32.BF16 R56, R8.reuse, R52, RZ ;  /* 0x000000340838723c */ /* 0x040ff000000418ff */
[C---:B---3--:R-:W-:Y:S08]  /*5800*/  HMMA.16816.F32.BF16 R48, R8.reuse, R64, RZ ;  /* 0x000000400830723c */ /* 0x048ff000000418ff */
[C---:B------:R-:W-:Y:S08]  /*5810*/  HMMA.16816.F32.BF16 R44, R8.reuse, R66, RZ ;  /* 0x00000042082c723c */ /* 0x040ff000000418ff */
[C---:B------:R-:W-:Y:S08]  /*5820*/  HMMA.16816.F32.BF16 R60, R8.reuse, R62, RZ ;  /* 0x0000003e083c723c */ /* 0x040ff000000418ff */
[C---:B------:R-:W-:Y:S08]  /*5830*/  HMMA.16816.F32.BF16 R52, R8.reuse, R54, RZ ;  /* 0x000000360834723c */ /* 0x040ff000000418ff */
[C---:B------:R-:W-:Y:S08]  /*5840*/  HMMA.16816.F32.BF16 R84, R8.reuse, R108, RZ ;  /* 0x0000006c0854723c */ /* 0x040ff000000418ff */
[----:B------:R-:W-:Y:S01]  /*5850*/  HMMA.16816.F32.BF16 R64, R8, R110, RZ ;  /* 0x0000006e0840723c */ /* 0x000fe200000418ff */
[----:B------:R-:W2:Y:S07]  /*5860*/  LDSM.16.MT88.4 R8, [R220+0x9900] ;  /* 0x00990000dc08783b */ /* 0x000eae0000004200 */
[C---:B------:R-:W-:Y:S08]  /*5870*/  HMMA.16816.F32.BF16 R108, R4.reuse, R106, R76 ;  /* 0x0000006a046c723c */ /* 0x040ff0000004184c */
[C---:B------:R-:W-:Y:S01]  /*5880*/  HMMA.16816.F32.BF16 R76, R4.reuse, R92, R24 ;  /* 0x0000005c044c723c */ /* 0x040fe20000041818 */
[----:B------:R-:W-:Y:S07]  /*5890*/  LDSM.16.MT88.4 R24, [R219+0x9900] ;  /* 0x00990000db18783b */ /* 0x000fee0000004200 */
[C---:B------:R-:W-:Y:S01]  /*58a0*/  HMMA.16816.F32.BF16 R92, R4.reuse, R94, R20 ;  /* 0x0000005e045c723c */ /* 0x040fe20000041814 */
[----:B------:R-:W3:Y:S07]  /*58b0*/  LDSM.16.MT88.4 R20, [R217+0x9900] ;  /* 0x00990000d914783b */ /* 0x000eee0000004200 */
[C---:B------:R-:W-:Y:S08]  /*58c0*/  HMMA.16816.F32.BF16 R112, R4.reuse, R104, R80 ;  /* 0x000000680470723c */ /* 0x040ff00000041850 */
[C---:B------:R-:W-:Y:S08]  /*58d0*/  HMMA.16816.F32.BF16 R104, R4.reuse, R100, R72 ;  /* 0x000000640468723c */ /* 0x040ff00000041848 */
[C---:B-1----:R-:W-:Y:S01]  /*58e0*/  HMMA.16816.F32.BF16 R72, R4.reuse, R88, R16 ;  /* 0x000000580448723c */ /* 0x042fe20000041810 */
[----:B------:R-:W1:Y:S07]  /*58f0*/  LDSM.16.MT88.4 R16, [R218+0x9900] ;  /* 0x00990000da10783b */ /* 0x000e6e0000004200 */
[C---:B------:R-:W-:Y:S08]  /*5900*/  HMMA.16816.F32.BF16 R88, R4.reuse, R90, R40 ;  /* 0x0000005a0458723c */ /* 0x040ff00000041828 */
[C---:B--2---:R-:W-:Y:S07]  /*5910*/  HMMA.16816.F32.BF16 R40, R4.reuse, R10, R44 ;  /* 0x0000000a0428723c */ /* 0x044fee000004182c */
[----:B------:R-:W-:Y:S01]  /*5920*/  IMAD.MOV.U32 R46, RZ, RZ, R189 ;  /* 0x000000ffff2e7224 */ /* 0x000fe200078e00bd */
[----:B---3--:R-:W-:Y:S01]  /*5930*/  HMMA.16816.F32.BF16 R68, R4, R20, R68 ;  /* 0x000000140444723c */ /* 0x008fe20000041844 */
[----:B------:R2:W3:Y:S01]  /*5940*/  MUFU.EX2 R189, R2 ;  /* 0x0000000200bd7308 */ /* 0x0004e20000000800 */
[----:B------:R-:W-:Y:S01]  /*5950*/  IMAD.MOV.U32 R47, RZ, RZ, R191 ;  /* 0x000000ffff2f7224 */ /* 0x000fe200078e00bf */
[----:B------:R-:W-:Y:S01]  /*5960*/  MOV R45, R187 ;  /* 0x000000bb002d7202 */ /* 0x000fe20000000f00 */
[----:B------:R-:W-:-:S03]  /*5970*/  IMAD.MOV.U32 R44, RZ, RZ, R186 ;  /* 0x000000ffff2c7224 */ /* 0x000fc600078e00ba */
[----:B------:R-:W-:Y:S01]  /*5980*/  MOV R20, R252 ;  /* 0x000000fc00147202 */ /* 0x000fe20000000f00 */
[C---:B------:R-:W-:Y:S07]  /*5990*/  HMMA.16816.F32.BF16 R60, R4.reuse, R22, R60 ;  /* 0x00000016043c723c */ /* 0x040fee000004183c */
[----:B------:R-:W-:Y:S01]  /*59a0*/  MOV R22, R209 ;  /* 0x000000d100167202 */ /* 0x000fe20000000f00 */
[----:B------:R-:W-:Y:S01]  /*59b0*/  HMMA.16816.F32.BF16 R48, R4, R8, R48 ;  /* 0x000000080430723c */ /* 0x000fe20000041830 */
[----:B--2---:R-:W-:Y:S01]  /*59c0*/  FFMA.FTZ R2, R121, c[0x0][0x2d0], -R12 ;  /* 0x0000b40079027a23 */ /* 0x004fe2000001080c */
[----:B------:R-:W2:Y:S01]  /*59d0*/  LDSM.16.MT88.4 R8, [R217+0x1100] ;  /* 0x00110000d908783b */ /* 0x000ea20000004200 */
[----:B------:R-:W-:-:S02]  /*59e0*/  IMAD.MOV.U32 R23, RZ, RZ, R222 ;  /* 0x000000ffff177224 */ /* 0x000fc400078e00de */
[----:B------:R4:W-:Y:S03]  /*59f0*/  MUFU.EX2 R21, R2 ;  /* 0x0000000200157308 */ /* 0x0009e60000000800 */
[C---:B-1----:R-:W-:Y:S08]  /*5a00*/  HMMA.16816.F32.BF16 R56, R4.reuse, R16, R56 ;  /* 0x000000100438723c */ /* 0x042ff00000041838 */
[----:B------:R-:W-:Y:S01]  /*5a10*/  HMMA.16816.F32.BF16 R52, R4, R18, R52 ;  /* 0x000000120434723c */ /* 0x000fe20000041834 */
[----:B------:R-:W1:Y:S01]  /*5a20*/  LDSM.16.MT88.4 R16, [R218+0x1100] ;  /* 0x00110000da10783b */ /* 0x000e620000004200 */
[----:B----4-:R-:W-:-:S06]  /*5a30*/  FFMA.FTZ R2, R123, c[0x0][0x2d0], -R12 ;  /* 0x0000b4007b027a23 */ /* 0x010fcc000001080c */
[C---:B------:R-:W-:Y:S01]  /*5a40*/  HMMA.16816.F32.BF16 R100, R4.reuse, R102, R36 ;  /* 0x000000660464723c */ /* 0x040fe20000041824 */
[----:B------:R4:W1:Y:S07]  /*5a50*/  MUFU.EX2 R209, R2 ;  /* 0x0000000200d17308 */ /* 0x00086e0000000800 */
[C---:B------:R-:W-:Y:S08]  /*5a60*/  HMMA.16816.F32.BF16 R80, R4.reuse, R96, R32 ;  /* 0x000000600450723c */ /* 0x040ff00000041820 */
[----:B------:R-:W-:Y:S01]  /*5a70*/  HMMA.16816.F32.BF16 R96, R4, R98, R28 ;  /* 0x000000620460723c */ /* 0x000fe2000004181c */
[----:B----4-:R-:W-:-:S04]  /*5a80*/  FFMA.FTZ R2, R116, c[0x0][0x2d0], -R0 ;  /* 0x0000b40074027a23 */ /* 0x010fc80000010800 */
[----:B------:R4:W-:Y:S03]  /*5a90*/  MUFU.EX2 R222, R2 ;  /* 0x0000000200de7308 */ /* 0x0009e60000000800 */
[C---:B------:R-:W-:Y:S07]  /*5aa0*/  HMMA.16816.F32.BF16 R36, R4.reuse, R24, R84 ;  /* 0x000000180424723c */ /* 0x040fee0000041854 */
[----:B------:R-:W-:Y:S01]  /*5ab0*/  IMAD.MOV.U32 R87, RZ, RZ, R185 ;  /* 0x000000ffff577224 */ /* 0x000fe200078e00b9 */
[----:B------:R-:W-:Y:S01]  /*5ac0*/  HMMA.16816.F32.BF16 R32, R4, R26, R64 ;  /* 0x0000001a0420723c */ /* 0x000fe20000041840 */
[----:B------:R-:W-:Y:S01]  /*5ad0*/  MOV R86, R184 ;  /* 0x000000b800567202 */ /* 0x000fe20000000f00 */
[----:B----4-:R-:W-:-:S05]  /*5ae0*/  FFMA.FTZ R2, R119, c[0x0][0x2d0], -R0 ;  /* 0x0000b40077027a23 */ /* 0x010fca0000010800 */
[----:B---3--:R-:W-:Y:S01]  /*5af0*/  F2FP.BF16.PACK_AB R4, R189, R216 ;  /* 0x000000d8bd04723e */ /* 0x008fe200000010ff */
[----:B------:R3:W4:Y:S01]  /*5b00*/  MUFU.EX2 R252, R2 ;  /* 0x0000000200fc7308 */ /* 0x0007220000000800 */
[----:B-1----:R-:W-:Y:S01]  /*5b10*/  F2FP.BF16.PACK_AB R6, R209, R21 ;  /* 0x00000015d106723e */ /* 0x002fe200000010ff */
[----:B---3--:R-:W-:Y:S01]  /*5b20*/  FFMA.FTZ R2, R118, c[0x0][0x2d0], -R0 ;  /* 0x0000b40076027a23 */ /* 0x008fe20000010800 */
[----:B----4-:R-:W-:-:S05]  /*5b30*/  F2FP.BF16.PACK_AB R5, R252, R222 ;  /* 0x000000defc05723e */ /* 0x010fca00000010ff */
[----:B------:R1:W-:Y:S02]  /*5b40*/  MUFU.EX2 R191, R2 ;  /* 0x0000000200bf7308 */ /* 0x0003e40000000800 */
[----:B-1----:R-:W-:-:S06]  /*5b50*/  FFMA.FTZ R2, R117, c[0x0][0x2d0], -R0 ;  /* 0x0000b40075027a23 */ /* 0x002fcc0000010800 */
[----:B------:R-:W1:Y:S02]  /*5b60*/  MUFU.EX2 R15, R2 ;  /* 0x00000002000f7308 */ /* 0x000e640000000800 */
[----:B-1----:R-:W-:Y:S01]  /*5b70*/  F2FP.BF16.PACK_AB R7, R15, R191 ;  /* 0x000000bf0f07723e */ /* 0x002fe200000010ff */
[----:B------:R-:W-:Y:S02]  /*5b80*/  FFMA.FTZ R2, R197, c[0x0][0x2d0], -R12 ;  /* 0x0000b400c5027a23 */ /* 0x000fe4000001080c */
[----:B------:R-:W-:-:S03]  /*5b90*/  IMAD.MOV.U32 R197, RZ, RZ, R222 ;  /* 0x000000ffffc57224 */ /* 0x000fc600078e00de */
[----:B------:R1:W-:Y:S01]  /*5ba0*/  MUFU.EX2 R222, R2 ;  /* 0x0000000200de7308 */ /* 0x0003e20000000800 */
[C---:B--2---:R-:W-:Y:S08]  /*5bb0*/  HMMA.16816.F32.BF16 R136, R4.reuse, R8, R136 ;  /* 0x000000080488723c */ /* 0x044ff00000041888 */
[----:B------:R-:W-:Y:S01]  /*5bc0*/  HMMA.16816.F32.BF16 R24, R4, R10, R144 ;  /* 0x0000000a0418723c */ /* 0x000fe20000041890 */
[----:B------:R-:W2:Y:S01]  /*5bd0*/  LDSM.16.MT88.4 R8, [R220+0x1100] ;  /* 0x00110000dc08783b */ /* 0x000ea20000004200 */
[----:B-1----:R-:W-:Y:S01]  /*5be0*/  FFMA.FTZ R2, R196, c[0x0][0x2d0], -R12 ;  /* 0x0000b400c4027a23 */ /* 0x002fe2000001080c */
[----:B------:R-:W-:-:S05]  /*5bf0*/  MOV R196, R46 ;  /* 0x0000002e00c47202 */ /* 0x000fca0000000f00 */
[C---:B------:R-:W-:Y:S08]  /*5c00*/  HMMA.16816.F32.BF16 R144, R4.reuse, R16, R180 ;  /* 0x000000100490723c */ /* 0x040ff000000418b4 */
        /* <DEDUP_REMOVED lines=18> */
[----:B------:R-:W-:Y:S01]  /*5d30*/  HMMA.16816.F32.BF16 R184, R4, R18, R108 ;  /* 0x0000001204b8723c */ /* 0x000fe2000004186c */
[----:B------:R-:W1:Y:S01]  /*5d40*/  LDSM.16.MT88.4 R16, [R218+0x7100] ;  /* 0x00710000da10783b */ /* 0x000e620000004200 */
[----:B------:R3:W-:Y:S05]  /*5d50*/  MUFU.EX2 R111, R2 ;  /* 0x00000002006f7308 */ /* 0x0007ea0000000800 */
[----:B------:R-:W-:Y:S01]  /*5d60*/  IMAD.MOV.U32 R110, RZ, RZ, R86 ;  /* 0x000000ffff6e7224 */ /* 0x000fe200078e0056 */
[----:B------:R-:W-:Y:S01]  /*5d70*/  MOV R108, R44 ;  /* 0x0000002c006c7202 */ /* 0x000fe20000000f00 */
[----:B------:R-:W-:-:S02]  /*5d80*/  IMAD.MOV.U32 R109, RZ, RZ, R87 ;  /* 0x000000ffff6d7224 */ /* 0x000fc400078e0057 */
[----:B---3--:R-:W-:Y:S02]  /*5d90*/  FFMA.FTZ R2, R195, c[0x0][0x2d0], -R12 ;  /* 0x0000b400c3027a23 */ /* 0x008fe4000001080c */
[----:B------:R-:W-:Y:S02]  /*5da0*/  IMAD.MOV.U32 R195, RZ, RZ, R13 ;  /* 0x000000ffffc37224 */ /* 0x000fe400078e000d */
[----:B------:R3:W-:Y:S01]  /*5db0*/  MUFU.EX2 R13, R2 ;  /* 0x00000002000d7308 */ /* 0x0007e20000000800 */
[C---:B--2---:R-:W-:Y:S07]  /*5dc0*/  HMMA.16816.F32.BF16 R180, R4.reuse, R8, R104 ;  /* 0x0000000804b4723c */ /* 0x044fee0000041868 */
[----:B------:R-:W-:Y:S01]  /*5dd0*/  IMAD.MOV.U32 R106, RZ, RZ, R47 ;  /* 0x000000ffff6a7224 */ /* 0x000fe200078e002f */
[----:B------:R-:W-:Y:S01]  /*5de0*/  HMMA.16816.F32.BF16 R172, R4, R10, R100 ;  /* 0x0000000a04ac723c */ /* 0x000fe20000041864 */
[----:B------:R-:W2:Y:S01]  /*5df0*/  LDSM.16.MT88.4 R8, [R220+0x7100] ;  /* 0x00710000dc08783b */ /* 0x000ea20000004200 */
[----:B------:R-:W-:Y:S01]  /*5e00*/  MOV R105, R22 ;  /* 0x0000001600697202 */ /* 0x000fe20000000f00 */
[----:B------:R-:W-:-:S02]  /*5e10*/  IMAD.MOV.U32 R104, RZ, RZ, R23 ;  /* 0x000000ffff687224 */ /* 0x000fc400078e0017 */
[----:B------:R-:W-:Y:S02]  /*5e20*/  IMAD.MOV.U32 R47, RZ, RZ, R20 ;  /* 0x000000ffff2f7224 */ /* 0x000fe400078e0014 */
[----:B------:R-:W-:Y:S01]  /*5e30*/  MOV R103, R21 ;  /* 0x0000001500677202 */ /* 0x000fe20000000f00 */
[C---:B-1----:R-:W-:Y:S01]  /*5e40*/  HMMA.16816.F32.BF16 R168, R4.reuse, R16, R80 ;  /* 0x0000001004a8723c */ /* 0x042fe20000041850 */
[----:B------:R-:W1:Y:S01]  /*5e50*/  LDSM.16.MT88.4 R20, [R219+0x7100] ;  /* 0x00710000db14783b */ /* 0x000e620000004200 */
[----:B------:R-:W-:Y:S01]  /*5e60*/  IMAD.MOV.U32 R102, RZ, RZ, R191 ;  /* 0x000000ffff667224 */ /* 0x000fe200078e00bf */
[----:B------:R-:W-:Y:S01]  /*5e70*/  MOV R100, R189 ;  /* 0x000000bd00647202 */ /* 0x000fe20000000f00 */
[----:B------:R-:W-:Y:S02]  /*5e80*/  IMAD.MOV.U32 R101, RZ, RZ, R190 ;  /* 0x000000ffff657224 */ /* 0x000fe400078e00be */
[----:B---3--:R-:W-:Y:S02]  /*5e90*/  FFMA.FTZ R2, R194, c[0x0][0x2d0], -R12 ;  /* 0x0000b400c2027a23 */ /* 0x008fe4000001080c */
[----:B------:R-:W-:Y:S01]  /*5ea0*/  HMMA.16816.F32.BF16 R164, R4, R18, R96 ;  /* 0x0000001204a4723c */ /* 0x000fe20000041860 */
[----:B------:R-:W3:Y:S01]  /*5eb0*/  LDSM.16.MT88.4 R16, [R217+0xa100] ;  /* 0x00a10000d910783b */ /* 0x000ee20000004200 */
[----:B------:R-:W-:-:S02]  /*5ec0*/  IMAD.MOV.U32 R107, RZ, RZ, R45 ;  /* 0x000000ffff6b7224 */ /* 0x000fc400078e002d */
[----:B------:R-:W-:-:S04]  /*5ed0*/  IMAD.MOV.U32 R194, RZ, RZ, R47 ;  /* 0x000000ffffc27224 */ /* 0x000fc800078e002f */
[C---:B--2---:R-:W-:Y:S08]  /*5ee0*/  HMMA.16816.F32.BF16 R148, R4.reuse, R8, R76 ;  /* 0x000000080494723c */ /* 0x044ff0000004184c */
[C---:B------:R-:W-:Y:S01]  /*5ef0*/  HMMA.16816.F32.BF16 R96, R4.reuse, R10, R92 ;  /* 0x0000000a0460723c */ /* 0x040fe2000004185c */
[----:B------:R-:W2:Y:S07]  /*5f00*/  LDSM.16.MT88.4 R8, [R218+0xa100] ;  /* 0x00a10000da08783b */ /* 0x000eae0000004200 */
[C---:B-1----:R-:W-:Y:S01]  /*5f10*/  HMMA.16816.F32.BF16 R92, R4.reuse, R20, R72 ;  /* 0x00000014045c723c */ /* 0x042fe20000041848 */
[----:B------:R1:W4:Y:S06]  /*5f20*/  MUFU.EX2 R20, R2 ;  /* 0x0000000200147308 */ /* 0x00032c0000000800 */
[----:B------:R-:W-:Y:S01]  /*5f30*/  IMAD.MOV.U32 R75, RZ, RZ, R188 ;  /* 0x000000ffff4b7224 */ /* 0x000fe200078e00bc */
[----:B---3--:R-:W-:Y:S01]  /*5f40*/  HMMA.16816.F32.BF16 R84, R4, R18, R60 ;  /* 0x000000120454723c */ /* 0x008fe2000004183c */
[----:B------:R-:W-:-:S02]  /*5f50*/  IMAD.MOV.U32 R73, RZ, RZ, R252 ;  /* 0x000000ffff497224 */ /* 0x000fc400078e00fc */
[----:B------:R-:W-:-:S05]  /*5f60*/  IMAD.MOV.U32 R74, RZ, RZ, R215 ;  /* 0x000000ffff4a7224 */ /* 0x000fca00078e00d7 */
[----:B------:R-:W-:Y:S01]  /*5f70*/  HMMA.16816.F32.BF16 R188, R4, R16, R68 ;  /* 0x0000001004bc723c */ /* 0x000fe20000041844 */
[----:B------:R-:W3:Y:S01]  /*5f80*/  LDSM.16.MT88.4 R16, [R220+0xa100] ;  /* 0x00a10000dc10783b */ /* 0x000ee20000004200 */
[----:B-1----:R-:W-:Y:S01]  /*5f90*/  FFMA.FTZ R2, R134, c[0x0][0x2d0], -R0 ;  /* 0x0000b40086027a23 */ /* 0x002fe20000010800 */
[----:B------:R-:W-:Y:S02]  /*5fa0*/  MOV R134, R75 ;  /* 0x0000004b00867202 */ /* 0x000fe40000000f00 */
[----:B------:R-:W-:-:S03]  /*5fb0*/  MOV R75, R214 ;  /* 0x000000d6004b7202 */ /* 0x000fc60000000f00 */
[C---:B------:R-:W-:Y:S08]  /*5fc0*/  HMMA.16816.F32.BF16 R88, R4.reuse, R22, R88 ;  /* 0x000000160458723c */ /* 0x040ff00000041858 */
[C---:B--2---:R-:W-:Y:S01]  /*5fd0*/  HMMA.16816.F32.BF16 R80, R4.reuse, R8, R56 ;  /* 0x000000080450723c */ /* 0x044fe20000041838 */
[----:B------:R1:W-:Y:S07]  /*5fe0*/  MUFU.EX2 R56, R2 ;  /* 0x0000000200387308 */ /* 0x0003ee0000000800 */
[----:B------:R-:W-:Y:S01]  /*5ff0*/  HMMA.16816.F32.BF16 R76, R4, R10, R52 ;  /* 0x0000000a044c723c */ /* 0x000fe20000041834 */
[----:B------:R-:W2:Y:S01]  /*6000*/  LDSM.16.MT88.4 R8, [R219+0xa100] ;  /* 0x00a10000db08783b */ /* 0x000ea20000004200 */
[----:B-1----:R-:W-:-:S02]  /*6010*/  FFMA.FTZ R2, R192, c[0x0][0x2d0], -R0 ;  /* 0x0000b400c0027a23 */ /* 0x002fc40000010800 */
[----:B----4-:R-:W-:Y:S02]  /*6020*/  IMAD.MOV.U32 R192, RZ, RZ, R20 ;  /* 0x000000ffffc07224 */ /* 0x010fe400078e0014 */
[----:B------:R-:W-:Y:S01]  /*6030*/  LDSM.16.MT88.4 R20, [R217+0x1900] ;  /* 0x00190000d914783b */ /* 0x000fe20000004200 */
[----:B------:R1:W4:Y:S01]  /*6040*/  MUFU.EX2 R214, R2 ;  /* 0x0000000200d67308 */ /* 0x0003220000000800 */
[C---:B---3--:R-:W-:Y:S08]  /*6050*/  HMMA.16816.F32.BF16 R44, R4.reuse, R16, R48 ;  /* 0x00000010042c723c */ /* 0x048ff00000041830 */
[----:B------:R-:W-:Y:S01]  /*6060*/  HMMA.16816.F32.BF16 R40, R4, R18, R40 ;  /* 0x000000120428723c */ /* 0x000fe20000041828 */
[----:B------:R-:W3:Y:S01]  /*6070*/  LDSM.16.MT88.4 R16, [R218+0x1900] ;  /* 0x00190000da10783b */ /* 0x000ee20000004200 */
[----:B-1----:R-:W-:-:S02]  /*6080*/  FFMA.FTZ R2, R135, c[0x0][0x2d0], -R0 ;  /* 0x0000b40087027a23 */ /* 0x002fc40000010800 */
[----:B------:R-:W-:Y:S02]  /*6090*/  IMAD.MOV.U32 R135, RZ, RZ, R196 ;  /* 0x000000ffff877224 */ /* 0x000fe400078e00c4 */
[----:B------:R1:W-:Y:S01]  /*60a0*/  MUFU.EX2 R252, R2 ;  /* 0x0000000200fc7308 */ /* 0x0003e20000000800 */
[----:B------:R-:W-:Y:S01]  /*60b0*/  IMAD.MOV.U32 R196, RZ, RZ, R100 ;  /* 0x000000ffffc47224 */ /* 0x000fe200078e0064 */
[C---:B--2---:R-:W-:Y:S08]  /*60c0*/  HMMA.16816.F32.BF16 R36, R4.reuse, R8, R36 ;  /* 0x000000080424723c */ /* 0x044ff00000041824 */
[----:B------:R-:W-:Y:S01]  /*60d0*/  HMMA.16816.F32.BF16 R32, R4, R10, R32 ;  /* 0x0000000a0420723c */ /* 0x000fe20000041820 */
[----:B-1----:R-:W-:Y:S01]  /*60e0*/  FFMA.FTZ R2, R193, c[0x0][0x2d0], -R0 ;  /* 0x0000b400c1027a23 */ /* 0x002fe20000010800 */
[----:B------:R-:W-:Y:S01]  /*60f0*/  LDSM.16.MT88.4 R8, [R220+0x4900] ;  /* 0x00490000dc08783b */ /* 0x000fe20000004200 */
[----:B------:R-:W-:-:S02]  /*6100*/  MOV R193, R101 ;  /* 0x0000006500c17202 */ /* 0x000fc40000000f00 */
[----:B------:R-:W1:Y:S02]  /*6110*/  MUFU.EX2 R215, R2 ;  /* 0x0000000200d77308 */ /* 0x000e640000000800 */
[----:B------:R-:W-:Y:S02]  /*6120*/  F2FP.BF16.PACK_AB R4, R111, R222 ;  /* 0x000000de6f04723e */ /* 0x000fe400000010ff */
[----:B----4-:R-:W-:Y:S02]  /*6130*/  F2FP.BF16.PACK_AB R5, R214, R56 ;  /* 0x00000038d605723e */ /* 0x010fe400000010ff */
[----:B------:R-:W-:Y:S02]  /*6140*/  F2FP.BF16.PACK_AB R6, R192, R13 ;  /* 0x0000000dc006723e */ /* 0x000fe400000010ff */
[----:B-1----:R-:W-:Y:S01]  /*6150*/  F2FP.BF16.PACK_AB R7, R215, R252 ;  /* 0x000000fcd707723e */ /* 0x002fe200000010ff */
[----:B------:R-:W-:-:S06]  /*6160*/  IMAD.MOV.U32 R2, RZ, RZ, R106 ;  /* 0x000000ffff027224 */ /* 0x000fcc00078e006a */
[C---:B---3--:R-:W-:Y:S01]  /*6170*/  HMMA.16816.F32.BF16 R52, R4.reuse, R18, R28 ;  /* 0x000000120434723c */ /* 0x048fe2000004181c */
[----:B------:R-:W1:Y:S07]  /*6180*/  LDSM.16.MT88.4 R28, [R220+0x1900] ;  /* 0x00190000dc1c783b */ /* 0x000e6e0000004200 */
[C---:B------:R-:W-:Y:S08]  /*6190*/  HMMA.16816.F32.BF16 R136, R4.reuse, R20, R136 ;  /* 0x000000140488723c */ /* 0x040ff00000041888 */
[C---:B------:R-:W-:Y:S01]  /*61a0*/  HMMA.16816.F32.BF16 R48, R4.reuse, R22, R24 ;  /* 0x000000160430723c */ /* 0x040fe20000041818 */
[----:B------:R-:W2:Y:S04]  /*61b0*/  LDSM.16.MT88.4 R20, [R217+0x4900] ;  /* 0x00490000d914783b */ /* 0x000ea80000004200 */
[----:B------:R-:W-:Y:S03]  /*61c0*/  LDSM.16.MT88.4 R24, [R219+0x1900] ;  /* 0x00190000db18783b */ /* 0x000fe60000004200 */
[C---:B------:R-:W-:Y:S01]  /*61d0*/  HMMA.16816.F32.BF16 R144, R4.reuse, R16, R144 ;  /* 0x000000100490723c */ /* 0x040fe20000041890 */
[----:B------:R-:W3:Y:S07]  /*61e0*/  LDSM.16.MT88.4 R16, [R218+0x4900] ;  /* 0x00490000da10783b */ /* 0x000eee0000004200 */
[C---:B-1----:R-:W-:Y:S07]  /*61f0*/  HMMA.16816.F32.BF16 R64, R4.reuse, R30, R64 ;  /* 0x0000001e0440723c */ /* 0x042fee0000041840 */
[----:B------:R-:W-:Y:S01]  /*6200*/  IMAD.MOV.U32 R30, RZ, RZ, R56 ;  /* 0x000000ffff1e7224 */ /* 0x000fe200078e0038 */
[----:B------:R-:W-:Y:S01]  /*6210*/  HMMA.16816.F32.BF16 R152, R4, R28, R152 ;  /* 0x0000001c0498723c */ /* 0x000fe20000041898 */
[----:B------:R-:W-:-:S06]  /*6220*/  IMAD.MOV.U32 R31, RZ, RZ, R75 ;  /* 0x000000ffff1f7224 */ /* 0x000fcc00078e004b */
[----:B------:R-:W-:Y:S01]  /*6230*/  IMAD.MOV.U32 R29, RZ, RZ, R73 ;  /* 0x000000ffff1d7224 */ /* 0x000fe200078e0049 */
[----:B--2---:R-:W-:Y:S01]  /*6240*/  HMMA.16816.F32.BF16 R68, R4, R20, R124 ;  /* 0x000000140444723c */ /* 0x004fe2000004187c */
[----:B------:R-:W-:-:S07]  /*6250*/  MOV R28, R74 ;  /* 0x0000004a001c7202 */ /* 0x000fce0000000f00 */
[C---:B------:R-:W-:Y:S01]  /*6260*/  HMMA.16816.F32.BF16 R56, R4.reuse, R22, R128 ;  /* 0x000000160438723c */ /* 0x040fe20000041880 */
[----:B------:R-:W1:Y:S06]  /*6270*/  LDSM.16.MT88.4 R20, [R217+0x7900] ;  /* 0x00790000d914783b */ /* 0x000e6c0000004200 */
[----:B------:R-:W-:Y:S01]  /*6280*/  MOV R130, R192 ;  /* 0x000000c000827202 */ /* 0x000fe20000000f00 */
[----:B------:R-:W-:Y:S01]  /*6290*/  IMAD.MOV.U32 R128, RZ, RZ, R194 ;  /* 0x000000ffff807224 */ /* 0x000fe200078e00c2 */
[----:B---3--:R-:W-:Y:S01]  /*62a0*/  HMMA.16816.F32.BF16 R176, R4, R16, R176 ;  /* 0x0000001004b0723c */ /* 0x008fe200000418b0 */
[----:B------:R-:W-:Y:S01]  /*62b0*/  IMAD.MOV.U32 R129, RZ, RZ, R134 ;  /* 0x000000ffff817224 */ /* 0x000fe200078e0086 */
[----:B------:R-:W-:Y:S01]  /*62c0*/  MOV R134, R195 ;  /* 0x000000c300867202 */ /* 0x000fe20000000f00 */
[----:B------:R-:W-:Y:S01]  /*62d0*/  IMAD.MOV.U32 R192, RZ, RZ, R102 ;  /* 0x000000ffffc07224 */ /* 0x000fe200078e0066 */
[----:B------:R-:W-:Y:S01]  /*62e0*/  MOV R195, R104 ;  /* 0x0000006800c37202 */ /* 0x000fe20000000f00 */
[----:B------:R-:W-:-:S02]  /*62f0*/  IMAD.MOV.U32 R194, RZ, RZ, R103 ;  /* 0x000000ffffc27224 */ /* 0x000fc400078e0067 */
[----:B------:R-:W-:Y:S01]  /*6300*/  IMAD.MOV.U32 R131, RZ, RZ, R105 ;  /* 0x000000ffff837224 */ /* 0x000fe200078e0069 */
[C---:B------:R-:W-:Y:S01]  /*6310*/  HMMA.16816.F32.BF16 R100, R4.reuse, R18, R140 ;  /* 0x000000120464723c */ /* 0x040fe2000004188c */
[----:B------:R-:W2:Y:S06]  /*6320*/  LDSM.16.MT88.4 R16, [R218+0x7900] ;  /* 0x00790000da10783b */ /* 0x000eac0000004200 */
[----:B------:R-:W-:Y:S01]  /*6330*/  MOV R143, R107 ;  /* 0x0000006b008f7202 */ /* 0x000fe20000000f00 */
[----:B------:R-:W-:Y:S01]  /*6340*/  IMAD.MOV.U32 R142, RZ, RZ, R108 ;  /* 0x000000ffff8e7224 */ /* 0x000fe200078e006c */
[----:B------:R-:W-:Y:S01]  /*6350*/  HMMA.16816.F32.BF16 R104, R4, R8, R156 ;  /* 0x000000080468723c */ /* 0x000fe2000004189c */
[----:B------:R-:W-:Y:S01]  /*6360*/  IMAD.MOV.U32 R141, RZ, RZ, R109 ;  /* 0x000000ffff8d7224 */ /* 0x000fe200078e006d */
[----:B------:R-:W-:-:S05]  /*6370*/  MOV R140, R110 ;  /* 0x0000006e008c7202 */ /* 0x000fca0000000f00 */
[----:B------:R-:W-:Y:S01]  /*6380*/  IMAD.MOV.U32 R159, RZ, RZ, R111 ;  /* 0x000000ffff9f7224 */ /* 0x000fe200078e006f */
[C---:B------:R-:W-:Y:S08]  /*6390*/  HMMA.16816.F32.BF16 R60, R4.reuse, R26, R120 ;  /* 0x0000001a043c723c */ /* 0x040ff00000041878 */
[C---:B------:R-:W-:Y:S01]  /*63a0*/  HMMA.16816.F32.BF16 R108, R4.reuse, R10, R160 ;  /* 0x0000000a046c723c */ /* 0x040fe200000418a0 */
[----:B------:R-:W3:Y:S06]  /*63b0*/  LDSM.16.MT88.4 R8, [R220+0x7900] ;  /* 0x00790000dc08783b */ /* 0x000eec0000004200 */
[----:B------:R-:W-:Y:S01]  /*63c0*/  IMAD.MOV.U32 R160, RZ, RZ, R30 ;  /* 0x000000ffffa07224 */ /* 0x000fe200078e001e */
[----:B-1----:R-:W-:Y:S01]  /*63d0*/  HMMA.16816.F32.BF16 R120, R4, R20, R180 ;  /* 0x000000140478723c */ /* 0x002fe200000418b4 */
[----:B------:R-:W-:Y:S01]  /*63e0*/  MOV R161, R31 ;  /* 0x0000001f00a17202 */ /* 0x000fe20000000f00 */
[----:B------:R-:W-:-:S02]  /*63f0*/  IMAD.MOV.U32 R162, RZ, RZ, R28 ;  /* 0x000000ffffa27224 */ /* 0x000fc400078e001c */
[----:B------:R-:W-:Y:S02]  /*6400*/  IMAD.MOV.U32 R163, RZ, RZ, R29 ;  /* 0x000000ffffa37224 */ /* 0x000fe400078e001d */
[----:B------:R-:W-:Y:S01]  /*6410*/  LDSM.16.MT88.4 R28, [R219+0x7900] ;  /* 0x00790000db1c783b */ /* 0x000fe20000004200 */
[----:B------:R-:W-:Y:S01]  /*6420*/  IMAD.MOV.U32 R183, RZ, RZ, R192 ;  /* 0x000000ffffb77224 */ /* 0x000fe200078e00c0 */
[C---:B------:R-:W-:Y:S01]  /*6430*/  HMMA.16816.F32.BF16 R124, R4.reuse, R22, R172 ;  /* 0x00000016047c723c */ /* 0x040fe200000418ac */
[----:B------:R-:W-:Y:S01]  /*6440*/  IMAD.MOV.U32 R182, RZ, RZ, R194 ;  /* 0x000000ffffb67224 */ /* 0x000fe200078e00c2 */
[----:B------:R-:W1:Y:S01]  /*6450*/  LDSM.16.MT88.4 R20, [R217+0xa900] ;  /* 0x00a90000d914783b */ /* 0x000e620000004200 */
[----:B------:R-:W-:Y:S02]  /*6460*/  IMAD.MOV.U32 R181, RZ, RZ, R163 ;  /* 0x000000ffffb57224 */ /* 0x000fe400078e00a3 */
[----:B------:R-:W-:Y:S02]  /*6470*/  IMAD.MOV.U32 R180, RZ, RZ, R140 ;  /* 0x000000ffffb47224 */ /* 0x000fe400078e008c */
[----:B------:R-:W-:Y:S01]  /*6480*/  MOV R172, R159 ;  /* 0x0000009f00ac7202 */ /* 0x000fe20000000f00 */
[----:B------:R-:W-:Y:S01]  /*6490*/  HMMA.16816.F32.BF16 R72, R4, R24, R116 ;  /* 0x000000180448723c */ /* 0x000fe20000041874 */
[----:B------:R-:W4:Y:S01]  /*64a0*/  LDSM.16.MT88.4 R24, [R219+0x4900] ;  /* 0x00490000db18783b */ /* 0x000f220000004200 */
[----:B------:R-:W-:Y:S01]  /*64b0*/  IMAD.MOV.U32 R174, RZ, RZ, R2 ;  /* 0x000000ffffae7224 */ /* 0x000fe200078e0002 */
[----:B------:R-:W-:Y:S01]  /*64c0*/  MOV R175, R135 ;  /* 0x0000008700af7202 */ /* 0x000fe20000000f00 */
[----:B------:R-:W-:-:S02]  /*64d0*/  FFMA.FTZ R2, R202, c[0x0][0x2d0], -R12 ;  /* 0x0000b400ca027a23 */ /* 0x000fc4000001080c */
[----:B------:R-:W-:Y:S02]  /*64e0*/  IMAD.MOV.U32 R173, RZ, RZ, R129 ;  /* 0x000000ffffad7224 */ /* 0x000fe400078e0081 */
[C---:B--2---:R-:W-:Y:S08]  /*64f0*/  HMMA.16816.F32.BF16 R168, R4.reuse, R16, R168 ;  /* 0x0000001004a8723c */ /* 0x044ff000000418a8 */
[C---:B------:R-:W-:Y:S01]  /*6500*/  HMMA.16816.F32.BF16 R156, R4.reuse, R18, R164 ;  /* 0x00000012049c723c */ /* 0x040fe200000418a4 */
[----:B------:R-:W-:Y:S07]  /*6510*/  LDSM.16.MT88.4 R16, [R218+0xa900] ;  /* 0x00a90000da10783b */ /* 0x000fee0000004200 */
[C---:B---3--:R-:W-:Y:S08]  /*6520*/  HMMA.16816.F32.BF16 R164, R4.reuse, R8, R148 ;  /* 0x0000000804a4723c */ /* 0x048ff00000041894 */
[C---:B------:R-:W-:Y:S01]  /*6530*/  HMMA.16816.F32.BF16 R148, R4.reuse, R10, R96 ;  /* 0x0000000a0494723c */ /* 0x040fe20000041860 */
[----:B------:R-:W2:Y:S06]  /*6540*/  LDSM.16.MT88.4 R8, [R220+0xa900] ;  /* 0x00a90000dc08783b */ /* 0x000eac0000004200 */
[----:B------:R-:W-:Y:S01]  /*6550*/  IMAD.MOV.U32 R99, RZ, RZ, R160 ;  /* 0x000000ffff637224 */ /* 0x000fe200078e00a0 */
[----:B-1----:R-:W-:Y:S01]  /*6560*/  HMMA.16816.F32.BF16 R188, R4, R20, R188 ;  /* 0x0000001404bc723c */ /* 0x002fe200000418bc */
[----:B------:R-:W-:Y:S01]  /*6570*/  IMAD.MOV.U32 R98, RZ, RZ, R161 ;  /* 0x000000ffff627224 */ /* 0x000fe200078e00a1 */
[----:B------:R-:W-:Y:S01]  /*6580*/  MOV R97, R162 ;  /* 0x000000a200617202 */ /* 0x000fe20000000f00 */
[----:B------:R-:W-:Y:S01]  /*6590*/  IMAD.MOV.U32 R202, RZ, RZ, R99 ;  /* 0x000000ffffca7224 */ /* 0x000fe200078e0063 */
[----:B------:R-:W-:-:S03]  /*65a0*/  MOV R96, R141 ;  /* 0x0000008d00607202 */ /* 0x000fc60000000f00 */
[----:B------:R-:W-:Y:S01]  /*65b0*/  MOV R21, R193 ;  /* 0x000000c100157202 */ /* 0x000fe20000000f00 */
[----:B----4-:R-:W-:Y:S01]  /*65c0*/  HMMA.16816.F32.BF16 R116, R4, R26, R184 ;  /* 0x0000001a0474723c */ /* 0x010fe200000418b8 */
[----:B------:R-:W-:-:S06]  /*65d0*/  MOV R20, R195 ;  /* 0x000000c300147202 */ /* 0x000fcc0000000f00 */
        /* <DEDUP_REMOVED lines=8> */
[----:B------:R-:W-:Y:S01]  /*6660*/  HMMA.16816.F32.BF16 R112, R4, R24, R112 ;  /* 0x000000180470723c */ /* 0x000fe20000041870 */
[----:B------:R1:W-:Y:S01]  /*6670*/  MUFU.EX2 R210, R2 ;  /* 0x0000000200d27308 */ /* 0x0003e20000000800 */
[----:B------:R-:W3:Y:S01]  /*6680*/  LDSM.16.MT88.4 R24, [R219+0xa900] ;  /* 0x00a90000db18783b */ /* 0x000ee20000004200 */
[----:B------:R-:W-:Y:S01]  /*6690*/  IMAD.MOV.U32 R87, RZ, RZ, R131 ;  /* 0x000000ffff577224 */ /* 0x000fe200078e0083 */
[----:B------:R-:W-:Y:S01]  /*66a0*/  MOV R84, R208 ;  /* 0x000000d000547202 */ /* 0x000fe20000000f00 */
[----:B------:R-:W-:-:S03]  /*66b0*/  IMAD.MOV.U32 R85, RZ, RZ, R209 ;  /* 0x000000ffff557224 */ /* 0x000fc600078e00d1 */
[C---:B------:R-:W-:Y:S07]  /*66c0*/  HMMA.16816.F32.BF16 R160, R4.reuse, R28, R92 ;  /* 0x0000001c04a0723c */ /* 0x040fee000004185c */
[----:B------:R-:W-:Y:S01]  /*66d0*/  MOV R93, R128 ;  /* 0x00000080005d7202 */ /* 0x000fe20000000f00 */
[----:B------:R-:W-:Y:S01]  /*66e0*/  IMAD.MOV.U32 R92, RZ, RZ, R130 ;  /* 0x000000ffff5c7224 */ /* 0x000fe200078e0082 */
[----:B--2---:R-:W-:Y:S01]  /*66f0*/  HMMA.16816.F32.BF16 R40, R4, R10, R40 ;  /* 0x0000000a0428723c */ /* 0x004fe20000041828 */
[----:B-1----:R-:W-:-:S02]  /*6700*/  FFMA.FTZ R2, R203, c[0x0][0x2d0], -R12 ;  /* 0x0000b400cb027a23 */ /* 0x002fc4000001080c */
[----:B------:R-:W-:Y:S02]  /*6710*/  IMAD.MOV.U32 R95, RZ, RZ, R142 ;  /* 0x000000ffff5f7224 */ /* 0x000fe400078e008e */
[----:B------:R1:W2:Y:S01]  /*6720*/  MUFU.EX2 R212, R2 ;  /* 0x0000000200d47308 */ /* 0x0002a20000000800 */
[----:B------:R-:W-:Y:S02]  /*6730*/  IMAD.MOV.U32 R94, RZ, RZ, R143 ;  /* 0x000000ffff5e7224 */ /* 0x000fe400078e008f */
[----:B------:R-:W-:Y:S01]  /*6740*/  HMMA.16816.F32.BF16 R128, R4, R16, R80 ;  /* 0x000000100480723c */ /* 0x000fe20000041850 */
[----:B------:R-:W-:-:S07]  /*6750*/  IMAD.MOV.U32 R203, RZ, RZ, R98 ;  /* 0x000000ffffcb7224 */ /* 0x000fce00078e0062 */
[----:B------:R-:W-:Y:S01]  /*6760*/  HMMA.16816.F32.BF16 R80, R4, R18, R76 ;  /* 0x000000120450723c */ /* 0x000fe2000004184c */
[----:B------:R-:W-:Y:S01]  /*6770*/  LDSM.16.MT88.4 R16, [R218+0x2100] ;  /* 0x00210000da10783b */ /* 0x000fe20000004200 */
[----:B-1----:R-:W-:Y:S01]  /*6780*/  FFMA.FTZ R2, R204, c[0x0][0x2d0], -R12 ;  /* 0x0000b400cc027a23 */ /* 0x002fe2000001080c */
[----:B------:R-:W-:-:S05]  /*6790*/  MOV R204, R97 ;  /* 0x0000006100cc7202 */ /* 0x000fca0000000f00 */
[C---:B------:R-:W-:Y:S01]  /*67a0*/  HMMA.16816.F32.BF16 R76, R4.reuse, R8, R44 ;  /* 0x00000008044c723c */ /* 0x040fe2000004182c */
[----:B------:R1:W-:Y:S01]  /*67b0*/  MUFU.EX2 R213, R2 ;  /* 0x0000000200d57308 */ /* 0x0003e20000000800 */
[----:B------:R-:W4:Y:S06]  /*67c0*/  LDSM.16.MT88.4 R8, [R217+0x2100] ;  /* 0x00210000d908783b */ /* 0x000f2c0000004200 */
[C---:B------:R-:W-:Y:S08]  /*67d0*/  HMMA.16816.F32.BF16 R140, R4.reuse, R30, R88 ;  /* 0x0000001e048c723c */ /* 0x040ff00000041858 */
[----:B---3--:R-:W-:Y:S01]  /*67e0*/  HMMA.16816.F32.BF16 R36, R4, R24, R36 ;  /* 0x000000180424723c */ /* 0x008fe20000041824 */
[----:B-1----:R-:W-:-:S02]  /*67f0*/  FFMA.FTZ R2, R205, c[0x0][0x2d0], -R12 ;  /* 0x0000b400cd027a23 */ /* 0x002fc4000001080c */
[----:B------:R-:W-:Y:S02]  /*6800*/  IMAD.MOV.U32 R205, RZ, RZ, R96 ;  /* 0x000000ffffcd7224 */ /* 0x000fe400078e0060 */
[----:B------:R1:W3:Y:S03]  /*6810*/  MUFU.EX2 R211, R2 ;  /* 0x0000000200d37308 */ /* 0x0002e60000000800 */
[----:B------:R-:W-:Y:S07]  /*6820*/  HMMA.16816.F32.BF16 R32, R4, R26, R32 ;  /* 0x0000001a0420723c */ /* 0x000fee0000041820 */
[----:B--2---:R-:W-:Y:S01]  /*6830*/  F2FP.BF16.PACK_AB R4, R212, R210 ;  /* 0x000000d2d404723e */ /* 0x004fe200000010ff */
[----:B-1----:R-:W-:Y:S01]  /*6840*/  FFMA.FTZ R2, R198, c[0x0][0x2d0], -R0 ;  /* 0x0000b400c6027a23 */ /* 0x002fe20000010800 */
[----:B---3--:R-:W-:Y:S01]  /*6850*/  F2FP.BF16.PACK_AB R6, R211, R213 ;  /* 0x000000d5d306723e */ /* 0x008fe200000010ff */
[----:B------:R-:W-:-:S02]  /*6860*/  IMAD.MOV.U32 R198, RZ, RZ, R95 ;  /* 0x000000ffffc67224 */ /* 0x000fc400078e005f */
[----:B------:R1:W-:Y:S02]  /*6870*/  MUFU.EX2 R134, R2 ;  /* 0x0000000200867308 */ /* 0x0003e40000000800 */
[----:B-1----:R-:W-:Y:S01]  /*6880*/  FFMA.FTZ R2, R201, c[0x0][0x2d0], -R0 ;  /* 0x0000b400c9027a23 */ /* 0x002fe20000010800 */
[----:B------:R-:W-:-:S05]  /*6890*/  MOV R201, R94 ;  /* 0x0000005e00c97202 */ /* 0x000fca0000000f00 */
[----:B------:R1:W2:Y:S02]  /*68a0*/  MUFU.EX2 R135, R2 ;  /* 0x0000000200877308 */ /* 0x0002a40000000800 */
[----:B-1----:R-:W-:Y:S01]  /*68b0*/  FFMA.FTZ R2, R200, c[0x0][0x2d0], -R0 ;  /* 0x0000b400c8027a23 */ /* 0x002fe20000010800 */
[----:B--2---:R-:W-:Y:S01]  /*68c0*/  F2FP.BF16.PACK_AB R5, R135, R134 ;  /* 0x000000868705723e */ /* 0x004fe200000010ff */
[----:B------:R-:W-:-:S04]  /*68d0*/  IMAD.MOV.U32 R200, RZ, RZ, R93 ;  /* 0x000000ffffc87224 */ /* 0x000fc800078e005d */
[----:B------:R1:W-:Y:S02]  /*68e0*/  MUFU.EX2 R208, R2 ;  /* 0x0000000200d07308 */ /* 0x0003e40000000800 */
[----:B-1----:R-:W-:Y:S02]  /*68f0*/  FFMA.FTZ R2, R199, c[0x0][0x2d0], -R0 ;  /* 0x0000b400c7027a23 */ /* 0x002fe40000010800 */
[----:B------:R-:W-:-:S04]  /*6900*/  IMAD.MOV.U32 R199, RZ, RZ, R92 ;  /* 0x000000ffffc77224 */ /* 0x000fc800078e005c */
[----:B------:R-:W1:Y:S02]  /*6910*/  MUFU.EX2 R209, R2 ;  /* 0x0000000200d17308 */ /* 0x000e640000000800 */
[----:B-1----:R-:W-:Y:S02]  /*6920*/  F2FP.BF16.PACK_AB R7, R209, R208 ;  /* 0x000000d0d107723e */ /* 0x002fe400000010ff */
[----:B------:R-:W-:-:S05]  /*6930*/  MOV R2, R21 ;  /* 0x0000001500027202 */ /* 0x000fca0000000f00 */
[C---:B----4-:R-:W-:Y:S08]  /*6940*/  HMMA.16816.F32.BF16 R136, R4.reuse, R8, R136 ;  /* 0x000000080488723c */ /* 0x050ff00000041888 */
[C---:B------:R-:W-:Y:S01]  /*6950*/  HMMA.16816.F32.BF16 R24, R4.reuse, R10, R48 ;  /* 0x0000000a0418723c */ /* 0x040fe20000041830 */
[----:B------:R-:W1:Y:S07]  /*6960*/  LDSM.16.MT88.4 R8, [R220+0x2100] ;  /* 0x00210000dc08783b */ /* 0x000e6e0000004200 */
[C---:B------:R-:W-:Y:S08]  /*6970*/  HMMA.16816.F32.BF16 R144, R4.reuse, R16, R144 ;  /* 0x000000100490723c */ /* 0x040ff00000041890 */
[C---:B------:R-:W-:Y:S01]  /*6980*/  HMMA.16816.F32.BF16 R28, R4.reuse, R18, R52 ;  /* 0x00000012041c723c */ /* 0x040fe20000041834 */
[----:B------:R-:W2:Y:S07]  /*6990*/  LDSM.16.MT88.4 R16, [R219+0x2100] ;  /* 0x00210000db10783b */ /* 0x000eae0000004200 */
[C---:B-1----:R-:W-:Y:S08]  /*69a0*/  HMMA.16816.F32.BF16 R152, R4.reuse, R8, R152 ;  /* 0x000000080498723c */ /* 0x042ff00000041898 */
[C---:B------:R-:W-:Y:S01]  /*69b0*/  HMMA.16816.F32.BF16 R88, R4.reuse, R10, R64 ;  /* 0x0000000a0458723c */ /* 0x040fe20000041840 */
[----:B------:R-:W1:Y:S06]  /*69c0*/  LDSM.16.MT88.4 R8, [R217+0x5100] ;  /* 0x00510000d908783b */ /* 0x000e6c0000004200 */
[----:B------:R-:W-:Y:S01]  /*69d0*/  IMAD.MOV.U32 R66, RZ, RZ, R87 ;  /* 0x000000ffff427224 */ /* 0x000fe200078e0057 */
[----:B--2---:R-:W-:Y:S01]  /*69e0*/  HMMA.16816.F32.BF16 R72, R4, R16, R72 ;  /* 0x000000100448723c */ /* 0x004fe20000041848 */
[----:B------:R-:W-:-:S02]  /*69f0*/  IMAD.MOV.U32 R67, RZ, RZ, R20 ;  /* 0x000000ffff437224 */ /* 0x000fc400078e0014 */
[----:B------:R-:W-:Y:S01]  /*6a00*/  LDSM.16.MT88.4 R20, [R218+0x8100] ;  /* 0x00810000da14783b */ /* 0x000fe20000004200 */
[----:B------:R-:W-:Y:S01]  /*6a10*/  IMAD.MOV.U32 R65, RZ, RZ, R172 ;  /* 0x000000ffff417224 */ /* 0x000fe200078e00ac */
[----:B------:R-:W-:Y:S01]  /*6a20*/  MOV R172, R184 ;  /* 0x000000b800ac7202 */ /* 0x000fe20000000f00 */
[----:B------:R-:W-:Y:S02]  /*6a30*/  IMAD.MOV.U32 R64, RZ, RZ, R202 ;  /* 0x000000ffff407224 */ /* 0x000fe400078e00ca */
[C---:B------:R-:W-:Y:S01]  /*6a40*/  HMMA.16816.F32.BF16 R60, R4.reuse, R18, R60 ;  /* 0x00000012043c723c */ /* 0x040fe2000004183c */
[----:B------:R-:W2:Y:S07]  /*6a50*/  LDSM.16.MT88.4 R16, [R218+0x5100] ;  /* 0x00510000da10783b */ /* 0x000eae0000004200 */
[C---:B-1----:R-:W-:Y:S08]  /*6a60*/  HMMA.16816.F32.BF16 R68, R4.reuse, R8, R68 ;  /* 0x000000080444723c */ /* 0x042ff00000041844 */
[C---:B------:R-:W-:Y:S01]  /*6a70*/  HMMA.16816.F32.BF16 R44, R4.reuse, R10, R56 ;  /* 0x0000000a042c723c */ /* 0x040fe20000041838 */
[----:B------:R-:W1:Y:S06]  /*6a80*/  LDSM.16.MT88.4 R8, [R220+0x5100] ;  /* 0x00510000dc08783b */ /* 0x000e6c0000004200 */
[----:B------:R-:W-:Y:S01]  /*6a90*/  IMAD.MOV.U32 R58, RZ, RZ, R84 ;  /* 0x000000ffff3a7224 */ /* 0x000fe200078e0054 */
[----:B--2---:R-:W-:Y:S01]  /*6aa0*/  HMMA.16816.F32.BF16 R176, R4, R16, R176 ;  /* 0x0000001004b0723c */ /* 0x004fe200000418b0 */
[----:B------:R-:W-:Y:S01]  /*6ab0*/  IMAD.MOV.U32 R57, RZ, RZ, R85 ;  /* 0x000000ffff397224 */ /* 0x000fe200078e0055 */
[----:B------:R-:W-:-:S02]  /*6ac0*/  MOV R56, R86 ;  /* 0x0000005600387202 */ /* 0x000fc40000000f00 */
[----:B------:R-:W-:-:S04]  /*6ad0*/  MOV R59, R203 ;  /* 0x000000cb003b7202 */ /* 0x000fc80000000f00 */
        /* <DEDUP_REMOVED lines=8> */
[C---:B------:R-:W-:Y:S07]  /*6b60*/  HMMA.16816.F32.BF16 R108, R4.reuse, R20, R168 ;  /* 0x00000014046c723c */ /* 0x040fee00000418a8 */
[----:B------:R-:W-:Y:S01]  /*6b70*/  MOV R168, R199 ;  /* 0x000000c700a87202 */ /* 0x000fe20000000f00 */
[C---:B------:R-:W-:Y:S01]  /*6b80*/  HMMA.16816.F32.BF16 R112, R4.reuse, R22, R156 ;  /* 0x000000160470723c */ /* 0x040fe2000004189c */
[----:B------:R-:W3:Y:S01]  /*6b90*/  LDSM.16.MT88.4 R20, [R217+0xb100] ;  /* 0x00b10000d914783b */ /* 0x000ee20000004200 */
        /* <DEDUP_REMOVED lines=8> */
[----:B------:R-:W-:-:S02]  /*6c20*/  IMAD.MOV.U32 R159, RZ, RZ, R200 ;  /* 0x000000ffff9f7224 */ /* 0x000fc400078e00c8 */
[----:B------:R-:W-:Y:S02]  /*6c30*/  IMAD.MOV.U32 R158, RZ, RZ, R201 ;  /* 0x000000ffff9e7224 */ /* 0x000fe400078e00c9 */
[----:B------:R-:W-:Y:S02]  /*6c40*/  FFMA.FTZ R2, R2, c[0x0][0x2d0], -R12 ;  /* 0x0000b40002027a23 */ /* 0x000fe4000001080c */
[----:B------:R-:W-:Y:S01]  /*6c50*/  IMAD.MOV.U32 R66, RZ, RZ, R174 ;  /* 0x000000ffff427224 */ /* 0x000fe200078e00ae */
[----:B------:R-:W-:Y:S01]  /*6c60*/  HMMA.16816.F32.BF16 R104, R4, R10, R124 ;  /* 0x0000000a0468723c */ /* 0x000fe2000004187c */
[----:B------:R-:W1:Y:S01]  /*6c70*/  LDSM.16.MT88.4 R8, [R219+0x8100] ;  /* 0x00810000db08783b */ /* 0x000e620000004200 */
[----:B------:R-:W-:Y:S02]  /*6c80*/  IMAD.MOV.U32 R173, RZ, RZ, R175 ;  /* 0x000000ffffad7224 */ /* 0x000fe400078e00af */
[----:B------:R-:W-:Y:S02]  /*6c90*/  IMAD.MOV.U32 R175, RZ, RZ, R185 ;  /* 0x000000ffffaf7224 */ /* 0x000fe400078e00b9 */
[----:B------:R-:W-:-:S02]  /*6ca0*/  IMAD.MOV.U32 R174, RZ, RZ, R186 ;  /* 0x000000ffffae7224 */ /* 0x000fc400078e00ba */
[C---:B--2---:R-:W-:Y:S07]  /*6cb0*/  HMMA.16816.F32.BF16 R120, R4.reuse, R18, R148 ;  /* 0x000000120478723c */ /* 0x044fee0000041894 */
[----:B------:R-:W-:Y:S01]  /*6cc0*/  IMAD.MOV.U32 R151, RZ, RZ, R206 ;  /* 0x000000ffff977224 */ /* 0x000fe200078e00ce */
[----:B------:R-:W-:Y:S01]  /*6cd0*/  HMMA.16816.F32.BF16 R116, R4, R16, R164 ;  /* 0x000000100474723c */ /* 0x000fe200000418a4 */
[----:B------:R-:W2:Y:S02]  /*6ce0*/  LDSM.16.MT88.4 R16, [R218+0xb100] ;  /* 0x00b10000da10783b */ /* 0x000ea40000004200 */
[----:B------:R-:W-:-:S04]  /*6cf0*/  IMAD.MOV.U32 R150, RZ, RZ, R151 ;  /* 0x000000ffff967224 */ /* 0x000fc800078e0097 */
[----:B------:R-:W-:Y:S01]  /*6d00*/  MOV R164, R187 ;  /* 0x000000bb00a47202 */ /* 0x000fe20000000f00 */
[----:B------:R-:W-:Y:S01]  /*6d10*/  IMAD.MOV.U32 R165, RZ, RZ, R196 ;  /* 0x000000ffffa57224 */ /* 0x000fe200078e00c4 */
[----:B------:R-:W-:Y:S01]  /*6d20*/  MOV R167, R207 ;  /* 0x000000cf00a77202 */ /* 0x000fe20000000f00 */
[----:B------:R-:W-:Y:S01]  /*6d30*/  IMAD.MOV.U32 R166, RZ, RZ, R197 ;  /* 0x000000ffffa67224 */ /* 0x000fe200078e00c5 */
[----:B------:R-:W-:Y:S01]  /*6d40*/  MOV R151, R164 ;  /* 0x000000a400977202 */ /* 0x000fe20000000f00 */
[----:B------:R-:W-:Y:S01]  /*6d50*/  IMAD.MOV.U32 R164, RZ, RZ, R165 ;  /* 0x000000ffffa47224 */ /* 0x000fe200078e00a5 */
[C---:B---3--:R-:W-:Y:S01]  /*6d60*/  HMMA.16816.F32.BF16 R188, R4.reuse, R20, R188 ;  /* 0x0000001404bc723c */ /* 0x048fe200000418bc */
        /* <DEDUP_REMOVED lines=14> */
[C---:B-1----:R-:W-:Y:S01]  /*6e50*/  HMMA.16816.F32.BF16 R124, R4.reuse, R8, R160 ;  /* 0x00000008047c723c */ /* 0x042fe200000418a0 */
[----:B------:R1:W-:Y:S07]  /*6e60*/  MUFU.EX2 R13, R2 ;  /* 0x00000002000d7308 */ /* 0x0003ee0000000800 */
[C---:B------:R-:W-:Y:S01]  /*6e70*/  HMMA.16816.F32.BF16 R184, R4.reuse, R10, R140 ;  /* 0x0000000a04b8723c */ /* 0x040fe2000004188c */
[----:B------:R-:W3:Y:S04]  /*6e80*/  LDSM.16.MT88.4 R8, [R220+0xb100] ;  /* 0x00b10000dc08783b */ /* 0x000ee80000004200 */
[----:B------:R-:W-:Y:S03]  /*6e90*/  LDSM.16.MT88.4 R140, [R217+0x2900] ;  /* 0x00290000d98c783b */ /* 0x000fe60000004200 */
[----:B--2---:R-:W-:Y:S01]  /*6ea0*/  HMMA.16816.F32.BF16 R196, R4, R16, R128 ;  /* 0x0000001004c4723c */ /* 0x004fe20000041880 */
[----:B-1----:R-:W-:-:S02]  /*6eb0*/  FFMA.FTZ R2, R150, c[0x0][0x2d0], -R12 ;  /* 0x0000b40096027a23 */ /* 0x002fc4000001080c */
        /* <DEDUP_REMOVED lines=19> */
[----:B------:R1:W2:Y:S01]  /*6ff0*/  MUFU.EX2 R14, R2 ;  /* 0x00000002000e7308 */ /* 0x0002a20000000800 */
[----:B------:R-:W4:Y:S01]  /*7000*/  LDSM.16.MT88.4 R16, [R219+0xb100] ;  /* 0x00b10000db10783b */ /* 0x000f220000004200 */
[----:B------:R-:W-:-:S05]  /*7010*/  FFMA.FTZ R3, R3, c[0x0][0x2d0], -R0 ;  /* 0x0000b40003037a23 */ /* 0x000fca0000010800 */
[C---:B------:R-:W-:Y:S08]  /*7020*/  HMMA.16816.F32.BF16 R192, R4.reuse, R22, R192 ;  /* 0x0000001604c0723c */ /* 0x040ff000000418c0 */
[C---:B---3--:R-:W-:Y:S01]  /*7030*/  HMMA.16816.F32.BF16 R204, R4.reuse, R8, R76 ;  /* 0x0000000804cc723c */ /* 0x048fe2000004184c */
[----:B-1----:R-:W-:Y:S02]  /*7040*/  FFMA.FTZ R2, R150, c[0x0][0x2d0], -R12 ;  /* 0x0000b40096027a23 */ /* 0x002fe4000001080c */
[----:B------:R-:W-:Y:S01]  /*7050*/  IMAD.MOV.U32 R150, RZ, RZ, R151 ;  /* 0x000000ffff967224 */ /* 0x000fe200078e0097 */
[----:B------:R-:W-:Y:S01]  /*7060*/  MOV R151, R164 ;  /* 0x000000a400977202 */ /* 0x000fe20000000f00 */
        /* <DEDUP_REMOVED lines=19> */
[----:B-1----:R-:W-:Y:S01]  /*71a0*/  FFMA.FTZ R2, R150, c[0x0][0x2d0], -R12 ;  /* 0x0000b40096027a23 */ /* 0x002fe2000001080c */
        /* <DEDUP_REMOVED lines=20> */
[C---:B----4-:R-:W-:Y:S01]  /*72f0*/  HMMA.16816.F32.BF16 R36, R4.reuse, R16, R36 ;  /* 0x000000100424723c */ /* 0x050fe20000041824 */
[----:B------:R1:W3:Y:S07]  /*7300*/  MUFU.EX2 R15, R2 ;  /* 0x00000002000f7308 */ /* 0x0002ee0000000800 */
[----:B------:R-:W-:Y:S01]  /*7310*/  HMMA.16816.F32.BF16 R32, R4, R18, R32 ;  /* 0x000000120420723c */ /* 0x000fe20000041820 */
[----:B--2---:R-:W-:Y:S01]  /*7320*/  F2FP.BF16.PACK_AB R128, R14, R13 ;  /* 0x0000000d0e80723e */ /* 0x004fe200000010ff */
[----:B------:R-:W-:Y:S01]  /*7330*/  IMAD.MOV.U32 R78, RZ, RZ, R181 ;  /* 0x000000ffff4e7224 */ /* 0x000fe200078e00b5 */
[----:B------:R-:W-:Y:S01]  /*7340*/  MOV R77, R180 ;  /* 0x000000b4004d7202 */ /* 0x000fe20000000f00 */
[----:B------:R-:W-:Y:S01]  /*7350*/  IMAD.MOV.U32 R80, RZ, RZ, R183 ;  /* 0x000000ffff507224 */ /* 0x000fe200078e00b7 */
[----:B------:R-:W-:Y:S01]  /*7360*/  MOV R79, R182 ;  /* 0x000000b6004f7202 */ /* 0x000fe20000000f00 */
[----:B------:R-:W-:Y:S01]  /*7370*/  IMAD.MOV.U32 R76, RZ, RZ, R175 ;  /* 0x000000ffff4c7224 */ /* 0x000fe200078e00af */
[----:B------:R-:W-:Y:S01]  /*7380*/  UIMAD.WIDE.U32 UR6, UR15, UR4, URZ ;  /* 0x000000040f0672a5 */ /* 0x000fe2000f8e003f */
[----:B------:R2:W5:Y:S01]  /*7390*/  LDL.LU R222, [R1+0x4c] ;  /* 0x00004c0001de7983 */ /* 0x0005620000300800 */
[----:B-1----:R-:W-:Y:S01]  /*73a0*/  FFMA.FTZ R2, R150, c[0x0][0x2d0], -R0 ;  /* 0x0000b40096027a23 */ /* 0x002fe20000010800 */
[----:B------:R-:W-:Y:S01]  /*73b0*/  MOV R150, R151 ;  /* 0x0000009700967202 */ /* 0x000fe20000000f00 */
[----:B------:R-:W-:Y:S01]  /*73c0*/  IMAD.MOV.U32 R151, RZ, RZ, R164 ;  /* 0x000000ffff977224 */ /* 0x000fe200078e00a4 */
[----:B------:R-:W-:Y:S01]  /*73d0*/  MOV R164, R165 ;  /* 0x000000a500a47202 */ /* 0x000fe20000000f00 */
[----:B------:R1:W-:Y:S01]  /*73e0*/  MUFU.EX2 R12, R2 ;  /* 0x00000002000c7308 */ /* 0x0003e20000000800 */
[----:B------:R-:W-:Y:S01]  /*73f0*/  MOV R161, R150 ;  /* 0x0000009600a17202 */ /* 0x000fe20000000f00 */
[----:B------:R-:W-:Y:S01]  /*7400*/  IMAD.MOV.U32 R162, RZ, RZ, R151 ;  /* 0x000000ffffa27224 */ /* 0x000fe200078e0097 */
[----:B---3--:R-:W-:Y:S01]  /*7410*/  F2FP.BF16.PACK_AB R130, R15, R20 ;  /* 0x000000140f82723e */ /* 0x008fe200000010ff */
        /* <DEDUP_REMOVED lines=9> */
[----:B------:R-:W3:Y:S01]  /*74b0*/  MUFU.EX2 R4, R3 ;  /* 0x0000000300047308 */ /* 0x000ee20000000800 */
[----:B------:R-:W-:Y:S01]  /*74c0*/  LDSM.16.MT88.4 R180, [R218+0x5900] ;  /* 0x00590000dab4783b */ /* 0x000fe20000004200 */
[----:B-1----:R-:W-:-:S02]  /*74d0*/  FFMA.FTZ R2, R161, c[0x0][0x2d0], -R0 ;  /* 0x0000b400a1027a23 */ /* 0x002fc40000010800 */
[----:B------:R-:W-:Y:S01]  /*74e0*/  FFMA.FTZ R0, R23, c[0x0][0x2d0], -R0 ;  /* 0x0000b40017007a23 */ /* 0x000fe20000010800 */
[----:B------:R-:W-:Y:S01]  /*74f0*/  MOV R165, R166 ;  /* 0x000000a600a57202 */ /* 0x000fe20000000f00 */
[----:B------:R-:W-:Y:S02]  /*7500*/  IMAD.MOV.U32 R159, RZ, RZ, R168 ;  /* 0x000000ffff9f7224 */ /* 0x000fe400078e00a8 */
[----:B------:R-:W-:Y:S01]  /*7510*/  MUFU.EX2 R6, R2 ;  /* 0x0000000200067308 */ /* 0x000fe20000000800 */
[----:B------:R-:W-:Y:S01]  /*7520*/  IMAD.MOV.U32 R166, RZ, RZ, R167 ;  /* 0x000000ffffa67224 */ /* 0x000fe200078e00a7 */
[----:B------:R-:W-:Y:S01]  /*7530*/  MOV R168, R169 ;  /* 0x000000a900a87202 */ /* 0x000fe20000000f00 */
[----:B------:R-:W-:Y:S01]  /*7540*/  IMAD.MOV.U32 R169, RZ, RZ, R170 ;  /* 0x000000ffffa97224 */ /* 0x000fe200078e00aa */
[----:B------:R-:W-:Y:S01]  /*7550*/  MOV R167, R156 ;  /* 0x0000009c00a77202 */ /* 0x000fe20000000f00 */
[----:B------:R-:W-:Y:S01]  /*7560*/  IMAD.MOV.U32 R156, RZ, RZ, R157 ;  /* 0x000000ffff9c7224 */ /* 0x000fe200078e009d */
[----:B------:R-:W-:Y:S01]  /*7570*/  MOV R170, R171 ;  /* 0x000000ab00aa7202 */ /* 0x000fe20000000f00 */
[----:B------:R-:W-:Y:S01]  /*7580*/  IMAD.MOV.U32 R171, RZ, RZ, R56 ;  /* 0x000000ffffab7224 */ /* 0x000fe200078e0038 */
[----:B------:R-:W1:Y:S01]  /*7590*/  MUFU.EX2 R5, R0 ;  /* 0x0000000000057308 */ /* 0x000e620000000800 */
        /* <DEDUP_REMOVED lines=18> */
[----:B------:R-:W4:Y:S01]  /*76c0*/  LDSM.16.MT88.4 R148, [R218+0x2900] ;  /* 0x00290000da94783b */ /* 0x000f220000004200 */
[----:B------:R-:W-:Y:S01]  /*76d0*/  MOV R59, R64 ;  /* 0x00000040003b7202 */ /* 0x000fe20000000f00 */
[----:B------:R-:W-:Y:S01]  /*76e0*/  IMAD.MOV.U32 R64, RZ, RZ, R65 ;  /* 0x000000ffff407224 */ /* 0x000fe200078e0041 */
[----:B------:R-:W-:Y:S01]  /*76f0*/  MOV R65, R66 ;  /* 0x0000004200417202 */ /* 0x000fe20000000f00 */
[----:B------:R-:W-:Y:S01]  /*7700*/  IMAD.MOV.U32 R66, RZ, RZ, R67 ;  /* 0x000000ffff427224 */ /* 0x000fe200078e0043 */
[----:B---3--:R-:W-:-:S02]  /*7710*/  F2FP.BF16.PACK_AB R129, R4, R12 ;  /* 0x0000000c0481723e */ /* 0x008fc400000010ff */
[----:B-1----:R-:W-:Y:S02]  /*7720*/  F2FP.BF16.PACK_AB R131, R5, R6 ;  /* 0x000000060583723e */ /* 0x002fe400000010ff */
[----:B------:R-:W-:Y:S01]  /*7730*/  MOV R18, R174 ;  /* 0x000000ae00127202 */ /* 0x000fe20000000f00 */
[----:B------:R-:W-:Y:S01]  /*7740*/  IMAD.MOV.U32 R160, RZ, RZ, R164 ;  /* 0x000000ffffa07224 */ /* 0x000fe200078e00a4 */
[----:B------:R-:W-:Y:S01]  /*7750*/  MOV R67, R172 ;  /* 0x000000ac00437202 */ /* 0x000fe20000000f00 */
[----:B------:R-:W-:Y:S01]  /*7760*/  IMAD.MOV.U32 R172, RZ, RZ, R173 ;  /* 0x000000ffffac7224 */ /* 0x000fe200078e00ad */
[----:B------:R-:W-:Y:S01]  /*7770*/  MOV R173, R216 ;  /* 0x000000d800ad7202 */ /* 0x000fe20000000f00 */
[----:B------:R-:W-:Y:S01]  /*7780*/  HMMA.16816.F32.BF16 R136, R128, R140, R136 ;  /* 0x0000008c8088723c */ /* 0x000fe20000041888 */
[----:B------:R-:W-:Y:S01]  /*7790*/  MOV R21, R163 ;  /* 0x000000a300157202 */ /* 0x000fe20000000f00 */
[----:B------:R-:W-:Y:S01]  /*77a0*/  IMAD.MOV.U32 R162, RZ, RZ, R166 ;  /* 0x000000ffffa27224 */ /* 0x000fe200078e00a6 */
[----:B------:R-:W-:Y:S01]  /*77b0*/  MOV R161, R165 ;  /* 0x000000a500a17202 */ /* 0x000fe20000000f00 */
[----:B------:R-:W-:-:S02]  /*77c0*/  IMAD.MOV.U32 R7, RZ, RZ, R173 ;  /* 0x000000ffff077224 */ /* 0x000fc400078e00ad */
[----:B------:R-:W-:Y:S01]  /*77d0*/  IMAD.MOV.U32 R23, RZ, RZ, R169 ;  /* 0x000000ffff177224 */ /* 0x000fe200078e00a9 */
[----:B------:R-:W-:Y:S01]  /*77e0*/  MOV R17, R56 ;  /* 0x0000003800117202 */ /* 0x000fe20000000f00 */
[C---:B------:R-:W-:Y:S01]  /*77f0*/  HMMA.16816.F32.BF16 R140, R128.reuse, R142, R24 ;  /* 0x0000008e808c723c */ /* 0x040fe20000041818 */
[----:B------:R-:W-:Y:S01]  /*7800*/  @UP1 USHF.R.U32.HI UR15, URZ, UR5, UR7 ;  /* 0x000000053f0f1299 */ /* 0x000fe20008011607 */
[----:B------:R2:W5:Y:S05]  /*7810*/  LDL.LU R221, [R1+0x48] ;  /* 0x0000480001dd7983 */ /* 0x00056a0000300800 */
[----:B------:R-:W-:Y:S01]  /*7820*/  MOV R27, R172 ;  /* 0x000000ac001b7202 */ /* 0x000fe20000000f00 */
[----:B------:R-:W-:Y:S01]  /*7830*/  IMAD.MOV.U32 R164, RZ, RZ, R156 ;  /* 0x000000ffffa47224 */ /* 0x000fe200078e009c */
[----:B------:R-:W1:Y:S01]  /*7840*/  LDSM.16.MT88.4 R172, [R217+0x5900] ;  /* 0x00590000d9ac783b */ /* 0x000e620000004200 */
[----:B------:R-:W-:Y:S01]  /*7850*/  MOV R163, R167 ;  /* 0x000000a700a37202 */ /* 0x000fe20000000f00 */
[----:B------:R-:W-:Y:S01]  /*7860*/  IMAD.MOV.U32 R166, RZ, RZ, R158 ;  /* 0x000000ffffa67224 */ /* 0x000fe200078e009e */
[----:B------:R-:W-:Y:S01]  /*7870*/  MOV R165, R157 ;  /* 0x0000009d00a57202 */ /* 0x000fe20000000f00 */
[----:B----4-:R-:W-:Y:S01]  /*7880*/  HMMA.16816.F32.BF16 R144, R128, R148, R144 ;  /* 0x000000948090723c */ /* 0x010fe20000041890 */
[----:B------:R-:W-:-:S03]  /*7890*/  MOV R167, R159 ;  /* 0x0000009f00a77202 */ /* 0x000fc60000000f00 */
[----:B------:R-:W-:Y:S01]  /*78a0*/  IMAD.MOV.U32 R83, RZ, RZ, R165 ;  /* 0x000000ffff537224 */ /* 0x000fe200078e00a5 */
[----:B------:R-:W3:Y:S01]  /*78b0*/  LDSM.16.MT88.4 R156, [R220+0x2900] ;  /* 0x00290000dc9c783b */ /* 0x000ee20000004200 */
[----:B------:R-:W-:Y:S01]  /*78c0*/  MOV R82, R166 ;  /* 0x000000a600527202 */ /* 0x000fe20000000f00 */
[----:B------:R-:W-:Y:S01]  /*78d0*/  IMAD.MOV.U32 R81, RZ, RZ, R167 ;  /* 0x000000ffff517224 */ /* 0x000fe200078e00a7 */
[----:B------:R-:W-:Y:S01]  /*78e0*/  MOV R2, R66 ;  /* 0x0000004200027202 */ /* 0x000fe20000000f00 */
[----:B------:R-:W-:Y:S01]  /*78f0*/  HMMA.16816.F32.BF16 R148, R128, R150, R28 ;  /* 0x000000968094723c */ /* 0x000fe2000004181c */
[----:B------:R-:W-:Y:S01]  /*7900*/  MOV R24, R170 ;  /* 0x000000aa00187202 */ /* 0x000fe20000000f00 */
[----:B------:R-:W-:Y:S02]  /*7910*/  IMAD.MOV.U32 R25, RZ, RZ, R171 ;  /* 0x000000ffff197224 */ /* 0x000fe400078e00ab */
[----:B------:R-:W-:-:S04]  /*7920*/  IMAD.MOV.U32 R0, RZ, RZ, R65 ;  /* 0x000000ffff007224 */ /* 0x000fc800078e0041 */
[----:B------:R-:W-:Y:S01]  /*7930*/  HMMA.16816.F32.BF16 R176, R128, R180, R176 ;  /* 0x000000b480b0723c */ /* 0x000fe200000418b0 */
[----:B------:R-:W-:Y:S02]  /*7940*/  MOV R28, R164 ;  /* 0x000000a4001c7202 */ /* 0x000fe40000000f00 */
[----:B------:R-:W-:Y:S01]  /*7950*/  MOV R3, R64 ;  /* 0x0000004000037202 */ /* 0x000fe20000000f00 */
[----:B------:R-:W4:Y:S01]  /*7960*/  LDSM.16.MT88.4 R164, [R219+0x2900] ;  /* 0x00290000dba4783b */ /* 0x000f220000004200 */
[----:B------:R-:W-:-:S03]  /*7970*/  MOV R31, R168 ;  /* 0x000000a8001f7202 */ /* 0x000fc60000000f00 */
[C---:B------:R-:W-:Y:S01]  /*7980*/  HMMA.16816.F32.BF16 R180, R128.reuse, R182, R48 ;  /* 0x000000b680b4723c */ /* 0x040fe20000041830 */
[----:B------:R-:W-:Y:S01]  /*7990*/  IMAD.MOV.U32 R11, RZ, RZ, R161 ;  /* 0x000000ffff0b7224 */ /* 0x000fe200078e00a1 */
[----:B------:R-:W-:Y:S01]  /*79a0*/  MOV R8, R160 ;  /* 0x000000a000087202 */ /* 0x000fe20000000f00 */
[----:B------:R-:W-:Y:S02]  /*79b0*/  IMAD.MOV.U32 R26, RZ, RZ, R67 ;  /* 0x000000ffff1a7224 */ /* 0x000fe400078e0043 */
[----:B------:R-:W-:Y:S01]  /*79c0*/  IMAD.MOV.U32 R9, RZ, RZ, R21 ;  /* 0x000000ffff097224 */ /* 0x000fe200078e0015 */
[----:B------:R-:W-:Y:S01]  /*79d0*/  MOV R22, R58 ;  /* 0x0000003a00167202 */ /* 0x000fe20000000f00 */
[----:B------:R-:W-:Y:S01]  /*79e0*/  IMAD.MOV.U32 R50, RZ, RZ, R82 ;  /* 0x000000ffff327224 */ /* 0x000fe200078e0052 */
[----:B------:R-:W-:Y:S01]  /*79f0*/  MOV R51, R83 ;  /* 0x0000005300337202 */ /* 0x000fe20000000f00 */
[----:B-1----:R-:W-:Y:S01]  /*7a00*/  HMMA.16816.F32.BF16 R168, R128, R172, R68 ;  /* 0x000000ac80a8723c */ /* 0x002fe20000041844 */
[----:B------:R-:W-:Y:S01]  /*7a10*/  IMAD.MOV.U32 R10, RZ, RZ, R163 ;  /* 0x000000ffff0a7224 */ /* 0x000fe200078e00a3 */
[----:B------:R-:W-:Y:S01]  /*7a20*/  MOV R30, R27 ;  /* 0x0000001b001e7202 */ /* 0x000fe20000000f00 */
[----:B------:R-:W-:Y:S01]  /*7a30*/  FADD.FTZ R2, R2, R50 ;  /* 0x0000003202027221 */ /* 0x000fe20000010000 */
[----:B------:R-:W1:Y:S01]  /*7a40*/  LDSM.16.MT88.4 R64, [R219+0x5900] ;  /* 0x00590000db40783b */ /* 0x000e620000004200 */
[----:B------:R-:W-:-:S03]  /*7a50*/  FADD.FTZ R0, R0, R51 ;  /* 0x0000003300007221 */ /* 0x000fc60000010000 */
[C---:B------:R-:W-:Y:S01]  /*7a60*/  HMMA.16816.F32.BF16 R172, R128.reuse, R174, R44 ;  /* 0x000000ae80ac723c */ /* 0x040fe2000004182c */
[----:B------:R-:W-:Y:S02]  /*7a70*/  FADD.FTZ R3, R3, R0 ;  /* 0x0000000003037221 */ /* 0x000fe40000010000 */
[----:B------:R-:W-:Y:S02]  /*7a80*/  IMAD.MOV.U32 R16, RZ, RZ, R57 ;  /* 0x000000ffff107224 */ /* 0x000fe400078e0039 */
[----:B------:R-:W-:Y:S01]  /*7a90*/  IMAD.MOV.U32 R19, RZ, RZ, R59 ;  /* 0x000000ffff137224 */ /* 0x000fe200078e003b */
[----:B------:R-:W-:Y:S01]  /*7aa0*/  UIADD3 UR15, UR15, UR12, -UR13 ;  /* 0x0000000c0f0f7290 */ /* 0x000fe2000fffe80d */
[----:B------:R-:W-:Y:S01]  /*7ab0*/  MOV R44, R77 ;  /* 0x0000004d002c7202 */ /* 0x000fe20000000f00 */
[----:B------:R2:W5:Y:S01]  /*7ac0*/  LDL.LU R216, [R1+0x44] ;  /* 0x0000440001d87983 */ /* 0x0005620000300800 */
[----:B------:R-:W-:Y:S01]  /*7ad0*/  MOV R45, R25 ;  /* 0x00000019002d7202 */ /* 0x000fe20000000f00 */
[----:B------:R-:W-:Y:S01]  /*7ae0*/  IMAD.MOV.U32 R46, RZ, RZ, R24 ;  /* 0x000000ffff2e7224 */ /* 0x000fe200078e0018 */
[----:B------:R-:W-:Y:S01]  /*7af0*/  MOV R47, R31 ;  /* 0x0000001f002f7202 */ /* 0x000fe20000000f00 */
[----:B------:R-:W-:Y:S01]  /*7b00*/  FADD.FTZ R2, R44, R2 ;  /* 0x000000022c027221 */ /* 0x000fe20000010000 */
[----:B------:R-:W-:Y:S01]  /*7b10*/  MOV R24, R18 ;  /* 0x0000001200187202 */ /* 0x000fe20000000f00 */
[----:B------:R-:W-:Y:S01]  /*7b20*/  IMAD.MOV.U32 R29, RZ, RZ, R26 ;  /* 0x000000ffff1d7224 */ /* 0x000fe200078e001a */
[----:B------:R-:W-:Y:S01]  /*7b30*/  MOV R21, R162 ;  /* 0x000000a200157202 */ /* 0x000fe20000000f00 */
[----:B------:R-:W-:Y:S01]  /*7b40*/  FADD.FTZ R0, R45, R2 ;  /* 0x000000022d007221 */ /* 0x000fe20000010000 */
[C---:B---3--:R-:W-:Y:S01]  /*7b50*/  HMMA.16816.F32.BF16 R152, R128.reuse, R156, R152 ;  /* 0x0000009c8098723c */ /* 0x048fe20000041898 */
[----:B------:R-:W-:Y:S01]  /*7b60*/  FADD.FTZ R2, R46, R3 ;  /* 0x000000032e027221 */ /* 0x000fe20000010000 */
[----:B------:R-:W3:Y:S01]  /*7b70*/  LDSM.16.MT88.4 R56, [R220+0x5900] ;  /* 0x00590000dc38783b */ /* 0x000ee20000004200 */
[----:B------:R-:W-:Y:S01]  /*7b80*/  FADD.FTZ R0, R47, R0 ;  /* 0x000000002f007221 */ /* 0x000fe20000010000 */
[----:B------:R-:W-:Y:S01]  /*7b90*/  MOV R18, R81 ;  /* 0x0000005100127202 */ /* 0x000fe20000000f00 */
[----:B------:R-:W-:Y:S01]  /*7ba0*/  FADD.FTZ R2, R28, R2 ;  /* 0x000000021c027221 */ /* 0x000fe20000010000 */
[----:B------:R-:W-:Y:S01]  /*7bb0*/  MOV R27, R79 ;  /* 0x0000004f001b7202 */ /* 0x000fe20000000f00 */
[----:B------:R-:W-:Y:S01]  /*7bc0*/  FADD.FTZ R0, R10, R0 ;  /* 0x000000000a007221 */ /* 0x000fe20000010000 */
[----:B------:R-:W-:Y:S01]  /*7bd0*/  HMMA.16816.F32.BF16 R156, R128, R158, R88 ;  /* 0x0000009e809c723c */ /* 0x000fe20000041858 */
[----:B------:R-:W-:Y:S01]  /*7be0*/  FADD.FTZ R2, R11, R2 ;  /* 0x000000020b027221 */ /* 0x000fe20000010000 */
[----:B------:R-:W-:Y:S01]  /*7bf0*/  LDSM.16.MT88.4 R88, [R220+0x8900] ;  /* 0x00890000dc58783b */ /* 0x000fe20000004200 */
[----:B------:R-:W-:Y:S01]  /*7c00*/  FADD.FTZ R0, R8, R0 ;  /* 0x0000000008007221 */ /* 0x000fe20000010000 */
[----:B------:R-:W-:Y:S01]  /*7c10*/  UIMAD.WIDE UR4, UR15, 0x2aaaaaab, URZ ;  /* 0x2aaaaaab0f0478a5 */ /* 0x000fe2000f8e023f */
[----:B------:R-:W-:-:S02]  /*7c20*/  FADD.FTZ R2, R9, R2 ;  /* 0x0000000209027221 */ /* 0x000fc40000010000 */
[----:B------:R-:W-:Y:S01]  /*7c30*/  IMAD.MOV.U32 R31, RZ, RZ, R7 ;  /* 0x000000ffff1f7224 */ /* 0x000fe200078e0007 */
[C---:B----4-:R-:W-:Y:S01]  /*7c40*/  HMMA.16816.F32.BF16 R160, R128.reuse, R164, R72 ;  /* 0x000000a480a0723c */ /* 0x050fe20000041848 */
[----:B------:R-:W-:Y:S01]  /*7c50*/  FADD.FTZ R0, R29, R0 ;  /* 0x000000001d007221 */ /* 0x000fe20000010000 */
[----:B------:R-:W4:Y:S01]  /*7c60*/  LDSM.16.MT88.4 R72, [R217+0x8900] ;  /* 0x00890000d948783b */ /* 0x000f220000004200 */
[----:B------:R-:W-:Y:S01]  /*7c70*/  FADD.FTZ R2, R30, R2 ;  /* 0x000000021e027221 */ /* 0x000fe20000010000 */
[----:B------:R-:W-:Y:S01]  /*7c80*/  USHF.R.U32.HI UR15, URZ, 0x1f, UR5 ;  /* 0x0000001f3f0f7899 */ /* 0x000fe20008011605 */
[----:B------:R-:W-:Y:S01]  /*7c90*/  IMAD.MOV.U32 R7, RZ, RZ, R80 ;  /* 0x000000ffff077224 */ /* 0x000fe200078e0050 */
[----:B------:R-:W-:Y:S01]  /*7ca0*/  LDSM.16.MT88.4 R8, [R219+0xb900] ;  /* 0x00b90000db08783b */ /* 0x000fe20000004200 */
[----:B------:R-:W-:Y:S01]  /*7cb0*/  IMAD.MOV.U32 R25, RZ, RZ, R76 ;  /* 0x000000ffff197224 */ /* 0x000fe200078e004c */
[----:B------:R-:W-:Y:S01]  /*7cc0*/  HMMA.16816.F32.BF16 R164, R128, R166, R60 ;  /* 0x000000a680a4723c */ /* 0x000fe2000004183c */
[----:B------:R-:W-:Y:S01]  /*7cd0*/  FADD.FTZ R0, R31, R0 ;  /* 0x000000001f007221 */ /* 0x000fe20000010000 */
[----:B------:R-:W2:Y:S01]  /*7ce0*/  LDSM.16.MT88.4 R80, [R218+0x8900] ;  /* 0x00890000da50783b */ /* 0x000ea20000004200 */
[----:B------:R-:W-:Y:S01]  /*7cf0*/  IMAD.MOV.U32 R26, RZ, RZ, R78 ;  /* 0x000000ffff1a7224 */ /* 0x000fe200078e004e */
[----:B------:R-:W-:Y:S01]  /*7d00*/  ULEA.HI.SX32 UR15, UR5, UR15, 0x1c ;  /* 0x0000000f050f7291 */ /* 0x000fe2000f8fe23f */
[----:B------:R-:W-:-:S02]  /*7d10*/  FADD.FTZ R2, R24, R2 ;  /* 0x0000000218027221 */ /* 0x000fc40000010000 */
[----:B------:R-:W-:Y:S01]  /*7d20*/  FADD.FTZ R0, R25, R0 ;  /* 0x0000000019007221 */ /* 0x000fe20000010000 */
[C---:B-1----:R-:W-:Y:S01]  /*7d30*/  HMMA.16816.F32.BF16 R60, R128.reuse, R64, R92 ;  /* 0x00000040803c723c */ /* 0x042fe2000004185c */
[----:B------:R-:W-:Y:S01]  /*7d40*/  FADD.FTZ R2, R26, R2 ;  /* 0x000000021a027221 */ /* 0x000fe20000010000 */
[----:B------:R-:W-:Y:S01]  /*7d50*/  UISETP.LT.AND UP0, UPT, URZ, UR15, UPT ;  /* 0x0000000f3f00728c */ /* 0x000fe2000bf01270 */
[----:B------:R-:W-:Y:S02]  /*7d60*/  FADD.FTZ R0, R27, R0 ;  /* 0x000000001b007221 */ /* 0x000fe40000010000 */
[----:B------:R-:W-:Y:S01]  /*7d70*/  FADD.FTZ R2, R7, R2 ;  /* 0x0000000207027221 */ /* 0x000fe20000010000 */
[----:B------:R-:W-:Y:S01]  /*7d80*/  USEL UR15, URZ, UR15, !UP0 ;  /* 0x0000000f3f0f7287 */ /* 0x000fe2000c000000 */
[----:B------:R-:W-:Y:S01]  /*7d90*/  FADD.FTZ R0, R18, R0 ;  /* 0x0000000012007221 */ /* 0x000fe20000010000 */
[----:B------:R-:W-:Y:S01]  /*7da0*/  HMMA.16816.F32.BF16 R64, R128, R66, R96 ;  /* 0x000000428040723c */ /* 0x000fe20000041860 */
[----:B------:R-:W-:Y:S01]  /*7db0*/  FADD.FTZ R2, R19, R2 ;  /* 0x0000000213027221 */ /* 0x000fe20000010000 */
[----:B------:R-:W1:Y:S01]  /*7dc0*/  LDSM.16.MT88.4 R96, [R219+0x8900] ;  /* 0x00890000db60783b */ /* 0x000e620000004200 */
[----:B------:R-:W-:Y:S01]  /*7dd0*/  FADD.FTZ R0, R16, R0 ;  /* 0x0000000010007221 */ /* 0x000fe20000010000 */
[----:B------:R-:W-:Y:S01]  /*7de0*/  UISETP.GE.AND UP0, UPT, UR24, UR15, UPT ;  /* 0x0000000f1800728c */ /* 0x000fe2000bf06270 */
[----:B------:R-:W-:-:S02]  /*7df0*/  FADD.FTZ R2, R17, R2 ;  /* 0x0000000211027221 */ /* 0x000fc40000010000 */
[----:B------:R-:W-:Y:S01]  /*7e00*/  FADD.FTZ R0, R22, R0 ;  /* 0x0000000016007221 */ /* 0x000fe20000010000 */
[C---:B---3--:R-:W-:Y:S01]  /*7e10*/  HMMA.16816.F32.BF16 R52, R128.reuse, R56, R52 ;  /* 0x000000388034723c */ /* 0x048fe20000041834 */
[----:B------:R-:W-:Y:S01]  /*7e20*/  FADD.FTZ R2, R214, R2 ;  /* 0x00000002d6027221 */ /* 0x000fe20000010000 */
[----:B------:R-:W-:Y:S01]  /*7e30*/  PLOP3.LUT P0, PT, PT, PT, UP0, 0x80, 0x0 ;  /* 0x000000000000781c */ /* 0x000fe20003f0f008 */
[----:B------:R-:W-:Y:S02]  /*7e40*/  FADD.FTZ R0, R23, R0 ;  /* 0x0000000017007221 */ /* 0x000fe40000010000 */
[----:B------:R-:W-:Y:S02]  /*7e50*/  FADD.FTZ R2, R252, R2 ;  /* 0x00000002fc027221 */ /* 0x000fe40000010000 */
[----:B------:R-:W-:Y:S01]  /*7e60*/  FADD.FTZ R0, R21, R0 ;  /* 0x0000000015007221 */ /* 0x000fe20000010000 */
[----:B------:R-:W-:Y:S01]  /*7e70*/  HMMA.16816.F32.BF16 R56, R128, R58, R84 ;  /* 0x0000003a8038723c */ /* 0x000fe20000041854 */
[----:B------:R-:W-:-:S02]  /*7e80*/  FADD.FTZ R2, R215, R2 ;  /* 0x00000002d7027221 */ /* 0x000fc40000010000 */
[----:B------:R-:W-:Y:S02]  /*7e90*/  FADD.FTZ R0, R210, R0 ;  /* 0x00000000d2007221 */ /* 0x000fe40000010000 */
[----:B------:R-:W-:Y:S02]  /*7ea0*/  FADD.FTZ R3, R134, R2 ;  /* 0x0000000286037221 */ /* 0x000fe40000010000 */
[----:B------:R-:W-:Y:S01]  /*7eb0*/  FADD.FTZ R2, R212, R0 ;  /* 0x00000000d4027221 */ /* 0x000fe20000010000 */
[----:B----4-:R-:W-:Y:S01]  /*7ec0*/  HMMA.16816.F32.BF16 R68, R128, R72, R100 ;  /* 0x000000488044723c */ /* 0x010fe20000041864 */
[----:B------:R-:W-:Y:S02]  /*7ed0*/  FADD.FTZ R0, R135, R3 ;  /* 0x0000000387007221 */ /* 0x000fe40000010000 */
[----:B------:R-:W-:Y:S02]  /*7ee0*/  FADD.FTZ R3, R213, R2 ;  /* 0x00000002d5037221 */ /* 0x000fe40000010000 */
[----:B------:R-:W-:-:S02]  /*7ef0*/  FADD.FTZ R2, R208, R0 ;  /* 0x00000000d0027221 */ /* 0x000fc40000010000 */
[----:B------:R-:W-:Y:S01]  /*7f00*/  FADD.FTZ R0, R211, R3 ;  /* 0x00000003d3007221 */ /* 0x000fe20000010000 */
[C---:B--2---:R-:W-:Y:S01]  /*7f10*/  HMMA.16816.F32.BF16 R76, R128.reuse, R80, R108 ;  /* 0x00000050804c723c */ /* 0x044fe2000004186c */
[----:B------:R-:W-:Y:S02]  /*7f20*/  FADD.FTZ R2, R209, R2 ;  /* 0x00000002d1027221 */ /* 0x000fe40000010000 */
        /* <DEDUP_REMOVED lines=8> */
[----:B------:R-:W-:Y:S01]  /*7fb0*/  HMMA.16816.F32.BF16 R72, R128, R74, R104 ;  /* 0x0000004a8048723c */ /* 0x000fe20000041868 */
[----:B------:R-:W2:Y:S01]  /*7fc0*/  LDSM.16.MT88.4 R104, [R217+0xb900] ;  /* 0x00b90000d968783b */ /* 0x000ea20000004200 */
[----:B------:R-:W-:-:S05]  /*7fd0*/  FADD.FTZ R0, R5, R2 ;  /* 0x0000000205007221 */ /* 0x000fca0000010000 */
[----:B------:R-:W-:Y:S01]  /*7fe0*/  STL [R1+0xc], R0 ;  /* 0x00000c0001007387 */ /* 0x000fe20000100800 */
[C---:B------:R-:W-:Y:S03]  /*7ff0*/  HMMA.16816.F32.BF16 R80, R128.reuse, R82, R112 ;  /* 0x000000528050723c */ /* 0x040fe60000041870 */
[----:B------:R-:W3:Y:S04]  /*8000*/  LDSM.16.MT88.4 R112, [R218+0xb900] ;  /* 0x00b90000da70783b */ /* 0x000ee80000004200 */
[----:B------:R-:W-:Y:S01]  /*8010*/  STL [R1+0x8], R3 ;  /* 0x0000080301007387 */ /* 0x000fe20000100800 */
[C---:B------:R-:W-:Y:S03]  /*8020*/  HMMA.16816.F32.BF16 R88, R128.reuse, R90, R120 ;  /* 0x0000005a8058723c */ /* 0x040fe60000041878 */
[----:B------:R-:W4:Y:S05]  /*8030*/  LDSM.16.MT88.4 R120, [R220+0xb900] ;  /* 0x00b90000dc78783b */ /* 0x000f2a0000004200 */
[C---:B-1----:R-:W-:Y:S08]  /*8040*/  HMMA.16816.F32.BF16 R92, R128.reuse, R96, R124 ;  /* 0x00000060805c723c */ /* 0x042ff0000004187c */
[C---:B------:R-:W-:Y:S08]  /*8050*/  HMMA.16816.F32.BF16 R96, R128.reuse, R98, R184 ;  /* 0x000000628060723c */ /* 0x040ff000000418b8 */
[C---:B------:R-:W-:Y:S08]  /*8060*/  HMMA.16816.F32.BF16 R124, R128.reuse, R8, R36 ;  /* 0x00000008807c723c */ /* 0x040ff00000041824 */
[C---:B--2---:R-:W-:Y:S08]  /*8070*/  HMMA.16816.F32.BF16 R100, R128.reuse, R104, R188 ;  /* 0x000000688064723c */ /* 0x044ff000000418bc */
[C---:B---3--:R-:W-:Y:S08]  /*8080*/  HMMA.16816.F32.BF16 R108, R128.reuse, R112, R196 ;  /* 0x00000070806c723c */ /* 0x048ff000000418c4 */
[C---:B----4-:R-:W-:Y:S08]  /*8090*/  HMMA.16816.F32.BF16 R116, R128.reuse, R120, R204 ;  /* 0x000000788074723c */ /* 0x050ff000000418cc */
[C---:B------:R-:W-:Y:S08]  /*80a0*/  HMMA.16816.F32.BF16 R104, R128.reuse, R106, R192 ;  /* 0x0000006a8068723c */ /* 0x040ff000000418c0 */
[C---:B------:R-:W-:Y:S08]  /*80b0*/  HMMA.16816.F32.BF16 R112, R128.reuse, R114, R200 ;  /* 0x000000728070723c */ /* 0x040ff000000418c8 */
[C---:B------:R-:W-:Y:S08]  /*80c0*/  HMMA.16816.F32.BF16 R120, R128.reuse, R122, R40 ;  /* 0x0000007a8078723c */ /* 0x040ff00000041828 */
[----:B------:R-:W-:Y:S01]  /*80d0*/  HMMA.16816.F32.BF16 R128, R128, R10, R32 ;  /* 0x0000000a8080723c */ /* 0x000fe20000041820 */
[----:B------:R-:W-:Y:S07]  /*80e0*/  @!P0 BRA `(.L_x_1356) ;  /* 0x00005b0000008947 */ /* 0x000fee0003800000 */
[----:B------:R-:W2:Y:S01]  /*80f0*/  LDL R21, [R1+0x14] ;  /* 0x0000140001157983 */ /* 0x000ea20000100800 */
[----:B------:R-:W-:Y:S01]  /*8100*/  PLOP3.LUT P1, PT, PT, PT, UP1, 0x80, 0x0 ;  /* 0x000000000000781c */ /* 0x000fe20003f2f018 */
[----:B------:R-:W-:Y:S01]  /*8110*/  IMAD.MOV.U32 R134, RZ, RZ, R132 ;  /* 0x000000ffff867224 */ /* 0x000fe200078e0084 */
[----:B------:R-:W-:Y:S01]  /*8120*/  PLOP3.LUT P0, PT, PT, PT, UP1, 0x80, 0x0 ;  /* 0x000000000000781c */ /* 0x000fe20003f0f018 */
[----:B------:R-:W-:Y:S01]  /*8130*/  IMAD.MOV.U32 R3, RZ, RZ, R133 ;  /* 0x000000ffff037224 */ /* 0x000fe200078e0085 */
[----:B------:R-:W-:-:S02]  /*8140*/  UMOV UR16, UR24 ;  /* 0x0000001800107c82 */ /* 0x000fc40008000000 */
[----:B------:R-:W-:Y:S02]  /*8150*/  ULDC.64 UR6, c[0x0][0x208] ;  /* 0x0000820000067ab9 */ /* 0x000fe40000000a00 */
[----:B------:R-:W-:-:S05]  /*8160*/  ULDC.64 UR4, c[0x0][0x1e0] ;  /* 0x0000780000047ab9 */ /* 0x000fca0000000a00 */
[----:B--2---:R-:W-:-:S05]  /*8170*/  @P1 IMAD.HI.U32 R0, R21, c[0x0][0x2c8], RZ ;  /* 0x0000b20015001a27 */ /* 0x004fca00078e00ff */
[----:B------:R-:W-:-:S05]  /*8180*/  @P0 SHF.R.U32.HI R0, RZ, c[0x0][0x2cc], R0 ;  /* 0x0000b300ff000a19 */ /* 0x000fca0000011600 */
[----:B------:R1:W-:Y:S02]  /*8190*/  @P0 STL [R1+0x10], R0 ;  /* 0x0000100001000387 */ /* 0x0003e40000100800 */
.L_x_1357:
[----:B------:R-:W2:Y:S01]  /*81a0*/  LDL.64 R6, [R1+0x20] ;  /* 0x0000200001067983 */ /* 0x000ea20000100a00 */
[----:B------:R-:W-:Y:S01]  /*81b0*/  UISETP.GE.AND UP0, UPT, UR16, URZ, UPT ;  /* 0x0000003f1000728c */ /* 0x000fe2000bf06270 */
[----:B------:R-:W-:Y:S04]  /*81c0*/  DEPBAR.LE SB0, 0x0 ;  /* 0x000080000000791a */ /* 0x000fe80000000000 */
[----:B------:R-:W2:Y:S06]  /*81d0*/  LDL.64 R4, [R1+0x38] ;  /* 0x0000380001047983 */ /* 0x000eac0000100a00 */
[----:B------:R-:W-:Y:S01]  /*81e0*/  BAR.SYNC.DEFER_BLOCKING 0x0 ;  /* 0x0000000000007b1d */ /* 0x000fe20000010000 */
[----:B------:R-:W-:Y:S01]  /*81f0*/  PLOP3.LUT P1, PT, PT, PT, UP0, 0x80, 0x0 ;  /* 0x000000000000781c */ /* 0x000fe20003f2f008 */
[----:B------:R-:W-:Y:S01]  /*8200*/  @UP0 USHF.R.S32.HI UR17, URZ, 0x1f, UR16 ;  /* 0x0000001f3f110899 */ /* 0x000fe20008011410 */
[----:B------:R-:W-:Y:S01]  /*8210*/  PLOP3.LUT P6, PT, PT, PT, UP0, 0x80, 0x0 ;  /* 0x000000000000781c */ /* 0x000fe20003fcf008 */
[----:B------:R-:W-:Y:S01]  /*8220*/  @UP0 UIMAD.WIDE.U32 UR18, UR16, UR6, URZ ;  /* 0x00000006101202a5 */ /* 0x000fe2000f8e003f */
[----:B------:R-:W-:Y:S01]  /*8230*/  PLOP3.LUT P0, PT, PT, PT, UP0, 0x80, 0x0 ;  /* 0x000000000000781c */ /* 0x000fe20003f0f008 */
[----:B------:R-:W-:Y:S02]  /*8240*/  @UP0 UIMAD UR17, UR17, UR6, URZ ;  /* 0x00000006111102a4 */ /* 0x000fe4000f8e023f */
[----:B------:R-:W-:Y:S02]  /*8250*/  UIADD3 UR24, UR16, -0x1, URZ ;  /* 0xffffffff10187890 */ /* 0x000fe4000fffe03f */
[----:B------:R-:W-:Y:S01]  /*8260*/  @UP0 UIMAD UR17, UR16, UR7, UR17 ;  /* 0x00000007101102a4 */ /* 0x000fe2000f8e0211 */
[----:B-1----:R-:W-:Y:S03]  /*8270*/  IMAD.U32 R0, RZ, RZ, UR18 ;  /* 0x00000012ff007e24 */ /* 0x002fe6000f8e00ff */
[----:B------:R-:W-:Y:S04]  /*8280*/  @UP0 UIADD3 UR17, UR19, UR17, URZ ;  /* 0x0000001113110290 */ /* 0x000fe8000fffe03f */
[----:B------:R-:W-:Y:S01]  /*8290*/  @UP0 UIMAD UR17, UR17, 0x60, URZ ;  /* 0x00000060111108a4 */ /* 0x000fe2000f8e023f */
[----:B------:R-:W-:Y:S08]  /*82a0*/  LDSM.16.M88.4 R48, [R223+0x18100] ;  /* 0x01810000df30783b */ /* 0x000ff00000000200 */
[----:B-----5:R-:W1:Y:S08]  /*82b0*/  LDSM.16.M88.4 R8, [R216+0xc100] ;  /* 0x00c10000d808783b */ /* 0x020e700000000200 */
[----:B------:R-:W3:Y:S08]  /*82c0*/  LDSM.16.M88.4 R16, [R216+0xc900] ;  /* 0x00c90000d810783b */ /* 0x000ef00000000200 */
[----:B------:R-:W4:Y:S08]  /*82d0*/  LDSM.16.M88.4 R24, [R216+0xd100] ;  /* 0x00d10000d818783b */ /* 0x000f300000000200 */
[----:B------:R-:W1:Y:S08]  /*82e0*/  LDSM.16.M88.4 R32, [R216+0xd900] ;  /* 0x00d90000d820783b */ /* 0x000e700000000200 */
[----:B------:R-:W1:Y:S08]  /*82f0*/  LDSM.16.M88.4 R40, [R216+0xe100] ;  /* 0x00e10000d828783b */ /* 0x000e700000000200 */
[----:B------:R-:W1:Y:S08]  /*8300*/  LDSM.16.M88.4 R184, [R216+0xe900] ;  /* 0x00e90000d8b8783b */ /* 0x000e700000000200 */
[----:B------:R-:W-:Y:S08]  /*8310*/  LDSM.16.M88.4 R188, [R224+0x18100] ;  /* 0x01810000e0bc783b */ /* 0x000ff00000000200 */
[----:B------:R-:W1:Y:S08]  /*8320*/  LDSM.16.M88.4 R192, [R227] ;  /* 0x00000000e3c0783b */ /* 0x000e700000000200 */
[----:B------:R-:W1:Y:S08]  /*8330*/  LDSM.16.M88.4 R196, [R250] ;  /* 0x00000000fac4783b */ /* 0x000e700000000200 */
[----:B------:R-:W1:Y:S08]  /*8340*/  LDSM.16.M88.4 R200, [R249] ;  /* 0x00000000f9c8783b */ /* 0x000e700000000200 */
[----:B------:R-:W1:Y:S08]  /*8350*/  LDSM.16.M88.4 R204, [R248] ;  /* 0x00000000f8cc783b */ /* 0x000e700000000200 */
[----:B------:R-:W1:Y:S08]  /*8360*/  LDSM.16.M88.4 R208, [R247] ;  /* 0x00000000f7d0783b */ /* 0x000e700000000200 */
[----:B------:R-:W1:Y:S08]  /*8370*/  LDSM.16.M88.4 R212, [R246] ;  /* 0x00000000f6d4783b */ /* 0x000e700000000200 */
[----:B------:R-:W3:Y:S01]  /*8380*/  LDL.64 R132, [R1+0x30] ;  /* 0x0000300001847983 */ /* 0x000ee20000100a00 */
[----:B--2---:R-:W-:Y:S01]  /*8390*/  @P1 IMAD.MOV.U32 R5, RZ, RZ, R7 ;  /* 0x000000ffff051224 */ /* 0x004fe200078e0007 */
[----:B------:R-:W-:Y:S03]  /*83a0*/  PLOP3.LUT P1, PT, PT, PT, UP0, 0x80, 0x0 ;  /* 0x000000000000781c */ /* 0x000fe60003f2f008 */
[----:B------:R-:W-:Y:S01]  /*83b0*/  @P6 IMAD.WIDE.U32 R4, R0, 0x60, R4 ;  /* 0x0000006000046825 */ /* 0x000fe200078e0004 */
[----:B------:R-:W-:Y:S04]  /*83c0*/  PLOP3.LUT P6, PT, PT, PT, UP0, 0x80, 0x0 ;  /* 0x000000000000781c */ /* 0x000fe80003fcf008 */
[----:B------:R-:W-:Y:S02]  /*83d0*/  @P0 SHF.L.U32 R2, R4, 0x1, RZ ;  /* 0x0000000104020819 */ /* 0x000fe400000006ff */
[----:B------:R-:W-:Y:S03]  /*83e0*/  PLOP3.LUT P0, PT, PT, PT, UP0, 0x80, 0x0 ;  /* 0x000000000000781c */ /* 0x000fe60003f0f008 */
[----:B------:R-:W-:Y:S02]  /*83f0*/  @P1 IADD3 R0, R5, UR17, RZ ;  /* 0x0000001105001c10 */ /* 0x000fe4000fffe0ff */
[----:B------:R-:W-:Y:S02]  /*8400*/  PLOP3.LUT P1, PT, PT, PT, UP0, 0x80, 0x0 ;  /* 0x000000000000781c */ /* 0x000fe40003f2f008 */
[----:B------:R-:W-:Y:S06]  /*8410*/  @P6 IADD3 R5, P6, R2, 0x80, RZ ;  /* 0x0000008002056810 */ /* 0x000fec0007fde0ff */
[----:B------:R-:W-:Y:S02]  /*8420*/  @P0 SHF.L.U64.HI R0, R4, 0x1, R0 ;  /* 0x0000000104000819 */ /* 0x000fe40000010200 */
[----:B------:R-:W-:Y:S03]  /*8430*/  PLOP3.LUT P0, PT, PT, PT, UP0, 0x80, 0x0 ;  /* 0x000000000000781c */ /* 0x000fe60003f0f008 */
[----:B------:R-:W-:Y:S11]  /*8440*/  @P1 IADD3 R12, P1, R5, c[0x0][0x1f8], RZ ;  /* 0x00007e00050c1a10 */ /* 0x000ff60007f3e0ff */
[----:B------:R-:W-:Y:S02]  /*8450*/  @!UPT UIADD3 URZ, URZ, URZ, URZ ;  /* 0x0000003f3f3ff290 */ /* 0x000fe4000fffe03f */
[--C-:B------:R-:W-:Y:S02]  /*8460*/  @P0 IADD3.X R13, RZ, c[0x0][0x1fc], R0.reuse, P1, P6 ;  /* 0x00007f00ff0d0a10 */ /* 0x100fe40000fec400 */
[----:B------:R-:W-:Y:S02]  /*8470*/  PLOP3.LUT P6, PT, PT, PT, UP0, 0x80, 0x0 ;  /* 0x000000000000781c */ /* 0x000fe40003fcf008 */
[----:B------:R-:W-:Y:S02]  /*8480*/  PLOP3.LUT P1, PT, PT, PT, UP0, 0x80, 0x0 ;  /* 0x000000000000781c */ /* 0x000fe40003f2f008 */
[----:B------:R-:W-:Y:S09]  /*8490*/  PLOP3.LUT P0, PT, PT, PT, UP0, 0x80, 0x0 ;  /* 0x000000000000781c */ /* 0x000ff20003f0f008 */
[----:B------:R-:W-:Y:S04]  /*84a0*/  @P6 IADD3 R4, P6, R2, 0x100, RZ ;  /* 0x0000010002046810 */ /* 0x000fe80007fde0ff */
        /* <DEDUP_REMOVED lines=9> */
[----:B------:R-:W-:Y:S02]  /*8540*/  @P0 IADD3.X R5, RZ, c[0x0][0x1fc], R0, P1, P6 ;  /* 0x00007f00ff050a10 */ /* 0x000fe40000fec400 */
[----:B------:R-:W-:Y:S02]  /*8550*/  PLOP3.LUT P1, PT, PT, PT, UP0, 0x80, 0x0 ;  /* 0x000000000000781c */ /* 0x000fe40003f2f008 */
[----:B------:R-:W-:Y:S02]  /*8560*/  PLOP3.LUT P6, PT, PT, PT, UP0, 0x80, 0x0 ;  /* 0x000000000000781c */ /* 0x000fe40003fcf008 */
[----:B------:R-:W-:Y:S09]  /*8570*/  PLOP3.LUT P0, PT, PT, PT, UP0, 0x80, 0x0 ;  /* 0x000000000000781c */ /* 0x000ff20003f0f008 */
[----:B------:R-:W-:Y:S04]  /*8580*/  @P1 IADD3 R2, P1, R2, c[0x0][0x1f8], RZ ;  /* 0x00007e0002021a10 */ /* 0x000fe80007f3e0ff */
[----:B------:R-:W-:Y:S09]  /*8590*/  @P6 IADD3 R20, P6, R2, UR9, RZ ;  /* 0x0000000902146c10 */ /* 0x000ff2000ffde0ff */
[----:B------:R-:W-:Y:S02]  /*85a0*/  @P0 IADD3.X R0, R0, c[0x0][0x1fc], RZ, P1, !PT ;  /* 0x00007f0000000a10 */ /* 0x000fe40000ffe4ff */
[----:B------:R-:W-:Y:S02]  /*85b0*/  PLOP3.LUT P0, PT, PT, PT, UP0, 0x80, 0x0 ;  /* 0x000000000000781c */ /* 0x000fe40003f0f008 */
[----:B------:R-:W-:Y:S11]  /*85c0*/  PLOP3.LUT P1, PT, PT, PT, UP0, 0x80, 0x0 ;  /* 0x000000000000781c */ /* 0x000ff60003f2f008 */
[----:B------:R-:W-:Y:S02]  /*85d0*/  @P0 IADD3.X R21, R0, UR8, RZ, P6, !PT ;  /* 0x0000000800150c10 */ /* 0x000fe4000b7fe4ff */
[----:B------:R-:W-:Y:S02]  /*85e0*/  @P1 IADD3 R36, P1, R20, UR9, RZ ;  /* 0x0000000914241c10 */ /* 0x000fe4000ff3e0ff */
[----:B------:R-:W-:Y:S02]  /*85f0*/  PLOP3.LUT P0, PT, PT, PT, UP0, 0x80, 0x0 ;  /* 0x000000000000781c */ /* 0x000fe40003f0f008 */
[----:B------:R-:W-:Y:S11]  /*8600*/  PLOP3.LUT P6, PT, PT, PT, UP0, 0x80, 0x0 ;  /* 0x000000000000781c */ /* 0x000ff60003fcf008 */
[----:B------:R-:W-:Y:S02]  /*8610*/  @P0 IADD3.X R37, R21, UR8, RZ, P1, !PT ;  /* 0x0000000815250c10 */ /* 0x000fe40008ffe4ff */
[----:B------:R-:W-:Y:S01]  /*8620*/  PLOP3.LUT P1, PT, PT, PT, UP0, 0x80, 0x0 ;  /* 0x000000000000781c */ /* 0x000fe20003f2f008 */
[----:B------:R-:W-:Y:S01]  /*8630*/  @P6 IMAD.MOV.U32 R14, RZ, RZ, R2 ;  /* 0x000000ffff0e6224 */ /* 0x000fe200078e0002 */
[----:B------:R-:W-:Y:S01]  /*8640*/  PLOP3.LUT P0, PT, PT, PT, UP0, 0x80, 0x0 ;  /* 0x000000000000781c */ /* 0x000fe20003f0f008 */
[----:B------:R-:W-:Y:S01]  /*8650*/  @P6 IMAD.MOV.U32 R15, RZ, RZ, R0 ;  /* 0x000000ffff0f6224 */ /* 0x000fe200078e0000 */
[----:B------:R-:W-:Y:S02]  /*8660*/  PLOP3.LUT P6, PT, PT, PT, UP0, 0x80, 0x0 ;  /* 0x000000000000781c */ /* 0x000fe40003fcf008 */
[----:B------:R-:W-:Y:S07]  /*8670*/  PLOP3.LUT P0, PT, PT, PT, UP0, 0x80, 0x0 ;  /* 0x000000000000781c */ /* 0x000fee0003f0f008 */
[----:B------:R-:W-:Y:S01]  /*8680*/  @!PT LDS RZ, [RZ] ;  /* 0x00000000fffff984 */ /* 0x000fe20000000800 */
[----:B------:R-:W-:Y:S01]  /*8690*/  @!PT LDS RZ, [RZ] ;  /* 0x00000000fffff984 */ /* 0x000fe20000000800 */
[----:B------:R-:W-:Y:S01]  /*86a0*/  @!PT LDS RZ, [RZ] ;  /* 0x00000000fffff984 */ /* 0x000fe20000000800 */
[----:B------:R3:W-:Y:S01]  /*86b0*/  @P1 LDGSTS.E.BYPASS.LTC128B.128 [R251+0x100], [R14.64], !P5 ;  /* 0x001000000efb1fae */ /* 0x0007e2000e901d5e */
[----:B------:R-:W-:Y:S02]  /*86c0*/  PLOP3.LUT P1, PT, PT, PT, UP0, 0x80, 0x0 ;  /* 0x000000000000781c */ /* 0x000fe40003f2f008 */
[----:B------:R-:W-:Y:S05]  /*86d0*/  PLOP3.LUT P1, PT, PT, PT, UP0, 0x80, 0x0 ;  /* 0x000000000000781c */ /* 0x000fea0003f2f008 */
[----:B------:R3:W-:Y:S01]  /*86e0*/  @P6 LDGSTS.E.BYPASS.LTC128B.128 [R251+0x3100], [R12.64], !P4 ;  /* 0x031000000cfb6fae */ /* 0x0007e2000e101d5e */
[----:B------:R-:W-:Y:S02]  /*86f0*/  PLOP3.LUT P6, PT, PT, PT, UP0, 0x80, 0x0 ;  /* 0x000000000000781c */ /* 0x000fe40003fcf008 */
[----:B------:R-:W-:Y:S05]  /*8700*/  PLOP3.LUT P6, PT, PT, PT, UP0, 0x80, 0x0 ;  /* 0x000000000000781c */ /* 0x000fea0003fcf008 */
[----:B------:R1:W-:Y:S01]  /*8710*/  @P0 LDGSTS.E.BYPASS.LTC128B.128 [R251+0x6100], [R6.64], !P3 ;  /* 0x0610000006fb0fae */ /* 0x0003e2000d901d5e */
[----:B------:R-:W-:Y:S02]  /*8720*/  PLOP3.LUT P0, PT, PT, PT, UP0, 0x80, 0x0 ;  /* 0x000000000000781c */ /* 0x000fe40003f0f008 */
[----:B------:R-:W-:Y:S05]  /*8730*/  PLOP3.LUT P0, PT, PT, PT, UP0, 0x80, 0x0 ;  /* 0x000000000000781c */ /* 0x000fea0003f0f008 */
[----:B------:R1:W-:Y:S01]  /*8740*/  @P1 LDGSTS.E.BYPASS.LTC128B.128 [R251+0x9100], [R4.64], !P2 ;  /* 0x0910000004fb1fae */ /* 0x0003e2000d101d5e */
[----:B------:R-:W-:Y:S07]  /*8750*/  PLOP3.LUT P1, PT, PT, PT, UP0, 0x80, 0x0 ;  /* 0x000000000000781c */ /* 0x000fee0003f2f008 */
[----:B------:R4:W-:Y:S01]  /*8760*/  @P6 LDGSTS.E.BYPASS.LTC128B.128 [R251+0x1100], [R20.64], !P5 ;  /* 0x0110000014fb6fae */ /* 0x0009e2000e901d5e */
[----:B------:R-:W-:Y:S07]  /*8770*/  PLOP3.LUT P6, PT, PT, PT, UP0, 0x80, 0x0 ;  /* 0x000000000000781c */ /* 0x000fee0003fcf008 */
[----:B------:R4:W-:Y:S01]  /*8780*/  @P1 LDGSTS.E.BYPASS.LTC128B.128 [R251+0x4100], [R20.64+0x80], !P4 ;  /* 0x0410008014fb1fae */ /* 0x0009e2000e101d5e */
[----:B------:R-:W-:Y:S02]  /*8790*/  PLOP3.LUT P1, PT, PT, PT, UP0, 0x80, 0x0 ;  /* 0x000000000000781c */ /* 0x000fe40003f2f008 */
[----:B------:R-:W-:Y:S05]  /*87a0*/  PLOP3.LUT P1, PT, PT, PT, UP0, 0x80, 0x0 ;  /* 0x000000000000781c */ /* 0x000fea0003f2f008 */
[----:B------:R4:W-:Y:S01]  /*87b0*/  @P0 LDGSTS.E.BYPASS.LTC128B.128 [R251+0x7100], [R20.64+0x100], !P3 ;  /* 0x0710010014fb0fae */ /* 0x0009e2000d901d5e */
[----:B------:R-:W-:Y:S01]  /*87c0*/  PLOP3.LUT P0, PT, PT, PT, UP0, 0x80, 0x0 ;  /* 0x000000000000781c */ /* 0x000fe20003f0f008 */
[C---:B-1----:R-:W-:Y:S06]  /*87d0*/  HMMA.16816.F32.BF16 R4, R48.reuse, R8, RZ ;  /* 0x000000083004723c */ /* 0x042fec00000418ff */
[----:B------:R4:W-:Y:S01]  /*87e0*/  @P6 LDGSTS.E.BYPASS.LTC128B.128 [R251+0xa100], [R20.64+0x180], !P2 ;  /* 0x0a10018014fb6fae */ /* 0x0009e2000d101d5e */
[----:B------:R-:W-:Y:S01]  /*87f0*/  PLOP3.LUT P6, PT, PT, PT, UP0, 0x80, 0x0 ;  /* 0x000000000000781c */ /* 0x000fe20003fcf008 */
[C---:B------:R-:W-:Y:S06]  /*8800*/  HMMA.16816.F32.BF16 R8, R48.reuse, R10, RZ ;  /* 0x0000000a3008723c */ /* 0x040fec00000418ff */
[----:B------:R1:W-:Y:S01]  /*8810*/  @P0 LDGSTS.E.BYPASS.LTC128B.128 [R251+0x2100], [R36.64], !P5 ;  /* 0x0210000024fb0fae */ /* 0x0003e2000e901d5e */
[----:B------:R-:W-:Y:S01]  /*8820*/  PLOP3.LUT P0, PT, PT, PT, UP0, 0x80, 0x0 ;  /* 0x000000000000781c */ /* 0x000fe20003f0f008 */
[----:B------:R-:W-:Y:S01]  /*8830*/  UISETP.GE.AND UP0, UPT, UR16, 0x1, UPT ;  /* 0x000000011000788c */ /* 0x000fe2000bf06270 */
[C---:B---3--:R-:W-:Y:S05]  /*8840*/  HMMA.16816.F32.BF16 R12, R48.reuse, R16, RZ ;  /* 0x00000010300c723c */ /* 0x048fea00000418ff */
[----:B------:R1:W-:Y:S01]  /*8850*/  @P6 LDGSTS.E.BYPASS.LTC128B.128 [R251+0x5100], [R36.64+0x80], !P4 ;  /* 0x0510008024fb6fae */ /* 0x0003e2000e101d5e */
[----:B------:R-:W-:Y:S02]  /*8860*/  PLOP3.LUT P6, PT, PT, PT, UP0, 0x80, 0x0 ;  /* 0x000000000000781c */ /* 0x000fe40003fcf008 */
[C---:B------:R-:W-:Y:S02]  /*8870*/  HMMA.16816.F32.BF16 R16, R48.reuse, R18, RZ ;  /* 0x000000123010723c */ /* 0x040fe400000418ff */
[----:B------:R-:W-:Y:S02]  /*8880*/  @UP0 UIMAD.WIDE.U32 UR18, UR24, UR4, URZ ;  /* 0x00000004181202a5 */ /* 0x000fe4000f8e003f */
[----:B------:R-:W-:Y:S01]  /*8890*/  @UP0 USHF.R.S32.HI UR17, URZ, 0x1f, UR24 ;  /* 0x0000001f3f110899 */ /* 0x000fe20008011418 */
[----:B------:R1:W-:Y:S01]  /*88a0*/  @P1 LDGSTS.E.BYPASS.LTC128B.128 [R251+0x8100], [R36.64+0x100], !P3 ;  /* 0x0810010024fb1fae */ /* 0x0003e2000d901d5e */
[----:B------:R-:W-:Y:S02]  /*88b0*/  PLOP3.LUT P1, PT, PT, PT, UP0, 0x80, 0x0 ;  /* 0x000000000000781c */ /* 0x000fe40003f2f008 */
[C---:B----4-:R-:W-:Y:S01]  /*88c0*/  HMMA.16816.F32.BF16 R20, R48.reuse, R24, RZ ;  /* 0x000000183014723c */ /* 0x050fe200000418ff */
[----:B------:R-:W-:Y:S04]  /*88d0*/  @UP0 UIMAD UR17, UR17, UR4, URZ ;  /* 0x00000004111102a4 */ /* 0x000fe8000f8e023f */
[----:B------:R1:W-:Y:S01]  /*88e0*/  @P0 LDGSTS.E.BYPASS.LTC128B.128 [R251+0xb100], [R36.64+0x180], !P2 ;  /* 0x0b10018024fb0fae */ /* 0x0003e2000d101d5e */
[----:B------:R-:W-:Y:S01]  /*88f0*/  PLOP3.LUT P0, PT, PT, PT, UP0, 0x80, 0x0 ;  /* 0x000000000000781c */ /* 0x000fe20003f0f008 */
[----:B------:R-:W-:Y:S01]  /*8900*/  @UP0 UIMAD UR17, UR24, UR5, UR17 ;  /* 0x00000005181102a4 */ /* 0x000fe2000f8e0211 */
[C---:B------:R-:W-:Y:S03]  /*8910*/  HMMA.16816.F32.BF16 R24, R48.reuse, R26, RZ ;  /* 0x0000001a3018723c */ /* 0x040fe600000418ff */
[----:B------:R-:W-:Y:S02]  /*8920*/  @UP0 UIADD3 UR17, UR19, UR17, URZ ;  /* 0x0000001113110290 */ /* 0x000fe4000fffe03f */
[----:B------:R-:W0:Y:S02]  /*8930*/  LDGDEPBAR ;  /* 0x00000000000079af */ /* 0x000e240000000000 */
[----:B------:R-:W-:Y:S01]  /*8940*/  @UP0 UIMAD UR17, UR17, 0x60, URZ ;  /* 0x00000060111108a4 */ /* 0x000fe2000f8e023f */
[C---:B------:R-:W-:Y:S08]  /*8950*/  HMMA.16816.F32.BF16 R28, R48.reuse, R32, RZ ;  /* 0x00000020301c723c */ /* 0x040ff000000418ff */
[C---:B------:R-:W-:Y:S08]  /*8960*/  HMMA.16816.F32.BF16 R32, R48.reuse, R34, RZ ;  /* 0x000000223020723c */ /* 0x040ff000000418ff */
[C---:B-1----:R-:W-:Y:S08]  /*8970*/  HMMA.16816.F32.BF16 R36, R48.reuse, R40, RZ ;  /* 0x000000283024723c */ /* 0x042ff000000418ff */
[C---:B------:R-:W-:Y:S08]  /*8980*/  HMMA.16816.F32.BF16 R40, R48.reuse, R42, RZ ;  /* 0x0000002a3028723c */ /* 0x040ff000000418ff */
[C---:B------:R-:W-:Y:S08]  /*8990*/  HMMA.16816.F32.BF16 R44, R48.reuse, R184, RZ ;  /* 0x000000b8302c723c */ /* 0x040ff000000418ff */
        /* <DEDUP_REMOVED lines=10> */
[----:B------:R-:W3:Y:S07]  /*8a40*/  LDSM.16.M88.4 R200, [R222+0xd100] ;  /* 0x00d10000dec8783b */ /* 0x000eee0000000200 */
[C---:B------:R-:W-:Y:S08]  /*8a50*/  HMMA.16816.F32.BF16 R28, R188.reuse, R204, R28 ;  /* 0x000000ccbc1c723c */ /* 0x040ff0000004181c */
[C---:B------:R-:W-:Y:S01]  /*8a60*/  HMMA.16816.F32.BF16 R32, R188.reuse, R206, R32 ;  /* 0x000000cebc20723c */ /* 0x040fe20000041820 */
[----:B------:R-:W2:Y:S07]  /*8a70*/  LDSM.16.M88.4 R204, [R222+0xd900] ;  /* 0x00d90000decc783b */ /* 0x000eae0000000200 */
[C---:B------:R-:W-:Y:S08]  /*8a80*/  HMMA.16816.F32.BF16 R36, R188.reuse, R208, R36 ;  /* 0x000000d0bc24723c */ /* 0x040ff00000041824 */
[C---:B------:R-:W-:Y:S01]  /*8a90*/  HMMA.16816.F32.BF16 R40, R188.reuse, R210, R40 ;  /* 0x000000d2bc28723c */ /* 0x040fe20000041828 */
[----:B------:R-:W-:Y:S07]  /*8aa0*/  LDSM.16.M88.4 R208, [R222+0xe900] ;  /* 0x00e90000ded0783b */ /* 0x000fee0000000200 */
[C---:B------:R-:W-:Y:S01]  /*8ab0*/  HMMA.16816.F32.BF16 R44, R188.reuse, R212, R44 ;  /* 0x000000d4bc2c723c */ /* 0x040fe2000004182c */
[----:B------:R-:W4:Y:S07]  /*8ac0*/  LDL.64 R212, [R1+0x28] ;  /* 0x0000280001d47983 */ /* 0x000f2e0000100a00 */
        /* <DEDUP_REMOVED lines=248> */
[C---:B------:R-:W-:Y:S01]  /*9a50*/  HMMA.16816.F32.BF16 R16, R200.reuse, R186, R16 ;  /* 0x000000bac810723c */ /* 0x040fe20000041810 */
[----:B------:R-:W2:Y:S03]  /*9a60*/  LDL R186, [R1+0x18] ;  /* 0x0000180001ba7983 */ /* 0x000ea60000100800 */
        /* <DEDUP_REMOVED lines=14> */
[----:B------:R3:W-:Y:S01]  /*9b50*/  MUFU.TANH R190, R12 ;  /* 0x0000000c00be7308 */ /* 0x0007e20000002400 */
[----:B------:R-:W-:Y:S02]  /*9b60*/  FMUL.FTZ R17, R17, c[0x0][0x320] ;  /* 0x0000c80011117a20 */ /* 0x000fe40000410000 */
[----:B------:R-:W-:Y:S02]  /*9b70*/  FMUL.FTZ R14, R14, c[0x0][0x320] ;  /* 0x0000c8000e0e7a20 */ /* 0x000fe40000410000 */
[----:B------:R-:W-:Y:S02]  /*9b80*/  FMUL.FTZ R15, R15, c[0x0][0x320] ;  /* 0x0000c8000f0f7a20 */ /* 0x000fe40000410000 */
[----:B------:R-:W-:Y:S03]  /*9b90*/  FMUL.FTZ R18, R18, c[0x0][0x320] ;  /* 0x0000c80012127a20 */ /* 0x000fe60000410000 */
[----:B------:R4:W-:Y:S10]  /*9ba0*/  MUFU.TANH R191, R13 ;  /* 0x0000000d00bf7308 */ /* 0x0009f40000002400 */
[----:B------:R-:W-:Y:S01]  /*9bb0*/  MUFU.TANH R205, R6 ;  /* 0x0000000600cd7308 */ /* 0x000fe20000002400 */
[----:B---3--:R3:W2:Y:S09]  /*9bc0*/  LDL R12, [R1+0x14] ;  /* 0x00001400010c7983 */ /* 0x0086b20000100800 */
[----:B------:R1:W1:Y:S01]  /*9bd0*/  MUFU.TANH R204, R7 ;  /* 0x0000000700cc7308 */ /* 0x0002620000002400 */
[----:B----4-:R-:W2:Y:S09]  /*9be0*/  LDL R13, [R1+0x10] ;  /* 0x00001000010d7983 */ /* 0x010eb20000100800 */
[----:B------:R4:W2:Y:S10]  /*9bf0*/  MUFU.TANH R189, R8 ;  /* 0x0000000800bd7308 */ /* 0x0008b40000002400 */
[----:B------:R3:W2:Y:S01]  /*9c00*/  MUFU.TANH R188, R9 ;  /* 0x0000000900bc7308 */ /* 0x0006a20000002400 */
[----:B-1----:R-:W1:Y:S09]  /*9c10*/  LDSM.16.M88.4 R4, [R221+0xa000] ;  /* 0x00a00000dd04783b */ /* 0x002e720000000200 */
[----:B------:R-:W1:Y:S01]  /*9c20*/  MUFU.TANH R185, R10 ;  /* 0x0000000a00b97308 */ /* 0x000e620000002400 */
[----:B----4-:R-:W-:Y:S01]  /*9c30*/  IMAD.U32 R8, RZ, RZ, UR18 ;  /* 0x00000012ff087e24 */ /* 0x010fe2000f8e00ff */
[----:B------:R-:W-:Y:S08]  /*9c40*/  @UP0 USHF.L.U64.HI UR18, UR4, 0x6, UR5 ;  /* 0x0000000604120899 */ /* 0x000ff00008010205 */
[----:B------:R4:W1:Y:S01]  /*9c50*/  MUFU.TANH R184, R11 ;  /* 0x0000000b00b87308 */ /* 0x0008620000002400 */
[----:B---3--:R-:W-:Y:S09]  /*9c60*/  MOV R9, UR19 ;  /* 0x0000001300097c02 */ /* 0x008ff20008000f00 */
[----:B------:R3:W-:Y:S10]  /*9c70*/  MUFU.TANH R197, R19 ;  /* 0x0000001300c57308 */ /* 0x0007f40000002400 */
[----:B------:R-:W-:Y:S01]  /*9c80*/  MUFU.TANH R195, R17 ;  /* 0x0000001100c37308 */ /* 0x000fe20000002400 */
[C---:B-1----:R-:W-:Y:S09]  /*9c90*/  HMMA.16816.F32.BF16 R20, R200.reuse, R4, R20 ;  /* 0x00000004c814723c */ /* 0x042ff20000041814 */
[----:B------:R1:W-:Y:S03]  /*9ca0*/  MUFU.TANH R194, R16 ;  /* 0x0000001000c27308 */ /* 0x0003e60000002400 */
[----:B------:R-:W-:Y:S01]  /*9cb0*/  @P1 MOV R4, R132 ;  /* 0x0000008400041202 */ /* 0x000fe20000000f00 */
[C---:B------:R-:W-:Y:S03]  /*9cc0*/  HMMA.16816.F32.BF16 R24, R200.reuse, R6, R24 ;  /* 0x00000006c818723c */ /* 0x040fe60000041818 */
[----:B------:R-:W-:Y:S01]  /*9cd0*/  @P1 IMAD.MOV.U32 R5, RZ, RZ, R213 ;  /* 0x000000ffff051224 */ /* 0x000fe200078e00d5 */
[----:B------:R-:W-:Y:S03]  /*9ce0*/  PLOP3.LUT P1, PT, PT, PT, UP0, 0x80, 0x0 ;  /* 0x000000000000781c */ /* 0x000fe60003f2f008 */
[----:B------:R-:W-:Y:S01]  /*9cf0*/  @P6 IMAD.WIDE.U32 R4, R8, 0x60, R4 ;  /* 0x0000006008046825 */ /* 0x000fe200078e0004 */
[----:B------:R-:W-:Y:S01]  /*9d00*/  PLOP3.LUT P6, PT, PT, PT, UP0, 0x80, 0x0 ;  /* 0x000000000000781c */ /* 0x000fe20003fcf008 */
[----:B----4-:R-:W4:Y:S01]  /*9d10*/  LDSM.16.M88.4 R8, [R221+0xa800] ;  /* 0x00a80000dd08783b */ /* 0x010f220000000200 */
[----:B------:R-:W-:Y:S02]  /*9d20*/  MUFU.TANH R192, R14 ;  /* 0x0000000e00c07308 */ /* 0x000fe40000002400 */
[----:B------:R-:W-:Y:S01]  /*9d30*/  @P0 IMAD.SHL.U32 R0, R4, 0x2, RZ ;  /* 0x0000000204000824 */ /* 0x000fe200078e00ff */
[----:B------:R-:W-:Y:S01]  /*9d40*/  PLOP3.LUT P0, PT, PT, PT, UP0, 0x80, 0x0 ;  /* 0x000000000000781c */ /* 0x000fe20003f0f008 */
[----:B------:R-:W-:Y:S03]  /*9d50*/  FMUL.FTZ R20, R20, c[0x0][0x320] ;  /* 0x0000c80014147a20 */ /* 0x000fe60000410000 */
[----:B------:R-:W-:Y:S01]  /*9d60*/  @P1 IADD3 R2, R5, UR17, RZ ;  /* 0x0000001105021c10 */ /* 0x000fe2000fffe0ff */
[----:B------:R-:W-:Y:S01]  /*9d70*/  UIMAD UR17, UR16, -0x60, URZ ;  /* 0xffffffa0101178a4 */ /* 0x000fe2000f8e023f */
[----:B------:R-:W-:Y:S01]  /*9d80*/  PLOP3.LUT P1, PT, PT, PT, UP0, 0x80, 0x0 ;  /* 0x000000000000781c */ /* 0x000fe20003f2f008 */
[----:B------:R1:W-:Y:S01]  /*9d90*/  MUFU.TANH R198, R20 ;  /* 0x0000001400c67308 */ /* 0x0003e20000002400 */
[----:B------:R-:W-:Y:S01]  /*9da0*/  @P6 IADD3 R5, P6, R0, 0x80, RZ ;  /* 0x0000008000056810 */ /* 0x000fe20007fde0ff */
[----:B------:R-:W-:Y:S02]  /*9db0*/  FMUL.FTZ R21, R21, c[0x0][0x320] ;  /* 0x0000c80015157a20 */ /* 0x000fe40000410000 */
[----:B------:R-:W-:Y:S02]  /*9dc0*/  FMUL.FTZ R22, R22, c[0x0][0x320] ;  /* 0x0000c80016167a20 */ /* 0x000fe40000410000 */
[----:B------:R-:W-:Y:S01]  /*9dd0*/  @P0 SHF.L.U64.HI R2, R4, 0x1, R2 ;  /* 0x0000000104020819 */ /* 0x000fe20000010202 */
[----:B------:R-:W-:Y:S01]  /*9de0*/  FMUL.FTZ R23, R23, c[0x0][0x320] ;  /* 0x0000c80017177a20 */ /* 0x000fe20000410000 */
[----:B------:R-:W-:Y:S01]  /*9df0*/  PLOP3.LUT P0, PT, PT, PT, UP0, 0x80, 0x0 ;  /* 0x000000000000781c */ /* 0x000fe20003f0f008 */
[----:B------:R-:W-:Y:S01]  /*9e00*/  FMUL.FTZ R26, R26, c[0x0][0x320] ;  /* 0x0000c8001a1a7a20 */ /* 0x000fe20000410000 */
[----:B------:R-:W1:Y:S01]  /*9e10*/  MUFU.TANH R193, R15 ;  /* 0x0000000f00c17308 */ /* 0x000e620000002400 */
[----:B------:R-:W-:Y:S01]  /*9e20*/  FMUL.FTZ R24, R24, c[0x0][0x320] ;  /* 0x0000c80018187a20 */ /* 0x000fe20000410000 */
[----:B------:R-:W-:Y:S01]  /*9e30*/  @P1 IADD3 R132, P1, R5, c[0x0][0x1c8], RZ ;  /* 0x0000720005841a10 */ /* 0x000fe20007f3e0ff */
[----:B------:R-:W-:Y:S01]  /*9e40*/  FMUL.FTZ R25, R25, c[0x0][0x320] ;  /* 0x0000c80019197a20 */ /* 0x000fe20000410000 */
[----:B------:R-:W1:Y:S01]  /*9e50*/  LDSM.16.M88.4 R4, [R221+0xb000] ;  /* 0x00b00000dd04783b */ /* 0x000e620000000200 */
[----:B------:R-:W-:Y:S05]  /*9e60*/  FMUL.FTZ R27, R27, c[0x0][0x320] ;  /* 0x0000c8001b1b7a20 */ /* 0x000fea0000410000 */
[----:B------:R-:W-:Y:S05]  /*9e70*/  MUFU.TANH R26, R26 ;  /* 0x0000001a001a7308 */ /* 0x000fea0000002400 */
[--C-:B---3--:R-:W-:Y:S02]  /*9e80*/  @P0 IADD3.X R19, RZ, c[0x0][0x1cc], R2.reuse, P1, P6 ;  /* 0x00007300ff130a10 */ /* 0x108fe40000fec402 */
[----:B------:R-:W-:Y:S01]  /*9e90*/  PLOP3.LUT P6, PT, PT, PT, UP0, 0x80, 0x0 ;  /* 0x000000000000781c */ /* 0x000fe20003fcf008 */
[C---:B----4-:R-:W-:Y:S01]  /*9ea0*/  HMMA.16816.F32.BF16 R28, R200.reuse, R8, R28 ;  /* 0x00000008c81c723c */ /* 0x050fe2000004181c */
[----:B------:R-:W-:Y:S01]  /*9eb0*/  PLOP3.LUT P1, PT, PT, PT, UP0, 0x80, 0x0 ;  /* 0x000000000000781c */ /* 0x000fe20003f2f008 */
[----:B------:R-:W-:Y:S01]  /*9ec0*/  MUFU.TANH R199, R21 ;  /* 0x0000001500c77308 */ /* 0x000fe20000002400 */
[----:B------:R-:W-:Y:S05]  /*9ed0*/  PLOP3.LUT P0, PT, PT, PT, UP0, 0x80, 0x0 ;  /* 0x000000000000781c */ /* 0x000fea0003f0f008 */
[C---:B------:R-:W-:Y:S04]  /*9ee0*/  HMMA.16816.F32.BF16 R32, R200.reuse, R10, R32 ;  /* 0x0000000ac820723c */ /* 0x040fe80000041820 */
[----:B-1----:R-:W-:Y:S01]  /*9ef0*/  @P6 IADD3 R16, P6, R0, 0x100, RZ ;  /* 0x0000010000106810 */ /* 0x002fe20007fde0ff */
[----:B------:R1:W-:Y:S03]  /*9f00*/  MUFU.TANH R135, R22 ;  /* 0x0000001600877308 */ /* 0x0003e60000002400 */
[----:B------:R-:W-:Y:S07]  /*9f10*/  @P1 IADD3 R16, P1, R16, c[0x0][0x1c8], RZ ;  /* 0x0000720010101a10 */ /* 0x000fee0007f3e0ff */
[----:B------:R3:W-:Y:S01]  /*9f20*/  MUFU.TANH R133, R23 ;  /* 0x0000001700857308 */ /* 0x0007e20000002400 */
[----:B------:R-:W-:Y:S01]  /*9f30*/  FMUL.FTZ R28, R28, c[0x0][0x320] ;  /* 0x0000c8001c1c7a20 */ /* 0x000fe20000410000 */
[C---:B------:R-:W-:Y:S03]  /*9f40*/  HMMA.16816.F32.BF16 R36, R200.reuse, R4, R36 ;  /* 0x00000004c824723c */ /* 0x040fe60000041824 */
[----:B------:R-:W-:Y:S01]  /*9f50*/  FMUL.FTZ R29, R29, c[0x0][0x320] ;  /* 0x0000c8001d1d7a20 */ /* 0x000fe20000410000 */
[--C-:B------:R-:W-:Y:S01]  /*9f60*/  @P0 IADD3.X R17, RZ, c[0x0][0x1cc], R2.reuse, P1, P6 ;  /* 0x00007300ff110a10 */ /* 0x100fe20000fec402 */
[----:B------:R-:W-:Y:S01]  /*9f70*/  FMUL.FTZ R30, R30, c[0x0][0x320] ;  /* 0x0000c8001e1e7a20 */ /* 0x000fe20000410000 */
[----:B------:R-:W-:Y:S01]  /*9f80*/  PLOP3.LUT P6, PT, PT, PT, UP0, 0x80, 0x0 ;  /* 0x000000000000781c */ /* 0x000fe20003fcf008 */
[----:B------:R-:W-:Y:S01]  /*9f90*/  IMAD.U32 R4, RZ, RZ, UR13 ;  /* 0x0000000dff047e24 */ /* 0x000fe2000f8e00ff */
[C---:B------:R-:W-:Y:S01]  /*9fa0*/  HMMA.16816.F32.BF16 R40, R200.reuse, R6, R40 ;  /* 0x00000006c828723c */ /* 0x040fe20000041828 */
[----:B------:R-:W-:Y:S01]  /*9fb0*/  PLOP3.LUT P0, PT, PT, PT, UP1, 0x80, 0x0 ;  /* 0x000000000000781c */ /* 0x000fe20003f0f018 */
[----:B------:R-:W4:Y:S01]  /*9fc0*/  MUFU.TANH R196, R18 ;  /* 0x0000001200c47308 */ /* 0x000f220000002400 */
[----:B------:R-:W-:Y:S01]  /*9fd0*/  PLOP3.LUT P1, PT, PT, PT, UP0, 0x80, 0x0 ;  /* 0x000000000000781c */ /* 0x000fe20003f2f008 */
[----:B------:R-:W-:Y:S02]  /*9fe0*/  FMUL.FTZ R32, R32, c[0x0][0x320] ;  /* 0x0000c80020207a20 */ /* 0x000fe40000410000 */
[----:B------:R-:W-:Y:S02]  /*9ff0*/  FMUL.FTZ R31, R31, c[0x0][0x320] ;  /* 0x0000c8001f1f7a20 */ /* 0x000fe40000410000 */
[----:B------:R-:W-:Y:S04]  /*a000*/  FMUL.FTZ R33, R33, c[0x0][0x320] ;  /* 0x0000c80021217a20 */ /* 0x000fe80000410000 */
[----:B------:R-:W-:Y:S01]  /*a010*/  @P6 IADD3 R8, P6, R0, 0x180, RZ ;  /* 0x0000018000086810 */ /* 0x000fe20007fde0ff */
[----:B------:R4:W2:Y:S01]  /*a020*/  MUFU.TANH R18, R24 ;  /* 0x0000001800127308 */ /* 0x0008a20000002400 */
[----:B------:R-:W-:Y:S02]  /*a030*/  FMUL.FTZ R35, R35, c[0x0][0x320] ;  /* 0x0000c80023237a20 */ /* 0x000fe40000410000 */
[----:B------:R-:W-:Y:S01]  /*a040*/  @P1 IADD3 R20, P1, R8, c[0x0][0x1c8], RZ ;  /* 0x0000720008141a10 */ /* 0x000fe20007f3e0ff */
[----:B------:R-:W-:Y:S01]  /*a050*/  FMUL.FTZ R36, R36, c[0x0][0x320] ;  /* 0x0000c80024247a20 */ /* 0x000fe20000410000 */
[----:B------:R-:W4:Y:S01]  /*a060*/  LDSM.16.M88.4 R8, [R221+0xb800] ;  /* 0x00b80000dd08783b */ /* 0x000f220000000200 */
[----:B------:R-:W-:Y:S04]  /*a070*/  DEPBAR.LE SB0, 0x0 ;  /* 0x000080000000791a */ /* 0x000fe80000000000 */
[----:B------:R-:W-:Y:S01]  /*a080*/  MUFU.TANH R36, R36 ;  /* 0x0000002400247308 */ /* 0x000fe20000002400 */
[----:B-1----:R-:W-:Y:S02]  /*a090*/  FMUL.FTZ R22, R38, c[0x0][0x320] ;  /* 0x0000c80026167a20 */ /* 0x002fe40000410000 */
[----:B------:R-:W-:Y:S01]  /*a0a0*/  BAR.SYNC.DEFER_BLOCKING 0x0 ;  /* 0x0000000000007b1d */ /* 0x000fe20000010000 */
[----:B------:R-:W-:Y:S02]  /*a0b0*/  FMUL.FTZ R21, R37, c[0x0][0x320] ;  /* 0x0000c80025157a20 */ /* 0x000fe40000410000 */
[----:B---3--:R-:W-:Y:S02]  /*a0c0*/  FMUL.FTZ R23, R40, c[0x0][0x320] ;  /* 0x0000c80028177a20 */ /* 0x008fe40000410000 */
[----:B------:R-:W-:Y:S02]  /*a0d0*/  FMUL.FTZ R39, R39, c[0x0][0x320] ;  /* 0x0000c80027277a20 */ /* 0x000fe40000410000 */
[----:B------:R-:W-:Y:S02]  /*a0e0*/  FMUL.FTZ R42, R42, c[0x0][0x320] ;  /* 0x0000c8002a2a7a20 */ /* 0x000fe40000410000 */
[----:B------:R-:W-:Y:S02]  /*a0f0*/  FMUL.FTZ R43, R43, c[0x0][0x320] ;  /* 0x0000c8002b2b7a20 */ /* 0x000fe40000410000 */
[----:B----4-:R-:W-:Y:S02]  /*a100*/  FMUL.FTZ R24, R41, c[0x0][0x320] ;  /* 0x0000c80029187a20 */ /* 0x010fe40000410000 */
[----:B------:R-:W-:Y:S01]  /*a110*/  FMUL.FTZ R34, R34, c[0x0][0x320] ;  /* 0x0000c80022227a20 */ /* 0x000fe20000410000 */
[C---:B------:R-:W-:Y:S01]  /*a120*/  HMMA.16816.F32.BF16 R44, R200.reuse, R8, R44 ;  /* 0x00000008c82c723c */ /* 0x040fe2000004182c */
[----:B------:R-:W-:Y:S07]  /*a130*/  MUFU.TANH R39, R39 ;  /* 0x0000002700277308 */ /* 0x000fee0000002400 */
[----:B------:R-:W-:Y:S03]  /*a140*/  HMMA.16816.F32.BF16 R48, R200, R10, R48 ;  /* 0x0000000ac830723c */ /* 0x000fe60000041830 */
[----:B------:R-:W1:Y:S10]  /*a150*/  MUFU.TANH R25, R25 ;  /* 0x0000001900197308 */ /* 0x000e740000002400 */
[----:B------:R-:W3:Y:S03]  /*a160*/  MUFU.TANH R28, R28 ;  /* 0x0000001c001c7308 */ /* 0x000ee60000002400 */
[----:B------:R-:W-:Y:S02]  /*a170*/  FMUL.FTZ R44, R44, c[0x0][0x320] ;  /* 0x0000c8002c2c7a20 */ /* 0x000fe40000410000 */
[----:B------:R-:W-:Y:S02]  /*a180*/  FMUL.FTZ R45, R45, c[0x0][0x320] ;  /* 0x0000c8002d2d7a20 */ /* 0x000fe40000410000 */
[----:B------:R-:W-:Y:S02]  /*a190*/  FMUL.FTZ R47, R47, c[0x0][0x320] ;  /* 0x0000c8002f2f7a20 */ /* 0x000fe40000410000 */
[----:B------:R-:W-:Y:S01]  /*a1a0*/  FMUL.FTZ R46, R46, c[0x0][0x320] ;  /* 0x0000c8002e2e7a20 */ /* 0x000fe20000410000 */
[----:B------:R-:W4:Y:S01]  /*a1b0*/  MUFU.TANH R29, R29 ;  /* 0x0000001d001d7308 */ /* 0x000f220000002400 */
[----:B------:R-:W-:Y:S02]  /*a1c0*/  FMUL.FTZ R49, R49, c[0x0][0x320] ;  /* 0x0000c80031317a20 */ /* 0x000fe40000410000 */
[----:B------:R-:W-:Y:S02]  /*a1d0*/  FMUL.FTZ R48, R48, c[0x0][0x320] ;  /* 0x0000c80030307a20 */ /* 0x000fe40000410000 */
[----:B------:R-:W-:Y:S05]  /*a1e0*/  FMUL.FTZ R51, R51, c[0x0][0x320] ;  /* 0x0000c80033337a20 */ /* 0x000fea0000410000 */
[----:B------:R-:W1:Y:S10]  /*a1f0*/  MUFU.TANH R27, R27 ;  /* 0x0000001b001b7308 */ /* 0x000e740000002400 */
[----:B------:R-:W1:Y:S10]  /*a200*/  MUFU.TANH R30, R30 ;  /* 0x0000001e001e7308 */ /* 0x000e740000002400 */
[----:B------:R-:W1:Y:S10]  /*a210*/  MUFU.TANH R32, R32 ;  /* 0x0000002000207308 */ /* 0x000e740000002400 */
[----:B------:R-:W1:Y:S10]  /*a220*/  MUFU.TANH R31, R31 ;  /* 0x0000001f001f7308 */ /* 0x000e740000002400 */
[----:B------:R-:W1:Y:S01]  /*a230*/  MUFU.TANH R33, R33 ;  /* 0x0000002100217308 */ /* 0x000e620000002400 */
[----:B--2---:R-:W-:Y:S01]  /*a240*/  @P0 IMAD.MOV.U32 R12, RZ, RZ, R13 ;  /* 0x000000ffff0c0224 */ /* 0x004fe200078e000d */
[----:B------:R-:W-:Y:S08]  /*a250*/  PLOP3.LUT P0, PT, PT, PT, UP0, 0x80, 0x0 ;  /* 0x000000000000781c */ /* 0x000ff00003f0f008 */
[----:B------:R-:W2:Y:S01]  /*a260*/  MUFU.TANH R35, R35 ;  /* 0x0000002300237308 */ /* 0x000ea20000002400 */
[----:B------:R-:W1:Y:S09]  /*a270*/  SHFL.IDX PT, R14, R12, RZ, 0x1c1f ;  /* 0x001c1fff0c0e7589 */ /* 0x000e7200000e0000 */
[----:B------:R-:W1:Y:S01]  /*a280*/  MUFU.TANH R34, R34 ;  /* 0x0000002200227308 */ /* 0x000e620000002400 */
[----:B------:R1:W2:Y:S01]  /*a290*/  SHFL.IDX PT, R13, R12, 0x1, 0x1c1f ;  /* 0x003c1f000c0d7f89 */ /* 0x0002a200000e0000 */
[----:B------:R-:W-:Y:S02]  /*a2a0*/  @P0 IADD3.X R15, RZ, c[0x0][0x1cc], R2, P1, P6 ;  /* 0x00007300ff0f0a10 */ /* 0x000fe40000fec402 */
[----:B------:R-:W-:Y:S02]  /*a2b0*/  PLOP3.LUT P1, PT, PT, PT, UP0, 0x80, 0x0 ;  /* 0x000000000000781c */ /* 0x000fe40003f2f008 */
[----:B------:R-:W-:Y:S02]  /*a2c0*/  PLOP3.LUT P0, PT, PT, PT, UP0, 0x80, 0x0 ;  /* 0x000000000000781c */ /* 0x000fe40003f0f008 */
[----:B------:R-:W-:Y:S02]  /*a2d0*/  PLOP3.LUT P6, PT, PT, PT, UP0, 0x80, 0x0 ;  /* 0x000000000000781c */ /* 0x000fe40003fcf008 */
[----:B------:R-:W2:Y:S10]  /*a2e0*/  MUFU.TANH R22, R22 ;  /* 0x0000001600167308 */ /* 0x000eb40000002400 */
[----:B------:R-:W3:Y:S01]  /*a2f0*/  MUFU.TANH R21, R21 ;  /* 0x0000001500157308 */ /* 0x000ee20000002400 */
[----:B-1----:R-:W-:Y:S02]  /*a300*/  @P1 IADD3 R12, P1, R0, c[0x0][0x1c8], RZ ;  /* 0x00007200000c1a10 */ /* 0x002fe40007f3e0ff */
[----:B------:R-:W-:Y:S01]  /*a310*/  MOV R0, UR17 ;  /* 0x0000001100007c02 */ /* 0x000fe20008000f00 */
[----:B------:R-:W-:Y:S03]  /*a320*/  @UP0 USHF.L.U32 UR17, UR4, 0x6, URZ ;  /* 0x0000000604110899 */ /* 0x000fe6000800063f */
[----:B------:R-:W-:Y:S03]  /*a330*/  IADD3 R0, -R186, 0x1, R0 ;  /* 0x00000001ba007810 */ /* 0x000fe60007ffe100 */
[----:B------:R-:W-:Y:S01]  /*a340*/  MUFU.TANH R44, R44 ;  /* 0x0000002c002c7308 */ /* 0x000fe20000002400 */
[----:B------:R-:W-:Y:S01]  /*a350*/  IADD3 R0, -R4, UR12, R0 ;  /* 0x0000000c04007c10 */ /* 0x000fe2000fffe100 */
[----:B------:R-:W-:Y:S02]  /*a360*/  @P6 IMAD.MOV.U32 R4, RZ, RZ, R12 ;  /* 0x000000ffff046224 */ /* 0x000fe400078e000c */
[----:B------:R-:W-:Y:S02]  /*a370*/  @P0 IADD3.X R5, R2, c[0x0][0x1cc], RZ, P1, !PT ;  /* 0x0000730002050a10 */ /* 0x000fe40000ffe4ff */
[----:B------:R-:W-:Y:S01]  /*a380*/  PLOP3.LUT P1, PT, PT, PT, UP0, 0x80, 0x0 ;  /* 0x000000000000781c */ /* 0x000fe20003f2f008 */
[C---:B------:R-:W-:Y:S01]  /*a390*/  IMAD.IADD R2, R0.reuse, 0x1, R14 ;  /* 0x0000000100027824 */ /* 0x040fe200078e020e */
[----:B------:R-:W-:Y:S02]  /*a3a0*/  PLOP3.LUT P0, PT, PT, PT, UP0, 0x80, 0x0 ;  /* 0x000000000000781c */ /* 0x000fe40003f0f008 */
[----:B------:R-:W-:Y:S01]  /*a3b0*/  MUFU.TANH R23, R23 ;  /* 0x0000001700177308 */ /* 0x000fe20000002400 */
[----:B--2---:R-:W-:Y:S08]  /*a3c0*/  IADD3 R0, R0, R13, RZ ;  /* 0x0000000d00007210 */ /* 0x004ff00007ffe0ff */
[----:B------:R-:W-:Y:S01]  /*a3d0*/  @!PT LDS RZ, [RZ] ;  /* 0x00000000fffff984 */ /* 0x000fe20000000800 */
[----:B------:R1:W-:Y:S01]  /*a3e0*/  @P1 LDGSTS.E.BYPASS.LTC128B.128 [R251+0xc100], [R4.64], !P5 ;  /* 0x0c10000004fb1fae */ /* 0x0003e2000e901d5e */
[----:B------:R-:W-:Y:S01]  /*a3f0*/  PLOP3.LUT P1, PT, PT, PT, UP0, 0x80, 0x0 ;  /* 0x000000000000781c */ /* 0x000fe20003f2f008 */
[----:B------:R-:W2:Y:S10]  /*a400*/  MUFU.TANH R24, R24 ;  /* 0x0000001800187308 */ /* 0x000eb40000002400 */
[----:B------:R-:W2:Y:S10]  /*a410*/  MUFU.TANH R49, R49 ;  /* 0x0000003100317308 */ /* 0x000eb40000002400 */
[----:B------:R-:W2:Y:S01]  /*a420*/  MUFU.TANH R45, R45 ;  /* 0x0000002d002d7308 */ /* 0x000ea20000002400 */
[----:B-1----:R-:W-:Y:S02]  /*a430*/  @P0 IADD3 R4, P6, R12, UR17, RZ ;  /* 0x000000110c040c10 */ /* 0x002fe4000ffde0ff */
[----:B------:R-:W-:Y:S07]  /*a440*/  ISETP.GT.AND P0, PT, R2, RZ, PT ;  /* 0x000000ff0200720c */ /* 0x000fee0003f04270 */
[----:B------:R-:W1:Y:S01]  /*a450*/  MUFU.TANH R48, R48 ;  /* 0x0000003000307308 */ /* 0x000e620000002400 */
[----:B------:R-:W-:Y:S02]  /*a460*/  FSEL R8, R207, -INF , P0 ;  /* 0xff800000cf087808 */ /* 0x000fe40000000000 */
[----:B------:R-:W-:Y:S02]  /*a470*/  ISETP.GT.AND P0, PT, R0, 0x1, PT ;  /* 0x000000010000780c */ /* 0x000fe40003f04270 */
[----:B------:R-:W-:Y:S02]  /*a480*/  FMNMX.FTZ R14, R8, R3, !PT ;  /* 0x00000003080e7209 */ /* 0x000fe40007810000 */
[----:B------:R-:W-:Y:S02]  /*a490*/  FSEL R12, R204, -INF , P0 ;  /* 0xff800000cc0c7808 */ /* 0x000fe40000000000 */
[----:B------:R-:W-:Y:S01]  /*a4a0*/  @P1 IADD3.X R5, R5, UR18, RZ, P6, !PT ;  /* 0x0000001205051c10 */ /* 0x000fe2000b7fe4ff */
[----:B------:R-:W1:Y:S01]  /*a4b0*/  MUFU.TANH R42, R42 ;  /* 0x0000002a002a7308 */ /* 0x000e620000002400 */
[----:B------:R-:W-:Y:S02]  /*a4c0*/  ISETP.GT.AND P6, PT, R2, 0x1, PT ;  /* 0x000000010200780c */ /* 0x000fe40003fc4270 */
[----:B------:R-:W-:Y:S02]  /*a4d0*/  ISETP.GT.AND P1, PT, R0, RZ, PT ;  /* 0x000000ff0000720c */ /* 0x000fe40003f24270 */
[----:B------:R-:W-:Y:S02]  /*a4e0*/  FSEL R7, R206, -INF , P6 ;  /* 0xff800000ce077808 */ /* 0x000fe40003000000 */
[C---:B------:R-:W-:Y:S02]  /*a4f0*/  ISETP.GT.AND P6, PT, R2.reuse, 0x8, PT ;  /* 0x000000080200780c */ /* 0x040fe40003fc4270 */
[----:B------:R-:W-:Y:S01]  /*a500*/  FSEL R10, R205, -INF , P1 ;  /* 0xff800000cd0a7808 */ /* 0x000fe20000800000 */
[----:B------:R-:W1:Y:S01]  /*a510*/  MUFU.TANH R43, R43 ;  /* 0x0000002b002b7308 */ /* 0x000e620000002400 */
[----:B------:R-:W-:Y:S02]  /*a520*/  ISETP.GT.AND P1, PT, R2, 0x9, PT ;  /* 0x000000090200780c */ /* 0x000fe40003f24270 */
[----:B------:R-:W-:Y:S02]  /*a530*/  FSEL R6, R189, -INF , P6 ;  /* 0xff800000bd067808 */ /* 0x000fe40003000000 */
[----:B------:R-:W-:Y:S02]  /*a540*/  FMNMX.FTZ R14, R7, R14, !PT ;  /* 0x0000000e070e7209 */ /* 0x000fe40007810000 */
[----:B------:R-:W-:Y:S02]  /*a550*/  ISETP.GT.AND P0, PT, R0, 0x8, PT ;  /* 0x000000080000780c */ /* 0x000fe40003f04270 */
[----:B------:R-:W-:Y:S01]  /*a560*/  FSEL R9, R188, -INF , P1 ;  /* 0xff800000bc097808 */ /* 0x000fe20000800000 */
[----:B------:R-:W-:Y:S01]  /*a570*/  MUFU.TANH R46, R46 ;  /* 0x0000002e002e7308 */ /* 0x000fe20000002400 */
[----:B------:R-:W-:Y:S02]  /*a580*/  ISETP.GT.AND P1, PT, R2, 0x10, PT ;  /* 0x000000100200780c */ /* 0x000fe40003f24270 */
        /* <DEDUP_REMOVED lines=17> */
[----:B------:R-:W-:Y:S02]  /*a6a0*/  FSEL R196, R196, -INF , P1 ;  /* 0xff800000c4c47808 */ /* 0x000fe40000800000 */
[C---:B------:R-:W-:Y:S02]  /*a6b0*/  ISETP.GT.AND P1, PT, R2.reuse, 0x21, PT ;  /* 0x000000210200780c */ /* 0x040fe40003f24270 */
[----:B------:R-:W-:Y:S02]  /*a6c0*/  FMNMX.FTZ R14, R191, R14, !PT ;  /* 0x0000000ebf0e7209 */ /* 0x000fe40007810000 */
[----:B------:R-:W-:Y:S02]  /*a6d0*/  FSEL R195, R195, -INF , P6 ;  /* 0xff800000c3c37808 */ /* 0x000fe40003000000 */
[C---:B------:R-:W-:Y:S02]  /*a6e0*/  ISETP.GT.AND P6, PT, R2.reuse, 0x20, PT ;  /* 0x000000200200780c */ /* 0x040fe40003fc4270 */
[----:B------:R-:W-:Y:S02]  /*a6f0*/  FSEL R199, R199, -INF , P1 ;  /* 0xff800000c7c77808 */ /* 0x000fe40000800000 */
[----:B------:R-:W-:Y:S02]  /*a700*/  ISETP.GT.AND P1, PT, R2, 0x28, PT ;  /* 0x000000280200780c */ /* 0x000fe40003f24270 */
[----:B------:R-:W-:Y:S02]  /*a710*/  FMNMX.FTZ R14, R194, R14, !PT ;  /* 0x0000000ec20e7209 */ /* 0x000fe40007810000 */
[----:B------:R-:W-:Y:S02]  /*a720*/  ISETP.GT.AND P0, PT, R0, 0x19, PT ;  /* 0x000000190000780c */ /* 0x000fe40003f04270 */
[----:B------:R-:W-:Y:S02]  /*a730*/  FSEL R198, R198, -INF , P6 ;  /* 0xff800000c6c67808 */ /* 0x000fe40003000000 */
[----:B------:R-:W-:Y:S02]  /*a740*/  FSEL R202, R18, -INF , P1 ;  /* 0xff80000012ca7808 */ /* 0x000fe40000800000 */
[----:B------:R-:W-:Y:S02]  /*a750*/  FMNMX.FTZ R18, R10, R134, !PT ;  /* 0x000000860a127209 */ /* 0x000fe40007810000 */
[----:B------:R-:W-:Y:S02]  /*a760*/  FMNMX.FTZ R14, R195, R14, !PT ;  /* 0x0000000ec30e7209 */ /* 0x000fe40007810000 */
[----:B------:R-:W-:Y:S02]  /*a770*/  FMNMX.FTZ R18, R12, R18, !PT ;  /* 0x000000120c127209 */ /* 0x000fe40007810000 */
[----:B------:R-:W-:Y:S02]  /*a780*/  FSEL R197, R197, -INF , P0 ;  /* 0xff800000c5c57808 */ /* 0x000fe40000000000 */
[----:B------:R-:W-:Y:S02]  /*a790*/  ISETP.GT.AND P0, PT, R0, 0x20, PT ;  /* 0x000000200000780c */ /* 0x000fe40003f04270 */
[----:B------:R-:W-:Y:S02]  /*a7a0*/  FMNMX.FTZ R14, R198, R14, !PT ;  /* 0x0000000ec60e7209 */ /* 0x000fe40007810000 */
[----:B------:R-:W-:Y:S02]  /*a7b0*/  ISETP.GT.AND P6, PT, R0, 0x21, PT ;  /* 0x000000210000780c */ /* 0x000fe40003fc4270 */
[----:B------:R-:W-:Y:S02]  /*a7c0*/  FSEL R200, R135, -INF , P0 ;  /* 0xff80000087c87808 */ /* 0x000fe40000000000 */
[C---:B------:R-:W-:Y:S01]  /*a7d0*/  ISETP.GT.AND P0, PT, R2.reuse, 0x29, PT ;  /* 0x000000290200780c */ /* 0x040fe20003f04270 */
[----:B------:R1:W-:Y:S01]  /*a7e0*/  MUFU.TANH R135, R51 ;  /* 0x0000003300877308 */ /* 0x0003e20000002400 */
[----:B------:R-:W-:Y:S02]  /*a7f0*/  FMNMX.FTZ R18, R11, R18, !PT ;  /* 0x000000120b127209 */ /* 0x000fe40007810000 */
[----:B------:R-:W-:Y:S02]  /*a800*/  FMNMX.FTZ R14, R199, R14, !PT ;  /* 0x0000000ec70e7209 */ /* 0x000fe40007810000 */
[----:B------:R-:W-:Y:S02]  /*a810*/  FMNMX.FTZ R18, R13, R18, !PT ;  /* 0x000000120d127209 */ /* 0x000fe40007810000 */
[----:B------:R-:W-:Y:S02]  /*a820*/  FSEL R201, R133, -INF , P6 ;  /* 0xff80000085c97808 */ /* 0x000fe40003000000 */
[----:B------:R-:W-:Y:S02]  /*a830*/  FSEL R203, R25, -INF , P0 ;  /* 0xff80000019cb7808 */ /* 0x000fe40000000000 */
[----:B------:R-:W-:Y:S02]  /*a840*/  ISETP.GT.AND P0, PT, R2, 0x30, PT ;  /* 0x000000300200780c */ /* 0x000fe40003f04270 */
[----:B------:R-:W-:Y:S02]  /*a850*/  ISETP.GT.AND P6, PT, R0, 0x28, PT ;  /* 0x000000280000780c */ /* 0x000fe40003fc4270 */
[----:B------:R-:W-:Y:S02]  /*a860*/  FMNMX.FTZ R14, R202, R14, !PT ;  /* 0x0000000eca0e7209 */ /* 0x000fe40007810000 */
[----:B------:R-:W-:Y:S02]  /*a870*/  FSEL R204, R26, -INF , P6 ;  /* 0xff8000001acc7808 */ /* 0x000fe40003000000 */
[----:B------:R-:W-:Y:S02]  /*a880*/  ISETP.GT.AND P6, PT, R2, 0x31, PT ;  /* 0x000000310200780c */ /* 0x000fe40003fc4270 */
[----:B---3--:R-:W-:Y:S02]  /*a890*/  FSEL R206, R28, -INF , P0 ;  /* 0xff8000001cce7808 */ /* 0x008fe40000000000 */
[----:B------:R-:W-:Y:S02]  /*a8a0*/  ISETP.GT.AND P1, PT, R0, 0x29, PT ;  /* 0x000000290000780c */ /* 0x000fe40003f24270 */
[----:B------:R-:W-:Y:S02]  /*a8b0*/  FMNMX.FTZ R18, R192, R18, !PT ;  /* 0x00000012c0127209 */ /* 0x000fe40007810000 */
[----:B------:R-:W-:Y:S02]  /*a8c0*/  FMNMX.FTZ R14, R203, R14, !PT ;  /* 0x0000000ecb0e7209 */ /* 0x000fe40007810000 */
[----:B----4-:R-:W-:Y:S02]  /*a8d0*/  FSEL R207, R29, -INF , P6 ;  /* 0xff8000001dcf7808 */ /* 0x010fe40003000000 */
[----:B------:R-:W-:Y:S02]  /*a8e0*/  ISETP.GT.AND P6, PT, R2, 0x38, PT ;  /* 0x000000380200780c */ /* 0x000fe40003fc4270 */
[----:B------:R-:W-:Y:S02]  /*a8f0*/  FSEL R205, R27, -INF , P1 ;  /* 0xff8000001bcd7808 */ /* 0x000fe40000800000 */
[----:B------:R-:W-:Y:S02]  /*a900*/  ISETP.GT.AND P1, PT, R0, 0x30, PT ;  /* 0x000000300000780c */ /* 0x000fe40003f24270 */
[----:B------:R-:W-:Y:S02]  /*a910*/  FMNMX.FTZ R18, R193, R18, !PT ;  /* 0x00000012c1127209 */ /* 0x000fe40007810000 */
[----:B------:R-:W-:Y:S02]  /*a920*/  FMNMX.FTZ R14, R206, R14, !PT ;  /* 0x0000000ece0e7209 */ /* 0x000fe40007810000 */
[----:B------:R-:W-:Y:S02]  /*a930*/  FSEL R208, R30, -INF , P1 ;  /* 0xff8000001ed07808 */ /* 0x000fe40000800000 */
[----:B------:R-:W-:Y:S02]  /*a940*/  ISETP.GT.AND P1, PT, R2, 0x39, PT ;  /* 0x000000390200780c */ /* 0x000fe40003f24270 */
[----:B------:R-:W-:Y:S02]  /*a950*/  ISETP.GT.AND P0, PT, R0, 0x31, PT ;  /* 0x000000310000780c */ /* 0x000fe40003f04270 */
[----:B------:R-:W-:Y:S02]  /*a960*/  FSEL R212, R32, -INF , P6 ;  /* 0xff80000020d47808 */ /* 0x000fe40003000000 */
[----:B------:R-:W-:Y:S02]  /*a970*/  FMNMX.FTZ R18, R196, R18, !PT ;  /* 0x00000012c4127209 */ /* 0x000fe40007810000 */
[----:B------:R-:W-:Y:S02]  /*a980*/  FMNMX.FTZ R14, R207, R14, !PT ;  /* 0x0000000ecf0e7209 */ /* 0x000fe40007810000 */
[----:B------:R-:W-:Y:S02]  /*a990*/  ISETP.GT.AND P6, PT, R0, 0x39, PT ;  /* 0x000000390000780c */ /* 0x000fe40003fc4270 */
[----:B------:R-:W-:Y:S02]  /*a9a0*/  FSEL R211, R31, -INF , P0 ;  /* 0xff8000001fd37808 */ /* 0x000fe40000000000 */
[----:B------:R-:W-:Y:S02]  /*a9b0*/  FSEL R213, R33, -INF , P1 ;  /* 0xff80000021d57808 */ /* 0x000fe40000800000 */
[----:B------:R-:W-:Y:S02]  /*a9c0*/  ISETP.GT.AND P1, PT, R2, 0x40, PT ;  /* 0x000000400200780c */ /* 0x000fe40003f24270 */
[----:B------:R-:W-:Y:S02]  /*a9d0*/  ISETP.GT.AND P0, PT, R0, 0x38, PT ;  /* 0x000000380000780c */ /* 0x000fe40003f04270 */
[----:B------:R-:W-:Y:S02]  /*a9e0*/  FMNMX.FTZ R18, R197, R18, !PT ;  /* 0x00000012c5127209 */ /* 0x000fe40007810000 */
[----:B------:R-:W-:Y:S02]  /*a9f0*/  FMNMX.FTZ R14, R212, R14, !PT ;  /* 0x0000000ed40e7209 */ /* 0x000fe40007810000 */
[----:B------:R-:W-:Y:S02]  /*aa00*/  FSEL R209, R35, -INF , P6 ;  /* 0xff80000023d17808 */ /* 0x000fe40003000000 */
[----:B------:R-:W-:Y:S02]  /*aa10*/  ISETP.GT.AND P6, PT, R0, 0x40, PT ;  /* 0x000000400000780c */ /* 0x000fe40003fc4270 */
[----:B------:R-:W-:Y:S02]  /*aa20*/  FSEL R37, R36, -INF , P1 ;  /* 0xff80000024257808 */ /* 0x000fe40000800000 */
[----:B------:R-:W-:Y:S02]  /*aa30*/  FSEL R214, R34, -INF , P0 ;  /* 0xff80000022d67808 */ /* 0x000fe40000000000 */
[----:B------:R-:W-:Y:S01]  /*aa40*/  ISETP.GT.AND P0, PT, R2, 0x41, PT ;  /* 0x000000410200780c */ /* 0x000fe20003f04270 */
[----:B-1----:R-:W-:Y:S01]  /*aa50*/  IMAD.MOV.U32 R51, RZ, RZ, R37 ;  /* 0x000000ffff337224 */ /* 0x002fe200078e0025 */
[----:B------:R-:W-:Y:S02]  /*aa60*/  FMNMX.FTZ R14, R213, R14, !PT ;  /* 0x0000000ed50e7209 */ /* 0x000fe40007810000 */
[----:B------:R-:W-:Y:S02]  /*aa70*/  FMNMX.FTZ R18, R200, R18, !PT ;  /* 0x00000012c8127209 */ /* 0x000fe40007810000 */
[----:B------:R-:W-:Y:S02]  /*aa80*/  FSEL R41, R22, -INF , P6 ;  /* 0xff80000016297808 */ /* 0x000fe40003000000 */
[----:B------:R-:W-:Y:S01]  /*aa90*/  FSEL R38, R21, -INF , P0 ;  /* 0xff80000015267808 */ /* 0x000fe20000000000 */
[----:B------:R-:W1:Y:S01]  /*aaa0*/  MUFU.TANH R22, R47 ;  /* 0x0000002f00167308 */ /* 0x000e620000002400 */
[----:B------:R-:W-:Y:S01]  /*aab0*/  FMNMX.FTZ R14, R37, R14, !PT ;  /* 0x0000000e250e7209 */ /* 0x000fe20007810000 */
[----:B------:R-:W-:Y:S01]  /*aac0*/  FMUL.FTZ R21, R50, c[0x0][0x320] ;  /* 0x0000c80032157a20 */ /* 0x000fe20000410000 */
[----:B------:R-:W-:Y:S02]  /*aad0*/  FMNMX.FTZ R18, R201, R18, !PT ;  /* 0x00000012c9127209 */ /* 0x000fe40007810000 */
[C---:B------:R-:W-:Y:S02]  /*aae0*/  ISETP.GT.AND P1, PT, R2.reuse, 0x48, PT ;  /* 0x000000480200780c */ /* 0x040fe40003f24270 */
[C---:B------:R-:W-:Y:S02]  /*aaf0*/  ISETP.GT.AND P0, PT, R2.reuse, 0x49, PT ;  /* 0x000000490200780c */ /* 0x040fe40003f04270 */
[----:B------:R-:W-:Y:S01]  /*ab00*/  ISETP.GT.AND P6, PT, R2, 0x50, PT ;  /* 0x000000500200780c */ /* 0x000fe20003fc4270 */
[----:B------:R-:W3:Y:S01]  /*ab10*/  MUFU.TANH R21, R21 ;  /* 0x0000001500157308 */ /* 0x000ee20000002400 */
[----:B--2---:R-:W-:Y:S02]  /*ab20*/  FSEL R28, R24, -INF , P0 ;  /* 0xff800000181c7808 */ /* 0x004fe40000000000 */
[----:B------:R-:W-:Y:S02]  /*ab30*/  FSEL R40, R44, -INF , P6 ;  /* 0xff8000002c287808 */ /* 0x000fe40003000000 */
[----:B------:R-:W-:Y:S02]  /*ab40*/  FSEL R186, R23, -INF , P1 ;  /* 0xff80000017ba7808 */ /* 0x000fe40000800000 */
[C---:B------:R-:W-:Y:S02]  /*ab50*/  ISETP.GT.AND P1, PT, R2.reuse, 0x51, PT ;  /* 0x000000510200780c */ /* 0x040fe40003f24270 */
[C---:B------:R-:W-:Y:S01]  /*ab60*/  ISETP.GT.AND P0, PT, R2.reuse, 0x58, PT ;  /* 0x000000580200780c */ /* 0x040fe20003f04270 */
[----:B------:R-:W-:Y:S01]  /*ab70*/  IMAD.MOV.U32 R50, RZ, RZ, R186 ;  /* 0x000000ffff327224 */ /* 0x000fe200078e00ba */
[----:B------:R-:W-:Y:S02]  /*ab80*/  ISETP.GT.AND P6, PT, R2, 0x59, PT ;  /* 0x000000590200780c */ /* 0x000fe40003fc4270 */
[----:B------:R-:W-:Y:S02]  /*ab90*/  FMNMX.FTZ R2, R38, R14, !PT ;  /* 0x0000000e26027209 */ /* 0x000fe40007810000 */
[----:B------:R-:W-:Y:S02]  /*aba0*/  FMNMX.FTZ R14, R204, R18, !PT ;  /* 0x00000012cc0e7209 */ /* 0x000fe40007810000 */
[----:B------:R-:W-:Y:S01]  /*abb0*/  FSEL R35, R49, -INF , P6 ;  /* 0xff80000031237808 */ /* 0x000fe20003000000 */
[----:B------:R-:W-:Y:S01]  /*abc0*/  IMAD.MOV.U32 R49, RZ, RZ, R38 ;  /* 0x000000ffff317224 */ /* 0x000fe200078e0026 */
[----:B------:R-:W-:Y:S02]  /*abd0*/  FMNMX.FTZ R14, R205, R14, !PT ;  /* 0x0000000ecd0e7209 */ /* 0x000fe40007810000 */
[----:B------:R-:W-:Y:S02]  /*abe0*/  ISETP.GT.AND P6, PT, R0, 0x48, PT ;  /* 0x000000480000780c */ /* 0x000fe40003fc4270 */
[----:B------:R-:W-:Y:S02]  /*abf0*/  FMNMX.FTZ R14, R208, R14, !PT ;  /* 0x0000000ed00e7209 */ /* 0x000fe40007810000 */
[----:B------:R-:W-:Y:S02]  /*ac00*/  FSEL R215, R45, -INF , P1 ;  /* 0xff8000002dd77808 */ /* 0x000fe40000800000 */
[----:B------:R-:W-:Y:S02]  /*ac10*/  PLOP3.LUT P1, PT, PT, PT, UP0, 0x80, 0x0 ;  /* 0x000000000000781c */ /* 0x000fe40003f2f008 */
[----:B------:R-:W-:Y:S02]  /*ac20*/  FSEL R24, R48, -INF , P0 ;  /* 0xff80000030187808 */ /* 0x000fe40000000000 */
[----:B------:R-:W-:Y:S02]  /*ac30*/  ISETP.GT.AND P0, PT, R0, 0x41, PT ;  /* 0x000000410000780c */ /* 0x000fe40003f04270 */
[----:B------:R-:W-:Y:S02]  /*ac40*/  FSEL R29, R42, -INF , P6 ;  /* 0xff8000002a1d7808 */ /* 0x000fe40003000000 */
[----:B------:R-:W-:Y:S02]  /*ac50*/  ISETP.GT.AND P6, PT, R0, 0x49, PT ;  /* 0x000000490000780c */ /* 0x000fe40003fc4270 */
[----:B------:R-:W-:Y:S02]  /*ac60*/  FMNMX.FTZ R14, R211, R14, !PT ;  /* 0x0000000ed30e7209 */ /* 0x000fe40007810000 */
[----:B------:R-:W-:Y:S02]  /*ac70*/  FSEL R210, R39, -INF , P0 ;  /* 0xff80000027d27808 */ /* 0x000fe40000000000 */
[----:B------:R-:W-:Y:S02]  /*ac80*/  PLOP3.LUT P0, PT, PT, PT, UP0, 0x80, 0x0 ;  /* 0x000000000000781c */ /* 0x000fe40003f0f008 */
[----:B------:R-:W-:Y:S02]  /*ac90*/  FMNMX.FTZ R14, R214, R14, !PT ;  /* 0x0000000ed60e7209 */ /* 0x000fe40007810000 */
[----:B------:R-:W-:Y:S02]  /*aca0*/  FSEL R34, R43, -INF , P6 ;  /* 0xff8000002b227808 */ /* 0x000fe40003000000 */
[----:B------:R-:W-:Y:S02]  /*acb0*/  ISETP.GT.AND P6, PT, R0, 0x51, PT ;  /* 0x000000510000780c */ /* 0x000fe40003fc4270 */
[----:B------:R-:W-:Y:S02]  /*acc0*/  FMNMX.FTZ R14, R209, R14, !PT ;  /* 0x0000000ed10e7209 */ /* 0x000fe40007810000 */
[----:B-1----:R-:W-:Y:S02]  /*acd0*/  FSEL R26, R22, -INF , P6 ;  /* 0xff800000161a7808 */ /* 0x002fe40003000000 */
[----:B------:R-:W-:Y:S02]  /*ace0*/  ISETP.GT.AND P6, PT, R0, 0x59, PT ;  /* 0x000000590000780c */ /* 0x000fe40003fc4270 */
[----:B------:R-:W-:Y:S02]  /*acf0*/  FMNMX.FTZ R2, R50, R2, !PT ;  /* 0x0000000232027209 */ /* 0x000fe40007810000 */
[----:B------:R-:W-:Y:S02]  /*ad00*/  @P1 MOV R18, R132 ;  /* 0x0000008400121202 */ /* 0x000fe40000000f00 */
[----:B------:R-:W-:Y:S02]  /*ad10*/  ISETP.GT.AND P1, PT, R0, 0x50, PT ;  /* 0x000000500000780c */ /* 0x000fe40003f24270 */
[----:B------:R-:W-:Y:S01]  /*ad20*/  FSEL R135, R135, -INF , P6 ;  /* 0xff80000087877808 */ /* 0x000fe20003000000 */
[----:B------:R1:W-:Y:S01]  /*ad30*/  @P0 LDGSTS.E.BYPASS.LTC128B.128 [R251+0xf100], [R18.64], !P4 ;  /* 0x0f10000012fb0fae */ /* 0x0003e2000e101d5e */
[----:B------:R-:W-:Y:S02]  /*ad40*/  PLOP3.LUT P6, PT, PT, PT, UP0, 0x80, 0x0 ;  /* 0x000000000000781c */ /* 0x000fe40003fcf008 */
[----:B------:R-:W-:Y:S02]  /*ad50*/  FMNMX.FTZ R14, R41, R14, !PT ;  /* 0x0000000e290e7209 */ /* 0x000fe40007810000 */
[----:B------:R-:W-:Y:S02]  /*ad60*/  FMNMX.FTZ R2, R28, R2, !PT ;  /* 0x000000021c027209 */ /* 0x000fe40007810000 */
[----:B------:R-:W-:Y:S02]  /*ad70*/  FSEL R252, R46, -INF , P1 ;  /* 0xff8000002efc7808 */ /* 0x000fe40000800000 */
[----:B------:R-:W-:Y:S02]  /*ad80*/  PLOP3.LUT P0, PT, PT, PT, UP0, 0x80, 0x0 ;  /* 0x000000000000781c */ /* 0x000fe40003f0f008 */
[----:B------:R-:W-:Y:S02]  /*ad90*/  ISETP.GT.AND P1, PT, R0, 0x58, PT ;  /* 0x000000580000780c */ /* 0x000fe40003f24270 */
[----:B------:R-:W-:Y:S01]  /*ada0*/  FMNMX.FTZ R14, R210, R14, !PT ;  /* 0x0000000ed20e7209 */ /* 0x000fe20007810000 */
[----:B------:R2:W-:Y:S01]  /*adb0*/  @P6 LDGSTS.E.BYPASS.LTC128B.128 [R251+0x12100], [R16.64], !P3 ;  /* 0x1210000010fb6fae */ /* 0x0005e2000d901d5e */
[----:B------:R-:W-:Y:S02]  /*adc0*/  FMNMX.FTZ R2, R40, R2, !PT ;  /* 0x0000000228027209 */ /* 0x000fe40007810000 */
[----:B---3--:R-:W-:Y:S02]  /*add0*/  FSEL R43, R21, -INF , P1 ;  /* 0xff800000152b7808 */ /* 0x008fe40000800000 */
[----:B------:R-:W-:Y:S02]  /*ade0*/  PLOP3.LUT P1, PT, PT, PT, UP0, 0x80, 0x0 ;  /* 0x000000000000781c */ /* 0x000fe40003f2f008 */
[----:B------:R-:W-:Y:S02]  /*adf0*/  FMNMX.FTZ R14, R29, R14, !PT ;  /* 0x0000000e1d0e7209 */ /* 0x000fe40007810000 */
[----:B------:R-:W-:Y:S02]  /*ae00*/  PLOP3.LUT P1, PT, PT, PT, UP0, 0x80, 0x0 ;  /* 0x000000000000781c */ /* 0x000fe40003f2f008 */
[----:B------:R-:W-:Y:S02]  /*ae10*/  FMNMX.FTZ R2, R215, R2, !PT ;  /* 0x00000002d7027209 */ /* 0x000fe40007810000 */
[----:B------:R-:W-:Y:S02]  /*ae20*/  FMNMX.FTZ R14, R34, R14, !PT ;  /* 0x0000000e220e7209 */ /* 0x000fe40007810000 */
[----:B------:R-:W-:Y:S02]  /*ae30*/  FMNMX.FTZ R2, R24, R2, !PT ;  /* 0x0000000218027209 */ /* 0x000fe40007810000 */
[----:B------:R-:W-:Y:S01]  /*ae40*/  FMNMX.FTZ R0, R252, R14, !PT ;  /* 0x0000000efc007209 */ /* 0x000fe20007810000 */
[----:B------:R-:W-:Y:S01]  /*ae50*/  @P0 IMAD.MOV.U32 R14, RZ, RZ, R20 ;  /* 0x000000ffff0e0224 */ /* 0x000fe200078e0014 */
[----:B------:R-:W-:Y:S02]  /*ae60*/  PLOP3.LUT P0, PT, PT, PT, UP0, 0x80, 0x0 ;  /* 0x000000000000781c */ /* 0x000fe40003f0f008 */
[----:B------:R-:W-:Y:S02]  /*ae70*/  FMNMX.FTZ R2, R35, R2, !PT ;  /* 0x0000000223027209 */ /* 0x000fe40007810000 */
[----:B------:R3:W-:Y:S01]  /*ae80*/  @P1 LDGSTS.E.BYPASS.LTC128B.128 [R251+0x15100], [R14.64], !P2 ;  /* 0x151000000efb1fae */ /* 0x0007e2000d101d5e */
[----:B------:R-:W-:Y:S02]  /*ae90*/  PLOP3.LUT P1, PT, PT, PT, UP0, 0x80, 0x0 ;  /* 0x000000000000781c */ /* 0x000fe40003f2f008 */
[----:B------:R-:W-:Y:S02]  /*aea0*/  PLOP3.LUT P6, PT, PT, PT, UP0, 0x80, 0x0 ;  /* 0x000000000000781c */ /* 0x000fe40003fcf008 */
[----:B------:R-:W-:Y:S02]  /*aeb0*/  PLOP3.LUT P6, PT, PT, PT, UP0, 0x80, 0x0 ;  /* 0x000000000000781c */ /* 0x000fe40003fcf008 */
[----:B------:R-:W-:Y:S01]  /*aec0*/  FMNMX.FTZ R0, R26, R0, !PT ;  /* 0x000000001a007209 */ /* 0x000fe20007810000 */
[----:B------:R-:W4:Y:S01]  /*aed0*/  SHFL.BFLY PT, R133, R2, 0x2, 0x1f ;  /* 0x0c401f0002857f89 */ /* 0x000f2200000e0000 */
[----:B------:R-:W-:Y:S02]  /*aee0*/  MOV R48, R28 ;  /* 0x0000001c00307202 */ /* 0x000fe40000000f00 */
[----:B------:R-:W-:Y:S04]  /*aef0*/  FMNMX.FTZ R0, R43, R0, !PT ;  /* 0x000000002b007209 */ /* 0x000fe80007810000 */
[----:B------:R-:W-:Y:S01]  /*af00*/  FMNMX.FTZ R0, R135, R0, !PT ;  /* 0x0000000087007209 */ /* 0x000fe20007810000 */
[----:B------:R1:W-:Y:S01]  /*af10*/  @P0 LDGSTS.E.BYPASS.LTC128B.128 [R251+0xd100], [R4.64], !P5 ;  /* 0x0d10000004fb0fae */ /* 0x0003e2000e901d5e */
[----:B------:R-:W-:Y:S07]  /*af20*/  PLOP3.LUT P0, PT, PT, PT, UP0, 0x80, 0x0 ;  /* 0x000000000000781c */ /* 0x000fee0003f0f008 */
[----:B------:R1:W-:Y:S08]  /*af30*/  @P1 LDGSTS.E.BYPASS.LTC128B.128 [R251+0x10100], [R4.64+0x80], !P4 ;  /* 0x1010008004fb1fae */ /* 0x0003f0000e101d5e */
[----:B------:R2:W-:Y:S01]  /*af40*/  @P6 LDGSTS.E.BYPASS.LTC128B.128 [R251+0x13100], [R4.64+0x100], !P3 ;  /* 0x1310010004fb6fae */ /* 0x0005e2000d901d5e */
[----:B----4-:R-:W-:Y:S02]  /*af50*/  FMNMX.FTZ R133, R2, R133, !PT ;  /* 0x0000008502857209 */ /* 0x010fe40007810000 */
[----:B------:R-:W-:Y:S05]  /*af60*/  PLOP3.LUT P6, PT, PT, PT, UP0, 0x80, 0x0 ;  /* 0x000000000000781c */ /* 0x000fea0003fcf008 */
[----:B------:R-:W4:Y:S08]  /*af70*/  SHFL.BFLY PT, R2, R0, 0x2, 0x1f ;  /* 0x0c401f0000027f89 */ /* 0x000f3000000e0000 */
[----:B------:R2:W-:Y:S01]  /*af80*/  @P0 LDGSTS.E.BYPASS.LTC128B.128 [R251+0x16100], [R4.64+0x180], !P2 ;  /* 0x1610018004fb0fae */ /* 0x0005e2000d101d5e */
[----:B------:R-:W-:Y:S07]  /*af90*/  PLOP3.LUT P0, PT, PT, PT, UP0, 0x80, 0x0 ;  /* 0x000000000000781c */ /* 0x000fee0003f0f008 */
[----:B-1----:R-:W1:Y:S01]  /*afa0*/  SHFL.BFLY PT, R18, R133, 0x1, 0x1f ;  /* 0x0c201f0085127f89 */ /* 0x002e6200000e0000 */
[----:B----4-:R-:W-:Y:S07]  /*afb0*/  FMNMX.FTZ R0, R0, R2, !PT ;  /* 0x0000000200007209 */ /* 0x010fee0007810000 */
[----:B------:R-:W4:Y:S01]  /*afc0*/  SHFL.BFLY PT, R2, R0, 0x1, 0x1f ;  /* 0x0c201f0000027f89 */ /* 0x000f2200000e0000 */
[----:B--2---:R-:W-:Y:S02]  /*afd0*/  @P6 IADD3 R4, P6, R4, UR17, RZ ;  /* 0x0000001104046c10 */ /* 0x004fe4000ffde0ff */
[----:B-1----:R-:W-:Y:S04]  /*afe0*/  FMNMX.FTZ R133, R133, R18, !PT ;  /* 0x0000001285857209 */ /* 0x002fe80007810000 */
[C---:B------:R-:W-:Y:S01]  /*aff0*/  FSETP.NEU.FTZ.AND P1, PT, R133.reuse, -INF , PT ;  /* 0xff8000008500780b */ /* 0x040fe20003f3d000 */
[----:B------:R-:W-:Y:S06]  /*b000*/  FMUL.FTZ R188, R133, c[0x0][0x2d0] ;  /* 0x0000b40085bc7a20 */ /* 0x000fec0000410000 */
[----:B------:R-:W-:Y:S02]  /*b010*/  @P0 IADD3.X R5, R5, UR18, RZ, P6, !PT ;  /* 0x0000001205050c10 */ /* 0x000fe4000b7fe4ff */
[----:B------:R-:W-:Y:S02]  /*b020*/  PLOP3.LUT P6, PT, PT, PT, UP0, 0x80, 0x0 ;  /* 0x000000000000781c */ /* 0x000fe40003fcf008 */
[----:B------:R-:W-:Y:S02]  /*b030*/  PLOP3.LUT P6, PT, PT, PT, UP0, 0x80, 0x0 ;  /* 0x000000000000781c */ /* 0x000fe40003fcf008 */
[----:B----4-:R-:W-:Y:S02]  /*b040*/  FMNMX.FTZ R132, R0, R2, !PT ;  /* 0x0000000200847209 */ /* 0x010fe40007810000 */
[----:B------:R-:W-:Y:S02]  /*b050*/  FSEL R0, R133, RZ, P1 ;  /* 0x000000ff85007208 */ /* 0x000fe40000800000 */
[C---:B------:R-:W-:Y:S01]  /*b060*/  FSETP.NEU.FTZ.AND P0, PT, R132.reuse, -INF , PT ;  /* 0xff8000008400780b */ /* 0x040fe20003f1d000 */
[----:B------:R-:W-:Y:S01]  /*b070*/  FMUL.FTZ R189, R132, c[0x0][0x2d0] ;  /* 0x0000b40084bd7a20 */ /* 0x000fe20000410000 */
[----:B------:R-:W-:Y:S01]  /*b080*/  FSEL R188, R188, RZ, P1 ;  /* 0x000000ffbcbc7208 */ /* 0x000fe20000800000 */
[----:B------:R-:W-:Y:S01]  /*b090*/  FADD.FTZ R0, -R0, R3 ;  /* 0x0000000300007221 */ /* 0x000fe20000010100 */
[----:B------:R-:W-:Y:S02]  /*b0a0*/  PLOP3.LUT P1, PT, PT, PT, UP0, 0x80, 0x0 ;  /* 0x000000000000781c */ /* 0x000fe40003f2f008 */
[----:B------:R-:W-:Y:S01]  /*b0b0*/  FSEL R189, R189, RZ, P0 ;  /* 0x000000ffbdbd7208 */ /* 0x000fe20000000000 */
[----:B------:R1:W-:Y:S01]  /*b0c0*/  @P6 LDGSTS.E.BYPASS.LTC128B.128 [R251+0xe100], [R4.64], !P5 ;  /* 0x0e10000004fb6fae */ /* 0x0003e2000e901d5e */
[----:B------:R-:W-:Y:S01]  /*b0d0*/  PLOP3.LUT P6, PT, PT, PT, UP0, 0x80, 0x0 ;  /* 0x000000000000781c */ /* 0x000fe20003fcf008 */
[----:B------:R-:W-:Y:S01]  /*b0e0*/  FMUL.FTZ R0, R0, c[0x0][0x2d0] ;  /* 0x0000b40000007a20 */ /* 0x000fe20000410000 */
[----:B------:R-:W-:Y:S01]  /*b0f0*/  FSEL R2, R132, RZ, P0 ;  /* 0x000000ff84027208 */ /* 0x000fe20000000000 */
[--C-:B------:R-:W-:Y:S01]  /*b100*/  FFMA.FTZ R12, R12, c[0x0][0x2d0], -R189.reuse ;  /* 0x0000b4000c0c7a23 */ /* 0x100fe200000108bd */
[----:B------:R-:W-:Y:S01]  /*b110*/  PLOP3.LUT P0, PT, PT, PT, UP0, 0x80, 0x0 ;  /* 0x000000000000781c */ /* 0x000fe20003f0f008 */
[--C-:B------:R-:W-:Y:S01]  /*b120*/  FFMA.FTZ R13, R13, c[0x0][0x2d0], -R189.reuse ;  /* 0x0000b4000d0d7a23 */ /* 0x100fe200000108bd */
[----:B------:R2:W4:Y:S01]  /*b130*/  MUFU.EX2 R3, R0 ;  /* 0x0000000000037308 */ /* 0x0005220000000800 */
[--C-:B------:R-:W-:Y:S01]  /*b140*/  FFMA.FTZ R8, R8, c[0x0][0x2d0], -R188.reuse ;  /* 0x0000b40008087a23 */ /* 0x100fe200000108bc */
[----:B------:R-:W-:Y:S01]  /*b150*/  UISETP.GT.AND UP0, UPT, UR16, UR15, UPT ;  /* 0x0000000f1000728c */ /* 0x000fe2000bf04270 */
[--C-:B------:R-:W-:Y:S02]  /*b160*/  FFMA.FTZ R7, R7, c[0x0][0x2d0], -R188.reuse ;  /* 0x0000b40007077a23 */ /* 0x100fe400000108bc */
[--C-:B------:R-:W-:Y:S01]  /*b170*/  FFMA.FTZ R6, R6, c[0x0][0x2d0], -R188.reuse ;  /* 0x0000b40006067a23 */ /* 0x100fe200000108bc */
[----:B------:R-:W-:Y:S01]  /*b180*/  UMOV UR16, UR24 ;  /* 0x0000001800107c82 */ /* 0x000fe20008000000 */
[----:B------:R1:W-:Y:S01]  /*b190*/  @P6 LDGSTS.E.BYPASS.LTC128B.128 [R251+0x11100], [R4.64+0x80], !P4 ;  /* 0x1110008004fb6fae */ /* 0x0003e2000e101d5e */
[----:B------:R-:W-:Y:S02]  /*b1a0*/  FFMA.FTZ R9, R9, c[0x0][0x2d0], -R188 ;  /* 0x0000b40009097a23 */ /* 0x000fe400000108bc */
[----:B------:R-:W1:Y:S01]  /*b1b0*/  MUFU.EX2 R23, R12 ;  /* 0x0000000c00177308 */ /* 0x000e620000000800 */
[--C-:B------:R-:W-:Y:S02]  /*b1c0*/  FFMA.FTZ R10, R10, c[0x0][0x2d0], -R189.reuse ;  /* 0x0000b4000a0a7a23 */ /* 0x100fe400000108bd */
[----:B------:R-:W-:Y:S02]  /*b1d0*/  FFMA.FTZ R11, R11, c[0x0][0x2d0], -R189 ;  /* 0x0000b4000b0b7a23 */ /* 0x000fe400000108bd */
[----:B------:R3:W-:Y:S05]  /*b1e0*/  @P1 LDGSTS.E.BYPASS.LTC128B.128 [R251+0x14100], [R4.64+0x100], !P3 ;  /* 0x1410010004fb1fae */ /* 0x0007ea000d901d5e */
[----:B------:R3:W3:Y:S03]  /*b1f0*/  MUFU.EX2 R31, R13 ;  /* 0x0000000d001f7308 */ /* 0x0006e60000000800 */
[----:B------:R3:W-:Y:S01]  /*b200*/  @P0 LDGSTS.E.BYPASS.LTC128B.128 [R251+0x17100], [R4.64+0x180], !P2 ;  /* 0x1710018004fb0fae */ /* 0x0007e2000d101d5e */
[----:B--2---:R-:W-:Y:S01]  /*b210*/  FADD.FTZ R0, -R2, R134 ;  /* 0x0000008602007221 */ /* 0x004fe20000010100 */
[----:B------:R-:W-:Y:S01]  /*b220*/  PLOP3.LUT P0, PT, PT, PT, UP0, 0x80, 0x0 ;  /* 0x000000000000781c */ /* 0x000fe20003f0f008 */
[----:B------:R-:W-:Y:S02]  /*b230*/  IMAD.MOV.U32 R134, RZ, RZ, R29 ;  /* 0x000000ffff867224 */ /* 0x000fe400078e001d */
[----:B------:R-:W-:Y:S02]  /*b240*/  FMUL.FTZ R0, R0, c[0x0][0x2d0] ;  /* 0x0000b40000007a20 */ /* 0x000fe40000410000 */
[----:B------:R2:W2:Y:S01]  /*b250*/  MUFU.EX2 R30, R9 ;  /* 0x00000009001e7308 */ /* 0x0004a20000000800 */
[C---:B----4-:R-:W-:Y:S01]  /*b260*/  FMUL.FTZ R16, R3.reuse, R148 ;  /* 0x0000009403107220 */ /* 0x050fe20000410000 */
[----:B------:R-:W-:Y:S01]  /*b270*/  LDSM.16.MT88.4 R36, [R219+0x100] ;  /* 0x00010000db24783b */ /* 0x000fe20000004200 */
[C---:B------:R-:W-:Y:S02]  /*b280*/  FMUL.FTZ R17, R3.reuse, R149 ;  /* 0x0000009503117220 */ /* 0x040fe40000410000 */
[----:B-1----:R-:W-:Y:S02]  /*b290*/  IMAD.MOV.U32 R2, RZ, RZ, R23 ;  /* 0x000000ffff027224 */ /* 0x002fe400078e0017 */
[----:B------:R-:W-:Y:S02]  /*b2a0*/  IMAD.MOV.U32 R148, RZ, RZ, R35 ;  /* 0x000000ffff947224 */ /* 0x000fe400078e0023 */
[C---:B------:R-:W-:Y:S01]  /*b2b0*/  FMUL.FTZ R52, R3.reuse, R52 ;  /* 0x0000003403347220 */ /* 0x040fe20000410000 */
[----:B------:R1:W-:Y:S01]  /*b2c0*/  MUFU.EX2 R25, R8 ;  /* 0x0000000800197308 */ /* 0x0003e20000000800 */
[----:B------:R-:W-:Y:S01]  /*b2d0*/  LDSM.16.MT88.4 R20, [R218+0x100] ;  /* 0x00010000da14783b */ /* 0x000fe20000004200 */
[----:B------:R-:W-:Y:S01]  /*b2e0*/  MOV R149, R2 ;  /* 0x0000000200957202 */ /* 0x000fe20000000f00 */
[C---:B------:R-:W-:Y:S02]  /*b2f0*/  FMUL.FTZ R53, R3.reuse, R53 ;  /* 0x0000003503357220 */ /* 0x040fe40000410000 */
[C---:B------:R-:W-:Y:S02]  /*b300*/  FMUL.FTZ R56, R3.reuse, R56 ;  /* 0x0000003803387220 */ /* 0x040fe40000410000 */
[C---:B------:R-:W-:Y:S02]  /*b310*/  FMUL.FTZ R57, R3.reuse, R57 ;  /* 0x0000003903397220 */ /* 0x040fe40000410000 */
[----:B---3--:R-:W3:Y:S01]  /*b320*/  LDSM.16.MT88.4 R12, [R217+0x100] ;  /* 0x00010000d90c783b */ /* 0x008ee20000004200 */
[----:B------:R-:W4:Y:S01]  /*b330*/  MUFU.EX2 R42, R7 ;  /* 0x00000007002a7308 */ /* 0x000f220000000800 */
[C---:B------:R-:W-:Y:S01]  /*b340*/  FMUL.FTZ R4, R3.reuse, R136 ;  /* 0x0000008803047220 */ /* 0x040fe20000410000 */
[----:B------:R-:W-:Y:S01]  /*b350*/  MOV R136, R31 ;  /* 0x0000001f00887202 */ /* 0x000fe20000000f00 */
[C---:B------:R-:W-:Y:S02]  /*b360*/  FMUL.FTZ R5, R3.reuse, R137 ;  /* 0x0000008903057220 */ /* 0x040fe40000410000 */
[C---:B--2---:R-:W-:Y:S02]  /*b370*/  FMUL.FTZ R9, R3.reuse, R141 ;  /* 0x0000008d03097220 */ /* 0x044fe40000410000 */
[----:B------:R-:W-:Y:S01]  /*b380*/  IMAD.MOV.U32 R137, RZ, RZ, R30 ;  /* 0x000000ffff897224 */ /* 0x000fe200078e001e */
[----:B------:R-:W-:Y:S01]  /*b390*/  LDSM.16.MT88.4 R44, [R217+0x3100] ;  /* 0x00310000d92c783b */ /* 0x000fe20000004200 */
[C---:B------:R-:W-:Y:S01]  /*b3a0*/  FMUL.FTZ R60, R3.reuse, R60 ;  /* 0x0000003c033c7220 */ /* 0x040fe20000410000 */
[----:B------:R-:W2:Y:S01]  /*b3b0*/  MUFU.EX2 R33, R6 ;  /* 0x0000000600217308 */ /* 0x000ea20000000800 */
[C---:B------:R-:W-:Y:S02]  /*b3c0*/  FMUL.FTZ R61, R3.reuse, R61 ;  /* 0x0000003d033d7220 */ /* 0x040fe40000410000 */
[C---:B------:R-:W-:Y:S02]  /*b3d0*/  FMUL.FTZ R64, R3.reuse, R64 ;  /* 0x0000004003407220 */ /* 0x040fe40000410000 */
[C---:B-1----:R-:W-:Y:S01]  /*b3e0*/  FMUL.FTZ R8, R3.reuse, R140 ;  /* 0x0000008c03087220 */ /* 0x042fe20000410000 */
[----:B------:R-:W0:Y:S01]  /*b3f0*/  LDGDEPBAR ;  /* 0x00000000000079af */ /* 0x000e220000000000 */
[C---:B------:R-:W-:Y:S02]  /*b400*/  FMUL.FTZ R65, R3.reuse, R65 ;  /* 0x0000004103417220 */ /* 0x040fe40000410000 */
[C---:B------:R-:W-:Y:S01]  /*b410*/  FMUL.FTZ R68, R3.reuse, R68 ;  /* 0x0000004403447220 */ /* 0x040fe20000410000 */
[----:B------:R-:W1:Y:S01]  /*b420*/  MUFU.EX2 R27, R10 ;  /* 0x0000000a001b7308 */ /* 0x000e620000000800 */
[C---:B------:R-:W-:Y:S02]  /*b430*/  FMUL.FTZ R69, R3.reuse, R69 ;  /* 0x0000004503457220 */ /* 0x040fe40000410000 */
[C---:B------:R-:W-:Y:S01]  /*b440*/  FMUL.FTZ R72, R3.reuse, R72 ;  /* 0x0000004803487220 */ /* 0x040fe20000410000 */
[----:B----4-:R-:W-:Y:S01]  /*b450*/  F2FP.BF16.PACK_AB R184, R42, R25 ;  /* 0x000000192ab8723e */ /* 0x010fe200000010ff */
[C---:B------:R-:W-:Y:S02]  /*b460*/  FMUL.FTZ R73, R3.reuse, R73 ;  /* 0x0000004903497220 */ /* 0x040fe40000410000 */
[C---:B------:R-:W-:Y:S02]  /*b470*/  FMUL.FTZ R76, R3.reuse, R76 ;  /* 0x0000004c034c7220 */ /* 0x040fe40000410000 */
[C---:B------:R-:W-:Y:S01]  /*b480*/  FMUL.FTZ R77, R3.reuse, R77 ;  /* 0x0000004d034d7220 */ /* 0x040fe20000410000 */
[----:B------:R-:W4:Y:S01]  /*b490*/  MUFU.EX2 R32, R11 ;  /* 0x0000000b00207308 */ /* 0x000f220000000800 */
[C---:B------:R-:W-:Y:S02]  /*b4a0*/  FMUL.FTZ R80, R3.reuse, R80 ;  /* 0x0000005003507220 */ /* 0x040fe40000410000 */
[C---:B------:R-:W-:Y:S01]  /*b4b0*/  FMUL.FTZ R81, R3.reuse, R81 ;  /* 0x0000005103517220 */ /* 0x040fe20000410000 */
[----:B--2---:R-:W-:Y:S01]  /*b4c0*/  F2FP.BF16.PACK_AB R186, R30, R33 ;  /* 0x000000211eba723e */ /* 0x004fe200000010ff */
[C---:B------:R-:W-:Y:S02]  /*b4d0*/  FMUL.FTZ R84, R3.reuse, R84 ;  /* 0x0000005403547220 */ /* 0x040fe40000410000 */
[C---:B------:R-:W-:Y:S02]  /*b4e0*/  FMUL.FTZ R85, R3.reuse, R85 ;  /* 0x0000005503557220 */ /* 0x040fe40000410000 */
[C---:B------:R-:W-:Y:S01]  /*b4f0*/  FMUL.FTZ R88, R3.reuse, R88 ;  /* 0x0000005803587220 */ /* 0x040fe20000410000 */
[----:B------:R-:W2:Y:S01]  /*b500*/  MUFU.EX2 R0, R0 ;  /* 0x0000000000007308 */ /* 0x000ea20000000800 */
[C---:B------:R-:W-:Y:S02]  /*b510*/  FMUL.FTZ R89, R3.reuse, R89 ;  /* 0x0000005903597220 */ /* 0x040fe40000410000 */
[C---:B------:R-:W-:Y:S01]  /*b520*/  FMUL.FTZ R92, R3.reuse, R92 ;  /* 0x0000005c035c7220 */ /* 0x040fe20000410000 */
[----:B-1----:R-:W-:Y:S01]  /*b530*/  F2FP.BF16.PACK_AB R185, R2, R27 ;  /* 0x0000001b02b9723e */ /* 0x002fe200000010ff */
[C---:B------:R-:W-:Y:S01]  /*b540*/  FMUL.FTZ R93, R3.reuse, R93 ;  /* 0x0000005d035d7220 */ /* 0x040fe20000410000 */
[----:B------:R-:W-:Y:S01]  /*b550*/  MOV R2, R41 ;  /* 0x0000002900027202 */ /* 0x000fe20000000f00 */
[C---:B------:R-:W-:Y:S02]  /*b560*/  FMUL.FTZ R41, R3.reuse, R173 ;  /* 0x000000ad03297220 */ /* 0x040fe40000410000 */
[----:B------:R-:W-:Y:S02]  /*b570*/  IMAD.MOV.U32 R173, RZ, RZ, R42 ;  /* 0x000000ffffad7224 */ /* 0x000fe400078e002a */
[C---:B------:R-:W-:Y:S02]  /*b580*/  FMUL.FTZ R96, R3.reuse, R96 ;  /* 0x0000006003607220 */ /* 0x040fe40000410000 */
[----:B------:R-:W-:Y:S01]  /*b590*/  FMUL.FTZ R97, R3, R97 ;  /* 0x0000006103617220 */ /* 0x000fe20000410000 */
[----:B----4-:R-:W-:Y:S01]  /*b5a0*/  F2FP.BF16.PACK_AB R187, R31, R32 ;  /* 0x000000201fbb723e */ /* 0x010fe200000010ff */
[C---:B------:R-:W-:Y:S01]  /*b5b0*/  FMUL.FTZ R100, R3.reuse, R100 ;  /* 0x0000006403647220 */ /* 0x040fe20000410000 */
[----:B------:R-:W1:Y:S01]  /*b5c0*/  LDSM.16.MT88.4 R28, [R220+0x100] ;  /* 0x00010000dc1c783b */ /* 0x000e620000004200 */
[C---:B------:R-:W-:Y:S02]  /*b5d0*/  FMUL.FTZ R101, R3.reuse, R101 ;  /* 0x0000006503657220 */ /* 0x040fe40000410000 */
[C---:B------:R-:W-:Y:S02]  /*b5e0*/  FMUL.FTZ R104, R3.reuse, R104 ;  /* 0x0000006803687220 */ /* 0x040fe40000410000 */
[C---:B------:R-:W-:Y:S02]  /*b5f0*/  FMUL.FTZ R105, R3.reuse, R105 ;  /* 0x0000006903697220 */ /* 0x040fe40000410000 */
[C---:B------:R-:W-:Y:S02]  /*b600*/  FMUL.FTZ R108, R3.reuse, R108 ;  /* 0x0000006c036c7220 */ /* 0x040fe40000410000 */
[C---:B--2---:R-:W-:Y:S02]  /*b610*/  FMUL.FTZ R7, R0.reuse, R139 ;  /* 0x0000008b00077220 */ /* 0x044fe40000410000 */
[C---:B------:R-:W-:Y:S01]  /*b620*/  FMUL.FTZ R6, R0.reuse, R138 ;  /* 0x0000008a00067220 */ /* 0x040fe20000410000 */
[----:B------:R-:W-:Y:S01]  /*b630*/  MOV R138, R24 ;  /* 0x00000018008a7202 */ /* 0x000fe20000000f00 */
[C---:B------:R-:W-:Y:S02]  /*b640*/  FMUL.FTZ R10, R0.reuse, R142 ;  /* 0x0000008e000a7220 */ /* 0x040fe40000410000 */
[C---:B------:R-:W-:Y:S02]  /*b650*/  FMUL.FTZ R11, R0.reuse, R143 ;  /* 0x0000008f000b7220 */ /* 0x040fe40000410000 */
[----:B------:R-:W-:Y:S01]  /*b660*/  LDSM.16.MT88.4 R140, [R220+0x3100] ;  /* 0x00310000dc8c783b */ /* 0x000fe20000004200 */
[C---:B---3--:R-:W-:Y:S05]  /*b670*/  HMMA.16816.F32.BF16 R4, R184.reuse, R12, R4 ;  /* 0x0000000cb804723c */ /* 0x048fea0000041804 */
[C---:B------:R-:W-:Y:S02]  /*b680*/  FMUL.FTZ R18, R0.reuse, R150 ;  /* 0x0000009600127220 */ /* 0x040fe40000410000 */
[----:B------:R-:W-:Y:S01]  /*b690*/  IMAD.MOV.U32 R150, RZ, RZ, R136 ;  /* 0x000000ffff967224 */ /* 0x000fe200078e0088 */
[C---:B------:R-:W-:Y:S04]  /*b6a0*/  HMMA.16816.F32.BF16 R8, R184.reuse, R14, R8 ;  /* 0x0000000eb808723c */ /* 0x040fe80000041808 */
[C---:B------:R-:W-:Y:S02]  /*b6b0*/  FMUL.FTZ R12, R3.reuse, R144 ;  /* 0x00000090030c7220 */ /* 0x040fe40000410000 */
[C---:B------:R-:W-:Y:S01]  /*b6c0*/  FMUL.FTZ R13, R3.reuse, R145 ;  /* 0x00000091030d7220 */ /* 0x040fe20000410000 */
[----:B------:R-:W-:Y:S01]  /*b6d0*/  MOV R145, R32 ;  /* 0x0000002000917202 */ /* 0x000fe20000000f00 */
[C---:B------:R-:W-:Y:S04]  /*b6e0*/  FMUL.FTZ R14, R0.reuse, R146 ;  /* 0x00000092000e7220 */ /* 0x040fe80000410000 */
[C---:B------:R-:W-:Y:S01]  /*b6f0*/  FMUL.FTZ R15, R0.reuse, R147 ;  /* 0x00000093000f7220 */ /* 0x040fe20000410000 */
[----:B------:R-:W-:Y:S01]  /*b700*/  MOV R147, R34 ;  /* 0x0000002200937202 */ /* 0x000fe20000000f00 */
[----:B------:R-:W-:Y:S02]  /*b710*/  IMAD.MOV.U32 R146, RZ, RZ, R33 ;  /* 0x000000ffff927224 */ /* 0x000fe400078e0021 */
[----:B------:R-:W-:Y:S02]  /*b720*/  IMAD.MOV.U32 R144, RZ, RZ, R40 ;  /* 0x000000ffff907224 */ /* 0x000fe400078e0028 */
[C---:B------:R-:W-:Y:S01]  /*b730*/  FMUL.FTZ R19, R0.reuse, R151 ;  /* 0x0000009700137220 */ /* 0x040fe20000410000 */
[C---:B------:R-:W-:Y:S03]  /*b740*/  HMMA.16816.F32.BF16 R12, R184.reuse, R20, R12 ;  /* 0x00000014b80c723c */ /* 0x040fe6000004180c */
[----:B------:R-:W-:Y:S01]  /*b750*/  MOV R151, R137 ;  /* 0x0000008900977202 */ /* 0x000fe20000000f00 */
[C---:B------:R-:W-:Y:S02]  /*b760*/  FMUL.FTZ R24, R3.reuse, R156 ;  /* 0x0000009c03187220 */ /* 0x040fe40000410000 */
[----:B------:R-:W-:Y:S02]  /*b770*/  IMAD.MOV.U32 R156, RZ, RZ, R25 ;  /* 0x000000ffff9c7224 */ /* 0x000fe400078e0019 */
[C---:B------:R-:W-:Y:S04]  /*b780*/  HMMA.16816.F32.BF16 R16, R184.reuse, R22, R16 ;  /* 0x00000016b810723c */ /* 0x040fe80000041810 */
[C---:B------:R-:W-:Y:S02]  /*b790*/  FMUL.FTZ R20, R3.reuse, R152 ;  /* 0x0000009803147220 */ /* 0x040fe40000410000 */
[C---:B------:R-:W-:Y:S02]  /*b7a0*/  FMUL.FTZ R21, R3.reuse, R153 ;  /* 0x0000009903157220 */ /* 0x040fe40000410000 */
[C---:B------:R-:W-:Y:S04]  /*b7b0*/  FMUL.FTZ R22, R0.reuse, R154 ;  /* 0x0000009a00167220 */ /* 0x040fe80000410000 */
[C---:B------:R-:W-:Y:S02]  /*b7c0*/  FMUL.FTZ R23, R0.reuse, R155 ;  /* 0x0000009b00177220 */ /* 0x040fe40000410000 */
[----:B------:R-:W-:Y:S01]  /*b7d0*/  LDSM.16.MT88.4 R152, [R220+0x900] ;  /* 0x00090000dc98783b */ /* 0x000fe20000004200 */
[C---:B------:R-:W-:Y:S02]  /*b7e0*/  FMUL.FTZ R25, R3.reuse, R157 ;  /* 0x0000009d03197220 */ /* 0x040fe40000410000 */
[----:B------:R-:W-:Y:S02]  /*b7f0*/  IMAD.MOV.U32 R157, RZ, RZ, R26 ;  /* 0x000000ffff9d7224 */ /* 0x000fe400078e001a */
[C---:B-1----:R-:W-:Y:S03]  /*b800*/  HMMA.16816.F32.BF16 R20, R184.reuse, R28, R20 ;  /* 0x0000001cb814723c */ /* 0x042fe60000041814 */
[C---:B------:R-:W-:Y:S01]  /*b810*/  FMUL.FTZ R26, R0.reuse, R158 ;  /* 0x0000009e001a7220 */ /* 0x040fe20000410000 */
[----:B------:R-:W-:Y:S01]  /*b820*/  MOV R158, R27 ;  /* 0x0000001b009e7202 */ /* 0x000fe20000000f00 */
[C---:B------:R-:W-:Y:S02]  /*b830*/  FMUL.FTZ R27, R0.reuse, R159 ;  /* 0x0000009f001b7220 */ /* 0x040fe40000410000 */
[----:B------:R-:W-:Y:S02]  /*b840*/  IMAD.MOV.U32 R159, RZ, RZ, R138 ;  /* 0x000000ffff9f7224 */ /* 0x000fe400078e008a */
[----:B------:R-:W1:Y:S03]  /*b850*/  LDSM.16.MT88.4 R136, [R218+0x3100] ;  /* 0x00310000da88783b */ /* 0x000e660000004200 */
[C---:B------:R-:W-:Y:S03]  /*b860*/  HMMA.16816.F32.BF16 R24, R184.reuse, R30, R24 ;  /* 0x0000001eb818723c */ /* 0x040fe60000041818 */
[C---:B------:R-:W-:Y:S02]  /*b870*/  FMUL.FTZ R28, R3.reuse, R160 ;  /* 0x000000a0031c7220 */ /* 0x040fe40000410000 */
[C---:B------:R-:W-:Y:S01]  /*b880*/  FMUL.FTZ R29, R3.reuse, R161 ;  /* 0x000000a1031d7220 */ /* 0x040fe20000410000 */
[----:B------:R-:W-:Y:S01]  /*b890*/  MOV R161, R146 ;  /* 0x0000009200a17202 */ /* 0x000fe20000000f00 */
[C---:B------:R-:W-:Y:S02]  /*b8a0*/  FMUL.FTZ R30, R0.reuse, R162 ;  /* 0x000000a2001e7220 */ /* 0x040fe40000410000 */
[C---:B------:R-:W-:Y:S03]  /*b8b0*/  FMUL.FTZ R31, R0.reuse, R163 ;  /* 0x000000a3001f7220 */ /* 0x040fe60000410000 */
[----:B------:R-:W-:Y:S02]  /*b8c0*/  IMAD.MOV.U32 R160, RZ, RZ, R145 ;  /* 0x000000ffffa07224 */ /* 0x000fe400078e0091 */
[C---:B------:R-:W-:Y:S02]  /*b8d0*/  FMUL.FTZ R32, R3.reuse, R164 ;  /* 0x000000a403207220 */ /* 0x040fe40000410000 */
[C---:B------:R-:W-:Y:S03]  /*b8e0*/  HMMA.16816.F32.BF16 R28, R184.reuse, R36, R28 ;  /* 0x00000024b81c723c */ /* 0x040fe6000004181c */
[C---:B------:R-:W-:Y:S01]  /*b8f0*/  FMUL.FTZ R33, R3.reuse, R165 ;  /* 0x000000a503217220 */ /* 0x040fe20000410000 */
[----:B------:R-:W-:Y:S01]  /*b900*/  MOV R165, R43 ;  /* 0x0000002b00a57202 */ /* 0x000fe20000000f00 */
[C---:B------:R-:W-:Y:S02]  /*b910*/  FMUL.FTZ R34, R0.reuse, R166 ;  /* 0x000000a600227220 */ /* 0x040fe40000410000 */
[C---:B------:R-:W-:Y:S01]  /*b920*/  FMUL.FTZ R35, R0.reuse, R167 ;  /* 0x000000a700237220 */ /* 0x040fe20000410000 */
[----:B------:R-:W-:Y:S01]  /*b930*/  MOV R167, R149 ;  /* 0x0000009500a77202 */ /* 0x000fe20000000f00 */
[----:B------:R-:W-:Y:S03]  /*b940*/  IMAD.MOV.U32 R166, RZ, RZ, R148 ;  /* 0x000000ffffa67224 */ /* 0x000fe600078e0094 */
[C---:B------:R-:W-:Y:S02]  /*b950*/  FMUL.FTZ R36, R3.reuse, R168 ;  /* 0x000000a803247220 */ /* 0x040fe40000410000 */
[C---:B------:R-:W-:Y:S03]  /*b960*/  HMMA.16816.F32.BF16 R32, R184.reuse, R38, R32 ;  /* 0x00000026b820723c */ /* 0x040fe60000041820 */
[C---:B------:R-:W-:Y:S02]  /*b970*/  FMUL.FTZ R37, R3.reuse, R169 ;  /* 0x000000a903257220 */ /* 0x040fe40000410000 */
[C---:B------:R-:W-:Y:S02]  /*b980*/  FMUL.FTZ R40, R3.reuse, R172 ;  /* 0x000000ac03287220 */ /* 0x040fe40000410000 */
[C---:B------:R-:W-:Y:S02]  /*b990*/  FMUL.FTZ R38, R0.reuse, R170 ;  /* 0x000000aa00267220 */ /* 0x040fe40000410000 */
[C---:B------:R-:W-:Y:S03]  /*b9a0*/  FMUL.FTZ R39, R0.reuse, R171 ;  /* 0x000000ab00277220 */ /* 0x040fe60000410000 */
[----:B------:R-:W-:Y:S02]  /*b9b0*/  IMAD.MOV.U32 R172, RZ, RZ, R150 ;  /* 0x000000ffffac7224 */ /* 0x000fe400078e0096 */
[C---:B------:R-:W-:Y:S01]  /*b9c0*/  FMUL.FTZ R42, R0.reuse, R174 ;  /* 0x000000ae002a7220 */ /* 0x040fe20000410000 */
[----:B------:R-:W-:Y:S01]  /*b9d0*/  MOV R174, R151 ;  /* 0x0000009700ae7202 */ /* 0x000fe20000000f00 */
[C---:B------:R-:W-:Y:S01]  /*b9e0*/  HMMA.16816.F32.BF16 R36, R184.reuse, R44, R36 ;  /* 0x0000002cb824723c */ /* 0x040fe20000041824 */
[----:B------:R-:W-:Y:S02]  /*b9f0*/  LDSM.16.MT88.4 R148, [R218+0x900] ;  /* 0x00090000da94783b */ /* 0x000fe40000004200 */
[----:B------:R-:W-:Y:S02]  /*ba00*/  FMUL.FTZ R43, R0, R175 ;  /* 0x000000af002b7220 */ /* 0x000fe40000410000 */
[----:B------:R-:W-:Y:S02]  /*ba10*/  IMAD.MOV.U32 R175, RZ, RZ, R147 ;  /* 0x000000ffffaf7224 */ /* 0x000fe400078e0093 */
[C---:B------:R-:W-:Y:S02]  /*ba20*/  FMUL.FTZ R45, R3.reuse, R177 ;  /* 0x000000b1032d7220 */ /* 0x040fe40000410000 */
[----:B------:R-:W-:Y:S01]  /*ba30*/  IMAD.MOV.U32 R177, RZ, RZ, R2 ;  /* 0x000000ffffb17224 */ /* 0x000fe200078e0002 */
[C---:B------:R-:W-:Y:S03]  /*ba40*/  HMMA.16816.F32.BF16 R40, R184.reuse, R46, R40 ;  /* 0x0000002eb828723c */ /* 0x040fe60000041828 */
[----:B------:R-:W-:Y:S02]  /*ba50*/  FFMA.FTZ R2, R190, c[0x0][0x2d0], -R188 ;  /* 0x0000b400be027a23 */ /* 0x000fe400000108bc */
[C---:B------:R-:W-:Y:S01]  /*ba60*/  FMUL.FTZ R44, R3.reuse, R176 ;  /* 0x000000b0032c7220 */ /* 0x040fe20000410000 */
[----:B------:R-:W-:Y:S01]  /*ba70*/  MOV R176, R144 ;  /* 0x0000009000b07202 */ /* 0x000fe20000000f00 */
[----:B------:R2:W-:Y:S01]  /*ba80*/  MUFU.EX2 R170, R2 ;  /* 0x0000000200aa7308 */ /* 0x0005e20000000800 */
[----:B------:R-:W3:Y:S01]  /*ba90*/  LDSM.16.MT88.4 R144, [R219+0x3100] ;  /* 0x00310000db90783b */ /* 0x000ee20000004200 */
[C---:B------:R-:W-:Y:S03]  /*baa0*/  FMUL.FTZ R46, R0.reuse, R178 ;  /* 0x000000b2002e7220 */ /* 0x040fe60000410000 */
[C---:B------:R-:W-:Y:S01]  /*bab0*/  FMUL.FTZ R47, R0.reuse, R179 ;  /* 0x000000b3002f7220 */ /* 0x040fe20000410000 */
[----:B------:R-:W-:Y:S01]  /*bac0*/  MOV R178, R134 ;  /* 0x0000008600b27202 */ /* 0x000fe20000000f00 */
[C---:B------:R-:W-:Y:S02]  /*bad0*/  FMUL.FTZ R54, R0.reuse, R54 ;  /* 0x0000003600367220 */ /* 0x040fe40000410000 */
[C---:B------:R-:W-:Y:S02]  /*bae0*/  FMUL.FTZ R55, R0.reuse, R55 ;  /* 0x0000003700377220 */ /* 0x040fe40000410000 */
[C---:B------:R-:W-:Y:S01]  /*baf0*/  FMUL.FTZ R58, R0.reuse, R58 ;  /* 0x0000003a003a7220 */ /* 0x040fe20000410000 */
[C---:B-1----:R-:W-:Y:S03]  /*bb00*/  HMMA.16816.F32.BF16 R44, R184.reuse, R136, R44 ;  /* 0x00000088b82c723c */ /* 0x042fe6000004182c */
[----:B------:R-:W-:Y:S02]  /*bb10*/  IMAD.MOV.U32 R179, RZ, RZ, R48 ;  /* 0x000000ffffb37224 */ /* 0x000fe400078e0030 */
[C---:B------:R-:W-:Y:S01]  /*bb20*/  FMUL.FTZ R48, R3.reuse, R180 ;  /* 0x000000b403307220 */ /* 0x040fe20000410000 */
[----:B------:R-:W-:Y:S01]  /*bb30*/  MOV R180, R49 ;  /* 0x0000003100b47202 */ /* 0x000fe20000000f00 */
[----:B------:R-:W-:Y:S02]  /*bb40*/  FMUL.FTZ R49, R3, R181 ;  /* 0x000000b503317220 */ /* 0x000fe40000410000 */
[----:B------:R-:W-:Y:S03]  /*bb50*/  IMAD.MOV.U32 R181, RZ, RZ, R50 ;  /* 0x000000ffffb57224 */ /* 0x000fe600078e0032 */
[----:B--2---:R-:W-:Y:S02]  /*bb60*/  FFMA.FTZ R2, R191, c[0x0][0x2d0], -R188 ;  /* 0x0000b400bf027a23 */ /* 0x004fe400000108bc */
[C---:B------:R-:W-:Y:S01]  /*bb70*/  FMUL.FTZ R50, R0.reuse, R182 ;  /* 0x000000b600327220 */ /* 0x040fe20000410000 */
[----:B------:R-:W-:Y:S01]  /*bb80*/  MOV R182, R51 ;  /* 0x0000003300b67202 */ /* 0x000fe20000000f00 */
[----:B------:R1:W2:Y:S01]  /*bb90*/  MUFU.EX2 R168, R2 ;  /* 0x0000000200a87308 */ /* 0x0002a20000000800 */
[C---:B------:R-:W-:Y:S02]  /*bba0*/  FMUL.FTZ R51, R0.reuse, R183 ;  /* 0x000000b700337220 */ /* 0x040fe40000410000 */
[C---:B------:R-:W-:Y:S02]  /*bbb0*/  FMUL.FTZ R59, R0.reuse, R59 ;  /* 0x0000003b003b7220 */ /* 0x040fe40000410000 */
[C---:B------:R-:W-:Y:S02]  /*bbc0*/  FMUL.FTZ R62, R0.reuse, R62 ;  /* 0x0000003e003e7220 */ /* 0x040fe40000410000 */
[C---:B------:R-:W-:Y:S01]  /*bbd0*/  FMUL.FTZ R63, R0.reuse, R63 ;  /* 0x0000003f003f7220 */ /* 0x040fe20000410000 */
[C---:B------:R-:W-:Y:S01]  /*bbe0*/  HMMA.16816.F32.BF16 R48, R184.reuse, R138, R48 ;  /* 0x0000008ab830723c */ /* 0x040fe20000041830 */
[----:B------:R-:W4:Y:S02]  /*bbf0*/  LDSM.16.MT88.4 R136, [R217+0x6100] ;  /* 0x00610000d988783b */ /* 0x000f240000004200 */
[C---:B------:R-:W-:Y:S02]  /*bc00*/  FMUL.FTZ R66, R0.reuse, R66 ;  /* 0x0000004200427220 */ /* 0x040fe40000410000 */
[C---:B------:R-:W-:Y:S02]  /*bc10*/  FMUL.FTZ R67, R0.reuse, R67 ;  /* 0x0000004300437220 */ /* 0x040fe40000410000 */
[C---:B------:R-:W-:Y:S01]  /*bc20*/  FMUL.FTZ R70, R0.reuse, R70 ;  /* 0x0000004600467220 */ /* 0x040fe20000410000 */
[C---:B------:R-:W-:Y:S04]  /*bc30*/  HMMA.16816.F32.BF16 R52, R184.reuse, R140, R52 ;  /* 0x0000008cb834723c */ /* 0x040fe80000041834 */
[C---:B------:R-:W-:Y:S02]  /*bc40*/  FMUL.FTZ R71, R0.reuse, R71 ;  /* 0x0000004700477220 */ /* 0x040fe40000410000 */
[----:B------:R-:W-:Y:S02]  /*bc50*/  FMUL.FTZ R74, R0, R74 ;  /* 0x0000004a004a7220 */ /* 0x000fe40000410000 */
[C---:B------:R-:W-:Y:S01]  /*bc60*/  HMMA.16816.F32.BF16 R56, R184.reuse, R142, R56 ;  /* 0x0000008eb838723c */ /* 0x040fe20000041838 */
[----:B------:R-:W2:Y:S03]  /*bc70*/  LDSM.16.MT88.4 R140, [R218+0x6100] ;  /* 0x00610000da8c783b */ /* 0x000ea60000004200 */
[----:B-1----:R-:W-:Y:S01]  /*bc80*/  FFMA.FTZ R2, R192, c[0x0][0x2d0], -R189 ;  /* 0x0000b400c0027a23 */ /* 0x002fe200000108bd */
[----:B------:R-:W-:Y:S01]  /*bc90*/  MOV R192, R175 ;  /* 0x000000af00c07202 */ /* 0x000fe20000000f00 */
[----:B------:R-:W-:Y:S02]  /*bca0*/  IMAD.MOV.U32 R175, RZ, RZ, R173 ;  /* 0x000000ffffaf7224 */ /* 0x000fe400078e00ad */
[C---:B---3--:R-:W-:Y:S01]  /*bcb0*/  HMMA.16816.F32.BF16 R60, R184.reuse, R144, R60 ;  /* 0x00000090b83c723c */ /* 0x048fe2000004183c */
[----:B------:R1:W-:Y:S03]  /*bcc0*/  MUFU.EX2 R169, R2 ;  /* 0x0000000200a97308 */ /* 0x0003e60000000800 */
[----:B------:R-:W-:Y:S02]  /*bcd0*/  IMAD.MOV.U32 R173, RZ, RZ, R156 ;  /* 0x000000ffffad7224 */ /* 0x000fe400078e009c */
[C---:B------:R-:W-:Y:S02]  /*bce0*/  FMUL.FTZ R75, R0.reuse, R75 ;  /* 0x0000004b004b7220 */ /* 0x040fe40000410000 */
[C---:B------:R-:W-:Y:S01]  /*bcf0*/  HMMA.16816.F32.BF16 R64, R184.reuse, R146, R64 ;  /* 0x00000092b840723c */ /* 0x040fe20000041840 */
[----:B------:R-:W3:Y:S03]  /*bd00*/  LDSM.16.MT88.4 R144, [R220+0x6100] ;  /* 0x00610000dc90783b */ /* 0x000ee60000004200 */
        /* <DEDUP_REMOVED lines=9> */
[--C-:B-1----:R-:W-:Y:S02]  /*bda0*/  FFMA.FTZ R2, R193, c[0x0][0x2d0], -R189.reuse ;  /* 0x0000b400c1027a23 */ /* 0x102fe400000108bd */
[C---:B------:R-:W-:Y:S02]  /*bdb0*/  FMUL.FTZ R90, R0.reuse, R90 ;  /* 0x0000005a005a7220 */ /* 0x040fe40000410000 */
[C---:B--2---:R-:W-:Y:S01]  /*bdc0*/  HMMA.16816.F32.BF16 R76, R184.reuse, R140, R76 ;  /* 0x0000008cb84c723c */ /* 0x044fe2000004184c */
[----:B------:R1:W2:Y:S03]  /*bdd0*/  MUFU.EX2 R171, R2 ;  /* 0x0000000200ab7308 */ /* 0x0002a60000000800 */
        /* <DEDUP_REMOVED lines=8> */
[----:B------:R-:W-:Y:S02]  /*be60*/  FMUL.FTZ R102, R0, R102 ;  /* 0x0000006600667220 */ /* 0x000fe40000410000 */
[C---:B------:R-:W-:Y:S01]  /*be70*/  HMMA.16816.F32.BF16 R88, R184.reuse, R146, R88 ;  /* 0x00000092b858723c */ /* 0x040fe20000041858 */
[----:B------:R-:W3:Y:S03]  /*be80*/  LDSM.16.MT88.4 R144, [R218+0x9100] ;  /* 0x00910000da90783b */ /* 0x000ee60000004200 */
[--C-:B-1----:R-:W-:Y:S01]  /*be90*/  FFMA.FTZ R2, R194, c[0x0][0x2d0], -R188.reuse ;  /* 0x0000b400c2027a23 */ /* 0x102fe200000108bc */
[----:B------:R-:W-:Y:S01]  /*bea0*/  MOV R194, R179 ;  /* 0x000000b300c27202 */ /* 0x000fe20000000f00 */
[C---:B------:R-:W-:Y:S01]  /*beb0*/  FMUL.FTZ R103, R0.reuse, R103 ;  /* 0x0000006700677220 */ /* 0x040fe20000410000 */
[----:B------:R-:W-:Y:S01]  /*bec0*/  MOV R179, R252 ;  /* 0x000000fc00b37202 */ /* 0x000fe20000000f00 */
[----:B------:R1:W-:Y:S01]  /*bed0*/  MUFU.EX2 R162, R2 ;  /* 0x0000000200a27308 */ /* 0x0003e20000000800 */
        /* <DEDUP_REMOVED lines=8> */
[C---:B--2---:R-:W-:Y:S04]  /*bf60*/  HMMA.16816.F32.BF16 R100, R184.reuse, R140, R100 ;  /* 0x0000008cb864723c */ /* 0x044fe80000041864 */
[C---:B------:R-:W-:Y:S02]  /*bf70*/  FMUL.FTZ R112, R3.reuse, R112 ;  /* 0x0000007003707220 */ /* 0x040fe40000410000 */
[----:B------:R-:W-:Y:S02]  /*bf80*/  FMUL.FTZ R113, R3, R113 ;  /* 0x0000007103717220 */ /* 0x000fe40000410000 */
[C---:B------:R-:W-:Y:S01]  /*bf90*/  HMMA.16816.F32.BF16 R104, R184.reuse, R142, R104 ;  /* 0x0000008eb868723c */ /* 0x040fe20000041868 */
[----:B------:R-:W2:Y:S03]  /*bfa0*/  LDSM.16.MT88.4 R140, [R219+0x9100] ;  /* 0x00910000db8c783b */ /* 0x000ea60000004200 */
[----:B-1----:R-:W-:Y:S01]  /*bfb0*/  FFMA.FTZ R2, R195, c[0x0][0x2d0], -R188 ;  /* 0x0000b400c3027a23 */ /* 0x002fe200000108bc */
[----:B------:R-:W-:Y:S01]  /*bfc0*/  MOV R195, R181 ;  /* 0x000000b500c37202 */ /* 0x000fe20000000f00 */
[C---:B------:R-:W-:Y:S02]  /*bfd0*/  FMUL.FTZ R114, R0.reuse, R114 ;  /* 0x0000007200727220 */ /* 0x040fe40000410000 */
[C---:B---3--:R-:W-:Y:S01]  /*bfe0*/  HMMA.16816.F32.BF16 R108, R184.reuse, R144, R108 ;  /* 0x00000090b86c723c */ /* 0x048fe2000004186c */
[----:B------:R1:W3:Y:S03]  /*bff0*/  MUFU.EX2 R134, R2 ;  /* 0x0000000200867308 */ /* 0x0002e60000000800 */
[C---:B------:R-:W-:Y:S02]  /*c000*/  FMUL.FTZ R115, R0.reuse, R115 ;  /* 0x0000007300737220 */ /* 0x040fe40000410000 */
[C---:B------:R-:W-:Y:S02]  /*c010*/  FMUL.FTZ R116, R3.reuse, R116 ;  /* 0x0000007403747220 */ /* 0x040fe40000410000 */
[C---:B------:R-:W-:Y:S03]  /*c020*/  FMUL.FTZ R117, R3.reuse, R117 ;  /* 0x0000007503757220 */ /* 0x040fe60000410000 */
[C---:B------:R-:W-:Y:S01]  /*c030*/  HMMA.16816.F32.BF16 R112, R184.reuse, R146, R112 ;  /* 0x00000092b870723c */ /* 0x040fe20000041870 */
[----:B------:R-:W2:Y:S02]  /*c040*/  LDSM.16.MT88.4 R144, [R217+0x900] ;  /* 0x00090000d990783b */ /* 0x000ea40000004200 */
[C---:B------:R-:W-:Y:S02]  /*c050*/  FMUL.FTZ R118, R0.reuse, R118 ;  /* 0x0000007600767220 */ /* 0x040fe40000410000 */
[----:B------:R-:W-:Y:S02]  /*c060*/  FMUL.FTZ R119, R0, R119 ;  /* 0x0000007700777220 */ /* 0x000fe40000410000 */
[C---:B------:R-:W-:Y:S02]  /*c070*/  FMUL.FTZ R120, R3.reuse, R120 ;  /* 0x0000007803787220 */ /* 0x040fe40000410000 */
[C---:B------:R-:W-:Y:S03]  /*c080*/  FMUL.FTZ R121, R3.reuse, R121 ;  /* 0x0000007903797220 */ /* 0x040fe60000410000 */
[C---:B----4-:R-:W-:Y:S03]  /*c090*/  HMMA.16816.F32.BF16 R116, R184.reuse, R136, R116 ;  /* 0x00000088b874723c */ /* 0x050fe60000041874 */
[--C-:B-1----:R-:W-:Y:S01]  /*c0a0*/  FFMA.FTZ R2, R196, c[0x0][0x2d0], -R189.reuse ;  /* 0x0000b400c4027a23 */ /* 0x102fe200000108bd */
[----:B------:R-:W-:Y:S01]  /*c0b0*/  MOV R196, R210 ;  /* 0x000000d200c47202 */ /* 0x000fe20000000f00 */
[C---:B------:R-:W-:Y:S02]  /*c0c0*/  FMUL.FTZ R122, R0.reuse, R122 ;  /* 0x0000007a007a7220 */ /* 0x040fe40000410000 */
[----:B------:R1:W-:Y:S01]  /*c0d0*/  MUFU.EX2 R163, R2 ;  /* 0x0000000200a37308 */ /* 0x0003e20000000800 */
[----:B------:R-:W-:Y:S01]  /*c0e0*/  FMUL.FTZ R123, R0, R123 ;  /* 0x0000007b007b7220 */ /* 0x000fe20000410000 */
[----:B------:R-:W-:Y:S03]  /*c0f0*/  F2FP.BF16.PACK_AB R136, R168, R170 ;  /* 0x000000aaa888723e */ /* 0x000fe600000010ff */
[----:B------:R-:W-:Y:S01]  /*c100*/  FMUL.FTZ R124, R3, R124 ;  /* 0x0000007c037c7220 */ /* 0x000fe20000410000 */
[----:B------:R-:W-:Y:S01]  /*c110*/  F2FP.BF16.PACK_AB R137, R171, R169 ;  /* 0x000000a9ab89723e */ /* 0x000fe200000010ff */
[C---:B------:R-:W-:Y:S01]  /*c120*/  FMUL.FTZ R125, R3.reuse, R125 ;  /* 0x0000007d037d7220 */ /* 0x040fe20000410000 */
[C---:B------:R-:W-:Y:S03]  /*c130*/  HMMA.16816.F32.BF16 R120, R184.reuse, R138, R120 ;  /* 0x0000008ab878723c */ /* 0x040fe60000041878 */
[C---:B------:R-:W-:Y:S02]  /*c140*/  FMUL.FTZ R126, R0.reuse, R126 ;  /* 0x0000007e007e7220 */ /* 0x040fe40000410000 */
[----:B------:R-:W-:Y:S02]  /*c150*/  FMUL.FTZ R127, R0, R127 ;  /* 0x0000007f007f7220 */ /* 0x000fe40000410000 */
[C---:B------:R-:W-:Y:S01]  /*c160*/  FMUL.FTZ R128, R3.reuse, R128 ;  /* 0x0000008003807220 */ /* 0x040fe20000410000 */
[----:B---3--:R-:W-:Y:S01]  /*c170*/  F2FP.BF16.PACK_AB R138, R134, R162 ;  /* 0x000000a2868a723e */ /* 0x008fe200000010ff */
[----:B------:R-:W-:Y:S03]  /*c180*/  FMUL.FTZ R129, R3, R129 ;  /* 0x0000008103817220 */ /* 0x000fe60000410000 */
[C---:B--2---:R-:W-:Y:S03]  /*c190*/  HMMA.16816.F32.BF16 R124, R184.reuse, R140, R124 ;  /* 0x0000008cb87c723c */ /* 0x044fe6000004187c */
[C---:B------:R-:W-:Y:S02]  /*c1a0*/  FMUL.FTZ R130, R0.reuse, R130 ;  /* 0x0000008200827220 */ /* 0x040fe40000410000 */
[----:B-1----:R-:W-:Y:S01]  /*c1b0*/  FFMA.FTZ R2, R197, c[0x0][0x2d0], -R189 ;  /* 0x0000b400c5027a23 */ /* 0x002fe200000108bd */
[----:B------:R-:W-:Y:S01]  /*c1c0*/  MOV R197, R177 ;  /* 0x000000b100c57202 */ /* 0x000fe20000000f00 */
[----:B------:R-:W-:Y:S02]  /*c1d0*/  FMUL.FTZ R131, R0, R131 ;  /* 0x0000008300837220 */ /* 0x000fe40000410000 */
[----:B------:R1:W2:Y:S03]  /*c1e0*/  MUFU.EX2 R164, R2 ;  /* 0x0000000200a47308 */ /* 0x0002a60000000800 */
[----:B------:R-:W-:Y:S02]  /*c1f0*/  IMAD.MOV.U32 R177, RZ, RZ, R158 ;  /* 0x000000ffffb17224 */ /* 0x000fe400078e009e */
[----:B------:R-:W-:Y:S01]  /*c200*/  HMMA.16816.F32.BF16 R128, R184, R142, R128 ;  /* 0x0000008eb880723c */ /* 0x000fe20000041880 */
[----:B------:R-:W3:Y:S02]  /*c210*/  LDSM.16.MT88.4 R140, [R219+0x900] ;  /* 0x00090000db8c783b */ /* 0x000ee40000004200 */
[----:B------:R-:W-:Y:S01]  /*c220*/  IMAD.MOV.U32 R193, RZ, RZ, R178 ;  /* 0x000000ffffc17224 */ /* 0x000fe200078e00b2 */
[----:B------:R-:W-:Y:S01]  /*c230*/  MOV R178, R157 ;  /* 0x0000009d00b27202 */ /* 0x000fe20000000f00 */
[----:B------:R-:W-:Y:S01]  /*c240*/  IMAD.MOV.U32 R191, RZ, RZ, R176 ;  /* 0x000000ffffbf7224 */ /* 0x000fe200078e00b0 */
[----:B------:R-:W-:Y:S01]  /*c250*/  MOV R176, R159 ;  /* 0x0000009f00b07202 */ /* 0x000fe20000000f00 */
[----:B------:R-:W-:Y:S02]  /*c260*/  IMAD.MOV.U32 R185, RZ, RZ, R180 ;  /* 0x000000ffffb97224 */ /* 0x000fe400078e00b4 */
[----:B------:R-:W-:Y:S01]  /*c270*/  IMAD.MOV.U32 R184, RZ, RZ, R182 ;  /* 0x000000ffffb87224 */ /* 0x000fe200078e00b6 */
[----:B------:R-:W-:Y:S02]  /*c280*/  LDSM.16.MT88.4 R156, [R218+0x3900] ;  /* 0x00390000da9c783b */ /* 0x000fe40000004200 */
[----:B------:R-:W-:Y:S02]  /*c290*/  IMAD.MOV.U32 R190, RZ, RZ, R215 ;  /* 0x000000ffffbe7224 */ /* 0x000fe400078e00d7 */
[--C-:B-1----:R-:W-:Y:S01]  /*c2a0*/  FFMA.FTZ R2, R198, c[0x0][0x2d0], -R188.reuse ;  /* 0x0000b400c6027a23 */ /* 0x102fe200000108bc */
[----:B--2---:R-:W-:Y:S01]  /*c2b0*/  F2FP.BF16.PACK_AB R139, R164, R163 ;  /* 0x000000a3a48b723e */ /* 0x004fe200000010ff */
[----:B------:R-:W-:Y:S02]  /*c2c0*/  IMAD.MOV.U32 R198, RZ, RZ, R209 ;  /* 0x000000ffffc67224 */ /* 0x000fe400078e00d1 */
[----:B------:R1:W-:Y:S04]  /*c2d0*/  MUFU.EX2 R180, R2 ;  /* 0x0000000200b47308 */ /* 0x0003e80000000800 */
[C---:B------:R-:W-:Y:S08]  /*c2e0*/  HMMA.16816.F32.BF16 R4, R136.reuse, R144, R4 ;  /* 0x000000908804723c */ /* 0x040ff00000041804 */
[C---:B------:R-:W-:Y:S01]  /*c2f0*/  HMMA.16816.F32.BF16 R8, R136.reuse, R146, R8 ;  /* 0x000000928808723c */ /* 0x040fe20000041808 */
[----:B------:R-:W2:Y:S07]  /*c300*/  LDSM.16.MT88.4 R144, [R217+0x3900] ;  /* 0x00390000d990783b */ /* 0x000eae0000004200 */
[C---:B------:R-:W-:Y:S04]  /*c310*/  HMMA.16816.F32.BF16 R12, R136.reuse, R148, R12 ;  /* 0x00000094880c723c */ /* 0x040fe8000004180c */
[--C-:B-1----:R-:W-:Y:S04]  /*c320*/  FFMA.FTZ R2, R199, c[0x0][0x2d0], -R188.reuse ;  /* 0x0000b400c7027a23 */ /* 0x102fe800000108bc */
[C---:B------:R-:W-:Y:S01]  /*c330*/  HMMA.16816.F32.BF16 R16, R136.reuse, R150, R16 ;  /* 0x000000968810723c */ /* 0x040fe20000041810 */
[----:B------:R1:W4:Y:S01]  /*c340*/  MUFU.EX2 R182, R2 ;  /* 0x0000000200b67308 */ /* 0x0003220000000800 */
[----:B------:R-:W4:Y:S06]  /*c350*/  LDSM.16.MT88.4 R148, [R220+0x3900] ;  /* 0x00390000dc94783b */ /* 0x000f2c0000004200 */
[C---:B------:R-:W-:Y:S08]  /*c360*/  HMMA.16816.F32.BF16 R20, R136.reuse, R152, R20 ;  /* 0x000000988814723c */ /* 0x040ff00000041814 */
[C---:B------:R-:W-:Y:S01]  /*c370*/  HMMA.16816.F32.BF16 R24, R136.reuse, R154, R24 ;  /* 0x0000009a8818723c */ /* 0x040fe20000041818 */
[----:B------:R-:W4:Y:S07]  /*c380*/  LDSM.16.MT88.4 R152, [R219+0x3900] ;  /* 0x00390000db98783b */ /* 0x000f2e0000004200 */
[C---:B---3--:R-:W-:Y:S04]  /*c390*/  HMMA.16816.F32.BF16 R28, R136.reuse, R140, R28 ;  /* 0x0000008c881c723c */ /* 0x048fe8000004181c */
[--C-:B-1----:R-:W-:Y:S04]  /*c3a0*/  FFMA.FTZ R2, R200, c[0x0][0x2d0], -R189.reuse ;  /* 0x0000b400c8027a23 */ /* 0x102fe800000108bd */
[C---:B------:R-:W-:Y:S01]  /*c3b0*/  HMMA.16816.F32.BF16 R32, R136.reuse, R142, R32 ;  /* 0x0000008e8820723c */ /* 0x040fe20000041820 */
[----:B------:R1:W-:Y:S01]  /*c3c0*/  MUFU.EX2 R181, R2 ;  /* 0x0000000200b57308 */ /* 0x0003e20000000800 */
[----:B------:R-:W3:Y:S06]  /*c3d0*/  LDSM.16.MT88.4 R140, [R217+0x6900] ;  /* 0x00690000d98c783b */ /* 0x000eec0000004200 */
[C---:B--2---:R-:W-:Y:S08]  /*c3e0*/  HMMA.16816.F32.BF16 R36, R136.reuse, R144, R36 ;  /* 0x000000908824723c */ /* 0x044ff00000041824 */
[C---:B------:R-:W-:Y:S01]  /*c3f0*/  HMMA.16816.F32.BF16 R40, R136.reuse, R146, R40 ;  /* 0x000000928828723c */ /* 0x040fe20000041828 */
[----:B------:R-:W2:Y:S07]  /*c400*/  LDSM.16.MT88.4 R144, [R218+0x6900] ;  /* 0x00690000da90783b */ /* 0x000eae0000004200 */
[C---:B------:R-:W-:Y:S04]  /*c410*/  HMMA.16816.F32.BF16 R44, R136.reuse, R156, R44 ;  /* 0x0000009c882c723c */ /* 0x040fe8000004182c */
[--C-:B-1----:R-:W-:Y:S04]  /*c420*/  FFMA.FTZ R2, R201, c[0x0][0x2d0], -R189.reuse ;  /* 0x0000b400c9027a23 */ /* 0x102fe800000108bd */
[C---:B------:R-:W-:Y:S01]  /*c430*/  HMMA.16816.F32.BF16 R48, R136.reuse, R158, R48 ;  /* 0x0000009e8830723c */ /* 0x040fe20000041830 */
[----:B------:R1:W1:Y:S01]  /*c440*/  MUFU.EX2 R183, R2 ;  /* 0x0000000200b77308 */ /* 0x0002620000000800 */
[----:B------:R-:W2:Y:S06]  /*c450*/  LDSM.16.MT88.4 R156, [R220+0x6900] ;  /* 0x00690000dc9c783b */ /* 0x000eac0000004200 */
[C---:B----4-:R-:W-:Y:S08]  /*c460*/  HMMA.16816.F32.BF16 R52, R136.reuse, R148, R52 ;  /* 0x000000948834723c */ /* 0x050ff00000041834 */
[C---:B------:R-:W-:Y:S01]  /*c470*/  HMMA.16816.F32.BF16 R56, R136.reuse, R150, R56 ;  /* 0x000000968838723c */ /* 0x040fe20000041838 */
[----:B------:R-:W4:Y:S07]  /*c480*/  LDSM.16.MT88.4 R148, [R219+0x6900] ;  /* 0x00690000db94783b */ /* 0x000f2e0000004200 */
[C---:B------:R-:W-:Y:S04]  /*c490*/  HMMA.16816.F32.BF16 R60, R136.reuse, R152, R60 ;  /* 0x00000098883c723c */ /* 0x040fe8000004183c */
[--C-:B-1----:R-:W-:Y:S04]  /*c4a0*/  FFMA.FTZ R2, R202, c[0x0][0x2d0], -R188.reuse ;  /* 0x0000b400ca027a23 */ /* 0x102fe800000108bc */
[C---:B------:R-:W-:Y:S01]  /*c4b0*/  HMMA.16816.F32.BF16 R64, R136.reuse, R154, R64 ;  /* 0x0000009a8840723c */ /* 0x040fe20000041840 */
[----:B------:R1:W-:Y:S01]  /*c4c0*/  MUFU.EX2 R187, R2 ;  /* 0x0000000200bb7308 */ /* 0x0003e20000000800 */
[----:B------:R-:W-:Y:S06]  /*c4d0*/  LDSM.16.MT88.4 R152, [R220+0x9900] ;  /* 0x00990000dc98783b */ /* 0x000fec0000004200 */
[C---:B---3--:R-:W-:Y:S08]  /*c4e0*/  HMMA.16816.F32.BF16 R68, R136.reuse, R140, R68 ;  /* 0x0000008c8844723c */ /* 0x048ff00000041844 */
[C---:B------:R-:W-:Y:S01]  /*c4f0*/  HMMA.16816.F32.BF16 R72, R136.reuse, R142, R72 ;  /* 0x0000008e8848723c */ /* 0x040fe20000041848 */
[----:B------:R-:W3:Y:S07]  /*c500*/  LDSM.16.MT88.4 R140, [R217+0x9900] ;  /* 0x00990000d98c783b */ /* 0x000eee0000004200 */
[C---:B--2---:R-:W-:Y:S04]  /*c510*/  HMMA.16816.F32.BF16 R76, R136.reuse, R144, R76 ;  /* 0x00000090884c723c */ /* 0x044fe8000004184c */
[--C-:B-1----:R-:W-:Y:S04]  /*c520*/  FFMA.FTZ R2, R203, c[0x0][0x2d0], -R188.reuse ;  /* 0x0000b400cb027a23 */ /* 0x102fe800000108bc */
[C---:B------:R-:W-:Y:S01]  /*c530*/  HMMA.16816.F32.BF16 R80, R136.reuse, R146, R80 ;  /* 0x000000928850723c */ /* 0x040fe20000041850 */
[----:B------:R1:W2:Y:S01]  /*c540*/  MUFU.EX2 R186, R2 ;  /* 0x0000000200ba7308 */ /* 0x0002a20000000800 */
[----:B------:R-:W2:Y:S06]  /*c550*/  LDSM.16.MT88.4 R144, [R218+0x9900] ;  /* 0x00990000da90783b */ /* 0x000eac0000004200 */
[C---:B------:R-:W-:Y:S08]  /*c560*/  HMMA.16816.F32.BF16 R84, R136.reuse, R156, R84 ;  /* 0x0000009c8854723c */ /* 0x040ff00000041854 */
[C---:B------:R-:W-:Y:S01]  /*c570*/  HMMA.16816.F32.BF16 R88, R136.reuse, R158, R88 ;  /* 0x0000009e8858723c */ /* 0x040fe20000041858 */
[----:B------:R-:W2:Y:S07]  /*c580*/  LDSM.16.MT88.4 R156, [R219+0x9900] ;  /* 0x00990000db9c783b */ /* 0x000eae0000004200 */
[C---:B----4-:R-:W-:Y:S04]  /*c590*/  HMMA.16816.F32.BF16 R92, R136.reuse, R148, R92 ;  /* 0x00000094885c723c */ /* 0x050fe8000004185c */
        /* <DEDUP_REMOVED lines=11> */
[----:B------:R-:W4:Y:S06]  /*c650*/  LDSM.16.MT88.4 R144, [R220+0x1100] ;  /* 0x00110000dc90783b */ /* 0x000f2c0000004200 */
[C---:B------:R-:W-:Y:S08]  /*c660*/  HMMA.16816.F32.BF16 R116, R136.reuse, R152, R116 ;  /* 0x000000988874723c */ /* 0x040ff00000041874 */
[C---:B------:R-:W-:Y:S01]  /*c670*/  HMMA.16816.F32.BF16 R120, R136.reuse, R154, R120 ;  /* 0x0000009a8878723c */ /* 0x040fe20000041878 */
[----:B------:R-:W4:Y:S07]  /*c680*/  LDSM.16.MT88.4 R152, [R219+0x1100] ;  /* 0x00110000db98783b */ /* 0x000f2e0000004200 */
[C---:B------:R-:W-:Y:S04]  /*c690*/  HMMA.16816.F32.BF16 R124, R136.reuse, R156, R124 ;  /* 0x0000009c887c723c */ /* 0x040fe8000004187c */
[--C-:B-1----:R-:W-:Y:S04]  /*c6a0*/  FFMA.FTZ R2, R206, c[0x0][0x2d0], -R188.reuse ;  /* 0x0000b400ce027a23 */ /* 0x102fe800000108bc */
[----:B------:R-:W-:Y:S01]  /*c6b0*/  HMMA.16816.F32.BF16 R128, R136, R158, R128 ;  /* 0x0000009e8880723c */ /* 0x000fe20000041880 */
[----:B------:R1:W-:Y:S01]  /*c6c0*/  MUFU.EX2 R210, R2 ;  /* 0x0000000200d27308 */ /* 0x0003e20000000800 */
[----:B------:R-:W-:Y:S05]  /*c6d0*/  LDSM.16.MT88.4 R156, [R218+0x4100] ;  /* 0x00410000da9c783b */ /* 0x000fea0000004200 */
[----:B------:R-:W-:Y:S02]  /*c6e0*/  F2FP.BF16.PACK_AB R136, R182, R180 ;  /* 0x000000b4b688723e */ /* 0x000fe400000010ff */
[----:B------:R-:W-:Y:S03]  /*c6f0*/  F2FP.BF16.PACK_AB R137, R183, R181 ;  /* 0x000000b5b789723e */ /* 0x000fe600000010ff */
[-C--:B------:R-:W-:Y:S02]  /*c700*/  F2FP.BF16.PACK_AB R138, R186, R187.reuse ;  /* 0x000000bbba8a723e */ /* 0x080fe400000010ff */
[----:B--2---:R-:W-:Y:S07]  /*c710*/  F2FP.BF16.PACK_AB R139, R215, R252 ;  /* 0x000000fcd78b723e */ /* 0x004fee00000010ff */
[C---:B---3--:R-:W-:Y:S03]  /*c720*/  HMMA.16816.F32.BF16 R4, R136.reuse, R140, R4 ;  /* 0x0000008c8804723c */ /* 0x048fe60000041804 */
[----:B-1----:R-:W-:Y:S05]  /*c730*/  FFMA.FTZ R2, R207, c[0x0][0x2d0], -R188 ;  /* 0x0000b400cf027a23 */ /* 0x002fea00000108bc */
[C---:B------:R-:W-:Y:S01]  /*c740*/  HMMA.16816.F32.BF16 R8, R136.reuse, R142, R8 ;  /* 0x0000008e8808723c */ /* 0x040fe20000041808 */
[----:B------:R1:W2:Y:S01]  /*c750*/  MUFU.EX2 R209, R2 ;  /* 0x0000000200d17308 */ /* 0x0002a20000000800 */
[----:B------:R-:W3:Y:S06]  /*c760*/  LDSM.16.MT88.4 R140, [R217+0x4100] ;  /* 0x00410000d98c783b */ /* 0x000eec0000004200 */
[C---:B------:R-:W-:Y:S08]  /*c770*/  HMMA.16816.F32.BF16 R12, R136.reuse, R148, R12 ;  /* 0x00000094880c723c */ /* 0x040ff0000004180c */
[C---:B------:R-:W-:Y:S01]  /*c780*/  HMMA.16816.F32.BF16 R16, R136.reuse, R150, R16 ;  /* 0x000000968810723c */ /* 0x040fe20000041810 */
[----:B------:R-:W2:Y:S07]  /*c790*/  LDSM.16.MT88.4 R148, [R220+0x4100] ;  /* 0x00410000dc94783b */ /* 0x000eae0000004200 */
[C---:B----4-:R-:W-:Y:S04]  /*c7a0*/  HMMA.16816.F32.BF16 R20, R136.reuse, R144, R20 ;  /* 0x000000908814723c */ /* 0x050fe80000041814 */
[--C-:B-1----:R-:W-:Y:S04]  /*c7b0*/  FFMA.FTZ R2, R208, c[0x0][0x2d0], -R189.reuse ;  /* 0x0000b400d0027a23 */ /* 0x102fe800000108bd */
[C---:B------:R-:W-:Y:S01]  /*c7c0*/  HMMA.16816.F32.BF16 R24, R136.reuse, R146, R24 ;  /* 0x000000928818723c */ /* 0x040fe20000041818 */
[----:B------:R1:W-:Y:S01]  /*c7d0*/  MUFU.EX2 R208, R2 ;  /* 0x0000000200d07308 */ /* 0x0003e20000000800 */
[----:B------:R-:W4:Y:S06]  /*c7e0*/  LDSM.16.MT88.4 R144, [R219+0x4100] ;  /* 0x00410000db90783b */ /* 0x000f2c0000004200 */
[C---:B------:R-:W-:Y:S08]  /*c7f0*/  HMMA.16816.F32.BF16 R28, R136.reuse, R152, R28 ;  /* 0x00000098881c723c */ /* 0x040ff0000004181c */
[C---:B------:R-:W-:Y:S01]  /*c800*/  HMMA.16816.F32.BF16 R32, R136.reuse, R154, R32 ;  /* 0x0000009a8820723c */ /* 0x040fe20000041820 */
[----:B------:R-:W-:Y:S07]  /*c810*/  LDSM.16.MT88.4 R152, [R218+0x7100] ;  /* 0x00710000da98783b */ /* 0x000fee0000004200 */
[C---:B---3--:R-:W-:Y:S04]  /*c820*/  HMMA.16816.F32.BF16 R36, R136.reuse, R140, R36 ;  /* 0x0000008c8824723c */ /* 0x048fe80000041824 */
[----:B-1----:R-:W-:Y:S02]  /*c830*/  FFMA.FTZ R2, R211, c[0x0][0x2d0], -R189 ;  /* 0x0000b400d3027a23 */ /* 0x002fe400000108bd */
[----:B------:R-:W-:Y:S02]  /*c840*/  IMAD.MOV.U32 R211, RZ, RZ, R186 ;  /* 0x000000ffffd37224 */ /* 0x000fe400078e00ba */
[C---:B------:R-:W-:Y:S01]  /*c850*/  HMMA.16816.F32.BF16 R40, R136.reuse, R142, R40 ;  /* 0x0000008e8828723c */ /* 0x040fe20000041828 */
[----:B------:R1:W3:Y:S01]  /*c860*/  MUFU.EX2 R207, R2 ;  /* 0x0000000200cf7308 */ /* 0x0002e20000000800 */
[----:B------:R-:W3:Y:S06]  /*c870*/  LDSM.16.MT88.4 R140, [R217+0x7100] ;  /* 0x00710000d98c783b */ /* 0x000eec0000004200 */
[C---:B------:R-:W-:Y:S08]  /*c880*/  HMMA.16816.F32.BF16 R44, R136.reuse, R156, R44 ;  /* 0x0000009c882c723c */ /* 0x040ff0000004182c */
[C---:B------:R-:W-:Y:S01]  /*c890*/  HMMA.16816.F32.BF16 R48, R136.reuse, R158, R48 ;  /* 0x0000009e8830723c */ /* 0x040fe20000041830 */
[----:B------:R-:W3:Y:S07]  /*c8a0*/  LDSM.16.MT88.4 R156, [R220+0x7100] ;  /* 0x00710000dc9c783b */ /* 0x000eee0000004200 */
[C---:B--2---:R-:W-:Y:S04]  /*c8b0*/  HMMA.16816.F32.BF16 R52, R136.reuse, R148, R52 ;  /* 0x000000948834723c */ /* 0x044fe80000041834 */
[--C-:B-1----:R-:W-:Y:S01]  /*c8c0*/  FFMA.FTZ R2, R212, c[0x0][0x2d0], -R188.reuse ;  /* 0x0000b400d4027a23 */ /* 0x102fe200000108bc */
[----:B------:R-:W-:Y:S03]  /*c8d0*/  MOV R212, R187 ;  /* 0x000000bb00d47202 */ /* 0x000fe60000000f00 */
[C---:B------:R-:W-:Y:S01]  /*c8e0*/  HMMA.16816.F32.BF16 R56, R136.reuse, R150, R56 ;  /* 0x000000968838723c */ /* 0x040fe20000041838 */
[----:B------:R1:W-:Y:S01]  /*c8f0*/  MUFU.EX2 R206, R2 ;  /* 0x0000000200ce7308 */ /* 0x0003e20000000800 */
[----:B------:R-:W2:Y:S06]  /*c900*/  LDSM.16.MT88.4 R148, [R219+0x7100] ;  /* 0x00710000db94783b */ /* 0x000eac0000004200 */
[C---:B----4-:R-:W-:Y:S08]  /*c910*/  HMMA.16816.F32.BF16 R60, R136.reuse, R144, R60 ;  /* 0x00000090883c723c */ /* 0x050ff0000004183c */
[C---:B------:R-:W-:Y:S01]  /*c920*/  HMMA.16816.F32.BF16 R64, R136.reuse, R146, R64 ;  /* 0x000000928840723c */ /* 0x040fe20000041840 */
[----:B------:R-:W-:Y:S07]  /*c930*/  LDSM.16.MT88.4 R144, [R218+0xa100] ;  /* 0x00a10000da90783b */ /* 0x000fee0000004200 */
[C---:B---3--:R-:W-:Y:S04]  /*c940*/  HMMA.16816.F32.BF16 R68, R136.reuse, R140, R68 ;  /* 0x0000008c8844723c */ /* 0x048fe80000041844 */
[--C-:B-1----:R-:W-:Y:S02]  /*c950*/  FFMA.FTZ R2, R213, c[0x0][0x2d0], -R188.reuse ;  /* 0x0000b400d5027a23 */ /* 0x102fe400000108bc */
[----:B------:R-:W-:Y:S02]  /*c960*/  IMAD.MOV.U32 R213, RZ, RZ, R183 ;  /* 0x000000ffffd57224 */ /* 0x000fe400078e00b7 */
[C---:B------:R-:W-:Y:S01]  /*c970*/  HMMA.16816.F32.BF16 R72, R136.reuse, R142, R72 ;  /* 0x0000008e8848723c */ /* 0x040fe20000041848 */
[----:B------:R1:W3:Y:S01]  /*c980*/  MUFU.EX2 R205, R2 ;  /* 0x0000000200cd7308 */ /* 0x0002e20000000800 */
[----:B------:R-:W4:Y:S06]  /*c990*/  LDSM.16.MT88.4 R140, [R217+0xa100] ;  /* 0x00a10000d98c783b */ /* 0x000f2c0000004200 */
[C---:B------:R-:W-:Y:S08]  /*c9a0*/  HMMA.16816.F32.BF16 R76, R136.reuse, R152, R76 ;  /* 0x00000098884c723c */ /* 0x040ff0000004184c */
[C---:B------:R-:W-:Y:S01]  /*c9b0*/  HMMA.16816.F32.BF16 R80, R136.reuse, R154, R80 ;  /* 0x0000009a8850723c */ /* 0x040fe20000041850 */
[----:B------:R-:W3:Y:S07]  /*c9c0*/  LDSM.16.MT88.4 R152, [R220+0xa100] ;  /* 0x00a10000dc98783b */ /* 0x000eee0000004200 */
[C---:B------:R-:W-:Y:S04]  /*c9d0*/  HMMA.16816.F32.BF16 R84, R136.reuse, R156, R84 ;  /* 0x0000009c8854723c */ /* 0x040fe80000041854 */
[--C-:B-1----:R-:W-:Y:S01]  /*c9e0*/  FFMA.FTZ R2, R214, c[0x0][0x2d0], -R189.reuse ;  /* 0x0000b400d6027a23 */ /* 0x102fe200000108bd */
[----:B------:R-:W-:Y:S03]  /*c9f0*/  MOV R214, R182 ;  /* 0x000000b600d67202 */ /* 0x000fe60000000f00 */
[C---:B------:R-:W-:Y:S01]  /*ca00*/  HMMA.16816.F32.BF16 R88, R136.reuse, R158, R88 ;  /* 0x0000009e8858723c */ /* 0x040fe20000041858 */
[----:B------:R1:W-:Y:S01]  /*ca10*/  MUFU.EX2 R204, R2 ;  /* 0x0000000200cc7308 */ /* 0x0003e20000000800 */
[----:B------:R-:W-:Y:S06]  /*ca20*/  LDSM.16.MT88.4 R156, [R218+0x1900] ;  /* 0x00190000da9c783b */ /* 0x000fec0000004200 */
[C---:B--2---:R-:W-:Y:S08]  /*ca30*/  HMMA.16816.F32.BF16 R92, R136.reuse, R148, R92 ;  /* 0x00000094885c723c */ /* 0x044ff0000004185c */
[C---:B------:R-:W-:Y:S01]  /*ca40*/  HMMA.16816.F32.BF16 R96, R136.reuse, R150, R96 ;  /* 0x000000968860723c */ /* 0x040fe20000041860 */
[----:B------:R-:W2:Y:S07]  /*ca50*/  LDSM.16.MT88.4 R148, [R219+0xa100] ;  /* 0x00a10000db94783b */ /* 0x000eae0000004200 */
[C---:B----4-:R-:W-:Y:S04]  /*ca60*/  HMMA.16816.F32.BF16 R100, R136.reuse, R140, R100 ;  /* 0x0000008c8864723c */ /* 0x050fe80000041864 */
[----:B-1----:R-:W-:Y:S04]  /*ca70*/  FFMA.FTZ R2, R198, c[0x0][0x2d0], -R189 ;  /* 0x0000b400c6027a23 */ /* 0x002fe800000108bd */
        /* <DEDUP_REMOVED lines=10> */
[----:B------:R-:W-:Y:S06]  /*cb20*/  LDSM.16.MT88.4 R152, [R218+0x4900] ;  /* 0x00490000da98783b */ /* 0x000fec0000004200 */
[C---:B--2---:R-:W-:Y:S08]  /*cb30*/  HMMA.16816.F32.BF16 R124, R136.reuse, R148, R124 ;  /* 0x00000094887c723c */ /* 0x044ff0000004187c */
[----:B------:R-:W-:Y:S01]  /*cb40*/  HMMA.16816.F32.BF16 R128, R136, R150, R128 ;  /* 0x000000968880723c */ /* 0x000fe20000041880 */
[----:B------:R-:W2:Y:S06]  /*cb50*/  LDSM.16.MT88.4 R148, [R219+0x1900] ;  /* 0x00190000db94783b */ /* 0x000eac0000004200 */
[----:B------:R-:W-:Y:S01]  /*cb60*/  F2FP.BF16.PACK_AB R136, R209, R210 ;  /* 0x000000d2d188723e */ /* 0x000fe200000010ff */
[--C-:B-1----:R-:W-:Y:S01]  /*cb70*/  FFMA.FTZ R2, R185, c[0x0][0x2d0], -R188.reuse ;  /* 0x0000b400b9027a23 */ /* 0x102fe200000108bc */
[----:B------:R-:W-:Y:S03]  /*cb80*/  F2FP.BF16.PACK_AB R137, R207, R208 ;  /* 0x000000d0cf89723e */ /* 0x000fe600000010ff */
[----:B------:R1:W3:Y:S01]  /*cb90*/  MUFU.EX2 R201, R2 ;  /* 0x0000000200c97308 */ /* 0x0002e20000000800 */
[----:B------:R-:W-:Y:S02]  /*cba0*/  F2FP.BF16.PACK_AB R138, R205, R206 ;  /* 0x000000cecd8a723e */ /* 0x000fe400000010ff */
[----:B----4-:R-:W-:Y:S02]  /*cbb0*/  F2FP.BF16.PACK_AB R139, R203, R204 ;  /* 0x000000cccb8b723e */ /* 0x010fe400000010ff */
[----:B------:R-:W-:Y:S01]  /*cbc0*/  MOV R185, R177 ;  /* 0x000000b100b97202 */ /* 0x000fe20000000f00 */
[----:B------:R-:W-:Y:S04]  /*cbd0*/  IMAD.MOV.U32 R177, RZ, RZ, R175 ;  /* 0x000000ffffb17224 */ /* 0x000fe800078e00af */
[C---:B------:R-:W-:Y:S08]  /*cbe0*/  HMMA.16816.F32.BF16 R4, R136.reuse, R140, R4 ;  /* 0x0000008c8804723c */ /* 0x040ff00000041804 */
[C---:B------:R-:W-:Y:S01]  /*cbf0*/  HMMA.16816.F32.BF16 R8, R136.reuse, R142, R8 ;  /* 0x0000008e8808723c */ /* 0x040fe20000041808 */
[----:B------:R-:W4:Y:S03]  /*cc00*/  LDSM.16.MT88.4 R140, [R217+0x4900] ;  /* 0x00490000d98c783b */ /* 0x000f260000004200 */
[--C-:B-1----:R-:W-:Y:S04]  /*cc10*/  FFMA.FTZ R2, R197, c[0x0][0x2d0], -R189.reuse ;  /* 0x0000b400c5027a23 */ /* 0x102fe800000108bd */
[C---:B------:R-:W-:Y:S01]  /*cc20*/  HMMA.16816.F32.BF16 R12, R136.reuse, R156, R12 ;  /* 0x0000009c880c723c */ /* 0x040fe2000004180c */
[----:B------:R1:W-:Y:S07]  /*cc30*/  MUFU.EX2 R200, R2 ;  /* 0x0000000200c87308 */ /* 0x0003ee0000000800 */
[C---:B------:R-:W-:Y:S01]  /*cc40*/  HMMA.16816.F32.BF16 R16, R136.reuse, R158, R16 ;  /* 0x0000009e8810723c */ /* 0x040fe20000041810 */
[----:B------:R-:W3:Y:S07]  /*cc50*/  LDSM.16.MT88.4 R156, [R220+0x4900] ;  /* 0x00490000dc9c783b */ /* 0x000eee0000004200 */
[C---:B------:R-:W-:Y:S08]  /*cc60*/  HMMA.16816.F32.BF16 R20, R136.reuse, R144, R20 ;  /* 0x000000908814723c */ /* 0x040ff00000041814 */
[C---:B------:R-:W-:Y:S01]  /*cc70*/  HMMA.16816.F32.BF16 R24, R136.reuse, R146, R24 ;  /* 0x000000928818723c */ /* 0x040fe20000041818 */
[----:B------:R-:W3:Y:S03]  /*cc80*/  LDSM.16.MT88.4 R144, [R219+0x4900] ;  /* 0x00490000db90783b */ /* 0x000ee60000004200 */
[--C-:B-1----:R-:W-:Y:S04]  /*cc90*/  FFMA.FTZ R2, R196, c[0x0][0x2d0], -R189.reuse ;  /* 0x0000b400c4027a23 */ /* 0x102fe800000108bd */
[C---:B--2---:R-:W-:Y:S01]  /*cca0*/  HMMA.16816.F32.BF16 R28, R136.reuse, R148, R28 ;  /* 0x00000094881c723c */ /* 0x044fe2000004181c */
[----:B------:R1:W2:Y:S07]  /*ccb0*/  MUFU.EX2 R199, R2 ;  /* 0x0000000200c77308 */ /* 0x0002ae0000000800 */
[C---:B------:R-:W-:Y:S01]  /*ccc0*/  HMMA.16816.F32.BF16 R32, R136.reuse, R150, R32 ;  /* 0x000000968820723c */ /* 0x040fe20000041820 */
[----:B------:R-:W-:Y:S07]  /*ccd0*/  LDSM.16.MT88.4 R148, [R218+0x7900] ;  /* 0x00790000da94783b */ /* 0x000fee0000004200 */
        /* <DEDUP_REMOVED lines=13> */
[----:B------:R1:W1:Y:S07]  /*cdb0*/  MUFU.EX2 R197, R2 ;  /* 0x0000000200c57308 */ /* 0x00026e0000000800 */
        /* <DEDUP_REMOVED lines=9> */
[----:B------:R-:W4:Y:S07]  /*ce50*/  LDSM.16.MT88.4 R148, [R220+0xa900] ;  /* 0x00a90000dc94783b */ /* 0x000f2e0000004200 */
[C---:B--2---:R-:W-:Y:S08]  /*ce60*/  HMMA.16816.F32.BF16 R84, R136.reuse, R152, R84 ;  /* 0x000000988854723c */ /* 0x044ff00000041854 */
[C---:B------:R-:W-:Y:S01]  /*ce70*/  HMMA.16816.F32.BF16 R88, R136.reuse, R154, R88 ;  /* 0x0000009a8858723c */ /* 0x040fe20000041858 */
[----:B------:R-:W2:Y:S03]  /*ce80*/  LDSM.16.MT88.4 R152, [R219+0xa900] ;  /* 0x00a90000db98783b */ /* 0x000ea60000004200 */
[--C-:B-1----:R-:W-:Y:S04]  /*ce90*/  FFMA.FTZ R2, R192, c[0x0][0x2d0], -R189.reuse ;  /* 0x0000b400c0027a23 */ /* 0x102fe800000108bd */
[C---:B---3--:R-:W-:Y:S01]  /*cea0*/  HMMA.16816.F32.BF16 R92, R136.reuse, R156, R92 ;  /* 0x0000009c885c723c */ /* 0x048fe2000004185c */
[----:B------:R1:W3:Y:S07]  /*ceb0*/  MUFU.EX2 R195, R2 ;  /* 0x0000000200c37308 */ /* 0x0002ee0000000800 */
        /* <DEDUP_REMOVED lines=12> */
[----:B------:R-:W4:Y:S03]  /*cf80*/  LDSM.16.MT88.4 R148, [R219+0x2100] ;  /* 0x00210000db94783b */ /* 0x000f260000004200 */
[----:B-1----:R-:W-:Y:S04]  /*cf90*/  FFMA.FTZ R2, R190, c[0x0][0x2d0], -R188 ;  /* 0x0000b400be027a23 */ /* 0x002fe800000108bc */
[C---:B--2---:R-:W-:Y:S01]  /*cfa0*/  HMMA.16816.F32.BF16 R124, R136.reuse, R152, R124 ;  /* 0x00000098887c723c */ /* 0x044fe2000004187c */
[----:B------:R1:W-:Y:S07]  /*cfb0*/  MUFU.EX2 R193, R2 ;  /* 0x0000000200c17308 */ /* 0x0003ee0000000800 */
[----:B------:R-:W-:Y:S01]  /*cfc0*/  HMMA.16816.F32.BF16 R128, R136, R154, R128 ;  /* 0x0000009a8880723c */ /* 0x000fe20000041880 */
[----:B------:R-:W2:Y:S06]  /*cfd0*/  LDSM.16.MT88.4 R152, [R217+0x5100] ;  /* 0x00510000d998783b */ /* 0x000eac0000004200 */
[----:B------:R-:W-:Y:S02]  /*cfe0*/  F2FP.BF16.PACK_AB R136, R201, R202 ;  /* 0x000000cac988723e */ /* 0x000fe400000010ff */
[----:B------:R-:W-:Y:S03]  /*cff0*/  F2FP.BF16.PACK_AB R137, R199, R200 ;  /* 0x000000c8c789723e */ /* 0x000fe600000010ff */
[----:B------:R-:W-:Y:S02]  /*d000*/  F2FP.BF16.PACK_AB R138, R197, R198 ;  /* 0x000000c6c58a723e */ /* 0x000fe400000010ff */
[----:B---3--:R-:W-:Y:S01]  /*d010*/  F2FP.BF16.PACK_AB R139, R195, R196 ;  /* 0x000000c4c38b723e */ /* 0x008fe200000010ff */
[--C-:B-1----:R-:W-:Y:S01]  /*d020*/  FFMA.FTZ R2, R179, c[0x0][0x2d0], -R189.reuse ;  /* 0x0000b400b3027a23 */ /* 0x102fe200000108bd */
[----:B------:R-:W-:Y:S05]  /*d030*/  MOV R179, R174 ;  /* 0x000000ae00b37202 */ /* 0x000fea0000000f00 */
[C---:B----4-:R-:W-:Y:S01]  /*d040*/  HMMA.16816.F32.BF16 R4, R136.reuse, R140, R4 ;  /* 0x0000008c8804723c */ /* 0x050fe20000041804 */
[----:B------:R1:W-:Y:S07]  /*d050*/  MUFU.EX2 R192, R2 ;  /* 0x0000000200c07308 */ /* 0x0003ee0000000800 */
[C---:B------:R-:W-:Y:S01]  /*d060*/  HMMA.16816.F32.BF16 R8, R136.reuse, R142, R8 ;  /* 0x0000008e8808723c */ /* 0x040fe20000041808 */
[----:B------:R-:W3:Y:S07]  /*d070*/  LDSM.16.MT88.4 R140, [R218+0x5100] ;  /* 0x00510000da8c783b */ /* 0x000eee0000004200 */
[C---:B------:R-:W-:Y:S08]  /*d080*/  HMMA.16816.F32.BF16 R12, R136.reuse, R144, R12 ;  /* 0x00000090880c723c */ /* 0x040ff0000004180c */
[C---:B------:R-:W-:Y:S01]  /*d090*/  HMMA.16816.F32.BF16 R16, R136.reuse, R146, R16 ;  /* 0x000000928810723c */ /* 0x040fe20000041810 */
[----:B------:R-:W3:Y:S03]  /*d0a0*/  LDSM.16.MT88.4 R144, [R220+0x5100] ;  /* 0x00510000dc90783b */ /* 0x000ee60000004200 */
[--C-:B-1----:R-:W-:Y:S02]  /*d0b0*/  FFMA.FTZ R2, R178, c[0x0][0x2d0], -R189.reuse ;  /* 0x0000b400b2027a23 */ /* 0x102fe400000108bd */
[----:B------:R-:W-:Y:S02]  /*d0c0*/  IMAD.MOV.U32 R178, RZ, RZ, R172 ;  /* 0x000000ffffb27224 */ /* 0x000fe400078e00ac */
[C---:B------:R-:W-:Y:S01]  /*d0d0*/  HMMA.16816.F32.BF16 R20, R136.reuse, R156, R20 ;  /* 0x0000009c8814723c */ /* 0x040fe20000041814 */
[----:B------:R-:W4:Y:S01]  /*d0e0*/  LDL.LU R172, [R1+0x8] ;  /* 0x0000080001ac7983 */ /* 0x000f220000300800 */
[----:B------:R1:W-:Y:S03]  /*d0f0*/  MUFU.EX2 R191, R2 ;  /* 0x0000000200bf7308 */ /* 0x0003e60000000800 */
[----:B------:R-:W4:Y:S03]  /*d100*/  LDL.LU R184, [R1+0xc] ;  /* 0x00000c0001b87983 */ /* 0x000f260000300800 */
[C---:B------:R-:W-:Y:S01]  /*d110*/  HMMA.16816.F32.BF16 R24, R136.reuse, R158, R24 ;  /* 0x0000009e8818723c */ /* 0x040fe20000041818 */
[----:B------:R-:W3:Y:S07]  /*d120*/  LDSM.16.MT88.4 R156, [R219+0x5100] ;  /* 0x00510000db9c783b */ /* 0x000eee0000004200 */
[C---:B------:R-:W-:Y:S08]  /*d130*/  HMMA.16816.F32.BF16 R28, R136.reuse, R148, R28 ;  /* 0x00000094881c723c */ /* 0x040ff0000004181c */
[C---:B------:R-:W-:Y:S01]  /*d140*/  HMMA.16816.F32.BF16 R32, R136.reuse, R150, R32 ;  /* 0x000000968820723c */ /* 0x040fe20000041820 */
[----:B------:R-:W3:Y:S03]  /*d150*/  LDSM.16.MT88.4 R148, [R217+0x8100] ;  /* 0x00810000d994783b */ /* 0x000ee60000004200 */
[--C-:B-1----:R-:W-:Y:S01]  /*d160*/  FFMA.FTZ R2, R176, c[0x0][0x2d0], -R188.reuse ;  /* 0x0000b400b0027a23 */ /* 0x102fe200000108bc */
[----:B------:R-:W-:Y:S01]  /*d170*/  MOV R176, R167 ;  /* 0x000000a700b07202 */ /* 0x000fe20000000f00 */
[----:B------:R-:W-:Y:S02]  /*d180*/  FFMA.FTZ R188, R166, c[0x0][0x2d0], -R188 ;  /* 0x0000b400a6bc7a23 */ /* 0x000fe400000108bc */
[C---:B--2---:R-:W-:Y:S01]  /*d190*/  HMMA.16816.F32.BF16 R36, R136.reuse, R152, R36 ;  /* 0x000000988824723c */ /* 0x044fe20000041824 */
[----:B------:R1:W-:Y:S07]  /*d1a0*/  MUFU.EX2 R190, R2 ;  /* 0x0000000200be7308 */ /* 0x0003ee0000000800 */
[C---:B------:R-:W-:Y:S01]  /*d1b0*/  HMMA.16816.F32.BF16 R40, R136.reuse, R154, R40 ;  /* 0x0000009a8828723c */ /* 0x040fe20000041828 */
[----:B------:R-:W-:Y:S02]  /*d1c0*/  LDSM.16.MT88.4 R152, [R220+0x8100] ;  /* 0x00810000dc98783b */ /* 0x000fe40000004200 */
[----:B------:R-:W2:Y:S05]  /*d1d0*/  MUFU.EX2 R188, R188 ;  /* 0x000000bc00bc7308 */ /* 0x000eaa0000000800 */
[C---:B---3--:R-:W-:Y:S08]  /*d1e0*/  HMMA.16816.F32.BF16 R44, R136.reuse, R140, R44 ;  /* 0x0000008c882c723c */ /* 0x048ff0000004182c */
[C---:B------:R-:W-:Y:S01]  /*d1f0*/  HMMA.16816.F32.BF16 R48, R136.reuse, R142, R48 ;  /* 0x0000008e8830723c */ /* 0x040fe20000041830 */
[----:B------:R-:W3:Y:S03]  /*d200*/  LDSM.16.MT88.4 R140, [R218+0x8100] ;  /* 0x00810000da8c783b */ /* 0x000ee60000004200 */
[--C-:B-1----:R-:W-:Y:S02]  /*d210*/  FFMA.FTZ R2, R165, c[0x0][0x2d0], -R189.reuse ;  /* 0x0000b400a5027a23 */ /* 0x102fe400000108bd */
[----:B------:R-:W-:Y:S02]  /*d220*/  FFMA.FTZ R189, R135, c[0x0][0x2d0], -R189 ;  /* 0x0000b40087bd7a23 */ /* 0x000fe400000108bd */
[C---:B------:R-:W-:Y:S04]  /*d230*/  HMMA.16816.F32.BF16 R52, R136.reuse, R144, R52 ;  /* 0x000000908834723c */ /* 0x040fe80000041834 */
[----:B------:R-:W-:Y:S01]  /*d240*/  IMAD.MOV.U32 R135, RZ, RZ, R181 ;  /* 0x000000ffff877224 */ /* 0x000fe200078e00b5 */
[----:B------:R-:W-:Y:S01]  /*d250*/  MUFU.EX2 R189, R189 ;  /* 0x000000bd00bd7308 */ /* 0x000fe20000000800 */
[----:B--2---:R-:W-:Y:S02]  /*d260*/  F2FP.BF16.PACK_AB R186, R188, R190 ;  /* 0x000000bebcba723e */ /* 0x004fe400000010ff */
[C---:B------:R-:W-:Y:S01]  /*d270*/  HMMA.16816.F32.BF16 R56, R136.reuse, R146, R56 ;  /* 0x000000928838723c */ /* 0x040fe20000041838 */
[----:B------:R-:W1:Y:S07]  /*d280*/  LDSM.16.MT88.4 R144, [R219+0x8100] ;  /* 0x00810000db90783b */ /* 0x000e6e0000004200 */
[C---:B------:R-:W-:Y:S08]  /*d290*/  HMMA.16816.F32.BF16 R60, R136.reuse, R156, R60 ;  /* 0x0000009c883c723c */ /* 0x040ff0000004183c */
        /* <DEDUP_REMOVED lines=16> */
[----:B------:R-:W-:Y:S07]  /*d3a0*/  LDSM.16.MT88.4 R156, [R220+0x2900] ;  /* 0x00290000dc9c783b */ /* 0x000fee0000004200 */
[C---:B---3--:R-:W-:Y:S08]  /*d3b0*/  HMMA.16816.F32.BF16 R108, R136.reuse, R140, R108 ;  /* 0x0000008c886c723c */ /* 0x048ff0000004186c */
[C---:B------:R-:W-:Y:S01]  /*d3c0*/  HMMA.16816.F32.BF16 R112, R136.reuse, R142, R112 ;  /* 0x0000008e8870723c */ /* 0x040fe20000041870 */
[----:B------:R-:W2:Y:S07]  /*d3d0*/  LDSM.16.MT88.4 R140, [R217+0x2900] ;  /* 0x00290000d98c783b */ /* 0x000eae0000004200 */
[C---:B------:R-:W-:Y:S07]  /*d3e0*/  HMMA.16816.F32.BF16 R116, R136.reuse, R148, R116 ;  /* 0x000000948874723c */ /* 0x040fee0000041874 */
[----:B------:R-:W-:Y:S01]  /*d3f0*/  MOV R149, R134 ;  /* 0x0000008600957202 */ /* 0x000fe20000000f00 */
[C---:B------:R-:W-:Y:S01]  /*d400*/  HMMA.16816.F32.BF16 R120, R136.reuse, R150, R120 ;  /* 0x000000968878723c */ /* 0x040fe20000041878 */
[----:B------:R-:W3:Y:S03]  /*d410*/  MUFU.EX2 R134, R2 ;  /* 0x0000000200867308 */ /* 0x000ee60000000800 */
[----:B------:R-:W-:Y:S02]  /*d420*/  IMAD.MOV.U32 R148, RZ, RZ, R164 ;  /* 0x000000ffff947224 */ /* 0x000fe400078e00a4 */
[----:B------:R-:W2:Y:S02]  /*d430*/  LDSM.16.MT88.4 R164, [R219+0x2900] ;  /* 0x00290000dba4783b */ /* 0x000ea40000004200 */
[C---:B-1----:R-:W-:Y:S08]  /*d440*/  HMMA.16816.F32.BF16 R124, R136.reuse, R144, R124 ;  /* 0x00000090887c723c */ /* 0x042ff0000004187c */
[----:B------:R-:W-:Y:S04]  /*d450*/  HMMA.16816.F32.BF16 R128, R136, R146, R128 ;  /* 0x000000928880723c */ /* 0x000fe80000041880 */
[----:B---3--:R-:W-:Y:S01]  /*d460*/  F2FP.BF16.PACK_AB R187, R189, R134 ;  /* 0x00000086bdbb723e */ /* 0x008fe200000010ff */
[----:B----4-:R-:W-:Y:S01]  /*d470*/  FFMA.FTZ R2, R3, R172, R173 ;  /* 0x000000ac03027223 */ /* 0x010fe200000100ad */
[----:B------:R-:W-:Y:S01]  /*d480*/  MOV R3, R180 ;  /* 0x000000b400037202 */ /* 0x000fe20000000f00 */
[----:B------:R-:W1:Y:S01]  /*d490*/  LDSM.16.MT88.4 R172, [R217+0x5900] ;  /* 0x00590000d9ac783b */ /* 0x000e620000004200 */
[----:B------:R-:W-:Y:S01]  /*d4a0*/  FFMA.FTZ R0, R0, R184, R185 ;  /* 0x000000b800007223 */ /* 0x000fe200000100b9 */
[----:B------:R-:W-:Y:S03]  /*d4b0*/  F2FP.BF16.PACK_AB R184, R193, R194 ;  /* 0x000000c2c1b8723e */ /* 0x000fe600000010ff */
[----:B------:R-:W-:Y:S03]  /*d4c0*/  F2FP.BF16.PACK_AB R185, R191, R192 ;  /* 0x000000c0bfb9723e */ /* 0x000fe600000010ff */
[----:B------:R-:W3:Y:S04]  /*d4d0*/  LDSM.16.MT88.4 R180, [R218+0x5900] ;  /* 0x00590000dab4783b */ /* 0x000ee80000004200 */
[C---:B--2---:R-:W-:Y:S07]  /*d4e0*/  HMMA.16816.F32.BF16 R136, R184.reuse, R140, R4 ;  /* 0x0000008cb888723c */ /* 0x044fee0000041804 */
[----:B------:R-:W-:Y:S01]  /*d4f0*/  IMAD.MOV.U32 R4, RZ, RZ, R148 ;  /* 0x000000ffff047224 */ /* 0x000fe200078e0094 */
[C---:B------:R-:W-:Y:S04]  /*d500*/  HMMA.16816.F32.BF16 R140, R184.reuse, R142, R8 ;  /* 0x0000008eb88c723c */ /* 0x040fe80000041808 */
[----:B------:R-:W-:Y:S01]  /*d510*/  MOV R5, R149 ;  /* 0x0000009500057202 */ /* 0x000fe20000000f00 */
[----:B------:R-:W-:Y:S01]  /*d520*/  IMAD.MOV.U32 R6, RZ, RZ, R163 ;  /* 0x000000ffff067224 */ /* 0x000fe200078e00a3 */
[----:B------:R-:W-:Y:S01]  /*d530*/  MOV R7, R162 ;  /* 0x000000a200077202 */ /* 0x000fe20000000f00 */
[----:B------:R-:W-:Y:S01]  /*d540*/  IMAD.MOV.U32 R10, RZ, RZ, R161 ;  /* 0x000000ffff0a7224 */ /* 0x000fe200078e00a1 */
[C---:B------:R-:W-:Y:S01]  /*d550*/  HMMA.16816.F32.BF16 R144, R184.reuse, R152, R12 ;  /* 0x00000098b890723c */ /* 0x040fe2000004180c */
[----:B------:R-:W-:Y:S03]  /*d560*/  LDSM.16.MT88.4 R12, [R217+0x8900] ;  /* 0x00890000d90c783b */ /* 0x000fe60000004200 */
[----:B------:R-:W-:Y:S04]  /*d570*/  MOV R11, R160 ;  /* 0x000000a0000b7202 */ /* 0x000fe80000000f00 */
[C---:B------:R-:W-:Y:S01]  /*d580*/  HMMA.16816.F32.BF16 R148, R184.reuse, R154, R16 ;  /* 0x0000009ab894723c */ /* 0x040fe20000041810 */
[----:B------:R-:W-:Y:S07]  /*d590*/  LDSM.16.MT88.4 R16, [R218+0x8900] ;  /* 0x00890000da10783b */ /* 0x000fee0000004200 */
[C---:B------:R-:W-:Y:S01]  /*d5a0*/  HMMA.16816.F32.BF16 R152, R184.reuse, R156, R20 ;  /* 0x0000009cb898723c */ /* 0x040fe20000041814 */
[----:B------:R-:W-:Y:S07]  /*d5b0*/  LDSM.16.MT88.4 R20, [R220+0x8900] ;  /* 0x00890000dc14783b */ /* 0x000fee0000004200 */
[C---:B------:R-:W-:Y:S01]  /*d5c0*/  HMMA.16816.F32.BF16 R156, R184.reuse, R158, R24 ;  /* 0x0000009eb89c723c */ /* 0x040fe20000041818 */
[----:B------:R-:W-:Y:S07]  /*d5d0*/  LDSM.16.MT88.4 R24, [R219+0x8900] ;  /* 0x00890000db18783b */ /* 0x000fee0000004200 */
[C---:B------:R-:W-:Y:S07]  /*d5e0*/  HMMA.16816.F32.BF16 R160, R184.reuse, R164, R28 ;  /* 0x000000a4b8a0723c */ /* 0x040fee000004181c */
[----:B------:R-:W-:Y:S01]  /*d5f0*/  IMAD.MOV.U32 R31, RZ, RZ, R4 ;  /* 0x000000ffff1f7224 */ /* 0x000fe200078e0004 */
[C---:B------:R-:W-:Y:S04]  /*d600*/  HMMA.16816.F32.BF16 R164, R184.reuse, R166, R32 ;  /* 0x000000a6b8a4723c */ /* 0x040fe80000041820 */
[----:B------:R-:W-:Y:S01]  /*d610*/  MOV R30, R5 ;  /* 0x00000005001e7202 */ /* 0x000fe20000000f00 */
[----:B------:R-:W-:Y:S01]  /*d620*/  IMAD.MOV.U32 R29, RZ, RZ, R6 ;  /* 0x000000ffff1d7224 */ /* 0x000fe200078e0006 */
[----:B------:R-:W-:Y:S01]  /*d630*/  MOV R28, R7 ;  /* 0x00000007001c7202 */ /* 0x000fe20000000f00 */
[----:B------:R-:W-:Y:S01]  /*d640*/  IMAD.MOV.U32 R35, RZ, RZ, R171 ;  /* 0x000000ffff237224 */ /* 0x000fe200078e00ab */
[----:B------:R-:W2:Y:S01]  /*d650*/  LDSM.16.MT88.4 R4, [R220+0x5900] ;  /* 0x00590000dc04783b */ /* 0x000ea20000004200 */
[----:B------:R-:W-:Y:S03]  /*d660*/  MOV R32, R170 ;  /* 0x000000aa00207202 */ /* 0x000fe60000000f00 */
[----:B------:R-:W-:Y:S01]  /*d670*/  IMAD.MOV.U32 R33, RZ, RZ, R169 ;  /* 0x000000ffff217224 */ /* 0x000fe200078e00a9 */
[----:B------:R-:W-:Y:S02]  /*d680*/  MOV R34, R168 ;  /* 0x000000a800227202 */ /* 0x000fe40000000f00 */
[C---:B-1----:R-:W-:Y:S07]  /*d690*/  HMMA.16816.F32.BF16 R168, R184.reuse, R172, R36 ;  /* 0x000000acb8a8723c */ /* 0x042fee0000041824 */
[----:B------:R-:W-:Y:S01]  /*d6a0*/  IMAD.MOV.U32 R36, RZ, RZ, R10 ;  /* 0x000000ffff247224 */ /* 0x000fe200078e000a */
[C---:B------:R-:W-:Y:S04]  /*d6b0*/  HMMA.16816.F32.BF16 R172, R184.reuse, R174, R40 ;  /* 0x000000aeb8ac723c */ /* 0x040fe80000041828 */
[----:B------:R-:W-:Y:S01]  /*d6c0*/  MOV R37, R11 ;  /* 0x0000000b00257202 */ /* 0x000fe20000000f00 */
[----:B------:R-:W-:Y:S01]  /*d6d0*/  IMAD.MOV.U32 R38, RZ, RZ, R179 ;  /* 0x000000ffff267224 */ /* 0x000fe200078e00b3 */
[----:B------:R-:W1:Y:S01]  /*d6e0*/  LDSM.16.MT88.4 R8, [R219+0x5900] ;  /* 0x00590000db08783b */ /* 0x000e620000004200 */
[----:B------:R-:W-:Y:S01]  /*d6f0*/  MOV R39, R178 ;  /* 0x000000b200277202 */ /* 0x000fe20000000f00 */
[----:B------:R-:W-:Y:S01]  /*d700*/  IMAD.MOV.U32 R42, RZ, RZ, R177 ;  /* 0x000000ffff2a7224 */ /* 0x000fe200078e00b1 */
[----:B------:R-:W-:Y:S02]  /*d710*/  MOV R43, R176 ;  /* 0x000000b0002b7202 */ /* 0x000fe40000000f00 */
[C---:B---3--:R-:W-:Y:S03]  /*d720*/  HMMA.16816.F32.BF16 R176, R184.reuse, R180, R44 ;  /* 0x000000b4b8b0723c */ /* 0x048fe6000004182c */
[----:B------:R-:W-:Y:S02]  /*d730*/  FADD.FTZ R2, R42, R2 ;  /* 0x000000022a027221 */ /* 0x000fe40000010000 */
[----:B------:R-:W-:Y:S02]  /*d740*/  FADD.FTZ R0, R43, R0 ;  /* 0x000000002b007221 */ /* 0x000fe40000010000 */
[----:B------:R-:W-:Y:S01]  /*d750*/  FADD.FTZ R2, R36, R2 ;  /* 0x0000000224027221 */ /* 0x000fe20000010000 */
        /* <DEDUP_REMOVED lines=10> */
[----:B------:R-:W-:Y:S01]  /*d800*/  FADD.FTZ R2, R28, R2 ;  /* 0x000000021c027221 */ /* 0x000fe20000010000 */
[C---:B-1----:R-:W-:Y:S03]  /*d810*/  HMMA.16816.F32.BF16 R60, R184.reuse, R8, R60 ;  /* 0x00000008b83c723c */ /* 0x042fe6000004183c */
[----:B------:R-:W-:Y:S02]  /*d820*/  FADD.FTZ R2, R30, R2 ;  /* 0x000000021e027221 */ /* 0x000fe40000010000 */
[----:B------:R-:W-:Y:S02]  /*d830*/  FADD.FTZ R0, R35, R0 ;  /* 0x0000000023007221 */ /* 0x000fe40000010000 */
[----:B------:R-:W-:Y:S01]  /*d840*/  FADD.FTZ R2, R3, R2 ;  /* 0x0000000203027221 */ /* 0x000fe20000010000 */
        /* <DEDUP_REMOVED lines=8> */
[----:B------:R-:W3:Y:S03]  /*d8d0*/  LDSM.16.MT88.4 R12, [R220+0xb900] ;  /* 0x00b90000dc0c783b */ /* 0x000ee60000004200 */
        /* <DEDUP_REMOVED lines=31> */
[----:B------:R-:W-:Y:S04]  /*dad0*/  FADD.FTZ R0, R196, R0 ;  /* 0x00000000c4007221 */ /* 0x000fe80000010000 */
[C---:B---3--:R-:W-:Y:S04]  /*dae0*/  HMMA.16816.F32.BF16 R116, R184.reuse, R12, R116 ;  /* 0x0000000cb874723c */ /* 0x048fe80000041874 */
[----:B------:R-:W-:Y:S04]  /*daf0*/  FADD.FTZ R0, R195, R0 ;  /* 0x00000000c3007221 */ /* 0x000fe80000010000 */
[C---:B------:R-:W-:Y:S04]  /*db00*/  HMMA.16816.F32.BF16 R120, R184.reuse, R14, R120 ;  /* 0x0000000eb878723c */ /* 0x040fe80000041878 */
[----:B------:R-:W-:Y:S02]  /*db10*/  FADD.FTZ R3, R192, R0 ;  /* 0x00000000c0037221 */ /* 0x000fe40000010000 */
[----:B------:R-:W-:Y:S02]  /*db20*/  FADD.FTZ R0, R193, R2 ;  /* 0x00000002c1007221 */ /* 0x000fe40000010000 */
[----:B------:R-:W-:Y:S01]  /*db30*/  FADD.FTZ R3, R191, R3 ;  /* 0x00000003bf037221 */ /* 0x000fe20000010000 */
[C---:B--2---:R-:W-:Y:S03]  /*db40*/  HMMA.16816.F32.BF16 R124, R184.reuse, R4, R124 ;  /* 0x00000004b87c723c */ /* 0x044fe6000004187c */
[----:B------:R-:W-:Y:S02]  /*db50*/  FADD.FTZ R2, R190, R0 ;  /* 0x00000000be027221 */ /* 0x000fe40000010000 */
[----:B------:R-:W-:Y:S01]  /*db60*/  FADD.FTZ R0, R134, R3 ;  /* 0x0000000386007221 */ /* 0x000fe20000010000 */
[----:B------:R-:W-:Y:S01]  /*db70*/  MOV R3, R133 ;  /* 0x0000008500037202 */ /* 0x000fe20000000f00 */
[----:B------:R-:W-:Y:S01]  /*db80*/  FADD.FTZ R2, R188, R2 ;  /* 0x00000002bc027221 */ /* 0x000fe20000010000 */
[----:B------:R-:W-:Y:S04]  /*db90*/  HMMA.16816.F32.BF16 R128, R184, R6, R128 ;  /* 0x00000006b880723c */ /* 0x000fe80000041880 */
[----:B------:R1:W-:Y:S01]  /*dba0*/  STL [R1+0x8], R2 ;  /* 0x0000080201007387 */ /* 0x0003e20000100800 */
[----:B------:R-:W-:Y:S02]  /*dbb0*/  FADD.FTZ R0, R189, R0 ;  /* 0x00000000bd007221 */ /* 0x000fe40000010000 */
[----:B------:R-:W-:Y:S03]  /*dbc0*/  IMAD.MOV.U32 R134, RZ, RZ, R132 ;  /* 0x000000ffff867224 */ /* 0x000fe600078e0084 */
[----:B------:R1:W-:Y:S01]  /*dbd0*/  STL [R1+0xc], R0 ;  /* 0x00000c0001007387 */ /* 0x0003e20000100800 */
[----:B------:R-:W-:-:S05]  /*dbe0*/  @P0 BRA `(.L_x_1357) ;  /* 0xffffa5b000000947 */ /* 0x000fca000383ffff */
.L_x_1356:
[----:B------:R-:W-:-:S13]  /*dbf0*/  ISETP.LE.AND P0, PT, RZ, UR24, PT ;  /* 0x00000018ff007c0c */ /* 0x000fda000bf03270 */
[----:B------:R-:W-:Y:S05]  /*dc00*/  @!P0 BRA `(.L_x_1358) ;  /* 0x00004f4000008947 */ /* 0x000fea0003800000 */
[----:B------:R-:W2:Y:S01]  /*dc10*/  LDL.64 R4, [R1+0x38] ;  /* 0x0000380001047983 */ /* 0x000ea20000100a00 */
[----:B------:R-:W-:-:S03]  /*dc20*/  ULDC.64 UR4, c[0x0][0x208] ;  /* 0x0000820000047ab9 */ /* 0x000fc60000000a00 */
[----:B------:R-:W3:Y:S01]  /*dc30*/  LDL.64 R6, [R1+0x20] ;  /* 0x0000200001067983 */ /* 0x000ee20000100a00 */
[----:B------:R-:W-:Y:S02]  /*dc40*/  UIADD3 UR11, UP5, UR10, 0x80, URZ ;  /* 0x000000800a0b7890 */ /* 0x000fe4000ffbe03f */
[----:B------:R-:W-:Y:S01]  /*dc50*/  UIADD3 UR13, UP4, UR10, 0x100, URZ ;  /* 0x000001000a0d7890 */ /* 0x000fe2000ff9e03f */
[----:B------:R-:W-:Y:S01]  /*dc60*/  IMAD.MOV.U32 R135, RZ, RZ, R132 ;  /* 0x000000ffff877224 */ /* 0x000fe200078e0084 */
[----:B------:R-:W-:Y:S01]  /*dc70*/  UIMAD.WIDE.U32 UR28, UR4, 0x60, URZ ;  /* 0x00000060041c78a5 */ /* 0x000fe2000f8e003f */
[----:B------:R-:W-:Y:S01]  /*dc80*/  IMAD.MOV.U32 R134, RZ, RZ, R133 ;  /* 0x000000ffff867224 */ /* 0x000fe200078e0085 */
[----:B------:R-:W-:Y:S02]  /*dc90*/  UIMAD UR22, UR5, 0x60, URZ ;  /* 0x00000060051678a4 */ /* 0x000fe4000f8e023f */
[----:B------:R-:W-:Y:S02]  /*dca0*/  UIADD3 UR15, UP3, UR10, 0x180, URZ ;  /* 0x000001800a0f7890 */ /* 0x000fe4000ff7e03f */
[----:B------:R-:W-:-:S02]  /*dcb0*/  UIADD3 UR17, UP2, UR9, 0x80, URZ ;  /* 0x0000008009117890 */ /* 0x000fc4000ff5e03f */
[----:B------:R-:W-:Y:S02]  /*dcc0*/  UIADD3 UR19, UP1, UR9, 0x100, URZ ;  /* 0x0000010009137890 */ /* 0x000fe4000ff3e03f */
[----:B------:R-:W-:Y:S02]  /*dcd0*/  UIADD3 UR21, UP0, UR9, 0x180, URZ ;  /* 0x0000018009157890 */ /* 0x000fe4000ff1e03f */
[----:B------:R-:W-:Y:S02]  /*dce0*/  ULDC.64 UR6, c[0x0][0x1e0] ;  /* 0x0000780000067ab9 */ /* 0x000fe40000000a00 */
[----:B------:R-:W-:Y:S02]  /*dcf0*/  USHF.L.U64.HI UR7, UR6, 0x6, UR7 ;  /* 0x0000000606077899 */ /* 0x000fe40008010207 */
[----:B------:R-:W-:Y:S02]  /*dd00*/  UIADD3.X UR10, URZ, UR14, URZ, UP5, !UPT ;  /* 0x0000000e3f0a7290 */ /* 0x000fe4000affe43f */
[----:B------:R-:W-:-:S02]  /*dd10*/  UIADD3.X UR12, URZ, UR14, URZ, UP4, !UPT ;  /* 0x0000000e3f0c7290 */ /* 0x000fc4000a7fe43f */
[----:B------:R-:W-:Y:S02]  /*dd20*/  USHF.L.U32 UR6, UR6, 0x6, URZ ;  /* 0x0000000606067899 */ /* 0x000fe4000800063f */
[----:B------:R-:W-:Y:S02]  /*dd30*/  UIADD3.X UR14, URZ, UR14, URZ, UP3, !UPT ;  /* 0x0000000e3f0e7290 */ /* 0x000fe40009ffe43f */
[----:B------:R-:W-:Y:S02]  /*dd40*/  UIADD3.X UR16, URZ, UR8, URZ, UP2, !UPT ;  /* 0x000000083f107290 */ /* 0x000fe400097fe43f */
[----:B------:R-:W-:Y:S02]  /*dd50*/  UIADD3.X UR18, URZ, UR8, URZ, UP1, !UPT ;  /* 0x000000083f127290 */ /* 0x000fe40008ffe43f */
[----:B------:R-:W-:Y:S02]  /*dd60*/  UIADD3.X UR20, URZ, UR8, URZ, UP0, !UPT ;  /* 0x000000083f147290 */ /* 0x000fe400087fe43f */
[----:B------:R-:W-:Y:S01]  /*dd70*/  UIADD3 UR22, UR29, UR22, URZ ;  /* 0x000000161d167290 */ /* 0x000fe2000fffe03f */
[----:B-12---:R-:W-:-:S02]  /*dd80*/  IADD3 R2, P0, R4, 0xc0, RZ ;  /* 0x000000c004027810 */ /* 0x006fc40007f1e0ff */
[C---:B------:R-:W-:Y:S02]  /*dd90*/  IADD3 R10, P6, R4.reuse, 0x40, RZ ;  /* 0x00000040040a7810 */ /* 0x040fe40007fde0ff */
[----:B------:R-:W-:Y:S02]  /*dda0*/  IADD3 R8, P1, R4, 0x80, RZ ;  /* 0x0000008004087810 */ /* 0x000fe40007f3e0ff */
[-C--:B---3--:R-:W-:Y:S02]  /*ddb0*/  IADD3.X R3, RZ, R7.reuse, RZ, P0, !PT ;  /* 0x00000007ff037210 */ /* 0x088fe400007fe4ff */
[-C--:B------:R-:W-:Y:S01]  /*ddc0*/  IADD3.X R11, RZ, R7.reuse, RZ, P6, !PT ;  /* 0x00000007ff0b7210 */ /* 0x080fe200037fe4ff */
[----:B------:R-:W-:Y:S02]  /*ddd0*/  IMAD.X R9, RZ, RZ, R7, P1 ;  /* 0x000000ffff097224 */ /* 0x000fe400008e0607 */
[----:B------:R1:W-:Y:S04]  /*dde0*/  STL.64 [R1], R2 ;  /* 0x0000000201007387 */ /* 0x0003e80000100a00 */
[----:B------:R2:W-:Y:S04]  /*ddf0*/  STL.64 [R1+0x18], R10 ;  /* 0x0000180a01007387 */ /* 0x0005e80000100a00 */
[----:B------:R2:W-:Y:S01]  /*de00*/  STL.64 [R1+0x10], R8 ;  /* 0x0000100801007387 */ /* 0x0005e20000100a00 */
[----:B-1----:R-:W-:Y:S01]  /*de10*/  IMAD.MOV.U32 R2, RZ, RZ, R4 ;  /* 0x000000ffff027224 */ /* 0x002fe200078e0004 */
[----:B------:R-:W-:-:S05]  /*de20*/  MOV R3, R7 ;  /* 0x0000000700037202 */ /* 0x000fca0000000f00 */
[----:B------:R2:W-:Y:S02]  /*de30*/  STL.64 [R1+0x20], R2 ;  /* 0x0000200201007387 */ /* 0x0005e40000100a00 */
.L_x_1359:
[----:B-12---:R-:W2:Y:S01]  /*de40*/  LDL.64 R2, [R1+0x20] ;  /* 0x0000200001027983 */ /* 0x006ea20000100a00 */
[----:B------:R-:W-:Y:S04]  /*de50*/  DEPBAR.LE SB0, 0x0 ;  /* 0x000080000000791a */ /* 0x000fe80000000000 */
[----:B------:R-:W-:Y:S01]  /*de60*/  USHF.R.S32.HI UR5, URZ, 0x1f, UR24 ;  /* 0x0000001f3f057899 */ /* 0x000fe20008011418 */
[----:B------:R-:W3:Y:S01]  /*de70*/  LDL.64 R210, [R1+0x18] ;  /* 0x0000180001d27983 */ /* 0x000ee20000100a00 */
[----:B------:R-:W-:Y:S01]  /*de80*/  UIMAD UR4, UR22, UR24, URZ ;  /* 0x00000018160472a4 */ /* 0x000fe2000f8e023f */
[----:B------:R-:W-:Y:S01]  /*de90*/  MOV R204, UR28 ;  /* 0x0000001c00cc7c02 */ /* 0x000fe20008000f00 */
[----:B------:R-:W-:Y:S01]  /*dea0*/  UISETP.GT.AND UP0, UPT, UR24, URZ, UPT ;  /* 0x0000003f1800728c */ /* 0x000fe2000bf04270 */
[----:B------:R-:W-:Y:S01]  /*deb0*/  MOV R205, UR29 ;  /* 0x0000001d00cd7c02 */ /* 0x000fe20008000f00 */
[----:B------:R-:W-:Y:S01]  /*dec0*/  UIMAD UR4, UR5, UR28, UR4 ;  /* 0x0000001c050472a4 */ /* 0x000fe2000f8e0204 */
[----:B------:R-:W4:Y:S06]  /*ded0*/  LDL.64 R208, [R1+0x10] ;  /* 0x0000100001d07983 */ /* 0x000f2c0000100a00 */
[----:B------:R-:W4:Y:S06]  /*dee0*/  LDL.64 R206, [R1] ;  /* 0x0000000001ce7983 */ /* 0x000f2c0000100a00 */
[----:B------:R-:W-:Y:S08]  /*def0*/  BAR.SYNC.DEFER_BLOCKING 0x0 ;  /* 0x0000000000007b1d */ /* 0x000ff00000010000 */
[----:B------:R-:W-:Y:S08]  /*df00*/  LDSM.16.M88.4 R48, [R223+0x18100] ;  /* 0x01810000df30783b */ /* 0x000ff00000000200 */
[----:B-----5:R-:W1:Y:S08]  /*df10*/  LDSM.16.M88.4 R8, [R216+0xc100] ;  /* 0x00c10000d808783b */ /* 0x020e700000000200 */
[----:B------:R-:W1:Y:S08]  /*df20*/  LDSM.16.M88.4 R16, [R216+0xc900] ;  /* 0x00c90000d810783b */ /* 0x000e700000000200 */
[----:B------:R-:W1:Y:S08]  /*df30*/  LDSM.16.M88.4 R24, [R216+0xd100] ;  /* 0x00d10000d818783b */ /* 0x000e700000000200 */
[----:B------:R-:W1:Y:S08]  /*df40*/  LDSM.16.M88.4 R32, [R216+0xd900] ;  /* 0x00d90000d820783b */ /* 0x000e700000000200 */
[----:B------:R-:W1:Y:S02]  /*df50*/  LDSM.16.M88.4 R40, [R216+0xe100] ;  /* 0x00e10000d828783b */ /* 0x000e640000000200 */
[C---:B-1----:R-:W-:Y:S06]  /*df60*/  HMMA.16816.F32.BF16 R4, R48.reuse, R8, RZ ;  /* 0x000000083004723c */ /* 0x042fec00000418ff */
[----:B------:R-:W1:Y:S02]  /*df70*/  LDSM.16.M88.4 R184, [R216+0xe900] ;  /* 0x00e90000d8b8783b */ /* 0x000e640000000200 */
[C---:B------:R-:W-:Y:S06]  /*df80*/  HMMA.16816.F32.BF16 R8, R48.reuse, R10, RZ ;  /* 0x0000000a3008723c */ /* 0x040fec00000418ff */
[----:B------:R-:W-:Y:S02]  /*df90*/  LDSM.16.M88.4 R188, [R224+0x18100] ;  /* 0x01810000e0bc783b */ /* 0x000fe40000000200 */
[C---:B------:R-:W-:Y:S06]  /*dfa0*/  HMMA.16816.F32.BF16 R12, R48.reuse, R16, RZ ;  /* 0x00000010300c723c */ /* 0x040fec00000418ff */
[----:B------:R-:W1:Y:S02]  /*dfb0*/  LDSM.16.M88.4 R192, [R227] ;  /* 0x00000000e3c0783b */ /* 0x000e640000000200 */
[C---:B------:R-:W-:Y:S06]  /*dfc0*/  HMMA.16816.F32.BF16 R16, R48.reuse, R18, RZ ;  /* 0x000000123010723c */ /* 0x040fec00000418ff */
[----:B------:R-:W1:Y:S02]  /*dfd0*/  LDSM.16.M88.4 R196, [R250] ;  /* 0x00000000fac4783b */ /* 0x000e640000000200 */
[C---:B------:R-:W-:Y:S06]  /*dfe0*/  HMMA.16816.F32.BF16 R20, R48.reuse, R24, RZ ;  /* 0x000000183014723c */ /* 0x040fec00000418ff */
[----:B------:R-:W1:Y:S02]  /*dff0*/  LDSM.16.M88.4 R200, [R249] ;  /* 0x00000000f9c8783b */ /* 0x000e640000000200 */
[C---:B------:R-:W-:Y:S08]  /*e000*/  HMMA.16816.F32.BF16 R24, R48.reuse, R26, RZ ;  /* 0x0000001a3018723c */ /* 0x040ff000000418ff */
[C---:B------:R-:W-:Y:S08]  /*e010*/  HMMA.16816.F32.BF16 R28, R48.reuse, R32, RZ ;  /* 0x00000020301c723c */ /* 0x040ff000000418ff */
[C---:B------:R-:W-:Y:S08]  /*e020*/  HMMA.16816.F32.BF16 R32, R48.reuse, R34, RZ ;  /* 0x000000223020723c */ /* 0x040ff000000418ff */
[C---:B------:R-:W-:Y:S08]  /*e030*/  HMMA.16816.F32.BF16 R36, R48.reuse, R40, RZ ;  /* 0x000000283024723c */ /* 0x040ff000000418ff */
[C---:B------:R-:W-:Y:S08]  /*e040*/  HMMA.16816.F32.BF16 R40, R48.reuse, R42, RZ ;  /* 0x0000002a3028723c */ /* 0x040ff000000418ff */
[C---:B-1----:R-:W-:Y:S08]  /*e050*/  HMMA.16816.F32.BF16 R44, R48.reuse, R184, RZ ;  /* 0x000000b8302c723c */ /* 0x042ff000000418ff */
[----:B------:R-:W-:Y:S01]  /*e060*/  HMMA.16816.F32.BF16 R48, R48, R186, RZ ;  /* 0x000000ba3030723c */ /* 0x000fe200000418ff */
[----:B------:R-:W1:Y:S07]  /*e070*/  LDSM.16.M88.4 R184, [R248] ;  /* 0x00000000f8b8783b */ /* 0x000e6e0000000200 */
[C---:B------:R-:W-:Y:S08]  /*e080*/  HMMA.16816.F32.BF16 R4, R188.reuse, R192, R4 ;  /* 0x000000c0bc04723c */ /* 0x040ff00000041804 */
[C---:B------:R-:W-:Y:S01]  /*e090*/  HMMA.16816.F32.BF16 R8, R188.reuse, R194, R8 ;  /* 0x000000c2bc08723c */ /* 0x040fe20000041808 */
[----:B------:R-:W1:Y:S07]  /*e0a0*/  LDSM.16.M88.4 R192, [R247] ;  /* 0x00000000f7c0783b */ /* 0x000e6e0000000200 */
[C---:B------:R-:W-:Y:S08]  /*e0b0*/  HMMA.16816.F32.BF16 R12, R188.reuse, R196, R12 ;  /* 0x000000c4bc0c723c */ /* 0x040ff0000004180c */
[C---:B------:R-:W-:Y:S01]  /*e0c0*/  HMMA.16816.F32.BF16 R16, R188.reuse, R198, R16 ;  /* 0x000000c6bc10723c */ /* 0x040fe20000041810 */
[----:B------:R-:W1:Y:S07]  /*e0d0*/  LDSM.16.M88.4 R196, [R246] ;  /* 0x00000000f6c4783b */ /* 0x000e6e0000000200 */
[C---:B------:R-:W-:Y:S08]  /*e0e0*/  HMMA.16816.F32.BF16 R20, R188.reuse, R200, R20 ;  /* 0x000000c8bc14723c */ /* 0x040ff00000041814 */
[C---:B------:R-:W-:Y:S08]  /*e0f0*/  HMMA.16816.F32.BF16 R24, R188.reuse, R202, R24 ;  /* 0x000000cabc18723c */ /* 0x040ff00000041818 */
[C---:B-1----:R-:W-:Y:S08]  /*e100*/  HMMA.16816.F32.BF16 R28, R188.reuse, R184, R28 ;  /* 0x000000b8bc1c723c */ /* 0x042ff0000004181c */
[C---:B------:R-:W-:Y:S08]  /*e110*/  HMMA.16816.F32.BF16 R32, R188.reuse, R186, R32 ;  /* 0x000000babc20723c */ /* 0x040ff00000041820 */
[C---:B------:R-:W-:Y:S08]  /*e120*/  HMMA.16816.F32.BF16 R36, R188.reuse, R192, R36 ;  /* 0x000000c0bc24723c */ /* 0x040ff00000041824 */
[C---:B------:R-:W-:Y:S08]  /*e130*/  HMMA.16816.F32.BF16 R40, R188.reuse, R194, R40 ;  /* 0x000000c2bc28723c */ /* 0x040ff00000041828 */
[C---:B------:R-:W-:Y:S08]  /*e140*/  HMMA.16816.F32.BF16 R44, R188.reuse, R196, R44 ;  /* 0x000000c4bc2c723c */ /* 0x040ff0000004182c */
[----:B------:R-:W-:Y:S04]  /*e150*/  HMMA.16816.F32.BF16 R48, R188, R198, R48 ;  /* 0x000000c6bc30723c */ /* 0x000fe80000041830 */
[----:B--2---:R-:W-:Y:S05]  /*e160*/  IMAD.WIDE.U32 R132, R204, UR24, R2 ;  /* 0x00000018cc847c25 */ /* 0x004fea000f8e0002 */
[----:B------:R-:W-:Y:S03]  /*e170*/  IADD3 R0, R133, UR4, RZ ;  /* 0x0000000485007c10 */ /* 0x000fe6000fffe0ff */
[C---:B------:R-:W-:Y:S04]  /*e180*/  LEA R2, P0, R132.reuse, c[0x0][0x1f8], 0x1 ;  /* 0x00007e0084027a11 */ /* 0x040fe800078008ff */
[----:B------:R-:W-:Y:S01]  /*e190*/  LEA.HI.X R3, R132, c[0x0][0x1fc], R0, 0x1, P0 ;  /* 0x00007f0084037a11 */ /* 0x000fe200000f0c00 */
[C---:B---3--:R-:W-:Y:S04]  /*e1a0*/  IMAD.WIDE.U32 R132, R204.reuse, UR24, R210 ;  /* 0x00000018cc847c25 */ /* 0x048fe8000f8e00d2 */
[----:B------:R-:W-:Y:S01]  /*e1b0*/  @!PT LDS RZ, [RZ] ;  /* 0x00000000fffff984 */ /* 0x000fe20000000800 */
[----:B------:R-:W-:Y:S01]  /*e1c0*/  @!PT LDS RZ, [RZ] ;  /* 0x00000000fffff984 */ /* 0x000fe20000000800 */
[----:B------:R-:W-:Y:S01]  /*e1d0*/  @!PT LDS RZ, [RZ] ;  /* 0x00000000fffff984 */ /* 0x000fe20000000800 */
[----:B------:R1:W-:Y:S01]  /*e1e0*/  LDGSTS.E.BYPASS.LTC128B.128 [R251+0x100], [R2.64], !P5 ;  /* 0x0010000002fb7fae */ /* 0x0003e2000e901d5e */
[----:B------:R-:W-:Y:S01]  /*e1f0*/  IADD3 R0, R133, UR4, RZ ;  /* 0x0000000485007c10 */ /* 0x000fe2000fffe0ff */
[----:B----4-:R-:W-:Y:S01]  /*e200*/  IMAD.WIDE.U32 R184, R204, UR24, R208 ;  /* 0x00000018ccb87c25 */ /* 0x010fe2000f8e00d0 */
[C---:B------:R-:W-:Y:S04]  /*e210*/  LEA R186, P0, R132.reuse, c[0x0][0x1f8], 0x1 ;  /* 0x00007e0084ba7a11 */ /* 0x040fe800078008ff */
[----:B------:R-:W-:Y:S01]  /*e220*/  LEA.HI.X R187, R132, c[0x0][0x1fc], R0, 0x1, P0 ;  /* 0x00007f0084bb7a11 */ /* 0x000fe200000f0c00 */
[----:B------:R-:W-:Y:S01]  /*e230*/  IMAD.WIDE.U32 R132, R204, UR24, R206 ;  /* 0x00000018cc847c25 */ /* 0x000fe2000f8e00ce */
[----:B------:R-:W-:Y:S01]  /*e240*/  IADD3 R0, R185, UR4, RZ ;  /* 0x00000004b9007c10 */ /* 0x000fe2000fffe0ff */
[----:B------:R-:W-:Y:S02]  /*e250*/  UIADD3 UR24, UR24, -0x1, URZ ;  /* 0xffffffff18187890 */ /* 0x000fe4000fffe03f */
[----:B------:R2:W-:Y:S02]  /*e260*/  LDGSTS.E.BYPASS.LTC128B.128 [R251+0x3100], [R186.64], !P4 ;  /* 0x03100000bafb7fae */ /* 0x0005e4000e101d5e */
[----:B------:R-:W-:Y:S01]  /*e270*/  @UP0 USHF.R.S32.HI UR23, URZ, 0x1f, UR24 ;  /* 0x0000001f3f170899 */ /* 0x000fe20008011418 */
[C---:B--2---:R-:W-:Y:S04]  /*e280*/  LEA R186, P0, R184.reuse, c[0x0][0x1f8], 0x1 ;  /* 0x00007e00b8ba7a11 */ /* 0x044fe800078008ff */
[----:B------:R-:W-:Y:S02]  /*e290*/  LEA.HI.X R187, R184, c[0x0][0x1fc], R0, 0x1, P0 ;  /* 0x00007f00b8bb7a11 */ /* 0x000fe400000f0c00 */
[----:B------:R-:W-:Y:S01]  /*e2a0*/  IADD3 R0, R133, UR4, RZ ;  /* 0x0000000485007c10 */ /* 0x000fe2000fffe0ff */
[----:B------:R-:W-:Y:S01]  /*e2b0*/  ULDC.64 UR4, c[0x0][0x1e0] ;  /* 0x0000780000047ab9 */ /* 0x000fe20000000a00 */
[C---:B------:R-:W-:Y:S01]  /*e2c0*/  LEA R184, P0, R132.reuse, c[0x0][0x1f8], 0x1 ;  /* 0x00007e0084b87a11 */ /* 0x040fe200078008ff */
[----:B------:R2:W-:Y:S03]  /*e2d0*/  LDGSTS.E.BYPASS.LTC128B.128 [R251+0x6100], [R186.64], !P3 ;  /* 0x06100000bafb7fae */ /* 0x0005e6000d901d5e */
[----:B------:R-:W-:Y:S01]  /*e2e0*/  LEA.HI.X R185, R132, c[0x0][0x1fc], R0, 0x1, P0 ;  /* 0x00007f0084b97a11 */ /* 0x000fe200000f0c00 */
[----:B------:R-:W-:Y:S01]  /*e2f0*/  @UP0 UIMAD.WIDE.U32 UR26, UR24, UR4, URZ ;  /* 0x00000004181a02a5 */ /* 0x000fe2000f8e003f */
[----:B-1----:R-:W-:Y:S01]  /*e300*/  IADD3 R2, P0, R2, UR9, RZ ;  /* 0x0000000902027c10 */ /* 0x002fe2000ff1e0ff */
[----:B------:R-:W-:Y:S02]  /*e310*/  @UP0 UIMAD UR23, UR23, UR4, URZ ;  /* 0x00000004171702a4 */ /* 0x000fe4000f8e023f */
[----:B------:R1:W-:Y:S01]  /*e320*/  LDGSTS.E.BYPASS.LTC128B.128 [R251+0x9100], [R184.64], !P2 ;  /* 0x09100000b8fb7fae */ /* 0x0003e2000d101d5e */
[----:B------:R-:W-:Y:S01]  /*e330*/  IADD3.X R3, R3, UR8, RZ, P0, !PT ;  /* 0x0000000803037c10 */ /* 0x000fe200087fe4ff */
[----:B------:R-:W-:Y:S01]  /*e340*/  @UP0 UIMAD UR23, UR24, UR5, UR23 ;  /* 0x00000005181702a4 */ /* 0x000fe2000f8e0217 */
[C---:B------:R-:W-:Y:S03]  /*e350*/  IADD3 R132, P1, R2.reuse, UR19, RZ ;  /* 0x0000001302847c10 */ /* 0x040fe6000ff3e0ff */
[----:B------:R-:W-:Y:S01]  /*e360*/  @UP0 UIADD3 UR4, UR27, UR23, URZ ;  /* 0x000000171b040290 */ /* 0x000fe2000fffe03f */
[C---:B------:R-:W-:Y:S01]  /*e370*/  IADD3.X R133, R3.reuse, UR18, RZ, P1, !PT ;  /* 0x0000001203857c10 */ /* 0x040fe20008ffe4ff */
[----:B------:R3:W-:Y:S02]  /*e380*/  LDGSTS.E.BYPASS.LTC128B.128 [R251+0x1100], [R2.64], !P5 ;  /* 0x0110000002fb7fae */ /* 0x0007e4000e901d5e */
[----:B------:R-:W-:Y:S06]  /*e390*/  @UP0 UIMAD UR4, UR4, 0x60, URZ ;  /* 0x00000060040408a4 */ /* 0x000fec000f8e023f */
[----:B------:R3:W-:Y:S01]  /*e3a0*/  LDGSTS.E.BYPASS.LTC128B.128 [R251+0x4100], [R2.64+0x80], !P4 ;  /* 0x0410008002fb7fae */ /* 0x0007e2000e101d5e */
[C---:B--2---:R-:W-:Y:S04]  /*e3b0*/  IADD3 R186, P0, R2.reuse, UR9, RZ ;  /* 0x0000000902ba7c10 */ /* 0x044fe8000ff1e0ff */
[C---:B------:R-:W-:Y:S03]  /*e3c0*/  IADD3.X R187, R3.reuse, UR8, RZ, P0, !PT ;  /* 0x0000000803bb7c10 */ /* 0x040fe600087fe4ff */
[----:B------:R3:W-:Y:S01]  /*e3d0*/  LDGSTS.E.BYPASS.LTC128B.128 [R251+0x7100], [R2.64+0x100], !P3 ;  /* 0x0710010002fb7fae */ /* 0x0007e2000d901d5e */
[C---:B-1----:R-:W-:Y:S04]  /*e3e0*/  IADD3 R184, P6, R2.reuse, UR17, RZ ;  /* 0x0000001102b87c10 */ /* 0x042fe8000ffde0ff */
[C---:B------:R-:W-:Y:S03]  /*e3f0*/  IADD3.X R185, R3.reuse, UR16, RZ, P6, !PT ;  /* 0x0000001003b97c10 */ /* 0x040fe6000b7fe4ff */
[----:B------:R3:W-:Y:S08]  /*e400*/  LDGSTS.E.BYPASS.LTC128B.128 [R251+0xa100], [R2.64+0x180], !P2 ;  /* 0x0a10018002fb7fae */ /* 0x0007f0000d101d5e */
[----:B------:R1:W-:Y:S08]  /*e410*/  LDGSTS.E.BYPASS.LTC128B.128 [R251+0x2100], [R186.64], !P5 ;  /* 0x02100000bafb7fae */ /* 0x0003f0000e901d5e */
[----:B------:R1:W-:Y:S08]  /*e420*/  LDGSTS.E.BYPASS.LTC128B.128 [R251+0x5100], [R184.64], !P4 ;  /* 0x05100000b8fb7fae */ /* 0x0003f0000e101d5e */
[----:B------:R2:W-:Y:S01]  /*e430*/  LDGSTS.E.BYPASS.LTC128B.128 [R251+0x8100], [R132.64], !P3 ;  /* 0x0810000084fb7fae */ /* 0x0005e2000d901d5e */
[----:B---3--:R-:W-:Y:S04]  /*e440*/  IADD3 R2, P0, R2, UR21, RZ ;  /* 0x0000001502027c10 */ /* 0x008fe8000ff1e0ff */
[----:B------:R-:W-:Y:S02]  /*e450*/  IADD3.X R3, R3, UR20, RZ, P0, !PT ;  /* 0x0000001403037c10 */ /* 0x000fe400087fe4ff */
[----:B------:R-:W-:Y:S03]  /*e460*/  PLOP3.LUT P0, PT, PT, PT, UP0, 0x80, 0x0 ;  /* 0x000000000000781c */ /* 0x000fe60003f0f008 */
[----:B------:R3:W-:Y:S08]  /*e470*/  LDGSTS.E.BYPASS.LTC128B.128 [R251+0xb100], [R2.64], !P2 ;  /* 0x0b10000002fb7fae */ /* 0x0007f0000d101d5e */
[----:B-1----:R-:W-:Y:S08]  /*e480*/  LDSM.16.M88.4 R184, [R226+0x18100] ;  /* 0x01810000e2b8783b */ /* 0x002ff00000000200 */
[----:B------:R-:W1:Y:S08]  /*e490*/  LDSM.16.M88.4 R192, [R222+0xc100] ;  /* 0x00c10000dec0783b */ /* 0x000e700000000200 */
[----:B------:R-:W4:Y:S08]  /*e4a0*/  LDSM.16.M88.4 R200, [R222+0xc900] ;  /* 0x00c90000dec8783b */ /* 0x000f300000000200 */
[----:B------:R-:W2:Y:S08]  /*e4b0*/  LDSM.16.M88.4 R188, [R222+0xd100] ;  /* 0x00d10000debc783b */ /* 0x000eb00000000200 */
[----:B------:R-:W0:Y:S08]  /*e4c0*/  LDGDEPBAR ;  /* 0x00000000000079af */ /* 0x000e300000000000 */
[----:B------:R-:W2:Y:S01]  /*e4d0*/  LDSM.16.M88.4 R196, [R222+0xd900] ;  /* 0x00d90000dec4783b */ /* 0x000ea20000000200 */
[C---:B-1----:R-:W-:Y:S08]  /*e4e0*/  HMMA.16816.F32.BF16 R4, R184.reuse, R192, R4 ;  /* 0x000000c0b804723c */ /* 0x042ff00000041804 */
[C---:B------:R-:W-:Y:S01]  /*e4f0*/  HMMA.16816.F32.BF16 R8, R184.reuse, R194, R8 ;  /* 0x000000c2b808723c */ /* 0x040fe20000041808 */
[----:B------:R-:W-:Y:S07]  /*e500*/  LDSM.16.M88.4 R192, [R222+0xe900] ;  /* 0x00e90000dec0783b */ /* 0x000fee0000000200 */
[C---:B----4-:R-:W-:Y:S08]  /*e510*/  HMMA.16816.F32.BF16 R12, R184.reuse, R200, R12 ;  /* 0x000000c8b80c723c */ /* 0x050ff0000004180c */
[C---:B------:R-:W-:Y:S01]  /*e520*/  HMMA.16816.F32.BF16 R16, R184.reuse, R202, R16 ;  /* 0x000000cab810723c */ /* 0x040fe20000041810 */
[----:B------:R-:W-:Y:S07]  /*e530*/  LDSM.16.M88.4 R200, [R221] ;  /* 0x00000000ddc8783b */ /* 0x000fee0000000200 */
[C---:B--2---:R-:W-:Y:S08]  /*e540*/  HMMA.16816.F32.BF16 R20, R184.reuse, R188, R20 ;  /* 0x000000bcb814723c */ /* 0x044ff00000041814 */
[C---:B------:R-:W-:Y:S01]  /*e550*/  HMMA.16816.F32.BF16 R24, R184.reuse, R190, R24 ;  /* 0x000000beb818723c */ /* 0x040fe20000041818 */
[----:B------:R-:W1:Y:S07]  /*e560*/  LDSM.16.M88.4 R188, [R222+0xe100] ;  /* 0x00e10000debc783b */ /* 0x000e6e0000000200 */
[C---:B------:R-:W-:Y:S08]  /*e570*/  HMMA.16816.F32.BF16 R28, R184.reuse, R196, R28 ;  /* 0x000000c4b81c723c */ /* 0x040ff0000004181c */
[C---:B------:R-:W-:Y:S01]  /*e580*/  HMMA.16816.F32.BF16 R32, R184.reuse, R198, R32 ;  /* 0x000000c6b820723c */ /* 0x040fe20000041820 */
[----:B------:R-:W2:Y:S07]  /*e590*/  LDSM.16.M88.4 R196, [R225+0x18100] ;  /* 0x01810000e1c4783b */ /* 0x000eae0000000200 */
[C---:B-1----:R-:W-:Y:S08]  /*e5a0*/  HMMA.16816.F32.BF16 R36, R184.reuse, R188, R36 ;  /* 0x000000bcb824723c */ /* 0x042ff00000041824 */
[C---:B------:R-:W-:Y:S01]  /*e5b0*/  HMMA.16816.F32.BF16 R40, R184.reuse, R190, R40 ;  /* 0x000000beb828723c */ /* 0x040fe20000041828 */
[----:B------:R-:W-:Y:S07]  /*e5c0*/  LDSM.16.M88.4 R188, [R221+0x1000] ;  /* 0x00100000ddbc783b */ /* 0x000fee0000000200 */
[C---:B------:R-:W-:Y:S08]  /*e5d0*/  HMMA.16816.F32.BF16 R44, R184.reuse, R192, R44 ;  /* 0x000000c0b82c723c */ /* 0x040ff0000004182c */
[----:B------:R-:W-:Y:S01]  /*e5e0*/  HMMA.16816.F32.BF16 R48, R184, R194, R48 ;  /* 0x000000c2b830723c */ /* 0x000fe20000041830 */
[----:B------:R-:W1:Y:S07]  /*e5f0*/  LDSM.16.M88.4 R184, [R221+0x800] ;  /* 0x00080000ddb8783b */ /* 0x000e6e0000000200 */
[C---:B--2---:R-:W-:Y:S01]  /*e600*/  HMMA.16816.F32.BF16 R4, R196.reuse, R200, R4 ;  /* 0x000000c8c404723c */ /* 0x044fe20000041804 */
[----:B------:R-:W2:Y:S07]  /*e610*/  LDSM.16.M88.4 R192, [R221+0x1800] ;  /* 0x00180000ddc0783b */ /* 0x000eae0000000200 */
[C---:B------:R-:W-:Y:S01]  /*e620*/  HMMA.16816.F32.BF16 R8, R196.reuse, R202, R8 ;  /* 0x000000cac408723c */ /* 0x040fe20000041808 */
[----:B------:R-:W4:Y:S07]  /*e630*/  LDSM.16.M88.4 R200, [R221+0x2000] ;  /* 0x00200000ddc8783b */ /* 0x000f2e0000000200 */
[C---:B-1----:R-:W-:Y:S08]  /*e640*/  HMMA.16816.F32.BF16 R12, R196.reuse, R184, R12 ;  /* 0x000000b8c40c723c */ /* 0x042ff0000004180c */
        /* <DEDUP_REMOVED lines=8> */
[C---:B----4-:R-:W-:Y:S08]  /*e6d0*/  HMMA.16816.F32.BF16 R36, R196.reuse, R200, R36 ;  /* 0x000000c8c424723c */ /* 0x050ff00000041824 */
[C---:B------:R-:W-:Y:S01]  /*e6e0*/  HMMA.16816.F32.BF16 R40, R196.reuse, R202, R40 ;  /* 0x000000cac428723c */ /* 0x040fe20000041828 */
[----:B------:R-:W4:Y:S07]  /*e6f0*/  LDSM.16.M88.4 R200, [R216+0xf900] ;  /* 0x00f90000d8c8783b */ /* 0x000f2e0000000200 */
[C---:B-1----:R-:W-:Y:S08]  /*e700*/  HMMA.16816.F32.BF16 R44, R196.reuse, R184, R44 ;  /* 0x000000b8c42c723c */ /* 0x042ff0000004182c */
[----:B------:R-:W-:Y:S01]  /*e710*/  HMMA.16816.F32.BF16 R48, R196, R186, R48 ;  /* 0x000000bac430723c */ /* 0x000fe20000041830 */
[----:B------:R-:W1:Y:S07]  /*e720*/  LDSM.16.M88.4 R184, [R216+0x10100] ;  /* 0x01010000d8b8783b */ /* 0x000e6e0000000200 */
[C---:B--2---:R-:W-:Y:S01]  /*e730*/  HMMA.16816.F32.BF16 R4, R188.reuse, R192, R4 ;  /* 0x000000c0bc04723c */ /* 0x044fe20000041804 */
[----:B------:R-:W-:Y:S07]  /*e740*/  LDSM.16.M88.4 R196, [R216+0x11100] ;  /* 0x01110000d8c4783b */ /* 0x000fee0000000200 */
[C---:B------:R-:W-:Y:S01]  /*e750*/  HMMA.16816.F32.BF16 R8, R188.reuse, R194, R8 ;  /* 0x000000c2bc08723c */ /* 0x040fe20000041808 */
[----:B------:R-:W2:Y:S07]  /*e760*/  LDSM.16.M88.4 R192, [R216+0x10900] ;  /* 0x01090000d8c0783b */ /* 0x000eae0000000200 */
[C---:B----4-:R-:W-:Y:S08]  /*e770*/  HMMA.16816.F32.BF16 R12, R188.reuse, R200, R12 ;  /* 0x000000c8bc0c723c */ /* 0x050ff0000004180c */
[C---:B------:R-:W-:Y:S01]  /*e780*/  HMMA.16816.F32.BF16 R16, R188.reuse, R202, R16 ;  /* 0x000000cabc10723c */ /* 0x040fe20000041810 */
[----:B------:R-:W4:Y:S07]  /*e790*/  LDSM.16.M88.4 R200, [R216+0x11900] ;  /* 0x01190000d8c8783b */ /* 0x000f2e0000000200 */
[C---:B-1----:R-:W-:Y:S08]  /*e7a0*/  HMMA.16816.F32.BF16 R20, R188.reuse, R184, R20 ;  /* 0x000000b8bc14723c */ /* 0x042ff00000041814 */
[C---:B------:R-:W-:Y:S01]  /*e7b0*/  HMMA.16816.F32.BF16 R24, R188.reuse, R186, R24 ;  /* 0x000000babc18723c */ /* 0x040fe20000041818 */
[----:B------:R-:W-:Y:S07]  /*e7c0*/  LDSM.16.M88.4 R184, [R224+0x1c100] ;  /* 0x01c10000e0b8783b */ /* 0x000fee0000000200 */
[C---:B--2---:R-:W-:Y:S08]  /*e7d0*/  HMMA.16816.F32.BF16 R28, R188.reuse, R192, R28 ;  /* 0x000000c0bc1c723c */ /* 0x044ff0000004181c */
[C---:B------:R-:W-:Y:S01]  /*e7e0*/  HMMA.16816.F32.BF16 R32, R188.reuse, R194, R32 ;  /* 0x000000c2bc20723c */ /* 0x040fe20000041820 */
[----:B------:R-:W1:Y:S07]  /*e7f0*/  LDSM.16.M88.4 R192, [R245] ;  /* 0x00000000f5c0783b */ /* 0x000e6e0000000200 */
[C---:B------:R-:W-:Y:S08]  /*e800*/  HMMA.16816.F32.BF16 R36, R188.reuse, R196, R36 ;  /* 0x000000c4bc24723c */ /* 0x040ff00000041824 */
[C---:B------:R-:W-:Y:S01]  /*e810*/  HMMA.16816.F32.BF16 R40, R188.reuse, R198, R40 ;  /* 0x000000c6bc28723c */ /* 0x040fe20000041828 */
[----:B------:R-:W2:Y:S07]  /*e820*/  LDSM.16.M88.4 R196, [R244] ;  /* 0x00000000f4c4783b */ /* 0x000eae0000000200 */
[C---:B----4-:R-:W-:Y:S08]  /*e830*/  HMMA.16816.F32.BF16 R44, R188.reuse, R200, R44 ;  /* 0x000000c8bc2c723c */ /* 0x050ff0000004182c */
[----:B------:R-:W-:Y:S01]  /*e840*/  HMMA.16816.F32.BF16 R48, R188, R202, R48 ;  /* 0x000000cabc30723c */ /* 0x000fe20000041830 */
[----:B------:R-:W4:Y:S07]  /*e850*/  LDSM.16.M88.4 R188, [R243] ;  /* 0x00000000f3bc783b */ /* 0x000f2e0000000200 */
[C---:B-1----:R-:W-:Y:S01]  /*e860*/  HMMA.16816.F32.BF16 R4, R184.reuse, R192, R4 ;  /* 0x000000c0b804723c */ /* 0x042fe20000041804 */
[----:B------:R-:W1:Y:S07]  /*e870*/  LDSM.16.M88.4 R200, [R242] ;  /* 0x00000000f2c8783b */ /* 0x000e6e0000000200 */
[C---:B------:R-:W-:Y:S01]  /*e880*/  HMMA.16816.F32.BF16 R8, R184.reuse, R194, R8 ;  /* 0x000000c2b808723c */ /* 0x040fe20000041808 */
[----:B------:R-:W-:Y:S07]  /*e890*/  LDSM.16.M88.4 R192, [R240] ;  /* 0x00000000f0c0783b */ /* 0x000fee0000000200 */
[C---:B--2---:R-:W-:Y:S08]  /*e8a0*/  HMMA.16816.F32.BF16 R12, R184.reuse, R196, R12 ;  /* 0x000000c4b80c723c */ /* 0x044ff0000004180c */
[C---:B------:R-:W-:Y:S01]  /*e8b0*/  HMMA.16816.F32.BF16 R16, R184.reuse, R198, R16 ;  /* 0x000000c6b810723c */ /* 0x040fe20000041810 */
[----:B------:R-:W-:Y:S07]  /*e8c0*/  LDSM.16.M88.4 R196, [R226+0x1c100] ;  /* 0x01c10000e2c4783b */ /* 0x000fee0000000200 */
[C---:B----4-:R-:W-:Y:S08]  /*e8d0*/  HMMA.16816.F32.BF16 R20, R184.reuse, R188, R20 ;  /* 0x000000bcb814723c */ /* 0x050ff00000041814 */
[C---:B------:R-:W-:Y:S01]  /*e8e0*/  HMMA.16816.F32.BF16 R24, R184.reuse, R190, R24 ;  /* 0x000000beb818723c */ /* 0x040fe20000041818 */
[----:B------:R-:W2:Y:S07]  /*e8f0*/  LDSM.16.M88.4 R188, [R241] ;  /* 0x00000000f1bc783b */ /* 0x000eae0000000200 */
[C---:B-1----:R-:W-:Y:S08]  /*e900*/  HMMA.16816.F32.BF16 R28, R184.reuse, R200, R28 ;  /* 0x000000c8b81c723c */ /* 0x042ff0000004181c */
[C---:B------:R-:W-:Y:S01]  /*e910*/  HMMA.16816.F32.BF16 R32, R184.reuse, R202, R32 ;  /* 0x000000cab820723c */ /* 0x040fe20000041820 */
[----:B------:R-:W1:Y:S07]  /*e920*/  LDSM.16.M88.4 R200, [R222+0xf100] ;  /* 0x00f10000dec8783b */ /* 0x000e6e0000000200 */
[C---:B--2---:R-:W-:Y:S08]  /*e930*/  HMMA.16816.F32.BF16 R36, R184.reuse, R188, R36 ;  /* 0x000000bcb824723c */ /* 0x044ff00000041824 */
[C---:B------:R-:W-:Y:S01]  /*e940*/  HMMA.16816.F32.BF16 R40, R184.reuse, R190, R40 ;  /* 0x000000beb828723c */ /* 0x040fe20000041828 */
[----:B------:R-:W-:Y:S07]  /*e950*/  LDSM.16.M88.4 R188, [R222+0x10100] ;  /* 0x01010000debc783b */ /* 0x000fee0000000200 */
[C---:B------:R-:W-:Y:S08]  /*e960*/  HMMA.16816.F32.BF16 R44, R184.reuse, R192, R44 ;  /* 0x000000c0b82c723c */ /* 0x040ff0000004182c */
[----:B------:R-:W-:Y:S01]  /*e970*/  HMMA.16816.F32.BF16 R48, R184, R194, R48 ;  /* 0x000000c2b830723c */ /* 0x000fe20000041830 */
[----:B------:R-:W2:Y:S07]  /*e980*/  LDSM.16.M88.4 R184, [R222+0xf900] ;  /* 0x00f90000deb8783b */ /* 0x000eae0000000200 */
[C---:B-1----:R-:W-:Y:S01]  /*e990*/  HMMA.16816.F32.BF16 R4, R196.reuse, R200, R4 ;  /* 0x000000c8c404723c */ /* 0x042fe20000041804 */
[----:B------:R-:W1:Y:S07]  /*e9a0*/  LDSM.16.M88.4 R192, [R222+0x10900] ;  /* 0x01090000dec0783b */ /* 0x000e6e0000000200 */
[C---:B------:R-:W-:Y:S01]  /*e9b0*/  HMMA.16816.F32.BF16 R8, R196.reuse, R202, R8 ;  /* 0x000000cac408723c */ /* 0x040fe20000041808 */
[----:B------:R-:W4:Y:S07]  /*e9c0*/  LDSM.16.M88.4 R200, [R222+0x11100] ;  /* 0x01110000dec8783b */ /* 0x000f2e0000000200 */
[C---:B--2---:R-:W-:Y:S08]  /*e9d0*/  HMMA.16816.F32.BF16 R12, R196.reuse, R184, R12 ;  /* 0x000000b8c40c723c */ /* 0x044ff0000004180c */
        /* <DEDUP_REMOVED lines=8> */
[C---:B----4-:R-:W-:Y:S08]  /*ea60*/  HMMA.16816.F32.BF16 R36, R196.reuse, R200, R36 ;  /* 0x000000c8c424723c */ /* 0x050ff00000041824 */
[C---:B------:R-:W-:Y:S01]  /*ea70*/  HMMA.16816.F32.BF16 R40, R196.reuse, R202, R40 ;  /* 0x000000cac428723c */ /* 0x040fe20000041828 */
[----:B------:R-:W4:Y:S07]  /*ea80*/  LDSM.16.M88.4 R200, [R221+0x3800] ;  /* 0x00380000ddc8783b */ /* 0x000f2e0000000200 */
[C---:B--2---:R-:W-:Y:S08]  /*ea90*/  HMMA.16816.F32.BF16 R44, R196.reuse, R184, R44 ;  /* 0x000000b8c42c723c */ /* 0x044ff0000004182c */
[----:B------:R-:W-:Y:S01]  /*eaa0*/  HMMA.16816.F32.BF16 R48, R196, R186, R48 ;  /* 0x000000bac430723c */ /* 0x000fe20000041830 */
[----:B------:R-:W2:Y:S07]  /*eab0*/  LDSM.16.M88.4 R184, [R221+0x4000] ;  /* 0x00400000ddb8783b */ /* 0x000eae0000000200 */
[C---:B-1----:R-:W-:Y:S01]  /*eac0*/  HMMA.16816.F32.BF16 R4, R188.reuse, R192, R4 ;  /* 0x000000c0bc04723c */ /* 0x042fe20000041804 */
[----:B------:R-:W-:Y:S07]  /*ead0*/  LDSM.16.M88.4 R196, [R221+0x5000] ;  /* 0x00500000ddc4783b */ /* 0x000fee0000000200 */
[C---:B------:R-:W-:Y:S01]  /*eae0*/  HMMA.16816.F32.BF16 R8, R188.reuse, R194, R8 ;  /* 0x000000c2bc08723c */ /* 0x040fe20000041808 */
[----:B------:R-:W1:Y:S07]  /*eaf0*/  LDSM.16.M88.4 R192, [R221+0x4800] ;  /* 0x00480000ddc0783b */ /* 0x000e6e0000000200 */
[C---:B----4-:R-:W-:Y:S08]  /*eb00*/  HMMA.16816.F32.BF16 R12, R188.reuse, R200, R12 ;  /* 0x000000c8bc0c723c */ /* 0x050ff0000004180c */
[C---:B------:R-:W-:Y:S01]  /*eb10*/  HMMA.16816.F32.BF16 R16, R188.reuse, R202, R16 ;  /* 0x000000cabc10723c */ /* 0x040fe20000041810 */
[----:B------:R-:W4:Y:S07]  /*eb20*/  LDSM.16.M88.4 R200, [R221+0x5800] ;  /* 0x00580000ddc8783b */ /* 0x000f2e0000000200 */
[C---:B--2---:R-:W-:Y:S08]  /*eb30*/  HMMA.16816.F32.BF16 R20, R188.reuse, R184, R20 ;  /* 0x000000b8bc14723c */ /* 0x044ff00000041814 */
[C---:B------:R-:W-:Y:S01]  /*eb40*/  HMMA.16816.F32.BF16 R24, R188.reuse, R186, R24 ;  /* 0x000000babc18723c */ /* 0x040fe20000041818 */
[----:B------:R-:W-:Y:S07]  /*eb50*/  LDSM.16.M88.4 R184, [R223+0x20100] ;  /* 0x02010000dfb8783b */ /* 0x000fee0000000200 */
[C---:B-1----:R-:W-:Y:S08]  /*eb60*/  HMMA.16816.F32.BF16 R28, R188.reuse, R192, R28 ;  /* 0x000000c0bc1c723c */ /* 0x042ff0000004181c */
[C---:B------:R-:W-:Y:S01]  /*eb70*/  HMMA.16816.F32.BF16 R32, R188.reuse, R194, R32 ;  /* 0x000000c2bc20723c */ /* 0x040fe20000041820 */
[----:B------:R-:W1:Y:S07]  /*eb80*/  LDSM.16.M88.4 R192, [R216+0x12100] ;  /* 0x01210000d8c0783b */ /* 0x000e6e0000000200 */
[C---:B------:R-:W-:Y:S08]  /*eb90*/  HMMA.16816.F32.BF16 R36, R188.reuse, R196, R36 ;  /* 0x000000c4bc24723c */ /* 0x040ff00000041824 */
[C---:B------:R-:W-:Y:S01]  /*eba0*/  HMMA.16816.F32.BF16 R40, R188.reuse, R198, R40 ;  /* 0x000000c6bc28723c */ /* 0x040fe20000041828 */
[----:B------:R-:W2:Y:S07]  /*ebb0*/  LDSM.16.M88.4 R196, [R216+0x12900] ;  /* 0x01290000d8c4783b */ /* 0x000eae0000000200 */
[C---:B----4-:R-:W-:Y:S08]  /*ebc0*/  HMMA.16816.F32.BF16 R44, R188.reuse, R200, R44 ;  /* 0x000000c8bc2c723c */ /* 0x050ff0000004182c */
[----:B------:R-:W-:Y:S01]  /*ebd0*/  HMMA.16816.F32.BF16 R48, R188, R202, R48 ;  /* 0x000000cabc30723c */ /* 0x000fe20000041830 */
[----:B------:R-:W4:Y:S07]  /*ebe0*/  LDSM.16.M88.4 R188, [R216+0x13100] ;  /* 0x01310000d8bc783b */ /* 0x000f2e0000000200 */
[C---:B-1----:R-:W-:Y:S01]  /*ebf0*/  HMMA.16816.F32.BF16 R4, R184.reuse, R192, R4 ;  /* 0x000000c0b804723c */ /* 0x042fe20000041804 */
[----:B------:R-:W1:Y:S07]  /*ec00*/  LDSM.16.M88.4 R200, [R216+0x13900] ;  /* 0x01390000d8c8783b */ /* 0x000e6e0000000200 */
[C---:B------:R-:W-:Y:S01]  /*ec10*/  HMMA.16816.F32.BF16 R8, R184.reuse, R194, R8 ;  /* 0x000000c2b808723c */ /* 0x040fe20000041808 */
[----:B------:R-:W-:Y:S07]  /*ec20*/  LDSM.16.M88.4 R192, [R216+0x14900] ;  /* 0x01490000d8c0783b */ /* 0x000fee0000000200 */
[C---:B--2---:R-:W-:Y:S08]  /*ec30*/  HMMA.16816.F32.BF16 R12, R184.reuse, R196, R12 ;  /* 0x000000c4b80c723c */ /* 0x044ff0000004180c */
[C---:B------:R-:W-:Y:S01]  /*ec40*/  HMMA.16816.F32.BF16 R16, R184.reuse, R198, R16 ;  /* 0x000000c6b810723c */ /* 0x040fe20000041810 */
[----:B------:R-:W-:Y:S07]  /*ec50*/  LDSM.16.M88.4 R196, [R224+0x20100] ;  /* 0x02010000e0c4783b */ /* 0x000fee0000000200 */
[C---:B----4-:R-:W-:Y:S08]  /*ec60*/  HMMA.16816.F32.BF16 R20, R184.reuse, R188, R20 ;  /* 0x000000bcb814723c */ /* 0x050ff00000041814 */
[C---:B------:R-:W-:Y:S01]  /*ec70*/  HMMA.16816.F32.BF16 R24, R184.reuse, R190, R24 ;  /* 0x000000beb818723c */ /* 0x040fe20000041818 */
[----:B------:R-:W2:Y:S07]  /*ec80*/  LDSM.16.M88.4 R188, [R216+0x14100] ;  /* 0x01410000d8bc783b */ /* 0x000eae0000000200 */
[C---:B-1----:R-:W-:Y:S08]  /*ec90*/  HMMA.16816.F32.BF16 R28, R184.reuse, R200, R28 ;  /* 0x000000c8b81c723c */ /* 0x042ff0000004181c */
[C---:B------:R-:W-:Y:S01]  /*eca0*/  HMMA.16816.F32.BF16 R32, R184.reuse, R202, R32 ;  /* 0x000000cab820723c */ /* 0x040fe20000041820 */
[----:B------:R-:W1:Y:S07]  /*ecb0*/  LDSM.16.M88.4 R200, [R239] ;  /* 0x00000000efc8783b */ /* 0x000e6e0000000200 */
[C---:B--2---:R-:W-:Y:S08]  /*ecc0*/  HMMA.16816.F32.BF16 R36, R184.reuse, R188, R36 ;  /* 0x000000bcb824723c */ /* 0x044ff00000041824 */
[C---:B------:R-:W-:Y:S01]  /*ecd0*/  HMMA.16816.F32.BF16 R40, R184.reuse, R190, R40 ;  /* 0x000000beb828723c */ /* 0x040fe20000041828 */
[----:B------:R-:W-:Y:S07]  /*ece0*/  LDSM.16.M88.4 R188, [R237] ;  /* 0x00000000edbc783b */ /* 0x000fee0000000200 */
[C---:B------:R-:W-:Y:S08]  /*ecf0*/  HMMA.16816.F32.BF16 R44, R184.reuse, R192, R44 ;  /* 0x000000c0b82c723c */ /* 0x040ff0000004182c */
[----:B------:R-:W-:Y:S01]  /*ed00*/  HMMA.16816.F32.BF16 R48, R184, R194, R48 ;  /* 0x000000c2b830723c */ /* 0x000fe20000041830 */
[----:B------:R-:W2:Y:S07]  /*ed10*/  LDSM.16.M88.4 R184, [R238] ;  /* 0x00000000eeb8783b */ /* 0x000eae0000000200 */
[C---:B-1----:R-:W-:Y:S01]  /*ed20*/  HMMA.16816.F32.BF16 R4, R196.reuse, R200, R4 ;  /* 0x000000c8c404723c */ /* 0x042fe20000041804 */
[----:B------:R-:W1:Y:S07]  /*ed30*/  LDSM.16.M88.4 R192, [R236] ;  /* 0x00000000ecc0783b */ /* 0x000e6e0000000200 */
[C---:B------:R-:W-:Y:S01]  /*ed40*/  HMMA.16816.F32.BF16 R8, R196.reuse, R202, R8 ;  /* 0x000000cac408723c */ /* 0x040fe20000041808 */
[----:B------:R-:W4:Y:S07]  /*ed50*/  LDSM.16.M88.4 R200, [R235] ;  /* 0x00000000ebc8783b */ /* 0x000f2e0000000200 */
[C---:B--2---:R-:W-:Y:S08]  /*ed60*/  HMMA.16816.F32.BF16 R12, R196.reuse, R184, R12 ;  /* 0x000000b8c40c723c */ /* 0x044ff0000004180c */
[C---:B------:R-:W-:Y:S01]  /*ed70*/  HMMA.16816.F32.BF16 R16, R196.reuse, R186, R16 ;  /* 0x000000bac410723c */ /* 0x040fe20000041810 */
[----:B------:R-:W2:Y:S07]  /*ed80*/  LDSM.16.M88.4 R184, [R234] ;  /* 0x00000000eab8783b */ /* 0x000eae0000000200 */
        /* <DEDUP_REMOVED lines=62> */
[----:B------:R-:W1:Y:S07]  /*f170*/  LDSM.16.M88.4 R192, [R233] ;  /* 0x00000000e9c0783b */ /* 0x000e6e0000000200 */
[C---:B----4-:R-:W-:Y:S08]  /*f180*/  HMMA.16816.F32.BF16 R36, R196.reuse, R200, R36 ;  /* 0x000000c8c424723c */ /* 0x050ff00000041824 */
[C---:B------:R-:W-:Y:S01]  /*f190*/  HMMA.16816.F32.BF16 R40, R196.reuse, R202, R40 ;  /* 0x000000cac428723c */ /* 0x040fe20000041828 */
[----:B------:R-:W4:Y:S07]  /*f1a0*/  LDSM.16.M88.4 R200, [R232] ;  /* 0x00000000e8c8783b */ /* 0x000f2e0000000200 */
[C---:B--2---:R-:W-:Y:S08]  /*f1b0*/  HMMA.16816.F32.BF16 R44, R196.reuse, R184, R44 ;  /* 0x000000b8c42c723c */ /* 0x044ff0000004182c */
[----:B------:R-:W-:Y:S01]  /*f1c0*/  HMMA.16816.F32.BF16 R48, R196, R186, R48 ;  /* 0x000000bac430723c */ /* 0x000fe20000041830 */
[----:B------:R-:W2:Y:S07]  /*f1d0*/  LDSM.16.M88.4 R184, [R231] ;  /* 0x00000000e7b8783b */ /* 0x000eae0000000200 */
[C---:B-1----:R-:W-:Y:S01]  /*f1e0*/  HMMA.16816.F32.BF16 R4, R188.reuse, R192, R4 ;  /* 0x000000c0bc04723c */ /* 0x042fe20000041804 */
[----:B------:R-:W-:Y:S07]  /*f1f0*/  LDSM.16.M88.4 R196, [R229] ;  /* 0x00000000e5c4783b */ /* 0x000fee0000000200 */
[C---:B------:R-:W-:Y:S01]  /*f200*/  HMMA.16816.F32.BF16 R8, R188.reuse, R194, R8 ;  /* 0x000000c2bc08723c */ /* 0x040fe20000041808 */
[----:B------:R-:W1:Y:S07]  /*f210*/  LDSM.16.M88.4 R192, [R230] ;  /* 0x00000000e6c0783b */ /* 0x000e6e0000000200 */
[C---:B----4-:R-:W-:Y:S08]  /*f220*/  HMMA.16816.F32.BF16 R12, R188.reuse, R200, R12 ;  /* 0x000000c8bc0c723c */ /* 0x050ff0000004180c */
[C---:B------:R-:W-:Y:S01]  /*f230*/  HMMA.16816.F32.BF16 R16, R188.reuse, R202, R16 ;  /* 0x000000cabc10723c */ /* 0x040fe20000041810 */
[----:B------:R-:W4:Y:S07]  /*f240*/  LDSM.16.M88.4 R200, [R228] ;  /* 0x00000000e4c8783b */ /* 0x000f2e0000000200 */
        /* <DEDUP_REMOVED lines=26> */
[C---:B------:R-:W-:Y:S08]  /*f3f0*/  HMMA.16816.F32.BF16 R40, R184.reuse, R190, R40 ;  /* 0x000000beb828723c */ /* 0x040ff00000041828 */
[C---:B------:R-:W-:Y:S08]  /*f400*/  HMMA.16816.F32.BF16 R44, R184.reuse, R192, R44 ;  /* 0x000000c0b82c723c */ /* 0x040ff0000004182c */
[----:B------:R-:W-:Y:S01]  /*f410*/  HMMA.16816.F32.BF16 R48, R184, R194, R48 ;  /* 0x000000c2b830723c */ /* 0x000fe20000041830 */
[----:B------:R-:W2:Y:S07]  /*f420*/  LDSM.16.M88.4 R184, [R221+0x9800] ;  /* 0x00980000ddb8783b */ /* 0x000eae0000000200 */
[C---:B-1----:R-:W-:Y:S08]  /*f430*/  HMMA.16816.F32.BF16 R4, R196.reuse, R200, R4 ;  /* 0x000000c8c404723c */ /* 0x042ff00000041804 */
[C---:B------:R-:W-:Y:S11]  /*f440*/  HMMA.16816.F32.BF16 R8, R196.reuse, R202, R8 ;  /* 0x000000cac408723c */ /* 0x040ff60000041808 */
[----:B------:R-:W-:Y:S05]  /*f450*/  @!UPT UIADD3 URZ, URZ, URZ, URZ ;  /* 0x0000003f3f3ff290 */ /* 0x000fea000fffe03f */
[----:B------:R-:W-:Y:S02]  /*f460*/  FMUL.FTZ R4, R4, c[0x0][0x320] ;  /* 0x0000c80004047a20 */ /* 0x000fe40000410000 */
[----:B------:R-:W-:Y:S02]  /*f470*/  FMUL.FTZ R5, R5, c[0x0][0x320] ;  /* 0x0000c80005057a20 */ /* 0x000fe40000410000 */
[----:B------:R-:W-:Y:S01]  /*f480*/  FMUL.FTZ R6, R6, c[0x0][0x320] ;  /* 0x0000c80006067a20 */ /* 0x000fe20000410000 */
[----:B------:R-:W-:Y:S01]  /*f490*/  MUFU.TANH R189, R4 ;  /* 0x0000000400bd7308 */ /* 0x000fe20000002400 */
[----:B------:R-:W-:Y:S02]  /*f4a0*/  FMUL.FTZ R7, R7, c[0x0][0x320] ;  /* 0x0000c80007077a20 */ /* 0x000fe40000410000 */
[----:B------:R-:W-:Y:S01]  /*f4b0*/  FMUL.FTZ R8, R8, c[0x0][0x320] ;  /* 0x0000c80008087a20 */ /* 0x000fe20000410000 */
[C---:B--2---:R-:W-:Y:S03]  /*f4c0*/  HMMA.16816.F32.BF16 R12, R196.reuse, R184, R12 ;  /* 0x000000b8c40c723c */ /* 0x044fe6000004180c */
[----:B------:R-:W-:Y:S02]  /*f4d0*/  FMUL.FTZ R9, R9, c[0x0][0x320] ;  /* 0x0000c80009097a20 */ /* 0x000fe40000410000 */
[----:B------:R-:W-:Y:S01]  /*f4e0*/  FMUL.FTZ R10, R10, c[0x0][0x320] ;  /* 0x0000c8000a0a7a20 */ /* 0x000fe20000410000 */
[----:B------:R-:W-:Y:S01]  /*f4f0*/  MUFU.TANH R191, R5 ;  /* 0x0000000500bf7308 */ /* 0x000fe20000002400 */
[----:B------:R-:W-:Y:S01]  /*f500*/  FMUL.FTZ R11, R11, c[0x0][0x320] ;  /* 0x0000c8000b0b7a20 */ /* 0x000fe20000410000 */
[C---:B------:R-:W-:Y:S08]  /*f510*/  HMMA.16816.F32.BF16 R16, R196.reuse, R186, R16 ;  /* 0x000000bac410723c */ /* 0x040ff00000041810 */
[----:B------:R-:W3:Y:S08]  /*f520*/  MUFU.TANH R195, R6 ;  /* 0x0000000600c37308 */ /* 0x000ef00000002400 */
[----:B------:R-:W-:Y:S02]  /*f530*/  FMUL.FTZ R12, R12, c[0x0][0x320] ;  /* 0x0000c8000c0c7a20 */ /* 0x000fe40000410000 */
[----:B------:R1:W2:Y:S01]  /*f540*/  MUFU.TANH R200, R7 ;  /* 0x0000000700c87308 */ /* 0x0002a20000002400 */
[----:B------:R-:W-:Y:S02]  /*f550*/  FMUL.FTZ R13, R13, c[0x0][0x320] ;  /* 0x0000c8000d0d7a20 */ /* 0x000fe40000410000 */
[----:B------:R-:W-:Y:S02]  /*f560*/  FMUL.FTZ R14, R14, c[0x0][0x320] ;  /* 0x0000c8000e0e7a20 */ /* 0x000fe40000410000 */
[----:B------:R-:W-:Y:S02]  /*f570*/  FMUL.FTZ R15, R15, c[0x0][0x320] ;  /* 0x0000c8000f0f7a20 */ /* 0x000fe40000410000 */
[----:B------:R-:W-:Y:S02]  /*f580*/  FMUL.FTZ R17, R17, c[0x0][0x320] ;  /* 0x0000c80011117a20 */ /* 0x000fe40000410000 */
[----:B------:R-:W-:Y:S01]  /*f590*/  FMUL.FTZ R16, R16, c[0x0][0x320] ;  /* 0x0000c80010107a20 */ /* 0x000fe20000410000 */
[----:B------:R-:W-:Y:S01]  /*f5a0*/  MUFU.TANH R190, R8 ;  /* 0x0000000800be7308 */ /* 0x000fe20000002400 */
[----:B------:R-:W-:Y:S02]  /*f5b0*/  FMUL.FTZ R18, R18, c[0x0][0x320] ;  /* 0x0000c80012127a20 */ /* 0x000fe40000410000 */
[----:B------:R-:W-:Y:S01]  /*f5c0*/  FMUL.FTZ R19, R19, c[0x0][0x320] ;  /* 0x0000c80013137a20 */ /* 0x000fe20000410000 */
[----:B---3--:R-:W-:Y:S06]  /*f5d0*/  FMNMX.FTZ R2, R195, R135, !PT ;  /* 0x00000087c3027209 */ /* 0x008fec0007810000 */
[----:B------:R-:W-:Y:S01]  /*f5e0*/  MUFU.TANH R188, R9 ;  /* 0x0000000900bc7308 */ /* 0x000fe20000002400 */
[----:B-1----:R-:W1:Y:S01]  /*f5f0*/  LDSM.16.M88.4 R4, [R221+0xa000] ;  /* 0x00a00000dd04783b */ /* 0x002e620000000200 */
[----:B--2---:R-:W-:Y:S08]  /*f600*/  FMNMX.FTZ R2, R200, R2, !PT ;  /* 0x00000002c8027209 */ /* 0x004ff00007810000 */
[----:B------:R-:W2:Y:S10]  /*f610*/  MUFU.TANH R192, R10 ;  /* 0x0000000a00c07308 */ /* 0x000eb40000002400 */
[----:B------:R3:W4:Y:S10]  /*f620*/  MUFU.TANH R193, R11 ;  /* 0x0000000b00c17308 */ /* 0x0007340000002400 */
[----:B------:R-:W-:Y:S01]  /*f630*/  MUFU.TANH R204, R15 ;  /* 0x0000000f00cc7308 */ /* 0x000fe20000002400 */
[----:B--2---:R-:W-:Y:S09]  /*f640*/  FMNMX.FTZ R2, R192, R2, !PT ;  /* 0x00000002c0027209 */ /* 0x004ff20007810000 */
[----:B------:R-:W-:Y:S01]  /*f650*/  MUFU.TANH R202, R13 ;  /* 0x0000000d00ca7308 */ /* 0x000fe20000002400 */
[C---:B-1----:R-:W-:Y:S01]  /*f660*/  HMMA.16816.F32.BF16 R20, R196.reuse, R4, R20 ;  /* 0x00000004c414723c */ /* 0x042fe20000041814 */
[----:B---3--:R-:W1:Y:S02]  /*f670*/  LDSM.16.M88.4 R8, [R221+0xa800] ;  /* 0x00a80000dd08783b */ /* 0x008e640000000200 */
[----:B----4-:R-:W-:Y:S06]  /*f680*/  FMNMX.FTZ R2, R193, R2, !PT ;  /* 0x00000002c1027209 */ /* 0x010fec0007810000 */
[----:B------:R-:W2:Y:S01]  /*f690*/  MUFU.TANH R203, R14 ;  /* 0x0000000e00cb7308 */ /* 0x000ea20000002400 */
[C---:B------:R-:W-:Y:S01]  /*f6a0*/  HMMA.16816.F32.BF16 R24, R196.reuse, R6, R24 ;  /* 0x00000006c418723c */ /* 0x040fe20000041818 */
[----:B------:R-:W3:Y:S08]  /*f6b0*/  LDSM.16.M88.4 R4, [R221+0xb000] ;  /* 0x00b00000dd04783b */ /* 0x000ef00000000200 */
[----:B------:R-:W-:Y:S05]  /*f6c0*/  MUFU.TANH R206, R17 ;  /* 0x0000001100ce7308 */ /* 0x000fea0000002400 */
[----:B------:R-:W-:Y:S02]  /*f6d0*/  FMUL.FTZ R20, R20, c[0x0][0x320] ;  /* 0x0000c80014147a20 */ /* 0x000fe40000410000 */
[----:B------:R-:W-:Y:S03]  /*f6e0*/  FMUL.FTZ R21, R21, c[0x0][0x320] ;  /* 0x0000c80015157a20 */ /* 0x000fe60000410000 */
[----:B------:R-:W-:Y:S01]  /*f6f0*/  MUFU.TANH R201, R12 ;  /* 0x0000000c00c97308 */ /* 0x000fe20000002400 */
[----:B------:R-:W-:Y:S02]  /*f700*/  FMUL.FTZ R22, R22, c[0x0][0x320] ;  /* 0x0000c80016167a20 */ /* 0x000fe40000410000 */
[----:B------:R-:W-:Y:S01]  /*f710*/  FMUL.FTZ R23, R23, c[0x0][0x320] ;  /* 0x0000c80017177a20 */ /* 0x000fe20000410000 */
[----:B--2---:R-:W-:Y:S01]  /*f720*/  FMNMX.FTZ R2, R203, R2, !PT ;  /* 0x00000002cb027209 */ /* 0x004fe20007810000 */
[----:B------:R-:W-:Y:S02]  /*f730*/  FMUL.FTZ R25, R25, c[0x0][0x320] ;  /* 0x0000c80019197a20 */ /* 0x000fe40000410000 */
[----:B------:R-:W-:Y:S01]  /*f740*/  FMUL.FTZ R27, R27, c[0x0][0x320] ;  /* 0x0000c8001b1b7a20 */ /* 0x000fe20000410000 */
[----:B------:R-:W-:Y:S01]  /*f750*/  FMNMX.FTZ R2, R204, R2, !PT ;  /* 0x00000002cc027209 */ /* 0x000fe20007810000 */
[----:B------:R-:W-:Y:S01]  /*f760*/  FMUL.FTZ R24, R24, c[0x0][0x320] ;  /* 0x0000c80018187a20 */ /* 0x000fe20000410000 */
[----:B------:R-:W-:Y:S01]  /*f770*/  MUFU.TANH R209, R20 ;  /* 0x0000001400d17308 */ /* 0x000fe20000002400 */
[----:B------:R-:W-:Y:S01]  /*f780*/  FMUL.FTZ R26, R26, c[0x0][0x320] ;  /* 0x0000c8001a1a7a20 */ /* 0x000fe20000410000 */
[C---:B-1----:R-:W-:Y:S08]  /*f790*/  HMMA.16816.F32.BF16 R28, R196.reuse, R8, R28 ;  /* 0x00000008c41c723c */ /* 0x042ff0000004181c */
[----:B------:R-:W-:Y:S01]  /*f7a0*/  MUFU.TANH R214, R21 ;  /* 0x0000001500d67308 */ /* 0x000fe20000002400 */
[C---:B------:R-:W-:Y:S01]  /*f7b0*/  HMMA.16816.F32.BF16 R32, R196.reuse, R10, R32 ;  /* 0x0000000ac420723c */ /* 0x040fe20000041820 */
[----:B------:R-:W1:Y:S01]  /*f7c0*/  LDSM.16.M88.4 R8, [R221+0xb800] ;  /* 0x00b80000dd08783b */ /* 0x000e620000000200 */
[----:B------:R-:W-:Y:S06]  /*f7d0*/  DEPBAR.LE SB0, 0x0 ;  /* 0x000080000000791a */ /* 0x000fec0000000000 */
[C---:B---3--:R-:W-:Y:S01]  /*f7e0*/  HMMA.16816.F32.BF16 R36, R196.reuse, R4, R36 ;  /* 0x00000004c424723c */ /* 0x048fe20000041824 */
[----:B------:R-:W-:Y:S07]  /*f7f0*/  BAR.SYNC.DEFER_BLOCKING 0x0 ;  /* 0x0000000000007b1d */ /* 0x000fee0000010000 */
[C---:B------:R-:W-:Y:S04]  /*f800*/  HMMA.16816.F32.BF16 R40, R196.reuse, R6, R40 ;  /* 0x00000006c428723c */ /* 0x040fe80000041828 */
[----:B------:R-:W-:Y:S02]  /*f810*/  FMUL.FTZ R30, R30, c[0x0][0x320] ;  /* 0x0000c8001e1e7a20 */ /* 0x000fe40000410000 */
[----:B------:R-:W-:Y:S02]  /*f820*/  FMUL.FTZ R28, R28, c[0x0][0x320] ;  /* 0x0000c8001c1c7a20 */ /* 0x000fe40000410000 */
[----:B------:R-:W-:Y:S04]  /*f830*/  FMUL.FTZ R29, R29, c[0x0][0x320] ;  /* 0x0000c8001d1d7a20 */ /* 0x000fe80000410000 */
[----:B------:R-:W-:Y:S02]  /*f840*/  FMUL.FTZ R31, R31, c[0x0][0x320] ;  /* 0x0000c8001f1f7a20 */ /* 0x000fe40000410000 */
[----:B------:R-:W-:Y:S02]  /*f850*/  FMUL.FTZ R32, R32, c[0x0][0x320] ;  /* 0x0000c80020207a20 */ /* 0x000fe40000410000 */
[----:B------:R-:W-:Y:S01]  /*f860*/  FMUL.FTZ R36, R36, c[0x0][0x320] ;  /* 0x0000c80024247a20 */ /* 0x000fe20000410000 */
[----:B------:R-:W2:Y:S01]  /*f870*/  LDL.64 R6, [R1+0x30] ;  /* 0x0000300001067983 */ /* 0x000ea20000100a00 */
[----:B------:R-:W-:Y:S01]  /*f880*/  MUFU.TANH R215, R22 ;  /* 0x0000001600d77308 */ /* 0x000fe20000002400 */
[----:B------:R-:W-:Y:S02]  /*f890*/  FMUL.FTZ R37, R37, c[0x0][0x320] ;  /* 0x0000c80025257a20 */ /* 0x000fe40000410000 */
[----:B------:R-:W-:Y:S02]  /*f8a0*/  FMUL.FTZ R38, R38, c[0x0][0x320] ;  /* 0x0000c80026267a20 */ /* 0x000fe40000410000 */
[----:B------:R-:W-:Y:S01]  /*f8b0*/  FMUL.FTZ R39, R39, c[0x0][0x320] ;  /* 0x0000c80027277a20 */ /* 0x000fe20000410000 */
[C---:B-1----:R-:W-:Y:S01]  /*f8c0*/  HMMA.16816.F32.BF16 R44, R196.reuse, R8, R44 ;  /* 0x00000008c42c723c */ /* 0x042fe2000004182c */
[----:B------:R-:W2:Y:S02]  /*f8d0*/  LDL.64 R8, [R1+0x28] ;  /* 0x0000280001087983 */ /* 0x000ea40000100a00 */
[----:B------:R-:W-:Y:S01]  /*f8e0*/  FMUL.FTZ R41, R41, c[0x0][0x320] ;  /* 0x0000c80029297a20 */ /* 0x000fe20000410000 */
[----:B------:R-:W1:Y:S01]  /*f8f0*/  MUFU.TANH R0, R26 ;  /* 0x0000001a00007308 */ /* 0x000e620000002400 */
[----:B------:R-:W-:Y:S02]  /*f900*/  FMUL.FTZ R42, R42, c[0x0][0x320] ;  /* 0x0000c8002a2a7a20 */ /* 0x000fe40000410000 */
[----:B------:R-:W-:Y:S01]  /*f910*/  FMUL.FTZ R33, R33, c[0x0][0x320] ;  /* 0x0000c80021217a20 */ /* 0x000fe20000410000 */
[----:B------:R-:W-:Y:S04]  /*f920*/  HMMA.16816.F32.BF16 R48, R196, R10, R48 ;  /* 0x0000000ac430723c */ /* 0x000fe80000041830 */
[----:B------:R-:W-:Y:S02]  /*f930*/  FMUL.FTZ R34, R34, c[0x0][0x320] ;  /* 0x0000c80022227a20 */ /* 0x000fe40000410000 */
[----:B------:R1:W-:Y:S01]  /*f940*/  MUFU.TANH R17, R41 ;  /* 0x0000002900117308 */ /* 0x0003e20000002400 */
[----:B------:R-:W-:Y:S02]  /*f950*/  FMUL.FTZ R35, R35, c[0x0][0x320] ;  /* 0x0000c80023237a20 */ /* 0x000fe40000410000 */
[----:B------:R-:W-:Y:S03]  /*f960*/  FMUL.FTZ R43, R43, c[0x0][0x320] ;  /* 0x0000c8002b2b7a20 */ /* 0x000fe60000410000 */
[----:B------:R-:W-:Y:S04]  /*f970*/  FMUL.FTZ R40, R40, c[0x0][0x320] ;  /* 0x0000c80028287a20 */ /* 0x000fe80000410000 */
[----:B------:R-:W-:Y:S01]  /*f980*/  MUFU.TANH R205, R16 ;  /* 0x0000001000cd7308 */ /* 0x000fe20000002400 */
        /* <DEDUP_REMOVED lines=8> */
[----:B-1----:R-:W-:Y:S02]  /*fa10*/  MOV R41, R0 ;  /* 0x0000000000297202 */ /* 0x002fe40000000f00 */
[----:B------:R-:W-:Y:S04]  /*fa20*/  FMNMX.FTZ R0, R189, R134, !PT ;  /* 0x00000086bd007209 */ /* 0x000fe80007810000 */
[----:B------:R-:W-:Y:S01]  /*fa30*/  FMNMX.FTZ R0, R191, R0, !PT ;  /* 0x00000000bf007209 */ /* 0x000fe20007810000 */
[----:B------:R-:W1:Y:S03]  /*fa40*/  MUFU.TANH R208, R19 ;  /* 0x0000001300d07308 */ /* 0x000e660000002400 */
[----:B------:R-:W-:Y:S04]  /*fa50*/  FMNMX.FTZ R0, R190, R0, !PT ;  /* 0x00000000be007209 */ /* 0x000fe80007810000 */
[----:B------:R-:W-:Y:S03]  /*fa60*/  FMNMX.FTZ R0, R188, R0, !PT ;  /* 0x00000000bc007209 */ /* 0x000fe60007810000 */
[----:B------:R-:W4:Y:S01]  /*fa70*/  MUFU.TANH R210, R24 ;  /* 0x0000001800d27308 */ /* 0x000f220000002400 */
[----:B------:R-:W-:Y:S02]  /*fa80*/  FMNMX.FTZ R0, R201, R0, !PT ;  /* 0x00000000c9007209 */ /* 0x000fe40007810000 */
[----:B---3--:R-:W-:Y:S02]  /*fa90*/  FMNMX.FTZ R2, R207, R2, !PT ;  /* 0x00000002cf027209 */ /* 0x008fe40007810000 */
[----:B------:R-:W-:Y:S04]  /*faa0*/  FMNMX.FTZ R0, R202, R0, !PT ;  /* 0x00000000ca007209 */ /* 0x000fe80007810000 */
[----:B------:R-:W-:Y:S01]  /*fab0*/  FMNMX.FTZ R0, R205, R0, !PT ;  /* 0x00000000cd007209 */ /* 0x000fe20007810000 */
[----:B------:R-:W3:Y:S03]  /*fac0*/  MUFU.TANH R3, R30 ;  /* 0x0000001e00037308 */ /* 0x000ee60000002400 */
[----:B------:R-:W-:Y:S02]  /*fad0*/  FMNMX.FTZ R0, R206, R0, !PT ;  /* 0x00000000ce007209 */ /* 0x000fe40007810000 */
[----:B-1----:R-:W-:Y:S02]  /*fae0*/  FMNMX.FTZ R2, R208, R2, !PT ;  /* 0x00000002d0027209 */ /* 0x002fe40007810000 */
[----:B------:R-:W-:Y:S02]  /*faf0*/  FMNMX.FTZ R0, R209, R0, !PT ;  /* 0x00000000d1007209 */ /* 0x000fe40007810000 */
[----:B------:R-:W-:Y:S01]  /*fb00*/  FMNMX.FTZ R2, R215, R2, !PT ;  /* 0x00000002d7027209 */ /* 0x000fe20007810000 */
[----:B------:R3:W-:Y:S01]  /*fb10*/  MUFU.TANH R19, R42 ;  /* 0x0000002a00137308 */ /* 0x0007e20000002400 */
[----:B------:R-:W-:Y:S04]  /*fb20*/  FMNMX.FTZ R0, R214, R0, !PT ;  /* 0x00000000d6007209 */ /* 0x000fe80007810000 */
[----:B----4-:R-:W-:Y:S05]  /*fb30*/  FMNMX.FTZ R0, R210, R0, !PT ;  /* 0x00000000d2007209 */ /* 0x010fea0007810000 */
[----:B------:R-:W1:Y:S10]  /*fb40*/  MUFU.TANH R252, R23 ;  /* 0x0000001700fc7308 */ /* 0x000e740000002400 */
[----:B------:R-:W4:Y:S01]  /*fb50*/  MUFU.TANH R24, R25 ;  /* 0x0000001900187308 */ /* 0x000f220000002400 */
[----:B---3--:R-:W-:Y:S09]  /*fb60*/  MOV R42, R3 ;  /* 0x00000003002a7202 */ /* 0x008ff20000000f00 */
[----:B------:R-:W3:Y:S01]  /*fb70*/  MUFU.TANH R25, R28 ;  /* 0x0000001c00197308 */ /* 0x000ee20000002400 */
[----:B-1----:R-:W-:Y:S04]  /*fb80*/  FMNMX.FTZ R2, R252, R2, !PT ;  /* 0x00000002fc027209 */ /* 0x002fe80007810000 */
[----:B------:R-:W-:Y:S05]  /*fb90*/  FMNMX.FTZ R2, R41, R2, !PT ;  /* 0x0000000229027209 */ /* 0x000fea0007810000 */
[----:B------:R-:W1:Y:S01]  /*fba0*/  MUFU.TANH R211, R27 ;  /* 0x0000001b00d37308 */ /* 0x000e620000002400 */
[----:B----4-:R-:W-:Y:S09]  /*fbb0*/  FMNMX.FTZ R0, R24, R0, !PT ;  /* 0x0000000018007209 */ /* 0x010ff20007810000 */
[----:B------:R-:W4:Y:S01]  /*fbc0*/  MUFU.TANH R27, R29 ;  /* 0x0000001d001b7308 */ /* 0x000f220000002400 */
[----:B---3--:R-:W-:Y:S09]  /*fbd0*/  FMNMX.FTZ R0, R25, R0, !PT ;  /* 0x0000000019007209 */ /* 0x008ff20007810000 */
        /* <DEDUP_REMOVED lines=8> */
[----:B-1----:R-:W-:Y:S09]  /*fc60*/  FMNMX.FTZ R2, R213, R2, !PT ;  /* 0x00000002d5027209 */ /* 0x002ff20007810000 */
[----:B------:R-:W1:Y:S01]  /*fc70*/  MUFU.TANH R194, R34 ;  /* 0x0000002200c27308 */ /* 0x000e620000002400 */
[----:B----4-:R-:W-:Y:S09]  /*fc80*/  MOV R198, R185 ;  /* 0x000000b900c67202 */ /* 0x010ff20000000f00 */
[----:B------:R-:W-:Y:S01]  /*fc90*/  MUFU.TANH R32, R37 ;  /* 0x0000002500207308 */ /* 0x000fe20000002400 */
[----:B---3--:R-:W-:Y:S04]  /*fca0*/  FMNMX.FTZ R0, R26, R0, !PT ;  /* 0x000000001a007209 */ /* 0x008fe80007810000 */
[----:B------:R-:W-:Y:S05]  /*fcb0*/  FMNMX.FTZ R0, R198, R0, !PT ;  /* 0x00000000c6007209 */ /* 0x000fea0007810000 */
[----:B------:R-:W3:Y:S01]  /*fcc0*/  MUFU.TANH R3, R45 ;  /* 0x0000002d00037308 */ /* 0x000ee20000002400 */
[----:B-1----:R-:W-:Y:S04]  /*fcd0*/  MOV R199, R194 ;  /* 0x000000c200c77202 */ /* 0x002fe80000000f00 */
[----:B------:R-:W-:Y:S05]  /*fce0*/  FMNMX.FTZ R2, R199, R2, !PT ;  /* 0x00000002c7027209 */ /* 0x000fea0007810000 */
[----:B------:R-:W1:Y:S10]  /*fcf0*/  MUFU.TANH R33, R35 ;  /* 0x0000002300217308 */ /* 0x000e740000002400 */
[----:B------:R3:W-:Y:S10]  /*fd00*/  MUFU.TANH R196, R49 ;  /* 0x0000003100c47308 */ /* 0x0007f40000002400 */
[----:B------:R-:W4:Y:S10]  /*fd10*/  MUFU.TANH R132, R38 ;  /* 0x0000002600847308 */ /* 0x000f340000002400 */
[----:B------:R4:W-:Y:S01]  /*fd20*/  MUFU.TANH R18, R43 ;  /* 0x0000002b00127308 */ /* 0x0009e20000002400 */
[----:B---3--:R-:W-:Y:S02]  /*fd30*/  MOV R49, R3 ;  /* 0x0000000300317202 */ /* 0x008fe40000000f00 */
[----:B-1----:R-:W-:Y:S02]  /*fd40*/  FMNMX.FTZ R3, R33, R2, !PT ;  /* 0x0000000221037209 */ /* 0x002fe40007810000 */
[----:B------:R-:W-:Y:S01]  /*fd50*/  FMNMX.FTZ R2, R32, R0, !PT ;  /* 0x0000000020027209 */ /* 0x000fe20007810000 */
[----:B------:R-:W-:Y:S04]  /*fd60*/  FMUL.FTZ R0, R51, c[0x0][0x320] ;  /* 0x0000c80033007a20 */ /* 0x000fe80000410000 */
[----:B------:R-:W1:Y:S10]  /*fd70*/  MUFU.TANH R16, R40 ;  /* 0x0000002800107308 */ /* 0x000e740000002400 */
[----:B------:R-:W3:Y:S01]  /*fd80*/  MUFU.TANH R133, R39 ;  /* 0x0000002700857308 */ /* 0x000ee20000002400 */
[----:B----4-:R-:W-:Y:S04]  /*fd90*/  MOV R43, R132 ;  /* 0x00000084002b7202 */ /* 0x010fe80000000f00 */
[----:B------:R-:W-:Y:S05]  /*fda0*/  FMNMX.FTZ R3, R43, R3, !PT ;  /* 0x000000032b037209 */ /* 0x000fea0007810000 */
[----:B------:R3:W-:Y:S01]  /*fdb0*/  MUFU.TANH R184, R50 ;  /* 0x0000003200b87308 */ /* 0x0007e20000002400 */
[----:B-1----:R-:W-:Y:S09]  /*fdc0*/  FMNMX.FTZ R2, R16, R2, !PT ;  /* 0x0000000210027209 */ /* 0x002ff20007810000 */
[----:B------:R-:W1:Y:S10]  /*fdd0*/  MUFU.TANH R5, R44 ;  /* 0x0000002c00057308 */ /* 0x000e740000002400 */
[----:B------:R1:W-:Y:S01]  /*fde0*/  MUFU.TANH R197, R48 ;  /* 0x0000003000c57308 */ /* 0x0003e20000002400 */
[----:B---3--:R-:W-:Y:S04]  /*fdf0*/  MOV R50, R133 ;  /* 0x0000008500327202 */ /* 0x008fe80000000f00 */
[----:B------:R-:W-:Y:S05]  /*fe00*/  FMNMX.FTZ R3, R50, R3, !PT ;  /* 0x0000000332037209 */ /* 0x000fea0007810000 */
[----:B------:R3:W-:Y:S01]  /*fe10*/  MUFU.TANH R185, R0 ;  /* 0x0000000000b97308 */ /* 0x0007e20000002400 */
[----:B--2---:R-:W-:Y:S09]  /*fe20*/  @P0 MOV R7, R9 ;  /* 0x0000000900070202 */ /* 0x004ff20000000f00 */
[----:B------:R-:W2:Y:S01]  /*fe30*/  MUFU.TANH R4, R46 ;  /* 0x0000002e00047308 */ /* 0x000ea20000002400 */
[----:B-1----:R-:W-:Y:S09]  /*fe40*/  MOV R48, R5 ;  /* 0x0000000500307202 */ /* 0x002ff20000000f00 */
[----:B------:R-:W1:Y:S01]  /*fe50*/  MUFU.TANH R13, R47 ;  /* 0x0000002f000d7308 */ /* 0x000e620000002400 */
[----:B---3--:R-:W-:Y:S02]  /*fe60*/  FMNMX.FTZ R0, R17, R2, !PT ;  /* 0x0000000211007209 */ /* 0x008fe40007810000 */
[----:B------:R-:W-:Y:S02]  /*fe70*/  FMNMX.FTZ R2, R19, R3, !PT ;  /* 0x0000000313027209 */ /* 0x000fe40007810000 */
[----:B------:R-:W-:Y:S02]  /*fe80*/  FMNMX.FTZ R0, R48, R0, !PT ;  /* 0x0000000030007209 */ /* 0x000fe40007810000 */
[----:B------:R-:W-:Y:S02]  /*fe90*/  FMNMX.FTZ R2, R18, R2, !PT ;  /* 0x0000000212027209 */ /* 0x000fe40007810000 */
[----:B------:R-:W-:Y:S02]  /*fea0*/  FMNMX.FTZ R0, R49, R0, !PT ;  /* 0x0000000031007209 */ /* 0x000fe40007810000 */
[----:B--2---:R-:W-:Y:S02]  /*feb0*/  MOV R51, R4 ;  /* 0x0000000400337202 */ /* 0x004fe40000000f00 */
[----:B------:R-:W-:Y:S02]  /*fec0*/  FMNMX.FTZ R133, R197, R0, !PT ;  /* 0x00000000c5857209 */ /* 0x000fe40007810000 */
[----:B------:R-:W-:Y:S02]  /*fed0*/  FMNMX.FTZ R2, R51, R2, !PT ;  /* 0x0000000233027209 */ /* 0x000fe40007810000 */
[----:B------:R-:W-:Y:S02]  /*fee0*/  FMNMX.FTZ R133, R196, R133, !PT ;  /* 0x00000085c4857209 */ /* 0x000fe40007810000 */
[----:B-1----:R-:W-:Y:S03]  /*fef0*/  FMNMX.FTZ R0, R13, R2, !PT ;  /* 0x000000020d007209 */ /* 0x002fe60007810000 */
[----:B------:R-:W1:Y:S01]  /*ff00*/  SHFL.BFLY PT, R3, R133, 0x2, 0x1f ;  /* 0x0c401f0085037f89 */ /* 0x000e6200000e0000 */
[----:B------:R-:W-:Y:S04]  /*ff10*/  FMNMX.FTZ R0, R184, R0, !PT ;  /* 0x00000000b8007209 */ /* 0x000fe80007810000 */
[----:B------:R-:W-:Y:S05]  /*ff20*/  FMNMX.FTZ R0, R185, R0, !PT ;  /* 0x00000000b9007209 */ /* 0x000fea0007810000 */
[----:B------:R-:W2:Y:S01]  /*ff30*/  SHFL.BFLY PT, R2, R0, 0x2, 0x1f ;  /* 0x0c401f0000027f89 */ /* 0x000ea200000e0000 */
[----:B-1----:R-:W-:Y:S07]  /*ff40*/  FMNMX.FTZ R133, R133, R3, !PT ;  /* 0x0000000385857209 */ /* 0x002fee0007810000 */
[----:B------:R-:W1:Y:S01]  /*ff50*/  SHFL.BFLY PT, R4, R133, 0x1, 0x1f ;  /* 0x0c201f0085047f89 */ /* 0x000e6200000e0000 */
[----:B--2---:R-:W-:Y:S02]  /*ff60*/  FMNMX.FTZ R0, R0, R2, !PT ;  /* 0x0000000200007209 */ /* 0x004fe40007810000 */
[----:B------:R-:W-:Y:S05]  /*ff70*/  MOV R2, UR26 ;  /* 0x0000001a00027c02 */ /* 0x000fea0008000f00 */
[----:B------:R-:W2:Y:S01]  /*ff80*/  SHFL.BFLY PT, R3, R0, 0x1, 0x1f ;  /* 0x0c201f0000037f89 */ /* 0x000ea200000e0000 */
[----:B------:R-:W-:Y:S05]  /*ff90*/  @P0 IMAD.WIDE.U32 R6, R2, 0x60, R6 ;  /* 0x0000006002060825 */ /* 0x000fea00078e0006 */
[----:B------:R-:W-:Y:S04]  /*ffa0*/  @P0 SHF.L.U32 R5, R6, 0x1, RZ ;  /* 0x0000000106050819 */ /* 0x000fe800000006ff */
[----:B------:R-:W-:Y:S02]  /*ffb0*/  @P0 IADD3 R10, P6, R5, 0x80, RZ ;  /* 0x00000080050a0810 */ /* 0x000fe40007fde0ff */
[----:B-1----:R-:W-:Y:S02]  /*ffc0*/  FMNMX.FTZ R133, R133, R4, !PT ;  /* 0x0000000485857209 */ /* 0x002fe40007810000 */
[----:B------:R-:W-:Y:S03]  /*ffd0*/  @P0 IADD3 R10, P1, R10, c[0x0][0x1c8], RZ ;  /* 0x000072000a0a0a10 */ /* 0x000fe60007f3e0ff */
[C---:B------:R-:W-:Y:S02]  /*ffe0*/  FMUL.FTZ R194, R133.reuse, c[0x0][0x2d0] ;  /* 0x0000b40085c27a20 */ /* 0x040fe40000410000 */
[----:B------:R-:W-:Y:S02]  /*fff0*/  FADD.FTZ R2, -R133, R134 ;  /* 0x0000008685027221 */ /* 0x000fe40000010100 */
[--C-:B------:R-:W-:Y:S01]  /*10000*/  FFMA.FTZ R4, R189, c[0x0][0x2d0], -R194.reuse ;  /* 0x0000b400bd047a23 */ /* 0x100fe200000108c2 */
[----:B--2---:R-:W-:Y:S01]  /*10010*/  FMNMX.FTZ R132, R0, R3, !PT ;  /* 0x0000000300847209 */ /* 0x004fe20007810000 */
[----:B------:R-:W-:Y:S01]  /*10020*/  FMUL.FTZ R0, R2, c[0x0][0x2d0] ;  /* 0x0000b40002007a20 */ /* 0x000fe20000410000 */
[----:B------:R-:W-:Y:S01]  /*10030*/  @P0 IADD3 R3, R7, UR4, RZ ;  /* 0x0000000407030c10 */ /* 0x000fe2000fffe0ff */
[--C-:B------:R-:W-:Y:S01]  /*10040*/  FFMA.FTZ R7, R191, c[0x0][0x2d0], -R194.reuse ;  /* 0x0000b400bf077a23 */ /* 0x100fe200000108c2 */
[----:B------:R1:W-:Y:S01]  /*10050*/  MUFU.EX2 R189, R4 ;  /* 0x0000000400bd7308 */ /* 0x0003e20000000800 */
[----:B------:R-:W-:Y:S02]  /*10060*/  MOV R191, R19 ;  /* 0x0000001300bf7202 */ /* 0x000fe40000000f00 */
[----:B------:R-:W-:Y:S04]  /*10070*/  @P0 SHF.L.U64.HI R3, R6, 0x1, R3 ;  /* 0x0000000106030819 */ /* 0x000fe80000010203 */
[--C-:B------:R-:W-:Y:S02]  /*10080*/  @P0 IADD3.X R11, RZ, c[0x0][0x1cc], R3.reuse, P1, P6 ;  /* 0x00007300ff0b0a10 */ /* 0x100fe40000fec403 */
[C---:B------:R-:W-:Y:S01]  /*10090*/  @P0 IADD3 R8, P6, R5.reuse, 0x100, RZ ;  /* 0x0000010005080810 */ /* 0x040fe20007fde0ff */
[----:B------:R2:W-:Y:S03]  /*100a0*/  MUFU.EX2 R12, R7 ;  /* 0x00000007000c7308 */ /* 0x0005e60000000800 */
[----:B------:R-:W-:Y:S04]  /*100b0*/  @P0 IADD3 R8, P1, R8, c[0x0][0x1c8], RZ ;  /* 0x0000720008080a10 */ /* 0x000fe80007f3e0ff */
[----:B------:R-:W-:Y:S02]  /*100c0*/  @P0 IADD3.X R9, RZ, c[0x0][0x1cc], R3, P1, P6 ;  /* 0x00007300ff090a10 */ /* 0x000fe40000fec403 */
[C---:B------:R-:W-:Y:S01]  /*100d0*/  @P0 IADD3 R6, P6, R5.reuse, 0x180, RZ ;  /* 0x0000018005060810 */ /* 0x040fe20007fde0ff */
[----:B------:R3:W4:Y:S01]  /*100e0*/  MUFU.EX2 R2, R0 ;  /* 0x0000000000027308 */ /* 0x0007220000000800 */
[----:B-1----:R-:W-:Y:S04]  /*100f0*/  @P0 IADD3 R4, P1, R5, c[0x0][0x1c8], RZ ;  /* 0x0000720005040a10 */ /* 0x002fe80007f3e0ff */
[----:B------:R-:W-:Y:S02]  /*10100*/  @P0 IADD3.X R5, R3, c[0x0][0x1cc], RZ, P1, !PT ;  /* 0x0000730003050a10 */ /* 0x000fe40000ffe4ff */
[----:B------:R-:W-:Y:S03]  /*10110*/  @P0 IADD3 R6, P1, R6, c[0x0][0x1c8], RZ ;  /* 0x0000720006060a10 */ /* 0x000fe60007f3e0ff */
[----:B------:R1:W-:Y:S01]  /*10120*/  @P0 LDGSTS.E.BYPASS.LTC128B.128 [R251+0xc100], [R4.64], !P5 ;  /* 0x0c10000004fb0fae */ /* 0x0003e2000e901d5e */
[--C-:B--2---:R-:W-:Y:S01]  /*10130*/  FFMA.FTZ R7, R190, c[0x0][0x2d0], -R194.reuse ;  /* 0x0000b400be077a23 */ /* 0x104fe200000108c2 */
[----:B------:R-:W-:Y:S03]  /*10140*/  MOV R190, R18 ;  /* 0x0000001200be7202 */ /* 0x000fe60000000f00 */
[----:B------:R2:W-:Y:S03]  /*10150*/  MUFU.EX2 R134, R7 ;  /* 0x0000000700867308 */ /* 0x0005e60000000800 */
[----:B------:R1:W-:Y:S01]  /*10160*/  @P0 LDGSTS.E.BYPASS.LTC128B.128 [R251+0xf100], [R10.64], !P4 ;  /* 0x0f1000000afb0fae */ /* 0x0003e2000e101d5e */
[----:B---3--:R-:W-:Y:S02]  /*10170*/  FADD.FTZ R0, -R132, R135 ;  /* 0x0000008784007221 */ /* 0x008fe40000010100 */
[----:B----4-:R-:W-:Y:S02]  /*10180*/  FMUL.FTZ R52, R2, R52 ;  /* 0x0000003402347220 */ /* 0x010fe40000410000 */
[----:B------:R-:W-:Y:S03]  /*10190*/  FMUL.FTZ R0, R0, c[0x0][0x2d0] ;  /* 0x0000b40000007a20 */ /* 0x000fe60000410000 */
[----:B------:R3:W-:Y:S01]  /*101a0*/  @P0 LDGSTS.E.BYPASS.LTC128B.128 [R251+0x12100], [R8.64], !P3 ;  /* 0x1210000008fb0fae */ /* 0x0007e2000d901d5e */
[C---:B------:R-:W-:Y:S02]  /*101b0*/  FMUL.FTZ R53, R2.reuse, R53 ;  /* 0x0000003502357220 */ /* 0x040fe40000410000 */
[C---:B------:R-:W-:Y:S01]  /*101c0*/  FMUL.FTZ R56, R2.reuse, R56 ;  /* 0x0000003802387220 */ /* 0x040fe20000410000 */
[----:B------:R-:W4:Y:S01]  /*101d0*/  MUFU.EX2 R0, R0 ;  /* 0x0000000000007308 */ /* 0x000f220000000800 */
[C---:B------:R-:W-:Y:S02]  /*101e0*/  FMUL.FTZ R57, R2.reuse, R57 ;  /* 0x0000003902397220 */ /* 0x040fe40000410000 */
[C---:B------:R-:W-:Y:S02]  /*101f0*/  FMUL.FTZ R60, R2.reuse, R60 ;  /* 0x0000003c023c7220 */ /* 0x040fe40000410000 */
[C---:B------:R-:W-:Y:S02]  /*10200*/  FMUL.FTZ R61, R2.reuse, R61 ;  /* 0x0000003d023d7220 */ /* 0x040fe40000410000 */
[----:B------:R-:W-:Y:S01]  /*10210*/  FMUL.FTZ R64, R2, R64 ;  /* 0x0000004002407220 */ /* 0x000fe20000410000 */
[----:B--2---:R-:W-:Y:S01]  /*10220*/  @P0 IADD3.X R7, RZ, c[0x0][0x1cc], R3, P1, P6 ;  /* 0x00007300ff070a10 */ /* 0x004fe20000fec403 */
[--C-:B------:R-:W-:Y:S01]  /*10230*/  FFMA.FTZ R3, R188, c[0x0][0x2d0], -R194.reuse ;  /* 0x0000b400bc037a23 */ /* 0x100fe200000108c2 */
[----:B-1----:R-:W-:Y:S01]  /*10240*/  @P0 IADD3 R4, P1, R4, UR6, RZ ;  /* 0x0000000604040c10 */ /* 0x002fe2000ff3e0ff */
[C---:B------:R-:W-:Y:S01]  /*10250*/  FMUL.FTZ R65, R2.reuse, R65 ;  /* 0x0000004102417220 */ /* 0x040fe20000410000 */
[----:B------:R-:W-:Y:S01]  /*10260*/  MOV R188, R13 ;  /* 0x0000000d00bc7202 */ /* 0x000fe20000000f00 */
[----:B------:R1:W2:Y:S01]  /*10270*/  MUFU.EX2 R14, R3 ;  /* 0x00000003000e7308 */ /* 0x0002a20000000800 */
[----:B------:R2:W-:Y:S01]  /*10280*/  @P0 LDGSTS.E.BYPASS.LTC128B.128 [R251+0x15100], [R6.64], !P2 ;  /* 0x1510000006fb0fae */ /* 0x0005e2000d101d5e */
[----:B------:R-:W-:Y:S01]  /*10290*/  @P0 IADD3.X R5, R5, UR7, RZ, P1, !PT ;  /* 0x0000000705050c10 */ /* 0x000fe20008ffe4ff */
[----:B------:R-:W-:Y:S01]  /*102a0*/  FMUL.FTZ R68, R2, R68 ;  /* 0x0000004402447220 */ /* 0x000fe20000410000 */
[----:B------:R-:W-:Y:S01]  /*102b0*/  @P0 IADD3 R10, P6, R4, UR6, RZ ;  /* 0x00000006040a0c10 */ /* 0x000fe2000ffde0ff */
[C---:B------:R-:W-:Y:S02]  /*102c0*/  FMUL.FTZ R69, R2.reuse, R69 ;  /* 0x0000004502457220 */ /* 0x040fe40000410000 */
[----:B------:R-:W-:Y:S01]  /*102d0*/  FMUL.FTZ R72, R2, R72 ;  /* 0x0000004802487220 */ /* 0x000fe20000410000 */
[C---:B------:R-:W-:Y:S01]  /*102e0*/  @P0 IADD3.X R11, R5.reuse, UR7, RZ, P6, !PT ;  /* 0x00000007050b0c10 */ /* 0x040fe2000b7fe4ff */
[----:B------:R2:W-:Y:S01]  /*102f0*/  @P0 LDGSTS.E.BYPASS.LTC128B.128 [R251+0xd100], [R4.64], !P5 ;  /* 0x0d10000004fb0fae */ /* 0x0005e2000e901d5e */
[----:B---3--:R-:W-:Y:S01]  /*10300*/  @P0 IADD3 R8, P1, R4, UR11, RZ ;  /* 0x0000000b04080c10 */ /* 0x008fe2000ff3e0ff */
[C---:B----4-:R-:W-:Y:S01]  /*10310*/  FMUL.FTZ R18, R0.reuse, R150 ;  /* 0x0000009600127220 */ /* 0x050fe20000410000 */
[----:B------:R-:W-:Y:S01]  /*10320*/  MOV R150, R32 ;  /* 0x0000002000967202 */ /* 0x000fe20000000f00 */
[----:B------:R-:W-:Y:S01]  /*10330*/  FMUL.FTZ R19, R0, R151 ;  /* 0x0000009700137220 */ /* 0x000fe20000410000 */
[----:B------:R-:W-:Y:S01]  /*10340*/  @P0 IADD3.X R9, R5, UR10, RZ, P1, !PT ;  /* 0x0000000a05090c10 */ /* 0x000fe20008ffe4ff */
[----:B------:R-:W-:Y:S01]  /*10350*/  FMUL.FTZ R32, R2, R164 ;  /* 0x000000a402207220 */ /* 0x000fe20000410000 */
[----:B------:R-:W-:Y:S01]  /*10360*/  MOV R151, R27 ;  /* 0x0000001b00977202 */ /* 0x000fe20000000f00 */
[----:B------:R3:W-:Y:S01]  /*10370*/  @P0 LDGSTS.E.BYPASS.LTC128B.128 [R251+0x10100], [R4.64+0x80], !P4 ;  /* 0x1010008004fb0fae */ /* 0x0007e2000e101d5e */
[C---:B------:R-:W-:Y:S01]  /*10380*/  FMUL.FTZ R27, R0.reuse, R159 ;  /* 0x0000009f001b7220 */ /* 0x040fe20000410000 */
[----:B------:R-:W-:Y:S01]  /*10390*/  MOV R159, R134 ;  /* 0x00000086009f7202 */ /* 0x000fe20000000f00 */
[C---:B------:R-:W-:Y:S01]  /*103a0*/  FMUL.FTZ R34, R0.reuse, R166 ;  /* 0x000000a600227220 */ /* 0x040fe20000410000 */
[----:B------:R-:W-:Y:S01]  /*103b0*/  MOV R166, R151 ;  /* 0x0000009700a67202 */ /* 0x000fe20000000f00 */
[----:B------:R-:W-:Y:S01]  /*103c0*/  FMUL.FTZ R35, R0, R167 ;  /* 0x000000a700237220 */ /* 0x000fe20000410000 */
[----:B------:R-:W-:Y:S01]  /*103d0*/  MOV R164, R212 ;  /* 0x000000d400a47202 */ /* 0x000fe20000000f00 */
[----:B-1----:R-:W-:Y:S01]  /*103e0*/  FMUL.FTZ R3, R132, c[0x0][0x2d0] ;  /* 0x0000b40084037a20 */ /* 0x002fe20000410000 */
[----:B------:R3:W-:Y:S01]  /*103f0*/  @P0 LDGSTS.E.BYPASS.LTC128B.128 [R251+0x13100], [R4.64+0x100], !P3 ;  /* 0x1310010004fb0fae */ /* 0x0007e2000d901d5e */
[----:B------:R-:W-:Y:S02]  /*10400*/  FMUL.FTZ R54, R0, R54 ;  /* 0x0000003600367220 */ /* 0x000fe40000410000 */
[--C-:B--2---:R-:W-:Y:S01]  /*10410*/  FFMA.FTZ R6, R195, c[0x0][0x2d0], -R3.reuse ;  /* 0x0000b400c3067a23 */ /* 0x104fe20000010803 */
[----:B------:R-:W-:Y:S01]  /*10420*/  MOV R195, R12 ;  /* 0x0000000c00c37202 */ /* 0x000fe20000000f00 */
[--C-:B------:R-:W-:Y:S02]  /*10430*/  FFMA.FTZ R12, R200, c[0x0][0x2d0], -R3.reuse ;  /* 0x0000b400c80c7a23 */ /* 0x100fe40000010803 */
[----:B------:R1:W-:Y:S01]  /*10440*/  MUFU.EX2 R186, R6 ;  /* 0x0000000600ba7308 */ /* 0x0003e20000000800 */
[----:B------:R3:W-:Y:S01]  /*10450*/  @P0 LDGSTS.E.BYPASS.LTC128B.128 [R251+0x16100], [R4.64+0x180], !P2 ;  /* 0x1610018004fb0fae */ /* 0x0007e2000d101d5e */
[C---:B------:R-:W-:Y:S02]  /*10460*/  FMUL.FTZ R55, R0.reuse, R55 ;  /* 0x0000003700377220 */ /* 0x040fe40000410000 */
[C---:B------:R-:W-:Y:S02]  /*10470*/  FMUL.FTZ R58, R0.reuse, R58 ;  /* 0x0000003a003a7220 */ /* 0x040fe40000410000 */
[C---:B------:R-:W-:Y:S02]  /*10480*/  FMUL.FTZ R59, R0.reuse, R59 ;  /* 0x0000003b003b7220 */ /* 0x040fe40000410000 */
[C---:B------:R-:W-:Y:S01]  /*10490*/  FMUL.FTZ R62, R0.reuse, R62 ;  /* 0x0000003e003e7220 */ /* 0x040fe20000410000 */
[----:B------:R2:W-:Y:S01]  /*104a0*/  @P0 LDGSTS.E.BYPASS.LTC128B.128 [R251+0xe100], [R10.64], !P5 ;  /* 0x0e1000000afb0fae */ /* 0x0005e2000e901d5e */
[----:B------:R4:W2:Y:S01]  /*104b0*/  MUFU.EX2 R135, R12 ;  /* 0x0000000c00877308 */ /* 0x0008a20000000800 */
[C---:B------:R-:W-:Y:S02]  /*104c0*/  FMUL.FTZ R63, R0.reuse, R63 ;  /* 0x0000003f003f7220 */ /* 0x040fe40000410000 */
[C---:B------:R-:W-:Y:S02]  /*104d0*/  FMUL.FTZ R66, R0.reuse, R66 ;  /* 0x0000004200427220 */ /* 0x040fe40000410000 */
[C---:B------:R-:W-:Y:S02]  /*104e0*/  FMUL.FTZ R67, R0.reuse, R67 ;  /* 0x0000004300437220 */ /* 0x040fe40000410000 */
[----:B------:R4:W-:Y:S01]  /*104f0*/  @P0 LDGSTS.E.BYPASS.LTC128B.128 [R251+0x11100], [R8.64], !P4 ;  /* 0x1110000008fb0fae */ /* 0x0009e2000e101d5e */
[C---:B------:R-:W-:Y:S02]  /*10500*/  FMUL.FTZ R70, R0.reuse, R70 ;  /* 0x0000004600467220 */ /* 0x040fe40000410000 */
[----:B------:R-:W-:Y:S02]  /*10510*/  FMUL.FTZ R71, R0, R71 ;  /* 0x0000004700477220 */ /* 0x000fe40000410000 */
[----:B------:R-:W-:Y:S01]  /*10520*/  FMUL.FTZ R73, R2, R73 ;  /* 0x0000004902497220 */ /* 0x000fe20000410000 */
[----:B-1----:R-:W-:Y:S01]  /*10530*/  @P0 IADD3 R6, P6, R4, UR13, RZ ;  /* 0x0000000d04060c10 */ /* 0x002fe2000ffde0ff */
[C---:B------:R-:W-:Y:S02]  /*10540*/  FMUL.FTZ R74, R0.reuse, R74 ;  /* 0x0000004a004a7220 */ /* 0x040fe40000410000 */
[----:B------:R-:W-:Y:S01]  /*10550*/  FMUL.FTZ R75, R0, R75 ;  /* 0x0000004b004b7220 */ /* 0x000fe20000410000 */
[C---:B------:R-:W-:Y:S01]  /*10560*/  @P0 IADD3.X R7, R5.reuse, UR12, RZ, P6, !PT ;  /* 0x0000000c05070c10 */ /* 0x040fe2000b7fe4ff */
[----:B------:R-:W-:Y:S01]  /*10570*/  FMUL.FTZ R76, R2, R76 ;  /* 0x0000004c024c7220 */ /* 0x000fe20000410000 */
[----:B---3--:R-:W-:Y:S01]  /*10580*/  @P0 IADD3 R4, P1, R4, UR15, RZ ;  /* 0x0000000f04040c10 */ /* 0x008fe2000ff3e0ff */
[----:B------:R-:W-:Y:S02]  /*10590*/  FMUL.FTZ R77, R2, R77 ;  /* 0x0000004d024d7220 */ /* 0x000fe40000410000 */
[----:B------:R1:W-:Y:S01]  /*105a0*/  @P0 LDGSTS.E.BYPASS.LTC128B.128 [R251+0x14100], [R6.64], !P3 ;  /* 0x1410000006fb0fae */ /* 0x0003e2000d901d5e */
[----:B------:R-:W-:Y:S01]  /*105b0*/  @P0 IADD3.X R5, R5, UR14, RZ, P1, !PT ;  /* 0x0000000e05050c10 */ /* 0x000fe20008ffe4ff */
[C---:B------:R-:W-:Y:S02]  /*105c0*/  FMUL.FTZ R78, R0.reuse, R78 ;  /* 0x0000004e004e7220 */ /* 0x040fe40000410000 */
[C---:B--2---:R-:W-:Y:S02]  /*105d0*/  FMUL.FTZ R10, R0.reuse, R142 ;  /* 0x0000008e000a7220 */ /* 0x044fe40000410000 */
[C---:B------:R-:W-:Y:S02]  /*105e0*/  FMUL.FTZ R11, R0.reuse, R143 ;  /* 0x0000008f000b7220 */ /* 0x040fe40000410000 */
[----:B------:R2:W-:Y:S01]  /*105f0*/  @P0 LDGSTS.E.BYPASS.LTC128B.128 [R251+0x17100], [R4.64], !P2 ;  /* 0x1710000004fb0fae */ /* 0x0005e2000d101d5e */
[----:B------:R-:W-:Y:S02]  /*10600*/  FMUL.FTZ R79, R0, R79 ;  /* 0x0000004f004f7220 */ /* 0x000fe40000410000 */
[--C-:B----4-:R-:W-:Y:S01]  /*10610*/  FFMA.FTZ R8, R192, c[0x0][0x2d0], -R3.reuse ;  /* 0x0000b400c0087a23 */ /* 0x110fe20000010803 */
[----:B------:R-:W-:Y:S01]  /*10620*/  MOV R192, R14 ;  /* 0x0000000e00c07202 */ /* 0x000fe20000000f00 */
[C---:B------:R-:W-:Y:S02]  /*10630*/  FMUL.FTZ R9, R2.reuse, R141 ;  /* 0x0000008d02097220 */ /* 0x040fe40000410000 */
[----:B------:R3:W-:Y:S01]  /*10640*/  MUFU.EX2 R187, R8 ;  /* 0x0000000800bb7308 */ /* 0x0007e20000000800 */
[----:B------:R-:W4:Y:S01]  /*10650*/  LDSM.16.MT88.4 R12, [R217+0x100] ;  /* 0x00010000d90c783b */ /* 0x000f220000004200 */
[C---:B------:R-:W-:Y:S02]  /*10660*/  FMUL.FTZ R80, R2.reuse, R80 ;  /* 0x0000005002507220 */ /* 0x040fe40000410000 */
[----:B------:R-:W-:Y:S02]  /*10670*/  FMUL.FTZ R81, R2, R81 ;  /* 0x0000005102517220 */ /* 0x000fe40000410000 */
[C---:B------:R-:W-:Y:S02]  /*10680*/  FMUL.FTZ R82, R0.reuse, R82 ;  /* 0x0000005200527220 */ /* 0x040fe40000410000 */
[----:B------:R-:W-:Y:S01]  /*10690*/  FMUL.FTZ R83, R0, R83 ;  /* 0x0000005300537220 */ /* 0x000fe20000410000 */
[----:B------:R-:W4:Y:S01]  /*106a0*/  LDSM.16.MT88.4 R20, [R218+0x100] ;  /* 0x00010000da14783b */ /* 0x000f220000004200 */
[----:B------:R-:W-:Y:S02]  /*106b0*/  FMUL.FTZ R84, R2, R84 ;  /* 0x0000005402547220 */ /* 0x000fe40000410000 */
[----:B-1----:R-:W-:Y:S01]  /*106c0*/  FMUL.FTZ R6, R0, R138 ;  /* 0x0000008a00067220 */ /* 0x002fe20000410000 */
[----:B------:R-:W-:Y:S01]  /*106d0*/  F2FP.BF16.PACK_AB R138, R192, R134 ;  /* 0x00000086c08a723e */ /* 0x000fe200000010ff */
[----:B------:R-:W-:Y:S02]  /*106e0*/  FMUL.FTZ R7, R0, R139 ;  /* 0x0000008b00077220 */ /* 0x000fe40000410000 */
[--C-:B------:R-:W-:Y:S01]  /*106f0*/  FFMA.FTZ R134, R201, c[0x0][0x2d0], -R194.reuse ;  /* 0x0000b400c9867a23 */ /* 0x100fe200000108c2 */
[----:B------:R-:W1:Y:S01]  /*10700*/  LDSM.16.MT88.4 R28, [R220+0x100] ;  /* 0x00010000dc1c783b */ /* 0x000e620000004200 */
[C---:B------:R-:W-:Y:S02]  /*10710*/  FMUL.FTZ R85, R2.reuse, R85 ;  /* 0x0000005502557220 */ /* 0x040fe40000410000 */
[--C-:B--2---:R-:W-:Y:S01]  /*10720*/  FFMA.FTZ R4, R193, c[0x0][0x2d0], -R3.reuse ;  /* 0x0000b400c1047a23 */ /* 0x104fe20000010803 */
[----:B------:R-:W-:Y:S01]  /*10730*/  MOV R193, R16 ;  /* 0x0000001000c17202 */ /* 0x000fe20000000f00 */
[C---:B------:R-:W-:Y:S01]  /*10740*/  FMUL.FTZ R5, R2.reuse, R137 ;  /* 0x0000008902057220 */ /* 0x040fe20000410000 */
[----:B------:R-:W-:Y:S01]  /*10750*/  F2FP.BF16.PACK_AB R137, R135, R186 ;  /* 0x000000ba8789723e */ /* 0x000fe200000010ff */
[----:B------:R-:W2:Y:S01]  /*10760*/  MUFU.EX2 R200, R4 ;  /* 0x0000000400c87308 */ /* 0x000ea20000000800 */
[C---:B---3--:R-:W-:Y:S01]  /*10770*/  FMUL.FTZ R8, R2.reuse, R140 ;  /* 0x0000008c02087220 */ /* 0x048fe20000410000 */
[----:B------:R-:W3:Y:S01]  /*10780*/  LDSM.16.MT88.4 R36, [R219+0x100] ;  /* 0x00010000db24783b */ /* 0x000ee20000004200 */
[C---:B------:R-:W-:Y:S01]  /*10790*/  FMUL.FTZ R16, R2.reuse, R148 ;  /* 0x0000009402107220 */ /* 0x040fe20000410000 */
[----:B------:R-:W-:Y:S01]  /*107a0*/  MOV R148, R17 ;  /* 0x0000001100947202 */ /* 0x000fe20000000f00 */
[C---:B------:R-:W-:Y:S01]  /*107b0*/  FMUL.FTZ R17, R2.reuse, R149 ;  /* 0x0000009502117220 */ /* 0x040fe20000410000 */
[----:B------:R-:W-:Y:S01]  /*107c0*/  MOV R149, R33 ;  /* 0x0000002100957202 */ /* 0x000fe20000000f00 */
[----:B------:R-:W-:Y:S01]  /*107d0*/  FMUL.FTZ R33, R2, R165 ;  /* 0x000000a502217220 */ /* 0x000fe20000410000 */
[----:B------:R-:W-:Y:S01]  /*107e0*/  MOV R165, R213 ;  /* 0x000000d500a57202 */ /* 0x000fe20000000f00 */
[C---:B------:R-:W-:Y:S01]  /*107f0*/  FMUL.FTZ R86, R0.reuse, R86 ;  /* 0x0000005600567220 */ /* 0x040fe20000410000 */
[----:B------:R-:W1:Y:S01]  /*10800*/  LDSM.16.MT88.4 R44, [R217+0x3100] ;  /* 0x00310000d92c783b */ /* 0x000e620000004200 */
[----:B------:R-:W-:Y:S02]  /*10810*/  FMUL.FTZ R87, R0, R87 ;  /* 0x0000005700577220 */ /* 0x000fe40000410000 */
[C---:B------:R-:W-:Y:S02]  /*10820*/  FMUL.FTZ R88, R2.reuse, R88 ;  /* 0x0000005802587220 */ /* 0x040fe40000410000 */
[----:B------:R-:W-:Y:S02]  /*10830*/  FMUL.FTZ R89, R2, R89 ;  /* 0x0000005902597220 */ /* 0x000fe40000410000 */
[C---:B------:R-:W-:Y:S01]  /*10840*/  FMUL.FTZ R90, R0.reuse, R90 ;  /* 0x0000005a005a7220 */ /* 0x040fe20000410000 */
[----:B------:R-:W1:Y:S01]  /*10850*/  LDSM.16.MT88.4 R140, [R218+0x3100] ;  /* 0x00310000da8c783b */ /* 0x000e620000004200 */
[----:B------:R-:W-:Y:S02]  /*10860*/  FMUL.FTZ R91, R0, R91 ;  /* 0x0000005b005b7220 */ /* 0x000fe40000410000 */
[C---:B------:R-:W-:Y:S02]  /*10870*/  FMUL.FTZ R92, R2.reuse, R92 ;  /* 0x0000005c025c7220 */ /* 0x040fe40000410000 */
[----:B------:R-:W-:Y:S01]  /*10880*/  FMUL.FTZ R93, R2, R93 ;  /* 0x0000005d025d7220 */ /* 0x000fe20000410000 */
[----:B--2---:R-:W-:Y:S01]  /*10890*/  F2FP.BF16.PACK_AB R139, R200, R187 ;  /* 0x000000bbc88b723e */ /* 0x004fe200000010ff */
[----:B------:R-:W-:Y:S01]  /*108a0*/  FMUL.FTZ R4, R2, R136 ;  /* 0x0000008802047220 */ /* 0x000fe20000410000 */
[----:B------:R-:W-:Y:S01]  /*108b0*/  F2FP.BF16.PACK_AB R136, R195, R189 ;  /* 0x000000bdc388723e */ /* 0x000fe200000010ff */
[----:B------:R-:W0:Y:S01]  /*108c0*/  LDGDEPBAR ;  /* 0x00000000000079af */ /* 0x000e220000000000 */
[C---:B------:R-:W-:Y:S02]  /*108d0*/  FMUL.FTZ R94, R0.reuse, R94 ;  /* 0x0000005e005e7220 */ /* 0x040fe40000410000 */
[----:B------:R-:W-:Y:S02]  /*108e0*/  FMUL.FTZ R95, R0, R95 ;  /* 0x0000005f005f7220 */ /* 0x000fe40000410000 */
[C---:B------:R-:W-:Y:S01]  /*108f0*/  FMUL.FTZ R96, R2.reuse, R96 ;  /* 0x0000006002607220 */ /* 0x040fe20000410000 */
[C---:B----4-:R-:W-:Y:S05]  /*10900*/  HMMA.16816.F32.BF16 R4, R136.reuse, R12, R4 ;  /* 0x0000000c8804723c */ /* 0x050fea0000041804 */
[C---:B------:R-:W-:Y:S02]  /*10910*/  FMUL.FTZ R97, R2.reuse, R97 ;  /* 0x0000006102617220 */ /* 0x040fe40000410000 */
[C---:B------:R-:W-:Y:S01]  /*10920*/  FMUL.FTZ R12, R2.reuse, R144 ;  /* 0x00000090020c7220 */ /* 0x040fe20000410000 */
[C---:B------:R-:W-:Y:S04]  /*10930*/  HMMA.16816.F32.BF16 R8, R136.reuse, R14, R8 ;  /* 0x0000000e8808723c */ /* 0x040fe80000041808 */
[C---:B------:R-:W-:Y:S02]  /*10940*/  FMUL.FTZ R13, R2.reuse, R145 ;  /* 0x00000091020d7220 */ /* 0x040fe40000410000 */
[----:B------:R-:W-:Y:S01]  /*10950*/  FMUL.FTZ R40, R2, R172 ;  /* 0x000000ac02287220 */ /* 0x000fe20000410000 */
[----:B------:R-:W-:Y:S01]  /*10960*/  MOV R172, R41 ;  /* 0x0000002900ac7202 */ /* 0x000fe20000000f00 */
[C---:B------:R-:W-:Y:S04]  /*10970*/  FMUL.FTZ R14, R0.reuse, R146 ;  /* 0x00000092000e7220 */ /* 0x040fe80000410000 */
[C---:B------:R-:W-:Y:S02]  /*10980*/  FMUL.FTZ R15, R0.reuse, R147 ;  /* 0x00000093000f7220 */ /* 0x040fe40000410000 */
[----:B------:R-:W2:Y:S01]  /*10990*/  LDSM.16.MT88.4 R144, [R220+0x3100] ;  /* 0x00310000dc90783b */ /* 0x000ea20000004200 */
[C---:B------:R-:W-:Y:S02]  /*109a0*/  FMUL.FTZ R98, R0.reuse, R98 ;  /* 0x0000006200627220 */ /* 0x040fe40000410000 */
[----:B------:R-:W-:Y:S02]  /*109b0*/  FMUL.FTZ R99, R0, R99 ;  /* 0x0000006300637220 */ /* 0x000fe40000410000 */
[C---:B------:R-:W-:Y:S03]  /*109c0*/  HMMA.16816.F32.BF16 R12, R136.reuse, R20, R12 ;  /* 0x00000014880c723c */ /* 0x040fe6000004180c */
[C---:B------:R-:W-:Y:S02]  /*109d0*/  FMUL.FTZ R100, R2.reuse, R100 ;  /* 0x0000006402647220 */ /* 0x040fe40000410000 */
[----:B------:R-:W-:Y:S02]  /*109e0*/  FMUL.FTZ R101, R2, R101 ;  /* 0x0000006502657220 */ /* 0x000fe40000410000 */
[----:B------:R-:W-:Y:S01]  /*109f0*/  FMUL.FTZ R102, R0, R102 ;  /* 0x0000006600667220 */ /* 0x000fe20000410000 */
        /* <DEDUP_REMOVED lines=14> */
[C---:B-1----:R-:W-:Y:S03]  /*10ae0*/  HMMA.16816.F32.BF16 R20, R136.reuse, R28, R20 ;  /* 0x0000001c8814723c */ /* 0x042fe60000041814 */
[----:B------:R-:W-:Y:S01]  /*10af0*/  FMUL.FTZ R25, R2, R157 ;  /* 0x0000009d02197220 */ /* 0x000fe20000410000 */
[----:B------:R-:W-:Y:S01]  /*10b00*/  MOV R156, R51 ;  /* 0x00000033009c7202 */ /* 0x000fe20000000f00 */
[----:B------:R-:W-:Y:S01]  /*10b10*/  FMUL.FTZ R51, R0, R183 ;  /* 0x000000b700337220 */ /* 0x000fe20000410000 */
[----:B------:R-:W-:Y:S01]  /*10b20*/  MOV R157, R195 ;  /* 0x000000c3009d7202 */ /* 0x000fe20000000f00 */
[C---:B------:R-:W-:Y:S01]  /*10b30*/  FMUL.FTZ R29, R2.reuse, R161 ;  /* 0x000000a1021d7220 */ /* 0x040fe20000410000 */
[----:B------:R-:W-:Y:S01]  /*10b40*/  MOV R161, R150 ;  /* 0x0000009600a17202 */ /* 0x000fe20000000f00 */
[C---:B------:R-:W-:Y:S01]  /*10b50*/  FMUL.FTZ R104, R2.reuse, R104 ;  /* 0x0000006802687220 */ /* 0x040fe20000410000 */
[C---:B------:R-:W-:Y:S03]  /*10b60*/  HMMA.16816.F32.BF16 R24, R136.reuse, R30, R24 ;  /* 0x0000001e8818723c */ /* 0x040fe60000041818 */
[----:B------:R-:W-:Y:S01]  /*10b70*/  FMUL.FTZ R28, R2, R160 ;  /* 0x000000a0021c7220 */ /* 0x000fe20000410000 */
[----:B------:R-:W-:Y:S01]  /*10b80*/  MOV R200, R42 ;  /* 0x0000002a00c87202 */ /* 0x000fe20000000f00 */
[C---:B------:R-:W-:Y:S01]  /*10b90*/  FMUL.FTZ R42, R0.reuse, R174 ;  /* 0x000000ae002a7220 */ /* 0x040fe20000410000 */
[----:B------:R-:W-:Y:S01]  /*10ba0*/  MOV R160, R50 ;  /* 0x0000003200a07202 */ /* 0x000fe20000000f00 */
[C---:B------:R-:W-:Y:S01]  /*10bb0*/  FMUL.FTZ R30, R0.reuse, R162 ;  /* 0x000000a2001e7220 */ /* 0x040fe20000410000 */
[----:B------:R-:W-:Y:S01]  /*10bc0*/  MOV R162, R149 ;  /* 0x0000009500a27202 */ /* 0x000fe20000000f00 */
[C---:B------:R-:W-:Y:S01]  /*10bd0*/  FMUL.FTZ R31, R0.reuse, R163 ;  /* 0x000000a3001f7220 */ /* 0x040fe20000410000 */
[----:B------:R-:W1:Y:S02]  /*10be0*/  LDSM.16.MT88.4 R148, [R219+0x3100] ;  /* 0x00310000db94783b */ /* 0x000e640000004200 */
[----:B------:R-:W-:Y:S01]  /*10bf0*/  MOV R163, R152 ;  /* 0x0000009800a37202 */ /* 0x000fe20000000f00 */
[C---:B------:R-:W-:Y:S01]  /*10c00*/  FMUL.FTZ R50, R0.reuse, R182 ;  /* 0x000000b600327220 */ /* 0x040fe20000410000 */
[----:B------:R-:W-:Y:S01]  /*10c10*/  MOV R152, R43 ;  /* 0x0000002b00987202 */ /* 0x000fe20000000f00 */
[----:B------:R-:W-:Y:S01]  /*10c20*/  FMUL.FTZ R43, R0, R175 ;  /* 0x000000af002b7220 */ /* 0x000fe20000410000 */
[C---:B---3--:R-:W-:Y:S03]  /*10c30*/  HMMA.16816.F32.BF16 R28, R136.reuse, R36, R28 ;  /* 0x00000024881c723c */ /* 0x048fe6000004181c */
[----:B------:R-:W-:Y:S01]  /*10c40*/  FMUL.FTZ R105, R2, R105 ;  /* 0x0000006902697220 */ /* 0x000fe20000410000 */
[----:B------:R-:W-:Y:S01]  /*10c50*/  MOV R158, R135 ;  /* 0x00000087009e7202 */ /* 0x000fe20000000f00 */
[----:B------:R-:W-:Y:S01]  /*10c60*/  FMUL.FTZ R106, R0, R106 ;  /* 0x0000006a006a7220 */ /* 0x000fe20000410000 */
[----:B------:R-:W-:Y:S01]  /*10c70*/  MOV R195, R49 ;  /* 0x0000003100c37202 */ /* 0x000fe20000000f00 */
[C---:B------:R-:W-:Y:S01]  /*10c80*/  FMUL.FTZ R49, R2.reuse, R181 ;  /* 0x000000b502317220 */ /* 0x040fe20000410000 */
[C---:B------:R-:W-:Y:S04]  /*10c90*/  HMMA.16816.F32.BF16 R32, R136.reuse, R38, R32 ;  /* 0x000000268820723c */ /* 0x040fe80000041820 */
[----:B------:R-:W-:Y:S01]  /*10ca0*/  FMUL.FTZ R37, R2, R169 ;  /* 0x000000a902257220 */ /* 0x000fe20000410000 */
[----:B------:R-:W-:Y:S01]  /*10cb0*/  MOV R135, R210 ;  /* 0x000000d200877202 */ /* 0x000fe20000000f00 */
[----:B------:R3:W-:Y:S01]  /*10cc0*/  MUFU.EX2 R169, R134 ;  /* 0x0000008600a97308 */ /* 0x0007e20000000800 */
[C---:B------:R-:W-:Y:S02]  /*10cd0*/  FMUL.FTZ R38, R0.reuse, R170 ;  /* 0x000000aa00267220 */ /* 0x040fe40000410000 */
[----:B------:R-:W-:Y:S03]  /*10ce0*/  FMUL.FTZ R39, R0, R171 ;  /* 0x000000ab00277220 */ /* 0x000fe60000410000 */
[----:B------:R-:W-:Y:S01]  /*10cf0*/  FMUL.FTZ R36, R2, R168 ;  /* 0x000000a802247220 */ /* 0x000fe20000410000 */
[----:B------:R-:W-:Y:S01]  /*10d00*/  MOV R168, R211 ;  /* 0x000000d300a87202 */ /* 0x000fe20000000f00 */
[----:B------:R-:W-:Y:S02]  /*10d10*/  FMUL.FTZ R107, R0, R107 ;  /* 0x0000006b006b7220 */ /* 0x000fe40000410000 */
[C---:B------:R-:W-:Y:S02]  /*10d20*/  FMUL.FTZ R108, R2.reuse, R108 ;  /* 0x0000006c026c7220 */ /* 0x040fe40000410000 */
[C---:B------:R-:W-:Y:S01]  /*10d30*/  FMUL.FTZ R109, R2.reuse, R109 ;  /* 0x0000006d026d7220 */ /* 0x040fe20000410000 */
[C---:B------:R-:W-:Y:S03]  /*10d40*/  HMMA.16816.F32.BF16 R36, R136.reuse, R44, R36 ;  /* 0x0000002c8824723c */ /* 0x040fe60000041824 */
        /* <DEDUP_REMOVED lines=8> */
[--C-:B---3--:R-:W-:Y:S02]  /*10dd0*/  FFMA.FTZ R134, R202, c[0x0][0x2d0], -R194.reuse ;  /* 0x0000b400ca867a23 */ /* 0x108fe400000108c2 */
[----:B------:R-:W-:Y:S02]  /*10de0*/  FMUL.FTZ R48, R2, R180 ;  /* 0x000000b402307220 */ /* 0x000fe40000410000 */
[C---:B------:R-:W-:Y:S02]  /*10df0*/  FMUL.FTZ R47, R0.reuse, R179 ;  /* 0x000000b3002f7220 */ /* 0x040fe40000410000 */
[----:B------:R3:W4:Y:S03]  /*10e00*/  MUFU.EX2 R179, R134 ;  /* 0x0000008600b37308 */ /* 0x0007260000000800 */
[C---:B------:R-:W-:Y:S02]  /*10e10*/  FMUL.FTZ R46, R0.reuse, R178 ;  /* 0x000000b2002e7220 */ /* 0x040fe40000410000 */
[----:B------:R-:W-:Y:S02]  /*10e20*/  FMUL.FTZ R111, R0, R111 ;  /* 0x0000006f006f7220 */ /* 0x000fe40000410000 */
[C---:B------:R-:W-:Y:S02]  /*10e30*/  FMUL.FTZ R112, R2.reuse, R112 ;  /* 0x0000007002707220 */ /* 0x040fe40000410000 */
[----:B------:R-:W-:Y:S01]  /*10e40*/  FMUL.FTZ R113, R2, R113 ;  /* 0x0000007102717220 */ /* 0x000fe20000410000 */
[C---:B------:R-:W-:Y:S03]  /*10e50*/  HMMA.16816.F32.BF16 R44, R136.reuse, R140, R44 ;  /* 0x0000008c882c723c */ /* 0x040fe6000004182c */
[C---:B------:R-:W-:Y:S02]  /*10e60*/  FMUL.FTZ R114, R0.reuse, R114 ;  /* 0x0000007200727220 */ /* 0x040fe40000410000 */
[----:B------:R-:W-:Y:S02]  /*10e70*/  FMUL.FTZ R115, R0, R115 ;  /* 0x0000007300737220 */ /* 0x000fe40000410000 */
[C---:B------:R-:W-:Y:S01]  /*10e80*/  FMUL.FTZ R116, R2.reuse, R116 ;  /* 0x0000007402747220 */ /* 0x040fe20000410000 */
[C---:B------:R-:W-:Y:S01]  /*10e90*/  HMMA.16816.F32.BF16 R48, R136.reuse, R142, R48 ;  /* 0x0000008e8830723c */ /* 0x040fe20000041830 */
[----:B------:R-:W4:Y:S03]  /*10ea0*/  LDSM.16.MT88.4 R140, [R217+0x6100] ;  /* 0x00610000d98c783b */ /* 0x000f260000004200 */
[----:B------:R-:W-:Y:S02]  /*10eb0*/  FMUL.FTZ R117, R2, R117 ;  /* 0x0000007502757220 */ /* 0x000fe40000410000 */
[--C-:B---3--:R-:W-:Y:S02]  /*10ec0*/  FFMA.FTZ R134, R203, c[0x0][0x2d0], -R3.reuse ;  /* 0x0000b400cb867a23 */ /* 0x108fe40000010803 */
[C---:B--2---:R-:W-:Y:S02]  /*10ed0*/  HMMA.16816.F32.BF16 R52, R136.reuse, R144, R52 ;  /* 0x000000908834723c */ /* 0x044fe40000041834 */
[----:B------:R2:W-:Y:S02]  /*10ee0*/  MUFU.EX2 R213, R134 ;  /* 0x0000008600d57308 */ /* 0x0005e40000000800 */
[C---:B------:R-:W-:Y:S02]  /*10ef0*/  FMUL.FTZ R118, R0.reuse, R118 ;  /* 0x0000007600767220 */ /* 0x040fe40000410000 */
[----:B------:R-:W-:Y:S02]  /*10f00*/  FMUL.FTZ R119, R0, R119 ;  /* 0x0000007700777220 */ /* 0x000fe40000410000 */
        /* <DEDUP_REMOVED lines=9> */
[--C-:B--2---:R-:W-:Y:S02]  /*10fa0*/  FFMA.FTZ R134, R204, c[0x0][0x2d0], -R3.reuse ;  /* 0x0000b400cc867a23 */ /* 0x104fe40000010803 */
[C---:B------:R-:W-:Y:S02]  /*10fb0*/  FMUL.FTZ R124, R2.reuse, R124 ;  /* 0x0000007c027c7220 */ /* 0x040fe40000410000 */
[----:B------:R2:W1:Y:S01]  /*10fc0*/  MUFU.EX2 R212, R134 ;  /* 0x0000008600d47308 */ /* 0x0004620000000800 */
[C---:B----4-:R-:W-:Y:S03]  /*10fd0*/  HMMA.16816.F32.BF16 R68, R136.reuse, R140, R68 ;  /* 0x0000008c8844723c */ /* 0x050fe60000041844 */
[----:B------:R-:W-:Y:S02]  /*10fe0*/  FMUL.FTZ R125, R2, R125 ;  /* 0x0000007d027d7220 */ /* 0x000fe40000410000 */
[C---:B------:R-:W-:Y:S02]  /*10ff0*/  FMUL.FTZ R126, R0.reuse, R126 ;  /* 0x0000007e007e7220 */ /* 0x040fe40000410000 */
[----:B------:R-:W-:Y:S01]  /*11000*/  FMUL.FTZ R127, R0, R127 ;  /* 0x0000007f007f7220 */ /* 0x000fe20000410000 */
[C---:B------:R-:W-:Y:S01]  /*11010*/  HMMA.16816.F32.BF16 R72, R136.reuse, R142, R72 ;  /* 0x0000008e8848723c */ /* 0x040fe20000041848 */
[----:B------:R-:W4:Y:S03]  /*11020*/  LDSM.16.MT88.4 R140, [R219+0x6100] ;  /* 0x00610000db8c783b */ /* 0x000f260000004200 */
[C---:B------:R-:W-:Y:S02]  /*11030*/  FMUL.FTZ R128, R2.reuse, R128 ;  /* 0x0000008002807220 */ /* 0x040fe40000410000 */
[----:B------:R-:W-:Y:S02]  /*11040*/  FMUL.FTZ R129, R2, R129 ;  /* 0x0000008102817220 */ /* 0x000fe40000410000 */
[C---:B---3--:R-:W-:Y:S04]  /*11050*/  HMMA.16816.F32.BF16 R76, R136.reuse, R144, R76 ;  /* 0x00000090884c723c */ /* 0x048fe8000004184c */
[C---:B------:R-:W-:Y:S02]  /*11060*/  FMUL.FTZ R130, R0.reuse, R130 ;  /* 0x0000008200827220 */ /* 0x040fe40000410000 */
[----:B------:R-:W-:Y:S02]  /*11070*/  FMUL.FTZ R131, R0, R131 ;  /* 0x0000008300837220 */ /* 0x000fe40000410000 */
[C---:B------:R-:W-:Y:S01]  /*11080*/  HMMA.16816.F32.BF16 R80, R136.reuse, R146, R80 ;  /* 0x000000928850723c */ /* 0x040fe20000041850 */
[----:B------:R-:W3:Y:S03]  /*11090*/  LDSM.16.MT88.4 R144, [R217+0x9100] ;  /* 0x00910000d990783b */ /* 0x000ee60000004200 */
[--C-:B--2---:R-:W-:Y:S02]  /*110a0*/  FFMA.FTZ R134, R205, c[0x0][0x2d0], -R194.reuse ;  /* 0x0000b400cd867a23 */ /* 0x104fe400000108c2 */
[--C-:B------:R-:W-:Y:S02]  /*110b0*/  FFMA.FTZ R135, R135, c[0x0][0x2d0], -R194.reuse ;  /* 0x0000b40087877a23 */ /* 0x100fe400000108c2 */
[C---:B-1----:R-:W-:Y:S01]  /*110c0*/  HMMA.16816.F32.BF16 R84, R136.reuse, R148, R84 ;  /* 0x000000948854723c */ /* 0x042fe20000041854 */
[----:B------:R1:W-:Y:S03]  /*110d0*/  MUFU.EX2 R178, R134 ;  /* 0x0000008600b27308 */ /* 0x0003e60000000800 */
[--C-:B------:R-:W-:Y:S04]  /*110e0*/  FFMA.FTZ R184, R184, c[0x0][0x2d0], -R3.reuse ;  /* 0x0000b400b8b87a23 */ /* 0x100fe80000010803 */
[C---:B------:R-:W-:Y:S01]  /*110f0*/  HMMA.16816.F32.BF16 R88, R136.reuse, R150, R88 ;  /* 0x000000968858723c */ /* 0x040fe20000041858 */
[----:B------:R-:W2:Y:S02]  /*11100*/  LDSM.16.MT88.4 R148, [R218+0x9100] ;  /* 0x00910000da94783b */ /* 0x000ea40000004200 */
[----:B------:R3:W-:Y:S05]  /*11110*/  MUFU.EX2 R171, R135 ;  /* 0x0000008700ab7308 */ /* 0x0007ea0000000800 */
[C---:B----4-:R-:W-:Y:S08]  /*11120*/  HMMA.16816.F32.BF16 R92, R136.reuse, R140, R92 ;  /* 0x0000008c885c723c */ /* 0x050ff0000004185c */
[C---:B------:R-:W-:Y:S01]  /*11130*/  HMMA.16816.F32.BF16 R96, R136.reuse, R142, R96 ;  /* 0x0000008e8860723c */ /* 0x040fe20000041860 */
[----:B------:R-:W4:Y:S03]  /*11140*/  LDSM.16.MT88.4 R140, [R220+0x9100] ;  /* 0x00910000dc8c783b */ /* 0x000f260000004200 */
[--C-:B-1----:R-:W-:Y:S04]  /*11150*/  FFMA.FTZ R134, R206, c[0x0][0x2d0], -R194.reuse ;  /* 0x0000b400ce867a23 */ /* 0x102fe800000108c2 */
[C---:B---3--:R-:W-:Y:S01]  /*11160*/  HMMA.16816.F32.BF16 R100, R136.reuse, R144, R100 ;  /* 0x000000908864723c */ /* 0x048fe20000041864 */
[----:B------:R1:W3:Y:S03]  /*11170*/  MUFU.EX2 R177, R134 ;  /* 0x0000008600b17308 */ /* 0x0002e60000000800 */
[--C-:B------:R-:W-:Y:S02]  /*11180*/  FFMA.FTZ R135, R195, c[0x0][0x2d0], -R194.reuse ;  /* 0x0000b400c3877a23 */ /* 0x100fe400000108c2 */
[--C-:B------:R-:W-:Y:S02]  /*11190*/  FFMA.FTZ R195, R197, c[0x0][0x2d0], -R194.reuse ;  /* 0x0000b400c5c37a23 */ /* 0x100fe400000108c2 */
[C---:B------:R-:W-:Y:S01]  /*111a0*/  HMMA.16816.F32.BF16 R104, R136.reuse, R146, R104 ;  /* 0x000000928868723c */ /* 0x040fe20000041868 */
[----:B------:R-:W3:Y:S03]  /*111b0*/  LDSM.16.MT88.4 R144, [R219+0x9100] ;  /* 0x00910000db90783b */ /* 0x000ee60000004200 */
[----:B------:R-:W-:Y:S04]  /*111c0*/  MUFU.EX2 R195, R195 ;  /* 0x000000c300c37308 */ /* 0x000fe80000000800 */
[C---:B--2---:R-:W-:Y:S08]  /*111d0*/  HMMA.16816.F32.BF16 R108, R136.reuse, R148, R108 ;  /* 0x00000094886c723c */ /* 0x044ff0000004186c */
[C---:B------:R-:W-:Y:S01]  /*111e0*/  HMMA.16816.F32.BF16 R112, R136.reuse, R150, R112 ;  /* 0x000000968870723c */ /* 0x040fe20000041870 */
[----:B------:R-:W2:Y:S03]  /*111f0*/  LDSM.16.MT88.4 R148, [R217+0x900] ;  /* 0x00090000d994783b */ /* 0x000ea60000004200 */
[--C-:B-1----:R-:W-:Y:S04]  /*11200*/  FFMA.FTZ R134, R207, c[0x0][0x2d0], -R3.reuse ;  /* 0x0000b400cf867a23 */ /* 0x102fe80000010803 */
[----:B------:R1:W-:Y:S01]  /*11210*/  MUFU.EX2 R211, R134 ;  /* 0x0000008600d37308 */ /* 0x0003e20000000800 */
[C---:B----4-:R-:W-:Y:S08]  /*11220*/  HMMA.16816.F32.BF16 R116, R136.reuse, R140, R116 ;  /* 0x0000008c8874723c */ /* 0x050ff00000041874 */
[C---:B------:R-:W-:Y:S01]  /*11230*/  HMMA.16816.F32.BF16 R120, R136.reuse, R142, R120 ;  /* 0x0000008e8878723c */ /* 0x040fe20000041878 */
[----:B------:R-:W4:Y:S07]  /*11240*/  LDSM.16.MT88.4 R140, [R218+0x900] ;  /* 0x00090000da8c783b */ /* 0x000f2e0000004200 */
[C---:B---3--:R-:W-:Y:S04]  /*11250*/  HMMA.16816.F32.BF16 R124, R136.reuse, R144, R124 ;  /* 0x00000090887c723c */ /* 0x048fe8000004187c */
[--C-:B-1----:R-:W-:Y:S04]  /*11260*/  FFMA.FTZ R134, R208, c[0x0][0x2d0], -R3.reuse ;  /* 0x0000b400d0867a23 */ /* 0x102fe80000010803 */
[----:B------:R-:W-:Y:S01]  /*11270*/  HMMA.16816.F32.BF16 R128, R136, R146, R128 ;  /* 0x000000928880723c */ /* 0x000fe20000041880 */
[----:B------:R-:W1:Y:S01]  /*11280*/  LDSM.16.MT88.4 R144, [R220+0x900] ;  /* 0x00090000dc90783b */ /* 0x000e620000004200 */
[----:B------:R-:W3:Y:S05]  /*11290*/  MUFU.EX2 R210, R134 ;  /* 0x0000008600d27308 */ /* 0x000eea0000000800 */
[----:B------:R-:W-:Y:S02]  /*112a0*/  F2FP.BF16.PACK_AB R136, R179, R169 ;  /* 0x000000a9b388723e */ /* 0x000fe400000010ff */
[----:B------:R-:W-:Y:S03]  /*112b0*/  F2FP.BF16.PACK_AB R137, R212, R213 ;  /* 0x000000d5d489723e */ /* 0x000fe600000010ff */
[----:B------:R-:W-:Y:S02]  /*112c0*/  F2FP.BF16.PACK_AB R138, R177, R178 ;  /* 0x000000b2b18a723e */ /* 0x000fe400000010ff */
[----:B---3--:R-:W-:Y:S01]  /*112d0*/  F2FP.BF16.PACK_AB R139, R210, R211 ;  /* 0x000000d3d28b723e */ /* 0x008fe200000010ff */
[--C-:B------:R-:W-:Y:S04]  /*112e0*/  FFMA.FTZ R134, R209, c[0x0][0x2d0], -R194.reuse ;  /* 0x0000b400d1867a23 */ /* 0x100fe800000108c2 */
[----:B------:R3:W-:Y:S02]  /*112f0*/  MUFU.EX2 R176, R134 ;  /* 0x0000008600b07308 */ /* 0x0007e40000000800 */
[C---:B--2---:R-:W-:Y:S08]  /*11300*/  HMMA.16816.F32.BF16 R4, R136.reuse, R148, R4 ;  /* 0x000000948804723c */ /* 0x044ff00000041804 */
[C---:B------:R-:W-:Y:S01]  /*11310*/  HMMA.16816.F32.BF16 R8, R136.reuse, R150, R8 ;  /* 0x000000968808723c */ /* 0x040fe20000041808 */
[----:B------:R-:W2:Y:S07]  /*11320*/  LDSM.16.MT88.4 R148, [R219+0x900] ;  /* 0x00090000db94783b */ /* 0x000eae0000004200 */
[C---:B----4-:R-:W-:Y:S04]  /*11330*/  HMMA.16816.F32.BF16 R12, R136.reuse, R140, R12 ;  /* 0x0000008c880c723c */ /* 0x050fe8000004180c */
[--C-:B---3--:R-:W-:Y:S04]  /*11340*/  FFMA.FTZ R134, R214, c[0x0][0x2d0], -R194.reuse ;  /* 0x0000b400d6867a23 */ /* 0x108fe800000108c2 */
        /* <DEDUP_REMOVED lines=8> */
[----:B------:R2:W-:Y:S01]  /*113d0*/  MUFU.EX2 R207, R134 ;  /* 0x0000008600cf7308 */ /* 0x0005e20000000800 */
[C---:B------:R-:W-:Y:S01]  /*113e0*/  HMMA.16816.F32.BF16 R32, R136.reuse, R150, R32 ;  /* 0x000000968820723c */ /* 0x040fe20000041820 */
[----:B------:R-:W4:Y:S07]  /*113f0*/  LDSM.16.MT88.4 R148, [R220+0x3900] ;  /* 0x00390000dc94783b */ /* 0x000f2e0000004200 */
[C---:B---3--:R-:W-:Y:S08]  /*11400*/  HMMA.16816.F32.BF16 R36, R136.reuse, R140, R36 ;  /* 0x0000008c8824723c */ /* 0x048ff00000041824 */
[C---:B------:R-:W-:Y:S01]  /*11410*/  HMMA.16816.F32.BF16 R40, R136.reuse, R142, R40 ;  /* 0x0000008e8828723c */ /* 0x040fe20000041828 */
[----:B------:R-:W3:Y:S03]  /*11420*/  LDSM.16.MT88.4 R140, [R219+0x3900] ;  /* 0x00390000db8c783b */ /* 0x000ee60000004200 */
[--C-:B--2---:R-:W-:Y:S04]  /*11430*/  FFMA.FTZ R134, R252, c[0x0][0x2d0], -R3.reuse ;  /* 0x0000b400fc867a23 */ /* 0x104fe80000010803 */
[C---:B-1----:R-:W-:Y:S01]  /*11440*/  HMMA.16816.F32.BF16 R44, R136.reuse, R144, R44 ;  /* 0x00000090882c723c */ /* 0x042fe2000004182c */
[----:B------:R1:W-:Y:S07]  /*11450*/  MUFU.EX2 R206, R134 ;  /* 0x0000008600ce7308 */ /* 0x0003ee0000000800 */
[C---:B------:R-:W-:Y:S01]  /*11460*/  HMMA.16816.F32.BF16 R48, R136.reuse, R146, R48 ;  /* 0x000000928830723c */ /* 0x040fe20000041830 */
[----:B------:R-:W2:Y:S07]  /*11470*/  LDSM.16.MT88.4 R144, [R217+0x6900] ;  /* 0x00690000d990783b */ /* 0x000eae0000004200 */
[C---:B----4-:R-:W-:Y:S08]  /*11480*/  HMMA.16816.F32.BF16 R52, R136.reuse, R148, R52 ;  /* 0x000000948834723c */ /* 0x050ff00000041834 */
[C---:B------:R-:W-:Y:S01]  /*11490*/  HMMA.16816.F32.BF16 R56, R136.reuse, R150, R56 ;  /* 0x000000968838723c */ /* 0x040fe20000041838 */
[----:B------:R-:W4:Y:S03]  /*114a0*/  LDSM.16.MT88.4 R148, [R218+0x6900] ;  /* 0x00690000da94783b */ /* 0x000f260000004200 */
[--C-:B-1----:R-:W-:Y:S04]  /*114b0*/  FFMA.FTZ R134, R173, c[0x0][0x2d0], -R194.reuse ;  /* 0x0000b400ad867a23 */ /* 0x102fe800000108c2 */
[C---:B---3--:R-:W-:Y:S01]  /*114c0*/  HMMA.16816.F32.BF16 R60, R136.reuse, R140, R60 ;  /* 0x0000008c883c723c */ /* 0x048fe2000004183c */
[----:B------:R1:W3:Y:S07]  /*114d0*/  MUFU.EX2 R174, R134 ;  /* 0x0000008600ae7308 */ /* 0x0002ee0000000800 */
[C---:B------:R-:W-:Y:S01]  /*114e0*/  HMMA.16816.F32.BF16 R64, R136.reuse, R142, R64 ;  /* 0x0000008e8840723c */ /* 0x040fe20000041840 */
[----:B------:R-:W3:Y:S07]  /*114f0*/  LDSM.16.MT88.4 R140, [R220+0x6900] ;  /* 0x00690000dc8c783b */ /* 0x000eee0000004200 */
        /* <DEDUP_REMOVED lines=10> */
[C---:B------:R-:W-:Y:S01]  /*115a0*/  HMMA.16816.F32.BF16 R88, R136.reuse, R142, R88 ;  /* 0x0000008e8858723c */ /* 0x040fe20000041858 */
[----:B------:R-:W1:Y:S01]  /*115b0*/  LDSM.16.MT88.4 R140, [R218+0x9900] ;  /* 0x00990000da8c783b */ /* 0x000e620000004200 */
[----:B------:R3:W1:Y:S06]  /*115c0*/  MUFU.EX2 R204, R134 ;  /* 0x0000008600cc7308 */ /* 0x00066c0000000800 */
[C---:B--2---:R-:W-:Y:S08]  /*115d0*/  HMMA.16816.F32.BF16 R92, R136.reuse, R144, R92 ;  /* 0x00000090885c723c */ /* 0x044ff0000004185c */
[C---:B------:R-:W-:Y:S01]  /*115e0*/  HMMA.16816.F32.BF16 R96, R136.reuse, R146, R96 ;  /* 0x000000928860723c */ /* 0x040fe20000041860 */
[----:B------:R-:W2:Y:S07]  /*115f0*/  LDSM.16.MT88.4 R144, [R220+0x9900] ;  /* 0x00990000dc90783b */ /* 0x000eae0000004200 */
[C---:B----4-:R-:W-:Y:S04]  /*11600*/  HMMA.16816.F32.BF16 R100, R136.reuse, R148, R100 ;  /* 0x000000948864723c */ /* 0x050fe80000041864 */
[--C-:B---3--:R-:W-:Y:S04]  /*11610*/  FFMA.FTZ R134, R167, c[0x0][0x2d0], -R194.reuse ;  /* 0x0000b400a7867a23 */ /* 0x108fe800000108c2 */
[----:B------:R3:W-:Y:S01]  /*11620*/  MUFU.EX2 R180, R134 ;  /* 0x0000008600b47308 */ /* 0x0007e20000000800 */
[C---:B------:R-:W-:Y:S01]  /*11630*/  HMMA.16816.F32.BF16 R104, R136.reuse, R150, R104 ;  /* 0x000000968868723c */ /* 0x040fe20000041868 */
[----:B------:R-:W4:Y:S07]  /*11640*/  LDSM.16.MT88.4 R148, [R219+0x9900] ;  /* 0x00990000db94783b */ /* 0x000f2e0000004200 */
[C---:B-1----:R-:W-:Y:S08]  /*11650*/  HMMA.16816.F32.BF16 R108, R136.reuse, R140, R108 ;  /* 0x0000008c886c723c */ /* 0x042ff0000004186c */
[C---:B------:R-:W-:Y:S01]  /*11660*/  HMMA.16816.F32.BF16 R112, R136.reuse, R142, R112 ;  /* 0x0000008e8870723c */ /* 0x040fe20000041870 */
[----:B------:R-:W1:Y:S03]  /*11670*/  LDSM.16.MT88.4 R140, [R217+0x1100] ;  /* 0x00110000d98c783b */ /* 0x000e660000004200 */
[--C-:B---3--:R-:W-:Y:S04]  /*11680*/  FFMA.FTZ R134, R166, c[0x0][0x2d0], -R194.reuse ;  /* 0x0000b400a6867a23 */ /* 0x108fe800000108c2 */
[C---:B--2---:R-:W-:Y:S01]  /*11690*/  HMMA.16816.F32.BF16 R116, R136.reuse, R144, R116 ;  /* 0x000000908874723c */ /* 0x044fe20000041874 */
[----:B------:R2:W3:Y:S07]  /*116a0*/  MUFU.EX2 R252, R134 ;  /* 0x0000008600fc7308 */ /* 0x0004ee0000000800 */
[C---:B------:R-:W-:Y:S01]  /*116b0*/  HMMA.16816.F32.BF16 R120, R136.reuse, R146, R120 ;  /* 0x000000928878723c */ /* 0x040fe20000041878 */
[----:B------:R-:W3:Y:S07]  /*116c0*/  LDSM.16.MT88.4 R144, [R218+0x1100] ;  /* 0x00110000da90783b */ /* 0x000eee0000004200 */
[C---:B----4-:R-:W-:Y:S08]  /*116d0*/  HMMA.16816.F32.BF16 R124, R136.reuse, R148, R124 ;  /* 0x00000094887c723c */ /* 0x050ff0000004187c */
[----:B------:R-:W-:Y:S01]  /*116e0*/  HMMA.16816.F32.BF16 R128, R136, R150, R128 ;  /* 0x000000968880723c */ /* 0x000fe20000041880 */
[----:B------:R-:W4:Y:S03]  /*116f0*/  LDSM.16.MT88.4 R148, [R220+0x1100] ;  /* 0x00110000dc94783b */ /* 0x000f260000004200 */
[--C-:B--2---:R-:W-:Y:S03]  /*11700*/  FFMA.FTZ R134, R200, c[0x0][0x2d0], -R3.reuse ;  /* 0x0000b400c8867a23 */ /* 0x104fe60000010803 */
[----:B------:R-:W-:Y:S01]  /*11710*/  F2FP.BF16.PACK_AB R138, R174, R171 ;  /* 0x000000abae8a723e */ /* 0x000fe200000010ff */
[----:B------:R2:W-:Y:S01]  /*11720*/  MUFU.EX2 R200, R134 ;  /* 0x0000008600c87308 */ /* 0x0005e20000000800 */
[----:B------:R-:W-:Y:S03]  /*11730*/  F2FP.BF16.PACK_AB R136, R170, R176 ;  /* 0x000000b0aa88723e */ /* 0x000fe600000010ff */
[----:B------:R-:W-:Y:S02]  /*11740*/  F2FP.BF16.PACK_AB R137, R206, R207 ;  /* 0x000000cfce89723e */ /* 0x000fe400000010ff */
[----:B------:R-:W-:Y:S07]  /*11750*/  F2FP.BF16.PACK_AB R139, R204, R203 ;  /* 0x000000cbcc8b723e */ /* 0x000fee00000010ff */
[C---:B-1----:R-:W-:Y:S08]  /*11760*/  HMMA.16816.F32.BF16 R4, R136.reuse, R140, R4 ;  /* 0x0000008c8804723c */ /* 0x042ff00000041804 */
[C---:B------:R-:W-:Y:S01]  /*11770*/  HMMA.16816.F32.BF16 R8, R136.reuse, R142, R8 ;  /* 0x0000008e8808723c */ /* 0x040fe20000041808 */
[----:B------:R-:W1:Y:S03]  /*11780*/  LDSM.16.MT88.4 R140, [R219+0x1100] ;  /* 0x00110000db8c783b */ /* 0x000e660000004200 */
[--C-:B--2---:R-:W-:Y:S04]  /*11790*/  FFMA.FTZ R134, R165, c[0x0][0x2d0], -R3.reuse ;  /* 0x0000b400a5867a23 */ /* 0x104fe80000010803 */
[C---:B---3--:R-:W-:Y:S01]  /*117a0*/  HMMA.16816.F32.BF16 R12, R136.reuse, R144, R12 ;  /* 0x00000090880c723c */ /* 0x048fe2000004180c */
[----:B------:R2:W3:Y:S07]  /*117b0*/  MUFU.EX2 R201, R134 ;  /* 0x0000008600c97308 */ /* 0x0004ee0000000800 */
[C---:B------:R-:W-:Y:S01]  /*117c0*/  HMMA.16816.F32.BF16 R16, R136.reuse, R146, R16 ;  /* 0x000000928810723c */ /* 0x040fe20000041810 */
[----:B------:R-:W3:Y:S07]  /*117d0*/  LDSM.16.MT88.4 R144, [R217+0x4100] ;  /* 0x00410000d990783b */ /* 0x000eee0000004200 */
[C---:B----4-:R-:W-:Y:S08]  /*117e0*/  HMMA.16816.F32.BF16 R20, R136.reuse, R148, R20 ;  /* 0x000000948814723c */ /* 0x050ff00000041814 */
[C---:B------:R-:W-:Y:S01]  /*117f0*/  HMMA.16816.F32.BF16 R24, R136.reuse, R150, R24 ;  /* 0x000000968818723c */ /* 0x040fe20000041818 */
[----:B------:R-:W4:Y:S03]  /*11800*/  LDSM.16.MT88.4 R148, [R218+0x4100] ;  /* 0x00410000da94783b */ /* 0x000f260000004200 */
[--C-:B--2---:R-:W-:Y:S04]  /*11810*/  FFMA.FTZ R134, R164, c[0x0][0x2d0], -R194.reuse ;  /* 0x0000b400a4867a23 */ /* 0x104fe800000108c2 */
[----:B------:R2:W-:Y:S01]  /*11820*/  MUFU.EX2 R215, R134 ;  /* 0x0000008600d77308 */ /* 0x0005e20000000800 */
[C---:B-1----:R-:W-:Y:S01]  /*11830*/  HMMA.16816.F32.BF16 R28, R136.reuse, R140, R28 ;  /* 0x0000008c881c723c */ /* 0x042fe2000004181c */
[----:B------:R-:W-:Y:S07]  /*11840*/  LDSM.16.MT88.4 R164, [R219+0x2900] ;  /* 0x00290000dba4783b */ /* 0x000fee0000004200 */
[C---:B------:R-:W-:Y:S01]  /*11850*/  HMMA.16816.F32.BF16 R32, R136.reuse, R142, R32 ;  /* 0x0000008e8820723c */ /* 0x040fe20000041820 */
[----:B------:R-:W1:Y:S07]  /*11860*/  LDSM.16.MT88.4 R140, [R220+0x4100] ;  /* 0x00410000dc8c783b */ /* 0x000e6e0000004200 */
[C---:B---3--:R-:W-:Y:S04]  /*11870*/  HMMA.16816.F32.BF16 R36, R136.reuse, R144, R36 ;  /* 0x000000908824723c */ /* 0x048fe80000041824 */
[--C-:B--2---:R-:W-:Y:S04]  /*11880*/  FFMA.FTZ R134, R163, c[0x0][0x2d0], -R194.reuse ;  /* 0x0000b400a3867a23 */ /* 0x104fe800000108c2 */
[C---:B------:R-:W-:Y:S01]  /*11890*/  HMMA.16816.F32.BF16 R40, R136.reuse, R146, R40 ;  /* 0x000000928828723c */ /* 0x040fe20000041828 */
[----:B------:R-:W2:Y:S01]  /*118a0*/  LDSM.16.MT88.4 R144, [R219+0x4100] ;  /* 0x00410000db90783b */ /* 0x000ea20000004200 */
[----:B------:R3:W2:Y:S06]  /*118b0*/  MUFU.EX2 R214, R134 ;  /* 0x0000008600d67308 */ /* 0x0006ac0000000800 */
[C---:B----4-:R-:W-:Y:S01]  /*118c0*/  HMMA.16816.F32.BF16 R44, R136.reuse, R148, R44 ;  /* 0x00000094882c723c */ /* 0x050fe2000004182c */
[----:B------:R-:W4:Y:S07]  /*118d0*/  LDL.LU R163, [R1+0x8] ;  /* 0x0000080001a37983 */ /* 0x000f2e0000300800 */
[C---:B------:R-:W-:Y:S01]  /*118e0*/  HMMA.16816.F32.BF16 R48, R136.reuse, R150, R48 ;  /* 0x000000968830723c */ /* 0x040fe20000041830 */
[----:B------:R-:W2:Y:S07]  /*118f0*/  LDSM.16.MT88.4 R148, [R217+0x7100] ;  /* 0x00710000d994783b */ /* 0x000eae0000004200 */
[C---:B-1----:R-:W-:Y:S04]  /*11900*/  HMMA.16816.F32.BF16 R52, R136.reuse, R140, R52 ;  /* 0x0000008c8834723c */ /* 0x042fe80000041834 */
[--C-:B---3--:R-:W-:Y:S04]  /*11910*/  FFMA.FTZ R134, R199, c[0x0][0x2d0], -R3.reuse ;  /* 0x0000b400c7867a23 */ /* 0x108fe80000010803 */
[----:B------:R1:W-:Y:S01]  /*11920*/  MUFU.EX2 R199, R134 ;  /* 0x0000008600c77308 */ /* 0x0003e20000000800 */
[C---:B------:R-:W-:Y:S01]  /*11930*/  HMMA.16816.F32.BF16 R56, R136.reuse, R142, R56 ;  /* 0x0000008e8838723c */ /* 0x040fe20000041838 */
[----:B------:R-:W3:Y:S07]  /*11940*/  LDSM.16.MT88.4 R140, [R218+0x7100] ;  /* 0x00710000da8c783b */ /* 0x000eee0000004200 */
[C---:B--2---:R-:W-:Y:S08]  /*11950*/  HMMA.16816.F32.BF16 R60, R136.reuse, R144, R60 ;  /* 0x00000090883c723c */ /* 0x044ff0000004183c */
[C---:B------:R-:W-:Y:S01]  /*11960*/  HMMA.16816.F32.BF16 R64, R136.reuse, R146, R64 ;  /* 0x000000928840723c */ /* 0x040fe20000041840 */
[----:B------:R-:W2:Y:S03]  /*11970*/  LDSM.16.MT88.4 R144, [R220+0x7100] ;  /* 0x00710000dc90783b */ /* 0x000ea60000004200 */
[--C-:B-1----:R-:W-:Y:S04]  /*11980*/  FFMA.FTZ R134, R162, c[0x0][0x2d0], -R3.reuse ;  /* 0x0000b400a2867a23 */ /* 0x102fe80000010803 */
[C---:B------:R-:W-:Y:S04]  /*11990*/  HMMA.16816.F32.BF16 R68, R136.reuse, R148, R68 ;  /* 0x000000948844723c */ /* 0x040fe80000041844 */
[----:B------:R-:W-:Y:S02]  /*119a0*/  MOV R162, R198 ;  /* 0x000000c600a27202 */ /* 0x000fe40000000f00 */
[----:B------:R1:W1:Y:S02]  /*119b0*/  MUFU.EX2 R198, R134 ;  /* 0x0000008600c67308 */ /* 0x0002640000000800 */
[C---:B------:R-:W-:Y:S01]  /*119c0*/  HMMA.16816.F32.BF16 R72, R136.reuse, R150, R72 ;  /* 0x000000968848723c */ /* 0x040fe20000041848 */
[----:B------:R-:W2:Y:S07]  /*119d0*/  LDSM.16.MT88.4 R148, [R219+0x7100] ;  /* 0x00710000db94783b */ /* 0x000eae0000004200 */
[C---:B---3--:R-:W-:Y:S08]  /*119e0*/  HMMA.16816.F32.BF16 R76, R136.reuse, R140, R76 ;  /* 0x0000008c884c723c */ /* 0x048ff0000004184c */
[C---:B------:R-:W-:Y:S01]  /*119f0*/  HMMA.16816.F32.BF16 R80, R136.reuse, R142, R80 ;  /* 0x0000008e8850723c */ /* 0x040fe20000041850 */
[----:B------:R-:W3:Y:S03]  /*11a00*/  LDSM.16.MT88.4 R140, [R217+0xa100] ;  /* 0x00a10000d98c783b */ /* 0x000ee60000004200 */
[--C-:B-1----:R-:W-:Y:S04]  /*11a10*/  FFMA.FTZ R134, R162, c[0x0][0x2d0], -R194.reuse ;  /* 0x0000b400a2867a23 */ /* 0x102fe800000108c2 */
[C---:B--2---:R-:W-:Y:S01]  /*11a20*/  HMMA.16816.F32.BF16 R84, R136.reuse, R144, R84 ;  /* 0x000000908854723c */ /* 0x044fe20000041854 */
[----:B------:R-:W2:Y:S01]  /*11a30*/  LDL.LU R162, [R1+0xc] ;  /* 0x00000c0001a27983 */ /* 0x000ea20000300800 */
[----:B------:R1:W-:Y:S06]  /*11a40*/  MUFU.EX2 R209, R134 ;  /* 0x0000008600d17308 */ /* 0x0003ec0000000800 */
[C---:B------:R-:W-:Y:S01]  /*11a50*/  HMMA.16816.F32.BF16 R88, R136.reuse, R146, R88 ;  /* 0x000000928858723c */ /* 0x040fe20000041858 */
[----:B------:R-:W3:Y:S07]  /*11a60*/  LDSM.16.MT88.4 R144, [R218+0xa100] ;  /* 0x00a10000da90783b */ /* 0x000eee0000004200 */
[C---:B------:R-:W-:Y:S08]  /*11a70*/  HMMA.16816.F32.BF16 R92, R136.reuse, R148, R92 ;  /* 0x00000094885c723c */ /* 0x040ff0000004185c */
[C---:B------:R-:W-:Y:S01]  /*11a80*/  HMMA.16816.F32.BF16 R96, R136.reuse, R150, R96 ;  /* 0x000000968860723c */ /* 0x040fe20000041860 */
[----:B------:R-:W3:Y:S03]  /*11a90*/  LDSM.16.MT88.4 R148, [R220+0xa100] ;  /* 0x00a10000dc94783b */ /* 0x000ee60000004200 */
[--C-:B-1----:R-:W-:Y:S01]  /*11aa0*/  FFMA.FTZ R134, R161, c[0x0][0x2d0], -R194.reuse ;  /* 0x0000b400a1867a23 */ /* 0x102fe200000108c2 */
[----:B------:R-:W-:Y:S02]  /*11ab0*/  MOV R161, R159 ;  /* 0x0000009f00a17202 */ /* 0x000fe40000000f00 */
[----:B------:R-:W-:Y:S01]  /*11ac0*/  MOV R159, R157 ;  /* 0x0000009d009f7202 */ /* 0x000fe20000000f00 */
[----:B------:R1:W-:Y:S01]  /*11ad0*/  MUFU.EX2 R208, R134 ;  /* 0x0000008600d07308 */ /* 0x0003e20000000800 */
[C---:B---3--:R-:W-:Y:S03]  /*11ae0*/  HMMA.16816.F32.BF16 R100, R136.reuse, R140, R100 ;  /* 0x0000008c8864723c */ /* 0x048fe60000041864 */
[----:B------:R-:W-:Y:S02]  /*11af0*/  MOV R157, R192 ;  /* 0x000000c0009d7202 */ /* 0x000fe40000000f00 */
[----:B------:R-:W-:Y:S03]  /*11b00*/  MOV R173, R161 ;  /* 0x000000a100ad7202 */ /* 0x000fe60000000f00 */
[C---:B------:R-:W-:Y:S01]  /*11b10*/  HMMA.16816.F32.BF16 R104, R136.reuse, R142, R104 ;  /* 0x0000008e8868723c */ /* 0x040fe20000041868 */
[----:B------:R-:W3:Y:S07]  /*11b20*/  LDSM.16.MT88.4 R140, [R219+0xa100] ;  /* 0x00a10000db8c783b */ /* 0x000eee0000004200 */
[C---:B------:R-:W-:Y:S04]  /*11b30*/  HMMA.16816.F32.BF16 R108, R136.reuse, R144, R108 ;  /* 0x00000090886c723c */ /* 0x040fe8000004186c */
[--C-:B-1----:R-:W-:Y:S04]  /*11b40*/  FFMA.FTZ R134, R152, c[0x0][0x2d0], -R3.reuse ;  /* 0x0000b40098867a23 */ /* 0x102fe80000010803 */
[C---:B------:R-:W-:Y:S01]  /*11b50*/  HMMA.16816.F32.BF16 R112, R136.reuse, R146, R112 ;  /* 0x000000928870723c */ /* 0x040fe20000041870 */
[----:B------:R-:W1:Y:S03]  /*11b60*/  LDSM.16.MT88.4 R144, [R217+0x1900] ;  /* 0x00190000d990783b */ /* 0x000e660000004200 */
[----:B------:R-:W-:Y:S02]  /*11b70*/  MOV R152, R193 ;  /* 0x000000c100987202 */ /* 0x000fe40000000f00 */
[----:B------:R3:W-:Y:S02]  /*11b80*/  MUFU.EX2 R193, R134 ;  /* 0x0000008600c17308 */ /* 0x0007e40000000800 */
[C---:B------:R-:W-:Y:S08]  /*11b90*/  HMMA.16816.F32.BF16 R116, R136.reuse, R148, R116 ;  /* 0x000000948874723c */ /* 0x040ff00000041874 */
[C---:B------:R-:W-:Y:S01]  /*11ba0*/  HMMA.16816.F32.BF16 R120, R136.reuse, R150, R120 ;  /* 0x000000968878723c */ /* 0x040fe20000041878 */
[----:B------:R-:W1:Y:S07]  /*11bb0*/  LDSM.16.MT88.4 R148, [R218+0x1900] ;  /* 0x00190000da94783b */ /* 0x000e6e0000004200 */
[C---:B---3--:R-:W-:Y:S04]  /*11bc0*/  HMMA.16816.F32.BF16 R124, R136.reuse, R140, R124 ;  /* 0x0000008c887c723c */ /* 0x048fe8000004187c */
[--C-:B------:R-:W-:Y:S01]  /*11bd0*/  FFMA.FTZ R134, R160, c[0x0][0x2d0], -R3.reuse ;  /* 0x0000b400a0867a23 */ /* 0x100fe20000010803 */
[----:B------:R-:W-:Y:S03]  /*11be0*/  MOV R160, R158 ;  /* 0x0000009e00a07202 */ /* 0x000fe60000000f00 */
[----:B------:R-:W-:Y:S01]  /*11bf0*/  HMMA.16816.F32.BF16 R128, R136, R142, R128 ;  /* 0x0000008e8880723c */ /* 0x000fe20000041880 */
[----:B------:R-:W3:Y:S01]  /*11c00*/  LDSM.16.MT88.4 R140, [R220+0x1900] ;  /* 0x00190000dc8c783b */ /* 0x000ee20000004200 */
[----:B------:R1:W-:Y:S02]  /*11c10*/  MUFU.EX2 R192, R134 ;  /* 0x0000008600c07308 */ /* 0x0003e40000000800 */
[----:B------:R-:W-:Y:S02]  /*11c20*/  MOV R158, R155 ;  /* 0x0000009b009e7202 */ /* 0x000fe40000000f00 */
[----:B------:R-:W-:Y:S02]  /*11c30*/  MOV R175, R160 ;  /* 0x000000a000af7202 */ /* 0x000fe40000000f00 */
[----:B------:R-:W-:Y:S04]  /*11c40*/  F2FP.BF16.PACK_AB R136, R252, R180 ;  /* 0x000000b4fc88723e */ /* 0x000fe800000010ff */
[----:B------:R-:W-:Y:S02]  /*11c50*/  F2FP.BF16.PACK_AB R137, R201, R200 ;  /* 0x000000c8c989723e */ /* 0x000fe400000010ff */
[----:B------:R-:W-:Y:S02]  /*11c60*/  F2FP.BF16.PACK_AB R138, R214, R215 ;  /* 0x000000d7d68a723e */ /* 0x000fe400000010ff */
[----:B------:R-:W-:Y:S02]  /*11c70*/  F2FP.BF16.PACK_AB R139, R198, R199 ;  /* 0x000000c7c68b723e */ /* 0x000fe400000010ff */
[----:B------:R-:W-:Y:S02]  /*11c80*/  MOV R160, R159 ;  /* 0x0000009f00a07202 */ /* 0x000fe40000000f00 */
[----:B------:R-:W-:Y:S03]  /*11c90*/  MOV R161, R158 ;  /* 0x0000009e00a17202 */ /* 0x000fe60000000f00 */
[C---:B-1----:R-:W-:Y:S03]  /*11ca0*/  HMMA.16816.F32.BF16 R4, R136.reuse, R144, R4 ;  /* 0x000000908804723c */ /* 0x042fe60000041804 */
[--C-:B------:R-:W-:Y:S01]  /*11cb0*/  FFMA.FTZ R134, R154, c[0x0][0x2d0], -R194.reuse ;  /* 0x0000b4009a867a23 */ /* 0x100fe200000108c2 */
[----:B------:R-:W-:Y:S03]  /*11cc0*/  MOV R181, R161 ;  /* 0x000000a100b57202 */ /* 0x000fe60000000f00 */
[----:B------:R1:W-:Y:S01]  /*11cd0*/  MUFU.EX2 R205, R134 ;  /* 0x0000008600cd7308 */ /* 0x0003e20000000800 */
[C---:B------:R-:W-:Y:S01]  /*11ce0*/  HMMA.16816.F32.BF16 R8, R136.reuse, R146, R8 ;  /* 0x000000928808723c */ /* 0x040fe20000041808 */
[----:B------:R-:W3:Y:S07]  /*11cf0*/  LDSM.16.MT88.4 R144, [R219+0x1900] ;  /* 0x00190000db90783b */ /* 0x000eee0000004200 */
[C---:B------:R-:W-:Y:S08]  /*11d00*/  HMMA.16816.F32.BF16 R12, R136.reuse, R148, R12 ;  /* 0x00000094880c723c */ /* 0x040ff0000004180c */
[C---:B------:R-:W-:Y:S01]  /*11d10*/  HMMA.16816.F32.BF16 R16, R136.reuse, R150, R16 ;  /* 0x000000968810723c */ /* 0x040fe20000041810 */
[----:B------:R-:W3:Y:S03]  /*11d20*/  LDSM.16.MT88.4 R148, [R217+0x4900] ;  /* 0x00490000d994783b */ /* 0x000ee60000004200 */
[--C-:B-1----:R-:W-:Y:S04]  /*11d30*/  FFMA.FTZ R134, R153, c[0x0][0x2d0], -R194.reuse ;  /* 0x0000b40099867a23 */ /* 0x102fe800000108c2 */
[C---:B---3--:R-:W-:Y:S01]  /*11d40*/  HMMA.16816.F32.BF16 R20, R136.reuse, R140, R20 ;  /* 0x0000008c8814723c */ /* 0x048fe20000041814 */
[----:B------:R1:W-:Y:S07]  /*11d50*/  MUFU.EX2 R202, R134 ;  /* 0x0000008600ca7308 */ /* 0x0003ee0000000800 */
[C---:B------:R-:W-:Y:S01]  /*11d60*/  HMMA.16816.F32.BF16 R24, R136.reuse, R142, R24 ;  /* 0x0000008e8818723c */ /* 0x040fe20000041818 */
[----:B------:R-:W3:Y:S07]  /*11d70*/  LDSM.16.MT88.4 R140, [R218+0x4900] ;  /* 0x00490000da8c783b */ /* 0x000eee0000004200 */
[C---:B------:R-:W-:Y:S08]  /*11d80*/  HMMA.16816.F32.BF16 R28, R136.reuse, R144, R28 ;  /* 0x00000090881c723c */ /* 0x040ff0000004181c */
[C---:B------:R-:W-:Y:S01]  /*11d90*/  HMMA.16816.F32.BF16 R32, R136.reuse, R146, R32 ;  /* 0x000000928820723c */ /* 0x040fe20000041820 */
[----:B------:R-:W4:Y:S03]  /*11da0*/  LDSM.16.MT88.4 R144, [R220+0x4900] ;  /* 0x00490000dc90783b */ /* 0x000f260000004200 */
[--C-:B-1----:R-:W-:Y:S04]  /*11db0*/  FFMA.FTZ R134, R191, c[0x0][0x2d0], -R3.reuse ;  /* 0x0000b400bf867a23 */ /* 0x102fe80000010803 */
[C---:B------:R-:W-:Y:S01]  /*11dc0*/  HMMA.16816.F32.BF16 R36, R136.reuse, R148, R36 ;  /* 0x000000948824723c */ /* 0x040fe20000041824 */
[----:B------:R1:W-:Y:S07]  /*11dd0*/  MUFU.EX2 R191, R134 ;  /* 0x0000008600bf7308 */ /* 0x0003ee0000000800 */
[C---:B------:R-:W-:Y:S01]  /*11de0*/  HMMA.16816.F32.BF16 R40, R136.reuse, R150, R40 ;  /* 0x000000968828723c */ /* 0x040fe20000041828 */
[----:B------:R-:W4:Y:S07]  /*11df0*/  LDSM.16.MT88.4 R148, [R219+0x4900] ;  /* 0x00490000db94783b */ /* 0x000f2e0000004200 */
[C---:B---3--:R-:W-:Y:S08]  /*11e00*/  HMMA.16816.F32.BF16 R44, R136.reuse, R140, R44 ;  /* 0x0000008c882c723c */ /* 0x048ff0000004182c */
[C---:B------:R-:W-:Y:S01]  /*11e10*/  HMMA.16816.F32.BF16 R48, R136.reuse, R142, R48 ;  /* 0x0000008e8830723c */ /* 0x040fe20000041830 */
[----:B------:R-:W3:Y:S03]  /*11e20*/  LDSM.16.MT88.4 R140, [R217+0x7900] ;  /* 0x00790000d98c783b */ /* 0x000ee60000004200 */
[----:B-1----:R-:W-:Y:S04]  /*11e30*/  FFMA.FTZ R134, R190, c[0x0][0x2d0], -R3 ;  /* 0x0000b400be867a23 */ /* 0x002fe80000010803 */
[----:B------:R1:W-:Y:S01]  /*11e40*/  MUFU.EX2 R190, R134 ;  /* 0x0000008600be7308 */ /* 0x0003e20000000800 */
[C---:B----4-:R-:W-:Y:S08]  /*11e50*/  HMMA.16816.F32.BF16 R52, R136.reuse, R144, R52 ;  /* 0x000000908834723c */ /* 0x050ff00000041834 */
[C---:B------:R-:W-:Y:S01]  /*11e60*/  HMMA.16816.F32.BF16 R56, R136.reuse, R146, R56 ;  /* 0x000000928838723c */ /* 0x040fe20000041838 */
[----:B------:R-:W4:Y:S03]  /*11e70*/  LDSM.16.MT88.4 R144, [R218+0x7900] ;  /* 0x00790000da90783b */ /* 0x000f260000004200 */
[----:B------:R-:W-:Y:S01]  /*11e80*/  FFMA.FTZ R2, R2, R163, R189 ;  /* 0x000000a302027223 */ /* 0x000fe200000100bd */
[----:B------:R-:W-:Y:S03]  /*11e90*/  MOV R163, R156 ;  /* 0x0000009c00a37202 */ /* 0x000fe60000000f00 */
[C---:B------:R-:W-:Y:S04]  /*11ea0*/  HMMA.16816.F32.BF16 R60, R136.reuse, R148, R60 ;  /* 0x00000094883c723c */ /* 0x040fe8000004183c */
[--C-:B-1----:R-:W-:Y:S04]  /*11eb0*/  FFMA.FTZ R134, R152, c[0x0][0x2d0], -R194.reuse ;  /* 0x0000b40098867a23 */ /* 0x102fe800000108c2 */
[C---:B------:R-:W-:Y:S01]  /*11ec0*/  HMMA.16816.F32.BF16 R64, R136.reuse, R150, R64 ;  /* 0x000000968840723c */ /* 0x040fe20000041840 */
[----:B------:R-:W1:Y:S01]  /*11ed0*/  LDSM.16.MT88.4 R148, [R220+0x7900] ;  /* 0x00790000dc94783b */ /* 0x000e620000004200 */
[----:B------:R-:W-:Y:S02]  /*11ee0*/  MUFU.EX2 R197, R134 ;  /* 0x0000008600c57308 */ /* 0x000fe40000000800 */
[----:B------:R-:W-:Y:S04]  /*11ef0*/  FFMA.FTZ R194, R196, c[0x0][0x2d0], -R194 ;  /* 0x0000b400c4c27a23 */ /* 0x000fe800000108c2 */
[C---:B---3--:R-:W-:Y:S01]  /*11f00*/  HMMA.16816.F32.BF16 R68, R136.reuse, R140, R68 ;  /* 0x0000008c8844723c */ /* 0x048fe20000041844 */
[----:B------:R-:W-:Y:S03]  /*11f10*/  LDSM.16.MT88.4 R152, [R220+0x2100] ;  /* 0x00210000dc98783b */ /* 0x000fe60000004200 */
[----:B------:R-:W-:Y:S04]  /*11f20*/  MUFU.EX2 R194, R194 ;  /* 0x000000c200c27308 */ /* 0x000fe80000000800 */
[C---:B------:R-:W-:Y:S01]  /*11f30*/  HMMA.16816.F32.BF16 R72, R136.reuse, R142, R72 ;  /* 0x0000008e8848723c */ /* 0x040fe20000041848 */
[----:B------:R-:W3:Y:S05]  /*11f40*/  LDSM.16.MT88.4 R140, [R219+0x7900] ;  /* 0x00790000db8c783b */ /* 0x000eea0000004200 */
[----:B------:R-:W3:Y:S02]  /*11f50*/  MUFU.EX2 R196, R135 ;  /* 0x0000008700c47308 */ /* 0x000ee40000000800 */
[C---:B----4-:R-:W-:Y:S08]  /*11f60*/  HMMA.16816.F32.BF16 R76, R136.reuse, R144, R76 ;  /* 0x00000090884c723c */ /* 0x050ff0000004184c */
[C---:B------:R-:W-:Y:S01]  /*11f70*/  HMMA.16816.F32.BF16 R80, R136.reuse, R146, R80 ;  /* 0x000000928850723c */ /* 0x040fe20000041850 */
[----:B------:R-:W4:Y:S01]  /*11f80*/  LDSM.16.MT88.4 R144, [R217+0xa900] ;  /* 0x00a90000d990783b */ /* 0x000f220000004200 */
[----:B------:R3:W-:Y:S06]  /*11f90*/  MUFU.EX2 R135, R184 ;  /* 0x000000b800877308 */ /* 0x0007ec0000000800 */
[C---:B-1----:R-:W-:Y:S08]  /*11fa0*/  HMMA.16816.F32.BF16 R84, R136.reuse, R148, R84 ;  /* 0x000000948854723c */ /* 0x042ff00000041854 */
[C---:B------:R-:W-:Y:S01]  /*11fb0*/  HMMA.16816.F32.BF16 R88, R136.reuse, R150, R88 ;  /* 0x000000968858723c */ /* 0x040fe20000041858 */
[----:B------:R-:W1:Y:S07]  /*11fc0*/  LDSM.16.MT88.4 R148, [R218+0xa900] ;  /* 0x00a90000da94783b */ /* 0x000e6e0000004200 */
[C---:B---3--:R-:W-:Y:S04]  /*11fd0*/  HMMA.16816.F32.BF16 R92, R136.reuse, R140, R92 ;  /* 0x0000008c885c723c */ /* 0x048fe8000004185c */
[----:B------:R-:W-:Y:S04]  /*11fe0*/  F2FP.BF16.PACK_AB R184, R196, R197 ;  /* 0x000000c5c4b8723e */ /* 0x000fe800000010ff */
[C---:B------:R-:W-:Y:S01]  /*11ff0*/  HMMA.16816.F32.BF16 R96, R136.reuse, R142, R96 ;  /* 0x0000008e8860723c */ /* 0x040fe20000041860 */
[----:B------:R-:W3:Y:S03]  /*12000*/  LDSM.16.MT88.4 R140, [R220+0xa900] ;  /* 0x00a90000dc8c783b */ /* 0x000ee60000004200 */
[----:B--2---:R-:W-:Y:S01]  /*12010*/  FFMA.FTZ R168, R0, R162, R186 ;  /* 0x000000a200a87223 */ /* 0x004fe200000100ba */
[----:B------:R-:W-:Y:S01]  /*12020*/  MOV R162, R157 ;  /* 0x0000009d00a27202 */ /* 0x000fe20000000f00 */
[--C-:B------:R-:W-:Y:S01]  /*12030*/  FFMA.FTZ R0, R163, c[0x0][0x2d0], -R3.reuse ;  /* 0x0000b400a3007a23 */ /* 0x100fe20000010803 */
[----:B------:R-:W-:Y:S01]  /*12040*/  F2FP.BF16.PACK_AB R186, R194, R195 ;  /* 0x000000c3c2ba723e */ /* 0x000fe200000010ff */
[C---:B----4-:R-:W-:Y:S01]  /*12050*/  HMMA.16816.F32.BF16 R100, R136.reuse, R144, R100 ;  /* 0x000000908864723c */ /* 0x050fe20000041864 */
[----:B------:R-:W-:Y:S01]  /*12060*/  LDSM.16.MT88.4 R156, [R218+0x5100] ;  /* 0x00510000da9c783b */ /* 0x000fe20000004200 */
[----:B------:R2:W-:Y:S02]  /*12070*/  MUFU.EX2 R189, R0 ;  /* 0x0000000000bd7308 */ /* 0x0005e40000000800 */
[----:B------:R-:W-:Y:S04]  /*12080*/  MOV R172, R162 ;  /* 0x000000a200ac7202 */ /* 0x000fe80000000f00 */
[C---:B------:R-:W-:Y:S01]  /*12090*/  HMMA.16816.F32.BF16 R104, R136.reuse, R146, R104 ;  /* 0x000000928868723c */ /* 0x040fe20000041868 */
[----:B------:R-:W4:Y:S07]  /*120a0*/  LDSM.16.MT88.4 R144, [R219+0xa900] ;  /* 0x00a90000db90783b */ /* 0x000f2e0000004200 */
[C---:B-1----:R-:W-:Y:S08]  /*120b0*/  HMMA.16816.F32.BF16 R108, R136.reuse, R148, R108 ;  /* 0x00000094886c723c */ /* 0x042ff0000004186c */
[C---:B------:R-:W-:Y:S01]  /*120c0*/  HMMA.16816.F32.BF16 R112, R136.reuse, R150, R112 ;  /* 0x000000968870723c */ /* 0x040fe20000041870 */
[----:B------:R-:W1:Y:S03]  /*120d0*/  LDSM.16.MT88.4 R148, [R217+0x2100] ;  /* 0x00210000d994783b */ /* 0x000e660000004200 */
[--C-:B--2---:R-:W-:Y:S02]  /*120e0*/  FFMA.FTZ R0, R188, c[0x0][0x2d0], -R3.reuse ;  /* 0x0000b400bc007a23 */ /* 0x104fe40000010803 */
[----:B------:R-:W-:Y:S02]  /*120f0*/  FFMA.FTZ R3, R185, c[0x0][0x2d0], -R3 ;  /* 0x0000b400b9037a23 */ /* 0x000fe40000010803 */
[C---:B---3--:R-:W-:Y:S01]  /*12100*/  HMMA.16816.F32.BF16 R116, R136.reuse, R140, R116 ;  /* 0x0000008c8874723c */ /* 0x048fe20000041874 */
[----:B------:R2:W3:Y:S07]  /*12110*/  MUFU.EX2 R188, R0 ;  /* 0x0000000000bc7308 */ /* 0x0004ee0000000800 */
[C---:B------:R-:W-:Y:S01]  /*12120*/  HMMA.16816.F32.BF16 R120, R136.reuse, R142, R120 ;  /* 0x0000008e8878723c */ /* 0x040fe20000041878 */
[----:B------:R-:W1:Y:S02]  /*12130*/  LDSM.16.MT88.4 R140, [R218+0x2100] ;  /* 0x00210000da8c783b */ /* 0x000e640000004200 */
[----:B------:R1:W1:Y:S05]  /*12140*/  MUFU.EX2 R134, R3 ;  /* 0x0000000300867308 */ /* 0x00026a0000000800 */
[C---:B----4-:R-:W-:Y:S08]  /*12150*/  HMMA.16816.F32.BF16 R124, R136.reuse, R144, R124 ;  /* 0x00000090887c723c */ /* 0x050ff0000004187c */
[----:B------:R-:W-:Y:S01]  /*12160*/  HMMA.16816.F32.BF16 R128, R136, R146, R128 ;  /* 0x000000928880723c */ /* 0x000fe20000041880 */
[----:B------:R-:W4:Y:S03]  /*12170*/  LDSM.16.MT88.4 R144, [R219+0x2100] ;  /* 0x00210000db90783b */ /* 0x000f260000004200 */
[----:B--2---:R-:W-:Y:S01]  /*12180*/  FADD.FTZ R0, R160, R2 ;  /* 0x00000002a0007221 */ /* 0x004fe20000010000 */
[----:B---3--:R-:W-:Y:S01]  /*12190*/  F2FP.BF16.PACK_AB R185, R188, R189 ;  /* 0x000000bdbcb9723e */ /* 0x008fe200000010ff */
[----:B------:R-:W-:Y:S01]  /*121a0*/  FADD.FTZ R2, R175, R168 ;  /* 0x000000a8af027221 */ /* 0x000fe20000010000 */
[----:B------:R-:W-:Y:S01]  /*121b0*/  F2FP.BF16.PACK_AB R136, R208, R209 ;  /* 0x000000d1d088723e */ /* 0x000fe200000010ff */
[----:B------:R-:W-:Y:S01]  /*121c0*/  FADD.FTZ R0, R173, R0 ;  /* 0x00000000ad007221 */ /* 0x000fe20000010000 */
[----:B------:R-:W-:Y:S01]  /*121d0*/  F2FP.BF16.PACK_AB R137, R192, R193 ;  /* 0x000000c1c089723e */ /* 0x000fe200000010ff */
[----:B------:R-:W-:Y:S02]  /*121e0*/  LDSM.16.MT88.4 R160, [R220+0x2900] ;  /* 0x00290000dca0783b */ /* 0x000fe40000004200 */
[----:B------:R-:W-:Y:S01]  /*121f0*/  F2FP.BF16.PACK_AB R138, R202, R205 ;  /* 0x000000cdca8a723e */ /* 0x000fe200000010ff */
[----:B------:R-:W-:Y:S01]  /*12200*/  FADD.FTZ R0, R172, R0 ;  /* 0x00000000ac007221 */ /* 0x000fe20000010000 */
[----:B------:R-:W-:Y:S01]  /*12210*/  F2FP.BF16.PACK_AB R139, R190, R191 ;  /* 0x000000bfbe8b723e */ /* 0x000fe200000010ff */
[----:B------:R-:W-:Y:S01]  /*12220*/  FADD.FTZ R2, R187, R2 ;  /* 0x00000002bb027221 */ /* 0x000fe20000010000 */
[----:B------:R-:W-:Y:S02]  /*12230*/  MOV R168, R174 ;  /* 0x000000ae00a87202 */ /* 0x000fe40000000f00 */
[----:B------:R-:W-:Y:S01]  /*12240*/  LDSM.16.MT88.4 R172, [R217+0x5900] ;  /* 0x00590000d9ac783b */ /* 0x000fe20000004200 */
[----:B-1----:R-:W-:Y:S01]  /*12250*/  FADD.FTZ R3, R181, R2 ;  /* 0x00000002b5037221 */ /* 0x002fe20000010000 */
[----:B------:R-:W-:Y:S01]  /*12260*/  F2FP.BF16.PACK_AB R187, R134, R135 ;  /* 0x0000008786bb723e */ /* 0x000fe200000010ff */
[C---:B------:R-:W-:Y:S03]  /*12270*/  HMMA.16816.F32.BF16 R4, R136.reuse, R148, R4 ;  /* 0x000000948804723c */ /* 0x040fe60000041804 */
[----:B------:R-:W-:Y:S01]  /*12280*/  FADD.FTZ R2, R169, R0 ;  /* 0x00000000a9027221 */ /* 0x000fe20000010000 */
[----:B------:R-:W-:Y:S02]  /*12290*/  MOV R0, R180 ;  /* 0x000000b400007202 */ /* 0x000fe40000000f00 */
[----:B------:R-:W-:Y:S02]  /*122a0*/  LDSM.16.MT88.4 R180, [R218+0x5900] ;  /* 0x00590000dab4783b */ /* 0x000fe40000004200 */
[C---:B------:R-:W-:Y:S06]  /*122b0*/  HMMA.16816.F32.BF16 R8, R136.reuse, R150, R8 ;  /* 0x000000968808723c */ /* 0x040fec0000041808 */
[----:B------:R-:W1:Y:S02]  /*122c0*/  LDSM.16.MT88.4 R148, [R217+0x5100] ;  /* 0x00510000d994783b */ /* 0x000e640000004200 */
[C---:B------:R-:W-:Y:S08]  /*122d0*/  HMMA.16816.F32.BF16 R12, R136.reuse, R140, R12 ;  /* 0x0000008c880c723c */ /* 0x040ff0000004180c */
[C---:B------:R-:W-:Y:S01]  /*122e0*/  HMMA.16816.F32.BF16 R16, R136.reuse, R142, R16 ;  /* 0x0000008e8810723c */ /* 0x040fe20000041810 */
[----:B------:R-:W2:Y:S07]  /*122f0*/  LDSM.16.MT88.4 R140, [R220+0x5100] ;  /* 0x00510000dc8c783b */ /* 0x000eae0000004200 */
[C---:B------:R-:W-:Y:S08]  /*12300*/  HMMA.16816.F32.BF16 R20, R136.reuse, R152, R20 ;  /* 0x000000988814723c */ /* 0x040ff00000041814 */
        /* <DEDUP_REMOVED lines=8> */
[C---:B------:R-:W-:Y:S08]  /*12390*/  HMMA.16816.F32.BF16 R44, R136.reuse, R156, R44 ;  /* 0x0000009c882c723c */ /* 0x040ff0000004182c */
[C---:B------:R-:W-:Y:S01]  /*123a0*/  HMMA.16816.F32.BF16 R48, R136.reuse, R158, R48 ;  /* 0x0000009e8830723c */ /* 0x040fe20000041830 */
[----:B------:R-:W1:Y:S07]  /*123b0*/  LDSM.16.MT88.4 R156, [R220+0x8100] ;  /* 0x00810000dc9c783b */ /* 0x000e6e0000004200 */
[C---:B--2---:R-:W-:Y:S08]  /*123c0*/  HMMA.16816.F32.BF16 R52, R136.reuse, R140, R52 ;  /* 0x0000008c8834723c */ /* 0x044ff00000041834 */
[C---:B------:R-:W-:Y:S01]  /*123d0*/  HMMA.16816.F32.BF16 R56, R136.reuse, R142, R56 ;  /* 0x0000008e8838723c */ /* 0x040fe20000041838 */
[----:B------:R-:W2:Y:S07]  /*123e0*/  LDSM.16.MT88.4 R140, [R219+0x8100] ;  /* 0x00810000db8c783b */ /* 0x000eae0000004200 */
[C---:B---3--:R-:W-:Y:S08]  /*123f0*/  HMMA.16816.F32.BF16 R60, R136.reuse, R152, R60 ;  /* 0x00000098883c723c */ /* 0x048ff0000004183c */
[C---:B------:R-:W-:Y:S01]  /*12400*/  HMMA.16816.F32.BF16 R64, R136.reuse, R154, R64 ;  /* 0x0000009a8840723c */ /* 0x040fe20000041840 */
[----:B------:R-:W-:Y:S07]  /*12410*/  LDSM.16.MT88.4 R152, [R218+0xb100] ;  /* 0x00b10000da98783b */ /* 0x000fee0000004200 */
[C---:B----4-:R-:W-:Y:S08]  /*12420*/  HMMA.16816.F32.BF16 R68, R136.reuse, R144, R68 ;  /* 0x000000908844723c */ /* 0x050ff00000041844 */
        /* <DEDUP_REMOVED lines=11> */
[C---:B---3--:R-:W-:Y:S08]  /*124e0*/  HMMA.16816.F32.BF16 R100, R136.reuse, R144, R100 ;  /* 0x000000908864723c */ /* 0x048ff00000041864 */
[C---:B------:R-:W-:Y:S08]  /*124f0*/  HMMA.16816.F32.BF16 R104, R136.reuse, R146, R104 ;  /* 0x000000928868723c */ /* 0x040ff00000041868 */
[C---:B------:R-:W-:Y:S08]  /*12500*/  HMMA.16816.F32.BF16 R108, R136.reuse, R152, R108 ;  /* 0x00000098886c723c */ /* 0x040ff0000004186c */
[C---:B------:R-:W-:Y:S01]  /*12510*/  HMMA.16816.F32.BF16 R112, R136.reuse, R154, R112 ;  /* 0x0000009a8870723c */ /* 0x040fe20000041870 */
[----:B------:R-:W3:Y:S07]  /*12520*/  LDSM.16.MT88.4 R152, [R218+0x2900] ;  /* 0x00290000da98783b */ /* 0x000eee0000004200 */
[C---:B-1----:R-:W-:Y:S08]  /*12530*/  HMMA.16816.F32.BF16 R116, R136.reuse, R148, R116 ;  /* 0x000000948874723c */ /* 0x042ff00000041874 */
[C---:B------:R-:W-:Y:S08]  /*12540*/  HMMA.16816.F32.BF16 R120, R136.reuse, R150, R120 ;  /* 0x000000968878723c */ /* 0x040ff00000041878 */
[C---:B----4-:R-:W-:Y:S08]  /*12550*/  HMMA.16816.F32.BF16 R124, R136.reuse, R156, R124 ;  /* 0x0000009c887c723c */ /* 0x050ff0000004187c */
[----:B------:R-:W-:Y:S08]  /*12560*/  HMMA.16816.F32.BF16 R128, R136, R158, R128 ;  /* 0x0000009e8880723c */ /* 0x000ff00000041880 */
[C---:B--2---:R-:W-:Y:S01]  /*12570*/  HMMA.16816.F32.BF16 R136, R184.reuse, R140, R4 ;  /* 0x0000008cb888723c */ /* 0x044fe20000041804 */
[----:B------:R-:W1:Y:S07]  /*12580*/  LDSM.16.MT88.4 R4, [R220+0x5900] ;  /* 0x00590000dc04783b */ /* 0x000e6e0000004200 */
[C---:B------:R-:W-:Y:S01]  /*12590*/  HMMA.16816.F32.BF16 R140, R184.reuse, R142, R8 ;  /* 0x0000008eb88c723c */ /* 0x040fe20000041808 */
[----:B------:R-:W2:Y:S07]  /*125a0*/  LDSM.16.MT88.4 R8, [R219+0x5900] ;  /* 0x00590000db08783b */ /* 0x000eae0000004200 */
[C---:B---3--:R-:W-:Y:S01]  /*125b0*/  HMMA.16816.F32.BF16 R144, R184.reuse, R152, R12 ;  /* 0x00000098b890723c */ /* 0x048fe2000004180c */
        /* <DEDUP_REMOVED lines=9> */
[C---:B------:R-:W-:Y:S07]  /*12650*/  HMMA.16816.F32.BF16 R164, R184.reuse, R166, R32 ;  /* 0x000000a6b8a4723c */ /* 0x040fee0000041820 */
[----:B------:R-:W-:Y:S02]  /*12660*/  MOV R34, R168 ;  /* 0x000000a800227202 */ /* 0x000fe40000000f00 */
[----:B------:R-:W-:Y:S03]  /*12670*/  MOV R33, R171 ;  /* 0x000000ab00217202 */ /* 0x000fe60000000f00 */
[----:B------:R-:W-:Y:S02]  /*12680*/  MOV R32, R170 ;  /* 0x000000aa00207202 */ /* 0x000fe40000000f00 */
[C---:B------:R-:W-:Y:S03]  /*12690*/  HMMA.16816.F32.BF16 R168, R184.reuse, R172, R36 ;  /* 0x000000acb8a8723c */ /* 0x040fe60000041824 */
[----:B------:R-:W-:Y:S01]  /*126a0*/  MOV R35, R0 ;  /* 0x0000000000237202 */ /* 0x000fe20000000f00 */
[----:B------:R-:W-:Y:S03]  /*126b0*/  FADD.FTZ R0, R213, R3 ;  /* 0x00000003d5007221 */ /* 0x000fe60000010000 */
[----:B------:R-:W-:Y:S01]  /*126c0*/  MOV R36, R179 ;  /* 0x000000b300247202 */ /* 0x000fe20000000f00 */
[C---:B------:R-:W-:Y:S04]  /*126d0*/  HMMA.16816.F32.BF16 R172, R184.reuse, R174, R40 ;  /* 0x000000aeb8ac723c */ /* 0x040fe80000041828 */
[----:B------:R-:W-:Y:S01]  /*126e0*/  MOV R37, R178 ;  /* 0x000000b200257202 */ /* 0x000fe20000000f00 */
[----:B------:R-:W-:Y:S01]  /*126f0*/  FADD.FTZ R2, R36, R2 ;  /* 0x0000000224027221 */ /* 0x000fe20000010000 */
[----:B------:R-:W-:Y:S01]  /*12700*/  MOV R38, R177 ;  /* 0x000000b100267202 */ /* 0x000fe20000000f00 */
[----:B------:R-:W-:Y:S01]  /*12710*/  FADD.FTZ R0, R212, R0 ;  /* 0x00000000d4007221 */ /* 0x000fe20000010000 */
[----:B------:R-:W-:Y:S01]  /*12720*/  MOV R39, R176 ;  /* 0x000000b000277202 */ /* 0x000fe20000000f00 */
        /* <DEDUP_REMOVED lines=42> */
[----:B------:R-:W-:Y:S04]  /*129d0*/  FADD.FTZ R0, R191, R0 ;  /* 0x00000000bf007221 */ /* 0x000fe80000010000 */
        /* <DEDUP_REMOVED lines=11> */
[----:B------:R-:W-:Y:S01]  /*12a90*/  FADD.FTZ R0, R135, R3 ;  /* 0x0000000387007221 */ /* 0x000fe20000010000 */
[----:B------:R-:W-:Y:S01]  /*12aa0*/  MOV R135, R132 ;  /* 0x0000008400877202 */ /* 0x000fe20000000f00 */
[C---:B------:R-:W-:Y:S01]  /*12ab0*/  HMMA.16816.F32.BF16 R112, R184.reuse, R6, R112 ;  /* 0x00000006b870723c */ /* 0x040fe20000041870 */
[----:B------:R1:W-:Y:S03]  /*12ac0*/  STL [R1+0x8], R2 ;  /* 0x0000080201007387 */ /* 0x0003e60000100800 */
[----:B------:R-:W-:Y:S01]  /*12ad0*/  FADD.FTZ R0, R134, R0 ;  /* 0x0000000086007221 */ /* 0x000fe20000010000 */
[----:B------:R-:W-:Y:S03]  /*12ae0*/  MOV R134, R133 ;  /* 0x0000008500867202 */ /* 0x000fe60000000f00 */
[C---:B--2---:R-:W-:Y:S01]  /*12af0*/  HMMA.16816.F32.BF16 R116, R184.reuse, R8, R116 ;  /* 0x00000008b874723c */ /* 0x044fe20000041874 */
[----:B------:R1:W-:Y:S07]  /*12b00*/  STL [R1+0xc], R0 ;  /* 0x00000c0001007387 */ /* 0x0003ee0000100800 */
[C---:B------:R-:W-:Y:S08]  /*12b10*/  HMMA.16816.F32.BF16 R120, R184.reuse, R10, R120 ;  /* 0x0000000ab878723c */ /* 0x040ff00000041878 */
[C---:B---3--:R-:W-:Y:S08]  /*12b20*/  HMMA.16816.F32.BF16 R124, R184.reuse, R12, R124 ;  /* 0x0000000cb87c723c */ /* 0x048ff0000004187c */
[----:B------:R-:W-:Y:S01]  /*12b30*/  HMMA.16816.F32.BF16 R128, R184, R14, R128 ;  /* 0x0000000eb880723c */ /* 0x000fe20000041880 */
[----:B------:R-:W-:-:S07]  /*12b40*/  @P0 BRA `(.L_x_1359) ;  /* 0xffffb2f000000947 */ /* 0x000fce000383ffff */
.L_x_1358:
[----:B------:R-:W2:Y:S04]  /*12b50*/  LDL.LU R4, [R1+0x8] ;  /* 0x0000080001047983 */ /* 0x000ea80000300800 */
        /* <DEDUP_REMOVED lines=156> */
.L_x_1348:
        /* <DEDUP_REMOVED lines=184> */
.L_x_1361:
        /* <DEDUP_REMOVED lines=150> */
.L_x_1363:
[----:B--234-:R-:W-:Y:S05]  /*14a00*/  BSYNC B0 ;  /* 0x0000000000007941 */ /* 0x01cfea0003800000 */
.L_x_1362:
        /* <DEDUP_REMOVED lines=30> */
.L_x_1365:
[----:B------:R-:W-:Y:S05]  /*14bf0*/  BSYNC B0 ;  /* 0x0000000000007941 */ /* 0x000fea0003800000 */
.L_x_1364:
        /* <DEDUP_REMOVED lines=30> */
.L_x_1367:
[----:B------:R-:W-:Y:S05]  /*14de0*/  BSYNC B0 ;  /* 0x0000000000007941 */ /* 0x000fea0003800000 */
.L_x_1366:
        /* <DEDUP_REMOVED lines=31> */
.L_x_1360:
        /* <DEDUP_REMOVED lines=19> */
.L_x_1368:
        /* <DEDUP_REMOVED lines=42> */
.L_x_1370:
[----:B------:R-:W-:Y:S05]  /*153b0*/  BSYNC B0 ;  /* 0x0000000000007941 */ /* 0x000fea0003800000 */
.L_x_1369:
        /* <DEDUP_REMOVED lines=73> */
.L_x_1372:
[----:B------:R-:W-:Y:S05]  /*15850*/  BSYNC B0 ;  /* 0x0000000000007941 */ /* 0x000fea0003800000 */
.L_x_1371:
        /* <DEDUP_REMOVED lines=27> */
.L_x_1374:
[----:B------:R-:W-:Y:S05]  /*15a10*/  BSYNC B0 ;  /* 0x0000000000007941 */ /* 0x000fea0003800000 */
.L_x_1373:
        /* <DEDUP_REMOVED lines=27> */
.L_x_1376:
[----:B------:R-:W-:Y:S05]  /*15bd0*/  BSYNC B0 ;  /* 0x0000000000007941 */ /* 0x000fea0003800000 */
.L_x_1375:
        /* <DEDUP_REMOVED lines=28> */
.L_x_1377:
        /* <DEDUP_REMOVED lines=14> */
.L_x_3079:


//--------------------- .text._ZN7cutlass13device_kernelIN5flash19enable_sm80_to_sm89INS1_16FlashAttnFwdSm80INS1_25CollectiveMainloopFwdSm80ILi8ELi1ELb0EN4cute5tupleIJNS5_1CILi128EEENS7_ILi48EEENS7_ILi256EEEEEELi256ENS_10bfloat16_tEfNS_4arch4Sm80ELb1ELb0ELb1ELb1ELb0ELb1ELb1ELb0EEENS1_21CollectiveEpilogueFwdINS6_IJS8_SA_S9_EEENS6_IJNS7_ILi1EEESI_SI_EEESC_SE_Li256ELb1ELb1ELb0ELb0EEENS1_19SingleTileSchedulerILb1ELb0ELb1ELi128EEEEEEEEEvNT_6ParamsE --------------------------
	.section	.text._ZN7cutlass13device_kernelIN5flash19enable_sm80_to_sm89INS1_16FlashAttnFwdSm80INS1_25CollectiveMainloopFwdSm80ILi8ELi1ELb0EN4cute5tupleIJNS5_1CILi128EEENS7_ILi48EEENS7_ILi256EEEEEELi256ENS_10bfloat16_tEfNS_4arch4Sm80ELb1ELb0ELb1ELb1ELb0ELb1ELb1ELb0EEENS1_21CollectiveEpilogueFwdINS6_IJS8_SA_S9_EEENS6_IJNS7_ILi1EEESI_SI_EEESC_SE_Li256ELb1ELb1ELb0ELb0EEENS1_19SingleTileSchedulerILb1ELb0ELb1ELi128EEEEEEEEEvNT_6ParamsE,"ax",@progbits
	.sectioninfo	@"SHI_REGISTERS=252"
	.align	128
.text._ZN7cutlass13device_kernelIN5flash19enable_sm80_to_sm89INS1_16FlashAttnFwdSm80INS1_25CollectiveMainloopFwdSm80ILi8ELi1ELb0EN4cute5tupleIJNS5_1CILi128EEENS7_ILi48EEENS7_ILi256EEEEEELi256ENS_10bfloat16_tEfNS_4arch4Sm80ELb1ELb0ELb1ELb1ELb0ELb1ELb1ELb0EEENS1_21CollectiveEpilogueFwdINS6_IJS8_SA_S9_EEENS6_IJNS7_ILi1EEESI_SI_EEESC_SE_Li256ELb1ELb1ELb0ELb0EEENS1_19SingleTileSchedulerILb1ELb0ELb1ELi128EEEEEEEEEvNT_6ParamsE:
        .type           _ZN7cutlass13device_kernelIN5flash19enable_sm80_to_sm89INS1_16FlashAttnFwdSm80INS1_25CollectiveMainloopFwdSm80ILi8ELi1ELb0EN4cute5tupleIJNS5_1CILi128EEENS7_ILi48EEENS7_ILi256EEEEEELi256ENS_10bfloat16_tEfNS_4arch4Sm80ELb1ELb0ELb1ELb1ELb0ELb1ELb1ELb0EEENS1_21CollectiveEpilogueFwdINS6_IJS8_SA_S9_EEENS6_IJNS7_ILi1EEESI_SI_EEESC_SE_Li256ELb1ELb1ELb0ELb0EEENS1_19SingleTileSchedulerILb1ELb0ELb1ELi128EEEEEEEEEvNT_6ParamsE,@function
        .size           _ZN7cutlass13device_kernelIN5flash19enable_sm80_to_sm89INS1_16FlashAttnFwdSm80INS1_25CollectiveMainloopFwdSm80ILi8ELi1ELb0EN4cute5tupleIJNS5_1CILi128EEENS7_ILi48EEENS7_ILi256EEEEEELi256ENS_10bfloat16_tEfNS_4arch4Sm80ELb1ELb0ELb1ELb1ELb0ELb1ELb1ELb0EEENS1_21CollectiveEpilogueFwdINS6_IJS8_SA_S9_EEENS6_IJNS7_ILi1EEESI_SI_EEESC_SE_Li256ELb1ELb1ELb0ELb0EEENS1_19SingleTileSchedulerILb1ELb0ELb1ELi128EEEEEEEEEvNT_6ParamsE,(.L_x_3080 - _ZN7cutlass13device_kernelIN5flash19enable_sm80_to_sm89INS1_16FlashAttnFwdSm80INS1_25CollectiveMainloopFwdSm80ILi8ELi1ELb0EN4cute5tupleIJNS5_1CILi128EEENS7_ILi48EEENS7_ILi256EEEEEELi256ENS_10bfloat16_tEfNS_4arch4Sm80ELb1ELb0ELb1ELb1ELb0ELb1ELb1ELb0EEENS1_21CollectiveEpilogueFwdINS6_IJS8_SA_S9_EEENS6_IJNS7_ILi1EEESI_SI_EEESC_SE_Li256ELb1ELb1ELb0ELb0EEENS1_19SingleTileSchedulerILb1ELb0ELb1ELi128EEEEEEEEEvNT_6ParamsE)
        .other          _ZN7cutlass13device_kernelIN5flash19enable_sm80_to_sm89INS1_16FlashAttnFwdSm80INS1_25CollectiveMainloopFwdSm80ILi8ELi1ELb0EN4cute5tupleIJNS5_1CILi128EEENS7_ILi48EEENS7_ILi256EEEEEELi256ENS_10bfloat16_tEfNS_4arch4Sm80ELb1ELb0ELb1ELb1ELb0ELb1ELb1ELb0EEENS1_21CollectiveEpilogueFwdINS6_IJS8_SA_S9_EEENS6_IJNS7_ILi1EEESI_SI_EEESC_SE_Li256ELb1ELb1ELb0ELb0EEENS1_19SingleTileSchedulerILb1ELb0ELb1ELi128EEEEEEEEEvNT_6ParamsE,@"STO_CUDA_ENTRY STV_DEFAULT"
_ZN7cutlass13device_kernelIN5flash19enable_sm80_to_sm89INS1_16FlashAttnFwdSm80INS1_25CollectiveMainloopFwdSm80ILi8ELi1ELb0EN4cute5tupleIJNS5_1CILi128EEENS7_ILi48EEENS7_ILi256EEEEEELi256ENS_10bfloat16_tEfNS_4arch4Sm80ELb1ELb0ELb1ELb1ELb0ELb1ELb1ELb0EEENS1_21CollectiveEpilogueFwdINS6_IJS8_SA_S9_EEENS6_IJNS7_ILi1EEESI_SI_EEESC_SE_Li256ELb1ELb1ELb0ELb0EEENS1_19SingleTileSchedulerILb1ELb0ELb1ELi128EEEEEEEEEvNT_6ParamsE:
[----:B------:R-:W-:Y:S02]  /*0000*/  MOV R1, c[0x0][0x28] ;  /* 0x00000a0000017a02 */ /* 0x000fe40000000f00 */
[----:B------:R-:W1:Y:S01]  /*0010*/  S2R R97, SR_TID.X ;  /* 0x0000000000617919 */ /* 0x000e620000002100 */
[----:B------:R-:W2:Y:S01]  /*0020*/  S2UR UR17, SR_CTAID.X ;  /* 0x00000000001179c3 */ /* 0x000ea20000002500 */
[----:B------:R-:W-:Y:S02]  /*0030*/  ULDC.64 UR26, c[0x0][0x118] ;  /* 0x00004600001a7ab9 */ /* 0x000fe40000000a00 */
[----:B------:R-:W3:Y:S05]  /*0040*/  S2R R5, SR_CTAID.Z ;  /* 0x0000000000057919 */ /* 0x000eea0000002700 */
[----:B------:R-:W4:Y:S01]  /*0050*/  S2UR UR24, SR_CTAID.Z ;  /* 0x00000000001879c3 */ /* 0x000f220000002700 */
[----:B-1----:R-:W-:-:S05]  /*0060*/  SHF.R.U32.HI R4, RZ, 0x5, R97 ;  /* 0x00000005ff047819 */ /* 0x002fca0000011661 */
[----:B------:R-:W1:Y:S02]  /*0070*/  SHFL.IDX PT, R0, R4, RZ, 0x1f ;  /* 0x00001fff04007589 */ /* 0x000e6400000e0000 */
[----:B-1----:R-:W-:Y:S02]  /*0080*/  ISETP.NE.AND P0, PT, R0, RZ, PT ;  /* 0x000000ff0000720c */ /* 0x002fe40003f05270 */
[----:B------:R-:W-:-:S05]  /*0090*/  MOV R0, 0x4 ;  /* 0x0000000400007802 */ /* 0x000fca0000000f00 */
[----:B---3--:R-:W-:-:S06]  /*00a0*/  IMAD.WIDE R2, R5, R0, c[0x0][0x568] ;  /* 0x00015a0005027625 */ /* 0x008fcc00078e0200 */
[----:B----4-:R-:W-:Y:S05]  /*00b0*/  @!P0 BRA `(.L_x_1378) ;  /* 0x0000017000008947 */ /* 0x010fea0003800000 */
[----:B--2---:R-:W-:-:S04]  /*00c0*/  ISETP.NE.U32.AND P0, PT, RZ, c[0x0][0x568], PT ;  /* 0x00015a00ff007a0c */ /* 0x004fc80003f05070 */
[----:B------:R-:W-:-:S13]  /*00d0*/  ISETP.NE.AND.EX P0, PT, RZ, c[0x0][0x56c], PT, P0 ;  /* 0x00015b00ff007a0c */ /* 0x000fda0003f05300 */
[----:B------:R-:W-:Y:S05]  /*00e0*/  @!P0 BRA `(.L_x_1379) ;  /* 0x0000003000008947 */ /* 0x000fea0003800000 */
[----:B------:R-:W2:Y:S02]  /*00f0*/  LDG.E R2, [R2.64] ;  /* 0x0000001a02027981 */ /* 0x000ea4000c1e1900 */
[----:B--2---:R1:W2:Y:S02]  /*0100*/  R2UR UR5, R2 ;  /* 0x00000000020573c2 */ /* 0x0042a400000e0000 */
[----:B-12---:R-:W-:Y:S05]  /*0110*/  BRA `(.L_x_1380) ;  /* 0x000000b000007947 */ /* 0x006fea0003800000 */
.L_x_1379:
[----:B------:R-:W-:-:S04]  /*0120*/  ISETP.NE.U32.AND P0, PT, RZ, c[0x0][0x560], PT ;  /* 0x00015800ff007a0c */ /* 0x000fc80003f05070 */
[----:B------:R-:W-:-:S13]  /*0130*/  ISETP.NE.AND.EX P0, PT, RZ, c[0x0][0x564], PT, P0 ;  /* 0x00015900ff007a0c */ /* 0x000fda0003f05300 */
[----:B------:R-:W-:Y:S05]  /*0140*/  @!P0 BRA `(.L_x_1381) ;  /* 0x0000007000008947 */ /* 0x000fea0003800000 */
[----:B------:R-:W-:-:S05]  /*0150*/  IMAD.WIDE R4, R5, R0, c[0x0][0x560] ;  /* 0x0001580005047625 */ /* 0x000fca00078e0200 */
[----:B------:R-:W2:Y:S04]  /*0160*/  LDG.E R3, [R4.64] ;  /* 0x0000001a04037981 */ /* 0x000ea8000c1e1900 */
[----:B------:R-:W3:Y:S01]  /*0170*/  LDG.E R2, [R4.64+0x4] ;  /* 0x0000041a04027981 */ /* 0x000ee2000c1e1900 */
[----:B--2---:R-:W1:Y:S08]  /*0180*/  R2UR UR4, R3 ;  /* 0x00000000030473c2 */ /* 0x004e7000000e0000 */
[----:B---3--:R-:W1:Y:S02]  /*0190*/  R2UR UR5, R2 ;  /* 0x00000000020573c2 */ /* 0x008e6400000e0000 */
[----:B-1----:R-:W-:Y:S01]  /*01a0*/  UIADD3 UR5, -UR4, UR5, URZ ;  /* 0x0000000504057290 */ /* 0x002fe2000fffe13f */
[----:B------:R-:W-:Y:S05]  /*01b0*/  BRA `(.L_x_1380) ;  /* 0x0000001000007947 */ /* 0x000fea0003800000 */
.L_x_1381:
[----:B------:R-:W-:Y:S02]  /*01c0*/  ULDC UR5, c[0x0][0x54c] ;  /* 0x0001530000057ab9 */ /* 0x000fe40000000800 */
.L_x_1380:
[----:B------:R-:W-:Y:S02]  /*01d0*/  ULDC UR4, c[0x0][0x548] ;  /* 0x0001520000047ab9 */ /* 0x000fe40000000800 */
[----:B------:R-:W-:-:S02]  /*01e0*/  USHF.L.U32 UR18, UR17, 0x7, URZ ;  /* 0x0000000711127899 */ /* 0x000fc4000800063f */
[----:B------:R-:W-:-:S04]  /*01f0*/  UIMAD UR4, UR5, UR4, URZ ;  /* 0x00000004050472a4 */ /* 0x000fc8000f8e023f */
[----:B------:R-:W-:-:S04]  /*0200*/  UISETP.GE.AND UP0, UPT, UR18, UR4, UPT ;  /* 0x000000041200728c */ /* 0x000fc8000bf06270 */
[----:B------:R-:W-:Y:S01]  /*0210*/  USEL UR24, UR24, 0xffffffff, !UP0 ;  /* 0xffffffff18187887 */ /* 0x000fe2000c000000 */
[----:B------:R-:W-:Y:S05]  /*0220*/  BRA `(.L_x_1382) ;  /* 0x0000016000007947 */ /* 0x000fea0003800000 */
.L_x_1378:
[----:B--2---:R-:W-:-:S04]  /*0230*/  ISETP.NE.U32.AND P0, PT, RZ, c[0x0][0x568], PT ;  /* 0x00015a00ff007a0c */ /* 0x004fc80003f05070 */
[----:B------:R-:W-:-:S13]  /*0240*/  ISETP.NE.AND.EX P0, PT, RZ, c[0x0][0x56c], PT, P0 ;  /* 0x00015b00ff007a0c */ /* 0x000fda0003f05300 */
[----:B------:R-:W-:Y:S05]  /*0250*/  @!P0 BRA `(.L_x_1383) ;  /* 0x0000003000008947 */ /* 0x000fea0003800000 */
[----:B------:R-:W2:Y:S02]  /*0260*/  LDG.E R2, [R2.64] ;  /* 0x0000001a02027981 */ /* 0x000ea4000c1e1900 */
[----:B--2---:R1:W2:Y:S02]  /*0270*/  R2UR UR5, R2 ;  /* 0x00000000020573c2 */ /* 0x0042a400000e0000 */
[----:B-12---:R-:W-:Y:S05]  /*0280*/  BRA `(.L_x_1384) ;  /* 0x000000b000007947 */ /* 0x006fea0003800000 */
.L_x_1383:
        /* <DEDUP_REMOVED lines=10> */
.L_x_1385:
[----:B------:R-:W-:Y:S02]  /*0330*/  ULDC UR5, c[0x0][0x54c] ;  /* 0x0001530000057ab9 */ /* 0x000fe40000000800 */
.L_x_1384:
[----:B------:R-:W-:Y:S02]  /*0340*/  ULDC UR4, c[0x0][0x548] ;  /* 0x0001520000047ab9 */ /* 0x000fe40000000800 */
[----:B------:R-:W-:-:S02]  /*0350*/  USHF.L.U32 UR18, UR17, 0x7, URZ ;  /* 0x0000000711127899 */ /* 0x000fc4000800063f */
[----:B------:R-:W-:-:S04]  /*0360*/  UIMAD UR4, UR5, UR4, URZ ;  /* 0x00000004050472a4 */ /* 0x000fc8000f8e023f */
[----:B------:R-:W-:-:S04]  /*0370*/  UISETP.GE.AND UP0, UPT, UR18, UR4, UPT ;  /* 0x000000041200728c */ /* 0x000fc8000bf06270 */
[----:B------:R-:W-:-:S06]  /*0380*/  USEL UR24, UR24, 0xffffffff, !UP0 ;  /* 0xffffffff18187887 */ /* 0x000fcc000c000000 */
.L_x_1382:
[----:B------:R-:W-:-:S13]  /*0390*/  ISETP.LE.AND P0, PT, RZ, UR24, PT ;  /* 0x00000018ff007c0c */ /* 0x000fda000bf03270 */
[----:B------:R-:W-:Y:S05]  /*03a0*/  @!P0 EXIT ;  /* 0x000000000000894d */ /* 0x000fea0003800000 */
[----:B------:R-:W-:Y:S01]  /*03b0*/  ISETP.NE.U32.AND P0, PT, RZ, c[0x0][0x370], PT ;  /* 0x0000dc00ff007a0c */ /* 0x000fe20003f05070 */
[----:B------:R-:W-:Y:S01]  /*03c0*/  IMAD.U32 R13, RZ, RZ, UR24 ;  /* 0x00000018ff0d7e24 */ /* 0x000fe2000f8e00ff */
[----:B------:R-:W-:Y:S01]  /*03d0*/  ISETP.NE.U32.AND P1, PT, RZ, c[0x0][0x360], PT ;  /* 0x0000d800ff007a0c */ /* 0x000fe20003f25070 */
[----:B------:R-:W-:Y:S01]  /*03e0*/  ULDC.64 UR4, c[0x0][0x358] ;  /* 0x0000d60000047ab9 */ /* 0x000fe20000000a00 */
[----:B------:R-:W-:Y:S01]  /*03f0*/  ISETP.NE.AND.EX P3, PT, RZ, c[0x0][0x374], PT, P0 ;  /* 0x0000dd00ff007a0c */ /* 0x000fe20003f65300 */
[----:B------:R-:W-:Y:S01]  /*0400*/  IMAD.U32 R15, RZ, RZ, UR24 ;  /* 0x00000018ff0f7e24 */ /* 0x000fe2000f8e00ff */
[----:B------:R-:W-:Y:S01]  /*0410*/  ISETP.NE.AND.EX P1, PT, RZ, c[0x0][0x364], PT, P1 ;  /* 0x0000d900ff007a0c */ /* 0x000fe20003f25310 */
[----:B------:R-:W-:Y:S01]  /*0420*/  UISETP.NE.U32.AND UP3, UPT, URZ, UR4, UPT ;  /* 0x000000043f00728c */ /* 0x000fe2000bf65070 */
[----:B------:R-:W-:Y:S01]  /*0430*/  ISETP.NE.U32.AND P2, PT, RZ, c[0x0][0x348], PT ;  /* 0x0000d200ff007a0c */ /* 0x000fe20003f45070 */
[----:B------:R-:W-:Y:S01]  /*0440*/  IMAD.U32 R11, RZ, RZ, UR24 ;  /* 0x00000018ff0b7e24 */ /* 0x000fe2000f8e00ff */
[----:B------:R-:W-:Y:S01]  /*0450*/  ISETP.NE.U32.AND P0, PT, RZ, c[0x0][0x350], PT ;  /* 0x0000d400ff007a0c */ /* 0x000fe20003f05070 */
[----:B------:R-:W-:Y:S01]  /*0460*/  IMAD.U32 R9, RZ, RZ, UR24 ;  /* 0x00000018ff097e24 */ /* 0x000fe2000f8e00ff */
[----:B------:R-:W-:-:S05]  /*0470*/  ISETP.NE.AND.EX P2, PT, RZ, c[0x0][0x34c], PT, P2 ;  /* 0x0000d300ff007a0c */ /* 0x000fca0003f45320 */
[C---:B------:R-:W-:Y:S01]  /*0480*/  @P3 IMAD.WIDE R12, R0.reuse, R13, c[0x0][0x370] ;  /* 0x0000dc00000c3625 */ /* 0x040fe200078e020d */
[----:B------:R-:W-:Y:S01]  /*0490*/  ISETP.NE.AND.EX P4, PT, RZ, c[0x0][0x354], PT, P0 ;  /* 0x0000d500ff007a0c */ /* 0x000fe20003f85300 */
[----:B------:R-:W-:Y:S02]  /*04a0*/  UISETP.NE.AND.EX UP3, UPT, URZ, UR5, UPT, UP3 ;  /* 0x000000053f00728c */ /* 0x000fe4000bf65330 */
[C---:B------:R-:W-:Y:S01]  /*04b0*/  @P1 IMAD.WIDE R14, R0.reuse, R15, c[0x0][0x360] ;  /* 0x0000d800000e1625 */ /* 0x040fe200078e020f */
[----:B------:R1:W2:Y:S03]  /*04c0*/  @P3 LDG.E R6, [R12.64] ;  /* 0x0000001a0c063981 */ /* 0x0002a6000c1e1900 */
[----:B------:R-:W-:Y:S01]  /*04d0*/  IMAD.U32 R3, RZ, RZ, UR24 ;  /* 0x00000018ff037e24 */ /* 0x000fe2000f8e00ff */
[----:B------:R-:W-:Y:S01]  /*04e0*/  PLOP3.LUT P0, PT, PT, PT, UP3, 0x80, 0x0 ;  /* 0x000000000000781c */ /* 0x000fe20003f0f038 */
[C---:B------:R-:W-:Y:S01]  /*04f0*/  IMAD.WIDE R10, R0.reuse, R11, c[0x0][0x348] ;  /* 0x0000d200000a7625 */ /* 0x040fe200078e020b */
[----:B------:R-:W3:Y:S03]  /*0500*/  @P1 LDG.E R2, [R14.64] ;  /* 0x0000001a0e021981 */ /* 0x000ee6000c1e1900 */
[----:B------:R-:W-:Y:S01]  /*0510*/  IMAD.MOV.U32 R106, RZ, RZ, RZ ;  /* 0x000000ffff6a7224 */ /* 0x000fe200078e00ff */
[----:B------:R-:W4:Y:S01]  /*0520*/  @P2 LDG.E R5, [R10.64] ;  /* 0x0000001a0a052981 */ /* 0x000f22000c1e1900 */
[----:B------:R-:W-:Y:S01]  /*0530*/  IMAD.WIDE R8, R0, R9, c[0x0][0x350] ;  /* 0x0000d40000087625 */ /* 0x000fe200078e0209 */
[----:B------:R-:W1:Y:S01]  /*0540*/  S2UR UR16, SR_CTAID.Y ;  /* 0x00000000001079c3 */ /* 0x000e620000002600 */
[----:B------:R-:W-:Y:S01]  /*0550*/  UMOV UR20, URZ ;  /* 0x0000003f00147c82 */ /* 0x000fe20008000000 */
[----:B------:R-:W-:-:S02]  /*0560*/  P2R R7, PR, RZ, 0x10 ;  /* 0x00000010ff077803 */ /* 0x000fc40000000000 */
[----:B------:R-:W4:Y:S01]  /*0570*/  @P4 LDG.E R4, [R8.64] ;  /* 0x0000001a08044981 */ /* 0x000f22000c1e1900 */
[----:B-1----:R-:W-:-:S05]  /*0580*/  IMAD.WIDE R12, R0, R3, c[0x0][0x358] ;  /* 0x0000d600000c7625 */ /* 0x002fca00078e0203 */
[----:B------:R1:W5:Y:S01]  /*0590*/  @P0 LDG.E R106, [R12.64] ;  /* 0x0000001a0c6a0981 */ /* 0x000362000c1e1900 */
[----:B------:R-:W-:Y:S02]  /*05a0*/  ULDC UR22, c[0x0][0x168] ;  /* 0x00005a0000167ab9 */ /* 0x000fe40000000800 */
[----:B------:R-:W-:Y:S02]  /*05b0*/  UMOV UR21, URZ ;  /* 0x0000003f00157c82 */ /* 0x000fe40008000000 */
[----:B------:R-:W-:Y:S02]  /*05c0*/  UMOV UR19, URZ ;  /* 0x0000003f00137c82 */ /* 0x000fe40008000000 */
[----:B------:R-:W-:Y:S02]  /*05d0*/  USHF.R.S32.HI UR15, URZ, 0x1f, UR16 ;  /* 0x0000001f3f0f7899 */ /* 0x000fe40008011410 */
[----:B------:R-:W-:Y:S02]  /*05e0*/  ULDC UR35, c[0x0][0x1d0] ;  /* 0x0000740000237ab9 */ /* 0x000fe40000000800 */
[----:B------:R-:W-:Y:S01]  /*05f0*/  ULDC UR4, c[0x0][0x228] ;  /* 0x00008a0000047ab9 */ /* 0x000fe20000000800 */
[----:B--2---:R1:W2:Y:S01]  /*0600*/  @P3 R2UR UR20, R6 ;  /* 0x00000000061433c2 */ /* 0x0042a200000e0000 */
[----:B------:R-:W-:-:S07]  /*0610*/  ISETP.NE.AND P3, PT, R7, RZ, PT ;  /* 0x000000ff0700720c */ /* 0x000fce0003f65270 */
[----:B---3--:R1:W3:Y:S08]  /*0620*/  @P1 R2UR UR22, R2 ;  /* 0x00000000021613c2 */ /* 0x0082f000000e0000 */
[----:B----4-:R1:W4:Y:S08]  /*0630*/  @P2 R2UR UR21, R5 ;  /* 0x00000000051523c2 */ /* 0x01033000000e0000 */
[----:B------:R1:W1:Y:S01]  /*0640*/  @P3 R2UR UR19, R4 ;  /* 0x00000000041333c2 */ /* 0x00026200000e0000 */
[----:B------:R-:W-:Y:S05]  /*0650*/  @P1 BRA `(.L_x_1386) ;  /* 0x0000006000001947 */ /* 0x000fea0003800000 */
[----:B--2---:R-:W-:Y:S05]  /*0660*/  @!P2 BRA `(.L_x_1386) ;  /* 0x000000500000a947 */ /* 0x004fea0003800000 */
[----:B-1----:R-:W2:Y:S04]  /*0670*/  LDG.E R2, [R10.64] ;  /* 0x0000001a0a027981 */ /* 0x002ea8000c1e1900 */
[----:B----4-:R-:W4:Y:S01]  /*0680*/  LDG.E R3, [R10.64+0x4] ;  /* 0x0000041a0a037981 */ /* 0x010f22000c1e1900 */
[----:B--23--:R-:W1:Y:S08]  /*0690*/  R2UR UR22, R2 ;  /* 0x00000000021673c2 */ /* 0x00ce7000000e0000 */
[----:B----4-:R-:W1:Y:S02]  /*06a0*/  R2UR UR5, R3 ;  /* 0x00000000030573c2 */ /* 0x010e6400000e0000 */
[----:B-1----:R-:W-:-:S06]  /*06b0*/  UIADD3 UR22, -UR22, UR5, URZ ;  /* 0x0000000516167290 */ /* 0x002fcc000fffe13f */
.L_x_1386:
[----:B--2---:R-:W-:-:S04]  /*06c0*/  ISETP.NE.U32.AND P1, PT, RZ, c[0x0][0x368], PT ;  /* 0x0000da00ff007a0c */ /* 0x004fc80003f25070 */
[----:B------:R-:W-:-:S13]  /*06d0*/  ISETP.NE.AND.EX P1, PT, RZ, c[0x0][0x36c], PT, P1 ;  /* 0x0000db00ff007a0c */ /* 0x000fda0003f25310 */
[----:B------:R-:W-:Y:S05]  /*06e0*/  @!P1 BRA `(.L_x_1387) ;  /* 0x0000005000009947 */ /* 0x000fea0003800000 */
[----:B------:R-:W-:-:S05]  /*06f0*/  MOV R3, UR24 ;  /* 0x0000001800037c02 */ /* 0x000fca0008000f00 */
[----:B-1----:R-:W-:-:S06]  /*0700*/  IMAD.WIDE R2, R0, R3, c[0x0][0x368] ;  /* 0x0000da0000027625 */ /* 0x002fcc00078e0203 */
[----:B------:R-:W2:Y:S02]  /*0710*/  LDG.E R2, [R2.64] ;  /* 0x0000001a02027981 */ /* 0x000ea4000c1e1900 */
[----:B--2---:R1:W2:Y:S02]  /*0720*/  R2UR UR35, R2 ;  /* 0x00000000022373c2 */ /* 0x0042a400000e0000 */
[----:B-12---:R-:W-:Y:S05]  /*0730*/  BRA `(.L_x_1388) ;  /* 0x0000006000007947 */ /* 0x006fea0003800000 */
.L_x_1387:
[----:B------:R-:W-:Y:S05]  /*0740*/  @!P3 BRA `(.L_x_1388) ;  /* 0x000000500000b947 */ /* 0x000fea0003800000 */
[----:B-1----:R-:W2:Y:S04]  /*0750*/  LDG.E R2, [R8.64] ;  /* 0x0000001a08027981 */ /* 0x002ea8000c1e1900 */
[----:B----4-:R-:W4:Y:S01]  /*0760*/  LDG.E R3, [R8.64+0x4] ;  /* 0x0000041a08037981 */ /* 0x010f22000c1e1900 */
[----:B--2---:R-:W1:Y:S08]  /*0770*/  R2UR UR35, R2 ;  /* 0x00000000022373c2 */ /* 0x004e7000000e0000 */
[----:B----4-:R-:W1:Y:S02]  /*0780*/  R2UR UR5, R3 ;  /* 0x00000000030573c2 */ /* 0x010e6400000e0000 */
[----:B-1----:R-:W-:-:S06]  /*0790*/  UIADD3 UR35, -UR35, UR5, URZ ;  /* 0x0000000523237290 */ /* 0x002fcc000fffe13f */
.L_x_1388:
[----:B-1----:R-:W2:Y:S04]  /*07a0*/  @P0 LDG.E R2, [R12.64] ;  /* 0x0000001a0c020981 */ /* 0x002ea8000c1e1900 */
[----:B----4-:R-:W4:Y:S01]  /*07b0*/  @P0 LDG.E R4, [R12.64+0x4] ;  /* 0x0000041a0c040981 */ /* 0x010f22000c1e1900 */
[----:B------:R-:W-:Y:S01]  /*07c0*/  ISETP.NE.U32.AND P1, PT, RZ, c[0x0][0x378], PT ;  /* 0x0000de00ff007a0c */ /* 0x000fe20003f25070 */
[----:B------:R-:W-:-:S02]  /*07d0*/  IMAD.U32 R3, RZ, RZ, UR24 ;  /* 0x00000018ff037e24 */ /* 0x000fc4000f8e00ff */
[----:B------:R-:W-:Y:S01]  /*07e0*/  IMAD.U32 R98, RZ, RZ, UR35 ;  /* 0x00000023ff627e24 */ /* 0x000fe2000f8e00ff */
[----:B------:R-:W-:-:S13]  /*07f0*/  ISETP.NE.AND.EX P1, PT, RZ, c[0x0][0x37c], PT, P1 ;  /* 0x0000df00ff007a0c */ /* 0x000fda0003f25310 */
[----:B------:R-:W-:-:S05]  /*0800*/  @P1 IMAD.WIDE R6, R0, R3, c[0x0][0x378] ;  /* 0x0000de0000061625 */ /* 0x000fca00078e0203 */
[----:B------:R1:W5:Y:S01]  /*0810*/  @P1 LDG.E R98, [R6.64] ;  /* 0x0000001a06621981 */ /* 0x000362000c1e1900 */
[----:B------:R-:W-:Y:S02]  /*0820*/  ULDC UR5, c[0x0][0x2c4] ;  /* 0x0000b10000057ab9 */ /* 0x000fe40000000800 */
[----:B------:R-:W-:Y:S02]  /*0830*/  UISETP.NE.AND UP2, UPT, UR5, 0x1, UPT ;  /* 0x000000010500788c */ /* 0x000fe4000bf45270 */
[----:B------:R-:W-:-:S09]  /*0840*/  UIADD3 UR5, -UR20, UR35, URZ ;  /* 0x0000002314057290 */ /* 0x000fd2000fffe13f */
[----:B------:R-:W-:Y:S01]  /*0850*/  @UP2 UIADD3 UR8, UR18, 0x7f, URZ ;  /* 0x0000007f12082890 */ /* 0x000fe2000fffe03f */
[----:B--2---:R-:W2:Y:S08]  /*0860*/  @P0 R2UR UR6, R2 ;  /* 0x00000000020603c2 */ /* 0x004eb000000e0000 */
[----:B----4-:R-:W2:Y:S02]  /*0870*/  @P0 R2UR UR7, R4 ;  /* 0x00000000040703c2 */ /* 0x010ea400000e0000 */
[----:B--2---:R-:W-:-:S03]  /*0880*/  @UP3 UIADD3 UR4, -UR6, UR7, URZ ;  /* 0x0000000706043290 */ /* 0x004fc6000fffe13f */
[----:B------:R-:W-:Y:S02]  /*0890*/  ULDC.64 UR6, c[0x0][0x2c8] ;  /* 0x0000b20000067ab9 */ /* 0x000fe40000000a00 */
[----:B------:R-:W-:Y:S02]  /*08a0*/  UIMAD.WIDE.U32 UR8, UR8, UR6, URZ ;  /* 0x00000006080872a5 */ /* 0x000fe4000f8e003f */
[----:B------:R-:W-:Y:S02]  /*08b0*/  UIADD3 UR14, UR5, UR4, URZ ;  /* 0x00000004050e7290 */ /* 0x000fe4000fffe03f */
[----:B------:R-:W-:Y:S02]  /*08c0*/  UIADD3 UR6, UR18, 0x7f, URZ ;  /* 0x0000007f12067890 */ /* 0x000fe4000fffe03f */
[----:B---3--:R-:W-:Y:S02]  /*08d0*/  UIADD3 UR12, UR14, 0x30, -UR22 ;  /* 0x000000300e0c7890 */ /* 0x008fe4000fffe816 */
[----:B------:R-:W-:-:S02]  /*08e0*/  @UP2 USHF.R.U32.HI UR6, URZ, UR7, UR9 ;  /* 0x000000073f062299 */ /* 0x000fc40008011609 */
[----:B------:R-:W-:Y:S02]  /*08f0*/  UIADD3 UR7, UR14, 0x2f, URZ ;  /* 0x0000002f0e077890 */ /* 0x000fe4000fffe03f */
[----:B------:R-:W-:Y:S02]  /*0900*/  UIADD3 UR6, UR12, UR6, URZ ;  /* 0x000000060c067290 */ /* 0x000fe4000fffe03f */
[----:B------:R-:W-:Y:S02]  /*0910*/  UIMAD.WIDE UR8, UR7, 0x2aaaaaab, URZ ;  /* 0x2aaaaaab070878a5 */ /* 0x000fe4000f8e023f */
[----:B------:R-:W-:Y:S02]  /*0920*/  UIMAD.WIDE UR6, UR6, 0x2aaaaaab, URZ ;  /* 0x2aaaaaab060678a5 */ /* 0x000fe4000f8e023f */
[----:B------:R-:W-:Y:S02]  /*0930*/  USHF.R.U32.HI UR13, URZ, 0x1f, UR9 ;  /* 0x0000001f3f0d7899 */ /* 0x000fe40008011609 */
[----:B------:R-:W-:-:S02]  /*0940*/  USHF.R.U32.HI UR6, URZ, 0x1f, UR7 ;  /* 0x0000001f3f067899 */ /* 0x000fc40008011607 */
[----:B------:R-:W-:Y:S02]  /*0950*/  ULEA.HI.SX32 UR13, UR9, UR13, 0x1d ;  /* 0x0000000d090d7291 */ /* 0x000fe4000f8fea3f */
[----:B------:R-:W-:-:S04]  /*0960*/  ULEA.HI.SX32 UR6, UR7, UR6, 0x1d ;  /* 0x0000000607067291 */ /* 0x000fc8000f8fea3f */
[----:B------:R-:W-:-:S04]  /*0970*/  UISETP.LT.AND UP0, UPT, UR13, UR6, UPT ;  /* 0x000000060d00728c */ /* 0x000fc8000bf01270 */
[----:B------:R-:W-:Y:S02]  /*0980*/  USEL UR7, UR13, UR6, UP0 ;  /* 0x000000060d077287 */ /* 0x000fe40008000000 */
[----:B------:R-:W-:Y:S02]  /*0990*/  UIADD3 UR6, -UR5, URZ, URZ ;  /* 0x0000003f05067290 */ /* 0x000fe4000fffe13f */
[----:B------:R-:W-:Y:S02]  /*09a0*/  UIMAD UR7, UR7, 0x30, -UR5 ;  /* 0x00000030070778a4 */ /* 0x000fe4000f8e0a05 */
[----:B------:R-:W-:Y:S02]  /*09b0*/  UISETP.LT.AND UP1, UPT, URZ, UR6, UPT ;  /* 0x000000063f00728c */ /* 0x000fe4000bf21270 */
[----:B------:R-:W-:Y:S02]  /*09c0*/  UISETP.LT.AND UP0, UPT, UR7, UR4, UPT ;  /* 0x000000040700728c */ /* 0x000fe4000bf01270 */
[----:B------:R-:W-:-:S02]  /*09d0*/  USEL UR6, URZ, UR6, !UP1 ;  /* 0x000000063f067287 */ /* 0x000fc4000c800000 */
[----:B------:R-:W-:Y:S02]  /*09e0*/  USEL UR7, UR7, UR4, UP0 ;  /* 0x0000000407077287 */ /* 0x000fe40008000000 */
[----:B------:R-:W-:Y:S02]  /*09f0*/  UIMAD.WIDE.U32 UR10, UR6, -0x55555555, URZ ;  /* 0xaaaaaaab060a78a5 */ /* 0x000fe4000f8e003f */
[----:B------:R-:W-:-:S11]  /*0a00*/  UISETP.GT.AND UP0, UPT, UR7, UR6, UPT ;  /* 0x000000060700728c */ /* 0x000fd6000bf04270 */
[----:B------:R-:W-:-:S04]  /*0a10*/  @UP0 UIADD3 UR7, UR7, 0x2f, URZ ;  /* 0x0000002f07070890 */ /* 0x000fc8000fffe03f */
[----:B------:R-:W-:Y:S02]  /*0a20*/  UIMAD.WIDE UR8, UR7, 0x2aaaaaab, URZ ;  /* 0x2aaaaaab070878a5 */ /* 0x000fe4000f8e023f */
[----:B------:R-:W-:Y:S02]  /*0a30*/  USHF.R.U32.HI UR7, URZ, 0x5, UR11 ;  /* 0x000000053f077899 */ /* 0x000fe4000801160b */
[----:B------:R-:W-:-:S05]  /*0a40*/  @UP0 USHF.R.U32.HI UR6, URZ, 0x1f, UR9 ;  /* 0x0000001f3f060899 */ /* 0x000fca0008011609 */
[----:B------:R-:W-:Y:S02]  /*0a50*/  UMOV UR5, UR7 ;  /* 0x0000000700057c82 */ /* 0x000fe40008000000 */
[----:B------:R-:W-:-:S04]  /*0a60*/  @UP0 ULEA.HI.SX32 UR5, UR9, UR6, 0x1d ;  /* 0x0000000609050291 */ /* 0x000fc8000f8fea3f */
[----:B------:R-:W-:-:S06]  /*0a70*/  UISETP.GT.AND UP0, UPT, UR5, UR7, UPT ;  /* 0x000000070500728c */ /* 0x000fcc000bf04270 */
[----:B------:R-:W-:-:S13]  /*0a80*/  PLOP3.LUT P0, PT, PT, PT, UP0, 0x80, 0x0 ;  /* 0x000000000000781c */ /* 0x000fda0003f0f008 */
[----:B------:R-:W-:Y:S05]  /*0a90*/  @!P0 BRA `(.L_x_1389) ;  /* 0x00006d7000008947 */ /* 0x000fea0003800000 */
[----:B-1----:R-:W-:Y:S01]  /*0aa0*/  SHF.R.S32.HI R6, RZ, 0x1f, R97 ;  /* 0x0000001fff067819 */ /* 0x002fe20000011461 */
[----:B------:R-:W-:Y:S02]  /*0ab0*/  UMOV UR30, 0x30 ;  /* 0x00000030001e7882 */ /* 0x000fe40000000000 */
[----:B------:R-:W-:Y:S01]  /*0ac0*/  ULDC.64 UR10, c[0x0][0x238] ;  /* 0x00008e00000a7ab9 */ /* 0x000fe20000000a00 */
[----:B------:R-:W-:Y:S01]  /*0ad0*/  LEA.HI R16, R6, R97, RZ, 0x3 ;  /* 0x0000006106107211 */ /* 0x000fe200078f18ff */
[----:B------:R-:W-:Y:S02]  /*0ae0*/  UIMAD.WIDE.U32 UR28, UR30, UR10, URZ ;  /* 0x0000000a1e1c72a5 */ /* 0x000fe4000f8e003f */
[----:B------:R-:W-:Y:S01]  /*0af0*/  UIADD3 UR6, UR5, -0x1, URZ ;  /* 0xffffffff05067890 */ /* 0x000fe2000fffe03f */
[----:B------:R-:W-:Y:S01]  /*0b00*/  SHF.R.S32.HI R137, RZ, 0x3, R16 ;  /* 0x00000003ff897819 */ /* 0x000fe20000011410 */
[----:B------:R-:W-:Y:S01]  /*0b10*/  ULDC.64 UR8, c[0x0][0x240] ;  /* 0x0000900000087ab9 */ /* 0x000fe20000000a00 */
[----:B------:R-:W-:Y:S01]  /*0b20*/  LOP3.LUT R16, R16, 0xfffffff8, RZ, 0xc0, !PT ;  /* 0xfffffff810107812 */ /* 0x000fe200078ec0ff */
[----:B------:R-:W-:Y:S01]  /*0b30*/  IMAD.U32 R2, RZ, RZ, UR28 ;  /* 0x0000001cff027e24 */ /* 0x000fe2000f8e00ff */
[----:B------:R-:W-:Y:S01]  /*0b40*/  SHF.R.S32.HI R101, RZ, 0x1f, R137 ;  /* 0x0000001fff657819 */ /* 0x000fe20000011489 */
[----:B------:R-:W-:Y:S01]  /*0b50*/  UIMAD UR5, UR6, -0x30, UR4 ;  /* 0xffffffd0060578a4 */ /* 0x000fe2000f8e0204 */
[----:B-----5:R-:W-:Y:S01]  /*0b60*/  IADD3 R107, P0, R137, R106, RZ ;  /* 0x0000006a896b7210 */ /* 0x020fe20007f1e0ff */
[----:B------:R-:W-:Y:S01]  /*0b70*/  IMAD.IADD R16, R97, 0x1, -R16 ;  /* 0x0000000161107824 */ /* 0x000fe200078e0a10 */
[----:B------:R-:W-:Y:S01]  /*0b80*/  UIMAD UR8, UR15, UR8, URZ ;  /* 0x000000080f0872a4 */ /* 0x000fe2000f8e023f */
[----:B------:R-:W-:Y:S01]  /*0b90*/  IMAD.MOV.U32 R100, RZ, RZ, R2 ;  /* 0x000000ffff647224 */ /* 0x000fe200078e0002 */
[----:B------:R-:W-:Y:S01]  /*0ba0*/  LEA.HI.X.SX32 R106, R106, R101, 0x1, P0 ;  /* 0x000000656a6a7211 */ /* 0x000fe200000f0eff */
[----:B------:R-:W-:Y:S01]  /*0bb0*/  IMAD.SHL.U32 R14, R16, 0x8, RZ ;  /* 0x00000008100e7824 */ /* 0x000fe200078e00ff */
[----:B------:R-:W-:Y:S01]  /*0bc0*/  UISETP.LT.AND UP0, UPT, UR5, 0x30, UPT ;  /* 0x000000300500788c */ /* 0x000fe2000bf01270 */
[----:B------:R-:W-:Y:S01]  /*0bd0*/  IMAD.U32 R2, RZ, RZ, UR16 ;  /* 0x00000010ff027e24 */ /* 0x000fe2000f8e00ff */
[----:B------:R-:W-:Y:S01]  /*0be0*/  USHF.R.S32.HI UR25, URZ, 0x1f, UR24 ;  /* 0x0000001f3f197899 */ /* 0x000fe20008011418 */
[----:B------:R-:W-:Y:S01]  /*0bf0*/  IMAD R8, R106, c[0x0][0x238], RZ ;  /* 0x00008e006a087a24 */ /* 0x000fe200078e02ff */
[----:B------:R-:W-:Y:S01]  /*0c00*/  SHF.R.S32.HI R15, RZ, 0x1f, R14 ;  /* 0x0000001fff0f7819 */ /* 0x000fe2000001140e */
[----:B------:R-:W-:Y:S01]  /*0c10*/  IMAD.U32 R3, RZ, RZ, UR29 ;  /* 0x0000001dff037e24 */ /* 0x000fe2000f8e00ff */
[----:B------:R-:W-:Y:S01]  /*0c20*/  UIMAD UR31, UR16, UR9, UR8 ;  /* 0x00000009101f72a4 */ /* 0x000fe2000f8e0208 */
[C---:B------:R-:W-:Y:S01]  /*0c30*/  IMAD R8, R107.reuse, c[0x0][0x23c], R8 ;  /* 0x00008f006b087a24 */ /* 0x040fe200078e0208 */
[----:B------:R-:W-:Y:S01]  /*0c40*/  USEL UR10, UR5, 0x30, UP0 ;  /* 0x00000030050a7887 */ /* 0x000fe20008000000 */
[----:B------:R-:W-:Y:S01]  /*0c50*/  IMAD.WIDE.U32 R4, R107, c[0x0][0x238], R14 ;  /* 0x00008e006b047a25 */ /* 0x000fe200078e000e */
[----:B------:R-:W-:Y:S01]  /*0c60*/  USEL UR23, UR24, URZ, !UP3 ;  /* 0x0000003f18177287 */ /* 0x000fe2000d800000 */
[----:B------:R-:W-:Y:S01]  /*0c70*/  ISETP.GE.AND P2, PT, R14, c[0x0][0x1d4], PT ;  /* 0x000075000e007a0c */ /* 0x000fe20003f46270 */
[----:B------:R-:W-:Y:S01]  /*0c80*/  USEL UR5, UR25, URZ, !UP3 ;  /* 0x0000003f19057287 */ /* 0x000fe2000d800000 */
[----:B------:R-:W-:Y:S01]  /*0c90*/  IMAD.IADD R9, R5, 0x1, R8 ;  /* 0x0000000105097824 */ /* 0x000fe200078e0208 */
[----:B------:R-:W-:Y:S01]  /*0ca0*/  ULDC.64 UR8, c[0x0][0x248] ;  /* 0x0000920000087ab9 */ /* 0x000fe20000000a00 */
[----:B------:R-:W-:Y:S01]  /*0cb0*/  IMAD.MOV.U32 R8, RZ, RZ, R4 ;  /* 0x000000ffff087224 */ /* 0x000fe200078e0004 */
[----:B------:R-:W-:Y:S01]  /*0cc0*/  UIMAD UR8, UR5, UR8, URZ ;  /* 0x00000008050872a4 */ /* 0x000fe2000f8e023f */
[----:B------:R-:W-:Y:S01]  /*0cd0*/  IMAD.U32 R142, RZ, RZ, UR23 ;  /* 0x00000017ff8e7e24 */ /* 0x000fe2000f8e00ff */
[----:B------:R-:W-:Y:S01]  /*0ce0*/  UIMAD UR11, UR30, UR11, URZ ;  /* 0x0000000b1e0b72a4 */ /* 0x000fe2000f8e023f */
[----:B------:R-:W-:Y:S01]  /*0cf0*/  IMAD.WIDE.U32 R2, R2, c[0x0][0x240], R8 ;  /* 0x0000900002027a25 */ /* 0x000fe200078e0008 */
[----:B------:R-:W-:Y:S01]  /*0d00*/  IADD3 R4, -R137, UR10, RZ ;  /* 0x0000000a89047c10 */ /* 0x000fe2000fffe1ff */
[----:B------:R-:W-:Y:S01]  /*0d10*/  UIMAD UR9, UR23, UR9, UR8 ;  /* 0x00000009170972a4 */ /* 0x000fe2000f8e0208 */
[----:B------:R-:W-:Y:S01]  /*0d20*/  P2R R139, PR, RZ, 0x4 ;  /* 0x00000004ff8b7803 */ /* 0x000fe20000000000 */
[----:B------:R-:W-:Y:S01]  /*0d30*/  USHF.R.S32.HI UR10, URZ, 0x1f, UR6 ;  /* 0x0000001f3f0a7899 */ /* 0x000fe20008011406 */
[----:B------:R-:W-:Y:S01]  /*0d40*/  IADD3 R3, R3, UR31, RZ ;  /* 0x0000001f03037c10 */ /* 0x000fe2000fffe0ff */
[----:B------:R-:W-:Y:S01]  /*0d50*/  UIADD3 UR31, UR29, UR11, URZ ;  /* 0x0000000b1d1f7290 */ /* 0x000fe2000fffe03f */
[----:B------:R-:W-:Y:S01]  /*0d60*/  ISETP.GE.AND P1, PT, R4, 0x1, PT ;  /* 0x000000010400780c */ /* 0x000fe20003f26270 */
[----:B------:R-:W-:Y:S01]  /*0d70*/  IMAD.SHL.U32 R16, R16, 0x4, RZ ;  /* 0x0000000410107824 */ /* 0x000fe200078e00ff */
[----:B------:R-:W-:Y:S01]  /*0d80*/  ISETP.GT.AND P0, PT, R4, 0x20, PT ;  /* 0x000000200400780c */ /* 0x000fe20003f04270 */
[----:B------:R-:W-:Y:S01]  /*0d90*/  IMAD.WIDE.U32 R144, R142, c[0x0][0x248], R2 ;  /* 0x000092008e907a25 */ /* 0x000fe200078e0002 */
[----:B------:R-:W-:Y:S01]  /*0da0*/  UIMAD UR8, UR31, UR6, URZ ;  /* 0x000000061f0872a4 */ /* 0x000fe2000f8e023f */
[----:B------:R-:W-:Y:S01]  /*0db0*/  LEA.HI R4, R6, R97, RZ, 0x6 ;  /* 0x0000006106047211 */ /* 0x000fe200078f30ff */
[----:B------:R-:W-:Y:S01]  /*0dc0*/  ULDC UR33, c[0x0][0x238] ;  /* 0x00008e0000217ab9 */ /* 0x000fe20000000800 */
[----:B------:R-:W-:Y:S01]  /*0dd0*/  IMAD.MOV.U32 R160, RZ, RZ, R144 ;  /* 0x000000ffffa07224 */ /* 0x000fe200078e0090 */
[----:B------:R-:W-:Y:S01]  /*0de0*/  IADD3 R161, R145, UR9, RZ ;  /* 0x0000000991a17c10 */ /* 0x000fe2000fffe0ff */
[----:B------:R-:W-:Y:S01]  /*0df0*/  UIMAD UR8, UR10, UR28, UR8 ;  /* 0x0000001c0a0872a4 */ /* 0x000fe2000f8e0208 */
[----:B------:R-:W-:Y:S01]  /*0e00*/  IMAD.SHL.U32 R21, R137, 0x40, RZ ;  /* 0x0000004089157824 */ /* 0x000fe200078e00ff */
[----:B------:R-:W-:Y:S01]  /*0e10*/  IADD3 R12, R16, 0x40, RZ ;  /* 0x00000040100c7810 */ /* 0x000fe20007ffe0ff */
[----:B------:R-:W-:Y:S01]  /*0e20*/  IMAD.SHL.U32 R4, R4, 0x8, RZ ;  /* 0x0000000804047824 */ /* 0x000fe200078e00ff */
[----:B------:R-:W-:Y:S01]  /*0e30*/  IADD3 R135, R14, 0x80, RZ ;  /* 0x000000800e877810 */ /* 0x000fe20007ffe0ff */
[----:B------:R-:W-:Y:S01]  /*0e40*/  IMAD.WIDE.U32 R6, R100, UR6, R160 ;  /* 0x0000000664067c25 */ /* 0x000fe2000f8e00a0 */
[----:B------:R-:W-:Y:S01]  /*0e50*/  LOP3.LUT R21, R21, 0x1c0, RZ, 0xc0, !PT ;  /* 0x000001c015157812 */ /* 0x000fe200078ec0ff */
[----:B------:R-:W-:Y:S01]  /*0e60*/  UMOV UR36, 0x5 ;  /* 0x0000000500247882 */ /* 0x000fe20000000000 */
[----:B------:R-:W-:Y:S01]  /*0e70*/  LOP3.LUT R4, R4, 0xfffffe00, RZ, 0xc0, !PT ;  /* 0xfffffe0004047812 */ /* 0x000fe200078ec0ff */
[----:B------:R-:W-:Y:S01]  /*0e80*/  IMAD.IADD R11, R16, 0x1, R12 ;  /* 0x00000001100b7824 */ /* 0x000fe200078e020c */
[----:B------:R-:W-:Y:S01]  /*0e90*/  IADD3 R2, R7, UR8, RZ ;  /* 0x0000000807027c10 */ /* 0x000fe2000fffe0ff */
[----:B------:R-:W-:Y:S01]  /*0ea0*/  ULDC UR32, c[0x0][0x23c] ;  /* 0x00008f0000207ab9 */ /* 0x000fe20000000800 */
[----:B------:R-:W-:Y:S01]  /*0eb0*/  @P1 LEA R18, P2, R6, c[0x0][0x220], 0x1 ;  /* 0x0000880006121a11 */ /* 0x000fe200078408ff */
[----:B------:R-:W-:Y:S01]  /*0ec0*/  USHF.L.U64.HI UR32, UR33, UR36, UR32 ;  /* 0x0000002421207299 */ /* 0x000fe20008010220 */
[----:B------:R-:W-:Y:S01]  /*0ed0*/  LOP3.LUT R136, R21, 0x38, R14, 0xf8, !PT ;  /* 0x0000003815887812 */ /* 0x000fe200078ef80e */
[----:B------:R-:W-:Y:S01]  /*0ee0*/  USHF.L.U32 UR33, UR33, 0x5, URZ ;  /* 0x0000000521217899 */ /* 0x000fe2000800063f */
[----:B------:R-:W-:Y:S01]  /*0ef0*/  SHF.R.U32.HI R13, RZ, 0x3, R21 ;  /* 0x00000003ff0d7819 */ /* 0x000fe20000011615 */
[----:B------:R-:W-:Y:S01]  /*0f00*/  IMAD.MOV.U32 R113, RZ, RZ, c[0x0][0x27c] ;  /* 0x00009f00ff717624 */ /* 0x000fe200078e00ff */
[----:B------:R-:W-:Y:S01]  /*0f10*/  IADD3 R134, R14, 0xc0, RZ ;  /* 0x000000c00e867810 */ /* 0x000fe20007ffe0ff */
[----:B------:R-:W-:Y:S01]  /*0f20*/  UIADD3 UR35, UR19, UR35, URZ ;  /* 0x0000002313237290 */ /* 0x000fe2000fffe03f */
[----:B------:R-:W-:Y:S01]  /*0f30*/  @P1 LEA.HI.X R19, R6, c[0x0][0x224], R2, 0x1, P2 ;  /* 0x0000890006131a11 */ /* 0x000fe200010f0c02 */
[----:B------:R-:W-:Y:S01]  /*0f40*/  ULDC.64 UR8, c[0x0][0x1e0] ;  /* 0x0000780000087ab9 */ /* 0x000fe20000000a00 */
[----:B------:R-:W-:-:S02]  /*0f50*/  ISETP.NE.AND P2, PT, R139, RZ, PT ;  /* 0x000000ff8b00720c */ /* 0x000fc40003f45270 */
[----:B------:R-:W-:Y:S02]  /*0f60*/  ISETP.GE.AND P6, PT, R11, c[0x0][0x1d4], PT ;  /* 0x000075000b007a0c */ /* 0x000fe40003fc6270 */
[----:B------:R-:W-:Y:S02]  /*0f70*/  ISETP.GE.AND P5, PT, R135, c[0x0][0x1d4], PT ;  /* 0x0000750087007a0c */ /* 0x000fe40003fa6270 */
[----:B------:R-:W-:Y:S02]  /*0f80*/  ISETP.GE.AND P4, PT, R134, c[0x0][0x1d4], PT ;  /* 0x0000750086007a0c */ /* 0x000fe40003f86270 */
[----:B------:R-:W-:-:S05]  /*0f90*/  LOP3.LUT R136, R4, R136, R13, 0xf6, !PT ;  /* 0x0000008804887212 */ /* 0x000fca00078ef60d */
[----:B------:R-:W-:-:S05]  /*0fa0*/  IMAD.SHL.U32 R136, R136, 0x2, RZ ;  /* 0x0000000288887824 */ /* 0x000fca00078e00ff */
[----:B------:R-:W-:Y:S01]  /*0fb0*/  @!PT LDS RZ, [RZ] ;  /* 0x00000000fffff984 */ /* 0x000fe20000000800 */
[----:B------:R-:W-:Y:S01]  /*0fc0*/  @!PT LDS RZ, [RZ] ;  /* 0x00000000fffff984 */ /* 0x000fe20000000800 */
[----:B------:R-:W-:Y:S01]  /*0fd0*/  @!PT LDS RZ, [RZ] ;  /* 0x00000000fffff984 */ /* 0x000fe20000000800 */
[----:B------:R1:W-:Y:S04]  /*0fe0*/  @P1 LDGSTS.E.BYPASS.LTC128B.128 [R136+0xa080], [R18.64], !P2 ;  /* 0x0a08000012881fae */ /* 0x0003e8000d101d5a */
[----:B------:R1:W-:Y:S04]  /*0ff0*/  @P1 LDGSTS.E.BYPASS.LTC128B.128 [R136+0xb880], [R18.64+0x80], !P6 ;  /* 0x0b88008012881fae */ /* 0x0003e8000f101d5a */
[----:B------:R1:W-:Y:S04]  /*1000*/  @P1 LDGSTS.E.BYPASS.LTC128B.128 [R136+0xd080], [R18.64+0x100], !P5 ;  /* 0x0d08010012881fae */ /* 0x0003e8000e901d5a */
[----:B------:R1:W-:Y:S01]  /*1010*/  @P1 LDGSTS.E.BYPASS.LTC128B.128 [R136+0xe880], [R18.64+0x180], !P4 ;  /* 0x0e88018012881fae */ /* 0x0003e2000e101d5a */
[----:B------:R-:W-:-:S04]  /*1020*/  @P0 IADD3 R3, P1, R6, UR33, RZ ;  /* 0x0000002106030c10 */ /* 0x000fc8000ff3e0ff */
[----:B------:R-:W-:Y:S02]  /*1030*/  @P0 IADD3.X R2, R2, UR32, RZ, P1, !PT ;  /* 0x0000002002020c10 */ /* 0x000fe40008ffe4ff */
[----:B------:R-:W-:-:S04]  /*1040*/  @P0 LEA R8, P1, R3, c[0x0][0x220], 0x1 ;  /* 0x0000880003080a11 */ /* 0x000fc800078208ff */
[----:B------:R-:W-:Y:S01]  /*1050*/  @P0 LEA.HI.X R9, R3, c[0x0][0x224], R2, 0x1, P1 ;  /* 0x0000890003090a11 */ /* 0x000fe200008f0c02 */
[----:B------:R-:W-:Y:S01]  /*1060*/  IMAD.U32 R3, RZ, RZ, UR24 ;  /* 0x00000018ff037e24 */ /* 0x000fe2000f8e00ff */
[----:B------:R-:W-:-:S03]  /*1070*/  ISETP.NE.U32.AND P1, PT, RZ, c[0x0][0x340], PT ;  /* 0x0000d000ff007a0c */ /* 0x000fc60003f25070 */
[----:B------:R2:W-:Y:S01]  /*1080*/  @P0 LDGSTS.E.BYPASS.LTC128B.128 [R136+0xb080], [R8.64], !P2 ;  /* 0x0b08000008880fae */ /* 0x0005e2000d101d5a */
[----:B------:R-:W-:-:S03]  /*1090*/  ISETP.NE.AND.EX P1, PT, RZ, c[0x0][0x344], PT, P1 ;  /* 0x0000d100ff007a0c */ /* 0x000fc60003f25310 */
[----:B------:R2:W-:Y:S04]  /*10a0*/  @P0 LDGSTS.E.BYPASS.LTC128B.128 [R136+0xc880], [R8.64+0x80], !P6 ;  /* 0x0c88008008880fae */ /* 0x0005e8000f101d5a */
[----:B------:R2:W-:Y:S04]  /*10b0*/  @P0 LDGSTS.E.BYPASS.LTC128B.128 [R136+0xe080], [R8.64+0x100], !P5 ;  /* 0x0e08010008880fae */ /* 0x0005e8000e901d5a */
[----:B------:R2:W-:Y:S02]  /*10c0*/  @P0 LDGSTS.E.BYPASS.LTC128B.128 [R136+0xf880], [R8.64+0x180], !P4 ;  /* 0x0f88018008880fae */ /* 0x0005e4000e101d5a */
[----:B------:R-:W-:Y:S01]  /*10d0*/  @P1 IMAD.WIDE R6, R0, R3, c[0x0][0x340] ;  /* 0x0000d00000061625 */ /* 0x000fe200078e0203 */
[----:B------:R-:W-:Y:S01]  /*10e0*/  ISETP.GE.AND P0, PT, R14, c[0x0][0x27c], PT ;  /* 0x00009f000e007a0c */ /* 0x000fe20003f06270 */
[----:B------:R-:W-:Y:S01]  /*10f0*/  USHF.R.S32.HI UR34, URZ, 0x1f, UR35 ;  /* 0x0000001f3f227899 */ /* 0x000fe20008011423 */
[----:B------:R-:W-:Y:S01]  /*1100*/  IADD3 R133, R137, 0x20, RZ ;  /* 0x0000002089857810 */ /* 0x000fe20007ffe0ff */
[----:B------:R-:W-:Y:S01]  /*1110*/  IMAD.SHL.U32 R2, R113, 0x2, RZ ;  /* 0x0000000271027824 */ /* 0x000fe200078e00ff */
[----:B------:R-:W-:Y:S01]  /*1120*/  SEL R3, RZ, c[0x0][0x27c], !P0 ;  /* 0x00009f00ff037a07 */ /* 0x000fe20004000000 */
[----:B------:R-:W-:Y:S01]  /*1130*/  UIMAD UR10, UR34, UR8, URZ ;  /* 0x00000008220a72a4 */ /* 0x000fe2000f8e023f */
[----:B------:R3:W4:Y:S01]  /*1140*/  @P1 LDG.E R0, [R6.64] ;  /* 0x0000001a06001981 */ /* 0x000722000c1e1900 */
[----:B------:R-:W-:Y:S01]  /*1150*/  UIMAD.WIDE.U32 UR38, UR35, UR8, URZ ;  /* 0x00000008232672a5 */ /* 0x000fe2000f8e003f */
[----:B------:R-:W-:Y:S01]  /*1160*/  IADD3 R5, -R2, c[0x0][0x1d4], RZ ;  /* 0x0000750002057a10 */ /* 0x000fe20007ffe1ff */
[----:B------:R-:W-:Y:S01]  /*1170*/  IMAD.IADD R3, R14, 0x1, R3 ;  /* 0x000000010e037824 */ /* 0x000fe200078e0203 */
[----:B------:R-:W-:Y:S01]  /*1180*/  UIMAD UR10, UR35, UR9, UR10 ;  /* 0x00000009230a72a4 */ /* 0x000fe2000f8e020a */
[----:B------:R-:W-:Y:S01]  /*1190*/  SHF.R.S32.HI R17, RZ, 0x1f, R16 ;  /* 0x0000001fff117819 */ /* 0x000fe20000011410 */
[----:B------:R-:W-:Y:S01]  /*11a0*/  IMAD R150, R101, c[0x0][0x280], RZ ;  /* 0x0000a00065967a24 */ /* 0x000fe200078e02ff */
[----:B------:R-:W-:Y:S01]  /*11b0*/  ULDC.64 UR8, c[0x0][0x1e8] ;  /* 0x00007a0000087ab9 */ /* 0x000fe20000000a00 */
[----:B-1----:R-:W-:Y:S01]  /*11c0*/  SHF.R.S32.HI R18, RZ, 0x1f, R3 ;  /* 0x0000001fff127819 */ /* 0x002fe20000011403 */
[----:B------:R-:W-:Y:S01]  /*11d0*/  UIADD3 UR39, UR39, UR10, URZ ;  /* 0x0000000a27277290 */ /* 0x000fe2000fffe03f */
[C---:B------:R-:W-:Y:S01]  /*11e0*/  IMAD R150, R137.reuse, c[0x0][0x284], R150 ;  /* 0x0000a10089967a24 */ /* 0x040fe200078e0296 */
[----:B------:R-:W-:Y:S01]  /*11f0*/  UIMAD UR10, UR15, UR8, URZ ;  /* 0x000000080f0a72a4 */ /* 0x000fe2000f8e023f */
[CC--:B------:R-:W-:Y:S01]  /*1200*/  LEA.HI R132, R18.reuse, R3.reuse, RZ, 0x3 ;  /* 0x0000000312847211 */ /* 0x0c0fe200078f18ff */
[C---:B------:R-:W-:Y:S01]  /*1210*/  IMAD.WIDE.U32 R154, R137.reuse, c[0x0][0x280], R16 ;  /* 0x0000a000899a7a25 */ /* 0x040fe200078e0010 */
[----:B------:R-:W-:Y:S01]  /*1220*/  LEA.HI R18, R18, R3, RZ, 0x6 ;  /* 0x0000000312127211 */ /* 0x000fe200078f30ff */
[----:B------:R-:W-:Y:S01]  /*1230*/  UIMAD UR9, UR16, UR9, UR10 ;  /* 0x00000009100972a4 */ /* 0x000fe2000f8e020a */
[----:B------:R-:W0:Y:S01]  /*1240*/  LDGDEPBAR ;  /* 0x00000000000079af */ /* 0x000e220000000000 */
[----:B------:R-:W-:Y:S01]  /*1250*/  IMAD.U32 R3, RZ, RZ, UR16 ;  /* 0x00000010ff037e24 */ /* 0x000fe2000f8e00ff */
[----:B------:R-:W-:Y:S01]  /*1260*/  ULDC.64 UR10, c[0x0][0x260] ;  /* 0x00009800000a7ab9 */ /* 0x000fe20000000a00 */
[----:B------:R-:W-:Y:S01]  /*1270*/  IMAD.WIDE.U32 R24, R137, c[0x0][0x280], R14 ;  /* 0x0000a00089187a25 */ /* 0x000fe200078e000e */
[----:B------:R-:W-:Y:S01]  /*1280*/  UIMAD UR10, UR15, UR10, URZ ;  /* 0x0000000a0f0a72a4 */ /* 0x000fe2000f8e023f */
[----:B------:R-:W-:Y:S01]  /*1290*/  SHF.R.S32.HI R18, RZ, 0x6, R18 ;  /* 0x00000006ff127819 */ /* 0x000fe20000011412 */
[----:B------:R-:W-:Y:S01]  /*12a0*/  UIMAD.WIDE.U32 UR38, UR16, UR8, UR38 ;  /* 0x00000008102672a5 */ /* 0x000fe2000f8e0026 */
[----:B------:R-:W-:Y:S01]  /*12b0*/  IMAD.WIDE.U32 R22, R3, c[0x0][0x260], R14 ;  /* 0x0000980003167a25 */ /* 0x000fe200078e000e */
[----:B------:R-:W-:Y:S01]  /*12c0*/  UIMAD UR10, UR16, UR11, UR10 ;  /* 0x0000000b100a72a4 */ /* 0x000fe2000f8e020a */
[CC--:B---3--:R-:W-:Y:S01]  /*12d0*/  SEL R6, R2.reuse, R5.reuse, !P0 ;  /* 0x0000000502067207 */ /* 0x0c8fe20004000000 */
[----:B------:R-:W-:Y:S01]  /*12e0*/  UIADD3 UR37, UR39, UR9, URZ ;  /* 0x0000000927257290 */ /* 0x000fe2000fffe03f */
[----:B------:R-:W-:Y:S01]  /*12f0*/  ISETP.GE.AND P0, PT, R11, c[0x0][0x27c], PT ;  /* 0x00009f000b007a0c */ /* 0x000fe20003f06270 */
[----:B------:R-:W-:Y:S01]  /*1300*/  IMAD.SHL.U32 R10, R133, 0x40, RZ ;  /* 0x00000040850a7824 */ /* 0x000fe200078e00ff */
[----:B------:R-:W-:Y:S01]  /*1310*/  SHF.R.S32.HI R129, RZ, 0x1f, R6 ;  /* 0x0000001fff817819 */ /* 0x000fe20000011406 */
[----:B------:R-:W-:Y:S01]  /*1320*/  IMAD.IADD R155, R155, 0x1, R150 ;  /* 0x000000019b9b7824 */ /* 0x000fe200078e0296 */
[----:B------:R-:W-:Y:S01]  /*1330*/  SEL R5, R2, R5, !P0 ;  /* 0x0000000502057207 */ /* 0x000fe20004000000 */
[----:B------:R-:W-:Y:S01]  /*1340*/  IMAD.IADD R151, R150, 0x1, R25 ;  /* 0x0000000196977824 */ /* 0x000fe200078e0219 */
[----:B------:R-:W-:Y:S01]  /*1350*/  SEL R2, RZ, c[0x0][0x27c], !P0 ;  /* 0x00009f00ff027a07 */ /* 0x000fe20004000000 */
[----:B------:R-:W-:Y:S01]  /*1360*/  IMAD.MOV.U32 R150, RZ, RZ, R24 ;  /* 0x000000ffff967224 */ /* 0x000fe200078e0018 */
[----:B------:R-:W-:Y:S01]  /*1370*/  IADD3 R23, R23, UR10, RZ ;  /* 0x0000000a17177c10 */ /* 0x000fe2000fffe0ff */
[----:B------:R-:W-:Y:S01]  /*1380*/  IMAD R148, R101, c[0x0][0x290], RZ ;  /* 0x0000a40065947a24 */ /* 0x000fe200078e02ff */
[----:B------:R-:W-:Y:S01]  /*1390*/  LOP3.LUT R24, R21, 0x38, R132, 0xf8, !PT ;  /* 0x0000003815187812 */ /* 0x000fe200078ef884 */
[----:B------:R-:W-:Y:S01]  /*13a0*/  IMAD.IADD R3, R11, 0x1, R2 ;  /* 0x000000010b037824 */ /* 0x000fe200078e0202 */
[----:B------:R-:W-:Y:S01]  /*13b0*/  SHF.R.S32.HI R2, RZ, 0x1f, R133 ;  /* 0x0000001fff027819 */ /* 0x000fe20000011485 */
[----:B------:R-:W-:Y:S01]  /*13c0*/  IMAD.WIDE.U32 R142, R142, c[0x0][0x268], R22 ;  /* 0x00009a008e8e7a25 */ /* 0x000fe200078e0016 */
[----:B------:R-:W-:Y:S01]  /*13d0*/  LOP3.LUT R10, R10, 0x1c0, RZ, 0xc0, !PT ;  /* 0x000001c00a0a7812 */ /* 0x000fe200078ec0ff */
[----:B------:R-:W-:Y:S01]  /*13e0*/  ULDC.64 UR8, c[0x0][0x210] ;  /* 0x0000840000087ab9 */ /* 0x000fe20000000a00 */
[----:B------:R-:W-:Y:S01]  /*13f0*/  SHF.R.S32.HI R20, RZ, 0x1f, R3 ;  /* 0x0000001fff147819 */ /* 0x000fe20000011403 */
[----:B------:R-:W-:Y:S01]  /*1400*/  IMAD R22, R18, 0xc00, R4 ;  /* 0x00000c0012167824 */ /* 0x000fe200078e0204 */
[----:B------:R-:W-:Y:S01]  /*1410*/  LOP3.LUT R127, R24, R13, RZ, 0x3c, !PT ;  /* 0x0000000d187f7212 */ /* 0x000fe200078e3cff */
[C---:B------:R-:W-:Y:S01]  /*1420*/  IMAD R148, R137.reuse, c[0x0][0x294], R148 ;  /* 0x0000a50089947a24 */ /* 0x040fe200078e0294 */
[CC--:B------:R-:W-:Y:S01]  /*1430*/  LEA.HI R131, R20.reuse, R3.reuse, RZ, 0x3 ;  /* 0x0000000314837211 */ /* 0x0c0fe200078f18ff */
[C---:B------:R-:W-:Y:S01]  /*1440*/  IMAD.WIDE.U32 R152, R137.reuse, c[0x0][0x290], R16 ;  /* 0x0000a40089987a25 */ /* 0x040fe200078e0010 */
[----:B------:R-:W-:Y:S01]  /*1450*/  LEA.HI R20, R20, R3, RZ, 0x6 ;  /* 0x0000000314147211 */ /* 0x000fe200078f30ff */
[----:B------:R-:W-:Y:S01]  /*1460*/  UIMAD UR8, UR15, UR8, URZ ;  /* 0x000000080f0872a4 */ /* 0x000fe2000f8e023f */
[----:B------:R-:W-:Y:S01]  /*1470*/  LEA.HI R3, R2, R133, RZ, 0x3 ;  /* 0x0000008502037211 */ /* 0x000fe200078f18ff */
[----:B------:R-:W-:Y:S01]  /*1480*/  IMAD.IADD R127, R22, 0x1, R127 ;  /* 0x00000001167f7824 */ /* 0x000fe200078e027f */
[----:B------:R-:W-:Y:S01]  /*1490*/  SHF.R.U32.HI R2, RZ, 0x3, R10 ;  /* 0x00000003ff027819 */ /* 0x000fe2000001160a */
[----:B--2---:R-:W-:Y:S01]  /*14a0*/  IMAD.WIDE.U32 R8, R137, c[0x0][0x290], R14 ;  /* 0x0000a40089087a25 */ /* 0x004fe200078e000e */
[----:B------:R-:W-:Y:S01]  /*14b0*/  LOP3.LUT R123, R10, 0x38, R132, 0xf8, !PT ;  /* 0x000000380a7b7812 */ /* 0x000fe200078ef884 */
[----:B------:R-:W-:Y:S01]  /*14c0*/  UIMAD UR8, UR16, UR9, UR8 ;  /* 0x00000009100872a4 */ /* 0x000fe2000f8e0208 */
[----:B------:R-:W-:Y:S01]  /*14d0*/  LEA.HI R129, R129, R6, RZ, 0x4 ;  /* 0x0000000681817211 */ /* 0x000fe200078f20ff */
[----:B------:R-:W-:Y:S01]  /*14e0*/  IMAD.SHL.U32 R3, R3, 0x40, RZ ;  /* 0x0000004003037824 */ /* 0x000fe200078e00ff */
[----:B------:R-:W-:Y:S01]  /*14f0*/  LOP3.LUT R123, R123, R2, RZ, 0x3c, !PT ;  /* 0x000000027b7b7212 */ /* 0x000fe200078e3cff */
[----:B------:R-:W-:Y:S01]  /*1500*/  IMAD.IADD R153, R153, 0x1, R148 ;  /* 0x0000000199997824 */ /* 0x000fe200078e0294 */
[----:B------:R-:W-:Y:S01]  /*1510*/  SHF.R.S32.HI R20, RZ, 0x6, R20 ;  /* 0x00000006ff147819 */ /* 0x000fe20000011414 */
[----:B------:R-:W-:Y:S01]  /*1520*/  IMAD.IADD R149, R148, 0x1, R9 ;  /* 0x0000000194957824 */ /* 0x000fe200078e0209 */
[----:B------:R-:W-:Y:S01]  /*1530*/  LOP3.LUT R3, R3, 0xfffffe00, RZ, 0xc0, !PT ;  /* 0xfffffe0003037812 */ /* 0x000fe200078ec0ff */
[----:B------:R-:W-:Y:S01]  /*1540*/  IMAD.MOV.U32 R148, RZ, RZ, R8 ;  /* 0x000000ffff947224 */ /* 0x000fe200078e0008 */
[----:B------:R-:W-:Y:S01]  /*1550*/  LOP3.LUT R22, R21, 0x38, R131, 0xf8, !PT ;  /* 0x0000003815167812 */ /* 0x000fe200078ef883 */
[----:B------:R-:W-:Y:S01]  /*1560*/  IMAD.U32 R147, RZ, RZ, UR39 ;  /* 0x00000027ff937e24 */ /* 0x000fe2000f8e00ff */
[----:B------:R-:W-:Y:S01]  /*1570*/  SHF.R.S32.HI R129, RZ, 0x4, R129 ;  /* 0x00000004ff817819 */ /* 0x000fe20000011481 */
[----:B------:R-:W-:Y:S01]  /*1580*/  IMAD R18, R18, 0xc00, R3 ;  /* 0x00000c0012127824 */ /* 0x000fe200078e0203 */
[----:B------:R-:W-:Y:S01]  /*1590*/  LOP3.LUT R125, R22, R13, RZ, 0x3c, !PT ;  /* 0x0000000d167d7212 */ /* 0x000fe200078e3cff */
[----:B------:R-:W-:Y:S01]  /*15a0*/  IMAD.U32 R146, RZ, RZ, UR38 ;  /* 0x00000026ff927e24 */ /* 0x000fe2000f8e00ff */
[----:B------:R-:W-:Y:S01]  /*15b0*/  SHF.R.S32.HI R8, RZ, 0x1f, R5 ;  /* 0x0000001fff087819 */ /* 0x000fe20000011405 */
[----:B------:R-:W-:Y:S01]  /*15c0*/  IMAD.IADD R123, R18, 0x1, R123 ;  /* 0x00000001127b7824 */ /* 0x000fe200078e027b */
[----:B------:R-:W-:Y:S01]  /*15d0*/  LEA.HI.SX32 R129, R132, R129, 0x1d ;  /* 0x0000008184817211 */ /* 0x000fe200078feaff */
[----:B------:R-:W-:Y:S01]  /*15e0*/  IMAD R18, R20, 0xc00, R4 ;  /* 0x00000c0014127824 */ /* 0x000fe200078e0204 */
[----:B------:R-:W-:Y:S01]  /*15f0*/  LEA.HI R8, R8, R5, RZ, 0x4 ;  /* 0x0000000508087211 */ /* 0x000fe200078f20ff */
[----:B------:R-:W-:Y:S01]  /*1600*/  IMAD R20, R20, 0xc00, R3 ;  /* 0x00000c0014147824 */ /* 0x000fe200078e0203 */
[----:B------:R-:W-:Y:S01]  /*1610*/  LOP3.LUT R119, R10, 0x38, R131, 0xf8, !PT ;  /* 0x000000380a777812 */ /* 0x000fe200078ef883 */
[----:B------:R-:W-:Y:S01]  /*1620*/  IMAD.IADD R125, R18, 0x1, R125 ;  /* 0x00000001127d7824 */ /* 0x000fe200078e027d */
[----:B------:R-:W-:Y:S01]  /*1630*/  SHF.R.S32.HI R18, RZ, 0x1f, R129 ;  /* 0x0000001fff127819 */ /* 0x000fe20000011481 */
[----:B------:R-:W-:Y:S01]  /*1640*/  IMAD.U32 R147, RZ, RZ, UR37 ;  /* 0x00000025ff937e24 */ /* 0x000fe2000f8e00ff */
[----:B------:R-:W-:Y:S01]  /*1650*/  SHF.R.S32.HI R8, RZ, 0x4, R8 ;  /* 0x00000004ff087819 */ /* 0x000fe20000011408 */
[----:B------:R-:W-:Y:S01]  /*1660*/  IMAD.WIDE.U32 R158, R137, c[0x0][0x1e0], RZ ;  /* 0x00007800899e7a25 */ /* 0x000fe200078e00ff */
[----:B------:R-:W-:Y:S01]  /*1670*/  LEA.HI R9, R18, R129, RZ, 0x3 ;  /* 0x0000008112097211 */ /* 0x000fe200078f18ff */
[----:B------:R-:W-:Y:S01]  /*1680*/  ULDC.U8 UR44, c[0x0][0x298] ;  /* 0x0000a600002c7ab9 */ /* 0x000fe20000000000 */
[----:B------:R-:W-:Y:S01]  /*1690*/  LEA.HI.SX32 R8, R131, R8, 0x1d ;  /* 0x0000000883087211 */ /* 0x000fe200078feaff */
[----:B------:R-:W-:Y:S01]  /*16a0*/  IMAD.SHL.U32 R129, R129, 0x8, RZ ;  /* 0x0000000881817824 */ /* 0x000fe200078e00ff */
[----:B------:R-:W-:Y:S01]  /*16b0*/  SHF.R.S32.HI R9, RZ, 0x3, R9 ;  /* 0x00000003ff097819 */ /* 0x000fe20000011409 */
[----:B------:R-:W-:Y:S01]  /*16c0*/  IMAD.WIDE.U32 R156, R133, c[0x0][0x1e0], RZ ;  /* 0x00007800859c7a25 */ /* 0x000fe200078e00ff */
[----:B------:R-:W-:Y:S01]  /*16d0*/  SHF.R.S32.HI R5, RZ, 0x1f, R8 ;  /* 0x0000001fff057819 */ /* 0x000fe20000011408 */
[----:B------:R-:W-:Y:S01]  /*16e0*/  ULDC UR46, c[0x0][0x280] ;  /* 0x0000a000002e7ab9 */ /* 0x000fe20000000800 */
[----:B------:R-:W-:Y:S01]  /*16f0*/  LOP3.LUT R126, R21, 0x38, R129, 0xf8, !PT ;  /* 0x00000038157e7812 */ /* 0x000fe200078ef881 */
[----:B------:R-:W-:Y:S01]  /*1700*/  IMAD.SHL.U32 R128, R8, 0x8, RZ ;  /* 0x0000000808807824 */ /* 0x000fe200078e00ff */
[----:B------:R-:W-:Y:S01]  /*1710*/  LEA.HI R5, R5, R8, RZ, 0x3 ;  /* 0x0000000805057211 */ /* 0x000fe200078f18ff */
[C---:B------:R-:W-:Y:S01]  /*1720*/  IMAD R19, R9.reuse, 0xc00, R4 ;  /* 0x00000c0009137824 */ /* 0x040fe200078e0204 */
[-C--:B------:R-:W-:Y:S01]  /*1730*/  LOP3.LUT R126, R126, R13.reuse, RZ, 0x3c, !PT ;  /* 0x0000000d7e7e7212 */ /* 0x080fe200078e3cff */
[----:B------:R-:W-:Y:S01]  /*1740*/  IMAD R121, R9, 0xc00, R3 ;  /* 0x00000c0009797824 */ /* 0x000fe200078e0203 */
[----:B------:R-:W-:Y:S01]  /*1750*/  SHF.R.S32.HI R5, RZ, 0x3, R5 ;  /* 0x00000003ff057819 */ /* 0x000fe20000011405 */
[----:B------:R-:W-:Y:S01]  /*1760*/  IMAD.WIDE.U32 R154, R98, c[0x0][0x280], R154 ;  /* 0x0000a000629a7a25 */ /* 0x000fe200078e009a */
[C---:B------:R-:W-:Y:S01]  /*1770*/  LOP3.LUT R9, R10.reuse, 0x38, R128, 0xf8, !PT ;  /* 0x000000380a097812 */ /* 0x040fe200078ef880 */
[----:B------:R-:W-:Y:S01]  /*1780*/  ULDC UR37, c[0x0][0x290] ;  /* 0x0000a40000257ab9 */ /* 0x000fe20000000800 */
[-C--:B------:R-:W-:Y:S01]  /*1790*/  LOP3.LUT R119, R119, R2.reuse, RZ, 0x3c, !PT ;  /* 0x0000000277777212 */ /* 0x080fe200078e3cff */
[----:B------:R-:W-:Y:S01]  /*17a0*/  IMAD.IADD R126, R19, 0x1, R126 ;  /* 0x00000001137e7824 */ /* 0x000fe200078e027e */
[----:B------:R-:W-:Y:S01]  /*17b0*/  LOP3.LUT R19, R10, 0x38, R129, 0xf8, !PT ;  /* 0x000000380a137812 */ /* 0x000fe200078ef881 */
[----:B------:R-:W-:Y:S01]  /*17c0*/  IMAD.WIDE.U32 R150, R98, c[0x0][0x280], R150 ;  /* 0x0000a00062967a25 */ /* 0x000fe200078e0096 */
[----:B------:R-:W-:Y:S01]  /*17d0*/  LOP3.LUT R8, R21, 0x38, R128, 0xf8, !PT ;  /* 0x0000003815087812 */ /* 0x000fe200078ef880 */
[----:B------:R-:W-:Y:S01]  /*17e0*/  ULDC UR45, c[0x0][0x294] ;  /* 0x0000a500002d7ab9 */ /* 0x000fe20000000800 */
[-C--:B------:R-:W-:Y:S01]  /*17f0*/  LOP3.LUT R18, R19, R2.reuse, RZ, 0x3c, !PT ;  /* 0x0000000213127212 */ /* 0x080fe200078e3cff */
[----:B------:R-:W-:Y:S01]  /*1800*/  IMAD.IADD R119, R20, 0x1, R119 ;  /* 0x0000000114777824 */ /* 0x000fe200078e0277 */
[----:B------:R-:W-:Y:S01]  /*1810*/  LOP3.LUT R9, R9, R2, RZ, 0x3c, !PT ;  /* 0x0000000209097212 */ /* 0x000fe200078e3cff */
[----:B------:R-:W-:Y:S01]  /*1820*/  IMAD R2, R5, 0xc00, R3 ;  /* 0x00000c0005027824 */ /* 0x000fe200078e0203 */
[----:B------:R-:W-:Y:S01]  /*1830*/  ISETP.GE.AND P0, PT, R113, 0x1, PT ;  /* 0x000000017100780c */ /* 0x000fe20003f06270 */
[----:B------:R-:W-:Y:S01]  /*1840*/  IMAD.U32 R3, RZ, RZ, UR25 ;  /* 0x00000019ff037e24 */ /* 0x000fe2000f8e00ff */
[----:B------:R-:W-:Y:S01]  /*1850*/  LOP3.LUT R8, R8, R13, RZ, 0x3c, !PT ;  /* 0x0000000d08087212 */ /* 0x000fe200078e3cff */
[----:B------:R-:W-:Y:S01]  /*1860*/  IMAD R13, R5, 0xc00, R4 ;  /* 0x00000c00050d7824 */ /* 0x000fe200078e0204 */
[----:B------:R-:W-:Y:S01]  /*1870*/  P2R R7, PR, RZ, 0x1 ;  /* 0x00000001ff077803 */ /* 0x000fe20000000000 */
[----:B------:R-:W-:Y:S01]  /*1880*/  IMAD.U32 R4, RZ, RZ, UR24 ;  /* 0x00000018ff047e24 */ /* 0x000fe2000f8e00ff */
[----:B------:R-:W-:Y:S01]  /*1890*/  LOP3.LUT R132, R132, 0xfffffff8, RZ, 0xc0, !PT ;  /* 0xfffffff884847812 */ /* 0x000fe200078ec0ff */
[----:B------:R-:W-:Y:S01]  /*18a0*/  IMAD.U32 R7, RZ, RZ, UR16 ;  /* 0x00000010ff077e24 */ /* 0x000fe2000f8e00ff */
[----:B------:R-:W-:Y:S01]  /*18b0*/  LOP3.LUT R131, R131, 0xfffffff8, RZ, 0xc0, !PT ;  /* 0xfffffff883837812 */ /* 0x000fe200078ec0ff */
[----:B------:R-:W-:Y:S01]  /*18c0*/  IMAD.IADD R121, R121, 0x1, R18 ;  /* 0x0000000179797824 */ /* 0x000fe200078e0212 */
[----:B------:R-:W-:Y:S01]  /*18d0*/  IADD3 R130, -R137, 0x30, RZ ;  /* 0x0000003089827810 */ /* 0x000fe20007ffe1ff */
[----:B------:R-:W-:Y:S01]  /*18e0*/  IMAD.WIDE.U32 R6, R7, c[0x0][0x210], R14 ;  /* 0x0000840007067a25 */ /* 0x000fe200078e000e */
[----:B------:R-:W-:Y:S01]  /*18f0*/  IADD3 R10, R16, 0x20, RZ ;  /* 0x00000020100a7810 */ /* 0x000fe20007ffe0ff */
[----:B------:R-:W-:Y:S01]  /*1900*/  USHF.L.U32 UR25, UR46, 0x5, URZ ;  /* 0x000000052e197899 */ /* 0x000fe2000800063f */
[----:B------:R-:W-:Y:S01]  /*1910*/  SHF.R.S32.HI R122, RZ, 0x1f, R132 ;  /* 0x0000001fff7a7819 */ /* 0x000fe20000011484 */
[----:B------:R-:W-:Y:S01]  /*1920*/  IMAD.IADD R124, R13, 0x1, R8 ;  /* 0x000000010d7c7824 */ /* 0x000fe200078e0208 */
[----:B------:R-:W-:Y:S01]  /*1930*/  IADD3 R7, R7, UR8, RZ ;  /* 0x0000000807077c10 */ /* 0x000fe2000fffe0ff */
[----:B------:R-:W-:Y:S01]  /*1940*/  ULDC.64 UR8, c[0x0][0x1e0] ;  /* 0x0000780000087ab9 */ /* 0x000fe20000000a00 */
[----:B------:R-:W-:Y:S01]  /*1950*/  IMAD.IADD R117, R2, 0x1, R9 ;  /* 0x0000000102757824 */ /* 0x000fe200078e0209 */
[----:B------:R-:W-:Y:S01]  /*1960*/  UIMAD UR10, UR30, UR9, URZ ;  /* 0x000000091e0a72a4 */ /* 0x000fe2000f8e023f */
[----:B------:R-:W-:Y:S01]  /*1970*/  IMAD.WIDE.U32 R152, R98, c[0x0][0x290], R152 ;  /* 0x0000a40062987a25 */ /* 0x000fe200078e0098 */
[----:B------:R-:W-:Y:S01]  /*1980*/  UIMAD.WIDE.U32 UR38, UR30, UR8, URZ ;  /* 0x000000081e2672a5 */ /* 0x000fe2000f8e003f */
[----:B------:R-:W-:-:S02]  /*1990*/  IADD3 R9, R16, 0x60, RZ ;  /* 0x0000006010097810 */ /* 0x000fc40007ffe0ff */
[----:B------:R-:W-:Y:S01]  /*19a0*/  ULDC.64 UR8, c[0x0][0x280] ;  /* 0x0000a00000087ab9 */ /* 0x000fe20000000a00 */
[----:B------:R-:W-:Y:S01]  /*19b0*/  IMAD.WIDE.U32 R148, R98, c[0x0][0x290], R148 ;  /* 0x0000a40062947a25 */ /* 0x000fe200078e0094 */
[----:B------:R-:W-:Y:S01]  /*19c0*/  UIMAD UR11, UR30, UR9, URZ ;  /* 0x000000091e0b72a4 */ /* 0x000fe2000f8e023f */
[----:B------:R-:W-:Y:S01]  /*19d0*/  SHF.R.S32.HI R118, RZ, 0x1f, R129 ;  /* 0x0000001fff767819 */ /* 0x000fe20000011481 */
[----:B------:R-:W-:Y:S01]  /*19e0*/  UIMAD.WIDE.U32 UR40, UR30, UR8, URZ ;  /* 0x000000081e2872a5 */ /* 0x000fe2000f8e003f */
[----:B------:R-:W-:Y:S01]  /*19f0*/  IMAD.SHL.U32 R127, R127, 0x2, RZ ;  /* 0x000000027f7f7824 */ /* 0x000fe200078e00ff */
[----:B------:R-:W-:Y:S01]  /*1a00*/  SHF.R.S32.HI R120, RZ, 0x1f, R131 ;  /* 0x0000001fff787819 */ /* 0x000fe20000011483 */
[----:B------:R-:W-:Y:S01]  /*1a10*/  ULDC.64 UR8, c[0x0][0x290] ;  /* 0x0000a40000087ab9 */ /* 0x000fe20000000a00 */
[----:B------:R-:W-:Y:S01]  /*1a20*/  IMAD.SHL.U32 R123, R123, 0x2, RZ ;  /* 0x000000027b7b7824 */ /* 0x000fe200078e00ff */
[----:B------:R-:W-:Y:S01]  /*1a30*/  UIMAD.WIDE.U32 UR42, UR30, UR8, URZ ;  /* 0x000000081e2a72a5 */ /* 0x000fe2000f8e003f */
[----:B------:R-:W-:Y:S01]  /*1a40*/  SHF.R.S32.HI R116, RZ, 0x1f, R128 ;  /* 0x0000001fff747819 */ /* 0x000fe20000011480 */
[----:B------:R-:W-:Y:S01]  /*1a50*/  UIMAD UR30, UR30, UR9, URZ ;  /* 0x000000091e1e72a4 */ /* 0x000fe2000f8e023f */
[----:B------:R-:W-:Y:S01]  /*1a60*/  IMAD.SHL.U32 R125, R125, 0x2, RZ ;  /* 0x000000027d7d7824 */ /* 0x000fe200078e00ff */
[----:B------:R-:W-:Y:S01]  /*1a70*/  UIADD3 UR10, UR39, UR10, URZ ;  /* 0x0000000a270a7290 */ /* 0x000fe2000fffe03f */
[----:B------:R-:W-:Y:S01]  /*1a80*/  IMAD.SHL.U32 R119, R119, 0x2, RZ ;  /* 0x0000000277777824 */ /* 0x000fe200078e00ff */
[----:B------:R-:W-:Y:S01]  /*1a90*/  ULDC.64 UR8, c[0x0][0x268] ;  /* 0x00009a0000087ab9 */ /* 0x000fe20000000a00 */
[----:B------:R-:W-:Y:S01]  /*1aa0*/  IMAD.SHL.U32 R126, R126, 0x2, RZ ;  /* 0x000000027e7e7824 */ /* 0x000fe200078e00ff */
[----:B------:R-:W-:Y:S01]  /*1ab0*/  UIMAD UR5, UR5, UR8, URZ ;  /* 0x00000008050572a4 */ /* 0x000fe2000f8e023f */
[----:B------:R-:W-:Y:S01]  /*1ac0*/  IMAD.SHL.U32 R121, R121, 0x2, RZ ;  /* 0x0000000279797824 */ /* 0x000fe200078e00ff */
[----:B------:R-:W-:Y:S01]  /*1ad0*/  UIADD3 UR11, UR41, UR11, URZ ;  /* 0x0000000b290b7290 */ /* 0x000fe2000fffe03f */
[----:B------:R-:W-:Y:S01]  /*1ae0*/  IMAD.SHL.U32 R124, R124, 0x2, RZ ;  /* 0x000000027c7c7824 */ /* 0x000fe200078e00ff */
[----:B------:R-:W-:Y:S01]  /*1af0*/  UIMAD UR5, UR23, UR9, UR5 ;  /* 0x00000009170572a4 */ /* 0x000fe2000f8e0205 */
[----:B------:R-:W-:Y:S01]  /*1b00*/  IMAD.SHL.U32 R117, R117, 0x2, RZ ;  /* 0x0000000275757824 */ /* 0x000fe200078e00ff */
[----:B------:R-:W-:-:S02]  /*1b10*/  ULDC UR8, c[0x0][0x1e4] ;  /* 0x0000790000087ab9 */ /* 0x000fc40000000800 */
[----:B------:R-:W-:Y:S02]  /*1b20*/  ULDC UR9, c[0x0][0x1e0] ;  /* 0x0000780000097ab9 */ /* 0x000fe40000000800 */
[----:B------:R-:W-:Y:S01]  /*1b30*/  ULDC UR23, c[0x0][0x284] ;  /* 0x0000a10000177ab9 */ /* 0x000fe20000000800 */
[----:B------:R-:W-:Y:S01]  /*1b40*/  IADD3 R103, R143, UR5, RZ ;  /* 0x000000058f677c10 */ /* 0x000fe2000fffe0ff */
[----:B------:R-:W-:Y:S02]  /*1b50*/  USHF.L.U64.HI UR8, UR9, UR36, UR8 ;  /* 0x0000002409087299 */ /* 0x000fe40008010208 */
[----:B------:R-:W-:Y:S02]  /*1b60*/  USHF.L.U64.HI UR23, UR46, UR36, UR23 ;  /* 0x000000242e177299 */ /* 0x000fe40008010217 */
[----:B------:R-:W-:Y:S02]  /*1b70*/  USHF.L.U64.HI UR36, UR37, UR36, UR45 ;  /* 0x0000002425247299 */ /* 0x000fe4000801022d */
[----:B------:R-:W-:-:S02]  /*1b80*/  USHF.L.U32 UR9, UR9, 0x5, URZ ;  /* 0x0000000509097899 */ /* 0x000fc4000800063f */
[----:B------:R-:W-:Y:S02]  /*1b90*/  USHF.L.U32 UR37, UR37, 0x5, URZ ;  /* 0x0000000525257899 */ /* 0x000fe4000800063f */
[----:B------:R-:W-:Y:S01]  /*1ba0*/  UIADD3 UR30, UR43, UR30, URZ ;  /* 0x0000001e2b1e7290 */ /* 0x000fe2000fffe03f */
[----:B----4-:R-:W-:Y:S01]  /*1bb0*/  @P1 SHF.R.S32.HI R19, RZ, 0x1f, R0 ;  /* 0x0000001fff131819 */ /* 0x010fe20000011400 */
[----:B------:R-:W-:Y:S01]  /*1bc0*/  @!P1 IMAD.MOV.U32 R19, RZ, RZ, R3 ;  /* 0x000000ffff139224 */ /* 0x000fe200078e0003 */
[----:B------:R-:W-:Y:S01]  /*1bd0*/  SHF.R.S32.HI R3, RZ, 0x1f, R98 ;  /* 0x0000001fff037819 */ /* 0x000fe20000011462 */
[----:B------:R-:W-:Y:S02]  /*1be0*/  @P1 IMAD.MOV.U32 R18, RZ, RZ, R0 ;  /* 0x000000ffff121224 */ /* 0x000fe400078e0000 */
[----:B------:R-:W-:Y:S01]  /*1bf0*/  @!P1 IMAD.MOV.U32 R18, RZ, RZ, R4 ;  /* 0x000000ffff129224 */ /* 0x000fe200078e0004 */
[----:B------:R-:W-:Y:S01]  /*1c00*/  SEL R99, R19, RZ, !P3 ;  /* 0x000000ff13637207 */ /* 0x000fe20005800000 */
[----:B------:R-:W-:-:S02]  /*1c10*/  IMAD R0, R101, c[0x0][0x1e0], RZ ;  /* 0x0000780065007a24 */ /* 0x000fc400078e02ff */
[----:B------:R-:W-:Y:S01]  /*1c20*/  IMAD R5, R3, c[0x0][0x280], RZ ;  /* 0x0000a00003057a24 */ /* 0x000fe200078e02ff */
[----:B------:R-:W-:Y:S01]  /*1c30*/  SEL R140, R18, RZ, !P3 ;  /* 0x000000ff128c7207 */ /* 0x000fe20005800000 */
[----:B------:R-:W-:Y:S02]  /*1c40*/  IMAD R109, R99, c[0x0][0x1f0], RZ ;  /* 0x00007c00636d7a24 */ /* 0x000fe400078e02ff */
[----:B------:R-:W-:Y:S01]  /*1c50*/  IMAD R115, R137, c[0x0][0x1e4], R0 ;  /* 0x0000790089737a24 */ /* 0x000fe200078e0200 */
[----:B------:R-:W-:Y:S01]  /*1c60*/  SHF.R.S32.HI R0, RZ, 0x1f, R133 ;  /* 0x0000001fff007819 */ /* 0x000fe20000011485 */
[C---:B------:R-:W-:Y:S02]  /*1c70*/  IMAD R109, R140.reuse, c[0x0][0x1f4], R109 ;  /* 0x00007d008c6d7a24 */ /* 0x040fe400078e026d */
[----:B------:R-:W-:-:S04]  /*1c80*/  IMAD.WIDE.U32 R146, R140, c[0x0][0x1f0], R146 ;  /* 0x00007c008c927a25 */ /* 0x000fc800078e0092 */
[----:B------:R-:W-:Y:S01]  /*1c90*/  IMAD.IADD R115, R159, 0x1, R115 ;  /* 0x000000019f737824 */ /* 0x000fe200078e0273 */
[----:B------:R-:W-:Y:S01]  /*1ca0*/  BAR.SYNC.DEFER_BLOCKING 0x0 ;  /* 0x0000000000007b1d */ /* 0x000fe20000010000 */
[----:B------:R-:W-:Y:S01]  /*1cb0*/  IMAD.IADD R109, R147, 0x1, R109 ;  /* 0x00000001936d7824 */ /* 0x000fe200078e026d */
[----:B------:R-:W-:Y:S01]  /*1cc0*/  IADD3 R105, P1, P0, R146, R158, R14 ;  /* 0x0000009e92697210 */ /* 0x000fe2000783e00e */
[----:B------:R-:W-:Y:S02]  /*1cd0*/  IMAD R99, R99, c[0x0][0x218], RZ ;  /* 0x0000860063637a24 */ /* 0x000fe400078e02ff */
[----:B------:R-:W-:Y:S01]  /*1ce0*/  IMAD R3, R3, c[0x0][0x290], RZ ;  /* 0x0000a40003037a24 */ /* 0x000fe200078e02ff */
[----:B------:R-:W-:Y:S01]  /*1cf0*/  IADD3.X R104, R109, R115, R15, P1, P0 ;  /* 0x000000736d687210 */ /* 0x000fe20000fe040f */
[----:B------:R-:W-:Y:S01]  /*1d00*/  IMAD R0, R0, c[0x0][0x1e0], RZ ;  /* 0x0000780000007a24 */ /* 0x000fe200078e02ff */
[----:B------:R-:W-:Y:S01]  /*1d10*/  ISETP.NE.AND P0, PT, RZ, UR44, PT ;  /* 0x0000002cff007c0c */ /* 0x000fe2000bf05270 */
[----:B------:R-:W-:-:S02]  /*1d20*/  IMAD R99, R140, c[0x0][0x21c], R99 ;  /* 0x000087008c637a24 */ /* 0x000fc400078e0263 */
[----:B------:R-:W-:Y:S01]  /*1d30*/  IMAD.WIDE.U32 R140, R140, c[0x0][0x218], R6 ;  /* 0x000086008c8c7a25 */ /* 0x000fe200078e0006 */
[----:B------:R-:W-:Y:S02]  /*1d40*/  P2R R138, PR, RZ, 0x1 ;  /* 0x00000001ff8a7803 */ /* 0x000fe40000000000 */
[----:B------:R-:W-:Y:S01]  /*1d50*/  IADD3 R102, P0, R137, UR35, RZ ;  /* 0x0000002389667c10 */ /* 0x000fe2000ff1e0ff */
[C---:B------:R-:W-:Y:S02]  /*1d60*/  IMAD R5, R98.reuse, c[0x0][0x284], R5 ;  /* 0x0000a10062057a24 */ /* 0x040fe400078e0205 */
[----:B------:R-:W-:Y:S01]  /*1d70*/  IMAD R3, R98, c[0x0][0x294], R3 ;  /* 0x0000a50062037a24 */ /* 0x000fe200078e0203 */
[----:B------:R-:W-:Y:S01]  /*1d80*/  IADD3.X R101, R101, UR34, RZ, P0, !PT ;  /* 0x0000002265657c10 */ /* 0x000fe200087fe4ff */
[----:B------:R-:W-:Y:S02]  /*1d90*/  IMAD R7, R133, c[0x0][0x1e4], R0 ;  /* 0x0000790085077a24 */ /* 0x000fe400078e0200 */
[----:B------:R-:W-:-:S02]  /*1da0*/  IMAD.IADD R112, R155, 0x1, R5 ;  /* 0x000000019b707824 */ /* 0x000fc400078e0205 */
[----:B------:R-:W-:Y:S02]  /*1db0*/  IMAD.IADD R114, R157, 0x1, R7 ;  /* 0x000000019d727824 */ /* 0x000fe400078e0207 */
[----:B------:R-:W-:Y:S02]  /*1dc0*/  IMAD.IADD R110, R5, 0x1, R151 ;  /* 0x00000001056e7824 */ /* 0x000fe400078e0297 */
[----:B------:R-:W-:Y:S02]  /*1dd0*/  IMAD.IADD R111, R153, 0x1, R3 ;  /* 0x00000001996f7824 */ /* 0x000fe400078e0203 */
[----:B------:R-:W-:Y:S02]  /*1de0*/  IMAD.IADD R108, R3, 0x1, R149 ;  /* 0x00000001036c7824 */ /* 0x000fe400078e0295 */
[----:B------:R-:W-:Y:S02]  /*1df0*/  IMAD.IADD R99, R141, 0x1, R99 ;  /* 0x000000018d637824 */ /* 0x000fe400078e0263 */
.L_x_1429:
[----:B------:R-:W-:Y:S01]  /*1e00*/  ISETP.GE.AND P2, PT, R113, 0x1, PT ;  /* 0x000000017100780c */ /* 0x000fe20003f46270 */
[----:B------:R-:W-:Y:S01]  /*1e10*/  USHF.R.S32.HI UR34, URZ, 0x1f, UR6 ;  /* 0x0000001f3f227899 */ /* 0x000fe20008011406 */
[----:B------:R-:W-:Y:S01]  /*1e20*/  IMAD.U32 R0, RZ, RZ, UR9 ;  /* 0x00000009ff007e24 */ /* 0x000fe2000f8e00ff */
[----:B------:R-:W-:Y:S01]  /*1e30*/  UIMAD UR45, UR10, UR6, URZ ;  /* 0x000000060a2d72a4 */ /* 0x000fe2000f8e023f */
[----:B------:R-:W-:Y:S04]  /*1e40*/  DEPBAR.LE SB0, 0x0 ;  /* 0x000080000000791a */ /* 0x000fe80000000000 */
[----:B------:R-:W-:Y:S01]  /*1e50*/  UIMAD.WIDE.U32 UR52, UR38, UR6, URZ ;  /* 0x00000006263472a5 */ /* 0x000fe2000f8e003f */
[----:B------:R-:W-:Y:S01]  /*1e60*/  BAR.SYNC.DEFER_BLOCKING 0x0 ;  /* 0x0000000000007b1d */ /* 0x000fe20000010000 */
[----:B------:R-:W-:Y:S01]  /*1e70*/  UIMAD UR45, UR34, UR38, UR45 ;  /* 0x00000026222d72a4 */ /* 0x000fe2000f8e022d */
[----:B-1----:R-:W-:Y:S03]  /*1e80*/  IMAD.U32 R5, RZ, RZ, UR8 ;  /* 0x00000008ff057e24 */ /* 0x002fe6000f8e00ff */
[C---:B------:R-:W-:Y:S01]  /*1e90*/  IADD3 R3, P1, P0, R105.reuse, UR52, R0 ;  /* 0x0000003469037c10 */ /* 0x040fe2000f83e000 */
[----:B------:R-:W-:Y:S06]  /*1ea0*/  UIADD3 UR45, UR53, UR45, URZ ;  /* 0x0000002d352d7290 */ /* 0x000fec000fffe03f */
[C---:B------:R-:W-:Y:S02]  /*1eb0*/  IADD3.X R0, R104.reuse, UR45, R5, P1, P0 ;  /* 0x0000002d68007c10 */ /* 0x040fe40008fe0405 */
[----:B------:R-:W-:Y:S04]  /*1ec0*/  IADD3 R5, P0, R105, UR52, RZ ;  /* 0x0000003469057c10 */ /* 0x000fe8000ff1e0ff */
[----:B------:R-:W-:Y:S02]  /*1ed0*/  IADD3.X R2, R104, UR45, RZ, P0, !PT ;  /* 0x0000002d68027c10 */ /* 0x000fe400087fe4ff */
[C---:B------:R-:W-:Y:S04]  /*1ee0*/  LEA R86, P0, R5.reuse, c[0x0][0x1c8], 0x1 ;  /* 0x0000720005567a11 */ /* 0x040fe800078008ff */
[----:B------:R-:W-:Y:S01]  /*1ef0*/  LEA.HI.X R87, R5, c[0x0][0x1cc], R2, 0x1, P0 ;  /* 0x0000730005577a11 */ /* 0x000fe200000f0c02 */
[----:B------:R-:W-:Y:S01]  /*1f00*/  BSSY B2, `(.L_x_1390) ;  /* 0x0000504000027945 */ /* 0x000fe20003800000 */
[C---:B------:R-:W-:Y:S04]  /*1f10*/  LEA R84, P0, R3.reuse, c[0x0][0x1c8], 0x1 ;  /* 0x0000720003547a11 */ /* 0x040fe800078008ff */
[----:B------:R-:W-:Y:S01]  /*1f20*/  LEA.HI.X R85, R3, c[0x0][0x1cc], R0, 0x1, P0 ;  /* 0x0000730003557a11 */ /* 0x000fe200000f0c00 */
[----:B------:R-:W-:-:S05]  /*1f30*/  @!P2 BRA `(.L_x_1391) ;  /* 0x00004d500000a947 */ /* 0x000fca0003800000 */
[----:B------:R-:W-:Y:S01]  /*1f40*/  UIMAD UR44, UR11, UR6, URZ ;  /* 0x000000060b2c72a4 */ /* 0x000fe2000f8e023f */
[----:B------:R-:W-:Y:S01]  /*1f50*/  ISETP.NE.AND P2, PT, R138, RZ, PT ;  /* 0x000000ff8a00720c */ /* 0x000fe20003f45270 */
        /* <DEDUP_REMOVED lines=23> */
[----:B------:R-:W-:Y:S01]  /*20d0*/  IADD3 R3, P0, R154, UR50, RZ ;  /* 0x000000329a037c10 */ /* 0x000fe2000ff1e0ff */
[----:B------:R-:W-:Y:S01]  /*20e0*/  CS2R R44, SRZ ;  /* 0x00000000002c7805 */ /* 0x000fe2000001ff00 */
[----:B------:R-:W-:Y:S01]  /*20f0*/  CS2R R52, SRZ ;  /* 0x0000000000347805 */ /* 0x000fe2000001ff00 */
[----:B------:R-:W-:Y:S01]  /*2100*/  CS2R R48, SRZ ;  /* 0x0000000000307805 */ /* 0x000fe2000001ff00 */
[----:B------:R-:W-:Y:S01]  /*2110*/  IADD3.X R0, R112, UR44, RZ, P0, !PT ;  /* 0x0000002c70007c10 */ /* 0x000fe200087fe4ff */
[----:B------:R-:W-:Y:S01]  /*2120*/  CS2R R82, SRZ ;  /* 0x0000000000527805 */ /* 0x000fe2000001ff00 */
[----:B------:R-:W-:Y:S01]  /*2130*/  IADD3 R5, P0, R152, UR48, RZ ;  /* 0x0000003098057c10 */ /* 0x000fe2000ff1e0ff */
[----:B------:R-:W-:Y:S01]  /*2140*/  CS2R R46, SRZ ;  /* 0x00000000002e7805 */ /* 0x000fe2000001ff00 */
[----:B------:R-:W-:Y:S01]  /*2150*/  CS2R R78, SRZ ;  /* 0x00000000004e7805 */ /* 0x000fe2000001ff00 */
[----:B------:R-:W-:Y:S01]  /*2160*/  CS2R R38, SRZ ;  /* 0x0000000000267805 */ /* 0x000fe2000001ff00 */
[----:B------:R-:W-:Y:S01]  /*2170*/  IADD3.X R2, R111, UR35, RZ, P0, !PT ;  /* 0x000000236f027c10 */ /* 0x000fe200087fe4ff */
        /* <DEDUP_REMOVED lines=21> */
.L_x_1394:
[----:B------:R-:W-:Y:S05]  /*22d0*/  BSYNC B0 ;  /* 0x0000000000007941 */ /* 0x000fea0003800000 */
.L_x_1393:
[----:B------:R-:W-:Y:S01]  /*22e0*/  ISETP.GE.AND P3, PT, R133, UR46, PT ;  /* 0x0000002e85007c0c */ /* 0x000fe2000bf66270 */
        /* <DEDUP_REMOVED lines=41> */
[----:B------:R-:W-:Y:S01]  /*2580*/  IMAD.U32 R5, RZ, RZ, UR25 ;  /* 0x00000019ff057e24 */ /* 0x000fe2000f8e00ff */
[----:B------:R-:W-:Y:S01]  /*2590*/  CS2R R36, SRZ ;  /* 0x0000000000247805 */ /* 0x000fe2000001ff00 */
[----:B------:R-:W-:Y:S01]  /*25a0*/  IMAD.U32 R3, RZ, RZ, UR23 ;  /* 0x00000017ff037e24 */ /* 0x000fe2000f8e00ff */
[----:B------:R-:W-:Y:S01]  /*25b0*/  CS2R R70, SRZ ;  /* 0x0000000000467805 */ /* 0x000fe2000001ff00 */
[----:B------:R-:W-:Y:S01]  /*25c0*/  IMAD.U32 R0, RZ, RZ, UR36 ;  /* 0x00000024ff007e24 */ /* 0x000fe2000f8e00ff */
[----:B------:R-:W-:Y:S01]  /*25d0*/  IADD3 R5, P1, P0, R154, UR50, R5 ;  /* 0x000000329a057c10 */ /* 0x000fe2000f83e005 */
[----:B------:R-:W-:Y:S01]  /*25e0*/  CS2R R32, SRZ ;  /* 0x0000000000207805 */ /* 0x000fe2000001ff00 */
[----:B------:R-:W-:Y:S01]  /*25f0*/  CS2R R66, SRZ ;  /* 0x0000000000427805 */ /* 0x000fe2000001ff00 */
[----:B------:R-:W-:Y:S01]  /*2600*/  CS2R R28, SRZ ;  /* 0x00000000001c7805 */ /* 0x000fe2000001ff00 */
[----:B------:R-:W-:Y:S01]  /*2610*/  IADD3.X R2, R112, UR44, R3, P1, P0 ;  /* 0x0000002c70027c10 */ /* 0x000fe20008fe0403 */
[----:B------:R-:W-:Y:S01]  /*2620*/  IMAD.U32 R3, RZ, RZ, UR37 ;  /* 0x00000025ff037e24 */ /* 0x000fe2000f8e00ff */
[----:B------:R-:W-:Y:S01]  /*2630*/  CS2R R62, SRZ ;  /* 0x00000000003e7805 */ /* 0x000fe2000001ff00 */
[----:B------:R-:W-:Y:S01]  /*2640*/  CS2R R18, SRZ ;  /* 0x0000000000127805 */ /* 0x000fe2000001ff00 */
[----:B------:R-:W-:Y:S02]  /*2650*/  CS2R R58, SRZ ;  /* 0x00000000003a7805 */ /* 0x000fe4000001ff00 */
[----:B------:R-:W-:Y:S04]  /*2660*/  IADD3 R3, P1, P0, R152, UR48, R3 ;  /* 0x0000003098037c10 */ /* 0x000fe8000f83e003 */
[----:B------:R-:W-:Y:S02]  /*2670*/  IADD3.X R0, R111, UR35, R0, P1, P0 ;  /* 0x000000236f007c10 */ /* 0x000fe40008fe0400 */
        /* <DEDUP_REMOVED lines=20> */
.L_x_1396:
[----:B------:R-:W-:Y:S05]  /*27c0*/  BSYNC B0 ;  /* 0x0000000000007941 */ /* 0x000fea0003800000 */
.L_x_1395:
        /* <DEDUP_REMOVED lines=52> */
[----:B------:R-:W-:Y:S01]  /*2b10*/  @!P0 PRMT R55, R55, 0x5410, R54 ;  /* 0x0000541037378816 */ /* 0x000fe20000000036 */
        /* <DEDUP_REMOVED lines=37> */
.L_x_1400:
[----:B------:R-:W-:Y:S05]  /*2d70*/  BSYNC B0 ;  /* 0x0000000000007941 */ /* 0x000fea0003800000 */
.L_x_1399:
        /* <DEDUP_REMOVED lines=56> */
.L_x_1402:
[----:B------:R-:W-:Y:S05]  /*3100*/  BSYNC B0 ;  /* 0x0000000000007941 */ /* 0x000fea0003800000 */
.L_x_1401:
        /* <DEDUP_REMOVED lines=56> */
.L_x_1404:
[----:B------:R-:W-:Y:S05]  /*3490*/  BSYNC B0 ;  /* 0x0000000000007941 */ /* 0x000fea0003800000 */
.L_x_1403:
        /* <DEDUP_REMOVED lines=55> */
.L_x_1398:
[----:B------:R-:W-:Y:S05]  /*3810*/  BSYNC B1 ;  /* 0x0000000000017941 */ /* 0x000fea0003800000 */
.L_x_1397:
        /* <DEDUP_REMOVED lines=57> */
.L_x_1407:
[----:B------:R-:W-:Y:S05]  /*3bb0*/  BSYNC B0 ;  /* 0x0000000000007941 */ /* 0x000fea0003800000 */
.L_x_1406:
        /* <DEDUP_REMOVED lines=56> */
.L_x_1409:
[----:B------:R-:W-:Y:S05]  /*3f40*/  BSYNC B0 ;  /* 0x0000000000007941 */ /* 0x000fea0003800000 */
.L_x_1408:
[----:B------:R-:W-:Y:S01]  /*3f50*/  ISETP.GE.AND P0, PT, R135, c[0x0][0x1d4], PT ;  /* 0x0000750087007a0c */ /* 0x000fe20003f06270 */
[----:B------:R-:W-:Y:S01]  /*3f60*/  @!UPT UIADD3 URZ, URZ, URZ, URZ ;  /* 0x0000003f3f3ff290 */ /* 0x000fe2000fffe03f */
[----:B------:R-:W-:Y:S11]  /*3f70*/  BSSY B0, `(.L_x_1410) ;  /* 0x0000036000007945 */ /* 0x000ff60003800000 */
[----:B------:R-:W-:-:S05]  /*3f80*/  @P0 BRA `(.L_x_1411) ;  /* 0x0000034000000947 */ /* 0x000fca0003800000 */
[----:B------:R-:W-:Y:S01]  /*3f90*/  ISETP.GE.AND P0, PT, R12, c[0x0][0x27c], PT ;  /* 0x00009f000c007a0c */ /* 0x000fe20003f06270 */
[----:B------:R-:W2:Y:S11]  /*3fa0*/  LDS.128 R20, [R136+0xe080] ;  /* 0x00e0800088147984 */ /* 0x000eb60000000c00 */
[----:B------:R-:W-:Y:S01]  /*3fb0*/  @!UPT UIADD3 URZ, URZ, URZ, URZ ;  /* 0x0000003f3f3ff290 */ /* 0x000fe2000fffe03f */
[----:B-1----:R-:W-:Y:S02]  /*3fc0*/  @!P0 SHF.R.U64 R26, R62, 0x10, R63 ;  /* 0x000000103e1a8819 */ /* 0x002fe4000000123f */
        /* <DEDUP_REMOVED lines=48> */
.L_x_1411:
[----:B------:R-:W-:Y:S05]  /*42d0*/  BSYNC B0 ;  /* 0x0000000000007941 */ /* 0x000fea0003800000 */
.L_x_1410:
        /* <DEDUP_REMOVED lines=56> */
.L_x_1392:
        /* <DEDUP_REMOVED lines=36> */
.L_x_1413:
[----:B------:R-:W-:Y:S05]  /*48a0*/  BSYNC B0 ;  /* 0x0000000000007941 */ /* 0x000fea0003800000 */
.L_x_1412:
[----:B------:R-:W-:Y:S01]  /*48b0*/  ISETP.GE.AND P3, PT, R133, UR46, PT ;  /* 0x0000002e85007c0c */ /* 0x000fe2000bf66270 */
[----:B-1---5:R-:W-:Y:S01]  /*48c0*/  IMAD.MOV.U32 R4, RZ, RZ, R38 ;  /* 0x000000ffff047224 */ /* 0x022fe200078e0026 */
        /* <DEDUP_REMOVED lines=44> */
[----:B------:R-:W-:Y:S01]  /*4b90*/  CS2R R78, SRZ ;  /* 0x00000000004e7805 */ /* 0x000fe2000001ff00 */
[----:B------:R-:W-:Y:S01]  /*4ba0*/  IADD3 R7, P1, P0, R150, UR50, R7 ;  /* 0x0000003296077c10 */ /* 0x000fe2000f83e007 */
[----:B------:R-:W-:Y:S01]  /*4bb0*/  IMAD.U32 R5, RZ, RZ, UR37 ;  /* 0x00000025ff057e24 */ /* 0x000fe2000f8e00ff */
[----:B------:R-:W-:Y:S01]  /*4bc0*/  CS2R R76, SRZ ;  /* 0x00000000004c7805 */ /* 0x000fe2000001ff00 */
[----:B------:R-:W-:Y:S01]  /*4bd0*/  CS2R R22, SRZ ;  /* 0x0000000000167805 */ /* 0x000fe2000001ff00 */
[----:B------:R-:W-:Y:S01]  /*4be0*/  IADD3.X R0, R110, UR44, R3, P1, P0 ;  /* 0x0000002c6e007c10 */ /* 0x000fe20008fe0403 */
[----:B------:R-:W-:Y:S01]  /*4bf0*/  IMAD.U32 R3, RZ, RZ, UR36 ;  /* 0x00000024ff037e24 */ /* 0x000fe2000f8e00ff */
[----:B------:R-:W-:Y:S01]  /*4c00*/  IADD3 R5, P1, P0, R148, UR48, R5 ;  /* 0x0000003094057c10 */ /* 0x000fe2000f83e005 */
[----:B------:R-:W-:Y:S01]  /*4c10*/  CS2R R20, SRZ ;  /* 0x0000000000147805 */ /* 0x000fe2000001ff00 */
[----:B------:R-:W-:Y:S01]  /*4c20*/  CS2R R74, SRZ ;  /* 0x00000000004a7805 */ /* 0x000fe2000001ff00 */
[----:B------:R-:W-:Y:S01]  /*4c30*/  CS2R R72, SRZ ;  /* 0x0000000000487805 */ /* 0x000fe2000001ff00 */
[----:B------:R-:W-:Y:S02]  /*4c40*/  IADD3.X R2, R108, UR35, R3, P1, P0 ;  /* 0x000000236c027c10 */ /* 0x000fe40008fe0403 */
        /* <DEDUP_REMOVED lines=12> */
.L_x_1415:
[----:B------:R-:W-:Y:S05]  /*4d10*/  BSYNC B0 ;  /* 0x0000000000007941 */ /* 0x000fea0003800000 */
.L_x_1414:
        /* <DEDUP_REMOVED lines=34> */
[----:B------:R-:W-:Y:S01]  /*4f40*/  IADD3 R163, P0, R158, UR52, RZ ;  /* 0x000000349ea37c10 */ /* 0x000fe2000ff1e0ff */
[----:B------:R-:W-:Y:S03]  /*4f50*/  BSSY B0, `(.L_x_1418) ;  /* 0x0000074000007945 */ /* 0x000fe60003800000 */
[----:B------:R-:W-:Y:S02]  /*4f60*/  IADD3.X R162, R115, UR45, RZ, P0, !PT ;  /* 0x0000002d73a27c10 */ /* 0x000fe400087fe4ff */
[----:B------:R-:W-:Y:S11]  /*4f70*/  ISETP.GE.AND P0, PT, R14, c[0x0][0x1d4], PT ;  /* 0x000075000e007a0c */ /* 0x000ff60003f06270 */
[----:B------:R-:W-:Y:S02]  /*4f80*/  @!UPT UIADD3 URZ, URZ, URZ, URZ ;  /* 0x0000003f3f3ff290 */ /* 0x000fe4000fffe03f */
[----:B------:R-:W-:-:S05]  /*4f90*/  @P0 BRA `(.L_x_1419) ;  /* 0x000006f000000947 */ /* 0x000fca0003800000 */
[----:B------:R-:W-:Y:S01]  /*4fa0*/  ISETP.GE.AND P2, PT, R129, c[0x0][0x1d4], PT ;  /* 0x0000750081007a0c */ /* 0x000fe20003f46270 */
[----:B------:R-:W-:Y:S01]  /*4fb0*/  LDS.128 R32, [R126+0xa080] ;  /* 0x00a080007e207984 */ /* 0x000fe20000000c00 */
        /* <DEDUP_REMOVED lines=13> */
[----:B------:R-:W-:Y:S01]  /*5090*/  @!P0 SHF.R.U32.HI R64, RZ, 0x10, R59 ;  /* 0x00000010ff408819 */ /* 0x000fe2000001163b */
[----:B-1----:R-:W-:Y:S01]  /*50a0*/  @!P0 IMAD.U32 R66, R91, 0x10000, RZ ;  /* 0x000100005b428824 */ /* 0x002fe200078e00ff */
[----:B------:R-:W-:Y:S02]  /*50b0*/  @!P0 LOP3.LUT R59, R88, 0xffff0000, RZ, 0xc0, !PT ;  /* 0xffff0000583b8812 */ /* 0x000fe400078ec0ff */
[----:B------:R-:W-:Y:S02]  /*50c0*/  @!P0 LOP3.LUT R61, R89, 0xffff0000, RZ, 0xc0, !PT ;  /* 0xffff0000593d8812 */ /* 0x000fe400078ec0ff */
[----:B------:R-:W-:Y:S02]  /*50d0*/  @!P0 LOP3.LUT R69, R91, 0xffff0000, RZ, 0xc0, !PT ;  /* 0xffff00005b458812 */ /* 0x000fe400078ec0ff */
[C---:B------:R-:W-:Y:S02]  /*50e0*/  @!P0 LOP3.LUT R65, R90.reuse, 0xffff0000, RZ, 0xc0, !PT ;  /* 0xffff00005a418812 */ /* 0x040fe400078ec0ff */
[----:B------:R-:W-:Y:S01]  /*50f0*/  @!P0 PRMT R63, R63, 0x5410, R62 ;  /* 0x000054103f3f8816 */ /* 0x000fe2000000003e */
[----:B------:R-:W-:Y:S01]  /*5100*/  @!P0 IMAD.U32 R62, R90, 0x10000, RZ ;  /* 0x000100005a3e8824 */ /* 0x000fe200078e00ff */
[----:B------:R-:W-:Y:S02]  /*5110*/  @!P0 SHF.R.U32.HI R60, RZ, 0x10, R57 ;  /* 0x00000010ff3c8819 */ /* 0x000fe40000011639 */
[----:B------:R-:W-:Y:S01]  /*5120*/  @!P0 PRMT R57, R55, 0x5410, R56 ;  /* 0x0000541037398816 */ /* 0x000fe20000000038 */
[----:B------:R-:W-:Y:S01]  /*5130*/  @!P0 IMAD.U32 R56, R88, 0x10000, RZ ;  /* 0x0001000058388824 */ /* 0x000fe200078e00ff */
[--C-:B------:R-:W-:Y:S02]  /*5140*/  @!P0 SHF.R.U32.HI R54, RZ, 0x10, R47.reuse ;  /* 0x00000010ff368819 */ /* 0x100fe4000001162f */
[----:B------:R-:W-:Y:S01]  /*5150*/  @!P0 SHF.R.U64 R47, R46, 0x10, R47 ;  /* 0x000000102e2f8819 */ /* 0x000fe2000000122f */
[----:B------:R-:W-:Y:S01]  /*5160*/  @!P0 IMAD.U32 R46, R32, 0x10000, RZ ;  /* 0x00010000202e8824 */ /* 0x000fe200078e00ff */
[----:B------:R-:W-:Y:S01]  /*5170*/  @!P0 SHF.R.U64 R53, R44, 0x10, R45 ;  /* 0x000000102c358819 */ /* 0x000fe2000000122d */
[C---:B------:R-:W-:Y:S01]  /*5180*/  @!P0 IMAD.U32 R55, R57.reuse, 0x10000, RZ ;  /* 0x0001000039378824 */ /* 0x040fe200078e00ff */
[----:B------:R-:W-:Y:S02]  /*5190*/  @!P0 PRMT R52, R52, 0x5410, R47 ;  /* 0x0000541034348816 */ /* 0x000fe4000000002f */
[----:B------:R-:W-:Y:S01]  /*51a0*/  @!P0 LOP3.LUT R47, R32, 0xffff0000, RZ, 0xc0, !PT ;  /* 0xffff0000202f8812 */ /* 0x000fe200078ec0ff */
[----:B------:R-:W-:Y:S01]  /*51b0*/  @!P0 FMUL.FTZ R166, R46, R55 ;  /* 0x000000372ea68220 */ /* 0x000fe20000410000 */
[----:B------:R-:W-:Y:S02]  /*51c0*/  @!P0 LOP3.LUT R57, R57, 0xffff0000, RZ, 0xc0, !PT ;  /* 0xffff000039398812 */ /* 0x000fe400078ec0ff */
[----:B------:R-:W-:Y:S02]  /*51d0*/  @!P0 PRMT R50, R50, 0x5410, R53 ;  /* 0x0000541032328816 */ /* 0x000fe40000000035 */
[----:B------:R-:W-:Y:S01]  /*51e0*/  @!P0 SHF.R.U32.HI R44, RZ, 0x10, R45 ;  /* 0x00000010ff2c8819 */ /* 0x000fe2000001162d */
[----:B------:R-:W-:Y:S01]  /*51f0*/  @!P0 FMUL.FTZ R167, R47, R57 ;  /* 0x000000392fa78220 */ /* 0x000fe20000410000 */
[----:B------:R-:W-:Y:S01]  /*5200*/  @!P0 PRMT R58, R13, 0x5432, R60 ;  /* 0x000054320d3a8816 */ /* 0x000fe2000000003c */
[C---:B------:R-:W-:Y:S01]  /*5210*/  @!P0 IMAD.U32 R45, R50.reuse, 0x10000, RZ ;  /* 0x00010000322d8824 */ /* 0x040fe200078e00ff */
[----:B------:R-:W-:Y:S01]  /*5220*/  @!P0 PRMT R49, R49, 0x5410, R44 ;  /* 0x0000541031318816 */ /* 0x000fe2000000002c */
[C---:B------:R-:W-:Y:S01]  /*5230*/  @!P0 IMAD.U32 R60, R63.reuse, 0x10000, RZ ;  /* 0x000100003f3c8824 */ /* 0x040fe200078e00ff */
[----:B------:R-:W-:Y:S01]  /*5240*/  @!P0 LOP3.LUT R44, R50, 0xffff0000, RZ, 0xc0, !PT ;  /* 0xffff0000322c8812 */ /* 0x000fe200078ec0ff */
[-C--:B------:R-:W-:Y:S01]  /*5250*/  @!P0 FMUL.FTZ R0, R46, R45.reuse ;  /* 0x0000002d2e008220 */ /* 0x080fe20000410000 */
[----:B------:R-:W-:Y:S01]  /*5260*/  @!P0 LOP3.LUT R63, R63, 0xffff0000, RZ, 0xc0, !PT ;  /* 0xffff00003f3f8812 */ /* 0x000fe200078ec0ff */
[----:B------:R-:W-:Y:S01]  /*5270*/  @!P0 IMAD.U32 R46, R33, 0x10000, RZ ;  /* 0x00010000212e8824 */ /* 0x000fe200078e00ff */
[----:B------:R-:W-:Y:S01]  /*5280*/  @!P0 PRMT R67, R67, 0x5410, R64 ;  /* 0x0000541043438816 */ /* 0x000fe20000000040 */
[----:B------:R-:W-:Y:S01]  /*5290*/  @!P0 FFMA.FTZ R0, R55, R56, R0 ;  /* 0x0000003837008223 */ /* 0x000fe20000010000 */
[C---:B------:R-:W-:Y:S01]  /*52a0*/  @!P0 SHF.L.U32 R55, R58.reuse, 0x10, RZ ;  /* 0x000000103a378819 */ /* 0x040fe200000006ff */
[-C--:B------:R-:W-:Y:S01]  /*52b0*/  @!P0 FMUL.FTZ R2, R47, R44.reuse ;  /* 0x0000002c2f028220 */ /* 0x080fe20000410000 */
[----:B------:R-:W-:Y:S01]  /*52c0*/  @!P0 LOP3.LUT R47, R33, 0xffff0000, RZ, 0xc0, !PT ;  /* 0xffff0000212f8812 */ /* 0x000fe200078ec0ff */
[----:B------:R-:W-:Y:S01]  /*52d0*/  @!P0 FFMA.FTZ R167, R59, R44, -R167 ;  /* 0x0000002c3ba78223 */ /* 0x000fe200000108a7 */
[----:B------:R-:W-:Y:S01]  /*52e0*/  @!P0 LOP3.LUT R58, R58, 0xffff0000, RZ, 0xc0, !PT ;  /* 0xffff00003a3a8812 */ /* 0x000fe200078ec0ff */
[----:B------:R-:W-:Y:S01]  /*52f0*/  @!P0 FFMA.FTZ R166, R56, R45, -R166 ;  /* 0x0000002d38a68223 */ /* 0x000fe200000108a6 */
[C---:B------:R-:W-:Y:S01]  /*5300*/  @!P0 LOP3.LUT R44, R49.reuse, 0xffff0000, RZ, 0xc0, !PT ;  /* 0xffff0000312c8812 */ /* 0x040fe200078ec0ff */
[----:B------:R-:W-:Y:S01]  /*5310*/  @!P0 IMAD.U32 R45, R49, 0x10000, RZ ;  /* 0x00010000312d8824 */ /* 0x000fe200078e00ff */
[----:B------:R-:W-:Y:S01]  /*5320*/  @!P0 PRMT R51, R51, 0x5410, R54 ;  /* 0x0000541033338816 */ /* 0x000fe20000000036 */
        /* <DEDUP_REMOVED lines=22> */
[----:B------:R-:W-:Y:S02]  /*5490*/  @!P0 FFMA.FTZ R172, R66, R45, -R172 ;  /* 0x0000002d42ac8223 */ /* 0x000fe400000108ac */
[C---:B------:R-:W-:Y:S02]  /*54a0*/  @!P0 IMAD.U32 R45, R52.reuse, 0x10000, RZ ;  /* 0x00010000342d8824 */ /* 0x040fe400078e00ff */
[----:B------:R-:W-:Y:S01]  /*54b0*/  @!P0 FFMA.FTZ R175, R69, R44, -R175 ;  /* 0x0000002c45af8223 */ /* 0x000fe200000108af */
[----:B------:R-:W-:Y:S01]  /*54c0*/  @!P0 LOP3.LUT R44, R52, 0xffff0000, RZ, 0xc0, !PT ;  /* 0xffff0000342c8812 */ /* 0x000fe200078ec0ff */
[C---:B------:R-:W-:Y:S02]  /*54d0*/  @!P0 FMUL.FTZ R173, R46.reuse, R60 ;  /* 0x0000003c2ead8220 */ /* 0x040fe40000410000 */
        /* <DEDUP_REMOVED lines=27> */
.L_x_1419:
[----:B------:R-:W-:Y:S05]  /*5690*/  BSYNC B0 ;  /* 0x0000000000007941 */ /* 0x000fea0003800000 */
.L_x_1418:
[----:B------:R-:W-:Y:S11]  /*56a0*/  ISETP.GE.AND P0, PT, R11, c[0x0][0x1d4], PT ;  /* 0x000075000b007a0c */ /* 0x000ff60003f06270 */
[----:B------:R-:W-:Y:S02]  /*56b0*/  @!UPT UIADD3 URZ, URZ, URZ, URZ ;  /* 0x0000003f3f3ff290 */ /* 0x000fe4000fffe03f */
[----:B------:R-:W-:-:S05]  /*56c0*/  @P0 BRA `(.L_x_1417) ;  /* 0x000006f000000947 */ /* 0x000fca0003800000 */
[----:B------:R-:W-:Y:S01]  /*56d0*/  ISETP.GE.AND P2, PT, R128, c[0x0][0x1d4], PT ;  /* 0x0000750080007a0c */ /* 0x000fe20003f46270 */
[----:B-1----:R-:W1:Y:S01]  /*56e0*/  LDS.128 R32, [R124+0xa080] ;  /* 0x00a080007c207984 */ /* 0x002e620000000c00 */
[CC--:B------:R-:W-:Y:S04]  /*56f0*/  IADD3 R63, P1, P0, R146.reuse, R163.reuse, R131 ;  /* 0x000000a3923f7210 */ /* 0x0c0fe8000783e083 */
[CC--:B------:R-:W-:Y:S03]  /*5700*/  IADD3.X R60, R109.reuse, R162.reuse, R120, P1, P0 ;  /* 0x000000a26d3c7210 */ /* 0x0c0fe60000fe0478 */
[----:B------:R-:W2:Y:S04]  /*5710*/  LDS.128 R64, [R125+0xa080] ;  /* 0x00a080007d407984 */ /* 0x000ea80000000c00 */
        /* <DEDUP_REMOVED lines=8> */
[--C-:B------:R-:W-:Y:S02]  /*57a0*/  @!P0 SHF.R.U32.HI R44, RZ, 0x10, R39.reuse ;  /* 0x00000010ff2c8819 */ /* 0x100fe40000011627 */
[----:B------:R-:W-:Y:S01]  /*57b0*/  @!P0 SHF.R.U64 R39, R38, 0x10, R39 ;  /* 0x0000001026278819 */ /* 0x000fe20000001227 */
[----:B-1----:R-:W-:Y:S01]  /*57c0*/  @!P0 IMAD.U32 R38, R32, 0x10000, RZ ;  /* 0x0001000020268824 */ /* 0x002fe200078e00ff */
[----:B------:R-:W-:Y:S01]  /*57d0*/  @!P0 SHF.R.U64 R45, R36, 0x10, R37 ;  /* 0x00000010242d8819 */ /* 0x000fe20000001225 */
[C---:B--2---:R-:W-:Y:S01]  /*57e0*/  @!P0 IMAD.U32 R46, R64.reuse, 0x10000, RZ ;  /* 0x00010000402e8824 */ /* 0x044fe200078e00ff */
[----:B------:R-:W-:Y:S01]  /*57f0*/  @!P0 LOP3.LUT R51, R64, 0xffff0000, RZ, 0xc0, !PT ;  /* 0xffff000040338812 */ /* 0x000fe200078ec0ff */
[C---:B------:R-:W-:Y:S01]  /*5800*/  @!P0 IMAD.U32 R50, R65.reuse, 0x10000, RZ ;  /* 0x0001000041328824 */ /* 0x040fe200078e00ff */
[----:B------:R-:W-:Y:S01]  /*5810*/  @!P0 LOP3.LUT R53, R65, 0xffff0000, RZ, 0xc0, !PT ;  /* 0xffff000041358812 */ /* 0x000fe200078ec0ff */
[C---:B------:R-:W-:Y:S01]  /*5820*/  @!P0 IMAD.U32 R58, R67.reuse, 0x10000, RZ ;  /* 0x00010000433a8824 */ /* 0x040fe200078e00ff */
[----:B------:R-:W-:Y:S01]  /*5830*/  @!P0 LOP3.LUT R61, R67, 0xffff0000, RZ, 0xc0, !PT ;  /* 0xffff0000433d8812 */ /* 0x000fe200078ec0ff */
[C---:B------:R-:W-:Y:S01]  /*5840*/  @!P0 IMAD.U32 R54, R66.reuse, 0x10000, RZ ;  /* 0x0001000042368824 */ /* 0x040fe200078e00ff */
[----:B------:R-:W-:Y:S02]  /*5850*/  @!P0 LOP3.LUT R57, R66, 0xffff0000, RZ, 0xc0, !PT ;  /* 0xffff000042398812 */ /* 0x000fe400078ec0ff */
[----:B------:R-:W-:Y:S02]  /*5860*/  @!P0 PRMT R48, R48, 0x5410, R39 ;  /* 0x0000541030308816 */ /* 0x000fe40000000027 */
[----:B------:R-:W-:Y:S02]  /*5870*/  @!P0 LOP3.LUT R39, R32, 0xffff0000, RZ, 0xc0, !PT ;  /* 0xffff000020278812 */ /* 0x000fe400078ec0ff */
[----:B------:R-:W-:Y:S02]  /*5880*/  @!P0 SHF.R.U64 R47, R84, 0x10, R85 ;  /* 0x00000010542f8819 */ /* 0x000fe40000001255 */
[----:B------:R-:W-:Y:S02]  /*5890*/  @!P0 PRMT R42, R42, 0x5410, R45 ;  /* 0x000054102a2a8816 */ /* 0x000fe4000000002d */
[----:B------:R-:W-:Y:S02]  /*58a0*/  @!P0 PRMT R96, R96, 0x5410, R47 ;  /* 0x0000541060608816 */ /* 0x000fe4000000002f */
[----:B------:R-:W-:Y:S01]  /*58b0*/  @!P0 SHF.R.U32.HI R36, RZ, 0x10, R37 ;  /* 0x00000010ff248819 */ /* 0x000fe20000011625 */
[----:B------:R-:W-:Y:S01]  /*58c0*/  @!P0 IMAD.U32 R37, R42, 0x10000, RZ ;  /* 0x000100002a258824 */ /* 0x000fe200078e00ff */
[----:B------:R-:W-:Y:S01]  /*58d0*/  @!P0 SHF.R.U32.HI R49, RZ, 0x10, R87 ;  /* 0x00000010ff318819 */ /* 0x000fe20000011657 */
[----:B------:R-:W-:Y:S01]  /*58e0*/  @!P0 IMAD.U32 R47, R96, 0x10000, RZ ;  /* 0x00010000602f8824 */ /* 0x000fe200078e00ff */
[----:B------:R-:W-:Y:S01]  /*58f0*/  @!P0 PRMT R41, R41, 0x5410, R36 ;  /* 0x0000541029298816 */ /* 0x000fe20000000024 */
[----:B------:R-:W-:Y:S01]  /*5900*/  @!P0 FMUL.FTZ R0, R38, R37 ;  /* 0x0000002526008220 */ /* 0x000fe20000410000 */
[----:B------:R-:W-:Y:S01]  /*5910*/  @!P0 LOP3.LUT R36, R42, 0xffff0000, RZ, 0xc0, !PT ;  /* 0xffff00002a248812 */ /* 0x000fe200078ec0ff */
[----:B------:R-:W-:Y:S01]  /*5920*/  @!P0 FMUL.FTZ R60, R38, R47 ;  /* 0x0000002f263c8220 */ /* 0x000fe20000410000 */
[----:B------:R-:W-:Y:S01]  /*5930*/  @!P0 PRMT R94, R94, 0x5410, R49 ;  /* 0x000054105e5e8816 */ /* 0x000fe20000000031 */
[----:B------:R-:W-:Y:S01]  /*5940*/  @!P0 FFMA.FTZ R0, R47, R46, R0 ;  /* 0x0000002e2f008223 */ /* 0x000fe20000010000 */
[----:B------:R-:W-:Y:S01]  /*5950*/  @!P0 LOP3.LUT R49, R96, 0xffff0000, RZ, 0xc0, !PT ;  /* 0xffff000060318812 */ /* 0x000fe200078ec0ff */
[-C--:B------:R-:W-:Y:S01]  /*5960*/  @!P0 FMUL.FTZ R2, R39, R36.reuse ;  /* 0x0000002427028220 */ /* 0x080fe20000410000 */
[----:B------:R-:W-:Y:S01]  /*5970*/  @!P0 LOP3.LUT R59, R94, 0xffff0000, RZ, 0xc0, !PT ;  /* 0xffff00005e3b8812 */ /* 0x000fe200078ec0ff */
[----:B------:R-:W-:Y:S01]  /*5980*/  @!P0 FFMA.FTZ R60, R46, R37, -R60 ;  /* 0x000000252e3c8223 */ /* 0x000fe2000001083c */
[----:B------:R-:W-:Y:S01]  /*5990*/  @!P0 PRMT R43, R43, 0x5410, R44 ;  /* 0x000054102b2b8816 */ /* 0x000fe2000000002c */
[----:B------:R-:W-:Y:S01]  /*59a0*/  @!P0 FMUL.FTZ R69, R39, R49 ;  /* 0x0000003127458220 */ /* 0x000fe20000410000 */
[C---:B------:R-:W-:Y:S01]  /*59b0*/  @!P0 LOP3.LUT R39, R33.reuse, 0xffff0000, RZ, 0xc0, !PT ;  /* 0xffff000021278812 */ /* 0x040fe200078ec0ff */
[----:B------:R-:W-:Y:S01]  /*59c0*/  @!P0 IMAD.U32 R38, R33, 0x10000, RZ ;  /* 0x0001000021268824 */ /* 0x000fe200078e00ff */
[----:B------:R-:W-:Y:S01]  /*59d0*/  @!P0 SHF.R.U32.HI R84, RZ, 0x10, R85 ;  /* 0x00000010ff548819 */ /* 0x000fe20000011655 */
[----:B------:R-:W-:Y:S01]  /*59e0*/  @!P0 FFMA.FTZ R69, R51, R36, -R69 ;  /* 0x0000002433458223 */ /* 0x000fe20000010845 */
[C---:B------:R-:W-:Y:S01]  /*59f0*/  @!P0 LOP3.LUT R36, R41.reuse, 0xffff0000, RZ, 0xc0, !PT ;  /* 0xffff000029248812 */ /* 0x040fe200078ec0ff */
[----:B------:R-:W-:Y:S01]  /*5a00*/  @!P0 IMAD.U32 R37, R41, 0x10000, RZ ;  /* 0x0001000029258824 */ /* 0x000fe200078e00ff */
[----:B------:R-:W-:Y:S01]  /*5a10*/  @!P0 PRMT R95, R95, 0x5410, R84 ;  /* 0x000054105f5f8816 */ /* 0x000fe20000000054 */
[----:B------:R-:W-:Y:S01]  /*5a20*/  @!P0 IMAD.U32 R56, R94, 0x10000, RZ ;  /* 0x000100005e388824 */ /* 0x000fe200078e00ff */
[----:B------:R-:W-:Y:S01]  /*5a30*/  @!P0 F2FP.BF16.PACK_AB R60, R69, R60 ;  /* 0x0000003c453c823e */ /* 0x000fe200000010ff */
[C---:B------:R-:W-:Y:S01]  /*5a40*/  @!P0 FMUL.FTZ R3, R38.reuse, R37 ;  /* 0x0000002526038220 */ /* 0x040fe20000410000 */
[----:B------:R-:W-:Y:S01]  /*5a50*/  @!P0 LOP3.LUT R47, R95, 0xffff0000, RZ, 0xc0, !PT ;  /* 0xffff00005f2f8812 */ /* 0x000fe200078ec0ff */
[----:B------:R-:W-:Y:S01]  /*5a60*/  @!P0 FMUL.FTZ R4, R39, R36 ;  /* 0x0000002427048220 */ /* 0x000fe20000410000 */
[----:B------:R-:W-:Y:S01]  /*5a70*/  @!P0 SHF.L.U32 R46, R95, 0x10, RZ ;  /* 0x000000105f2e8819 */ /* 0x000fe200000006ff */
[----:B------:R-:W-:Y:S01]  /*5a80*/  @!P0 FFMA.FTZ R2, R49, R51, R2 ;  /* 0x0000003331028223 */ /* 0x000fe20000010002 */
[----:B------:R-:W-:Y:S01]  /*5a90*/  @!P0 MOV R64, R60 ;  /* 0x0000003c00408202 */ /* 0x000fe20000000f00 */
[----:B------:R-:W-:Y:S01]  /*5aa0*/  @!P0 FMUL.FTZ R91, R39, R47 ;  /* 0x0000002f275b8220 */ /* 0x000fe20000410000 */
[----:B------:R-:W-:Y:S01]  /*5ab0*/  @!P0 LOP3.LUT R39, R35, 0xffff0000, RZ, 0xc0, !PT ;  /* 0xffff000023278812 */ /* 0x000fe200078ec0ff */
[----:B------:R-:W-:Y:S01]  /*5ac0*/  @!P0 FMUL.FTZ R90, R38, R46 ;  /* 0x0000002e265a8220 */ /* 0x000fe20000410000 */
[----:B------:R-:W-:Y:S01]  /*5ad0*/  @!P0 SHF.R.U64 R86, R86, 0x10, R87 ;  /* 0x0000001056568819 */ /* 0x000fe20000001257 */
[----:B------:R-:W-:Y:S01]  /*5ae0*/  @!P0 FFMA.FTZ R91, R53, R36, -R91 ;  /* 0x00000024355b8223 */ /* 0x000fe2000001085b */
[----:B------:R-:W-:Y:S01]  /*5af0*/  @!P0 F2FP.BF16.PACK_AB R69, R2, R0 ;  /* 0x000000000245823e */ /* 0x000fe200000010ff */
[----:B------:R-:W-:Y:S01]  /*5b00*/  @!P0 IMAD.U32 R38, R35, 0x10000, RZ ;  /* 0x0001000023268824 */ /* 0x000fe200078e00ff */
[C---:B------:R-:W-:Y:S01]  /*5b10*/  @!P0 LOP3.LUT R36, R43.reuse, 0xffff0000, RZ, 0xc0, !PT ;  /* 0xffff00002b248812 */ /* 0x040fe200078ec0ff */
[----:B------:R-:W-:Y:S01]  /*5b20*/  @!P0 FFMA.FTZ R90, R50, R37, -R90 ;  /* 0x00000025325a8223 */ /* 0x000fe2000001085a */
[----:B------:R-:W-:Y:S01]  /*5b30*/  @!P0 SHF.L.U32 R37, R43, 0x10, RZ ;  /* 0x000000102b258819 */ /* 0x000fe200000006ff */
[----:B------:R-:W-:Y:S01]  /*5b40*/  @!P0 FMUL.FTZ R162, R38, R56 ;  /* 0x0000003826a28220 */ /* 0x000fe20000410000 */
[----:B------:R-:W-:Y:S01]  /*5b50*/  @!P0 PRMT R93, R93, 0x5410, R86 ;  /* 0x000054105d5d8816 */ /* 0x000fe20000000056 */
[----:B------:R-:W-:Y:S01]  /*5b60*/  @!P0 FMUL.FTZ R165, R39, R59 ;  /* 0x0000003b27a58220 */ /* 0x000fe20000410000 */
[----:B------:R-:W-:Y:S01]  /*5b70*/  @!P0 F2FP.BF16.PACK_AB R91, R91, R90 ;  /* 0x0000005a5b5b823e */ /* 0x000fe200000010ff */
[-C--:B------:R-:W-:Y:S01]  /*5b80*/  @!P0 FMUL.FTZ R8, R39, R36.reuse ;  /* 0x0000002427088220 */ /* 0x080fe20000410000 */
[----:B------:R-:W-:Y:S01]  /*5b90*/  @!P0 LOP3.LUT R39, R34, 0xffff0000, RZ, 0xc0, !PT ;  /* 0xffff000022278812 */ /* 0x000fe200078ec0ff */
[-C--:B------:R-:W-:Y:S01]  /*5ba0*/  @!P0 FMUL.FTZ R7, R38, R37.reuse ;  /* 0x0000002526078220 */ /* 0x080fe20000410000 */
[C---:B------:R-:W-:Y:S01]  /*5bb0*/  @!P0 LOP3.LUT R55, R93.reuse, 0xffff0000, RZ, 0xc0, !PT ;  /* 0xffff00005d378812 */ /* 0x040fe200078ec0ff */
[----:B------:R-:W-:Y:S02]  /*5bc0*/  @!P0 IMAD.U32 R38, R34, 0x10000, RZ ;  /* 0x0001000022268824 */ /* 0x000fe400078e00ff */
        /* <DEDUP_REMOVED lines=8> */
[-C--:B------:R-:W-:Y:S02]  /*5c50*/  @!P0 FMUL.FTZ R5, R38, R37.reuse ;  /* 0x0000002526058220 */ /* 0x080fe40000410000 */
[----:B------:R-:W-:Y:S02]  /*5c60*/  @!P0 FFMA.FTZ R3, R46, R50, R3 ;  /* 0x000000322e038223 */ /* 0x000fe40000010003 */
        /* <DEDUP_REMOVED lines=21> */
.L_x_1417:
[----:B------:R-:W-:Y:S05]  /*5dc0*/  BSYNC B1 ;  /* 0x0000000000017941 */ /* 0x000fea0003800000 */
.L_x_1416:
[----:B------:R-:W-:Y:S04]  /*5dd0*/  IADD3 R55, P0, R156, UR52, RZ ;  /* 0x000000349c377c10 */ /* 0x000fe8000ff1e0ff */
[----:B------:R-:W-:Y:S01]  /*5de0*/  IADD3.X R52, R114, UR45, RZ, P0, !PT ;  /* 0x0000002d72347c10 */ /* 0x000fe200087fe4ff */
[----:B------:R-:W-:-:S05]  /*5df0*/  @P3 BRA `(.L_x_1405) ;  /* 0x0000114000003947 */ /* 0x000fca0003800000 */
[----:B------:R-:W-:Y:S01]  /*5e00*/  ISETP.GE.AND P0, PT, R14, c[0x0][0x1d4], PT ;  /* 0x000075000e007a0c */ /* 0x000fe20003f06270 */
[----:B------:R-:W-:Y:S01]  /*5e10*/  @!UPT UIADD3 URZ, URZ, URZ, URZ ;  /* 0x0000003f3f3ff290 */ /* 0x000fe2000fffe03f */
[----:B------:R-:W-:Y:S11]  /*5e20*/  BSSY B0, `(.L_x_1420) ;  /* 0x0000071000007945 */ /* 0x000ff60003800000 */
        /* <DEDUP_REMOVED lines=67> */
[----:B------:R-:W-:Y:S01]  /*6260*/  @!P0 LOP3.LUT R24, R31, 0xffff0000, RZ, 0xc0, !PT ;  /* 0xffff00001f188812 */ /* 0x000fe200078ec0ff */
[----:B------:R-:W-:Y:S01]  /*6270*/  @!P0 IMAD.U32 R26, R35, 0x10000, RZ ;  /* 0x00010000231a8824 */ /* 0x000fe200078e00ff */
[----:B------:R-:W-:Y:S01]  /*6280*/  @!P0 PRMT R81, R81, 0x5410, R78 ;  /* 0x0000541051518816 */ /* 0x000fe2000000004e */
[----:B------:R-:W-:Y:S01]  /*6290*/  @!P0 FFMA.FTZ R64, R42, R25, -R64 ;  /* 0x000000192a408223 */ /* 0x000fe20000010840 */
[----:B------:R-:W-:Y:S01]  /*62a0*/  @!P0 SHF.L.U32 R25, R31, 0x10, RZ ;  /* 0x000000101f198819 */ /* 0x000fe200000006ff */
[----:B------:R-:W-:Y:S01]  /*62b0*/  @!P0 FMUL.FTZ R66, R26, R48 ;  /* 0x000000301a428220 */ /* 0x000fe20000410000 */
[----:B------:R-:W-:Y:S01]  /*62c0*/  @!P0 LOP3.LUT R47, R81, 0xffff0000, RZ, 0xc0, !PT ;  /* 0xffff0000512f8812 */ /* 0x000fe200078ec0ff */
[----:B------:R-:W-:Y:S01]  /*62d0*/  @!P0 FMUL.FTZ R85, R27, R51 ;  /* 0x000000331b558220 */ /* 0x000fe20000410000 */
[----:B------:R-:W-:Y:S01]  /*62e0*/  @!P0 F2FP.BF16.PACK_AB R67, R67, R64 ;  /* 0x000000404343823e */ /* 0x000fe200000010ff */
[----:B------:R-:W-:Y:S01]  /*62f0*/  @!P0 FMUL.FTZ R8, R27, R24 ;  /* 0x000000181b088220 */ /* 0x000fe20000410000 */
[----:B------:R-:W-:Y:S01]  /*6300*/  @!P0 LOP3.LUT R27, R34, 0xffff0000, RZ, 0xc0, !PT ;  /* 0xffff0000221b8812 */ /* 0x000fe200078ec0ff */
[-C--:B------:R-:W-:Y:S01]  /*6310*/  @!P0 FMUL.FTZ R7, R26, R25.reuse ;  /* 0x000000191a078220 */ /* 0x080fe20000410000 */
[----:B------:R-:W-:Y:S01]  /*6320*/  @!P0 F2FP.BF16.PACK_AB R64, R2, R0 ;  /* 0x000000000240823e */ /* 0x000fe200000010ff */
        /* <DEDUP_REMOVED lines=32> */
.L_x_1421:
[----:B------:R-:W-:Y:S05]  /*6530*/  BSYNC B0 ;  /* 0x0000000000007941 */ /* 0x000fea0003800000 */
.L_x_1420:
[----:B------:R-:W-:Y:S11]  /*6540*/  ISETP.GE.AND P0, PT, R11, c[0x0][0x1d4], PT ;  /* 0x000075000b007a0c */ /* 0x000ff60003f06270 */
[----:B------:R-:W-:Y:S02]  /*6550*/  @!UPT UIADD3 URZ, URZ, URZ, URZ ;  /* 0x0000003f3f3ff290 */ /* 0x000fe4000fffe03f */
[----:B------:R-:W-:-:S05]  /*6560*/  @P0 BRA `(.L_x_1405) ;  /* 0x000009d000000947 */ /* 0x000fca0003800000 */
[----:B------:R-:W-:Y:S01]  /*6570*/  IADD3 R54, P1, P0, R146, R55, R131 ;  /* 0x0000003792367210 */ /* 0x000fe2000783e083 */
[----:B------:R-:W2:Y:S03]  /*6580*/  LDS.128 R24, [R117+0xa080] ;  /* 0x00a0800075187984 */ /* 0x000ea60000000c00 */
[----:B------:R-:W-:Y:S02]  /*6590*/  IADD3.X R47, R109, R52, R120, P1, P0 ;  /* 0x000000346d2f7210 */ /* 0x000fe40000fe0478 */
[C---:B-1----:R-:W-:Y:S03]  /*65a0*/  LEA R56, P0, R54.reuse, c[0x0][0x1c8], 0x1 ;  /* 0x0000720036387a11 */ /* 0x042fe600078008ff */
[----:B------:R-:W1:Y:S01]  /*65b0*/  LDS.128 R48, [R119+0xa080] ;  /* 0x00a0800077307984 */ /* 0x000e620000000c00 */
[----:B------:R-:W-:Y:S02]  /*65c0*/  LEA.HI.X R57, R54, c[0x0][0x1cc], R47, 0x1, P0 ;  /* 0x0000730036397a11 */ /* 0x000fe400000f0c2f */
[----:B------:R-:W-:Y:S11]  /*65d0*/  ISETP.GE.AND P0, PT, R11, c[0x0][0x27c], PT ;  /* 0x00009f000b007a0c */ /* 0x000ff60003f06270 */
[----:B------:R-:W-:Y:S02]  /*65e0*/  @!UPT UIADD3 URZ, URZ, URZ, URZ ;  /* 0x0000003f3f3ff290 */ /* 0x000fe4000fffe03f */
[----:B------:R-:W-:Y:S02]  /*65f0*/  @!P0 SHF.R.U32.HI R30, RZ, 0x10, R21 ;  /* 0x00000010ff1e8819 */ /* 0x000fe40000011615 */
[----:B------:R-:W-:Y:S02]  /*6600*/  @!P0 SHF.R.U32.HI R33, RZ, 0x10, R73 ;  /* 0x00000010ff218819 */ /* 0x000fe40000011649 */
[----:B------:R-:W-:Y:S02]  /*6610*/  @!P0 SHF.R.U64 R21, R20, 0x10, R21 ;  /* 0x0000001014158819 */ /* 0x000fe40000001215 */
[----:B------:R-:W-:Y:S02]  /*6620*/  @!P0 PRMT R20, R13, 0x5410, R30 ;  /* 0x000054100d148816 */ /* 0x000fe4000000001e */
[----:B------:R-:W-:Y:S02]  /*6630*/  @!P0 PRMT R18, R18, 0x5410, R21 ;  /* 0x0000541012128816 */ /* 0x000fe40000000015 */
[----:B------:R-:W-:Y:S01]  /*6640*/  @!P0 PRMT R80, R80, 0x5410, R33 ;  /* 0x0000541050508816 */ /* 0x000fe20000000021 */
[C---:B------:R-:W-:Y:S01]  /*6650*/  @!P0 IMAD.U32 R30, R20.reuse, 0x10000, RZ ;  /* 0x00010000141e8824 */ /* 0x040fe200078e00ff */
[----:B------:R-:W-:Y:S02]  /*6660*/  @!P0 LOP3.LUT R20, R20, 0xffff0000, RZ, 0xc0, !PT ;  /* 0xffff000014148812 */ /* 0x000fe400078ec0ff */
[C---:B------:R-:W-:Y:S01]  /*6670*/  @!P0 LOP3.LUT R36, R80.reuse, 0xffff0000, RZ, 0xc0, !PT ;  /* 0xffff000050248812 */ /* 0x040fe200078ec0ff */
[----:B------:R-:W-:Y:S01]  /*6680*/  @!P0 IMAD.U32 R34, R80, 0x10000, RZ ;  /* 0x0001000050228824 */ /* 0x000fe200078e00ff */
[--C-:B------:R-:W-:Y:S01]  /*6690*/  @!P0 SHF.R.U64 R29, R22, 0x10, R23.reuse ;  /* 0x00000010161d8819 */ /* 0x100fe20000001217 */
[----:B--2---:R-:W-:Y:S01]  /*66a0*/  @!P0 IMAD.U32 R21, R25, 0x10000, RZ ;  /* 0x0001000019158824 */ /* 0x004fe200078e00ff */
[----:B------:R-:W-:Y:S02]  /*66b0*/  @!P0 SHF.R.U32.HI R22, RZ, 0x10, R23 ;  /* 0x00000010ff168819 */ /* 0x000fe40000011617 */
[----:B------:R-:W-:Y:S01]  /*66c0*/  @!P0 PRMT R28, R28, 0x5410, R29 ;  /* 0x000054101c1c8816 */ /* 0x000fe2000000001d */
[----:B------:R-:W-:Y:S01]  /*66d0*/  @!P0 FMUL.FTZ R47, R21, R34 ;  /* 0x00000022152f8220 */ /* 0x000fe20000410000 */
[----:B------:R-:W-:Y:S01]  /*66e0*/  @!P0 PRMT R13, R19, 0x5410, R22 ;  /* 0x00005410130d8816 */ /* 0x000fe20000000016 */
[-C--:B------:R-:W-:Y:S01]  /*66f0*/  @!P0 FMUL.FTZ R3, R21, R30.reuse ;  /* 0x0000001e15038220 */ /* 0x080fe20000410000 */
[----:B-1----:R-:W-:Y:S01]  /*6700*/  @!P0 LOP3.LUT R39, R49, 0xffff0000, RZ, 0xc0, !PT ;  /* 0xffff000031278812 */ /* 0x002fe200078ec0ff */
[----:B------:R-:W-:Y:S01]  /*6710*/  @!P0 IMAD.U32 R19, R18, 0x10000, RZ ;  /* 0x0001000012138824 */ /* 0x000fe200078e00ff */
[C---:B------:R-:W-:Y:S01]  /*6720*/  @!P0 LOP3.LUT R35, R48.reuse, 0xffff0000, RZ, 0xc0, !PT ;  /* 0xffff000030238812 */ /* 0x040fe200078ec0ff */
[----:B------:R-:W-:Y:S01]  /*6730*/  @!P0 IMAD.U32 R32, R48, 0x10000, RZ ;  /* 0x0001000030208824 */ /* 0x000fe200078e00ff */
[C---:B------:R-:W-:Y:S01]  /*6740*/  @!P0 LOP3.LUT R43, R50.reuse, 0xffff0000, RZ, 0xc0, !PT ;  /* 0xffff0000322b8812 */ /* 0x040fe200078ec0ff */
[----:B------:R-:W-:Y:S01]  /*6750*/  @!P0 IMAD.U32 R41, R50, 0x10000, RZ ;  /* 0x0001000032298824 */ /* 0x000fe200078e00ff */
[----:B------:R-:W-:Y:S01]  /*6760*/  @!P0 SHF.L.U32 R44, R51, 0x10, RZ ;  /* 0x00000010332c8819 */ /* 0x000fe200000006ff */
[----:B------:R-:W-:Y:S01]  /*6770*/  @!P0 IMAD.U32 R37, R49, 0x10000, RZ ;  /* 0x0001000031258824 */ /* 0x000fe200078e00ff */
[----:B------:R-:W-:Y:S02]  /*6780*/  @!P0 LOP3.LUT R46, R51, 0xffff0000, RZ, 0xc0, !PT ;  /* 0xffff0000332e8812 */ /* 0x000fe400078ec0ff */
[----:B------:R-:W-:Y:S01]  /*6790*/  @!P0 SHF.L.U32 R22, R24, 0x10, RZ ;  /* 0x0000001018168819 */ /* 0x000fe200000006ff */
[----:B------:R-:W-:Y:S01]  /*67a0*/  @!P0 FFMA.FTZ R47, R37, R30, -R47 ;  /* 0x0000001e252f8223 */ /* 0x000fe2000001082f */
[----:B------:R-:W-:Y:S02]  /*67b0*/  @!P0 LOP3.LUT R21, R25, 0xffff0000, RZ, 0xc0, !PT ;  /* 0xffff000019158812 */ /* 0x000fe400078ec0ff */
[----:B------:R-:W-:Y:S01]  /*67c0*/  @!P0 SHF.R.U64 R31, R74, 0x10, R75 ;  /* 0x000000104a1f8819 */ /* 0x000fe2000000124b */
[----:B------:R-:W-:Y:S01]  /*67d0*/  @!P0 FMUL.FTZ R0, R22, R19 ;  /* 0x0000001316008220 */ /* 0x000fe20000410000 */
[----:B------:R-:W-:Y:S01]  /*67e0*/  @!P0 SHF.R.U64 R72, R72, 0x10, R73 ;  /* 0x0000001048488819 */ /* 0x000fe20000001249 */
[C---:B------:R-:W-:Y:S01]  /*67f0*/  @!P0 FMUL.FTZ R54, R21.reuse, R36 ;  /* 0x0000002415368220 */ /* 0x040fe20000410000 */
[----:B------:R-:W-:Y:S01]  /*6800*/  @!P0 PRMT R70, R70, 0x5410, R31 ;  /* 0x0000541046468816 */ /* 0x000fe2000000001f */
[-C--:B------:R-:W-:Y:S01]  /*6810*/  @!P0 FMUL.FTZ R4, R21, R20.reuse ;  /* 0x0000001415048220 */ /* 0x080fe20000410000 */
[----:B------:R-:W-:Y:S01]  /*6820*/  @!P0 LOP3.LUT R21, R24, 0xffff0000, RZ, 0xc0, !PT ;  /* 0xffff000018158812 */ /* 0x000fe200078ec0ff */
[----:B------:R-:W-:Y:S01]  /*6830*/  @!P0 FFMA.FTZ R54, R39, R20, -R54 ;  /* 0x0000001427368223 */ /* 0x000fe20000010836 */
[----:B------:R-:W-:Y:S01]  /*6840*/  @!P0 LOP3.LUT R20, R18, 0xffff0000, RZ, 0xc0, !PT ;  /* 0xffff000012148812 */ /* 0x000fe200078ec0ff */
[C---:B------:R-:W-:Y:S01]  /*6850*/  @!P0 IMAD.U32 R38, R70.reuse, 0x10000, RZ ;  /* 0x0001000046268824 */ /* 0x040fe200078e00ff */
[----:B------:R-:W-:Y:S01]  /*6860*/  @!P0 LOP3.LUT R40, R70, 0xffff0000, RZ, 0xc0, !PT ;  /* 0xffff000046288812 */ /* 0x000fe200078ec0ff */
[----:B------:R-:W-:Y:S01]  /*6870*/  @!P0 IMAD.U32 R18, R28, 0x10000, RZ ;  /* 0x000100001c128824 */ /* 0x000fe200078e00ff */
[----:B------:R-:W-:Y:S01]  /*6880*/  @!P0 PRMT R71, R71, 0x5410, R72 ;  /* 0x0000541047478816 */ /* 0x000fe20000000048 */
[----:B------:R-:W-:Y:S01]  /*6890*/  @!P0 FMUL.FTZ R2, R21, R20 ;  /* 0x0000001415028220 */ /* 0x000fe20000410000 */
[----:B------:R-:W-:Y:S02]  /*68a0*/  @!P0 F2FP.BF16.PACK_AB R47, R54, R47 ;  /* 0x0000002f362f823e */ /* 0x000fe400000010ff */
[C---:B------:R-:W-:Y:S01]  /*68b0*/  @!P0 LOP3.LUT R33, R71.reuse, 0xffff0000, RZ, 0xc0, !PT ;  /* 0xffff000047218812 */ /* 0x040fe200078ec0ff */
[----:B------:R-:W-:Y:S01]  /*68c0*/  @!P0 IMAD.U32 R31, R71, 0x10000, RZ ;  /* 0x00010000471f8824 */ /* 0x000fe200078e00ff */
[----:B------:R-:W-:Y:S01]  /*68d0*/  @!P0 SHF.R.U32.HI R75, RZ, 0x10, R75 ;  /* 0x00000010ff4b8819 */ /* 0x000fe2000001164b */
[----:B------:R-:W-:Y:S02]  /*68e0*/  @!P0 IMAD.MOV.U32 R49, RZ, RZ, R47 ;  /* 0x000000ffff318224 */ /* 0x000fe400078e002f */
[----:B------:R-:W-:Y:S01]  /*68f0*/  @!P0 FMUL.FTZ R53, R22, R31 ;  /* 0x0000001f16358220 */ /* 0x000fe20000410000 */
[----:B------:R-:W-:Y:S01]  /*6900*/  @!P0 PRMT R68, R68, 0x5410, R75 ;  /* 0x0000541044448816 */ /* 0x000fe2000000004b */
[----:B------:R-:W-:Y:S01]  /*6910*/  @!P0 FMUL.FTZ R58, R21, R33 ;  /* 0x00000021153a8220 */ /* 0x000fe20000410000 */
[----:B------:R-:W-:Y:S01]  /*6920*/  @!P0 LOP3.LUT R21, R26, 0xffff0000, RZ, 0xc0, !PT ;  /* 0xffff00001a158812 */ /* 0x000fe200078ec0ff */
[----:B------:R-:W-:Y:S01]  /*6930*/  @!P0 FFMA.FTZ R53, R32, R19, -R53 ;  /* 0x0000001320358223 */ /* 0x000fe20000010835 */
[----:B------:R-:W-:Y:S01]  /*6940*/  @!P0 SHF.L.U32 R19, R26, 0x10, RZ ;  /* 0x000000101a138819 */ /* 0x000fe200000006ff */
[----:B------:R-:W-:Y:S01]  /*6950*/  @!P0 IMAD.U32 R22, R27, 0x10000, RZ ;  /* 0x000100001b168824 */ /* 0x000fe200078e00ff */
[C---:B------:R-:W-:Y:S01]  /*6960*/  @!P0 LOP3.LUT R45, R68.reuse, 0xffff0000, RZ, 0xc0, !PT ;  /* 0xffff0000442d8812 */ /* 0x040fe200078ec0ff */
[----:B------:R-:W-:Y:S02]  /*6970*/  @!P0 IMAD.U32 R42, R68, 0x10000, RZ ;  /* 0x00010000442a8824 */ /* 0x000fe400078e00ff */
[C---:B------:R-:W-:Y:S02]  /*6980*/  @!P0 FMUL.FTZ R59, R19.reuse, R38 ;  /* 0x00000026133b8220 */ /* 0x040fe40000410000 */
[-C--:B------:R-:W-:Y:S02]  /*6990*/  @!P0 FMUL.FTZ R5, R19, R18.reuse ;  /* 0x0000001213058220 */ /* 0x080fe40000410000 */
[----:B------:R-:W-:Y:S01]  /*69a0*/  @!P0 FFMA.FTZ R59, R41, R18, -R59 ;  /* 0x00000012293b8223 */ /* 0x000fe2000001083b */
[----:B------:R-:W-:Y:S01]  /*69b0*/  @!P0 LOP3.LUT R18, R27, 0xffff0000, RZ, 0xc0, !PT ;  /* 0xffff00001b128812 */ /* 0x000fe200078ec0ff */
[----:B------:R-:W-:Y:S01]  /*69c0*/  @!P0 FFMA.FTZ R58, R35, R20, -R58 ;  /* 0x00000014233a8223 */ /* 0x000fe2000001083a */
[----:B------:R-:W-:Y:S01]  /*69d0*/  @!P0 LOP3.LUT R20, R28, 0xffff0000, RZ, 0xc0, !PT ;  /* 0xffff00001c148812 */ /* 0x000fe200078ec0ff */
[C---:B------:R-:W-:Y:S01]  /*69e0*/  @!P0 IMAD.U32 R19, R13.reuse, 0x10000, RZ ;  /* 0x000100000d138824 */ /* 0x040fe200078e00ff */
[----:B------:R-:W-:Y:S01]  /*69f0*/  @!P0 LOP3.LUT R13, R13, 0xffff0000, RZ, 0xc0, !PT ;  /* 0xffff00000d0d8812 */ /* 0x000fe200078ec0ff */
[----:B------:R-:W-:Y:S01]  /*6a00*/  @!P0 FMUL.FTZ R62, R21, R40 ;  /* 0x00000028153e8220 */ /* 0x000fe20000410000 */
[----:B------:R-:W-:Y:S01]  /*6a10*/  @!P0 F2FP.BF16.PACK_AB R58, R58, R53 ;  /* 0x000000353a3a823e */ /* 0x000fe200000010ff */
[----:B------:R-:W-:Y:S02]  /*6a20*/  @!P0 FFMA.FTZ R0, R31, R32, R0 ;  /* 0x000000201f008223 */ /* 0x000fe40000010000 */
[----:B------:R-:W-:Y:S01]  /*6a30*/  @!P0 FMUL.FTZ R61, R22, R42 ;  /* 0x0000002a163d8220 */ /* 0x000fe20000410000 */
[----:B------:R-:W-:Y:S01]  /*6a40*/  @!P0 MOV R48, R58 ;  /* 0x0000003a00308202 */ /* 0x000fe20000000f00 */
[----:B------:R-:W-:Y:S02]  /*6a50*/  @!P0 FMUL.FTZ R60, R18, R45 ;  /* 0x0000002d123c8220 */ /* 0x000fe40000410000 */
[----:B------:R-:W-:Y:S02]  /*6a60*/  @!P0 FFMA.FTZ R2, R33, R35, R2 ;  /* 0x0000002321028223 */ /* 0x000fe40000010002 */
[----:B------:R-:W-:Y:S02]  /*6a70*/  @!P0 FFMA.FTZ R62, R43, R20, -R62 ;  /* 0x000000142b3e8223 */ /* 0x000fe4000001083e */
[----:B------:R-:W-:Y:S01]  /*6a80*/  @!P0 FFMA.FTZ R3, R34, R37, R3 ;  /* 0x0000002522038223 */ /* 0x000fe20000010003 */
[----:B------:R-:W-:Y:S01]  /*6a90*/  @!P0 F2FP.BF16.PACK_AB R47, R2, R0 ;  /* 0x00000000022f823e */ /* 0x000fe200000010ff */
[----:B------:R-:W-:Y:S01]  /*6aa0*/  @!P0 FFMA.FTZ R61, R44, R19, -R61 ;  /* 0x000000132c3d8223 */ /* 0x000fe2000001083d */
[----:B------:R-:W-:Y:S01]  /*6ab0*/  @!P0 F2FP.BF16.PACK_AB R59, R62, R59 ;  /* 0x0000003b3e3b823e */ /* 0x000fe200000010ff */
[----:B------:R-:W-:Y:S02]  /*6ac0*/  @!P0 FFMA.FTZ R60, R46, R13, -R60 ;  /* 0x0000000d2e3c8223 */ /* 0x000fe4000001083c */
[----:B------:R-:W-:Y:S02]  /*6ad0*/  @!P0 FMUL.FTZ R6, R21, R20 ;  /* 0x0000001415068220 */ /* 0x000fe40000410000 */
[----:B------:R-:W-:Y:S01]  /*6ae0*/  @!P0 FFMA.FTZ R4, R36, R39, R4 ;  /* 0x0000002724048223 */ /* 0x000fe20000010004 */
[----:B------:R-:W-:Y:S01]  /*6af0*/  @!P0 F2FP.BF16.PACK_AB R60, R60, R61 ;  /* 0x0000003d3c3c823e */ /* 0x000fe200000010ff */
[----:B------:R-:W-:Y:S02]  /*6b00*/  @!P0 FMUL.FTZ R7, R22, R19 ;  /* 0x0000001316078220 */ /* 0x000fe40000410000 */
[----:B------:R-:W-:Y:S01]  /*6b10*/  @!P0 FFMA.FTZ R5, R38, R41, R5 ;  /* 0x0000002926058223 */ /* 0x000fe20000010005 */
[----:B------:R-:W-:Y:S01]  /*6b20*/  @!P0 MOV R51, R60 ;  /* 0x0000003c00338202 */ /* 0x000fe20000000f00 */
[----:B------:R-:W-:Y:S01]  /*6b30*/  @!P0 FMUL.FTZ R8, R18, R13 ;  /* 0x0000000d12088220 */ /* 0x000fe20000410000 */
[----:B------:R-:W-:Y:S01]  /*6b40*/  @!P0 F2FP.BF16.PACK_AB R54, R4, R3 ;  /* 0x000000030436823e */ /* 0x000fe200000010ff */
[----:B------:R-:W-:Y:S02]  /*6b50*/  @!P0 FFMA.FTZ R6, R40, R43, R6 ;  /* 0x0000002b28068223 */ /* 0x000fe40000010006 */
[----:B------:R-:W-:Y:S02]  /*6b60*/  @!P0 FFMA.FTZ R7, R42, R44, R7 ;  /* 0x0000002c2a078223 */ /* 0x000fe40000010007 */
[----:B------:R-:W-:Y:S01]  /*6b70*/  @!P0 IMAD.MOV.U32 R50, RZ, RZ, R59 ;  /* 0x000000ffff328224 */ /* 0x000fe200078e003b */
[----:B------:R-:W-:Y:S01]  /*6b80*/  @!P0 F2FP.BF16.PACK_AB R53, R6, R5 ;  /* 0x000000050635823e */ /* 0x000fe200000010ff */
[----:B------:R-:W-:Y:S02]  /*6b90*/  @!P0 FFMA.FTZ R8, R45, R46, R8 ;  /* 0x0000002e2d088223 */ /* 0x000fe40000010008 */
[----:B------:R-:W-:Y:S01]  /*6ba0*/  @!P0 IMAD.MOV.U32 R24, RZ, RZ, R47 ;  /* 0x000000ffff188224 */ /* 0x000fe200078e002f */
[----:B------:R1:W-:Y:S01]  /*6bb0*/  STG.E.128 [R56.64], R48 ;  /* 0x0000003038007986 */ /* 0x0003e2000c101d1a */
[----:B------:R-:W-:Y:S01]  /*6bc0*/  @!P0 MOV R26, R53 ;  /* 0x00000035001a8202 */ /* 0x000fe20000000f00 */
[----:B------:R-:W-:Y:S01]  /*6bd0*/  @!P0 IMAD.MOV.U32 R25, RZ, RZ, R54 ;  /* 0x000000ffff198224 */ /* 0x000fe200078e0036 */
[----:B------:R-:W-:Y:S05]  /*6be0*/  @!P0 F2FP.BF16.PACK_AB R58, R8, R7 ;  /* 0x00000007083a823e */ /* 0x000fea00000010ff */
[----:B------:R-:W-:Y:S01]  /*6bf0*/  @!P0 IMAD.MOV.U32 R27, RZ, RZ, R58 ;  /* 0x000000ffff1b8224 */ /* 0x000fe200078e003a */
[----:B------:R-:W-:Y:S11]  /*6c00*/  ISETP.GE.AND P0, PT, R128, c[0x0][0x1d4], PT ;  /* 0x0000750080007a0c */ /* 0x000ff60003f06270 */
[----:B------:R-:W-:Y:S02]  /*6c10*/  @!UPT UIADD3 URZ, URZ, URZ, URZ ;  /* 0x0000003f3f3ff290 */ /* 0x000fe4000fffe03f */
[----:B------:R-:W-:-:S05]  /*6c20*/  @P0 BRA `(.L_x_1405) ;  /* 0x0000031000000947 */ /* 0x000fca0003800000 */
[----:B------:R-:W-:Y:S04]  /*6c30*/  IADD3 R55, P1, P0, R146, R55, R128 ;  /* 0x0000003792377210 */ /* 0x000fe8000783e080 */
[----:B------:R-:W-:Y:S02]  /*6c40*/  IADD3.X R52, R109, R52, R116, P1, P0 ;  /* 0x000000346d347210 */ /* 0x000fe40000fe0474 */
[C---:B------:R-:W-:Y:S04]  /*6c50*/  LEA R2, P0, R55.reuse, c[0x0][0x1c8], 0x1 ;  /* 0x0000720037027a11 */ /* 0x040fe800078008ff */
[----:B------:R-:W-:Y:S05]  /*6c60*/  LEA.HI.X R3, R55, c[0x0][0x1cc], R52, 0x1, P0 ;  /* 0x0000730037037a11 */ /* 0x000fea00000f0c34 */
[----:B------:R2:W-:Y:S01]  /*6c70*/  STG.E.128 [R2.64], R24 ;  /* 0x0000001802007986 */ /* 0x0005e2000c101d1a */
[----:B------:R-:W-:-:S05]  /*6c80*/  BRA `(.L_x_1405) ;  /* 0x000002b000007947 */ /* 0x000fca0003800000 */
.L_x_1391:
[----:B------:R-:W-:Y:S01]  /*6c90*/  UIMAD UR5, UR6, -0x30, UR4 ;  /* 0xffffffd0060578a4 */ /* 0x000fe2000f8e0204 */
[----:B------:R-:W-:Y:S03]  /*6ca0*/  BSSY B0, `(.L_x_1422) ;  /* 0x0000016000007945 */ /* 0x000fe60003800000 */
[----:B------:R-:W-:Y:S04]  /*6cb0*/  UISETP.LT.AND UP0, UPT, UR5, 0x30, UPT ;  /* 0x000000300500788c */ /* 0x000fe8000bf01270 */
[----:B------:R-:W-:Y:S06]  /*6cc0*/  USEL UR46, UR5, 0x30, UP0 ;  /* 0x00000030052e7887 */ /* 0x000fec0008000000 */
[----:B------:R-:W-:Y:S11]  /*6cd0*/  ISETP.GE.AND P0, PT, R137, UR46, PT ;  /* 0x0000002e89007c0c */ /* 0x000ff6000bf06270 */
        /* <DEDUP_REMOVED lines=18> */
.L_x_1423:
[----:B------:R-:W-:Y:S05]  /*6e00*/  BSYNC B0 ;  /* 0x0000000000007941 */ /* 0x000fea0003800000 */
.L_x_1422:
[----:B------:R-:W-:Y:S11]  /*6e10*/  ISETP.GE.AND P0, PT, R133, UR46, PT ;  /* 0x0000002e85007c0c */ /* 0x000ff6000bf06270 */
        /* <DEDUP_REMOVED lines=18> */
.L_x_1405:
[----:B------:R-:W-:Y:S05]  /*6f40*/  BSYNC B2 ;  /* 0x0000000000027941 */ /* 0x000fea0003800000 */
.L_x_1390:
[----:B------:R-:W-:Y:S01]  /*6f50*/  UIMAD.WIDE.U32 UR44, UR6, 0x30, URZ ;  /* 0x00000030062c78a5 */ /* 0x000fe2000f8e003f */
[----:B--2---:R-:W-:Y:S01]  /*6f60*/  IADD3 R3, -R137, UR46, RZ ;  /* 0x0000002e89037c10 */ /* 0x004fe2000fffe1ff */
[----:B------:R-:W-:Y:S01]  /*6f70*/  UIMAD UR5, UR34, 0x30, URZ ;  /* 0x00000030220578a4 */ /* 0x000fe2000f8e023f */
[----:B------:R-:W-:Y:S01]  /*6f80*/  ISETP.NE.AND P3, PT, R139, RZ, PT ;  /* 0x000000ff8b00720c */ /* 0x000fe20003f65270 */
[----:B------:R-:W-:Y:S02]  /*6f90*/  BSSY B0, `(.L_x_1424) ;  /* 0x0000043000007945 */ /* 0x000fe40003800000 */
[----:B------:R-:W-:Y:S01]  /*6fa0*/  UIADD3 UR5, UR45, UR5, URZ ;  /* 0x000000052d057290 */ /* 0x000fe2000fffe03f */
[----:B------:R-:W-:Y:S05]  /*6fb0*/  IADD3 R2, P0, R107, UR44, RZ ;  /* 0x0000002c6b027c10 */ /* 0x000fea000ff1e0ff */
[----:B------:R-:W-:Y:S02]  /*6fc0*/  IADD3.X R0, R106, UR5, RZ, P0, !PT ;  /* 0x000000056a007c10 */ /* 0x000fe400087fe4ff */
[C---:B------:R-:W-:Y:S11]  /*6fd0*/  ISETP.GE.AND P0, PT, R3.reuse, 0x21, PT ;  /* 0x000000210300780c */ /* 0x040ff60003f06270 */
[----:B------:R-:W-:Y:S02]  /*6fe0*/  @!UPT UIADD3 URZ, URZ, URZ, URZ ;  /* 0x0000003f3f3ff290 */ /* 0x000fe4000fffe03f */
[----:B-1----:R-:W-:Y:S05]  /*6ff0*/  @P0 IADD3 R5, P1, R2, 0x20, RZ ;  /* 0x0000002002050810 */ /* 0x002fea0007f3e0ff */
[----:B------:R-:W-:Y:S01]  /*7000*/  @P0 IMAD.X R4, RZ, RZ, R0, P1 ;  /* 0x000000ffff040224 */ /* 0x000fe200008e0600 */
[----:B------:R-:W-:Y:S03]  /*7010*/  ISETP.GE.AND P1, PT, R3, 0x1, PT ;  /* 0x000000010300780c */ /* 0x000fe60003f26270 */
[----:B------:R-:W-:Y:S04]  /*7020*/  @P0 IMAD R4, R4, c[0x0][0x258], RZ ;  /* 0x0000960004040a24 */ /* 0x000fe800078e02ff */
[----:B------:R-:W-:Y:S06]  /*7030*/  @P0 IMAD R4, R5, c[0x0][0x25c], R4 ;  /* 0x0000970005040a24 */ /* 0x000fec00078e0204 */
[----:B------:R-:W-:Y:S02]  /*7040*/  @P1 IMAD.MOV.U32 R6, RZ, RZ, R142 ;  /* 0x000000ffff061224 */ /* 0x000fe400078e008e */
[----:B------:R-:W-:Y:S02]  /*7050*/  @P1 IMAD.MOV.U32 R7, RZ, RZ, R103 ;  /* 0x000000ffff071224 */ /* 0x000fe400078e0067 */
[----:B------:R-:W-:Y:S02]  /*7060*/  @P1 IMAD R3, R0, c[0x0][0x258], RZ ;  /* 0x0000960000031a24 */ /* 0x000fe400078e02ff */
[C---:B------:R-:W-:Y:S04]  /*7070*/  @P1 IMAD.WIDE.U32 R6, R2.reuse, c[0x0][0x258], R6 ;  /* 0x0000960002061a25 */ /* 0x040fe800078e0006 */
[----:B------:R-:W-:Y:S01]  /*7080*/  @P1 IMAD R3, R2, c[0x0][0x25c], R3 ;  /* 0x0000970002031a24 */ /* 0x000fe200078e0203 */
[C---:B------:R-:W-:Y:S01]  /*7090*/  @P1 LEA R18, P2, R6.reuse, c[0x0][0x250], 0x1 ;  /* 0x0000940006121a11 */ /* 0x040fe200078408ff */
[----:B------:R-:W-:Y:S02]  /*70a0*/  @P0 IMAD.MOV.U32 R2, RZ, RZ, R142 ;  /* 0x000000ffff020224 */ /* 0x000fe400078e008e */
[----:B------:R-:W-:Y:S05]  /*70b0*/  @P1 IMAD.IADD R3, R7, 0x1, R3 ;  /* 0x0000000107031824 */ /* 0x000fea00078e0203 */
[----:B------:R-:W-:Y:S01]  /*70c0*/  @P1 LEA.HI.X R19, R6, c[0x0][0x254], R3, 0x1, P2 ;  /* 0x0000950006131a11 */ /* 0x000fe200010f0c03 */
[----:B------:R-:W-:Y:S04]  /*70d0*/  @P0 IMAD.MOV.U32 R3, RZ, RZ, R103 ;  /* 0x000000ffff030224 */ /* 0x000fe800078e0067 */
[----:B------:R-:W-:Y:S01]  /*70e0*/  @!PT LDS RZ, [RZ] ;  /* 0x00000000fffff984 */ /* 0x000fe20000000800 */
[----:B------:R-:W-:Y:S01]  /*70f0*/  @!PT LDS RZ, [RZ] ;  /* 0x00000000fffff984 */ /* 0x000fe20000000800 */
[----:B------:R-:W-:Y:S01]  /*7100*/  @!PT LDS RZ, [RZ] ;  /* 0x00000000fffff984 */ /* 0x000fe20000000800 */
[----:B------:R1:W-:Y:S01]  /*7110*/  @P1 LDGSTS.E.BYPASS.LTC128B.128 [R136+0x4080], [R18.64], !P3 ;  /* 0x0408000012881fae */ /* 0x0003e2000d901d5a */
[----:B------:R-:W-:Y:S03]  /*7120*/  @P0 IMAD.WIDE.U32 R2, R5, c[0x0][0x258], R2 ;  /* 0x0000960005020a25 */ /* 0x000fe600078e0002 */
[----:B------:R1:W-:Y:S01]  /*7130*/  @P1 LDGSTS.E.BYPASS.LTC128B.128 [R136+0x5880], [R18.64+0x80], !P6 ;  /* 0x0588008012881fae */ /* 0x0003e2000f101d5a */
[----:B------:R-:W-:Y:S01]  /*7140*/  @P0 IMAD.IADD R4, R3, 0x1, R4 ;  /* 0x0000000103040824 */ /* 0x000fe200078e0204 */
[C---:B------:R-:W-:Y:S02]  /*7150*/  @P0 LEA R6, P2, R2.reuse, c[0x0][0x250], 0x1 ;  /* 0x0000940002060a11 */ /* 0x040fe400078408ff */
[----:B------:R1:W-:Y:S02]  /*7160*/  @P1 LDGSTS.E.BYPASS.LTC128B.128 [R136+0x7080], [R18.64+0x100], !P5 ;  /* 0x0708010012881fae */ /* 0x0003e4000e901d5a */
[----:B------:R-:W-:Y:S02]  /*7170*/  @P0 LEA.HI.X R7, R2, c[0x0][0x254], R4, 0x1, P2 ;  /* 0x0000950002070a11 */ /* 0x000fe400010f0c04 */
[----:B------:R1:W-:Y:S04]  /*7180*/  @P1 LDGSTS.E.BYPASS.LTC128B.128 [R136+0x8880], [R18.64+0x180], !P4 ;  /* 0x0888018012881fae */ /* 0x0003e8000e101d5a */
[----:B------:R1:W-:Y:S04]  /*7190*/  @P0 LDGSTS.E.BYPASS.LTC128B.128 [R136+0x5080], [R6.64], !P3 ;  /* 0x0508000006880fae */ /* 0x0003e8000d901d5a */
[----:B------:R1:W-:Y:S04]  /*71a0*/  @P0 LDGSTS.E.BYPASS.LTC128B.128 [R136+0x6880], [R6.64+0x80], !P6 ;  /* 0x0688008006880fae */ /* 0x0003e8000f101d5a */
[----:B------:R1:W-:Y:S04]  /*71b0*/  @P0 LDGSTS.E.BYPASS.LTC128B.128 [R136+0x8080], [R6.64+0x100], !P5 ;  /* 0x0808010006880fae */ /* 0x0003e8000e901d5a */
[----:B------:R1:W-:Y:S01]  /*71c0*/  @P0 LDGSTS.E.BYPASS.LTC128B.128 [R136+0x9880], [R6.64+0x180], !P4 ;  /* 0x0988018006880fae */ /* 0x0003e2000e101d5a */
[----:B------:R-:W-:Y:S03]  /*71d0*/  IADD3 R2, P0, R102, UR44, RZ ;  /* 0x0000002c66027c10 */ /* 0x000fe6000ff1e0ff */
[----:B------:R-:W0:Y:S01]  /*71e0*/  LDGDEPBAR ;  /* 0x00000000000079af */ /* 0x000e220000000000 */
[----:B------:R-:W-:Y:S02]  /*71f0*/  IADD3.X R0, R101, UR5, RZ, P0, !PT ;  /* 0x0000000565007c10 */ /* 0x000fe400087fe4ff */
[----:B------:R-:W-:Y:S01]  /*7200*/  ISETP.LT.AND P0, PT, R137, UR46, PT ;  /* 0x0000002e89007c0c */ /* 0x000fe2000bf01270 */
[----:B------:R-:W-:Y:S04]  /*7210*/  DEPBAR.LE SB0, 0x0 ;  /* 0x000080000000791a */ /* 0x000fe80000000000 */
[----:B------:R-:W-:Y:S08]  /*7220*/  BAR.SYNC.DEFER_BLOCKING 0x0 ;  /* 0x0000000000007b1d */ /* 0x000ff00000010000 */
[----:B------:R-:W-:-:S05]  /*7230*/  @!P0 BRA `(.L_x_1425) ;  /* 0x0000018000008947 */ /* 0x000fca0003800000 */
[----:B-1----:R-:W-:Y:S02]  /*7240*/  IMAD.MOV.U32 R4, RZ, RZ, R140 ;  /* 0x000000ffff047224 */ /* 0x002fe400078e008c */
[----:B------:R-:W-:Y:S02]  /*7250*/  IMAD.MOV.U32 R5, RZ, RZ, R99 ;  /* 0x000000ffff057224 */ /* 0x000fe400078e0063 */
        /* <DEDUP_REMOVED lines=22> */
.L_x_1425:
[----:B-1----:R-:W-:Y:S05]  /*73c0*/  BSYNC B0 ;  /* 0x0000000000007941 */ /* 0x002fea0003800000 */
.L_x_1424:
[----:B------:R-:W-:Y:S01]  /*73d0*/  ISETP.GE.AND P0, PT, R133, UR46, PT ;  /* 0x0000002e85007c0c */ /* 0x000fe2000bf06270 */
[----:B------:R-:W-:Y:S01]  /*73e0*/  @!UPT UIADD3 URZ, URZ, URZ, URZ ;  /* 0x0000003f3f3ff290 */ /* 0x000fe2000fffe03f */
[----:B------:R-:W-:Y:S11]  /*73f0*/  BSSY B0, `(.L_x_1426) ;  /* 0x000001c000007945 */ /* 0x000ff60003800000 */
[----:B------:R-:W-:-:S05]  /*7400*/  @P0 BRA `(.L_x_1427) ;  /* 0x000001a000000947 */ /* 0x000fca0003800000 */
[----:B------:R-:W-:Y:S01]  /*7410*/  IADD3 R2, P0, R2, 0x20, RZ ;  /* 0x0000002002027810 */ /* 0x000fe20007f1e0ff */
[----:B------:R-:W-:Y:S02]  /*7420*/  IMAD.MOV.U32 R4, RZ, RZ, R140 ;  /* 0x000000ffff047224 */ /* 0x000fe400078e008c */
[----:B------:R-:W-:Y:S02]  /*7430*/  IMAD.MOV.U32 R5, RZ, RZ, R99 ;  /* 0x000000ffff057224 */ /* 0x000fe400078e0063 */
[----:B------:R-:W-:Y:S02]  /*7440*/  IMAD.X R3, RZ, RZ, R0, P0 ;  /* 0x000000ffff037224 */ /* 0x000fe400000e0600 */
[----:B------:R-:W-:Y:S04]  /*7450*/  IMAD.WIDE.U32 R4, R2, c[0x0][0x208], R4 ;  /* 0x0000820002047a25 */ /* 0x000fe800078e0004 */
[----:B------:R-:W-:Y:S01]  /*7460*/  IMAD R3, R3, c[0x0][0x208], RZ ;  /* 0x0000820003037a24 */ /* 0x000fe200078e02ff */
[----:B------:R-:W-:Y:S03]  /*7470*/  LEA R18, P0, R4, c[0x0][0x1f8], 0x1 ;  /* 0x00007e0004127a11 */ /* 0x000fe600078008ff */
        /* <DEDUP_REMOVED lines=19> */
.L_x_1427:
[----:B------:R-:W-:Y:S05]  /*75b0*/  BSYNC B0 ;  /* 0x0000000000007941 */ /* 0x000fea0003800000 */
.L_x_1426:
[----:B------:R-:W-:Y:S06]  /*75c0*/  UISETP.GT.AND UP0, UPT, UR6, UR7, UPT ;  /* 0x000000070600728c */ /* 0x000fec000bf04270 */
[----:B------:R-:W-:Y:S11]  /*75d0*/  PLOP3.LUT P0, PT, PT, PT, UP0, 0x80, 0x0 ;  /* 0x000000000000781c */ /* 0x000ff60003f0f008 */
[----:B------:R-:W-:Y:S02]  /*75e0*/  @!UPT UIADD3 URZ, URZ, URZ, URZ ;  /* 0x0000003f3f3ff290 */ /* 0x000fe4000fffe03f */
[----:B------:R-:W-:-:S05]  /*75f0*/  @!P0 BRA `(.L_x_1428) ;  /* 0x000001b000008947 */ /* 0x000fca0003800000 */
[----:B------:R-:W-:Y:S01]  /*7600*/  UIADD3 UR35, UR6, -0x1, URZ ;  /* 0xffffffff06237890 */ /* 0x000fe2000fffe03f */
[----:B------:R-:W-:Y:S01]  /*7610*/  ISETP.GE.AND P1, PT, R130, 0x1, PT ;  /* 0x000000018200780c */ /* 0x000fe20003f26270 */
[----:B------:R-:W-:Y:S02]  /*7620*/  IMAD.MOV.U32 R2, RZ, RZ, R144 ;  /* 0x000000ffff027224 */ /* 0x000fe400078e0090 */
[----:B------:R-:W-:Y:S01]  /*7630*/  USHF.R.S32.HI UR34, URZ, 0x1f, UR35 ;  /* 0x0000001f3f227899 */ /* 0x000fe20008011423 */
[----:B------:R-:W-:Y:S01]  /*7640*/  IMAD.MOV.U32 R3, RZ, RZ, R161 ;  /* 0x000000ffff037224 */ /* 0x000fe200078e00a1 */
[----:B------:R-:W-:Y:S03]  /*7650*/  UIMAD UR5, UR31, UR35, URZ ;  /* 0x000000231f0572a4 */ /* 0x000fe6000f8e023f */
[----:B------:R-:W-:Y:S01]  /*7660*/  IMAD.WIDE.U32 R2, R100, UR35, R2 ;  /* 0x0000002364027c25 */ /* 0x000fe2000f8e0002 */
[----:B------:R-:W-:Y:S04]  /*7670*/  UIMAD UR5, UR34, UR28, UR5 ;  /* 0x0000001c220572a4 */ /* 0x000fe8000f8e0205 */
[C---:B-1----:R-:W-:Y:S02]  /*7680*/  @P1 LEA R4, P0, R2.reuse, c[0x0][0x220], 0x1 ;  /* 0x0000880002041a11 */ /* 0x042fe400078008ff */
[----:B------:R-:W-:Y:S04]  /*7690*/  IADD3 R0, R3, UR5, RZ ;  /* 0x0000000503007c10 */ /* 0x000fe8000fffe0ff */
[----:B------:R-:W-:Y:S02]  /*76a0*/  @P1 LEA.HI.X R5, R2, c[0x0][0x224], R0, 0x1, P0 ;  /* 0x0000890002051a11 */ /* 0x000fe400000f0c00 */
[----:B------:R-:W-:Y:S03]  /*76b0*/  ISETP.GE.AND P0, PT, R130, 0x21, PT ;  /* 0x000000218200780c */ /* 0x000fe60003f06270 */
[----:B------:R-:W-:Y:S01]  /*76c0*/  @!PT LDS RZ, [RZ] ;  /* 0x00000000fffff984 */ /* 0x000fe20000000800 */
[----:B------:R-:W-:Y:S01]  /*76d0*/  @!PT LDS RZ, [RZ] ;  /* 0x00000000fffff984 */ /* 0x000fe20000000800 */
[----:B------:R-:W-:Y:S01]  /*76e0*/  @!PT LDS RZ, [RZ] ;  /* 0x00000000fffff984 */ /* 0x000fe20000000800 */
[----:B------:R1:W-:Y:S04]  /*76f0*/  @P1 LDGSTS.E.BYPASS.LTC128B.128 [R136+0xa080], [R4.64], !P3 ;  /* 0x0a08000004881fae */ /* 0x0003e8000d901d5a */
[----:B------:R1:W-:Y:S04]  /*7700*/  @P1 LDGSTS.E.BYPASS.LTC128B.128 [R136+0xb880], [R4.64+0x80], !P6 ;  /* 0x0b88008004881fae */ /* 0x0003e8000f101d5a */
[----:B------:R1:W-:Y:S02]  /*7710*/  @P1 LDGSTS.E.BYPASS.LTC128B.128 [R136+0xd080], [R4.64+0x100], !P5 ;  /* 0x0d08010004881fae */ /* 0x0003e4000e901d5a */
[----:B------:R-:W-:Y:S02]  /*7720*/  @P0 IADD3 R2, P2, R2, UR33, RZ ;  /* 0x0000002102020c10 */ /* 0x000fe4000ff5e0ff */
[----:B------:R1:W-:Y:S02]  /*7730*/  @P1 LDGSTS.E.BYPASS.LTC128B.128 [R136+0xe880], [R4.64+0x180], !P4 ;  /* 0x0e88018004881fae */ /* 0x0003e4000e101d5a */
[----:B------:R-:W-:Y:S02]  /*7740*/  @P0 IADD3.X R3, R0, UR32, RZ, P2, !PT ;  /* 0x0000002000030c10 */ /* 0x000fe400097fe4ff */
[C---:B------:R-:W-:Y:S04]  /*7750*/  @P0 LEA R6, P2, R2.reuse, c[0x0][0x220], 0x1 ;  /* 0x0000880002060a11 */ /* 0x040fe800078408ff */
[----:B------:R-:W-:Y:S05]  /*7760*/  @P0 LEA.HI.X R7, R2, c[0x0][0x224], R3, 0x1, P2 ;  /* 0x0000890002070a11 */ /* 0x000fea00010f0c03 */
[----:B------:R1:W-:Y:S04]  /*7770*/  @P0 LDGSTS.E.BYPASS.LTC128B.128 [R136+0xb080], [R6.64], !P3 ;  /* 0x0b08000006880fae */ /* 0x0003e8000d901d5a */
[----:B------:R1:W-:Y:S04]  /*7780*/  @P0 LDGSTS.E.BYPASS.LTC128B.128 [R136+0xc880], [R6.64+0x80], !P6 ;  /* 0x0c88008006880fae */ /* 0x0003e8000f101d5a */
[----:B------:R1:W-:Y:S04]  /*7790*/  @P0 LDGSTS.E.BYPASS.LTC128B.128 [R136+0xe080], [R6.64+0x100], !P5 ;  /* 0x0e08010006880fae */ /* 0x0003e8000e901d5a */
[----:B------:R1:W-:Y:S02]  /*77a0*/  @P0 LDGSTS.E.BYPASS.LTC128B.128 [R136+0xf880], [R6.64+0x180], !P4 ;  /* 0x0f88018006880fae */ /* 0x0003e4000e101d5a */
.L_x_1428:
[----:B------:R-:W0:Y:S01]  /*77b0*/  LDGDEPBAR ;  /* 0x00000000000079af */ /* 0x000e220000000000 */
[----:B------:R-:W-:Y:S01]  /*77c0*/  UIADD3 UR6, UR6, -0x1, URZ ;  /* 0xffffffff06067890 */ /* 0x000fe2000fffe03f */
[----:B------:R-:W-:Y:S11]  /*77d0*/  PLOP3.LUT P0, PT, PT, PT, UP0, 0x80, 0x0 ;  /* 0x000000000000781c */ /* 0x000ff60003f0f008 */
[----:B------:R-:W-:Y:S02]  /*77e0*/  @!UPT UIADD3 URZ, URZ, URZ, URZ ;  /* 0x0000003f3f3ff290 */ /* 0x000fe4000fffe03f */
[----:B------:R-:W-:-:S05]  /*77f0*/  @P0 BRA `(.L_x_1429) ;  /* 0xffffa60000000947 */ /* 0x000fca000383ffff */
[----:B------:R-:W-:Y:S06]  /*7800*/  BAR.SYNC.DEFER_BLOCKING 0x0 ;  /* 0x0000000000007b1d */ /* 0x000fec0000010000 */
.L_x_1389:
[----:B-1----:R-:W-:Y:S01]  /*7810*/  UIADD3 UR6, UR18, 0x7f, URZ ;  /* 0x0000007f12067890 */ /* 0x002fe2000fffe03f */
[----:B------:R-:W-:Y:S01]  /*7820*/  PLOP3.LUT P2, PT, PT, PT, PT, 0x80, 0x0 ;  /* 0x000000000000781c */ /* 0x000fe20003f4f070 */
[----:B------:R-:W-:Y:S01]  /*7830*/  ULDC.64 UR4, c[0x0][0x2c8] ;  /* 0x0000b20000047ab9 */ /* 0x000fe20000000a00 */
[----:B------:R-:W-:Y:S01]  /*7840*/  IMAD.MOV.U32 R3, RZ, RZ, RZ ;  /* 0x000000ffff037224 */ /* 0x000fe200078e00ff */
[----:B------:R-:W-:Y:S01]  /*7850*/  UIMAD.WIDE.U32 UR8, UR6, UR4, URZ ;  /* 0x00000004060872a5 */ /* 0x000fe2000f8e003f */
[----:B------:R-:W-:Y:S01]  /*7860*/  IMAD.MOV.U32 R130, RZ, RZ, RZ ;  /* 0x000000ffff827224 */ /* 0x000fe200078e00ff */
[----:B------:R-:W-:Y:S01]  /*7870*/  UIADD3 UR19, UR19, UR20, URZ ;  /* 0x0000001413137290 */ /* 0x000fe2000fffe03f */
[----:B------:R-:W-:Y:S01]  /*7880*/  CS2R R128, SRZ ;  /* 0x0000000000807805 */ /* 0x000fe2000001ff00 */
[----:B------:R-:W-:Y:S01]  /*7890*/  @UP2 USHF.R.U32.HI UR6, URZ, UR5, UR9 ;  /* 0x000000053f062299 */ /* 0x000fe20008011609 */
[----:B------:R-:W-:Y:S01]  /*78a0*/  CS2R R126, SRZ ;  /* 0x00000000007e7805 */ /* 0x000fe2000001ff00 */
[----:B------:R-:W-:Y:S01]  /*78b0*/  CS2R R124, SRZ ;  /* 0x00000000007c7805 */ /* 0x000fe2000001ff00 */
[----:B------:R-:W-:Y:S01]  /*78c0*/  CS2R R122, SRZ ;  /* 0x00000000007a7805 */ /* 0x000fe2000001ff00 */
[----:B------:R-:W-:Y:S01]  /*78d0*/  UIADD3 UR6, UR12, UR6, URZ ;  /* 0x000000060c067290 */ /* 0x000fe2000fffe03f */
[----:B------:R-:W-:Y:S01]  /*78e0*/  CS2R R120, SRZ ;  /* 0x0000000000787805 */ /* 0x000fe2000001ff00 */
[----:B------:R-:W-:Y:S01]  /*78f0*/  CS2R R118, SRZ ;  /* 0x0000000000767805 */ /* 0x000fe2000001ff00 */
[----:B------:R-:W-:Y:S01]  /*7900*/  CS2R R116, SRZ ;  /* 0x0000000000747805 */ /* 0x000fe2000001ff00 */
[----:B------:R-:W-:Y:S01]  /*7910*/  UIMAD.WIDE UR4, UR6, 0x2aaaaaab, URZ ;  /* 0x2aaaaaab060478a5 */ /* 0x000fe2000f8e023f */
[----:B------:R-:W-:Y:S01]  /*7920*/  CS2R R114, SRZ ;  /* 0x0000000000727805 */ /* 0x000fe2000001ff00 */
[----:B------:R-:W-:Y:S01]  /*7930*/  CS2R R112, SRZ ;  /* 0x0000000000707805 */ /* 0x000fe2000001ff00 */
[----:B------:R-:W-:Y:S01]  /*7940*/  CS2R R110, SRZ ;  /* 0x00000000006e7805 */ /* 0x000fe2000001ff00 */
[----:B------:R-:W-:Y:S01]  /*7950*/  USHF.R.U32.HI UR4, URZ, 0x1f, UR5 ;  /* 0x0000001f3f047899 */ /* 0x000fe20008011605 */
[----:B------:R-:W-:Y:S01]  /*7960*/  CS2R R108, SRZ ;  /* 0x00000000006c7805 */ /* 0x000fe2000001ff00 */
[----:B-----5:R-:W-:Y:S01]  /*7970*/  CS2R R106, SRZ ;  /* 0x00000000006a7805 */ /* 0x020fe2000001ff00 */
[----:B------:R-:W-:Y:S01]  /*7980*/  CS2R R104, SRZ ;  /* 0x0000000000687805 */ /* 0x000fe2000001ff00 */
[----:B------:R-:W-:Y:S01]  /*7990*/  ULEA.HI.SX32 UR4, UR5, UR4, 0x1d ;  /* 0x0000000405047291 */ /* 0x000fe2000f8fea3f */
[----:B------:R-:W-:Y:S01]  /*79a0*/  CS2R R102, SRZ ;  /* 0x0000000000667805 */ /* 0x000fe2000001ff00 */
[----:B------:R-:W-:Y:S01]  /*79b0*/  CS2R R100, SRZ ;  /* 0x0000000000647805 */ /* 0x000fe2000001ff00 */
[----:B------:R-:W-:Y:S01]  /*79c0*/  MOV R99, RZ ;  /* 0x000000ff00637202 */ /* 0x000fe20000000f00 */
[----:B------:R-:W-:Y:S01]  /*79d0*/  UISETP.LT.AND UP0, UPT, UR13, UR4, UPT ;  /* 0x000000040d00728c */ /* 0x000fe2000bf01270 */
[----:B------:R-:W-:Y:S01]  /*79e0*/  IMAD.MOV.U32 R4, RZ, RZ, RZ ;  /* 0x000000ffff047224 */ /* 0x000fe200078e00ff */
[----:B------:R-:W-:Y:S01]  /*79f0*/  CS2R R6, SRZ ;  /* 0x0000000000067805 */ /* 0x000fe2000001ff00 */
[----:B------:R-:W-:Y:S01]  /*7a00*/  MOV R96, RZ ;  /* 0x000000ff00607202 */ /* 0x000fe20000000f00 */
[----:B------:R-:W-:Y:S01]  /*7a10*/  USEL UR13, UR13, UR4, UP0 ;  /* 0x000000040d0d7287 */ /* 0x000fe20008000000 */
[----:B------:R-:W-:Y:S01]  /*7a20*/  CS2R R94, SRZ ;  /* 0x00000000005e7805 */ /* 0x000fe2000001ff00 */
[----:B------:R-:W-:Y:S01]  /*7a30*/  CS2R R92, SRZ ;  /* 0x00000000005c7805 */ /* 0x000fe2000001ff00 */
[----:B------:R-:W-:Y:S01]  /*7a40*/  CS2R R90, SRZ ;  /* 0x00000000005a7805 */ /* 0x000fe2000001ff00 */
[----:B------:R-:W-:Y:S01]  /*7a50*/  UISETP.GE.AND UP0, UPT, UR13, 0x1, UPT ;  /* 0x000000010d00788c */ /* 0x000fe2000bf06270 */
[----:B------:R-:W-:Y:S01]  /*7a60*/  CS2R R88, SRZ ;  /* 0x0000000000587805 */ /* 0x000fe2000001ff00 */
[----:B------:R-:W-:Y:S01]  /*7a70*/  CS2R R86, SRZ ;  /* 0x0000000000567805 */ /* 0x000fe2000001ff00 */
        /* <DEDUP_REMOVED lines=54> */
[----:B------:R-:W-:Y:S02]  /*7de0*/  USHF.R.S32.HI UR6, URZ, 0x1f, UR21 ;  /* 0x0000001f3f067899 */ /* 0x000fe40008011415 */
[----:B------:R-:W-:Y:S01]  /*7df0*/  ULDC.64 UR4, c[0x0][0x178] ;  /* 0x00005e0000047ab9 */ /* 0x000fe20000000a00 */
[----:B------:R-:W2:Y:S01]  /*7e00*/  @P0 LDG.E R24, [R24.64] ;  /* 0x0000001a18180981 */ /* 0x000ea2000c1e1900 */
[-C--:B------:R-:W-:Y:S01]  /*7e10*/  LEA.HI R196, R4, R97.reuse, RZ, 0x3 ;  /* 0x0000006104c47211 */ /* 0x080fe200078f18ff */
[----:B------:R-:W-:Y:S01]  /*7e20*/  UIMAD UR6, UR6, UR4, URZ ;  /* 0x00000004060672a4 */ /* 0x000fe2000f8e023f */
[----:B------:R-:W-:Y:S01]  /*7e30*/  PLOP3.LUT P2, PT, PT, PT, UP2, 0x80, 0x0 ;  /* 0x000000000000781c */ /* 0x000fe20003f4f028 */
[----:B------:R-:W-:Y:S01]  /*7e40*/  UIMAD.WIDE.U32 UR8, UR21, UR4, URZ ;  /* 0x00000004150872a5 */ /* 0x000fe2000f8e003f */
[----:B------:R-:W-:Y:S01]  /*7e50*/  LOP3.LUT R0, R196, 0xfffffff8, RZ, 0xc0, !PT ;  /* 0xfffffff8c4007812 */ /* 0x000fe200078ec0ff */
[----:B------:R-:W-:Y:S01]  /*7e60*/  UIMAD UR21, UR21, UR5, UR6 ;  /* 0x00000005151572a4 */ /* 0x000fe2000f8e0206 */
[----:B------:R-:W-:Y:S01]  /*7e70*/  SHF.R.S32.HI R196, RZ, 0x3, R196 ;  /* 0x00000003ffc47819 */ /* 0x000fe200000114c4 */
[----:B------:R-:W-:Y:S01]  /*7e80*/  IMAD.U32 R228, RZ, RZ, UR16 ;  /* 0x00000010ffe47e24 */ /* 0x000fe2000f8e00ff */
[----:B------:R-:W-:Y:S01]  /*7e90*/  ULDC.64 UR6, c[0x0][0x348] ;  /* 0x0000d20000067ab9 */ /* 0x000fe20000000a00 */
[----:B------:R-:W-:Y:S01]  /*7ea0*/  IMAD.IADD R33, R97, 0x1, -R0 ;  /* 0x0000000161217824 */ /* 0x000fe200078e0a00 */
[----:B------:R-:W-:Y:S01]  /*7eb0*/  UIADD3 UR9, UR9, UR21, URZ ;  /* 0x0000001509097290 */ /* 0x000fe2000fffe03f */
[----:B------:R-:W-:Y:S01]  /*7ec0*/  PLOP3.LUT P1, PT, PT, PT, UP2, 0x80, 0x0 ;  /* 0x000000000000781c */ /* 0x000fe20003f2f028 */
[----:B------:R-:W-:Y:S01]  /*7ed0*/  UISETP.NE.U32.AND UP0, UPT, URZ, UR6, UPT ;  /* 0x000000063f00728c */ /* 0x000fe2000bf05070 */
[C---:B------:R-:W-:Y:S01]  /*7ee0*/  IMAD R0, R33.reuse, 0x20, R196 ;  /* 0x0000002021007824 */ /* 0x040fe200078e02c4 */
[----:B------:R-:W-:Y:S01]  /*7ef0*/  ULDC.64 UR4, c[0x0][0x1b8] ;  /* 0x00006e0000047ab9 */ /* 0x000fe20000000a00 */
[-C--:B------:R-:W-:Y:S01]  /*7f00*/  LEA.HI R6, R4, R97.reuse, RZ, 0x4 ;  /* 0x0000006104067211 */ /* 0x080fe200078f20ff */
[----:B------:R-:W-:Y:S01]  /*7f10*/  UIMAD.WIDE.U32 UR10, UR16, UR4, UR8 ;  /* 0x00000004100a72a5 */ /* 0x000fe2000f8e0008 */
[----:B------:R-:W-:Y:S01]  /*7f20*/  IADD3 R12, R196, UR18, RZ ;  /* 0x00000012c40c7c10 */ /* 0x000fe2000fffe0ff */
[----:B------:R-:W-:Y:S01]  /*7f30*/  UIMAD UR6, UR15, UR4, URZ ;  /* 0x000000040f0672a4 */ /* 0x000fe2000f8e023f */
[----:B------:R-:W-:Y:S01]  /*7f40*/  IADD3 R0, R0, UR18, RZ ;  /* 0x0000001200007c10 */ /* 0x000fe2000fffe0ff */
[----:B------:R-:W-:Y:S01]  /*7f50*/  UISETP.NE.AND.EX UP0, UPT, URZ, UR7, UPT, UP0 ;  /* 0x000000073f00728c */ /* 0x000fe2000bf05300 */
[C---:B------:R-:W-:Y:S01]  /*7f60*/  IMAD.SHL.U32 R76, R33.reuse, 0x8, RZ ;  /* 0x00000008214c7824 */ /* 0x040fe200078e00ff */
[----:B------:R-:W-:Y:S01]  /*7f70*/  USHF.R.S32.HI UR9, URZ, 0x1f, UR24 ;  /* 0x0000001f3f097899 */ /* 0x000fe20008011418 */
[----:B------:R-:W-:Y:S01]  /*7f80*/  IADD3 R23, P3, R196, UR19, RZ ;  /* 0x00000013c4177c10 */ /* 0x000fe2000ff7e0ff */
[----:B------:R-:W-:Y:S01]  /*7f90*/  UIMAD UR6, UR16, UR5, UR6 ;  /* 0x00000005100672a4 */ /* 0x000fe2000f8e0206 */
[----:B------:R-:W-:Y:S01]  /*7fa0*/  @P2 IMAD.HI.U32 R2, R0, c[0x0][0x2c8], RZ ;  /* 0x0000b20000022a27 */ /* 0x000fe200078e00ff */
[----:B------:R-:W-:Y:S01]  /*7fb0*/  USEL UR7, UR9, URZ, !UP0 ;  /* 0x0000003f09077287 */ /* 0x000fe2000c000000 */
[----:B------:R-:W-:Y:S01]  /*7fc0*/  LEA.HI R145, R4, R97, RZ, 0x6 ;  /* 0x0000006104917211 */ /* 0x000fe200078f30ff */
[----:B------:R-:W-:Y:S01]  /*7fd0*/  ULDC.64 UR4, c[0x0][0x1c0] ;  /* 0x0000700000047ab9 */ /* 0x000fe20000000a00 */
[----:B------:R-:W-:Y:S01]  /*7fe0*/  IMAD.MOV.U32 R8, RZ, RZ, R0 ;  /* 0x000000ffff087224 */ /* 0x000fe200078e0000 */
[----:B------:R-:W-:Y:S01]  /*7ff0*/  USEL UR8, UR24, URZ, !UP0 ;  /* 0x0000003f18087287 */ /* 0x000fe2000c000000 */
[----:B------:R-:W-:Y:S01]  /*8000*/  @P1 SHF.R.U32.HI R8, RZ, c[0x0][0x2cc], R2 ;  /* 0x0000b300ff081a19 */ /* 0x000fe20000011602 */
[----:B------:R-:W-:Y:S01]  /*8010*/  UIMAD UR7, UR7, UR4, URZ ;  /* 0x00000004070772a4 */ /* 0x000fe2000f8e023f */
[----:B------:R-:W-:Y:S01]  /*8020*/  IMAD.SHL.U32 R142, R33, 0x8, RZ ;  /* 0x00000008218e7824 */ /* 0x000fe200078e00ff */
[----:B------:R-:W-:Y:S01]  /*8030*/  UIADD3 UR11, UR11, UR6, URZ ;  /* 0x000000060b0b7290 */ /* 0x000fe2000fffe03f */
[--C-:B------:R-:W-:Y:S01]  /*8040*/  SHF.R.S32.HI R5, RZ, 0x1f, R8.reuse ;  /* 0x0000001fff057819 */ /* 0x100fe20000011408 */
[----:B------:R-:W-:Y:S01]  /*8050*/  UIMAD UR5, UR8, UR5, UR7 ;  /* 0x00000005080572a4 */ /* 0x000fe2000f8e0207 */
[----:B------:R-:W-:Y:S01]  /*8060*/  IMAD.MOV R3, RZ, RZ, -R8 ;  /* 0x000000ffff037224 */ /* 0x000fe200078e0a08 */
[----:B------:R-:W-:Y:S01]  /*8070*/  UIMAD.WIDE.U32 UR10, UR8, UR4, UR10 ;  /* 0x00000004080a72a5 */ /* 0x000fe2000f8e000a */
[----:B------:R-:W-:Y:S01]  /*8080*/  SHF.R.S32.HI R143, RZ, 0x1f, R142 ;  /* 0x0000001fff8f7819 */ /* 0x000fe2000001148e */
[----:B------:R-:W-:Y:S01]  /*8090*/  IMAD R5, R5, c[0x0][0x1b0], RZ ;  /* 0x00006c0005057a24 */ /* 0x000fe200078e02ff */
[----:B------:R-:W-:Y:S01]  /*80a0*/  ULDC UR6, c[0x0][0x2c4] ;  /* 0x0000b10000067ab9 */ /* 0x000fe20000000800 */
[----:B------:R-:W-:Y:S01]  /*80b0*/  IMAD R2, R3, c[0x0][0x2c4], R0 ;  /* 0x0000b10003027a24 */ /* 0x000fe200078e0200 */
[----:B------:R-:W-:Y:S01]  /*80c0*/  UIADD3 UR5, UR11, UR5, URZ ;  /* 0x000000050b057290 */ /* 0x000fe2000fffe03f */
[----:B------:R-:W-:Y:S01]  /*80d0*/  SHF.R.S32.HI R3, RZ, 0x4, R6 ;  /* 0x00000004ff037819 */ /* 0x000fe20000011406 */
[----:B------:R-:W-:Y:S01]  /*80e0*/  IMAD.U32 R11, RZ, RZ, UR11 ;  /* 0x0000000bff0b7e24 */ /* 0x000fe2000f8e00ff */
[----:B------:R-:W-:Y:S01]  /*80f0*/  UIMAD UR6, UR22, UR6, URZ ;  /* 0x00000006160672a4 */ /* 0x000fe2000f8e023f */
[----:B------:R-:W-:Y:S01]  /*8100*/  IMAD.U32 R10, RZ, RZ, UR10 ;  /* 0x0000000aff0a7e24 */ /* 0x000fe2000f8e00ff */
[----:B------:R-:W-:Y:S01]  /*8110*/  LEA.HI R35, R6, R3, RZ, 0x1 ;  /* 0x0000000306237211 */ /* 0x000fe200078f08ff */
[----:B------:R-:W-:Y:S01]  /*8120*/  IMAD.U32 R11, RZ, RZ, UR5 ;  /* 0x00000005ff0b7e24 */ /* 0x000fe2000f8e00ff */
[----:B------:R-:W-:Y:S01]  /*8130*/  SHF.R.S32.HI R15, RZ, 0x1f, R2 ;  /* 0x0000001fff0f7819 */ /* 0x000fe20000011402 */
[C---:B------:R-:W-:Y:S01]  /*8140*/  IMAD R5, R8.reuse, c[0x0][0x1b4], R5 ;  /* 0x00006d0008057a24 */ /* 0x040fe200078e0205 */
[----:B------:R-:W-:Y:S01]  /*8150*/  LOP3.LUT R35, R35, 0xfffffffe, RZ, 0xc0, !PT ;  /* 0xfffffffe23237812 */ /* 0x000fe200078ec0ff */
[----:B------:R-:W-:Y:S01]  /*8160*/  IMAD.WIDE.U32 R8, R8, c[0x0][0x1b0], R10 ;  /* 0x00006c0008087a25 */ /* 0x000fe200078e000a */
[----:B------:R-:W-:Y:S01]  /*8170*/  IADD3 R0, R12, 0x20, RZ ;  /* 0x000000200c007810 */ /* 0x000fe20007ffe0ff */
[----:B------:R-:W-:Y:S01]  /*8180*/  USHF.R.S32.HI UR4, URZ, 0x1f, UR19 ;  /* 0x0000001f3f047899 */ /* 0x000fe20008011413 */
[----:B------:R-:W-:Y:S01]  /*8190*/  LOP3.LUT R6, R6, 0xfffffff0, RZ, 0xc0, !PT ;  /* 0xfffffff006067812 */ /* 0x000fe200078ec0ff */
[----:B------:R-:W-:Y:S01]  /*81a0*/  IMAD R15, R15, c[0x0][0x1a8], RZ ;  /* 0x00006a000f0f7a24 */ /* 0x000fe200078e02ff */
[----:B------:R-:W-:Y:S01]  /*81b0*/  ISETP.GE.AND P1, PT, R0, UR6, PT ;  /* 0x0000000600007c0c */ /* 0x000fe2000bf26270 */
[----:B------:R-:W-:Y:S01]  /*81c0*/  IMAD.IADD R9, R9, 0x1, R5 ;  /* 0x0000000109097824 */ /* 0x000fe200078e0205 */
[----:B------:R-:W-:Y:S01]  /*81d0*/  IADD3 R0, R76, 0x80, RZ ;  /* 0x000000804c007810 */ /* 0x000fe20007ffe0ff */
[----:B------:R-:W-:Y:S01]  /*81e0*/  IMAD.IADD R35, R3, 0x1, -R35 ;  /* 0x0000000103237824 */ /* 0x000fe200078e0a23 */
[----:B------:R-:W-:Y:S01]  /*81f0*/  P2R R10, PR, RZ, 0x2 ;  /* 0x00000002ff0a7803 */ /* 0x000fe20000000000 */
[----:B------:R-:W-:Y:S01]  /*8200*/  IMAD R15, R2, c[0x0][0x1ac], R15 ;  /* 0x00006b00020f7a24 */ /* 0x000fe200078e020f */
[----:B------:R-:W-:Y:S01]  /*8210*/  ISETP.GE.AND P6, PT, R0, c[0x0][0x198], PT ;  /* 0x0000660000007a0c */ /* 0x000fe20003fc6270 */
[----:B------:R-:W-:Y:S01]  /*8220*/  IMAD.WIDE.U32 R2, R2, c[0x0][0x1a8], R8 ;  /* 0x00006a0002027a25 */ /* 0x000fe200078e0008 */
[----:B------:R-:W-:Y:S01]  /*8230*/  LEA.HI.X.SX32 R26, R196, UR4, 0x1, P3 ;  /* 0x00000004c41a7c11 */ /* 0x000fe200098f0eff */
[----:B------:R-:W-:Y:S01]  /*8240*/  ULDC.64 UR4, c[0x0][0x1e8] ;  /* 0x00007a0000047ab9 */ /* 0x000fe20000000a00 */
[----:B------:R-:W-:Y:S01]  /*8250*/  ISETP.GE.AND P2, PT, R12, UR6, PT ;  /* 0x000000060c007c0c */ /* 0x000fe2000bf46270 */
[----:B------:R-:W-:Y:S01]  /*8260*/  IMAD.IADD R15, R3, 0x1, R15 ;  /* 0x00000001030f7824 */ /* 0x000fe200078e020f */
[----:B------:R-:W-:Y:S01]  /*8270*/  LEA R16, P1, R2, c[0x0][0x160], 0x1 ;  /* 0x0000580002107a11 */ /* 0x000fe200078208ff */
[----:B------:R-:W-:Y:S01]  /*8280*/  IMAD R20, R26, c[0x0][0x1e0], RZ ;  /* 0x000078001a147a24 */ /* 0x000fe200078e02ff */
[----:B------:R-:W-:Y:S01]  /*8290*/  P2R R3, PR, RZ, 0x40 ;  /* 0x00000040ff037803 */ /* 0x000fe20000000000 */
[----:B------:R-:W-:Y:S01]  /*82a0*/  IMAD.IADD R3, R97, 0x1, -R6 ;  /* 0x0000000161037824 */ /* 0x000fe200078e0a06 */
[----:B------:R-:W-:Y:S01]  /*82b0*/  LEA.HI.X R15, R2, c[0x0][0x164], R15, 0x1, P1 ;  /* 0x00005900020f7a11 */ /* 0x000fe200008f0c0f */
[----:B------:R-:W1:Y:S01]  /*82c0*/  SHFL.IDX PT, R18, R16, RZ, 0x181f ;  /* 0x00181fff10127589 */ /* 0x000e6200000e0000 */
[----:B------:R-:W-:Y:S01]  /*82d0*/  IMAD R26, R26, c[0x0][0x208], RZ ;  /* 0x000082001a1a7a24 */ /* 0x000fe200078e02ff */
[----:B------:R-:W-:Y:S01]  /*82e0*/  IADD3 R6, R76, 0xc0, RZ ;  /* 0x000000c04c067810 */ /* 0x000fe20007ffe0ff */
[C---:B------:R-:W-:Y:S01]  /*82f0*/  IMAD R20, R23.reuse, c[0x0][0x1e4], R20 ;  /* 0x0000790017147a24 */ /* 0x040fe200078e0214 */
[----:B------:R-:W3:Y:S01]  /*8300*/  SHFL.IDX PT, R19, R15, RZ, 0x181f ;  /* 0x00181fff0f137589 */ /* 0x000ee200000e0000 */
[----:B------:R-:W-:Y:S01]  /*8310*/  SHF.R.S32.HI R8, RZ, 0x1f, R3 ;  /* 0x0000001fff087819 */ /* 0x000fe20000011403 */
[C---:B------:R-:W-:Y:S01]  /*8320*/  IMAD R26, R23.reuse, c[0x0][0x20c], R26 ;  /* 0x00008300171a7a24 */ /* 0x040fe200078e021a */
[----:B------:R-:W-:Y:S01]  /*8330*/  ISETP.GE.AND P5, PT, R6, c[0x0][0x198], PT ;  /* 0x0000660006007a0c */ /* 0x000fe20003fa6270 */
[C-C-:B------:R-:W-:Y:S01]  /*8340*/  IMAD.WIDE.U32 R28, R23.reuse, c[0x0][0x1e0], R142.reuse ;  /* 0x00007800171c7a25 */ /* 0x140fe200078e008e */
[----:B------:R-:W-:Y:S01]  /*8350*/  LEA.HI R8, R8, R3, RZ, 0x3 ;  /* 0x0000000308087211 */ /* 0x000fe200078f18ff */
[----:B------:R-:W-:Y:S01]  /*8360*/  @!UP1 UMOV UR8, UR24 ;  /* 0x0000001800089c82 */ /* 0x000fe20008000000 */
[----:B------:R-:W-:Y:S01]  /*8370*/  IADD3 R34, R142, 0x40, RZ ;  /* 0x000000408e227810 */ /* 0x000fe20007ffe0ff */
[----:B------:R-:W-:Y:S01]  /*8380*/  IMAD.WIDE.U32 R22, R23, c[0x0][0x208], R142 ;  /* 0x0000820017167a25 */ /* 0x000fe200078e008e */
[----:B------:R-:W-:Y:S01]  /*8390*/  LOP3.LUT R2, R8, 0xfffffff8, RZ, 0xc0, !PT ;  /* 0xfffffff808027812 */ /* 0x000fe200078ec0ff */
[----:B------:R-:W-:Y:S01]  /*83a0*/  UIMAD UR4, UR15, UR4, URZ ;  /* 0x000000040f0472a4 */ /* 0x000fe2000f8e023f */
[----:B------:R-:W-:Y:S01]  /*83b0*/  @!P2 SHF.R.S32.HI R13, RZ, 0x1f, R34 ;  /* 0x0000001fff0da819 */ /* 0x000fe20000011422 */
[----:B------:R-:W-:Y:S01]  /*83c0*/  IMAD.IADD R27, R23, 0x1, R26 ;  /* 0x00000001171b7824 */ /* 0x000fe200078e021a */
[----:B------:R-:W-:Y:S01]  /*83d0*/  @!P2 SHF.R.S32.HI R11, RZ, 0x1f, R0 ;  /* 0x0000001fff0ba819 */ /* 0x000fe20000011400 */
[----:B------:R-:W-:Y:S01]  /*83e0*/  IMAD.MOV.U32 R26, RZ, RZ, R22 ;  /* 0x000000ffff1a7224 */ /* 0x000fe200078e0016 */
[----:B------:R-:W-:Y:S01]  /*83f0*/  ISETP.GE.AND P3, PT, R76, c[0x0][0x198], PT ;  /* 0x000066004c007a0c */ /* 0x000fe20003f66270 */
[----:B------:R-:W-:Y:S01]  /*8400*/  IMAD.IADD R2, R3, 0x1, -R2 ;  /* 0x0000000103027824 */ /* 0x000fe200078e0a02 */
[----:B------:R-:W-:Y:S01]  /*8410*/  P2R R3, PR, RZ, 0x20 ;  /* 0x00000020ff037803 */ /* 0x000fe20000000000 */
[----:B------:R-:W-:Y:S01]  /*8420*/  IMAD.SHL.U32 R147, R196, 0x40, RZ ;  /* 0x00000040c4937824 */ /* 0x000fe200078e00ff */
[----:B------:R-:W-:Y:S01]  /*8430*/  @!P2 LEA.HI R13, R13, R34, RZ, 0x3 ;  /* 0x000000220d0da211 */ /* 0x000fe200078f18ff */
[----:B------:R-:W-:Y:S01]  /*8440*/  IMAD.SHL.U32 R145, R145, 0x8, RZ ;  /* 0x0000000891917824 */ /* 0x000fe200078e00ff */
[----:B-1----:R-:W-:Y:S01]  /*8450*/  @!P2 LEA R22, P1, R76, R18, 0x1 ;  /* 0x000000124c16a211 */ /* 0x002fe200078208ff */
[----:B------:R-:W-:Y:S01]  /*8460*/  IMAD.MOV.U32 R5, RZ, RZ, 0x10 ;  /* 0x00000010ff057424 */ /* 0x000fe200078e00ff */
[----:B------:R-:W-:Y:S01]  /*8470*/  LOP3.LUT P4, RZ, R2, 0x4, RZ, 0xc0, !PT ;  /* 0x0000000402ff7812 */ /* 0x000fe2000788c0ff */
[----:B------:R-:W-:Y:S01]  /*8480*/  IMAD.SHL.U32 R3, R35, 0x8, RZ ;  /* 0x0000000823037824 */ /* 0x000fe200078e00ff */
[----:B---3--:R-:W-:Y:S01]  /*8490*/  @!P2 LEA.HI.X R23, R76, R19, R143, 0x1, P1 ;  /* 0x000000134c17a211 */ /* 0x008fe200008f0c8f */
[----:B------:R-:W-:Y:S01]  /*84a0*/  IMAD.IADD R21, R29, 0x1, R20 ;  /* 0x000000011d157824 */ /* 0x000fe200078e0214 */
[C---:B------:R-:W-:Y:S01]  /*84b0*/  LOP3.LUT P1, RZ, R2.reuse, 0x2, RZ, 0xc0, !PT ;  /* 0x0000000202ff7812 */ /* 0x040fe2000782c0ff */
[----:B------:R-:W-:Y:S01]  /*84c0*/  IMAD.SHL.U32 R2, R2, 0x40, RZ ;  /* 0x0000004002027824 */ /* 0x000fe200078e00ff */
[----:B------:R-:W-:Y:S01]  /*84d0*/  LOP3.LUT R147, R147, 0x1c0, RZ, 0xc0, !PT ;  /* 0x000001c093937812 */ /* 0x000fe200078ec0ff */
[----:B------:R-:W-:Y:S01]  /*84e0*/  IMAD.MOV.U32 R20, RZ, RZ, R28 ;  /* 0x000000ffff147224 */ /* 0x000fe200078e001c */
[----:B------:R-:W-:Y:S01]  /*84f0*/  LOP3.LUT R145, R145, 0xfffffe00, RZ, 0xc0, !PT ;  /* 0xfffffe0091917812 */ /* 0x000fe200078ec0ff */
[----:B------:R-:W-:Y:S01]  /*8500*/  UIMAD UR4, UR16, UR5, UR4 ;  /* 0x00000005100472a4 */ /* 0x000fe2000f8e0204 */
[----:B------:R-:W-:Y:S01]  /*8510*/  LOP3.LUT R2, R2, 0x1c0, RZ, 0xc0, !PT ;  /* 0x000001c002027812 */ /* 0x000fe200078ec0ff */
[----:B------:R-:W-:Y:S01]  /*8520*/  IMAD.WIDE.U32 R228, R228, c[0x0][0x1e8], R20 ;  /* 0x00007a00e4e47a25 */ /* 0x000fe200078e0014 */
[----:B------:R-:W-:Y:S01]  /*8530*/  LOP3.LUT R32, R147, 0x38, R142, 0xf8, !PT ;  /* 0x0000003893207812 */ /* 0x000fe200078ef88e */
[----:B------:R-:W-:Y:S01]  /*8540*/  BSSY B0, `(.L_x_1431) ;  /* 0x0000056000007945 */ /* 0x000fe20003800000 */
[----:B------:R-:W-:Y:S01]  /*8550*/  SHF.R.U32.HI R144, RZ, 0x3, R147 ;  /* 0x00000003ff907819 */ /* 0x000fe20000011693 */
[----:B------:R-:W-:Y:S01]  /*8560*/  IMAD.U32 R20, RZ, RZ, UR16 ;  /* 0x00000010ff147e24 */ /* 0x000fe2000f8e00ff */
[----:B------:R-:W-:-:S02]  /*8570*/  SEL R5, R5, 0xfffffff0, !P1 ;  /* 0xfffffff005057807 */ /* 0x000fc40004800000 */
[----:B------:R-:W-:Y:S01]  /*8580*/  @!P2 LEA.HI R11, R11, R0, RZ, 0x3 ;  /* 0x000000000b0ba211 */ /* 0x000fe200078f18ff */
[----:B------:R-:W-:Y:S01]  /*8590*/  IMAD.WIDE.U32 R20, R20, c[0x0][0x210], R26 ;  /* 0x0000840014147a25 */ /* 0x000fe200078e001a */
[----:B------:R-:W-:Y:S02]  /*85a0*/  ISETP.GE.AND P1, PT, R34, c[0x0][0x198], PT ;  /* 0x0000660022007a0c */ /* 0x000fe40003f26270 */
[----:B------:R-:W-:Y:S02]  /*85b0*/  LOP3.LUT R3, R2, 0x8, R3, 0xf8, !PT ;  /* 0x0000000802037812 */ /* 0x000fe400078ef803 */
[----:B------:R-:W-:Y:S02]  /*85c0*/  SHF.R.U32.HI R2, RZ, 0x3, R2 ;  /* 0x00000003ff027819 */ /* 0x000fe40000011602 */
[----:B------:R-:W-:Y:S02]  /*85d0*/  LOP3.LUT R32, R145, R32, R144, 0xf6, !PT ;  /* 0x0000002091207212 */ /* 0x000fe400078ef690 */
[----:B------:R-:W-:-:S02]  /*85e0*/  @!P2 LOP3.LUT R13, R13, 0xfffffff8, RZ, 0xc0, !PT ;  /* 0xfffffff80d0da812 */ /* 0x000fc400078ec0ff */
[----:B------:R-:W-:Y:S01]  /*85f0*/  @!P2 LOP3.LUT R11, R11, 0xfffffff8, RZ, 0xc0, !PT ;  /* 0xfffffff80b0ba812 */ /* 0x000fe200078ec0ff */
[----:B------:R-:W-:Y:S01]  /*8600*/  @!P2 IMAD.SHL.U32 R9, R32, 0x2, RZ ;  /* 0x000000022009a824 */ /* 0x000fe200078e00ff */
[----:B------:R-:W-:Y:S02]  /*8610*/  @!P2 SHF.R.S32.HI R7, RZ, 0x1f, R6 ;  /* 0x0000001fff07a819 */ /* 0x000fe40000011406 */
[----:B------:R-:W-:Y:S01]  /*8620*/  LOP3.LUT R2, R3, R2, RZ, 0x3c, !PT ;  /* 0x0000000203027212 */ /* 0x000fe200078e3cff */
[----:B------:R-:W-:Y:S01]  /*8630*/  @!P2 IMAD.WIDE R26, R11, 0x2, R18 ;  /* 0x000000020b1aa825 */ /* 0x000fe200078e0212 */
[----:B------:R-:W-:Y:S01]  /*8640*/  IADD3 R229, R229, UR4, RZ ;  /* 0x00000004e5e57c10 */ /* 0x000fe2000fffe0ff */
[----:B------:R-:W-:Y:S01]  /*8650*/  ULDC.64 UR4, c[0x0][0x210] ;  /* 0x0000840000047ab9 */ /* 0x000fe20000000a00 */
[----:B------:R-:W-:Y:S01]  /*8660*/  @!P2 LEA.HI R7, R7, R6, RZ, 0x3 ;  /* 0x000000060707a211 */ /* 0x000fe200078f18ff */
[----:B------:R-:W-:Y:S01]  /*8670*/  UIMAD UR4, UR15, UR4, URZ ;  /* 0x000000040f0472a4 */ /* 0x000fe2000f8e023f */
[----:B------:R-:W-:Y:S01]  /*8680*/  @!PT LDS RZ, [RZ] ;  /* 0x00000000fffff984 */ /* 0x000fe20000000800 */
[----:B------:R1:W-:Y:S01]  /*8690*/  @!P2 LDGSTS.E.BYPASS.LTC128B.128 [R9+0x10080], [R22.64], !P3 ;  /* 0x100800001609afae */ /* 0x0003e2000d901d5a */
[----:B------:R-:W-:-:S02]  /*86a0*/  LOP3.LUT R223, R223, 0xfffffffe, RZ, 0xc0, !PT ;  /* 0xfffffffedfdf7812 */ /* 0x000fc400078ec0ff */
[----:B------:R-:W-:Y:S01]  /*86b0*/  @!P2 LOP3.LUT R7, R7, 0xfffffff8, RZ, 0xc0, !PT ;  /* 0xfffffff80707a812 */ /* 0x000fe200078ec0ff */
[----:B------:R-:W-:-:S04]  /*86c0*/  UIMAD UR4, UR16, UR5, UR4 ;  /* 0x00000005100472a4 */ /* 0x000fc8000f8e0204 */
[----:B------:R-:W-:Y:S01]  /*86d0*/  @!P2 IMAD.WIDE R28, R7, 0x2, R18 ;  /* 0x00000002071ca825 */ /* 0x000fe200078e0212 */
[----:B------:R-:W-:Y:S02]  /*86e0*/  IADD3 R7, R142, 0x80, RZ ;  /* 0x000000808e077810 */ /* 0x000fe40007ffe0ff */
[----:B------:R-:W-:Y:S02]  /*86f0*/  IADD3 R21, R21, UR4, RZ ;  /* 0x0000000415157c10 */ /* 0x000fe4000fffe0ff */
[----:B--2---:R-:W-:Y:S01]  /*8700*/  @P0 SHF.R.S32.HI R25, RZ, 0x1f, R24 ;  /* 0x0000001fff190819 */ /* 0x004fe20000011418 */
[----:B------:R-:W-:Y:S02]  /*8710*/  @!P0 IMAD.U32 R24, RZ, RZ, UR8 ;  /* 0x00000008ff188e24 */ /* 0x000fe4000f8e00ff */
[----:B------:R-:W-:Y:S01]  /*8720*/  @!P0 IMAD.U32 R25, RZ, RZ, UR9 ;  /* 0x00000009ff198e24 */ /* 0x000fe2000f8e00ff */
[----:B------:R-:W-:-:S04]  /*8730*/  ISETP.NE.U32.AND P0, PT, RZ, c[0x0][0x350], PT ;  /* 0x0000d400ff007a0c */ /* 0x000fc80003f05070 */
[----:B------:R-:W-:-:S04]  /*8740*/  ISETP.NE.AND.EX P0, PT, RZ, c[0x0][0x354], PT, P0 ;  /* 0x0000d500ff007a0c */ /* 0x000fc80003f05300 */
[----:B------:R-:W-:Y:S02]  /*8750*/  SEL R224, R24, RZ, !P0 ;  /* 0x000000ff18e07207 */ /* 0x000fe40004000000 */
[----:B------:R-:W-:Y:S01]  /*8760*/  SEL R3, R25, RZ, !P0 ;  /* 0x000000ff19037207 */ /* 0x000fe20004000000 */
[----:B------:R-:W-:Y:S01]  /*8770*/  @!P2 IMAD.WIDE R24, R13, 0x2, R18 ;  /* 0x000000020d18a825 */ /* 0x000fe200078e0212 */
[----:B------:R-:W-:Y:S01]  /*8780*/  ISETP.NE.AND P0, PT, R10, RZ, PT ;  /* 0x000000ff0a00720c */ /* 0x000fe20003f05270 */
[----:B------:R2:W3:Y:S02]  /*8790*/  SHFL.IDX PT, R18, R16, 0x1, 0x181f ;  /* 0x00381f0010127f89 */ /* 0x0004e400000e0000 */
[C---:B------:R-:W-:Y:S02]  /*87a0*/  IMAD R233, R3.reuse, c[0x0][0x1f0], RZ ;  /* 0x00007c0003e97a24 */ /* 0x040fe400078e02ff */
[----:B------:R1:W-:Y:S01]  /*87b0*/  @!P2 LDGSTS.E.BYPASS.LTC128B.128 [R9+0x14080], [R24.64], !P1 ;  /* 0x140800001809afae */ /* 0x0003e2000c901d5a */
[----:B------:R-:W-:-:S02]  /*87c0*/  IMAD R231, R3, c[0x0][0x218], RZ ;  /* 0x0000860003e77a24 */ /* 0x000fc400078e02ff */
[----:B------:R-:W-:Y:S01]  /*87d0*/  IMAD.MOV.U32 R3, RZ, RZ, 0x20 ;  /* 0x00000020ff037424 */ /* 0x000fe200078e00ff */
[----:B------:R1:W-:Y:S01]  /*87e0*/  @!P2 LDGSTS.E.BYPASS.LTC128B.128 [R9+0x18080], [R26.64], !P6 ;  /* 0x180800001a09afae */ /* 0x0003e2000f101d5a */
[----:B------:R-:W-:Y:S01]  /*87f0*/  ISETP.GE.AND P6, PT, R142, c[0x0][0x1d4], PT ;  /* 0x000075008e007a0c */ /* 0x000fe20003fc6270 */
[C---:B------:R-:W-:Y:S02]  /*8800*/  IMAD R233, R224.reuse, c[0x0][0x1f4], R233 ;  /* 0x00007d00e0e97a24 */ /* 0x040fe400078e02e9 */
[----:B------:R1:W-:Y:S01]  /*8810*/  @!P2 LDGSTS.E.BYPASS.LTC128B.128 [R9+0x1c080], [R28.64], !P5 ;  /* 0x1c0800001c09afae */ /* 0x0003e2000e901d5a */
[C---:B------:R-:W-:Y:S01]  /*8820*/  IMAD R231, R224.reuse, c[0x0][0x21c], R231 ;  /* 0x00008700e0e77a24 */ /* 0x040fe200078e02e7 */
[----:B------:R-:W-:Y:S01]  /*8830*/  ISETP.GE.AND P5, PT, R7, c[0x0][0x1d4], PT ;  /* 0x0000750007007a0c */ /* 0x000fe20003fa6270 */
[----:B------:R-:W-:Y:S01]  /*8840*/  IMAD.WIDE.U32 R228, R224, c[0x0][0x1f0], R228 ;  /* 0x00007c00e0e47a25 */ /* 0x000fe200078e00e4 */
[----:B------:R-:W-:Y:S01]  /*8850*/  IADD3 R7, R142, 0xc0, RZ ;  /* 0x000000c08e077810 */ /* 0x000fe20007ffe0ff */
[----:B------:R2:W4:Y:S01]  /*8860*/  SHFL.IDX PT, R19, R15, 0x1, 0x181f ;  /* 0x00381f000f137f89 */ /* 0x00052200000e0000 */
[----:B------:R-:W-:Y:S01]  /*8870*/  SEL R3, R3, 0xffffffe0, !P4 ;  /* 0xffffffe003037807 */ /* 0x000fe20006000000 */
[----:B------:R-:W-:Y:S01]  /*8880*/  IMAD.WIDE.U32 R224, R224, c[0x0][0x218], R20 ;  /* 0x00008600e0e07a25 */ /* 0x000fe200078e0014 */
[----:B------:R-:W-:-:S02]  /*8890*/  ISETP.GE.AND P4, PT, R7, c[0x0][0x1d4], PT ;  /* 0x0000750007007a0c */ /* 0x000fc40003f86270 */
[----:B------:R-:W-:Y:S01]  /*88a0*/  @P6 LOP3.LUT R223, R223, 0x1, RZ, 0xfc, !PT ;  /* 0x00000001dfdf6812 */ /* 0x000fe200078efcff */
[----:B------:R-:W-:Y:S01]  /*88b0*/  IMAD.IADD R233, R229, 0x1, R233 ;  /* 0x00000001e5e97824 */ /* 0x000fe200078e02e9 */
[----:B------:R-:W-:Y:S01]  /*88c0*/  ISETP.GE.AND P6, PT, R34, c[0x0][0x1d4], PT ;  /* 0x0000750022007a0c */ /* 0x000fe20003fc6270 */
[----:B------:R-:W-:Y:S02]  /*88d0*/  IMAD.IADD R231, R225, 0x1, R231 ;  /* 0x00000001e1e77824 */ /* 0x000fe400078e02e7 */
[----:B-1----:R-:W-:-:S05]  /*88e0*/  IMAD.SHL.U32 R9, R8, 0x40, RZ ;  /* 0x0000004008097824 */ /* 0x002fca00078e00ff */
[----:B------:R-:W-:Y:S01]  /*88f0*/  LOP3.LUT R2, R2, 0xfffffe00, R9, 0xf8, !PT ;  /* 0xfffffe0002027812 */ /* 0x000fe200078ef809 */
[----:B------:R-:W-:Y:S05]  /*8900*/  @P0 BRA `(.L_x_1432) ;  /* 0x0000019000000947 */ /* 0x000fea0003800000 */
[----:B--234-:R-:W-:Y:S01]  /*8910*/  IADD3 R14, R76, 0x80, RZ ;  /* 0x000000804c0e7810 */ /* 0x01cfe20007ffe0ff */
[----:B------:R-:W-:Y:S01]  /*8920*/  IMAD.SHL.U32 R17, R32, 0x2, RZ ;  /* 0x0000000220117824 */ /* 0x000fe200078e00ff */
[C---:B------:R-:W-:Y:S02]  /*8930*/  IADD3 R8, R76.reuse, 0xc0, RZ ;  /* 0x000000c04c087810 */ /* 0x040fe40007ffe0ff */
[----:B------:R-:W-:Y:S02]  /*8940*/  SHF.R.S32.HI R11, RZ, 0x1f, R34 ;  /* 0x0000001fff0b7819 */ /* 0x000fe40000011422 */
[----:B------:R-:W-:Y:S02]  /*8950*/  SHF.R.S32.HI R9, RZ, 0x1f, R14 ;  /* 0x0000001fff097819 */ /* 0x000fe4000001140e */
[----:B------:R-:W-:Y:S02]  /*8960*/  LEA R20, P0, R76, R18, 0x1 ;  /* 0x000000124c147211 */ /* 0x000fe400078008ff */
[----:B------:R-:W-:-:S02]  /*8970*/  SHF.R.S32.HI R7, RZ, 0x1f, R8 ;  /* 0x0000001fff077819 */ /* 0x000fc40000011408 */
[----:B------:R-:W-:Y:S02]  /*8980*/  LEA.HI R11, R11, R34, RZ, 0x3 ;  /* 0x000000220b0b7211 */ /* 0x000fe400078f18ff */
[----:B------:R-:W-:Y:S02]  /*8990*/  P2R R13, PR, RZ, 0x4 ;  /* 0x00000004ff0d7803 */ /* 0x000fe40000000000 */
[----:B------:R-:W-:Y:S02]  /*89a0*/  LEA.HI R9, R9, R14, RZ, 0x3 ;  /* 0x0000000e09097211 */ /* 0x000fe400078f18ff */
[----:B------:R-:W-:Y:S02]  /*89b0*/  LEA.HI.X R21, R76, R19, R143, 0x1, P0 ;  /* 0x000000134c157211 */ /* 0x000fe400000f0c8f */
[----:B------:R-:W-:Y:S02]  /*89c0*/  LEA.HI R7, R7, R8, RZ, 0x3 ;  /* 0x0000000807077211 */ /* 0x000fe400078f18ff */
[----:B------:R-:W-:Y:S01]  /*89d0*/  ISETP.GE.AND P2, PT, R0, c[0x0][0x198], PT ;  /* 0x0000660000007a0c */ /* 0x000fe20003f46270 */
[----:B------:R1:W-:Y:S01]  /*89e0*/  LDGSTS.E.BYPASS.LTC128B.128 [R17+0x11080], [R20.64], !P3 ;  /* 0x1108000014117fae */ /* 0x0003e2000d901d5a */
[----:B------:R-:W-:-:S02]  /*89f0*/  ISETP.GE.AND P0, PT, R6, c[0x0][0x198], PT ;  /* 0x0000660006007a0c */ /* 0x000fc40003f06270 */
[----:B------:R-:W-:Y:S02]  /*8a00*/  LOP3.LUT R11, R11, 0xfffffff8, RZ, 0xc0, !PT ;  /* 0xfffffff80b0b7812 */ /* 0x000fe400078ec0ff */
[----:B------:R-:W-:Y:S02]  /*8a10*/  LOP3.LUT R9, R9, 0xfffffff8, RZ, 0xc0, !PT ;  /* 0xfffffff809097812 */ /* 0x000fe400078ec0ff */
[----:B------:R-:W-:Y:S01]  /*8a20*/  LOP3.LUT R7, R7, 0xfffffff8, RZ, 0xc0, !PT ;  /* 0xfffffff807077812 */ /* 0x000fe200078ec0ff */
[----:B------:R-:W-:-:S04]  /*8a30*/  IMAD.WIDE R22, R11, 0x2, R18 ;  /* 0x000000020b167825 */ /* 0x000fc800078e0212 */
[--C-:B------:R-:W-:Y:S01]  /*8a40*/  IMAD.WIDE R8, R9, 0x2, R18.reuse ;  /* 0x0000000209087825 */ /* 0x100fe200078e0212 */
[----:B------:R1:W-:Y:S03]  /*8a50*/  LDGSTS.E.BYPASS.LTC128B.128 [R17+0x15080], [R22.64], !P1 ;  /* 0x1508000016117fae */ /* 0x0003e6000c901d5a */
[----:B------:R-:W-:Y:S01]  /*8a60*/  IMAD.WIDE R18, R7, 0x2, R18 ;  /* 0x0000000207127825 */ /* 0x000fe200078e0212 */
[----:B------:R1:W-:Y:S01]  /*8a70*/  LDGSTS.E.BYPASS.LTC128B.128 [R17+0x19080], [R8.64], !P2 ;  /* 0x1908000008117fae */ /* 0x0003e2000d101d5a */
[----:B------:R-:W-:-:S03]  /*8a80*/  ISETP.NE.AND P2, PT, R13, RZ, PT ;  /* 0x000000ff0d00720c */ /* 0x000fc60003f45270 */
[----:B------:R1:W-:Y:S05]  /*8a90*/  LDGSTS.E.BYPASS.LTC128B.128 [R17+0x1d080], [R18.64], !P0 ;  /* 0x1d08000012117fae */ /* 0x0003ea000c101d5a */
.L_x_1432:
[----:B--234-:R-:W-:Y:S05]  /*8aa0*/  BSYNC B0 ;  /* 0x0000000000007941 */ /* 0x01cfea0003800000 */
.L_x_1431:
[----:B------:R-:W-:Y:S01]  /*8ab0*/  IADD3 R7, R12, 0x40, RZ ;  /* 0x000000400c077810 */ /* 0x000fe20007ffe0ff */
[----:B-1----:R1:W2:Y:S01]  /*8ac0*/  SHFL.IDX PT, R19, R15, 0x2, 0x181f ;  /* 0x00581f000f137f89 */ /* 0x0022a200000e0000 */
[----:B------:R-:W-:Y:S02]  /*8ad0*/  BSSY B0, `(.L_x_1433) ;  /* 0x000001f000007945 */ /* 0x000fe40003800000 */
[----:B------:R-:W-:Y:S01]  /*8ae0*/  ISETP.GE.AND P0, PT, R7, UR6, PT ;  /* 0x0000000607007c0c */ /* 0x000fe2000bf06270 */
[----:B------:R1:W3:Y:S03]  /*8af0*/  SHFL.IDX PT, R18, R16, 0x2, 0x181f ;  /* 0x00581f0010127f89 */ /* 0x0002e600000e0000 */
[----:B------:R-:W-:-:S09]  /*8b00*/  P2R R9, PR, RZ, 0x1 ;  /* 0x00000001ff097803 */ /* 0x000fd20000000000 */
[----:B------:R-:W-:Y:S05]  /*8b10*/  @P0 BRA `(.L_x_1434) ;  /* 0x000001a000000947 */ /* 0x000fea0003800000 */
[----:B------:R-:W-:Y:S01]  /*8b20*/  IADD3 R14, R76, 0x80, RZ ;  /* 0x000000804c0e7810 */ /* 0x000fe20007ffe0ff */
[----:B------:R-:W-:Y:S01]  /*8b30*/  IMAD.SHL.U32 R23, R32, 0x2, RZ ;  /* 0x0000000220177824 */ /* 0x000fe200078e00ff */
[C---:B------:R-:W-:Y:S02]  /*8b40*/  IADD3 R8, R76.reuse, 0xc0, RZ ;  /* 0x000000c04c087810 */ /* 0x040fe40007ffe0ff */
[----:B------:R-:W-:Y:S02]  /*8b50*/  SHF.R.S32.HI R13, RZ, 0x1f, R34 ;  /* 0x0000001fff0d7819 */ /* 0x000fe40000011422 */
[----:B------:R-:W-:Y:S02]  /*8b60*/  SHF.R.S32.HI R11, RZ, 0x1f, R14 ;  /* 0x0000001fff0b7819 */ /* 0x000fe4000001140e */
[----:B---3--:R-:W-:Y:S02]  /*8b70*/  LEA R20, P0, R76, R18, 0x1 ;  /* 0x000000124c147211 */ /* 0x008fe400078008ff */
[----:B------:R-:W-:-:S02]  /*8b80*/  SHF.R.S32.HI R7, RZ, 0x1f, R8 ;  /* 0x0000001fff077819 */ /* 0x000fc40000011408 */
[----:B------:R-:W-:Y:S02]  /*8b90*/  LEA.HI R13, R13, R34, RZ, 0x3 ;  /* 0x000000220d0d7211 */ /* 0x000fe400078f18ff */
[----:B------:R-:W-:Y:S02]  /*8ba0*/  P2R R17, PR, RZ, 0x4 ;  /* 0x00000004ff117803 */ /* 0x000fe40000000000 */
[----:B------:R-:W-:Y:S02]  /*8bb0*/  LEA.HI R11, R11, R14, RZ, 0x3 ;  /* 0x0000000e0b0b7211 */ /* 0x000fe400078f18ff */
[----:B--2---:R-:W-:Y:S02]  /*8bc0*/  LEA.HI.X R21, R76, R19, R143, 0x1, P0 ;  /* 0x000000134c157211 */ /* 0x004fe400000f0c8f */
[----:B------:R-:W-:Y:S02]  /*8bd0*/  LEA.HI R7, R7, R8, RZ, 0x3 ;  /* 0x0000000807077211 */ /* 0x000fe400078f18ff */
[----:B------:R-:W-:Y:S01]  /*8be0*/  ISETP.GE.AND P2, PT, R0, c[0x0][0x198], PT ;  /* 0x0000660000007a0c */ /* 0x000fe20003f46270 */
[----:B------:R-:W-:Y:S01]  /*8bf0*/  @!PT LDS RZ, [RZ] ;  /* 0x00000000fffff984 */ /* 0x000fe20000000800 */
        /* <DEDUP_REMOVED lines=12> */
.L_x_1434:
[----:B------:R-:W-:Y:S05]  /*8cc0*/  BSYNC B0 ;  /* 0x0000000000007941 */ /* 0x000fea0003800000 */
.L_x_1433:
[----:B------:R-:W-:Y:S01]  /*8cd0*/  IADD3 R7, R12, 0x60, RZ ;  /* 0x000000600c077810 */ /* 0x000fe20007ffe0ff */
[----:B------:R-:W-:Y:S01]  /*8ce0*/  UMOV UR12, 0x30 ;  /* 0x00000030000c7882 */ /* 0x000fe20000000000 */
[----:B------:R4:W1:Y:S01]  /*8cf0*/  SHFL.IDX PT, R17, R15, 0x3, 0x181f ;  /* 0x00781f000f117f89 */ /* 0x00086200000e0000 */
[----:B------:R-:W-:Y:S01]  /*8d00*/  ULDC.64 UR4, c[0x0][0x1e0] ;  /* 0x0000780000047ab9 */ /* 0x000fe20000000a00 */
[----:B------:R-:W-:Y:S01]  /*8d10*/  ISETP.GE.AND P0, PT, R7, UR6, PT ;  /* 0x0000000607007c0c */ /* 0x000fe2000bf06270 */
[----:B------:R-:W-:Y:S01]  /*8d20*/  UIMAD.WIDE.U32 UR20, UR12, UR4, URZ ;  /* 0x000000040c1472a5 */ /* 0x000fe2000f8e003f */
[----:B-1----:R-:W1:Y:S01]  /*8d30*/  SHFL.IDX PT, R16, R16, 0x3, 0x181f ;  /* 0x00781f0010107f89 */ /* 0x002e6200000e0000 */
[----:B------:R-:W-:Y:S01]  /*8d40*/  UIMAD UR5, UR12, UR5, URZ ;  /* 0x000000050c0572a4 */ /* 0x000fe2000f8e023f */
[----:B------:R-:W-:Y:S01]  /*8d50*/  BSSY B0, `(.L_x_1435) ;  /* 0x000001c000007945 */ /* 0x000fe20003800000 */
[----:B------:R-:W-:Y:S02]  /*8d60*/  P2R R8, PR, RZ, 0x1 ;  /* 0x00000001ff087803 */ /* 0x000fe40000000000 */
[----:B------:R-:W-:-:S06]  /*8d70*/  UIADD3 UR9, UR21, UR5, URZ ;  /* 0x0000000515097290 */ /* 0x000fcc000fffe03f */
[----:B------:R-:W-:Y:S05]  /*8d80*/  @P0 BRA `(.L_x_1436) ;  /* 0x0000018000000947 */ /* 0x000fea0003800000 */
[----:B------:R-:W-:Y:S01]  /*8d90*/  SHF.R.S32.HI R7, RZ, 0x1f, R34 ;  /* 0x0000001fff077819 */ /* 0x000fe20000011422 */
[----:B------:R-:W-:Y:S01]  /*8da0*/  IMAD.SHL.U32 R11, R32, 0x2, RZ ;  /* 0x00000002200b7824 */ /* 0x000fe200078e00ff */
[C---:B------:R-:W-:Y:S02]  /*8db0*/  IADD3 R14, R76.reuse, 0x80, RZ ;  /* 0x000000804c0e7810 */ /* 0x040fe40007ffe0ff */
[----:B------:R-:W-:Y:S02]  /*8dc0*/  LEA.HI R7, R7, R34, RZ, 0x3 ;  /* 0x0000002207077211 */ /* 0x000fe400078f18ff */
[C---:B-123--:R-:W-:Y:S02]  /*8dd0*/  LEA R18, P0, R76.reuse, R16, 0x1 ;  /* 0x000000104c127211 */ /* 0x04efe400078008ff */
[----:B------:R-:W-:Y:S02]  /*8de0*/  LOP3.LUT R7, R7, 0xfffffff8, RZ, 0xc0, !PT ;  /* 0xfffffff807077812 */ /* 0x000fe400078ec0ff */
[----:B------:R-:W-:-:S02]  /*8df0*/  LEA.HI.X R19, R76, R17, R143, 0x1, P0 ;  /* 0x000000114c137211 */ /* 0x000fc400000f0c8f */
[----:B------:R-:W-:Y:S01]  /*8e00*/  ISETP.GE.AND P0, PT, R0, c[0x0][0x198], PT ;  /* 0x0000660000007a0c */ /* 0x000fe20003f06270 */
[----:B------:R-:W-:Y:S01]  /*8e10*/  IMAD.WIDE R20, R7, 0x2, R16 ;  /* 0x0000000207147825 */ /* 0x000fe200078e0210 */
[----:B------:R-:W-:Y:S01]  /*8e20*/  SHF.R.S32.HI R7, RZ, 0x1f, R14 ;  /* 0x0000001fff077819 */ /* 0x000fe2000001140e */
[----:B------:R-:W-:Y:S01]  /*8e30*/  @!PT LDS RZ, [RZ] ;  /* 0x00000000fffff984 */ /* 0x000fe20000000800 */
[----:B------:R1:W-:Y:S03]  /*8e40*/  LDGSTS.E.BYPASS.LTC128B.128 [R11+0x13080], [R18.64], !P3 ;  /* 0x13080000120b7fae */ /* 0x0003e6000d901d5a */
[----:B------:R-:W-:Y:S01]  /*8e50*/  LEA.HI R7, R7, R14, RZ, 0x3 ;  /* 0x0000000e07077211 */ /* 0x000fe200078f18ff */
[----:B------:R1:W-:Y:S03]  /*8e60*/  LDGSTS.E.BYPASS.LTC128B.128 [R11+0x17080], [R20.64], !P1 ;  /* 0x17080000140b7fae */ /* 0x0003e6000c901d5a */
[----:B------:R-:W-:-:S05]  /*8e70*/  LOP3.LUT R7, R7, 0xfffffff8, RZ, 0xc0, !PT ;  /* 0xfffffff807077812 */ /* 0x000fca00078ec0ff */
[----:B----4-:R-:W-:Y:S01]  /*8e80*/  IMAD.WIDE R14, R7, 0x2, R16 ;  /* 0x00000002070e7825 */ /* 0x010fe200078e0210 */
[----:B------:R-:W-:-:S04]  /*8e90*/  IADD3 R7, R76, 0xc0, RZ ;  /* 0x000000c04c077810 */ /* 0x000fc80007ffe0ff */
[----:B------:R-:W-:Y:S01]  /*8ea0*/  SHF.R.S32.HI R0, RZ, 0x1f, R7 ;  /* 0x0000001fff007819 */ /* 0x000fe20000011407 */
[----:B------:R1:W-:Y:S01]  /*8eb0*/  LDGSTS.E.BYPASS.LTC128B.128 [R11+0x1b080], [R14.64], !P0 ;  /* 0x1b0800000e0b7fae */ /* 0x0003e2000c101d5a */
[----:B------:R-:W-:Y:S02]  /*8ec0*/  ISETP.GE.AND P0, PT, R6, c[0x0][0x198], PT ;  /* 0x0000660006007a0c */ /* 0x000fe40003f06270 */
[----:B------:R-:W-:-:S04]  /*8ed0*/  LEA.HI R7, R0, R7, RZ, 0x3 ;  /* 0x0000000700077211 */ /* 0x000fc800078f18ff */
[----:B------:R-:W-:-:S05]  /*8ee0*/  LOP3.LUT R7, R7, 0xfffffff8, RZ, 0xc0, !PT ;  /* 0xfffffff807077812 */ /* 0x000fca00078ec0ff */
[----:B------:R-:W-:-:S05]  /*8ef0*/  IMAD.WIDE R16, R7, 0x2, R16 ;  /* 0x0000000207107825 */ /* 0x000fca00078e0210 */
[----:B------:R1:W-:Y:S02]  /*8f00*/  LDGSTS.E.BYPASS.LTC128B.128 [R11+0x1f080], [R16.64], !P0 ;  /* 0x1f080000100b7fae */ /* 0x0003e4000c101d5a */
.L_x_1436:
[----:B------:R-:W-:Y:S05]  /*8f10*/  BSYNC B0 ;  /* 0x0000000000007941 */ /* 0x000fea0003800000 */
.L_x_1435:
[----:B------:R-:W-:Y:S01]  /*8f20*/  UIMAD UR12, UR13, -0x30, UR12 ;  /* 0xffffffd00d0c78a4 */ /* 0x000fe2000f8e020c */
[----:B-1----:R-:W-:Y:S01]  /*8f30*/  IMAD.U32 R16, RZ, RZ, UR20 ;  /* 0x00000014ff107e24 */ /* 0x002fe2000f8e00ff */
[----:B------:R-:W-:Y:S01]  /*8f40*/  UIADD3 UR15, UR13, -0x1, URZ ;  /* 0xffffffff0d0f7890 */ /* 0x000fe2000fffe03f */
[----:B------:R-:W-:Y:S01]  /*8f50*/  IMAD.MOV.U32 R232, RZ, RZ, R228 ;  /* 0x000000ffffe87224 */ /* 0x000fe200078e00e4 */
[----:B------:R-:W-:Y:S01]  /*8f60*/  UIADD3 UR11, UR14, UR12, URZ ;  /* 0x0000000c0e0b7290 */ /* 0x000fe2000fffe03f */
[----:B------:R-:W-:Y:S01]  /*8f70*/  IMAD.U32 R17, RZ, RZ, UR21 ;  /* 0x00000015ff117e24 */ /* 0x000fe2000f8e00ff */
[----:B------:R-:W-:Y:S01]  /*8f80*/  USHF.R.S32.HI UR10, URZ, 0x1f, UR15 ;  /* 0x0000001f3f0a7899 */ /* 0x000fe2000801140f */
[----:B------:R-:W0:Y:S01]  /*8f90*/  LDGDEPBAR ;  /* 0x00000000000079af */ /* 0x000e220000000000 */
[----:B------:R-:W-:Y:S01]  /*8fa0*/  UISETP.LT.AND UP0, UPT, UR11, 0x30, UPT ;  /* 0x000000300b00788c */ /* 0x000fe2000bf01270 */
[----:B------:R-:W-:Y:S01]  /*8fb0*/  IMAD.WIDE.U32 R16, R16, UR15, R232 ;  /* 0x0000000f10107c25 */ /* 0x000fe2000f8e00e8 */
[----:B------:R-:W-:-:S02]  /*8fc0*/  UIMAD UR4, UR9, UR15, URZ ;  /* 0x0000000f090472a4 */ /* 0x000fc4000f8e023f */
[----:B------:R-:W-:Y:S02]  /*8fd0*/  USEL UR5, UR11, 0x30, UP0 ;  /* 0x000000300b057887 */ /* 0x000fe40008000000 */
[----:B------:R-:W-:Y:S02]  /*8fe0*/  UIMAD UR4, UR10, UR20, UR4 ;  /* 0x000000140a0472a4 */ /* 0x000fe4000f8e0204 */
[----:B------:R-:W-:Y:S02]  /*8ff0*/  UMOV UR7, 0x5 ;  /* 0x0000000500077882 */ /* 0x000fe40000000000 */
[----:B------:R-:W-:Y:S02]  /*9000*/  IADD3 R6, -R196, UR5, RZ ;  /* 0x00000005c4067c10 */ /* 0x000fe4000fffe1ff */
[----:B------:R-:W-:Y:S01]  /*9010*/  IADD3 R0, R17, UR4, RZ ;  /* 0x0000000411007c10 */ /* 0x000fe2000fffe0ff */
[----:B------:R-:W-:Y:S01]  /*9020*/  ULDC.64 UR4, c[0x0][0x1e0] ;  /* 0x0000780000047ab9 */ /* 0x000fe20000000a00 */
[----:B------:R-:W-:Y:S01]  /*9030*/  BAR.SYNC.DEFER_BLOCKING 0x0 ;  /* 0x0000000000007b1d */ /* 0x000fe20000010000 */
[----:B------:R-:W-:Y:S01]  /*9040*/  ISETP.GE.AND P1, PT, R6, 0x1, PT ;  /* 0x000000010600780c */ /* 0x000fe20003f26270 */
[----:B------:R-:W-:-:S02]  /*9050*/  USHF.L.U32 UR8, UR4, 0x5, URZ ;  /* 0x0000000504087899 */ /* 0x000fc4000800063f */
[----:B------:R-:W-:-:S10]  /*9060*/  USHF.L.U64.HI UR7, UR4, UR7, UR5 ;  /* 0x0000000704077299 */ /* 0x000fd40008010205 */
[----:B------:R-:W-:Y:S01]  /*9070*/  @P1 LEA R14, P0, R16, c[0x0][0x1c8], 0x1 ;  /* 0x00007200100e1a11 */ /* 0x000fe200078008ff */
[----:B------:R-:W-:-:S03]  /*9080*/  @P1 IMAD.SHL.U32 R13, R32, 0x2, RZ ;  /* 0x00000002200d1824 */ /* 0x000fc600078e00ff */
[----:B----4-:R-:W-:Y:S02]  /*9090*/  @P1 LEA.HI.X R15, R16, c[0x0][0x1cc], R0, 0x1, P0 ;  /* 0x00007300100f1a11 */ /* 0x010fe400000f0c00 */
[----:B------:R-:W-:-:S13]  /*90a0*/  ISETP.GE.AND P0, PT, R6, 0x21, PT ;  /* 0x000000210600780c */ /* 0x000fda0003f06270 */
[----:B------:R-:W-:Y:S01]  /*90b0*/  @P0 IADD3 R6, P3, R16, UR8, RZ ;  /* 0x0000000810060c10 */ /* 0x000fe2000ff7e0ff */
[----:B------:R-:W-:-:S03]  /*90c0*/  @P0 IMAD.SHL.U32 R11, R32, 0x2, RZ ;  /* 0x00000002200b0824 */ /* 0x000fc600078e00ff */
[----:B------:R-:W-:Y:S02]  /*90d0*/  @P0 IADD3.X R7, R0, UR7, RZ, P3, !PT ;  /* 0x0000000700070c10 */ /* 0x000fe40009ffe4ff */
[----:B------:R-:W-:-:S04]  /*90e0*/  @P0 LEA R16, P3, R6, c[0x0][0x1c8], 0x1 ;  /* 0x0000720006100a11 */ /* 0x000fc800078608ff */
[----:B------:R-:W-:Y:S02]  /*90f0*/  @P0 LEA.HI.X R17, R6, c[0x0][0x1cc], R7, 0x1, P3 ;  /* 0x0000730006110a11 */ /* 0x000fe400018f0c07 */
[----:B------:R-:W-:Y:S02]  /*9100*/  LOP3.LUT P3, RZ, R223, 0x1, RZ, 0xc0, !PT ;  /* 0x00000001dfff7812 */ /* 0x000fe4000786c0ff */
[----:B------:R-:W-:Y:S02]  /*9110*/  LEA.HI R6, R4, R97, RZ, 0x5 ;  /* 0x0000006104067211 */ /* 0x000fe400078f28ff */
[----:B------:R-:W-:Y:S02]  /*9120*/  SEL R0, RZ, 0x1, P3 ;  /* 0x00000001ff007807 */ /* 0x000fe40001800000 */
[----:B------:R-:W-:-:S07]  /*9130*/  SHF.R.S32.HI R7, RZ, 0x5, R6 ;  /* 0x00000005ff077819 */ /* 0x000fce0000011406 */
        /* <DEDUP_REMOVED lines=16> */
.L_x_1437:
[----:B------:R-:W-:Y:S01]  /*9240*/  ULDC.U8 UR4, c[0x0][0x298] ;  /* 0x0000a60000047ab9 */ /* 0x000fe20000000000 */
[----:B-1----:R-:W-:Y:S01]  /*9250*/  SHF.R.S32.HI R11, RZ, 0x1f, R98 ;  /* 0x0000001fff0b7819 */ /* 0x002fe20000011462 */
        /* <DEDUP_REMOVED lines=11> */
[----:B--2---:R-:W-:Y:S01]  /*9310*/  IADD3 R21, R11, R99, RZ ;  /* 0x000000630b157210 */ /* 0x004fe20007ffe0ff */
[----:B------:R-:W-:Y:S05]  /*9320*/  @!P0 BRA `(.L_x_1439) ;  /* 0x00004ae000008947 */ /* 0x000fea0003800000 */
[----:B------:R-:W-:Y:S01]  /*9330*/  PLOP3.LUT P0, PT, PT, PT, UP2, 0x80, 0x0 ;  /* 0x000000000000781c */ /* 0x000fe20003f0f028 */
[----:B------:R-:W-:Y:S01]  /*9340*/  IMAD.MOV.U32 R16, RZ, RZ, R14 ;  /* 0x000000ffff107224 */ /* 0x000fe200078e000e */
[----:B------:R-:W-:Y:S01]  /*9350*/  BSSY B0, `(.L_x_1440) ;  /* 0x0000049000007945 */ /* 0x000fe20003800000 */
[----:B------:R-:W-:Y:S01]  /*9360*/  IMAD.MOV.U32 R20, RZ, RZ, R98 ;  /* 0x000000ffff147224 */ /* 0x000fe200078e0062 */
        /* <DEDUP_REMOVED lines=10> */
[----:B------:R-:W-:-:S13]  /*9410*/  PLOP3.LUT P0, PT, PT, PT, UP2, 0x80, 0x0 ;  /* 0x000000000000781c */ /* 0x000fda0003f0f028 */
[----:B------:R-:W-:-:S04]  /*9420*/  @P0 SHF.R.U32.HI R12, RZ, c[0x0][0x2cc], R11 ;  /* 0x0000b300ff0c0a19 */ /* 0x000fc8000001160b */
[----:B------:R-:W-:Y:S01]  /*9430*/  SHF.R.S32.HI R11, RZ, 0x1f, R12 ;  /* 0x0000001fff0b7819 */ /* 0x000fe2000001140c */
[----:B------:R-:W-:-:S04]  /*9440*/  IMAD.WIDE.U32 R14, R12, c[0x0][0x280], R16 ;  /* 0x0000a0000c0e7a25 */ /* 0x000fc800078e0010 */
[C---:B------:R-:W-:Y:S01]  /*9450*/  IMAD R13, R11.reuse, c[0x0][0x280], RZ ;  /* 0x0000a0000b0d7a24 */ /* 0x040fe200078e02ff */
[----:B------:R-:W-:Y:S01]  /*9460*/  LEA R16, P0, R14, c[0x0][0x270], 0x1 ;  /* 0x00009c000e107a11 */ /* 0x000fe200078008ff */
[----:B------:R-:W-:Y:S02]  /*9470*/  IMAD R11, R11, c[0x0][0x290], RZ ;  /* 0x0000a4000b0b7a24 */ /* 0x000fe400078e02ff */
[C---:B------:R-:W-:Y:S02]  /*9480*/  IMAD R13, R12.reuse, c[0x0][0x284], R13 ;  /* 0x0000a1000c0d7a24 */ /* 0x040fe400078e020d */
[C---:B------:R-:W-:Y:S01]  /*9490*/  IMAD.WIDE.U32 R20, R12.reuse, c[0x0][0x290], R20 ;  /* 0x0000a4000c147a25 */ /* 0x040fe200078e0014 */
[----:B------:R1:W2:Y:S02]  /*94a0*/  SHFL.IDX PT, R24, R16, RZ, 0x181f ;  /* 0x00181fff10187589 */ /* 0x0002a400000e0000 */
[----:B---3--:R-:W-:Y:S01]  /*94b0*/  IADD3 R18, R15, R13, RZ ;  /* 0x0000000d0f127210 */ /* 0x008fe20007ffe0ff */
[----:B------:R-:W-:-:S03]  /*94c0*/  IMAD R11, R12, c[0x0][0x294], R11 ;  /* 0x0000a5000c0b7a24 */ /* 0x000fc600078e020b */
[----:B------:R-:W-:Y:S02]  /*94d0*/  LEA.HI.X R18, R14, c[0x0][0x274], R18, 0x1, P0 ;  /* 0x00009d000e127a11 */ /* 0x000fe400000f0c12 */
[----:B------:R-:W-:Y:S02]  /*94e0*/  IADD3 R13, R21, R11, RZ ;  /* 0x0000000b150d7210 */ /* 0x000fe40007ffe0ff */
[C---:B------:R-:W-:Y:S01]  /*94f0*/  LEA R12, P0, R20.reuse, c[0x0][0x288], 0x1 ;  /* 0x0000a200140c7a11 */ /* 0x040fe200078008ff */
[----:B------:R1:W3:Y:S03]  /*9500*/  SHFL.IDX PT, R25, R18, RZ, 0x181f ;  /* 0x00181fff12197589 */ /* 0x0002e600000e0000 */
[----:B------:R-:W-:Y:S01]  /*9510*/  LEA.HI.X R13, R20, c[0x0][0x28c], R13, 0x1, P0 ;  /* 0x0000a300140d7a11 */ /* 0x000fe200000f0c0d */
[----:B------:R1:W4:Y:S01]  /*9520*/  SHFL.IDX PT, R22, R12, RZ, 0x181f ;  /* 0x00181fff0c167589 */ /* 0x00032200000e0000 */
[----:B------:R-:W-:-:S03]  /*9530*/  IMAD.SHL.U32 R20, R33, 0x4, RZ ;  /* 0x0000000421147824 */ /* 0x000fc600078e00ff */
        /* <DEDUP_REMOVED lines=42> */
.L_x_1441:
[----:B------:R-:W-:Y:S05]  /*97e0*/  BSYNC B0 ;  /* 0x0000000000007941 */ /* 0x000fea0003800000 */
.L_x_1440:
[----:B------:R-:W-:Y:S01]  /*97f0*/  ISETP.NE.AND P0, PT, R10, RZ, PT ;  /* 0x000000ff0a00720c */ /* 0x000fe20003f05270 */
[----:B-----5:R-:W-:Y:S01]  /*9800*/  IMAD.MOV.U32 R11, RZ, RZ, R144 ;  /* 0x000000ffff0b7224 */ /* 0x020fe200078e0090 */
[----:B-1-3--:R1:W3:Y:S01]  /*9810*/  SHFL.IDX PT, R23, R18, 0x1, 0x181f ;  /* 0x00381f0012177f89 */ /* 0x00a2e200000e0000 */
        /* <DEDUP_REMOVED lines=27> */
[----:B----4-:R1:W4:Y:S01]  /*99d0*/  SHFL.IDX PT, R22, R16, 0x1, 0x181f ;  /* 0x00381f0010167f89 */ /* 0x01032200000e0000 */
[----:B------:R-:W-:Y:S01]  /*99e0*/  IMAD.MOV.U32 R10, RZ, RZ, R131 ;  /* 0x000000ffff0a7224 */ /* 0x000fe200078e0083 */
[----:B------:R-:W-:Y:S01]  /*99f0*/  PRMT R114, R19, 0x7610, R114 ;  /* 0x0000761013727816 */ /* 0x000fe20000000072 */
[----:B------:R-:W-:Y:S01]  /*9a00*/  CS2R R112, SRZ ;  /* 0x0000000000707805 */ /* 0x000fe2000001ff00 */
[----:B------:R1:W2:Y:S01]  /*9a10*/  SHFL.IDX PT, R15, R13, 0x1, 0x181f ;  /* 0x00381f000d0f7f89 */ /* 0x0002a200000e0000 */
        /* <DEDUP_REMOVED lines=11> */
[C---:B---3--:R-:W-:Y:S01]  /*9ad0*/  ISETP.GE.AND P0, PT, R20.reuse, c[0x0][0x27c], PT ;  /* 0x00009f0014007a0c */ /* 0x048fe20003f06270 */
[----:B------:R-:W-:Y:S01]  /*9ae0*/  CS2R R134, SRZ ;  /* 0x0000000000867805 */ /* 0x000fe2000001ff00 */
[----:B------:R-:W-:Y:S01]  /*9af0*/  CS2R R132, SRZ ;  /* 0x0000000000847805 */ /* 0x000fe2000001ff00 */
[----:B------:R-:W-:-:S10]  /*9b00*/  IADD3 R11, R20, 0x20, RZ ;  /* 0x00000020140b7810 */ /* 0x000fd40007ffe0ff */
[----:B----4-:R-:W-:-:S04]  /*9b10*/  @!P0 IMAD.WIDE R26, R20, 0x2, R22 ;  /* 0x00000002141a8825 */ /* 0x010fc800078e0216 */
[----:B-12---:R-:W-:Y:S01]  /*9b20*/  @!P0 IMAD.WIDE R24, R20, 0x2, R14 ;  /* 0x0000000214188825 */ /* 0x006fe200078e020e */
        /* <DEDUP_REMOVED lines=34> */
.L_x_1443:
[----:B---3--:R-:W-:Y:S05]  /*9d50*/  BSYNC B0 ;  /* 0x0000000000007941 */ /* 0x008fea0003800000 */
.L_x_1442:
[----:B------:R-:W-:Y:S01]  /*9d60*/  ISETP.NE.AND P0, PT, R9, RZ, PT ;  /* 0x000000ff0900720c */ /* 0x000fe20003f05270 */
[----:B-1---5:R-:W-:Y:S01]  /*9d70*/  IMAD.MOV.U32 R14, RZ, RZ, R108 ;  /* 0x000000ffff0e7224 */ /* 0x022fe200078e006c */
[----:B------:R1:W3:Y:S01]  /*9d80*/  SHFL.IDX PT, R25, R18, 0x2, 0x181f ;  /* 0x00581f0012197f89 */ /* 0x0002e200000e0000 */
        /* <DEDUP_REMOVED lines=27> */
[----:B--2---:R1:W2:Y:S01]  /*9f40*/  SHFL.IDX PT, R24, R16, 0x2, 0x181f ;  /* 0x00581f0010187f89 */ /* 0x0042a200000e0000 */
[----:B------:R-:W-:Y:S01]  /*9f50*/  IMAD.MOV.U32 R9, RZ, RZ, R133 ;  /* 0x000000ffff097224 */ /* 0x000fe200078e0085 */
[----:B------:R-:W-:Y:S01]  /*9f60*/  PRMT R75, R14, 0x7610, R75 ;  /* 0x000076100e4b7816 */ /* 0x000fe2000000004b */
[----:B------:R-:W-:Y:S01]  /*9f70*/  CS2R R38, SRZ ;  /* 0x0000000000267805 */ /* 0x000fe2000001ff00 */
[----:B------:R1:W4:Y:S01]  /*9f80*/  SHFL.IDX PT, R23, R13, 0x2, 0x181f ;  /* 0x00581f000d177f89 */ /* 0x00032200000e0000 */
        /* <DEDUP_REMOVED lines=13> */
[C---:B---3--:R-:W-:Y:S01]  /*a060*/  IADD3 R10, R20.reuse, 0x20, RZ ;  /* 0x00000020140a7810 */ /* 0x048fe20007ffe0ff */
[----:B------:R-:W-:Y:S01]  /*a070*/  CS2R R100, SRZ ;  /* 0x0000000000647805 */ /* 0x000fe2000001ff00 */
[----:B------:R-:W-:Y:S01]  /*a080*/  ISETP.GE.AND P1, PT, R20, c[0x0][0x27c], PT ;  /* 0x00009f0014007a0c */ /* 0x000fe20003f26270 */
[----:B------:R-:W-:Y:S01]  /*a090*/  CS2R R98, SRZ ;  /* 0x0000000000627805 */ /* 0x000fe2000001ff00 */
[----:B------:R-:W-:Y:S01]  /*a0a0*/  ISETP.GE.AND P0, PT, R10, c[0x0][0x27c], PT ;  /* 0x00009f000a007a0c */ /* 0x000fe20003f06270 */
[----:B------:R-:W-:Y:S01]  /*a0b0*/  CS2R R90, SRZ ;  /* 0x00000000005a7805 */ /* 0x000fe2000001ff00 */
[----:B------:R-:W-:Y:S01]  /*a0c0*/  CS2R R88, SRZ ;  /* 0x0000000000587805 */ /* 0x000fe2000001ff00 */
[----:B------:R-:W-:-:S08]  /*a0d0*/  IADD3 R14, R20, 0x40, RZ ;  /* 0x00000040140e7810 */ /* 0x000fd00007ffe0ff */
[C---:B--2---:R-:W-:Y:S02]  /*a0e0*/  @!P1 IMAD.WIDE R36, R20.reuse, 0x2, R24 ;  /* 0x0000000214249825 */ /* 0x044fe400078e0218 */
[----:B------:R-:W-:Y:S02]  /*a0f0*/  @!P0 SHF.R.S32.HI R9, RZ, 0x1f, R10 ;  /* 0x0000001fff098819 */ /* 0x000fe4000001140a */
[----:B----4-:R-:W-:Y:S01]  /*a100*/  @!P1 IMAD.WIDE R30, R20, 0x2, R22 ;  /* 0x00000002141e9825 */ /* 0x010fe200078e0216 */
        /* <DEDUP_REMOVED lines=29> */
.L_x_1445:
[----:B---3--:R-:W-:Y:S05]  /*a2e0*/  BSYNC B0 ;  /* 0x0000000000007941 */ /* 0x008fea0003800000 */
.L_x_1444:
[----:B------:R-:W-:Y:S01]  /*a2f0*/  ISETP.NE.AND P0, PT, R8, RZ, PT ;  /* 0x000000ff0800720c */ /* 0x000fe20003f05270 */
[----:B--2--5:R-:W-:Y:S01]  /*a300*/  IMAD.MOV.U32 R11, RZ, RZ, R78 ;  /* 0x000000ffff0b7224 */ /* 0x024fe200078e004e */
        /* <DEDUP_REMOVED lines=28> */
[----:B-1----:R-:W1:Y:S01]  /*a4d0*/  SHFL.IDX PT, R16, R16, 0x3, 0x181f ;  /* 0x00781f0010107f89 */ /* 0x002e6200000e0000 */
        /* <DEDUP_REMOVED lines=18> */
[----:B--2---:R-:W-:-:S02]  /*a600*/  IADD3 R13, R20, 0x20, RZ ;  /* 0x00000020140d7810 */ /* 0x004fc40007ffe0ff */
[C---:B------:R-:W-:Y:S02]  /*a610*/  IADD3 R11, R20.reuse, 0x40, RZ ;  /* 0x00000040140b7810 */ /* 0x040fe40007ffe0ff */
[----:B------:R-:W-:-:S06]  /*a620*/  IADD3 R9, R20, 0x60, RZ ;  /* 0x0000006014097810 */ /* 0x000fcc0007ffe0ff */
[----:B-1--4-:R-:W-:-:S04]  /*a630*/  @!P0 IMAD.WIDE R22, R20, 0x2, R16 ;  /* 0x0000000214168825 */ /* 0x012fc800078e0210 */
        /* <DEDUP_REMOVED lines=33> */
.L_x_1447:
[----:B---3--:R-:W-:Y:S05]  /*a850*/  BSYNC B0 ;  /* 0x0000000000007941 */ /* 0x008fea0003800000 */
.L_x_1446:
        /* <DEDUP_REMOVED lines=18> */
[----:B--2---:R-:W-:Y:S01]  /*a980*/  PRMT R18, R11, 0x7610, R18 ;  /* 0x000076100b127816 */ /* 0x004fe20000000012 */
        /* <DEDUP_REMOVED lines=70> */
.L_x_1451:
[----:B------:R-:W-:Y:S05]  /*adf0*/  BSYNC B0 ;  /* 0x0000000000007941 */ /* 0x000fea0003800000 */
.L_x_1450:
        /* <DEDUP_REMOVED lines=50> */
.L_x_1453:
[----:B------:R-:W-:Y:S05]  /*b120*/  BSYNC B0 ;  /* 0x0000000000007941 */ /* 0x000fea0003800000 */
.L_x_1452:
        /* <DEDUP_REMOVED lines=50> */
.L_x_1455:
[----:B------:R-:W-:Y:S05]  /*b450*/  BSYNC B0 ;  /* 0x0000000000007941 */ /* 0x000fea0003800000 */
.L_x_1454:
        /* <DEDUP_REMOVED lines=15> */
[C---:B-1----:R-:W-:Y:S01]  /*b550*/  IMAD.U32 R104, R10.reuse, 0x10000, RZ ;  /* 0x000100000a687824 */ /* 0x042fe200078e00ff */
        /* <DEDUP_REMOVED lines=20> */
[C---:B------:R-:W-:Y:S02]  /*b6a0*/  FMUL.FTZ R105, R107.reuse, R96 ;  /* 0x000000606b697220 */ /* 0x040fe40000410000 */
[C---:B------:R-:W-:Y:S02]  /*b6b0*/  FMUL.FTZ R10, R94.reuse, R93 ;  /* 0x0000005d5e0a7220 */ /* 0x040fe40000410000 */
[-C--:B------:R-:W-:Y:S02]  /*b6c0*/  FMUL.FTZ R107, R107, R104.reuse ;  /* 0x000000686b6b7220 */ /* 0x080fe40000410000 */
[----:B------:R-:W-:Y:S02]  /*b6d0*/  FMUL.FTZ R94, R94, R95 ;  /* 0x0000005f5e5e7220 */ /* 0x000fe40000410000 */
[----:B------:R-:W-:-:S02]  /*b6e0*/  FFMA.FTZ R105, R114, R104, -R105 ;  /* 0x0000006872697223 */ /* 0x000fc40000010869 */
[----:B------:R-:W-:Y:S02]  /*b6f0*/  FFMA.FTZ R96, R114, R96, R107 ;  /* 0x0000006072607223 */ /* 0x000fe4000001006b */
[C---:B------:R-:W-:Y:S01]  /*b700*/  FFMA.FTZ R95, R8.reuse, R95, -R10 ;  /* 0x0000005f085f7223 */ /* 0x040fe2000001080a */
[----:B------:R-:W-:Y:S01]  /*b710*/  F2FP.BF16.PACK_AB R10, R11, R92 ;  /* 0x0000005c0b0a723e */ /* 0x000fe200000010ff */
[----:B------:R-:W-:Y:S01]  /*b720*/  FFMA.FTZ R94, R8, R93, R94 ;  /* 0x0000005d085e7223 */ /* 0x000fe2000001005e */
[----:B------:R-:W-:Y:S02]  /*b730*/  F2FP.BF16.PACK_AB R11, R106, R9 ;  /* 0x000000096a0b723e */ /* 0x000fe400000010ff */
[----:B------:R-:W-:Y:S02]  /*b740*/  F2FP.BF16.PACK_AB R8, R96, R105 ;  /* 0x000000696008723e */ /* 0x000fe400000010ff */
[----:B------:R-:W-:-:S05]  /*b750*/  F2FP.BF16.PACK_AB R9, R94, R95 ;  /* 0x0000005f5e09723e */ /* 0x000fca00000010ff */
[----:B------:R1:W-:Y:S02]  /*b760*/  STS.128 [R146+0x1c080], R8 ;  /* 0x01c0800892007388 */ /* 0x0003e40000000c00 */
.L_x_1449:
[----:B------:R-:W-:Y:S05]  /*b770*/  BSYNC B1 ;  /* 0x0000000000017941 */ /* 0x000fea0003800000 */
.L_x_1448:
        /* <DEDUP_REMOVED lines=18> */
[C---:B-1----:R-:W-:Y:S01]  /*b8a0*/  LOP3.LUT R92, R10.reuse, 0xffff0000, RZ, 0xc0, !PT ;  /* 0xffff00000a5c7812 */ /* 0x042fe200078ec0ff */
        /* <DEDUP_REMOVED lines=33> */
[----:B------:R1:W-:Y:S02]  /*bac0*/  STS.128 [R146+0x11080], R8 ;  /* 0x0110800892007388 */ /* 0x0003e40000000c00 */
.L_x_1459:
[----:B------:R-:W-:Y:S05]  /*bad0*/  BSYNC B0 ;  /* 0x0000000000007941 */ /* 0x000fea0003800000 */
.L_x_1458:
        /* <DEDUP_REMOVED lines=50> */
.L_x_1461:
[----:B------:R-:W-:Y:S05]  /*be00*/  BSYNC B0 ;  /* 0x0000000000007941 */ /* 0x000fea0003800000 */
.L_x_1460:
        /* <DEDUP_REMOVED lines=50> */
.L_x_1463:
[----:B------:R-:W-:Y:S05]  /*c130*/  BSYNC B0 ;  /* 0x0000000000007941 */ /* 0x000fea0003800000 */
.L_x_1462:
        /* <DEDUP_REMOVED lines=49> */
.L_x_1457:
[----:B------:R-:W-:Y:S05]  /*c450*/  BSYNC B1 ;  /* 0x0000000000017941 */ /* 0x000fea0003800000 */
.L_x_1456:
        /* <DEDUP_REMOVED lines=53> */
.L_x_1467:
[----:B------:R-:W-:Y:S05]  /*c7b0*/  BSYNC B0 ;  /* 0x0000000000007941 */ /* 0x000fea0003800000 */
.L_x_1466:
        /* <DEDUP_REMOVED lines=50> */
.L_x_1469:
[----:B------:R-:W-:Y:S05]  /*cae0*/  BSYNC B0 ;  /* 0x0000000000007941 */ /* 0x000fea0003800000 */
.L_x_1468:
        /* <DEDUP_REMOVED lines=50> */
.L_x_1471:
[----:B------:R-:W-:Y:S05]  /*ce10*/  BSYNC B0 ;  /* 0x0000000000007941 */ /* 0x000fea0003800000 */
.L_x_1470:
        /* <DEDUP_REMOVED lines=49> */
.L_x_1465:
[----:B------:R-:W-:Y:S05]  /*d130*/  BSYNC B1 ;  /* 0x0000000000017941 */ /* 0x000fea0003800000 */
.L_x_1464:
        /* <DEDUP_REMOVED lines=52> */
.L_x_1474:
[----:B------:R-:W-:Y:S05]  /*d480*/  BSYNC B0 ;  /* 0x0000000000007941 */ /* 0x000fea0003800000 */
.L_x_1473:
        /* <DEDUP_REMOVED lines=50> */
.L_x_1476:
[----:B------:R-:W-:Y:S05]  /*d7b0*/  BSYNC B0 ;  /* 0x0000000000007941 */ /* 0x000fea0003800000 */
.L_x_1475:
        /* <DEDUP_REMOVED lines=50> */
.L_x_1478:
[----:B------:R-:W-:Y:S05]  /*dae0*/  BSYNC B0 ;  /* 0x0000000000007941 */ /* 0x000fea0003800000 */
.L_x_1477:
        /* <DEDUP_REMOVED lines=50> */
.L_x_1439:
        /* <DEDUP_REMOVED lines=20> */
[----:B------:R-:W-:Y:S02]  /*df50*/  IMAD R14, R12, c[0x0][0x284], R13 ;  /* 0x0000a1000c0e7a24 */ /* 0x000fe400078e020d */
[----:B---3--:R1:W2:Y:S03]  /*df60*/  SHFL.IDX PT, R18, R15, RZ, 0x181f ;  /* 0x00181fff0f127589 */ /* 0x0082a600000e0000 */
[----:B------:R-:W-:Y:S02]  /*df70*/  IADD3 R14, R17, R14, RZ ;  /* 0x0000000e110e7210 */ /* 0x000fe40007ffe0ff */
[----:B------:R-:W-:-:S02]  /*df80*/  MOV R17, R21 ;  /* 0x0000001500117202 */ /* 0x000fc40000000f00 */
[----:B------:R-:W-:Y:S01]  /*df90*/  LEA.HI.X R14, R16, c[0x0][0x274], R14, 0x1, P0 ;  /* 0x00009d00100e7a11 */ /* 0x000fe200000f0c0e */
[----:B------:R-:W-:-:S04]  /*dfa0*/  IMAD.MOV.U32 R16, RZ, RZ, R98 ;  /* 0x000000ffff107224 */ /* 0x000fc800078e0062 */
[C---:B------:R-:W-:Y:S01]  /*dfb0*/  IMAD.WIDE.U32 R16, R12.reuse, c[0x0][0x290], R16 ;  /* 0x0000a4000c107a25 */ /* 0x040fe200078e0010 */
[----:B------:R1:W3:Y:S03]  /*dfc0*/  SHFL.IDX PT, R19, R14, RZ, 0x181f ;  /* 0x00181fff0e137589 */ /* 0x0002e600000e0000 */
[----:B------:R-:W-:Y:S01]  /*dfd0*/  IMAD R12, R12, c[0x0][0x294], R11 ;  /* 0x0000a5000c0c7a24 */ /* 0x000fe200078e020b */
[----:B------:R-:W-:-:S03]  /*dfe0*/  LEA R13, P0, R16, c[0x0][0x288], 0x1 ;  /* 0x0000a200100d7a11 */ /* 0x000fc600078008ff */
[----:B------:R-:W-:-:S05]  /*dff0*/  IMAD.IADD R12, R17, 0x1, R12 ;  /* 0x00000001110c7824 */ /* 0x000fca00078e020c */
        /* <DEDUP_REMOVED lines=29> */
.L_x_1480:
[----:B--2---:R-:W-:Y:S05]  /*e1d0*/  BSYNC B0 ;  /* 0x0000000000007941 */ /* 0x004fea0003800000 */
.L_x_1479:
        /* <DEDUP_REMOVED lines=71> */
.L_x_1482:
[----:B------:R-:W-:Y:S05]  /*e650*/  BSYNC B0 ;  /* 0x0000000000007941 */ /* 0x000fea0003800000 */
.L_x_1481:
        /* <DEDUP_REMOVED lines=73> */
.L_x_1484:
[----:B--2---:R-:W-:Y:S05]  /*eaf0*/  BSYNC B0 ;  /* 0x0000000000007941 */ /* 0x004fea0003800000 */
.L_x_1483:
        /* <DEDUP_REMOVED lines=71> */
.L_x_1486:
[----:B------:R-:W-:Y:S05]  /*ef70*/  BSYNC B0 ;  /* 0x0000000000007941 */ /* 0x000fea0003800000 */
.L_x_1485:
        /* <DEDUP_REMOVED lines=45> */
[--C-:B------:R-:W-:Y:S02]  /*f250*/  SHF.R.U64 R157, R108, 0x10, R109.reuse ;  /* 0x000000106c9d7819 */ /* 0x100fe4000000126d */
[----:B------:R-:W-:Y:S02]  /*f260*/  SHF.R.U32.HI R108, RZ, 0x10, R109 ;  /* 0x00000010ff6c7819 */ /* 0x000fe4000001166d */
[----:B------:R-:W-:Y:S02]  /*f270*/  LEA.HI R9, R8, R33, RZ, 0x1d ;  /* 0x0000002108097211 */ /* 0x000fe400078fe8ff */
[----:B------:R-:W-:Y:S02]  /*f280*/  SHF.R.U64 R109, R110, 0x10, R111 ;  /* 0x000000106e6d7819 */ /* 0x000fe4000000126f */
[----:B------:R-:W-:Y:S01]  /*f290*/  SHF.R.S32.HI R8, RZ, 0x1f, R9 ;  /* 0x0000001fff087819 */ /* 0x000fe20000011409 */
[----:B------:R-:W-:Y:S01]  /*f2a0*/  IMAD.SHL.U32 R10, R9, 0x8, RZ ;  /* 0x00000008090a7824 */ /* 0x000fe200078e00ff */
[----:B------:R-:W-:-:S02]  /*f2b0*/  SHF.R.U32.HI R110, RZ, 0x10, R111 ;  /* 0x00000010ff6e7819 */ /* 0x000fc4000001166f */
[----:B------:R-:W-:Y:S02]  /*f2c0*/  LEA.HI R8, R8, R9, RZ, 0x3 ;  /* 0x0000000908087211 */ /* 0x000fe400078f18ff */
[----:B------:R-:W-:Y:S02]  /*f2d0*/  LOP3.LUT R9, R147, 0x38, R10, 0xf8, !PT ;  /* 0x0000003893097812 */ /* 0x000fe400078ef80a */
[--C-:B------:R-:W-:Y:S01]  /*f2e0*/  SHF.R.U64 R111, R104, 0x10, R105.reuse ;  /* 0x00000010686f7819 */ /* 0x100fe20000001269 */
[----:B------:R-:W-:Y:S01]  /*f2f0*/  IMAD.SHL.U32 R8, R8, 0x400, RZ ;  /* 0x0000040008087824 */ /* 0x000fe200078e00ff */
[----:B------:R-:W-:Y:S02]  /*f300*/  LOP3.LUT R148, R9, R144, RZ, 0x3c, !PT ;  /* 0x0000009009947212 */ /* 0x000fe400078e3cff */
[----:B------:R-:W-:Y:S02]  /*f310*/  SHF.R.U32.HI R104, RZ, 0x10, R105 ;  /* 0x00000010ff687819 */ /* 0x000fe40000011669 */
[----:B------:R-:W-:-:S02]  /*f320*/  LOP3.LUT R8, R8, 0x7fffe000, RZ, 0xc0, !PT ;  /* 0x7fffe00008087812 */ /* 0x000fc400078ec0ff */
[----:B------:R-:W-:Y:S02]  /*f330*/  PRMT R150, R150, 0x5410, R111 ;  /* 0x0000541096967816 */ /* 0x000fe4000000006f */
[----:B------:R-:W-:Y:S02]  /*f340*/  IADD3 R148, R148, R8, R145 ;  /* 0x0000000894947210 */ /* 0x000fe40007ffe091 */
[----:B------:R-:W-:Y:S01]  /*f350*/  PRMT R154, R154, 0x5410, R157 ;  /* 0x000054109a9a7816 */ /* 0x000fe2000000009d */
[----:B------:R-:W-:Y:S01]  /*f360*/  IMAD.U32 R160, R150, 0x10000, RZ ;  /* 0x0001000096a07824 */ /* 0x000fe200078e00ff */
[--C-:B------:R-:W-:Y:S01]  /*f370*/  SHF.R.U64 R105, R106, 0x10, R107.reuse ;  /* 0x000000106a697819 */ /* 0x100fe2000000126b */
[----:B------:R-:W-:Y:S01]  /*f380*/  IMAD.SHL.U32 R148, R148, 0x2, RZ ;  /* 0x0000000294947824 */ /* 0x000fe200078e00ff */
[----:B------:R-:W-:Y:S01]  /*f390*/  SHF.R.U32.HI R106, RZ, 0x10, R107 ;  /* 0x00000010ff6a7819 */ /* 0x000fe2000001166b */
[----:B------:R-:W-:Y:S01]  /*f3a0*/  IMAD.U32 R158, R154, 0x10000, RZ ;  /* 0x000100009a9e7824 */ /* 0x000fe200078e00ff */
[----:B------:R-:W-:-:S02]  /*f3b0*/  PRMT R149, R149, 0x5410, R104 ;  /* 0x0000541095957816 */ /* 0x000fc40000000068 */
[----:B------:R-:W2:Y:S01]  /*f3c0*/  LDS.128 R8, [R148+0x10080] ;  /* 0x0100800094087984 */ /* 0x000ea20000000c00 */
[----:B------:R-:W-:Y:S02]  /*f3d0*/  PRMT R153, R153, 0x5410, R108 ;  /* 0x0000541099997816 */ /* 0x000fe4000000006c */
[----:B-1----:R-:W-:Y:S01]  /*f3e0*/  SHF.L.U32 R104, R13, 0x10, RZ ;  /* 0x000000100d687819 */ /* 0x002fe200000006ff */
[----:B------:R-:W-:Y:S01]  /*f3f0*/  IMAD.U32 R159, R149, 0x10000, RZ ;  /* 0x00010000959f7824 */ /* 0x000fe200078e00ff */
[----:B------:R-:W-:Y:S01]  /*f400*/  LOP3.LUT R107, R13, 0xffff0000, RZ, 0xc0, !PT ;  /* 0xffff00000d6b7812 */ /* 0x000fe200078ec0ff */
[----:B------:R-:W-:Y:S01]  /*f410*/  IMAD.U32 R13, R15, 0x10000, RZ ;  /* 0x000100000f0d7824 */ /* 0x000fe200078e00ff */
[----:B------:R-:W-:Y:S02]  /*f420*/  PRMT R155, R155, 0x5410, R110 ;  /* 0x000054109b9b7816 */ /* 0x000fe4000000006e */
[----:B------:R-:W-:Y:S02]  /*f430*/  LOP3.LUT R108, R15, 0xffff0000, RZ, 0xc0, !PT ;  /* 0xffff00000f6c7812 */ /* 0x000fe400078ec0ff */
[----:B------:R-:W-:-:S02]  /*f440*/  PRMT R156, R156, 0x5410, R109 ;  /* 0x000054109c9c7816 */ /* 0x000fc4000000006d */
[----:B------:R-:W-:Y:S01]  /*f450*/  PRMT R152, R152, 0x5410, R105 ;  /* 0x0000541098987816 */ /* 0x000fe20000000069 */
[----:B------:R-:W-:Y:S01]  /*f460*/  IMAD.U32 R105, R12, 0x10000, RZ ;  /* 0x000100000c697824 */ /* 0x000fe200078e00ff */
[----:B------:R-:W-:Y:S01]  /*f470*/  PRMT R151, R151, 0x5410, R106 ;  /* 0x0000541097977816 */ /* 0x000fe2000000006a */
[----:B------:R-:W-:Y:S01]  /*f480*/  IMAD.U32 R106, R14, 0x10000, RZ ;  /* 0x000100000e6a7824 */ /* 0x000fe200078e00ff */
[----:B------:R-:W-:Y:S02]  /*f490*/  LOP3.LUT R12, R12, 0xffff0000, RZ, 0xc0, !PT ;  /* 0xffff00000c0c7812 */ /* 0x000fe400078ec0ff */
[----:B------:R-:W-:Y:S02]  /*f4a0*/  LOP3.LUT R149, R149, 0xffff0000, RZ, 0xc0, !PT ;  /* 0xffff000095957812 */ /* 0x000fe400078ec0ff */
[----:B------:R-:W-:Y:S01]  /*f4b0*/  LOP3.LUT R14, R14, 0xffff0000, RZ, 0xc0, !PT ;  /* 0xffff00000e0e7812 */ /* 0x000fe200078ec0ff */
[----:B--2---:R-:W-:Y:S01]  /*f4c0*/  IMAD.U32 R161, R8, 0x10000, RZ ;  /* 0x0001000008a17824 */ /* 0x004fe200078e00ff */
[----:B------:R-:W-:Y:S01]  /*f4d0*/  SHF.L.U32 R15, R9, 0x10, RZ ;  /* 0x00000010090f7819 */ /* 0x000fe200000006ff */
[----:B------:R-:W-:Y:S01]  /*f4e0*/  IMAD.U32 R111, R11, 0x10000, RZ ;  /* 0x000100000b6f7824 */ /* 0x000fe200078e00ff */
[----:B------:R-:W-:Y:S01]  /*f4f0*/  LOP3.LUT R110, R9, 0xffff0000, RZ, 0xc0, !PT ;  /* 0xffff0000096e7812 */ /* 0x000fe200078ec0ff */
[----:B------:R-:W-:Y:S01]  /*f500*/  FMUL.FTZ R162, R161, R158 ;  /* 0x0000009ea1a27220 */ /* 0x000fe20000410000 */
[----:B------:R-:W-:-:S02]  /*f510*/  SHF.L.U32 R109, R10, 0x10, RZ ;  /* 0x000000100a6d7819 */ /* 0x000fc400000006ff */
[----:B------:R-:W-:Y:S01]  /*f520*/  LOP3.LUT R9, R10, 0xffff0000, RZ, 0xc0, !PT ;  /* 0xffff00000a097812 */ /* 0x000fe200078ec0ff */
[----:B------:R-:W-:Y:S01]  /*f530*/  FMUL.FTZ R10, R161, R160 ;  /* 0x000000a0a10a7220 */ /* 0x000fe20000410000 */
[----:B------:R-:W-:Y:S01]  /*f540*/  LOP3.LUT R157, R11, 0xffff0000, RZ, 0xc0, !PT ;  /* 0xffff00000b9d7812 */ /* 0x000fe200078ec0ff */
[----:B------:R-:W-:Y:S01]  /*f550*/  FMUL.FTZ R161, R15, R159 ;  /* 0x0000009f0fa17220 */ /* 0x000fe20000410000 */
[----:B------:R-:W-:Y:S01]  /*f560*/  LOP3.LUT R8, R8, 0xffff0000, RZ, 0xc0, !PT ;  /* 0xffff000008087812 */ /* 0x000fe200078ec0ff */
[----:B------:R-:W-:Y:S02]  /*f570*/  FFMA.FTZ R11, R105, R158, -R10 ;  /* 0x0000009e690b7223 */ /* 0x000fe4000001080a */
[C---:B------:R-:W-:Y:S01]  /*f580*/  IMAD.U32 R10, R153.reuse, 0x10000, RZ ;  /* 0x00010000990a7824 */ /* 0x040fe200078e00ff */
[----:B------:R-:W-:Y:S01]  /*f590*/  LOP3.LUT R153, R153, 0xffff0000, RZ, 0xc0, !PT ;  /* 0xffff000099997812 */ /* 0x000fe200078ec0ff */
[----:B------:R-:W-:Y:S01]  /*f5a0*/  FFMA.FTZ R105, R105, R160, R162 ;  /* 0x000000a069697223 */ /* 0x000fe200000100a2 */
[----:B------:R-:W-:Y:S01]  /*f5b0*/  SHF.L.U32 R160, R155, 0x10, RZ ;  /* 0x000000109ba07819 */ /* 0x000fe200000006ff */
[C---:B------:R-:W-:Y:S01]  /*f5c0*/  IMAD.U32 R158, R151.reuse, 0x10000, RZ ;  /* 0x00010000979e7824 */ /* 0x040fe200078e00ff */
[----:B------:R-:W-:Y:S01]  /*f5d0*/  LOP3.LUT R151, R151, 0xffff0000, RZ, 0xc0, !PT ;  /* 0xffff000097977812 */ /* 0x000fe200078ec0ff */
[-C--:B------:R-:W-:Y:S01]  /*f5e0*/  FMUL.FTZ R162, R15, R10.reuse ;  /* 0x0000000a0fa27220 */ /* 0x080fe20000410000 */
[----:B------:R-:W-:Y:S01]  /*f5f0*/  LOP3.LUT R155, R155, 0xffff0000, RZ, 0xc0, !PT ;  /* 0xffff00009b9b7812 */ /* 0x000fe200078ec0ff */
[----:B------:R-:W-:Y:S01]  /*f600*/  FFMA.FTZ R10, R104, R10, -R161 ;  /* 0x0000000a680a7223 */ /* 0x000fe200000108a1 */
[----:B------:R-:W-:Y:S01]  /*f610*/  LOP3.LUT R161, R150, 0xffff0000, RZ, 0xc0, !PT ;  /* 0xffff000096a17812 */ /* 0x000fe200078ec0ff */
[----:B------:R-:W-:-:S02]  /*f620*/  FMUL.FTZ R15, R111, R158 ;  /* 0x0000009e6f0f7220 */ /* 0x000fc40000410000 */
[-C--:B------:R-:W-:Y:S02]  /*f630*/  FMUL.FTZ R111, R111, R160.reuse ;  /* 0x000000a06f6f7220 */ /* 0x080fe40000410000 */
[----:B------:R-:W-:Y:S01]  /*f640*/  FFMA.FTZ R104, R104, R159, R162 ;  /* 0x0000009f68687223 */ /* 0x000fe200000100a2 */
[----:B------:R-:W-:Y:S01]  /*f650*/  LOP3.LUT R159, R154, 0xffff0000, RZ, 0xc0, !PT ;  /* 0xffff00009a9f7812 */ /* 0x000fe200078ec0ff */
[C---:B------:R-:W-:Y:S02]  /*f660*/  FFMA.FTZ R15, R13.reuse, R160, -R15 ;  /* 0x000000a00d0f7223 */ /* 0x040fe4000001080f */
[----:B------:R-:W-:Y:S02]  /*f670*/  FFMA.FTZ R111, R13, R158, R111 ;  /* 0x0000009e0d6f7223 */ /* 0x000fe4000001006f */
[----:B------:R-:W-:Y:S02]  /*f680*/  FMUL.FTZ R13, R8, R161 ;  /* 0x000000a1080d7220 */ /* 0x000fe40000410000 */
[C---:B------:R-:W-:Y:S01]  /*f690*/  IMAD.U32 R158, R156.reuse, 0x10000, RZ ;  /* 0x000100009c9e7824 */ /* 0x040fe200078e00ff */
[----:B------:R-:W-:Y:S01]  /*f6a0*/  LOP3.LUT R156, R156, 0xffff0000, RZ, 0xc0, !PT ;  /* 0xffff00009c9c7812 */ /* 0x000fe200078ec0ff */
[----:B------:R-:W-:-:S02]  /*f6b0*/  FFMA.FTZ R154, R12, R159, -R13 ;  /* 0x0000009f0c9a7223 */ /* 0x000fc4000001080d */
[C---:B------:R-:W-:Y:S01]  /*f6c0*/  IMAD.U32 R13, R152.reuse, 0x10000, RZ ;  /* 0x00010000980d7824 */ /* 0x040fe200078e00ff */
[----:B------:R-:W-:Y:S01]  /*f6d0*/  LOP3.LUT R152, R152, 0xffff0000, RZ, 0xc0, !PT ;  /* 0xffff000098987812 */ /* 0x000fe200078ec0ff */
[----:B------:R-:W-:Y:S02]  /*f6e0*/  FMUL.FTZ R8, R8, R159 ;  /* 0x0000009f08087220 */ /* 0x000fe40000410000 */
[CC--:B------:R-:W-:Y:S02]  /*f6f0*/  FMUL.FTZ R159, R109.reuse, R13.reuse ;  /* 0x0000000d6d9f7220 */ /* 0x0c0fe40000410000 */
[-C--:B------:R-:W-:Y:S02]  /*f700*/  FMUL.FTZ R109, R109, R158.reuse ;  /* 0x0000009e6d6d7220 */ /* 0x080fe40000410000 */
[C---:B------:R-:W-:Y:S02]  /*f710*/  FFMA.FTZ R159, R106.reuse, R158, -R159 ;  /* 0x0000009e6a9f7223 */ /* 0x040fe4000001089f */
[----:B------:R-:W-:-:S02]  /*f720*/  FFMA.FTZ R109, R106, R13, R109 ;  /* 0x0000000d6a6d7223 */ /* 0x000fc4000001006d */
[C---:B------:R-:W-:Y:S02]  /*f730*/  FMUL.FTZ R150, R110.reuse, R149 ;  /* 0x000000956e967220 */ /* 0x040fe40000410000 */
[----:B------:R-:W-:Y:S02]  /*f740*/  FMUL.FTZ R13, R9, R152 ;  /* 0x00000098090d7220 */ /* 0x000fe40000410000 */
[----:B------:R-:W-:Y:S02]  /*f750*/  FMUL.FTZ R106, R157, R151 ;  /* 0x000000979d6a7220 */ /* 0x000fe40000410000 */
[----:B------:R-:W-:Y:S02]  /*f760*/  FMUL.FTZ R110, R110, R153 ;  /* 0x000000996e6e7220 */ /* 0x000fe40000410000 */
[----:B------:R-:W-:Y:S02]  /*f770*/  FMUL.FTZ R9, R9, R156 ;  /* 0x0000009c09097220 */ /* 0x000fe40000410000 */
[----:B------:R-:W-:-:S02]  /*f780*/  FMUL.FTZ R157, R157, R155 ;  /* 0x0000009b9d9d7220 */ /* 0x000fc40000410000 */
[----:B------:R-:W-:Y:S02]  /*f790*/  FFMA.FTZ R153, R107, R153, -R150 ;  /* 0x000000996b997223 */ /* 0x000fe40000010896 */
[----:B------:R-:W-:Y:S02]  /*f7a0*/  FFMA.FTZ R156, R14, R156, -R13 ;  /* 0x0000009c0e9c7223 */ /* 0x000fe4000001080d */
        /* <DEDUP_REMOVED lines=8> */
[----:B------:R-:W-:Y:S01]  /*f830*/  FFMA.FTZ R108, R108, R151, R157 ;  /* 0x000000976c6c7223 */ /* 0x000fe2000001009d */
[----:B------:R-:W-:-:S02]  /*f840*/  F2FP.BF16.PACK_AB R8, R8, R105 ;  /* 0x000000690808723e */ /* 0x000fc400000010ff */
[----:B------:R-:W-:Y:S01]  /*f850*/  F2FP.BF16.PACK_AB R9, R107, R104 ;  /* 0x000000686b09723e */ /* 0x000fe200000010ff */
[----:B------:R1:W-:Y:S01]  /*f860*/  STS.128 [R146+0x10080], R12 ;  /* 0x0100800c92007388 */ /* 0x0003e20000000c00 */
[----:B------:R-:W-:Y:S02]  /*f870*/  F2FP.BF16.PACK_AB R10, R152, R109 ;  /* 0x0000006d980a723e */ /* 0x000fe400000010ff */
[----:B------:R-:W-:-:S05]  /*f880*/  F2FP.BF16.PACK_AB R11, R108, R111 ;  /* 0x0000006f6c0b723e */ /* 0x000fca00000010ff */
[----:B------:R1:W-:Y:S02]  /*f890*/  STS.128 [R148+0x10080], R8 ;  /* 0x0100800894007388 */ /* 0x0003e40000000c00 */
.L_x_1490:
[----:B------:R-:W-:Y:S05]  /*f8a0*/  BSYNC B0 ;  /* 0x0000000000007941 */ /* 0x000fea0003800000 */
.L_x_1489:
        /* <DEDUP_REMOVED lines=26> */
[----:B------:R-:W-:Y:S02]  /*fa50*/  SHF.R.U64 R92, R92, 0x10, R93 ;  /* 0x000000105c5c7819 */ /* 0x000fe4000000125d */
[----:B------:R-:W-:Y:S01]  /*fa60*/  SHF.R.U32.HI R91, RZ, 0x10, R91 ;  /* 0x00000010ff5b7819 */ /* 0x000fe2000001165b */
[----:B------:R-:W-:Y:S01]  /*fa70*/  IMAD.SHL.U32 R105, R105, 0x2, RZ ;  /* 0x0000000269697824 */ /* 0x000fe200078e00ff */
[----:B------:R-:W-:-:S02]  /*fa80*/  SHF.R.U32.HI R93, RZ, 0x10, R93 ;  /* 0x00000010ff5d7819 */ /* 0x000fc4000001165d */
[----:B------:R-:W-:Y:S02]  /*fa90*/  PRMT R135, R135, 0x5410, R88 ;  /* 0x0000541087877816 */ /* 0x000fe40000000058 */
[----:B------:R-:W2:Y:S01]  /*faa0*/  LDS.128 R8, [R105+0x10080] ;  /* 0x0100800069087984 */ /* 0x000ea20000000c00 */
[----:B------:R-:W-:Y:S02]  /*fab0*/  PRMT R134, R134, 0x5410, R89 ;  /* 0x0000541086867816 */ /* 0x000fe40000000059 */
[----:B------:R-:W-:Y:S02]  /*fac0*/  SHF.R.U64 R94, R94, 0x10, R95 ;  /* 0x000000105e5e7819 */ /* 0x000fe4000000125f */
[----:B------:R-:W-:Y:S01]  /*fad0*/  PRMT R136, R136, 0x5410, R91 ;  /* 0x0000541088887816 */ /* 0x000fe2000000005b */
[----:B------:R-:W-:Y:S01]  /*fae0*/  IMAD.U32 R109, R134, 0x10000, RZ ;  /* 0x00010000866d7824 */ /* 0x000fe200078e00ff */
[----:B------:R-:W-:Y:S02]  /*faf0*/  SHF.R.U32.HI R95, RZ, 0x10, R95 ;  /* 0x00000010ff5f7819 */ /* 0x000fe4000001165f */
        /* <DEDUP_REMOVED lines=32> */
[----:B------:R-:W-:Y:S02]  /*fd00*/  FMUL.FTZ R89, R8, R109 ;  /* 0x0000006d08597220 */ /* 0x000fe40000410000 */
[----:B------:R-:W-:Y:S02]  /*fd10*/  FFMA.FTZ R95, R88, R110, -R95 ;  /* 0x0000006e585f7223 */ /* 0x000fe4000001085f */
        /* <DEDUP_REMOVED lines=8> */
[C---:B------:R-:W-:Y:S02]  /*fda0*/  FFMA.FTZ R89, R12.reuse, R9, -R89 ;  /* 0x000000090c597223 */ /* 0x040fe40000010859 */
[----:B------:R-:W-:Y:S02]  /*fdb0*/  FFMA.FTZ R9, R12, R109, R8 ;  /* 0x0000006d0c097223 */ /* 0x000fe40000010008 */
[C---:B------:R-:W-:Y:S02]  /*fdc0*/  FMUL.FTZ R8, R94.reuse, R110 ;  /* 0x0000006e5e087220 */ /* 0x040fe40000410000 */
[-C--:B------:R-:W-:Y:S02]  /*fdd0*/  FMUL.FTZ R94, R94, R88.reuse ;  /* 0x000000585e5e7220 */ /* 0x080fe40000410000 */
[C---:B------:R-:W-:Y:S01]  /*fde0*/  IMAD.U32 R12, R137.reuse, 0x10000, RZ ;  /* 0x00010000890c7824 */ /* 0x040fe200078e00ff */
[----:B------:R-:W-:Y:S01]  /*fdf0*/  LOP3.LUT R137, R137, 0xffff0000, RZ, 0xc0, !PT ;  /* 0xffff000089897812 */ /* 0x000fe200078ec0ff */
[C---:B------:R-:W-:Y:S01]  /*fe00*/  IMAD.U32 R109, R141.reuse, 0x10000, RZ ;  /* 0x000100008d6d7824 */ /* 0x040fe200078e00ff */
[----:B------:R-:W-:Y:S01]  /*fe10*/  LOP3.LUT R141, R141, 0xffff0000, RZ, 0xc0, !PT ;  /* 0xffff00008d8d7812 */ /* 0x000fe200078ec0ff */
[----:B------:R-:W-:-:S02]  /*fe20*/  FFMA.FTZ R88, R13, R88, -R8 ;  /* 0x000000580d587223 */ /* 0x000fc40000010808 */
[----:B------:R-:W-:Y:S02]  /*fe30*/  FFMA.FTZ R110, R13, R110, R94 ;  /* 0x0000006e0d6e7223 */ /* 0x000fe4000001005e */
[C---:B------:R-:W-:Y:S02]  /*fe40*/  FMUL.FTZ R13, R107.reuse, R12 ;  /* 0x0000000c6b0d7220 */ /* 0x040fe40000410000 */
[-C--:B------:R-:W-:Y:S02]  /*fe50*/  FMUL.FTZ R107, R107, R109.reuse ;  /* 0x0000006d6b6b7220 */ /* 0x080fe40000410000 */
[C---:B------:R-:W-:Y:S02]  /*fe60*/  FMUL.FTZ R8, R108.reuse, R134 ;  /* 0x000000866c087220 */ /* 0x040fe40000410000 */
[----:B------:R-:W-:Y:S02]  /*fe70*/  FMUL.FTZ R108, R108, R138 ;  /* 0x0000008a6c6c7220 */ /* 0x000fe40000410000 */
[----:B------:R-:W-:-:S02]  /*fe80*/  FFMA.FTZ R109, R90, R109, -R13 ;  /* 0x0000006d5a6d7223 */ /* 0x000fc4000001080d */
[----:B------:R-:W-:Y:S02]  /*fe90*/  FFMA.FTZ R107, R90, R12, R107 ;  /* 0x0000000c5a6b7223 */ /* 0x000fe4000001006b */
[----:B------:R-:W-:Y:S02]  /*fea0*/  FFMA.FTZ R138, R91, R138, -R8 ;  /* 0x0000008a5b8a7223 */ /* 0x000fe40000010808 */
[----:B------:R-:W-:Y:S02]  /*feb0*/  FMUL.FTZ R90, R106, R137 ;  /* 0x000000896a5a7220 */ /* 0x000fe40000410000 */
[C---:B------:R-:W-:Y:S01]  /*fec0*/  FMUL.FTZ R12, R11.reuse, R136 ;  /* 0x000000880b0c7220 */ /* 0x040fe20000410000 */
[----:B------:R-:W-:Y:S01]  /*fed0*/  F2FP.BF16.PACK_AB R13, R138, R89 ;  /* 0x000000598a0d723e */ /* 0x000fe200000010ff */
[----:B------:R-:W-:Y:S02]  /*fee0*/  FMUL.FTZ R94, R106, R141 ;  /* 0x0000008d6a5e7220 */ /* 0x000fe40000410000 */
[----:B------:R-:W-:-:S02]  /*fef0*/  FMUL.FTZ R8, R11, R140 ;  /* 0x0000008c0b087220 */ /* 0x000fc40000410000 */
[C---:B------:R-:W-:Y:S02]  /*ff00*/  FFMA.FTZ R90, R14.reuse, R141, -R90 ;  /* 0x0000008d0e5a7223 */ /* 0x040fe4000001085a */
[----:B------:R-:W-:Y:S01]  /*ff10*/  FFMA.FTZ R11, R93, R140, -R12 ;  /* 0x0000008c5d0b7223 */ /* 0x000fe2000001080c */
[----:B------:R-:W-:Y:S01]  /*ff20*/  F2FP.BF16.PACK_AB R12, R95, R10 ;  /* 0x0000000a5f0c723e */ /* 0x000fe200000010ff */
[----:B------:R-:W-:Y:S02]  /*ff30*/  FFMA.FTZ R108, R91, R134, R108 ;  /* 0x000000865b6c7223 */ /* 0x000fe4000001006c */
[----:B------:R-:W-:Y:S01]  /*ff40*/  FFMA.FTZ R94, R14, R137, R94 ;  /* 0x000000890e5e7223 */ /* 0x000fe2000001005e */
[----:B------:R-:W-:Y:S01]  /*ff50*/  F2FP.BF16.PACK_AB R14, R90, R109 ;  /* 0x0000006d5a0e723e */ /* 0x000fe200000010ff */
[----:B------:R-:W-:Y:S01]  /*ff60*/  FFMA.FTZ R93, R93, R136, R8 ;  /* 0x000000885d5d7223 */ /* 0x000fe20000010008 */
[----:B------:R-:W-:Y:S02]  /*ff70*/  F2FP.BF16.PACK_AB R8, R15, R92 ;  /* 0x0000005c0f08723e */ /* 0x000fe400000010ff */
[----:B------:R-:W-:-:S02]  /*ff80*/  F2FP.BF16.PACK_AB R15, R11, R88 ;  /* 0x000000580b0f723e */ /* 0x000fc400000010ff */
[----:B------:R-:W-:Y:S02]  /*ff90*/  F2FP.BF16.PACK_AB R9, R108, R9 ;  /* 0x000000096c09723e */ /* 0x000fe400000010ff */
[----:B------:R-:W-:Y:S01]  /*ffa0*/  F2FP.BF16.PACK_AB R10, R94, R107 ;  /* 0x0000006b5e0a723e */ /* 0x000fe200000010ff */
[----:B------:R1:W-:Y:S01]  /*ffb0*/  STS.128 [R104+0x10080], R12 ;  /* 0x0100800c68007388 */ /* 0x0003e20000000c00 */
[----:B------:R-:W-:-:S05]  /*ffc0*/  F2FP.BF16.PACK_AB R11, R93, R110 ;  /* 0x0000006e5d0b723e */ /* 0x000fca00000010ff */
[----:B------:R1:W-:Y:S02]  /*ffd0*/  STS.128 [R105+0x10080], R8 ;  /* 0x0100800869007388 */ /* 0x0003e40000000c00 */
.L_x_1488:
[----:B------:R-:W-:Y:S05]  /*ffe0*/  BSYNC B1 ;  /* 0x0000000000017941 */ /* 0x000fea0003800000 */
.L_x_1487:
        /* <DEDUP_REMOVED lines=29> */
[----:B------:R-:W-:Y:S01]  /*101c0*/  SHF.R.U64 R70, R70, 0x10, R71 ;  /* 0x0000001046467819 */ /* 0x000fe20000001247 */
[----:B------:R-:W-:Y:S01]  /*101d0*/  IMAD.SHL.U32 R89, R89, 0x2, RZ ;  /* 0x0000000259597824 */ /* 0x000fe200078e00ff */
[----:B------:R-:W-:Y:S02]  /*101e0*/  SHF.R.U64 R72, R72, 0x10, R73 ;  /* 0x0000001048487819 */ /* 0x000fe40000001249 */
[----:B------:R-:W1:Y:S01]  /*101f0*/  LDS.128 R12, [R90+0x10080] ;  /* 0x010080005a0c7984 */ /* 0x000e620000000c00 */
[----:B------:R-:W-:-:S02]  /*10200*/  SHF.R.U32.HI R71, RZ, 0x10, R71 ;  /* 0x00000010ff477819 */ /* 0x000fc40000011647 */
[----:B------:R-:W-:Y:S01]  /*10210*/  SHF.R.U32.HI R73, RZ, 0x10, R73 ;  /* 0x00000010ff497819 */ /* 0x000fe20000011649 */
[----:B------:R-:W2:Y:S01]  /*10220*/  LDS.128 R8, [R89+0x10080] ;  /* 0x0100800059087984 */ /* 0x000ea20000000c00 */
[----:B------:R-:W-:Y:S02]  /*10230*/  PRMT R127, R127, 0x5410, R68 ;  /* 0x000054107f7f7816 */ /* 0x000fe40000000044 */
[----:B------:R-:W-:Y:S02]  /*10240*/  PRMT R126, R126, 0x5410, R69 ;  /* 0x000054107e7e7816 */ /* 0x000fe40000000045 */
[----:B------:R-:W-:Y:S02]  /*10250*/  SHF.R.U64 R74, R74, 0x10, R75 ;  /* 0x000000104a4a7819 */ /* 0x000fe4000000124b */
[----:B------:R-:W-:Y:S01]  /*10260*/  PRMT R128, R128, 0x5410, R71 ;  /* 0x0000541080807816 */ /* 0x000fe20000000047 */
[----:B------:R-:W-:Y:S01]  /*10270*/  IMAD.U32 R95, R126, 0x10000, RZ ;  /* 0x000100007e5f7824 */ /* 0x000fe200078e00ff */
[----:B------:R-:W-:-:S02]  /*10280*/  SHF.R.U32.HI R75, RZ, 0x10, R75 ;  /* 0x00000010ff4b7819 */ /* 0x000fc4000001164b */
[----:B------:R-:W-:Y:S02]  /*10290*/  PRMT R131, R131, 0x5410, R72 ;  /* 0x0000541083837816 */ /* 0x000fe40000000048 */
[----:B------:R-:W-:Y:S02]  /*102a0*/  PRMT R130, R130, 0x5410, R73 ;  /* 0x0000541082827816 */ /* 0x000fe40000000049 */
[----:B------:R-:W-:Y:S01]  /*102b0*/  PRMT R132, R132, 0x5410, R75 ;  /* 0x0000541084847816 */ /* 0x000fe2000000004b */
[C---:B------:R-:W-:Y:S01]  /*102c0*/  IMAD.U32 R75, R131.reuse, 0x10000, RZ ;  /* 0x00010000834b7824 */ /* 0x040fe200078e00ff */
[----:B------:R-:W-:Y:S02]  /*102d0*/  LOP3.LUT R94, R131, 0xffff0000, RZ, 0xc0, !PT ;  /* 0xffff0000835e7812 */ /* 0x000fe400078ec0ff */
[----:B------:R-:W-:Y:S02]  /*102e0*/  PRMT R129, R129, 0x5410, R70 ;  /* 0x0000541081817816 */ /* 0x000fe40000000046 */
[----:B------:R-:W-:-:S02]  /*102f0*/  PRMT R133, R133, 0x5410, R74 ;  /* 0x0000541085857816 */ /* 0x000fc4000000004a */
[----:B------:R-:W-:-:S03]  /*10300*/  LOP3.LUT R126, R126, 0xffff0000, RZ, 0xc0, !PT ;  /* 0xffff00007e7e7812 */ /* 0x000fc600078ec0ff */
[C---:B------:R-:W-:Y:S01]  /*10310*/  IMAD.U32 R105, R133.reuse, 0x10000, RZ ;  /* 0x0001000085697824 */ /* 0x040fe200078e00ff */
        /* <DEDUP_REMOVED lines=13> */
[C---:B------:R-:W-:Y:S01]  /*103f0*/  IMAD.U32 R9, R127.reuse, 0x10000, RZ ;  /* 0x000100007f097824 */ /* 0x040fe200078e00ff */
        /* <DEDUP_REMOVED lines=9> */
[C---:B------:R-:W-:Y:S01]  /*10490*/  SHF.L.U32 R9, R130.reuse, 0x10, RZ ;  /* 0x0000001082097819 */ /* 0x040fe200000006ff */
[C---:B------:R-:W-:Y:S01]  /*104a0*/  FMUL.FTZ R75, R15.reuse, R127 ;  /* 0x0000007f0f4b7220 */ /* 0x040fe20000410000 */
[----:B------:R-:W-:Y:S01]  /*104b0*/  LOP3.LUT R130, R130, 0xffff0000, RZ, 0xc0, !PT ;  /* 0xffff000082827812 */ /* 0x000fe200078ec0ff */
[C---:B------:R-:W-:Y:S02]  /*104c0*/  FMUL.FTZ R69, R8.reuse, R95 ;  /* 0x0000005f08457220 */ /* 0x040fe40000410000 */
[-C--:B------:R-:W-:Y:S02]  /*104d0*/  FMUL.FTZ R15, R15, R94.reuse ;  /* 0x0000005e0f0f7220 */ /* 0x080fe40000410000 */
[----:B------:R-:W-:Y:S02]  /*104e0*/  FMUL.FTZ R8, R8, R9 ;  /* 0x0000000908087220 */ /* 0x000fe40000410000 */
[----:B------:R-:W-:-:S02]  /*104f0*/  FFMA.FTZ R75, R68, R94, -R75 ;  /* 0x0000005e444b7223 */ /* 0x000fc4000001084b */
[C---:B------:R-:W-:Y:S01]  /*10500*/  IMAD.U32 R94, R128.reuse, 0x10000, RZ ;  /* 0x00010000805e7824 */ /* 0x040fe200078e00ff */
[----:B------:R-:W-:Y:S01]  /*10510*/  LOP3.LUT R128, R128, 0xffff0000, RZ, 0xc0, !PT ;  /* 0xffff000080807812 */ /* 0x000fe200078ec0ff */
[----:B------:R-:W-:Y:S02]  /*10520*/  FFMA.FTZ R69, R12, R9, -R69 ;  /* 0x000000090c457223 */ /* 0x000fe40000010845 */
[----:B------:R-:W-:Y:S02]  /*10530*/  FFMA.FTZ R15, R68, R127, R15 ;  /* 0x0000007f440f7223 */ /* 0x000fe4000001000f */
[----:B------:R-:W-:Y:S02]  /*10540*/  FFMA.FTZ R9, R12, R95, R8 ;  /* 0x0000005f0c097223 */ /* 0x000fe40000010008 */
[C---:B------:R-:W-:Y:S01]  /*10550*/  IMAD.U32 R68, R132.reuse, 0x10000, RZ ;  /* 0x0001000084447824 */ /* 0x040fe200078e00ff */
[----:B------:R-:W-:Y:S01]  /*10560*/  LOP3.LUT R132, R132, 0xffff0000, RZ, 0xc0, !PT ;  /* 0xffff000084847812 */ /* 0x000fe200078ec0ff */
[C---:B------:R-:W-:Y:S01]  /*10570*/  IMAD.U32 R95, R129.reuse, 0x10000, RZ ;  /* 0x00010000815f7824 */ /* 0x040fe200078e00ff */
[----:B------:R-:W-:Y:S01]  /*10580*/  LOP3.LUT R129, R129, 0xffff0000, RZ, 0xc0, !PT ;  /* 0xffff000081817812 */ /* 0x000fe200078ec0ff */
[----:B------:R-:W-:-:S02]  /*10590*/  FMUL.FTZ R8, R74, R94 ;  /* 0x0000005e4a087220 */ /* 0x000fc40000410000 */
[-C--:B------:R-:W-:Y:S02]  /*105a0*/  FMUL.FTZ R74, R74, R68.reuse ;  /* 0x000000444a4a7220 */ /* 0x080fe40000410000 */
[C---:B------:R-:W-:Y:S02]  /*105b0*/  FMUL.FTZ R12, R92.reuse, R95 ;  /* 0x0000005f5c0c7220 */ /* 0x040fe40000410000 */
[----:B------:R-:W-:Y:S02]  /*105c0*/  FFMA.FTZ R68, R13, R68, -R8 ;  /* 0x000000440d447223 */ /* 0x000fe40000010808 */
[----:B------:R-:W-:Y:S02]  /*105d0*/  FMUL.FTZ R92, R92, R105 ;  /* 0x000000695c5c7220 */ /* 0x000fe40000410000 */
[C---:B------:R-:W-:Y:S02]  /*105e0*/  FMUL.FTZ R8, R93.reuse, R126 ;  /* 0x0000007e5d087220 */ /* 0x040fe40000410000 */
[----:B------:R-:W-:-:S02]  /*105f0*/  FMUL.FTZ R93, R93, R130 ;  /* 0x000000825d5d7220 */ /* 0x000fc40000410000 */
[C---:B------:R-:W-:Y:S02]  /*10600*/  FFMA.FTZ R105, R70.reuse, R105, -R12 ;  /* 0x0000006946697223 */ /* 0x040fe4000001080c */
[----:B------:R-:W-:Y:S02]  /*10610*/  FFMA.FTZ R92, R70, R95, R92 ;  /* 0x0000005f465c7223 */ /* 0x000fe4000001005c */
[----:B------:R-:W-:Y:S02]  /*10620*/  FFMA.FTZ R130, R71, R130, -R8 ;  /* 0x0000008247827223 */ /* 0x000fe40000010808 */
[----:B------:R-:W-:Y:S02]  /*10630*/  FMUL.FTZ R70, R91, R129 ;  /* 0x000000815b467220 */ /* 0x000fe40000410000 */
[----:B------:R-:W-:Y:S02]  /*10640*/  FMUL.FTZ R12, R11, R128 ;  /* 0x000000800b0c7220 */ /* 0x000fe40000410000 */
[----:B------:R-:W-:-:S02]  /*10650*/  FMUL.FTZ R91, R91, R133 ;  /* 0x000000855b5b7220 */ /* 0x000fc40000410000 */
[-C--:B------:R-:W-:Y:S02]  /*10660*/  FMUL.FTZ R8, R11, R132.reuse ;  /* 0x000000840b087220 */ /* 0x080fe40000410000 */
[----:B------:R-:W-:Y:S02]  /*10670*/  FFMA.FTZ R70, R14, R133, -R70 ;  /* 0x000000850e467223 */ /* 0x000fe40000010846 */
[----:B------:R-:W-:Y:S01]  /*10680*/  FFMA.FTZ R11, R73, R132, -R12 ;  /* 0x00000084490b7223 */ /* 0x000fe2000001080c */
[----:B------:R-:W-:Y:S01]  /*10690*/  F2FP.BF16.PACK_AB R12, R75, R10 ;  /* 0x0000000a4b0c723e */ /* 0x000fe200000010ff */
[----:B------:R-:W-:Y:S01]  /*106a0*/  FFMA.FTZ R94, R13, R94, R74 ;  /* 0x0000005e0d5e7223 */ /* 0x000fe2000001004a */
[----:B------:R-:W-:Y:S01]  /*106b0*/  F2FP.BF16.PACK_AB R13, R130, R69 ;  /* 0x00000045820d723e */ /* 0x000fe200000010ff */
[----:B------:R-:W-:Y:S02]  /*106c0*/  FFMA.FTZ R126, R71, R126, R93 ;  /* 0x0000007e477e7223 */ /* 0x000fe4000001005d */
[----:B------:R-:W-:Y:S01]  /*106d0*/  FFMA.FTZ R129, R14, R129, R91 ;  /* 0x000000810e817223 */ /* 0x000fe2000001005b */
[----:B------:R-:W-:Y:S01]  /*106e0*/  F2FP.BF16.PACK_AB R14, R70, R105 ;  /* 0x00000069460e723e */ /* 0x000fe200000010ff */
[----:B------:R-:W-:Y:S01]  /*106f0*/  FFMA.FTZ R73, R73, R128, R8 ;  /* 0x0000008049497223 */ /* 0x000fe20000010008 */
[----:B------:R-:W-:-:S02]  /*10700*/  F2FP.BF16.PACK_AB R8, R15, R72 ;  /* 0x000000480f08723e */ /* 0x000fc400000010ff */
[----:B------:R-:W-:Y:S02]  /*10710*/  F2FP.BF16.PACK_AB R15, R11, R68 ;  /* 0x000000440b0f723e */ /* 0x000fe400000010ff */
[----:B------:R-:W-:Y:S02]  /*10720*/  F2FP.BF16.PACK_AB R9, R126, R9 ;  /* 0x000000097e09723e */ /* 0x000fe400000010ff */
[----:B------:R-:W-:Y:S01]  /*10730*/  F2FP.BF16.PACK_AB R10, R129, R92 ;  /* 0x0000005c810a723e */ /* 0x000fe200000010ff */
[----:B------:R1:W-:Y:S01]  /*10740*/  STS.128 [R90+0x10080], R12 ;  /* 0x0100800c5a007388 */ /* 0x0003e20000000c00 */
[----:B------:R-:W-:-:S05]  /*10750*/  F2FP.BF16.PACK_AB R11, R73, R94 ;  /* 0x0000005e490b723e */ /* 0x000fca00000010ff */
[----:B------:R1:W-:Y:S02]  /*10760*/  STS.128 [R89+0x10080], R8 ;  /* 0x0100800859007388 */ /* 0x0003e40000000c00 */
.L_x_1494:
[----:B------:R-:W-:Y:S05]  /*10770*/  BSYNC B0 ;  /* 0x0000000000007941 */ /* 0x000fea0003800000 */
.L_x_1493:
        /* <DEDUP_REMOVED lines=32> */
[----:B------:R-:W-:Y:S02]  /*10980*/  SHF.R.U64 R54, R54, 0x10, R55 ;  /* 0x0000001036367819 */ /* 0x000fe40000001237 */
[----:B------:R-:W1:Y:S01]  /*10990*/  LDS.128 R12, [R69+0x10080] ;  /* 0x01008000450c7984 */ /* 0x000e620000000c00 */
[----:B------:R-:W-:Y:S02]  /*109a0*/  SHF.R.U64 R56, R56, 0x10, R57 ;  /* 0x0000001038387819 */ /* 0x000fe40000001239 */
[----:B------:R-:W-:Y:S01]  /*109b0*/  SHF.R.U32.HI R55, RZ, 0x10, R55 ;  /* 0x00000010ff377819 */ /* 0x000fe20000011637 */
[----:B------:R-:W2:Y:S01]  /*109c0*/  LDS.128 R8, [R68+0x10080] ;  /* 0x0100800044087984 */ /* 0x000ea20000000c00 */
[----:B------:R-:W-:-:S02]  /*109d0*/  SHF.R.U32.HI R57, RZ, 0x10, R57 ;  /* 0x00000010ff397819 */ /* 0x000fc40000011639 */
[----:B------:R-:W-:Y:S02]  /*109e0*/  PRMT R119, R119, 0x5410, R52 ;  /* 0x0000541077777816 */ /* 0x000fe40000000034 */
        /* <DEDUP_REMOVED lines=58> */
[----:B------:R-:W-:Y:S02]  /*10d90*/  FMUL.FTZ R71, R71, R73 ;  /* 0x0000004947477220 */ /* 0x000fe40000410000 */
[C---:B------:R-:W-:Y:S02]  /*10da0*/  FMUL.FTZ R8, R72.reuse, R118 ;  /* 0x0000007648087220 */ /* 0x040fe40000410000 */
[----:B------:R-:W-:-:S02]  /*10db0*/  FMUL.FTZ R72, R72, R122 ;  /* 0x0000007a48487220 */ /* 0x000fc40000410000 */
[C---:B------:R-:W-:Y:S02]  /*10dc0*/  FFMA.FTZ R73, R54.reuse, R73, -R13 ;  /* 0x0000004936497223 */ /* 0x040fe4000001080d */
[----:B------:R-:W-:Y:S02]  /*10dd0*/  FFMA.FTZ R71, R54, R12, R71 ;  /* 0x0000000c36477223 */ /* 0x000fe40000010047 */
[----:B------:R-:W-:Y:S02]  /*10de0*/  FFMA.FTZ R122, R55, R122, -R8 ;  /* 0x0000007a377a7223 */ /* 0x000fe40000010808 */
[----:B------:R-:W-:Y:S02]  /*10df0*/  FMUL.FTZ R54, R70, R121 ;  /* 0x0000007946367220 */ /* 0x000fe40000410000 */
[----:B------:R-:W-:Y:S01]  /*10e00*/  FMUL.FTZ R12, R11, R120 ;  /* 0x000000780b0c7220 */ /* 0x000fe20000410000 */
[----:B------:R-:W-:Y:S01]  /*10e10*/  F2FP.BF16.PACK_AB R13, R122, R53 ;  /* 0x000000357a0d723e */ /* 0x000fe200000010ff */
[----:B------:R-:W-:-:S02]  /*10e20*/  FMUL.FTZ R58, R70, R125 ;  /* 0x0000007d463a7220 */ /* 0x000fc40000410000 */
[-C--:B------:R-:W-:Y:S02]  /*10e30*/  FMUL.FTZ R8, R11, R124.reuse ;  /* 0x0000007c0b087220 */ /* 0x080fe40000410000 */
[C---:B------:R-:W-:Y:S02]  /*10e40*/  FFMA.FTZ R54, R14.reuse, R125, -R54 ;  /* 0x0000007d0e367223 */ /* 0x040fe40000010836 */
        /* <DEDUP_REMOVED lines=13> */
.L_x_1492:
[----:B------:R-:W-:Y:S05]  /*10f20*/  BSYNC B1 ;  /* 0x0000000000017941 */ /* 0x000fea0003800000 */
.L_x_1491:
        /* <DEDUP_REMOVED lines=120> */
.L_x_1498:
[----:B------:R-:W-:Y:S05]  /*116b0*/  BSYNC B0 ;  /* 0x0000000000007941 */ /* 0x000fea0003800000 */
.L_x_1497:
        /* <DEDUP_REMOVED lines=34> */
[--C-:B------:R-:W-:Y:S02]  /*118e0*/  SHF.R.U64 R40, R40, 0x10, R41.reuse ;  /* 0x0000001028287819 */ /* 0x100fe40000001229 */
[----:B------:R-:W-:Y:S01]  /*118f0*/  SHF.R.U32.HI R41, RZ, 0x10, R41 ;  /* 0x00000010ff297819 */ /* 0x000fe20000011629 */
[----:B------:R-:W2:Y:S01]  /*11900*/  LDS.128 R8, [R44+0x10080] ;  /* 0x010080002c087984 */ /* 0x000ea20000000c00 */
[----:B------:R-:W-:-:S02]  /*11910*/  PRMT R85, R85, 0x5410, R36 ;  /* 0x0000541055557816 */ /* 0x000fc40000000024 */
[----:B------:R-:W-:Y:S02]  /*11920*/  PRMT R96, R96, 0x5410, R37 ;  /* 0x0000541060607816 */ /* 0x000fe40000000025 */
[----:B------:R-:W-:Y:S01]  /*11930*/  SHF.R.U64 R42, R42, 0x10, R43 ;  /* 0x000000102a2a7819 */ /* 0x000fe2000000122b */
[----:B------:R-:W-:Y:S01]  /*11940*/  IMAD.U32 R49, R85, 0x10000, RZ ;  /* 0x0001000055317824 */ /* 0x000fe200078e00ff */
[----:B------:R-:W-:Y:S02]  /*11950*/  SHF.R.U32.HI R38, RZ, 0x10, R39 ;  /* 0x00000010ff267819 */ /* 0x000fe40000011627 */
[----:B------:R-:W-:Y:S02]  /*11960*/  PRMT R86, R86, 0x5410, R47 ;  /* 0x0000541056567816 */ /* 0x000fe4000000002f */
        /* <DEDUP_REMOVED lines=36> */
[----:B------:R-:W-:Y:S02]  /*11bb0*/  IMAD.U32 R50, R87, 0x10000, RZ ;  /* 0x0001000057327824 */ /* 0x000fe400078e00ff */
[----:B------:R-:W-:-:S02]  /*11bc0*/  FFMA.FTZ R15, R36, R86, R15 ;  /* 0x00000056240f7223 */ /* 0x000fc4000001000f */
[C---:B------:R-:W-:Y:S01]  /*11bd0*/  IMAD.U32 R36, R100.reuse, 0x10000, RZ ;  /* 0x0001000064247824 */ /* 0x040fe200078e00ff */
[----:B------:R-:W-:Y:S01]  /*11be0*/  LOP3.LUT R100, R100, 0xffff0000, RZ, 0xc0, !PT ;  /* 0xffff000064647812 */ /* 0x000fe200078ec0ff */
[C---:B------:R-:W-:Y:S02]  /*11bf0*/  FFMA.FTZ R37, R12.reuse, R9, -R37 ;  /* 0x000000090c257223 */ /* 0x040fe40000010825 */
[----:B------:R-:W-:Y:S02]  /*11c00*/  FFMA.FTZ R9, R12, R49, R8 ;  /* 0x000000310c097223 */ /* 0x000fe40000010008 */
[C---:B------:R-:W-:Y:S02]  /*11c10*/  FMUL.FTZ R8, R42.reuse, R50 ;  /* 0x000000322a087220 */ /* 0x040fe40000410000 */
[----:B------:R-:W-:Y:S02]  /*11c20*/  FMUL.FTZ R42, R42, R36 ;  /* 0x000000242a2a7220 */ /* 0x000fe40000410000 */
[----:B------:R-:W-:-:S02]  /*11c30*/  IMAD.U32 R12, R96, 0x10000, RZ ;  /* 0x00010000600c7824 */ /* 0x000fc400078e00ff */
[----:B------:R-:W-:Y:S02]  /*11c40*/  FFMA.FTZ R36, R13, R36, -R8 ;  /* 0x000000240d247223 */ /* 0x000fe40000010808 */
[C---:B------:R-:W-:Y:S01]  /*11c50*/  IMAD.U32 R49, R101.reuse, 0x10000, RZ ;  /* 0x0001000065317824 */ /* 0x040fe200078e00ff */
[----:B------:R-:W-:Y:S01]  /*11c60*/  LOP3.LUT R101, R101, 0xffff0000, RZ, 0xc0, !PT ;  /* 0xffff000065657812 */ /* 0x000fe200078ec0ff */
[----:B------:R-:W-:Y:S02]  /*11c70*/  FFMA.FTZ R50, R13, R50, R42 ;  /* 0x000000320d327223 */ /* 0x000fe4000001002a */
[C---:B------:R-:W-:Y:S01]  /*11c80*/  IMAD.U32 R38, R14.reuse, 0x10000, RZ ;  /* 0x000100000e267824 */ /* 0x040fe200078e00ff */
[----:B------:R-:W-:Y:S01]  /*11c90*/  LOP3.LUT R14, R14, 0xffff0000, RZ, 0xc0, !PT ;  /* 0xffff00000e0e7812 */ /* 0x000fe200078ec0ff */
[----:B------:R-:W-:Y:S02]  /*11ca0*/  FMUL.FTZ R8, R48, R85 ;  /* 0x0000005530087220 */ /* 0x000fe40000410000 */
[----:B------:R-:W-:-:S02]  /*11cb0*/  FMUL.FTZ R13, R47, R12 ;  /* 0x0000000c2f0d7220 */ /* 0x000fc40000410000 */
[-C--:B------:R-:W-:Y:S02]  /*11cc0*/  FMUL.FTZ R48, R48, R98.reuse ;  /* 0x0000006230307220 */ /* 0x080fe40000410000 */
[-C--:B------:R-:W-:Y:S02]  /*11cd0*/  FMUL.FTZ R47, R47, R49.reuse ;  /* 0x000000312f2f7220 */ /* 0x080fe40000410000 */
[----:B------:R-:W-:Y:S01]  /*11ce0*/  FFMA.FTZ R98, R39, R98, -R8 ;  /* 0x0000006227627223 */ /* 0x000fe20000010808 */
[----:B------:R-:W-:Y:S01]  /*11cf0*/  LOP3.LUT R8, R87, 0xffff0000, RZ, 0xc0, !PT ;  /* 0xffff000057087812 */ /* 0x000fe200078ec0ff */
[----:B------:R-:W-:Y:S01]  /*11d00*/  FFMA.FTZ R49, R38, R49, -R13 ;  /* 0x0000003126317223 */ /* 0x000fe2000001080d */
[----:B------:R-:W-:Y:S01]  /*11d10*/  LOP3.LUT R13, R96, 0xffff0000, RZ, 0xc0, !PT ;  /* 0xffff0000600d7812 */ /* 0x000fe200078ec0ff */
[----:B------:R-:W-:Y:S02]  /*11d20*/  FFMA.FTZ R48, R39, R85, R48 ;  /* 0x0000005527307223 */ /* 0x000fe40000010030 */
[----:B------:R-:W-:-:S02]  /*11d30*/  FFMA.FTZ R47, R38, R12, R47 ;  /* 0x0000000c262f7223 */ /* 0x000fc4000001002f */
[----:B------:R-:W-:Y:S01]  /*11d40*/  FMUL.FTZ R38, R46, R13 ;  /* 0x0000000d2e267220 */ /* 0x000fe20000410000 */
[----:B------:R-:W-:Y:S01]  /*11d50*/  F2FP.BF16.PACK_AB R9, R48, R9 ;  /* 0x000000093009723e */ /* 0x000fe200000010ff */
[C---:B------:R-:W-:Y:S02]  /*11d60*/  FMUL.FTZ R39, R11.reuse, R8 ;  /* 0x000000080b277220 */ /* 0x040fe40000410000 */
[-C--:B------:R-:W-:Y:S02]  /*11d70*/  FMUL.FTZ R42, R46, R101.reuse ;  /* 0x000000652e2a7220 */ /* 0x080fe40000410000 */
[-C--:B------:R-:W-:Y:S02]  /*11d80*/  FMUL.FTZ R12, R11, R100.reuse ;  /* 0x000000640b0c7220 */ /* 0x080fe40000410000 */
[----:B------:R-:W-:Y:S02]  /*11d90*/  FFMA.FTZ R38, R14, R101, -R38 ;  /* 0x000000650e267223 */ /* 0x000fe40000010826 */
[----:B------:R-:W-:-:S02]  /*11da0*/  FFMA.FTZ R11, R41, R100, -R39 ;  /* 0x00000064290b7223 */ /* 0x000fc40000010827 */
[----:B------:R-:W-:Y:S01]  /*11db0*/  FFMA.FTZ R42, R14, R13, R42 ;  /* 0x0000000d0e2a7223 */ /* 0x000fe2000001002a */
[----:B------:R-:W-:Y:S01]  /*11dc0*/  F2FP.BF16.PACK_AB R13, R98, R37 ;  /* 0x00000025620d723e */ /* 0x000fe200000010ff */
[----:B------:R-:W-:Y:S01]  /*11dd0*/  FFMA.FTZ R41, R41, R8, R12 ;  /* 0x0000000829297223 */ /* 0x000fe2000001000c */
[----:B------:R-:W-:Y:S02]  /*11de0*/  F2FP.BF16.PACK_AB R8, R15, R40 ;  /* 0x000000280f08723e */ /* 0x000fe400000010ff */
[----:B------:R-:W-:Y:S02]  /*11df0*/  F2FP.BF16.PACK_AB R12, R43, R10 ;  /* 0x0000000a2b0c723e */ /* 0x000fe400000010ff */
[----:B------:R-:W-:Y:S02]  /*11e00*/  F2FP.BF16.PACK_AB R14, R38, R49 ;  /* 0x00000031260e723e */ /* 0x000fe400000010ff */
[----:B------:R-:W-:Y:S02]  /*11e10*/  F2FP.BF16.PACK_AB R15, R11, R36 ;  /* 0x000000240b0f723e */ /* 0x000fe400000010ff */
[----:B------:R-:W-:-:S02]  /*11e20*/  F2FP.BF16.PACK_AB R10, R42, R47 ;  /* 0x0000002f2a0a723e */ /* 0x000fc400000010ff */
[----:B------:R-:W-:Y:S01]  /*11e30*/  F2FP.BF16.PACK_AB R11, R41, R50 ;  /* 0x00000032290b723e */ /* 0x000fe200000010ff */
[----:B------:R1:W-:Y:S04]  /*11e40*/  STS.128 [R45+0x10080], R12 ;  /* 0x0100800c2d007388 */ /* 0x0003e80000000c00 */
[----:B------:R1:W-:Y:S02]  /*11e50*/  STS.128 [R44+0x10080], R8 ;  /* 0x010080082c007388 */ /* 0x0003e40000000c00 */
.L_x_1496:
[----:B------:R-:W-:Y:S05]  /*11e60*/  BSYNC B1 ;  /* 0x0000000000017941 */ /* 0x000fea0003800000 */
.L_x_1495:
        /* <DEDUP_REMOVED lines=119> */
.L_x_1500:
[----:B------:R-:W-:Y:S05]  /*125e0*/  BSYNC B0 ;  /* 0x0000000000007941 */ /* 0x000fea0003800000 */
.L_x_1499:
        /* <DEDUP_REMOVED lines=30> */
[--C-:B------:R-:W-:Y:S01]  /*127d0*/  SHF.R.U64 R20, R20, 0x10, R21.reuse ;  /* 0x0000001014147819 */ /* 0x100fe20000001215 */
[----:B------:R-:W-:Y:S01]  /*127e0*/  IMAD.SHL.U32 R16, R16, 0x2, RZ ;  /* 0x0000000210107824 */ /* 0x000fe200078e00ff */
[----:B------:R-:W-:Y:S02]  /*127f0*/  SHF.R.U32.HI R21, RZ, 0x10, R21 ;  /* 0x00000010ff157819 */ /* 0x000fe40000011615 */
[----:B------:R-:W1:Y:S01]  /*12800*/  LDS.128 R12, [R17+0x10080] ;  /* 0x01008000110c7984 */ /* 0x000e620000000c00 */
[--C-:B------:R-:W-:Y:S02]  /*12810*/  SHF.R.U64 R22, R22, 0x10, R23.reuse ;  /* 0x0000001016167819 */ /* 0x100fe40000001217 */
[----:B------:R-:W-:Y:S01]  /*12820*/  SHF.R.U32.HI R23, RZ, 0x10, R23 ;  /* 0x00000010ff177819 */ /* 0x000fe20000011617 */
[----:B------:R-:W2:Y:S01]  /*12830*/  LDS.128 R8, [R16+0x10080] ;  /* 0x0100800010087984 */ /* 0x000ea20000000c00 */
[----:B------:R-:W-:-:S02]  /*12840*/  PRMT R65, R65, 0x5410, R18 ;  /* 0x0000541041417816 */ /* 0x000fc40000000012 */
[----:B------:R-:W-:Y:S02]  /*12850*/  PRMT R61, R61, 0x5410, R20 ;  /* 0x000054103d3d7816 */ /* 0x000fe40000000014 */
[----:B------:R-:W-:Y:S01]  /*12860*/  PRMT R60, R60, 0x5410, R21 ;  /* 0x000054103c3c7816 */ /* 0x000fe20000000015 */
[----:B------:R-:W-:Y:S01]  /*12870*/  IMAD.U32 R25, R65, 0x10000, RZ ;  /* 0x0001000041197824 */ /* 0x000fe200078e00ff */
[----:B------:R-:W-:Y:S02]  /*12880*/  PRMT R62, R62, 0x5410, R23 ;  /* 0x000054103e3e7816 */ /* 0x000fe40000000017 */
[----:B------:R-:W-:Y:S02]  /*12890*/  PRMT R63, R63, 0x5410, R22 ;  /* 0x000054103f3f7816 */ /* 0x000fe40000000016 */
[----:B------:R-:W-:Y:S02]  /*128a0*/  SHF.R.U32.HI R29, RZ, 0x10, R29 ;  /* 0x00000010ff1d7819 */ /* 0x000fe4000001161d */
[----:B------:R-:W-:-:S02]  /*128b0*/  SHF.R.U64 R24, R30, 0x10, R31 ;  /* 0x000000101e187819 */ /* 0x000fc4000000121f */
[----:B------:R-:W-:Y:S01]  /*128c0*/  PRMT R64, R64, 0x5410, R29 ;  /* 0x0000541040407816 */ /* 0x000fe2000000001d */
[----:B------:R-:W-:Y:S01]  /*128d0*/  IMAD.U32 R29, R60, 0x10000, RZ ;  /* 0x000100003c1d7824 */ /* 0x000fe200078e00ff */
[----:B------:R-:W-:Y:S02]  /*128e0*/  LOP3.LUT R30, R65, 0xffff0000, RZ, 0xc0, !PT ;  /* 0xffff0000411e7812 */ /* 0x000fe400078ec0ff */
[----:B------:R-:W-:Y:S02]  /*128f0*/  SHF.R.U32.HI R31, RZ, 0x10, R31 ;  /* 0x00000010ff1f7819 */ /* 0x000fe4000001161f */
        /* <DEDUP_REMOVED lines=73> */
.L_x_1472:
[----:B------:R-:W-:Y:S05]  /*12d90*/  BSYNC B2 ;  /* 0x0000000000027941 */ /* 0x000fea0003800000 */
.L_x_1438:
[----:B------:R-:W-:Y:S01]  /*12da0*/  ULDC.64 UR4, c[0x0][0x208] ;  /* 0x0000820000047ab9 */ /* 0x000fe20000000a00 */
[----:B-1----:R-:W-:Y:S01]  /*12db0*/  IMAD.SHL.U32 R10, R33, 0x40, RZ ;  /* 0x00000040210a7824 */ /* 0x002fe200078e00ff */
[----:B------:R-:W-:Y:S01]  /*12dc0*/  UIMAD UR10, UR10, UR4, URZ ;  /* 0x000000040a0a72a4 */ /* 0x000fe2000f8e023f */
[----:B------:R-:W-:Y:S01]  /*12dd0*/  IMAD.SHL.U32 R9, R196, 0x8, RZ ;  /* 0x00000008c4097824 */ /* 0x000fe200078e00ff */
[----:B------:R-:W-:Y:S01]  /*12de0*/  UIMAD.WIDE.U32 UR28, UR15, UR4, URZ ;  /* 0x000000040f1c72a5 */ /* 0x000fe2000f8e003f */
[----:B------:R-:W-:Y:S01]  /*12df0*/  IMAD.MOV.U32 R230, RZ, RZ, R224 ;  /* 0x000000ffffe67224 */ /* 0x000fe200078e00e0 */
[----:B------:R-:W-:Y:S01]  /*12e00*/  UIMAD UR5, UR15, UR5, UR10 ;  /* 0x000000050f0572a4 */ /* 0x000fe2000f8e020a */
[----:B------:R-:W-:Y:S01]  /*12e10*/  LOP3.LUT R10, R10, 0x1c0, RZ, 0xc0, !PT ;  /* 0x000001c00a0a7812 */ /* 0x000fe200078ec0ff */
[----:B------:R-:W-:-:S04]  /*12e20*/  DEPBAR.LE SB0, 0x0 ;  /* 0x000080000000791a */ /* 0x000fc80000000000 */
[----:B------:R-:W-:Y:S01]  /*12e30*/  UIADD3 UR4, UR29, UR5, URZ ;  /* 0x000000051d047290 */ /* 0x000fe2000fffe03f */
[----:B--2---:R-:W-:Y:S01]  /*12e40*/  IMAD.U32 R12, RZ, RZ, UR28 ;  /* 0x0000001cff0c7e24 */ /* 0x004fe2000f8e00ff */
[----:B------:R-:W-:Y:S01]  /*12e50*/  LOP3.LUT R9, R10, 0x8, R9, 0xf8, !PT ;  /* 0x000000080a097812 */ /* 0x000fe200078ef809 */
[----:B------:R-:W-:Y:S01]  /*12e60*/  IMAD.U32 R13, RZ, RZ, UR29 ;  /* 0x0000001dff0d7e24 */ /* 0x000fe2000f8e00ff */
[----:B------:R-:W-:Y:S01]  /*12e70*/  ISETP.GT.AND P3, PT, R97, 0x7f, PT ;  /* 0x0000007f6100780c */ /* 0x000fe20003f64270 */
[----:B------:R-:W-:Y:S01]  /*12e80*/  UIMAD UR4, UR4, 0x30, URZ ;  /* 0x00000030040478a4 */ /* 0x000fe2000f8e023f */
[----:B------:R-:W-:Y:S01]  /*12e90*/  SHF.R.U32.HI R10, RZ, 0x3, R10 ;  /* 0x00000003ff0a7819 */ /* 0x000fe2000001160a */
[----:B------:R-:W-:Y:S01]  /*12ea0*/  IMAD.WIDE.U32 R12, R12, 0x30, R230 ;  /* 0x000000300c0c7825 */ /* 0x000fe200078e00e6 */
[----:B------:R-:W-:Y:S01]  /*12eb0*/  SEL R11, RZ, 0x2, P6 ;  /* 0x00000002ff0b7807 */ /* 0x000fe20003000000 */
[----:B------:R-:W-:Y:S01]  /*12ec0*/  UISETP.GE.AND UP0, UPT, UR13, 0x2, UPT ;  /* 0x000000020d00788c */ /* 0x000fe2000bf06270 */
[----:B------:R-:W-:Y:S01]  /*12ed0*/  LOP3.LUT R10, R9, R10, RZ, 0x3c, !PT ;  /* 0x0000000a090a7212 */ /* 0x000fe200078e3cff */
[----:B------:R-:W-:Y:S01]  /*12ee0*/  IMAD.U32 R19, RZ, RZ, UR12 ;  /* 0x0000000cff137e24 */ /* 0x000fe2000f8e00ff */
[----:B------:R-:W-:Y:S01]  /*12ef0*/  SEL R9, RZ, 0x4, P5 ;  /* 0x00000004ff097807 */ /* 0x000fe20002800000 */
[----:B------:R-:W-:Y:S01]  /*12f00*/  IMAD.SHL.U32 R226, R32, 0x2, RZ ;  /* 0x0000000220e27824 */ /* 0x000fe200078e00ff */
[----:B------:R-:W-:Y:S01]  /*12f10*/  IADD3 R8, R13, UR4, RZ ;  /* 0x000000040d087c10 */ /* 0x000fe2000fffe0ff */
[----:B------:R-:W-:Y:S01]  /*12f20*/  IMAD R221, R35, 0x200, R10 ;  /* 0x0000020023dd7824 */ /* 0x000fe200078e020a */
[----:B------:R-:W-:Y:S01]  /*12f30*/  IADD3 R0, R9, R11, R0 ;  /* 0x0000000b09007210 */ /* 0x000fe20007ffe000 */
[----:B------:R-:W-:Y:S01]  /*12f40*/  @!P3 IMAD.MOV.U32 R11, RZ, RZ, c[0x0][0x208] ;  /* 0x00008200ff0bb624 */ /* 0x000fe200078e00ff */
[----:B------:R-:W-:Y:S01]  /*12f50*/  SEL R13, RZ, 0x8, P4 ;  /* 0x00000008ff0d7807 */ /* 0x000fe20002000000 */
[----:B------:R-:W-:Y:S01]  /*12f60*/  @!P3 IMAD.MOV.U32 R9, RZ, RZ, c[0x0][0x20c] ;  /* 0x00008300ff09b624 */ /* 0x000fe200078e00ff */
[----:B------:R-:W-:Y:S01]  /*12f70*/  BAR.SYNC.DEFER_BLOCKING 0x0 ;  /* 0x0000000000007b1d */ /* 0x000fe20000010000 */
[C---:B------:R-:W-:Y:S01]  /*12f80*/  LEA R26, P0, R12.reuse, c[0x0][0x1f8], 0x1 ;  /* 0x00007e000c1a7a11 */ /* 0x040fe200078008ff */
[----:B------:R-:W-:Y:S01]  /*12f90*/  IMAD.SHL.U32 R221, R221, 0x2, RZ ;  /* 0x00000002dddd7824 */ /* 0x000fe200078e00ff */
[----:B------:R-:W-:Y:S01]  /*12fa0*/  LOP3.LUT P1, RZ, R33, 0x2, RZ, 0xc0, !PT ;  /* 0x0000000221ff7812 */ /* 0x000fe2000782c0ff */
[----:B---3--:R-:W-:Y:S01]  /*12fb0*/  IMAD.IADD R18, R13, 0x1, R0 ;  /* 0x000000010d127824 */ /* 0x008fe200078e0200 */
[----:B------:R-:W-:Y:S01]  /*12fc0*/  LEA.HI.X R27, R12, c[0x0][0x1fc], R8, 0x1, P0 ;  /* 0x00007f000c1b7a11 */ /* 0x000fe200000f0c08 */
[----:B------:R-:W-:Y:S01]  /*12fd0*/  IMAD R0, R7, 0x400, R2 ;  /* 0x0000040007007824 */ /* 0x000fe200078e0202 */
[----:B------:R-:W-:-:S02]  /*12fe0*/  P2R R16, PR, RZ, 0x40 ;  /* 0x00000040ff107803 */ /* 0x000fc40000000000 */
[----:B------:R-:W-:Y:S01]  /*12ff0*/  @!P3 LEA R24, P0, R11, R26, 0x6 ;  /* 0x0000001a0b18b211 */ /* 0x000fe200078030ff */
[----:B------:R-:W-:Y:S01]  /*13000*/  IMAD.SHL.U32 R12, R0, 0x2, RZ ;  /* 0x00000002000c7824 */ /* 0x000fe200078e00ff */
[----:B------:R-:W-:Y:S02]  /*13010*/  IADD3 R19, R19, UR14, -R196 ;  /* 0x0000000e13137c10 */ /* 0x000fe4000fffe8c4 */
[----:B------:R-:W-:Y:S02]  /*13020*/  LOP3.LUT P6, RZ, R18, 0x1, RZ, 0xc0, !PT ;  /* 0x0000000112ff7812 */ /* 0x000fe400078cc0ff */
[----:B------:R-:W-:Y:S02]  /*13030*/  @!P3 LEA.HI.X R25, R11, R27, R9, 0x6, P0 ;  /* 0x0000001b0b19b211 */ /* 0x000fe400000f3409 */
[----:B------:R-:W-:Y:S02]  /*13040*/  ISETP.LT.OR P0, PT, R19, 0x1, !P6 ;  /* 0x000000011300780c */ /* 0x000fe40007701670 */
[----:B------:R-:W-:Y:S01]  /*13050*/  LEA R222, R0, 0x10080, 0x1 ;  /* 0x0001008000de7811 */ /* 0x000fe200078e08ff */
[----:B------:R-:W-:Y:S01]  /*13060*/  IMAD.MOV.U32 R0, RZ, RZ, 0x40 ;  /* 0x00000040ff007424 */ /* 0x000fe200078e00ff */
[----:B------:R-:W-:-:S02]  /*13070*/  IADD3 R8, R221, 0xa080, RZ ;  /* 0x0000a080dd087810 */ /* 0x000fc40007ffe0ff */
[----:B------:R-:W-:Y:S01]  /*13080*/  IADD3 R219, R221, 0xa0a0, RZ ;  /* 0x0000a0a0dddb7810 */ /* 0x000fe20007ffe0ff */
[--C-:B------:R-:W-:Y:S01]  /*13090*/  IMAD R220, R5, 0x2, R222.reuse ;  /* 0x0000000205dc7824 */ /* 0x100fe200078e02de */
[----:B------:R-:W-:Y:S01]  /*130a0*/  @P1 IADD3 R219, R8, -0x20, RZ ;  /* 0xffffffe008db1810 */ /* 0x000fe20007ffe0ff */
[----:B------:R-:W-:Y:S01]  /*130b0*/  LDSM.16.M88.4 R12, [R12+0x10080] ;  /* 0x010080000c0c783b */ /* 0x000fe20000000200 */
[C---:B------:R-:W-:Y:S01]  /*130c0*/  LOP3.LUT P2, RZ, R18.reuse, 0x2, RZ, 0xc0, !PT ;  /* 0x0000000212ff7812 */ /* 0x040fe2000784c0ff */
[C---:B------:R-:W-:Y:S01]  /*130d0*/  IMAD R218, R3.reuse, 0x2, R222 ;  /* 0x0000000203da7824 */ /* 0x040fe200078e02de */
[----:B------:R-:W-:Y:S01]  /*130e0*/  LOP3.LUT P1, RZ, R18, 0x4, RZ, 0xc0, !PT ;  /* 0x0000000412ff7812 */ /* 0x000fe2000782c0ff */
[----:B------:R-:W-:Y:S01]  /*130f0*/  LDSM.16.M88.4 R8, [R220] ;  /* 0x00000000dc08783b */ /* 0x000fe20000000200 */
[----:B------:R-:W-:Y:S01]  /*13100*/  P2R R17, PR, RZ, 0x20 ;  /* 0x00000020ff117803 */ /* 0x000fe20000000000 */
[----:B------:R-:W-:Y:S01]  /*13110*/  IMAD R217, R3, 0x2, R220 ;  /* 0x0000000203d97824 */ /* 0x000fe200078e02dc */
[----:B------:R-:W-:Y:S01]  /*13120*/  @!P3 ISETP.LT.OR P6, PT, R19, 0x21, !P6 ;  /* 0x000000211300b80c */ /* 0x000fe200077c1670 */
[----:B------:R-:W-:Y:S01]  /*13130*/  LDSM.16.M88.4 R44, [R221+0xa080] ;  /* 0x00a08000dd2c783b */ /* 0x000fe20000000200 */
[----:B------:R-:W-:-:S02]  /*13140*/  IADD3 R211, R219, 0x800, RZ ;  /* 0x00000800dbd37810 */ /* 0x000fc40007ffe0ff */
[C---:B------:R-:W-:Y:S01]  /*13150*/  IADD3 R210, R219.reuse, 0x1000, RZ ;  /* 0x00001000dbd27810 */ /* 0x040fe20007ffe0ff */
[----:B------:R-:W1:Y:S01]  /*13160*/  LDSM.16.M88.4 R36, [R221+0xa880] ;  /* 0x00a88000dd24783b */ /* 0x000e620000000200 */
[C---:B------:R-:W-:Y:S02]  /*13170*/  IADD3 R208, R219.reuse, 0x1800, RZ ;  /* 0x00001800dbd07810 */ /* 0x040fe40007ffe0ff */
[C---:B------:R-:W-:Y:S01]  /*13180*/  IADD3 R207, R219.reuse, 0x2000, RZ ;  /* 0x00002000dbcf7810 */ /* 0x040fe20007ffe0ff */
[----:B------:R-:W2:Y:S01]  /*13190*/  LDSM.16.M88.4 R20, [R221+0xb080] ;  /* 0x00b08000dd14783b */ /* 0x000ea20000000200 */
[C---:B------:R-:W-:Y:S02]  /*131a0*/  IADD3 R206, R219.reuse, 0x2800, RZ ;  /* 0x00002800dbce7810 */ /* 0x040fe40007ffe0ff */
[C---:B------:R-:W-:Y:S01]  /*131b0*/  IADD3 R205, R219.reuse, 0x3000, RZ ;  /* 0x00003000dbcd7810 */ /* 0x040fe20007ffe0ff */
[----:B------:R-:W-:Y:S01]  /*131c0*/  LDSM.16.M88.4 R64, [R219] ;  /* 0x00000000db40783b */ /* 0x000fe20000000200 */
[----:B------:R-:W-:-:S02]  /*131d0*/  IADD3 R204, R219, 0x3800, RZ ;  /* 0x00003800dbcc7810 */ /* 0x000fc40007ffe0ff */
[C---:B------:R-:W-:Y:S01]  /*131e0*/  IADD3 R203, R219.reuse, 0x4000, RZ ;  /* 0x00004000dbcb7810 */ /* 0x040fe20007ffe0ff */
[----:B------:R-:W3:Y:S01]  /*131f0*/  LDSM.16.M88.4 R48, [R219+0x800] ;  /* 0x00080000db30783b */ /* 0x000ee20000000200 */
[C---:B------:R-:W-:Y:S02]  /*13200*/  IADD3 R202, R219.reuse, 0x4800, RZ ;  /* 0x00004800dbca7810 */ /* 0x040fe40007ffe0ff */
[C---:B------:R-:W-:Y:S01]  /*13210*/  IADD3 R201, R219.reuse, 0x5000, RZ ;  /* 0x00005000dbc97810 */ /* 0x040fe20007ffe0ff */
[----:B------:R-:W4:Y:S01]  /*13220*/  LDSM.16.M88.4 R28, [R219+0x1000] ;  /* 0x00100000db1c783b */ /* 0x000f220000000200 */
[----:B------:R-:W-:-:S03]  /*13230*/  IADD3 R200, R219, 0x5800, RZ ;  /* 0x00005800dbc87810 */ /* 0x000fc60007ffe0ff */
[----:B------:R-:W-:Y:S01]  /*13240*/  @!PT LDS RZ, [RZ] ;  /* 0x00000000fffff984 */ /* 0x000fe20000000800 */
[----:B------:R-:W-:Y:S01]  /*13250*/  @!PT LDS RZ, [RZ] ;  /* 0x00000000fffff984 */ /* 0x000fe20000000800 */
[----:B------:R-:W-:Y:S01]  /*13260*/  @!PT LDS RZ, [RZ] ;  /* 0x00000000fffff984 */ /* 0x000fe20000000800 */
[----:B------:R5:W-:Y:S01]  /*13270*/  LDGSTS.E.BYPASS.LTC128B.128 [R226+0x4080], [R26.64], !P0 ;  /* 0x040800001ae27fae */ /* 0x000be2000c101d5a */
[----:B------:R-:W-:-:S04]  /*13280*/  LOP3.LUT P0, RZ, R33, 0x4, RZ, 0xc0, !PT ;  /* 0x0000000421ff7812 */ /* 0x000fc8000780c0ff */
[----:B------:R-:W-:Y:S02]  /*13290*/  SEL R0, R0, 0xffffffc0, !P0 ;  /* 0xffffffc000007807 */ /* 0x000fe40004000000 */
[C---:B------:R-:W-:Y:S02]  /*132a0*/  ISETP.LT.OR P0, PT, R19.reuse, 0x1, !P2 ;  /* 0x000000011300780c */ /* 0x040fe40005701670 */
[----:B------:R-:W-:Y:S01]  /*132b0*/  @!P3 ISETP.LT.OR P2, PT, R19, 0x21, !P2 ;  /* 0x000000211300b80c */ /* 0x000fe20005741670 */
[--C-:B------:R-:W-:Y:S02]  /*132c0*/  IMAD.IADD R215, R221, 0x1, R0.reuse ;  /* 0x00000001ddd77824 */ /* 0x100fe400078e0200 */
[----:B------:R-:W-:-:S08]  /*132d0*/  IMAD.IADD R209, R219, 0x1, R0 ;  /* 0x00000001dbd17824 */ /* 0x000fd000078e0200 */
[----:B------:R5:W-:Y:S01]  /*132e0*/  LDGSTS.E.BYPASS.LTC128B.128 [R226+0x5880], [R26.64+0x80], !P0 ;  /* 0x058800801ae27fae */ /* 0x000be2000c101d5a */
[C---:B------:R-:W-:Y:S01]  /*132f0*/  ISETP.LT.OR P0, PT, R19.reuse, 0x1, !P1 ;  /* 0x000000011300780c */ /* 0x040fe20004f01670 */
[----:B-1----:R-:W-:Y:S01]  /*13300*/  HMMA.16816.F32.BF16 R40, R12, R36, RZ ;  /* 0x000000240c28723c */ /* 0x002fe200000418ff */
[----:B------:R-:W-:-:S07]  /*13310*/  @!P3 ISETP.LT.OR P1, PT, R19, 0x21, !P1 ;  /* 0x000000211300b80c */ /* 0x000fce0004f21670 */
[----:B------:R-:W-:Y:S04]  /*13320*/  HMMA.16816.F32.BF16 R36, R12, R38, RZ ;  /* 0x000000260c24723c */ /* 0x000fe800000418ff */
[----:B------:R5:W-:Y:S01]  /*13330*/  LDGSTS.E.BYPASS.LTC128B.128 [R226+0x7080], [R26.64+0x100], !P0 ;  /* 0x070801001ae27fae */ /* 0x000be2000c101d5a */
[----:B------:R-:W-:-:S03]  /*13340*/  LOP3.LUT P0, RZ, R18, 0x8, RZ, 0xc0, !PT ;  /* 0x0000000812ff7812 */ /* 0x000fc6000780c0ff */
[----:B--2---:R-:W-:Y:S01]  /*13350*/  HMMA.16816.F32.BF16 R32, R12, R20, RZ ;  /* 0x000000140c20723c */ /* 0x004fe200000418ff */
[C---:B------:R-:W-:Y:S02]  /*13360*/  ISETP.LT.OR P5, PT, R19.reuse, 0x1, !P0 ;  /* 0x000000011300780c */ /* 0x040fe400047a1670 */
[----:B------:R-:W-:-:S05]  /*13370*/  @!P3 ISETP.LT.OR P0, PT, R19, 0x21, !P0 ;  /* 0x000000211300b80c */ /* 0x000fca0004701670 */
[C---:B---3--:R-:W-:Y:S06]  /*13380*/  HMMA.16816.F32.BF16 R40, R8.reuse, R48, R40 ;  /* 0x000000300828723c */ /* 0x048fec0000041828 */
[----:B------:R5:W-:Y:S01]  /*13390*/  LDGSTS.E.BYPASS.LTC128B.128 [R226+0x8880], [R26.64+0x180], !P5 ;  /* 0x088801801ae27fae */ /* 0x000be2000e901d5a */
[----:B------:R-:W-:Y:S01]  /*133a0*/  ISETP.NE.AND P5, PT, R17, RZ, PT ;  /* 0x000000ff1100720c */ /* 0x000fe20003fa5270 */
[----:B------:R-:W-:Y:S02]  /*133b0*/  HMMA.16816.F32.BF16 R36, R8, R50, R36 ;  /* 0x000000320824723c */ /* 0x000fe40000041824 */
[----:B------:R5:W-:Y:S01]  /*133c0*/  @!P3 LDGSTS.E.BYPASS.LTC128B.128 [R226+0x5080], [R24.64], !P6 ;  /* 0x0508000018e2bfae */ /* 0x000be2000f101d5a */
[----:B------:R-:W-:-:S03]  /*133d0*/  ISETP.NE.AND P6, PT, R16, RZ, PT ;  /* 0x000000ff1000720c */ /* 0x000fc60003fc5270 */
[----:B------:R5:W-:Y:S02]  /*133e0*/  @!P3 LDGSTS.E.BYPASS.LTC128B.128 [R226+0x6880], [R24.64+0x80], !P2 ;  /* 0x0688008018e2bfae */ /* 0x000be4000d101d5a */
[C---:B------:R-:W-:Y:S02]  /*133f0*/  HMMA.16816.F32.BF16 R16, R12.reuse, R44, RZ ;  /* 0x0000002c0c10723c */ /* 0x040fe400000418ff */
[----:B------:R5:W-:Y:S04]  /*13400*/  @!P3 LDGSTS.E.BYPASS.LTC128B.128 [R226+0x8080], [R24.64+0x100], !P1 ;  /* 0x0808010018e2bfae */ /* 0x000be8000c901d5a */
[----:B------:R5:W-:Y:S01]  /*13410*/  @!P3 LDGSTS.E.BYPASS.LTC128B.128 [R226+0x9880], [R24.64+0x180], !P0 ;  /* 0x0988018018e2bfae */ /* 0x000be2000c101d5a */
[----:B------:R-:W-:Y:S01]  /*13420*/  PLOP3.LUT P0, PT, PT, PT, UP0, 0x80, 0x0 ;  /* 0x000000000000781c */ /* 0x000fe20003f0f008 */
[C---:B------:R-:W-:Y:S02]  /*13430*/  HMMA.16816.F32.BF16 R44, R12.reuse, R46, RZ ;  /* 0x0000002e0c2c723c */ /* 0x040fe400000418ff */
[----:B------:R-:W-:Y:S04]  /*13440*/  LDSM.16.M88.4 R60, [R218] ;  /* 0x00000000da3c783b */ /* 0x000fe80000000200 */
[----:B------:R-:W1:Y:S02]  /*13450*/  LDSM.16.M88.4 R68, [R215+0xa080] ;  /* 0x00a08000d744783b */ /* 0x000e640000000200 */
[----:B------:R-:W-:Y:S02]  /*13460*/  HMMA.16816.F32.BF16 R12, R12, R22, RZ ;  /* 0x000000160c0c723c */ /* 0x000fe400000418ff */
[----:B------:R-:W2:Y:S04]  /*13470*/  LDSM.16.M88.4 R52, [R215+0xa880] ;  /* 0x00a88000d734783b */ /* 0x000ea80000000200 */
[----:B------:R-:W-:Y:S02]  /*13480*/  LDSM.16.M88.4 R20, [R217] ;  /* 0x00000000d914783b */ /* 0x000fe40000000200 */
[C---:B------:R-:W-:Y:S02]  /*13490*/  HMMA.16816.F32.BF16 R16, R8.reuse, R64, R16 ;  /* 0x000000400810723c */ /* 0x040fe40000041810 */
[----:B------:R-:W-:Y:S04]  /*134a0*/  LDSM.16.M88.4 R56, [R209] ;  /* 0x00000000d138783b */ /* 0x000fe80000000200 */
[----:B------:R-:W-:Y:S02]  /*134b0*/  LDSM.16.M88.4 R48, [R209+0x800] ;  /* 0x00080000d130783b */ /* 0x000fe40000000200 */
[C---:B------:R-:W-:Y:S02]  /*134c0*/  HMMA.16816.F32.BF16 R44, R8.reuse, R66, R44 ;  /* 0x00000042082c723c */ /* 0x040fe4000004182c */
[----:B-----5:R-:W3:Y:S04]  /*134d0*/  LDSM.16.M88.4 R24, [R215+0xb080] ;  /* 0x00b08000d718783b */ /* 0x020ee80000000200 */
[----:B------:R-:W-:Y:S02]  /*134e0*/  LDSM.16.M88.4 R64, [R221+0xb880] ;  /* 0x00b88000dd40783b */ /* 0x000fe40000000200 */
[C---:B----4-:R-:W-:Y:S02]  /*134f0*/  HMMA.16816.F32.BF16 R32, R8.reuse, R28, R32 ;  /* 0x0000001c0820723c */ /* 0x050fe40000041820 */
[----:B------:R-:W-:Y:S04]  /*13500*/  LDSM.16.M88.4 R72, [R219+0x4800] ;  /* 0x00480000db48783b */ /* 0x000fe80000000200 */
[----:B------:R-:W0:Y:S02]  /*13510*/  LDGDEPBAR ;  /* 0x00000000000079af */ /* 0x000e240000000000 */
[----:B------:R-:W-:Y:S02]  /*13520*/  HMMA.16816.F32.BF16 R12, R8, R30, R12 ;  /* 0x0000001e080c723c */ /* 0x000fe4000004180c */
[----:B------:R-:W4:Y:S04]  /*13530*/  LDSM.16.M88.4 R28, [R209+0x1000] ;  /* 0x00100000d11c783b */ /* 0x000f280000000200 */
[----:B------:R-:W5:Y:S02]  /*13540*/  LDSM.16.M88.4 R8, [R222+0x4000] ;  /* 0x00400000de08783b */ /* 0x000f640000000200 */
        /* <DEDUP_REMOVED lines=8> */
[----:B------:R-:W2:Y:S04]  /*135d0*/  LDSM.16.M88.4 R24, [R221+0xc880] ;  /* 0x00c88000dd18783b */ /* 0x000ea80000000200 */
[----:B------:R-:W3:Y:S03]  /*135e0*/  LDSM.16.M88.4 R12, [R220+0x4000] ;  /* 0x00400000dc0c783b */ /* 0x000ee60000000200 */
[C---:B------:R-:W-:Y:S08]  /*135f0*/  HMMA.16816.F32.BF16 R16, R20.reuse, R56, R16 ;  /* 0x000000381410723c */ /* 0x040ff00000041810 */
[C---:B------:R-:W-:Y:S01]  /*13600*/  HMMA.16816.F32.BF16 R44, R20.reuse, R58, R44 ;  /* 0x0000003a142c723c */ /* 0x040fe2000004182c */
[----:B------:R-:W-:Y:S07]  /*13610*/  LDSM.16.M88.4 R56, [R215+0xb880] ;  /* 0x00b88000d738783b */ /* 0x000fee0000000200 */
[C---:B------:R-:W-:Y:S08]  /*13620*/  HMMA.16816.F32.BF16 R40, R20.reuse, R48, R40 ;  /* 0x000000301428723c */ /* 0x040ff00000041828 */
[C---:B------:R-:W-:Y:S01]  /*13630*/  HMMA.16816.F32.BF16 R36, R20.reuse, R50, R36 ;  /* 0x000000321424723c */ /* 0x040fe20000041824 */
[----:B------:R-:W2:Y:S07]  /*13640*/  LDSM.16.M88.4 R48, [R219+0x2000] ;  /* 0x00200000db30783b */ /* 0x000eae0000000200 */
[C---:B----4-:R-:W-:Y:S08]  /*13650*/  HMMA.16816.F32.BF16 R32, R20.reuse, R28, R32 ;  /* 0x0000001c1420723c */ /* 0x050ff00000041820 */
[----:B------:R-:W-:Y:S01]  /*13660*/  HMMA.16816.F32.BF16 R60, R20, R30, R60 ;  /* 0x0000001e143c723c */ /* 0x000fe2000004183c */
[----:B------:R-:W4:Y:S04]  /*13670*/  LDSM.16.M88.4 R28, [R219+0x2800] ;  /* 0x00280000db1c783b */ /* 0x000f280000000200 */
[----:B------:R-:W3:Y:S03]  /*13680*/  LDSM.16.M88.4 R20, [R218+0x4000] ;  /* 0x00400000da14783b */ /* 0x000ee60000000200 */
        /* <DEDUP_REMOVED lines=8> */
[----:B------:R-:W2:Y:S04]  /*13710*/  LDSM.16.M88.4 R24, [R215+0xc880] ;  /* 0x00c88000d718783b */ /* 0x000ea80000000200 */
[----:B------:R-:W5:Y:S03]  /*13720*/  LDSM.16.M88.4 R8, [R217+0x4000] ;  /* 0x00400000d908783b */ /* 0x000f660000000200 */
[C---:B---3--:R-:W-:Y:S08]  /*13730*/  HMMA.16816.F32.BF16 R16, R12.reuse, R68, R16 ;  /* 0x000000440c10723c */ /* 0x048ff00000041810 */
[C---:B------:R-:W-:Y:S01]  /*13740*/  HMMA.16816.F32.BF16 R44, R12.reuse, R70, R44 ;  /* 0x000000460c2c723c */ /* 0x040fe2000004182c */
[----:B------:R-:W-:Y:S07]  /*13750*/  LDSM.16.M88.4 R68, [R221+0xd080] ;  /* 0x00d08000dd44783b */ /* 0x000fee0000000200 */
[C---:B------:R-:W-:Y:S08]  /*13760*/  HMMA.16816.F32.BF16 R40, R12.reuse, R48, R40 ;  /* 0x000000300c28723c */ /* 0x040ff00000041828 */
[C---:B------:R-:W-:Y:S01]  /*13770*/  HMMA.16816.F32.BF16 R36, R12.reuse, R50, R36 ;  /* 0x000000320c24723c */ /* 0x040fe20000041824 */
[----:B------:R-:W-:Y:S07]  /*13780*/  LDSM.16.M88.4 R48, [R222+0x8000] ;  /* 0x00800000de30783b */ /* 0x000fee0000000200 */
[C---:B----4-:R-:W-:Y:S08]  /*13790*/  HMMA.16816.F32.BF16 R32, R12.reuse, R28, R32 ;  /* 0x0000001c0c20723c */ /* 0x050ff00000041820 */
[----:B------:R-:W-:Y:S01]  /*137a0*/  HMMA.16816.F32.BF16 R60, R12, R30, R60 ;  /* 0x0000001e0c3c723c */ /* 0x000fe2000004183c */
[----:B------:R-:W3:Y:S04]  /*137b0*/  LDSM.16.M88.4 R28, [R209+0x2000] ;  /* 0x00200000d11c783b */ /* 0x000ee80000000200 */
[----:B------:R-:W4:Y:S03]  /*137c0*/  LDSM.16.M88.4 R12, [R209+0x2800] ;  /* 0x00280000d10c783b */ /* 0x000f260000000200 */
[C---:B------:R-:W-:Y:S08]  /*137d0*/  HMMA.16816.F32.BF16 R16, R20.reuse, R56, R16 ;  /* 0x000000381410723c */ /* 0x040ff00000041810 */
[C---:B------:R-:W-:Y:S01]  /*137e0*/  HMMA.16816.F32.BF16 R44, R20.reuse, R58, R44 ;  /* 0x0000003a142c723c */ /* 0x040fe2000004182c */
[----:B------:R-:W3:Y:S07]  /*137f0*/  LDSM.16.M88.4 R56, [R221+0xd880] ;  /* 0x00d88000dd38783b */ /* 0x000eee0000000200 */
[C---:B-1----:R-:W-:Y:S08]  /*13800*/  HMMA.16816.F32.BF16 R40, R20.reuse, R52, R40 ;  /* 0x000000341428723c */ /* 0x042ff00000041828 */
[C---:B------:R-:W-:Y:S01]  /*13810*/  HMMA.16816.F32.BF16 R36, R20.reuse, R54, R36 ;  /* 0x000000361424723c */ /* 0x040fe20000041824 */
[----:B------:R-:W1:Y:S07]  /*13820*/  LDSM.16.M88.4 R52, [R221+0xe080] ;  /* 0x00e08000dd34783b */ /* 0x000e6e0000000200 */
[C---:B--2---:R-:W-:Y:S08]  /*13830*/  HMMA.16816.F32.BF16 R32, R20.reuse, R24, R32 ;  /* 0x000000181420723c */ /* 0x044ff00000041820 */
[----:B------:R-:W-:Y:S01]  /*13840*/  HMMA.16816.F32.BF16 R60, R20, R26, R60 ;  /* 0x0000001a143c723c */ /* 0x000fe2000004183c */
[----:B------:R-:W-:Y:S04]  /*13850*/  LDSM.16.M88.4 R24, [R220+0x8000] ;  /* 0x00800000dc18783b */ /* 0x000fe80000000200 */
[----:B------:R-:W2:Y:S03]  /*13860*/  LDSM.16.M88.4 R20, [R219+0x3000] ;  /* 0x00300000db14783b */ /* 0x000ea60000000200 */
[C---:B-----5:R-:W-:Y:S08]  /*13870*/  HMMA.16816.F32.BF16 R16, R8.reuse, R64, R16 ;  /* 0x000000400810723c */ /* 0x060ff00000041810 */
[C---:B------:R-:W-:Y:S01]  /*13880*/  HMMA.16816.F32.BF16 R44, R8.reuse, R66, R44 ;  /* 0x00000042082c723c */ /* 0x040fe2000004182c */
[----:B------:R-:W5:Y:S07]  /*13890*/  LDSM.16.M88.4 R64, [R219+0x3800] ;  /* 0x00380000db40783b */ /* 0x000f6e0000000200 */
[C---:B---3--:R-:W-:Y:S08]  /*138a0*/  HMMA.16816.F32.BF16 R40, R8.reuse, R28, R40 ;  /* 0x0000001c0828723c */ /* 0x048ff00000041828 */
[C---:B------:R-:W-:Y:S01]  /*138b0*/  HMMA.16816.F32.BF16 R36, R8.reuse, R30, R36 ;  /* 0x0000001e0824723c */ /* 0x040fe20000041824 */
[----:B------:R-:W3:Y:S07]  /*138c0*/  LDSM.16.M88.4 R28, [R219+0x4000] ;  /* 0x00400000db1c783b */ /* 0x000eee0000000200 */
[C---:B----4-:R-:W-:Y:S08]  /*138d0*/  HMMA.16816.F32.BF16 R32, R8.reuse, R12, R32 ;  /* 0x0000000c0820723c */ /* 0x050ff00000041820 */
[----:B------:R-:W-:Y:S01]  /*138e0*/  HMMA.16816.F32.BF16 R60, R8, R14, R60 ;  /* 0x0000000e083c723c */ /* 0x000fe2000004183c */
[----:B------:R-:W-:Y:S04]  /*138f0*/  LDSM.16.M88.4 R8, [R218+0x8000] ;  /* 0x00800000da08783b */ /* 0x000fe80000000200 */
[----:B------:R-:W4:Y:S03]  /*13900*/  LDSM.16.M88.4 R12, [R215+0xd080] ;  /* 0x00d08000d70c783b */ /* 0x000f260000000200 */
[C---:B------:R-:W-:Y:S08]  /*13910*/  HMMA.16816.F32.BF16 R16, R48.reuse, R68, R16 ;  /* 0x000000443010723c */ /* 0x040ff00000041810 */
[C---:B------:R-:W-:Y:S01]  /*13920*/  HMMA.16816.F32.BF16 R44, R48.reuse, R70, R44 ;  /* 0x00000046302c723c */ /* 0x040fe2000004182c */
[----:B------:R-:W-:Y:S07]  /*13930*/  LDSM.16.M88.4 R68, [R221+0xf880] ;  /* 0x00f88000dd44783b */ /* 0x000fee0000000200 */
[C---:B------:R-:W-:Y:S08]  /*13940*/  HMMA.16816.F32.BF16 R40, R48.reuse, R56, R40 ;  /* 0x000000383028723c */ /* 0x040ff00000041828 */
[C---:B------:R-:W-:Y:S01]  /*13950*/  HMMA.16816.F32.BF16 R36, R48.reuse, R58, R36 ;  /* 0x0000003a3024723c */ /* 0x040fe20000041824 */
[----:B------:R-:W3:Y:S07]  /*13960*/  LDSM.16.M88.4 R56, [R215+0xd880] ;  /* 0x00d88000d738783b */ /* 0x000eee0000000200 */
[C---:B-1----:R-:W-:Y:S08]  /*13970*/  HMMA.16816.F32.BF16 R32, R48.reuse, R52, R32 ;  /* 0x000000343020723c */ /* 0x042ff00000041820 */
[----:B------:R-:W-:Y:S01]  /*13980*/  HMMA.16816.F32.BF16 R60, R48, R54, R60 ;  /* 0x00000036303c723c */ /* 0x000fe2000004183c */
[----:B------:R-:W1:Y:S04]  /*13990*/  LDSM.16.M88.4 R52, [R215+0xe080] ;  /* 0x00e08000d734783b */ /* 0x000e680000000200 */
[----:B------:R-:W-:Y:S03]  /*139a0*/  LDSM.16.M88.4 R48, [R209+0x3000] ;  /* 0x00300000d130783b */ /* 0x000fe60000000200 */
[C---:B--2---:R-:W-:Y:S08]  /*139b0*/  HMMA.16816.F32.BF16 R16, R24.reuse, R20, R16 ;  /* 0x000000141810723c */ /* 0x044ff00000041810 */
[C---:B------:R-:W-:Y:S01]  /*139c0*/  HMMA.16816.F32.BF16 R44, R24.reuse, R22, R44 ;  /* 0x00000016182c723c */ /* 0x040fe2000004182c */
[----:B------:R-:W2:Y:S07]  /*139d0*/  LDSM.16.M88.4 R20, [R217+0x8000] ;  /* 0x00800000d914783b */ /* 0x000eae0000000200 */
[C---:B-----5:R-:W-:Y:S08]  /*139e0*/  HMMA.16816.F32.BF16 R40, R24.reuse, R64, R40 ;  /* 0x000000401828723c */ /* 0x060ff00000041828 */
[C---:B------:R-:W-:Y:S01]  /*139f0*/  HMMA.16816.F32.BF16 R36, R24.reuse, R66, R36 ;  /* 0x000000421824723c */ /* 0x040fe20000041824 */
[----:B------:R-:W-:Y:S07]  /*13a00*/  LDSM.16.M88.4 R64, [R222+0xc000] ;  /* 0x00c00000de40783b */ /* 0x000fee0000000200 */
[C---:B---3--:R-:W-:Y:S08]  /*13a10*/  HMMA.16816.F32.BF16 R32, R24.reuse, R28, R32 ;  /* 0x0000001c1820723c */ /* 0x048ff00000041820 */
[----:B------:R-:W-:Y:S01]  /*13a20*/  HMMA.16816.F32.BF16 R60, R24, R30, R60 ;  /* 0x0000001e183c723c */ /* 0x000fe2000004183c */
[----:B------:R-:W3:Y:S04]  /*13a30*/  LDSM.16.M88.4 R28, [R209+0x3800] ;  /* 0x00380000d11c783b */ /* 0x000ee80000000200 */
[----:B------:R-:W5:Y:S03]  /*13a40*/  LDSM.16.M88.4 R24, [R209+0x4000] ;  /* 0x00400000d118783b */ /* 0x000f660000000200 */
[C---:B----4-:R-:W-:Y:S08]  /*13a50*/  HMMA.16816.F32.BF16 R16, R8.reuse, R12, R16 ;  /* 0x0000000c0810723c */ /* 0x050ff00000041810 */
[C---:B------:R-:W-:Y:S01]  /*13a60*/  HMMA.16816.F32.BF16 R44, R8.reuse, R14, R44 ;  /* 0x0000000e082c723c */ /* 0x040fe2000004182c */
[----:B------:R-:W4:Y:S07]  /*13a70*/  LDSM.16.M88.4 R12, [R221+0xe880] ;  /* 0x00e88000dd0c783b */ /* 0x000f2e0000000200 */
[C---:B------:R-:W-:Y:S08]  /*13a80*/  HMMA.16816.F32.BF16 R40, R8.reuse, R56, R40 ;  /* 0x000000380828723c */ /* 0x040ff00000041828 */
[C---:B------:R-:W-:Y:S01]  /*13a90*/  HMMA.16816.F32.BF16 R36, R8.reuse, R58, R36 ;  /* 0x0000003a0824723c */ /* 0x040fe20000041824 */
[----:B------:R-:W-:Y:S07]  /*13aa0*/  LDSM.16.M88.4 R56, [R220+0xc000] ;  /* 0x00c00000dc38783b */ /* 0x000fee0000000200 */
[C---:B-1----:R-:W-:Y:S08]  /*13ab0*/  HMMA.16816.F32.BF16 R32, R8.reuse, R52, R32 ;  /* 0x000000340820723c */ /* 0x042ff00000041820 */
[----:B------:R-:W-:Y:S01]  /*13ac0*/  HMMA.16816.F32.BF16 R60, R8, R54, R60 ;  /* 0x00000036083c723c */ /* 0x000fe2000004183c */
[----:B------:R-:W1:Y:S04]  /*13ad0*/  LDSM.16.M88.4 R8, [R221+0xf080] ;  /* 0x00f08000dd08783b */ /* 0x000e680000000200 */
[----:B------:R-:W1:Y:S03]  /*13ae0*/  LDSM.16.M88.4 R52, [R219+0x5000] ;  /* 0x00500000db34783b */ /* 0x000e660000000200 */
[C---:B--2---:R-:W-:Y:S08]  /*13af0*/  HMMA.16816.F32.BF16 R16, R20.reuse, R48, R16 ;  /* 0x000000301410723c */ /* 0x044ff00000041810 */
[C---:B------:R-:W-:Y:S01]  /*13b00*/  HMMA.16816.F32.BF16 R44, R20.reuse, R50, R44 ;  /* 0x00000032142c723c */ /* 0x040fe2000004182c */
[----:B------:R-:W2:Y:S07]  /*13b10*/  LDSM.16.M88.4 R48, [R219+0x5800] ;  /* 0x00580000db30783b */ /* 0x000eae0000000200 */
[C---:B---3--:R-:W-:Y:S08]  /*13b20*/  HMMA.16816.F32.BF16 R40, R20.reuse, R28, R40 ;  /* 0x0000001c1428723c */ /* 0x048ff00000041828 */
[C---:B------:R-:W-:Y:S01]  /*13b30*/  HMMA.16816.F32.BF16 R36, R20.reuse, R30, R36 ;  /* 0x0000001e1424723c */ /* 0x040fe20000041824 */
[----:B------:R-:W-:Y:S07]  /*13b40*/  LDSM.16.M88.4 R28, [R218+0xc000] ;  /* 0x00c00000da1c783b */ /* 0x000fee0000000200 */
[C---:B-----5:R-:W-:Y:S08]  /*13b50*/  HMMA.16816.F32.BF16 R32, R20.reuse, R24, R32 ;  /* 0x000000181420723c */ /* 0x060ff00000041820 */
[----:B------:R-:W-:Y:S01]  /*13b60*/  HMMA.16816.F32.BF16 R60, R20, R26, R60 ;  /* 0x0000001a143c723c */ /* 0x000fe2000004183c */
[----:B------:R-:W3:Y:S04]  /*13b70*/  LDSM.16.M88.4 R24, [R215+0xe880] ;  /* 0x00e88000d718783b */ /* 0x000ee80000000200 */
[----:B------:R-:W5:Y:S03]  /*13b80*/  LDSM.16.M88.4 R20, [R215+0xf080] ;  /* 0x00f08000d714783b */ /* 0x000f660000000200 */
[C---:B----4-:R-:W-:Y:S08]  /*13b90*/  HMMA.16816.F32.BF16 R16, R64.reuse, R12, R16 ;  /* 0x0000000c4010723c */ /* 0x050ff00000041810 */
[C---:B------:R-:W-:Y:S01]  /*13ba0*/  HMMA.16816.F32.BF16 R44, R64.reuse, R14, R44 ;  /* 0x0000000e402c723c */ /* 0x040fe2000004182c */
[----:B------:R-:W-:Y:S07]  /*13bb0*/  LDSM.16.M88.4 R12, [R217+0xc000] ;  /* 0x00c00000d90c783b */ /* 0x000fee0000000200 */
[C---:B-1----:R-:W-:Y:S08]  /*13bc0*/  HMMA.16816.F32.BF16 R40, R64.reuse, R8, R40 ;  /* 0x000000084028723c */ /* 0x042ff00000041828 */
[C---:B------:R-:W-:Y:S01]  /*13bd0*/  HMMA.16816.F32.BF16 R36, R64.reuse, R10, R36 ;  /* 0x0000000a4024723c */ /* 0x040fe20000041824 */
[----:B------:R-:W-:Y:S07]  /*13be0*/  LDSM.16.M88.4 R8, [R209+0x4800] ;  /* 0x00480000d108783b */ /* 0x000fee0000000200 */
[C---:B------:R-:W-:Y:S08]  /*13bf0*/  HMMA.16816.F32.BF16 R32, R64.reuse, R68, R32 ;  /* 0x000000444020723c */ /* 0x040ff00000041820 */
[----:B------:R-:W-:Y:S01]  /*13c00*/  HMMA.16816.F32.BF16 R60, R64, R70, R60 ;  /* 0x00000046403c723c */ /* 0x000fe2000004183c */
[----:B------:R-:W1:Y:S07]  /*13c10*/  LDSM.16.M88.4 R64, [R215+0xf880] ;  /* 0x00f88000d740783b */ /* 0x000e6e0000000200 */
[C---:B------:R-:W-:Y:S08]  /*13c20*/  HMMA.16816.F32.BF16 R16, R56.reuse, R72, R16 ;  /* 0x000000483810723c */ /* 0x040ff00000041810 */
[C---:B------:R-:W-:Y:S08]  /*13c30*/  HMMA.16816.F32.BF16 R44, R56.reuse, R74, R44 ;  /* 0x0000004a382c723c */ /* 0x040ff0000004182c */
[C---:B------:R-:W-:Y:S08]  /*13c40*/  HMMA.16816.F32.BF16 R40, R56.reuse, R52, R40 ;  /* 0x000000343828723c */ /* 0x040ff00000041828 */
[C---:B------:R-:W-:Y:S01]  /*13c50*/  HMMA.16816.F32.BF16 R52, R56.reuse, R54, R36 ;  /* 0x000000363834723c */ /* 0x040fe20000041824 */
[----:B------:R-:W4:Y:S07]  /*13c60*/  LDSM.16.M88.4 R36, [R209+0x5000] ;  /* 0x00500000d124783b */ /* 0x000f2e0000000200 */
[C---:B--2---:R-:W-:Y:S08]  /*13c70*/  HMMA.16816.F32.BF16 R32, R56.reuse, R48, R32 ;  /* 0x000000303820723c */ /* 0x044ff00000041820 */
[----:B------:R-:W-:Y:S08]  /*13c80*/  HMMA.16816.F32.BF16 R60, R56, R50, R60 ;  /* 0x00000032383c723c */ /* 0x000ff0000004183c */
[C---:B---3--:R-:W-:Y:S08]  /*13c90*/  HMMA.16816.F32.BF16 R16, R28.reuse, R24, R16 ;  /* 0x000000181c10723c */ /* 0x048ff00000041810 */
[----:B------:R-:W-:Y:S01]  /*13ca0*/  HMMA.16816.F32.BF16 R44, R28, R26, R44 ;  /* 0x0000001a1c2c723c */ /* 0x000fe2000004182c */
[----:B------:R-:W2:Y:S01]  /*13cb0*/  LDSM.16.M88.4 R24, [R209+0x5800] ;  /* 0x00580000d118783b */ /* 0x000ea20000000200 */
[----:B------:R-:W-:-:S06]  /*13cc0*/  DEPBAR.LE SB0, 0x0 ;  /* 0x000080000000791a */ /* 0x000fcc0000000000 */
[C---:B-----5:R-:W-:Y:S08]  /*13cd0*/  HMMA.16816.F32.BF16 R40, R28.reuse, R20, R40 ;  /* 0x000000141c28723c */ /* 0x060ff00000041828 */
[C---:B------:R-:W-:Y:S08]  /*13ce0*/  HMMA.16816.F32.BF16 R52, R28.reuse, R22, R52 ;  /* 0x000000161c34723c */ /* 0x040ff00000041834 */
[C---:B-1----:R-:W-:Y:S08]  /*13cf0*/  HMMA.16816.F32.BF16 R32, R28.reuse, R64, R32 ;  /* 0x000000401c20723c */ /* 0x042ff00000041820 */
[----:B------:R-:W-:Y:S08]  /*13d00*/  HMMA.16816.F32.BF16 R60, R28, R66, R60 ;  /* 0x000000421c3c723c */ /* 0x000ff0000004183c */
[C---:B------:R-:W-:Y:S08]  /*13d10*/  HMMA.16816.F32.BF16 R16, R12.reuse, R8, R16 ;  /* 0x000000080c10723c */ /* 0x040ff00000041810 */
[C---:B------:R-:W-:Y:S08]  /*13d20*/  HMMA.16816.F32.BF16 R44, R12.reuse, R10, R44 ;  /* 0x0000000a0c2c723c */ /* 0x040ff0000004182c */
[C---:B----4-:R-:W-:Y:S08]  /*13d30*/  HMMA.16816.F32.BF16 R40, R12.reuse, R36, R40 ;  /* 0x000000240c28723c */ /* 0x050ff00000041828 */
[----:B------:R-:W-:Y:S01]  /*13d40*/  HMMA.16816.F32.BF16 R52, R12, R38, R52 ;  /* 0x000000260c34723c */ /* 0x000fe20000041834 */
[----:B------:R-:W-:-:S02]  /*13d50*/  FMUL.FTZ R0, R16, c[0x0][0x320] ;  /* 0x0000c80010007a20 */ /* 0x000fc40000410000 */
[----:B------:R-:W-:Y:S02]  /*13d60*/  FMUL.FTZ R9, R17, c[0x0][0x320] ;  /* 0x0000c80011097a20 */ /* 0x000fe40000410000 */
[----:B------:R-:W-:Y:S02]  /*13d70*/  FMUL.FTZ R8, R18, c[0x0][0x320] ;  /* 0x0000c80012087a20 */ /* 0x000fe40000410000 */
[----:B------:R-:W-:Y:S01]  /*13d80*/  FMUL.FTZ R10, R19, c[0x0][0x320] ;  /* 0x0000c800130a7a20 */ /* 0x000fe20000410000 */
[C---:B--2---:R-:W-:Y:S01]  /*13d90*/  HMMA.16816.F32.BF16 R32, R12.reuse, R24, R32 ;  /* 0x000000180c20723c */ /* 0x044fe20000041820 */
[----:B------:R-:W-:Y:S01]  /*13da0*/  FMUL.FTZ R11, R44, c[0x0][0x320] ;  /* 0x0000c8002c0b7a20 */ /* 0x000fe20000410000 */
[----:B------:R-:W1:Y:S06]  /*13db0*/  MUFU.TANH R0, R0 ;  /* 0x0000000000007308 */ /* 0x000e6c0000002400 */
[----:B------:R-:W-:Y:S02]  /*13dc0*/  HMMA.16816.F32.BF16 R60, R12, R26, R60 ;  /* 0x0000001a0c3c723c */ /* 0x000fe4000004183c */
[----:B------:R-:W2:Y:S05]  /*13dd0*/  MUFU.TANH R9, R9 ;  /* 0x0000000900097308 */ /* 0x000eaa0000002400 */
[----:B------:R-:W-:-:S03]  /*13de0*/  FMUL.FTZ R12, R45, c[0x0][0x320] ;  /* 0x0000c8002d0c7a20 */ /* 0x000fc60000410000 */
[----:B------:R-:W3:Y:S08]  /*13df0*/  MUFU.TANH R8, R8 ;  /* 0x0000000800087308 */ /* 0x000ef00000002400 */
[----:B------:R-:W4:Y:S08]  /*13e00*/  MUFU.TANH R10, R10 ;  /* 0x0000000a000a7308 */ /* 0x000f300000002400 */
[----:B------:R-:W1:Y:S08]  /*13e10*/  MUFU.TANH R11, R11 ;  /* 0x0000000b000b7308 */ /* 0x000e700000002400 */
[----:B------:R-:W1:Y:S01]  /*13e20*/  MUFU.TANH R12, R12 ;  /* 0x0000000c000c7308 */ /* 0x000e620000002400 */
[----:B------:R-:W-:Y:S06]  /*13e30*/  BAR.SYNC.DEFER_BLOCKING 0x0 ;  /* 0x0000000000007b1d */ /* 0x000fec0000010000 */
[----:B------:R-:W-:Y:S05]  /*13e40*/  @!P0 BRA `(.L_x_1501) ;  /* 0x000001f000008947 */ /* 0x000fea0003800000 */
[----:B--234-:R-:W-:Y:S01]  /*13e50*/  IADD3 R13, -R196, 0x30, RZ ;  /* 0x00000030c40d7810 */ /* 0x01cfe20007ffe1ff */
[----:B------:R-:W-:Y:S01]  /*13e60*/  UIADD3 UR5, UR13, -0x2, URZ ;  /* 0xfffffffe0d057890 */ /* 0x000fe2000fffe03f */
[----:B------:R-:W-:-:S02]  /*13e70*/  IMAD.U32 R17, RZ, RZ, UR8 ;  /* 0x00000008ff117e24 */ /* 0x000fc4000f8e00ff */
[----:B------:R-:W-:Y:S01]  /*13e80*/  ISETP.GE.AND P0, PT, R13, 0x21, PT ;  /* 0x000000210d00780c */ /* 0x000fe20003f06270 */
[----:B------:R-:W-:Y:S01]  /*13e90*/  USHF.R.S32.HI UR4, URZ, 0x1f, UR5 ;  /* 0x0000001f3f047899 */ /* 0x000fe20008011405 */
[----:B------:R-:W-:Y:S01]  /*13ea0*/  IMAD.U32 R15, RZ, RZ, UR7 ;  /* 0x00000007ff0f7e24 */ /* 0x000fe2000f8e00ff */
[----:B------:R-:W-:Y:S02]  /*13eb0*/  UIMAD UR9, UR9, UR5, URZ ;  /* 0x00000005090972a4 */ /* 0x000fe4000f8e023f */
        /* <DEDUP_REMOVED lines=24> */
.L_x_1501:
[----:B--234-:R-:W-:Y:S01]  /*14040*/  LOP3.LUT R18, R6, 0xffffffe0, RZ, 0xc0, !PT ;  /* 0xffffffe006127812 */ /* 0x01cfe200078ec0ff */
[----:B------:R-:W-:Y:S01]  /*14050*/  FMUL.FTZ R21, R40, c[0x0][0x320] ;  /* 0x0000c80028157a20 */ /* 0x000fe20000410000 */
[----:B------:R-:W-:Y:S01]  /*14060*/  SHF.R.S32.HI R16, RZ, 0x1f, R7 ;  /* 0x0000001fff107819 */ /* 0x000fe20000011407 */
[----:B------:R-:W-:Y:S01]  /*14070*/  FMUL.FTZ R15, R41, c[0x0][0x320] ;  /* 0x0000c800290f7a20 */ /* 0x000fe20000410000 */
[----:B------:R-:W-:Y:S01]  /*14080*/  LEA.HI R6, R4, R97, RZ, 0x2 ;  /* 0x0000006104067211 */ /* 0x000fe200078f10ff */
[----:B------:R-:W-:Y:S01]  /*14090*/  FMUL.FTZ R14, R52, c[0x0][0x320] ;  /* 0x0000c800340e7a20 */ /* 0x000fe20000410000 */
[----:B------:R-:W-:Y:S01]  /*140a0*/  LEA.HI R4, R16, R7, RZ, 0x3 ;  /* 0x0000000710047211 */ /* 0x000fe200078f18ff */
[----:B------:R-:W-:Y:S01]  /*140b0*/  IMAD.IADD R16, R97, 0x1, -R18 ;  /* 0x0000000161107824 */ /* 0x000fe200078e0a12 */
[----:B------:R-:W-:Y:S01]  /*140c0*/  LOP3.LUT R6, R6, 0xfffffffc, RZ, 0xc0, !PT ;  /* 0xfffffffc06067812 */ /* 0x000fe200078ec0ff */
[----:B------:R-:W2:Y:S01]  /*140d0*/  MUFU.TANH R21, R21 ;  /* 0x0000001500157308 */ /* 0x000ea20000002400 */
[----:B------:R-:W-:Y:S01]  /*140e0*/  LOP3.LUT R4, R4, 0xffffff8, RZ, 0xc0, !PT ;  /* 0x0ffffff804047812 */ /* 0x000fe200078ec0ff */
[----:B------:R-:W-:Y:S01]  /*140f0*/  FMUL.FTZ R13, R53, c[0x0][0x320] ;  /* 0x0000c800350d7a20 */ /* 0x000fe20000410000 */
[----:B------:R-:W-:Y:S01]  /*14100*/  SHF.R.S32.HI R17, RZ, 0x1f, R16 ;  /* 0x0000001fff117819 */ /* 0x000fe20000011410 */
[----:B------:R-:W-:Y:S01]  /*14110*/  IMAD.IADD R97, R97, 0x1, -R6 ;  /* 0x0000000161617824 */ /* 0x000fe200078e0a06 */
[----:B------:R-:W-:Y:S01]  /*14120*/  PLOP3.LUT P1, PT, PT, PT, UP2, 0x80, 0x0 ;  /* 0x000000000000781c */ /* 0x000fe20003f2f028 */
[----:B------:R-:W-:Y:S01]  /*14130*/  IMAD.IADD R4, R7, 0x1, -R4 ;  /* 0x0000000107047824 */ /* 0x000fe200078e0a04 */
[----:B------:R-:W-:Y:S01]  /*14140*/  LEA.HI R7, R17, R16, RZ, 0x2 ;  /* 0x0000001011077211 */ /* 0x000fe200078f10ff */
[----:B------:R-:W3:Y:S01]  /*14150*/  MUFU.TANH R15, R15 ;  /* 0x0000000f000f7308 */ /* 0x000ee20000002400 */
[----:B------:R-:W-:Y:S01]  /*14160*/  LEA.HI R6, R97, R97, RZ, 0x1 ;  /* 0x0000006161067211 */ /* 0x000fe200078f08ff */
[----:B------:R-:W-:Y:S01]  /*14170*/  FMUL.FTZ R32, R32, c[0x0][0x320] ;  /* 0x0000c80020207a20 */ /* 0x000fe20000410000 */
[----:B------:R-:W-:Y:S01]  /*14180*/  LEA.HI.SX32 R17, R7, UR18, 0x1e ;  /* 0x0000001207117c11 */ /* 0x000fe2000f8ff2ff */
[----:B------:R-:W-:Y:S01]  /*14190*/  FMUL.FTZ R33, R33, c[0x0][0x320] ;  /* 0x0000c80021217a20 */ /* 0x000fe20000410000 */
[----:B------:R-:W-:Y:S01]  /*141a0*/  LOP3.LUT R6, R6, 0x1ffffffe, RZ, 0xc0, !PT ;  /* 0x1ffffffe06067812 */ /* 0x000fe200078ec0ff */
[----:B------:R-:W-:Y:S01]  /*141b0*/  FMUL.FTZ R60, R60, c[0x0][0x320] ;  /* 0x0000c8003c3c7a20 */ /* 0x000fe20000410000 */
[----:B------:R-:W-:Y:S01]  /*141c0*/  PLOP3.LUT P0, PT, PT, PT, UP2, 0x80, 0x0 ;  /* 0x000000000000781c */ /* 0x000fe20003f0f028 */
[----:B------:R-:W-:Y:S01]  /*141d0*/  IMAD R4, R4, 0x10, R17 ;  /* 0x0000001004047824 */ /* 0x000fe200078e0211 */
[----:B------:R-:W-:Y:S01]  /*141e0*/  LOP3.LUT R7, R7, 0x7ffffffc, RZ, 0xc0, !PT ;  /* 0x7ffffffc07077812 */ /* 0x000fe200078ec0ff */
[----:B------:R-:W-:Y:S01]  /*141f0*/  IMAD.IADD R197, R97, 0x1, -R6 ;  /* 0x0000000161c57824 */ /* 0x000fe200078e0a06 */
[----:B------:R-:W4:Y:S01]  /*14200*/  MUFU.TANH R14, R14 ;  /* 0x0000000e000e7308 */ /* 0x000f220000002400 */
[----:B------:R-:W-:Y:S01]  /*14210*/  FMUL.FTZ R61, R61, c[0x0][0x320] ;  /* 0x0000c8003d3d7a20 */ /* 0x000fe20000410000 */
[----:B------:R-:W-:Y:S01]  /*14220*/  @UP2 USHF.L.U32 UR17, UR17, 0x7, URZ ;  /* 0x0000000711112899 */ /* 0x000fe2000800063f */
[----:B------:R-:W-:Y:S01]  /*14230*/  IMAD R197, R197, 0x8, R4 ;  /* 0x00000008c5c57824 */ /* 0x000fe200078e0204 */
[----:B------:R-:W-:Y:S01]  /*14240*/  ULDC.64 UR4, c[0x0][0x2c8] ;  /* 0x0000b20000047ab9 */ /* 0x000fe20000000a00 */
[----:B------:R-:W-:Y:S01]  /*14250*/  IMAD.IADD R198, R16, 0x1, -R7 ;  /* 0x0000000110c67824 */ /* 0x000fe200078e0a07 */
[----:B------:R-:W-:Y:S01]  /*14260*/  UIADD3 UR13, UR13, -0x2, URZ ;  /* 0xfffffffe0d0d7890 */ /* 0x000fe2000fffe03f */
[----:B------:R-:W-:Y:S01]  /*14270*/  @P1 IMAD.HI.U32 R17, R197, c[0x0][0x2c8], RZ ;  /* 0x0000b200c5111a27 */ /* 0x000fe200078e00ff */
[----:B------:R-:W5:Y:S01]  /*14280*/  MUFU.TANH R13, R13 ;  /* 0x0000000d000d7308 */ /* 0x000f620000002400 */
[----:B------:R-:W0:Y:S02]  /*14290*/  LDGDEPBAR ;  /* 0x00000000000079af */ /* 0x000e240000000000 */
[----:B------:R-:W-:Y:S01]  /*142a0*/  IMAD.MOV.U32 R22, RZ, RZ, R197 ;  /* 0x000000ffff167224 */ /* 0x000fe200078e00c5 */
[----:B------:R-:W-:Y:S01]  /*142b0*/  @P0 SHF.R.U32.HI R22, RZ, c[0x0][0x2cc], R17 ;  /* 0x0000b300ff160a19 */ /* 0x000fe20000011611 */
[----:B------:R-:W-:-:S02]  /*142c0*/  IMAD.U32 R7, RZ, RZ, UR11 ;  /* 0x0000000bff077e24 */ /* 0x000fc4000f8e00ff */
[----:B------:R-:W-:Y:S01]  /*142d0*/  IMAD.SHL.U32 R198, R198, 0x2, RZ ;  /* 0x00000002c6c67824 */ /* 0x000fe200078e00ff */
[----:B------:R-:W1:Y:S01]  /*142e0*/  MUFU.TANH R237, R32 ;  /* 0x0000002000ed7308 */ /* 0x000e620000002400 */
[----:B------:R-:W1:Y:S01]  /*142f0*/  SHFL.IDX PT, R18, R22, RZ, 0x1c1f ;  /* 0x001c1fff16127589 */ /* 0x000e6200000e0000 */
[----:B------:R-:W-:Y:S02]  /*14300*/  FMUL.FTZ R25, R46, c[0x0][0x320] ;  /* 0x0000c8002e197a20 */ /* 0x000fe40000410000 */
[C---:B------:R-:W-:Y:S01]  /*14310*/  IADD3 R7, -R198.reuse, 0x1, R7 ;  /* 0x00000001c6077810 */ /* 0x040fe20007ffe107 */
[----:B------:R-:W2:Y:S01]  /*14320*/  SHFL.IDX PT, R20, R22, 0x1, 0x1c1f ;  /* 0x003c1f0016147f89 */ /* 0x000ea200000e0000 */
[----:B------:R-:W-:Y:S02]  /*14330*/  FMUL.FTZ R47, R47, c[0x0][0x320] ;  /* 0x0000c8002f2f7a20 */ /* 0x000fe40000410000 */
[----:B------:R-:W-:Y:S01]  /*14340*/  IADD3 R23, R7, -UR22, RZ ;  /* 0x8000001607177c10 */ /* 0x000fe2000fffe0ff */
[----:B------:R-:W1:Y:S01]  /*14350*/  MUFU.TANH R199, R33 ;  /* 0x0000002100c77308 */ /* 0x000e620000002400 */
[----:B------:R-:W-:Y:S01]  /*14360*/  IADD3 R7, -R198, UR11, RZ ;  /* 0x0000000bc6077c10 */ /* 0x000fe2000fffe1ff */
[----:B------:R-:W-:Y:S01]  /*14370*/  FMUL.FTZ R6, R42, c[0x0][0x320] ;  /* 0x0000c8002a067a20 */ /* 0x000fe20000410000 */
[----:B------:R-:W-:Y:S01]  /*14380*/  UIMAD.WIDE.U32 UR10, UR17, UR4, URZ ;  /* 0x00000004110a72a5 */ /* 0x000fe2000f8e003f */
[----:B------:R-:W-:-:S02]  /*14390*/  FMUL.FTZ R4, R43, c[0x0][0x320] ;  /* 0x0000c8002b047a20 */ /* 0x000fc40000410000 */
[----:B------:R-:W-:Y:S02]  /*143a0*/  FMUL.FTZ R19, R54, c[0x0][0x320] ;  /* 0x0000c80036137a20 */ /* 0x000fe40000410000 */
[----:B------:R-:W3:Y:S01]  /*143b0*/  MUFU.TANH R227, R60 ;  /* 0x0000003c00e37308 */ /* 0x000ee20000002400 */
[----:B------:R-:W-:Y:S01]  /*143c0*/  FMUL.FTZ R17, R55, c[0x0][0x320] ;  /* 0x0000c80037117a20 */ /* 0x000fe20000410000 */
[----:B------:R-:W-:Y:S01]  /*143d0*/  @UP2 UMOV UR9, UR11 ;  /* 0x0000000b00092c82 */ /* 0x000fe20008000000 */
[----:B------:R-:W-:Y:S01]  /*143e0*/  FMUL.FTZ R34, R34, c[0x0][0x320] ;  /* 0x0000c80022227a20 */ /* 0x000fe20000410000 */
[----:B------:R-:W-:Y:S01]  /*143f0*/  @UP2 USHF.R.U32.HI UR18, URZ, UR5, UR9 ;  /* 0x000000053f122299 */ /* 0x000fe20008011609 */
[----:B------:R-:W-:Y:S02]  /*14400*/  FMUL.FTZ R35, R35, c[0x0][0x320] ;  /* 0x0000c80023237a20 */ /* 0x000fe40000410000 */
[----:B------:R-:W-:Y:S01]  /*14410*/  FMUL.FTZ R62, R62, c[0x0][0x320] ;  /* 0x0000c8003e3e7a20 */ /* 0x000fe20000410000 */
[----:B------:R-:W3:Y:S01]  /*14420*/  MUFU.TANH R235, R61 ;  /* 0x0000003d00eb7308 */ /* 0x000ee20000002400 */
[----:B-1----:R-:W-:Y:S01]  /*14430*/  IMAD.IADD R18, R23, 0x1, R18 ;  /* 0x0000000117127824 */ /* 0x002fe200078e0212 */
[----:B------:R-:W-:Y:S01]  /*14440*/  UIADD3 UR18, UR18, UR14, -UR22 ;  /* 0x0000000e12127290 */ /* 0x000fe2000fffe816 */
[----:B------:R-:W-:-:S02]  /*14450*/  FMUL.FTZ R63, R63, c[0x0][0x320] ;  /* 0x0000c8003f3f7a20 */ /* 0x000fc40000410000 */
[----:B--2---:R-:W-:Y:S01]  /*14460*/  IMAD.IADD R20, R23, 0x1, R20 ;  /* 0x0000000117147824 */ /* 0x004fe200078e0214 */
[----:B------:R-:W-:Y:S01]  /*14470*/  IMNMX R18, R7, R18, PT ;  /* 0x0000001207127217 */ /* 0x000fe20003800200 */
[----:B------:R-:W-:Y:S01]  /*14480*/  IMAD.SHL.U32 R216, R2, 0x2, RZ ;  /* 0x0000000202d87824 */ /* 0x000fe200078e00ff */
[----:B------:R-:W1:Y:S01]  /*14490*/  MUFU.TANH R25, R25 ;  /* 0x0000001900197308 */ /* 0x000e620000002400 */
[----:B------:R-:W-:Y:S01]  /*144a0*/  UIMAD.WIDE UR4, UR18, 0x2aaaaaab, URZ ;  /* 0x2aaaaaab120478a5 */ /* 0x000fe2000f8e023f */
[C---:B------:R-:W-:Y:S01]  /*144b0*/  ISETP.GT.AND P0, PT, R18.reuse, RZ, PT ;  /* 0x000000ff1200720c */ /* 0x040fe20003f04270 */
[--C-:B------:R-:W-:Y:S01]  /*144c0*/  IMAD R214, R5, 0x2, R216.reuse ;  /* 0x0000000205d67824 */ /* 0x100fe200078e02d8 */
[----:B------:R-:W-:Y:S01]  /*144d0*/  ISETP.GT.AND P1, PT, R18, 0x1, PT ;  /* 0x000000011200780c */ /* 0x000fe20003f24270 */
[----:B------:R-:W-:Y:S01]  /*144e0*/  LDSM.16.MT88.4 R148, [R216+0x4080] ;  /* 0x00408000d894783b */ /* 0x000fe20000004200 */
[----:B------:R-:W-:Y:S01]  /*144f0*/  FSEL R16, R0, -INF , P0 ;  /* 0xff80000000107808 */ /* 0x000fe20000000000 */
[----:B------:R-:W-:Y:S01]  /*14500*/  IMAD R213, R3, 0x2, R216 ;  /* 0x0000000203d57824 */ /* 0x000fe200078e02d8 */
[C---:B------:R-:W-:Y:S01]  /*14510*/  ISETP.GT.AND P0, PT, R18.reuse, 0x8, PT ;  /* 0x000000081200780c */ /* 0x040fe20003f04270 */
[----:B------:R-:W2:Y:S01]  /*14520*/  MUFU.TANH R23, R47 ;  /* 0x0000002f00177308 */ /* 0x000ea20000002400 */
[----:B------:R-:W-:Y:S01]  /*14530*/  FSEL R31, R9, -INF , P1 ;  /* 0xff800000091f7808 */ /* 0x000fe20000800000 */
[----:B------:R-:W-:Y:S01]  /*14540*/  IMAD R212, R3, 0x2, R214 ;  /* 0x0000000203d47824 */ /* 0x000fe200078e02d6 */
[C---:B------:R-:W-:Y:S01]  /*14550*/  ISETP.GT.AND P1, PT, R18.reuse, 0x9, PT ;  /* 0x000000091200780c */ /* 0x040fe20003f24270 */
[----:B------:R-:W-:Y:S01]  /*14560*/  LDSM.16.MT88.4 R140, [R214+0x4080] ;  /* 0x00408000d68c783b */ /* 0x000fe20000004200 */
[----:B------:R-:W-:Y:S01]  /*14570*/  FSEL R29, R11, -INF , P0 ;  /* 0xff8000000b1d7808 */ /* 0x000fe20000000000 */
[----:B------:R-:W-:Y:S01]  /*14580*/  USHF.R.U32.HI UR4, URZ, 0x1f, UR5 ;  /* 0x0000001f3f047899 */ /* 0x000fe20008011605 */
[----:B------:R-:W-:Y:S01]  /*14590*/  ISETP.GT.AND P0, PT, R18, 0x10, PT ;  /* 0x000000101200780c */ /* 0x000fe20003f04270 */
[----:B------:R-:W1:Y:S01]  /*145a0*/  MUFU.TANH R6, R6 ;  /* 0x0000000600067308 */ /* 0x000e620000002400 */
[----:B------:R-:W-:Y:S01]  /*145b0*/  FSEL R27, R12, -INF , P1 ;  /* 0xff8000000c1b7808 */ /* 0x000fe20000800000 */
[----:B------:R-:W-:Y:S01]  /*145c0*/  LDSM.16.MT88.4 R132, [R213+0x4080] ;  /* 0x00408000d584783b */ /* 0x000fe20000004200 */
[C---:B------:R-:W-:Y:S01]  /*145d0*/  ISETP.GT.AND P1, PT, R18.reuse, 0x11, PT ;  /* 0x000000111200780c */ /* 0x040fe20003f24270 */
[----:B------:R-:W-:Y:S01]  /*145e0*/  ULEA.HI.SX32 UR4, UR5, UR4, 0x1d ;  /* 0x0000000405047291 */ /* 0x000fe2000f8fea3f */
[----:B------:R-:W-:Y:S01]  /*145f0*/  FSEL R21, R21, -INF , P0 ;  /* 0xff80000015157808 */ /* 0x000fe20000000000 */
[----:B------:R-:W-:Y:S01]  /*14600*/  LDSM.16.MT88.4 R40, [R216+0x5880] ;  /* 0x00588000d828783b */ /* 0x000fe20000004200 */
[C---:B------:R-:W-:Y:S01]  /*14610*/  ISETP.GT.AND P0, PT, R18.reuse, 0x18, PT ;  /* 0x000000181200780c */ /* 0x040fe20003f04270 */
[----:B------:R-:W1:Y:S01]  /*14620*/  MUFU.TANH R4, R4 ;  /* 0x0000000400047308 */ /* 0x000e620000002400 */
[----:B---3--:R-:W-:Y:S01]  /*14630*/  FSEL R15, R15, -INF , P1 ;  /* 0xff8000000f0f7808 */ /* 0x008fe20000800000 */
[----:B------:R-:W-:Y:S01]  /*14640*/  LDSM.16.MT88.4 R48, [R214+0x5880] ;  /* 0x00588000d630783b */ /* 0x000fe20000004200 */
[----:B------:R-:W-:-:S02]  /*14650*/  ISETP.GT.AND P1, PT, R18, 0x19, PT ;  /* 0x000000191200780c */ /* 0x000fc40003f24270 */
[----:B------:R-:W-:Y:S01]  /*14660*/  IMNMX R0, R7, R20, PT ;  /* 0x0000001407007217 */ /* 0x000fe20003800200 */
[----:B------:R-:W-:Y:S01]  /*14670*/  LDSM.16.MT88.4 R56, [R213+0x5880] ;  /* 0x00588000d538783b */ /* 0x000fe20000004200 */
[----:B----4-:R-:W-:Y:S01]  /*14680*/  FSEL R7, R14, -INF , P0 ;  /* 0xff8000000e077808 */ /* 0x010fe20000000000 */
[----:B------:R-:W3:Y:S01]  /*14690*/  MUFU.TANH R19, R19 ;  /* 0x0000001300137308 */ /* 0x000ee20000002400 */
[C---:B------:R-:W-:Y:S01]  /*146a0*/  ISETP.GT.AND P0, PT, R18.reuse, 0x20, PT ;  /* 0x000000201200780c */ /* 0x040fe20003f04270 */
[----:B------:R-:W-:Y:S01]  /*146b0*/  LDSM.16.MT88.4 R64, [R212+0x5880] ;  /* 0x00588000d440783b */ /* 0x000fe20000004200 */
[----:B-----5:R-:W-:Y:S02]  /*146c0*/  FSEL R11, R13, -INF , P1 ;  /* 0xff8000000d0b7808 */ /* 0x020fe40000800000 */
[----:B------:R-:W-:Y:S01]  /*146d0*/  ISETP.GT.AND P1, PT, R18, 0x21, PT ;  /* 0x000000211200780c */ /* 0x000fe20003f24270 */
[----:B------:R-:W-:Y:S01]  /*146e0*/  LDSM.16.MT88.4 R72, [R216+0x7080] ;  /* 0x00708000d848783b */ /* 0x000fe20000004200 */
[----:B------:R-:W-:Y:S01]  /*146f0*/  FMNMX.FTZ R12, R16, R31, !PT ;  /* 0x0000001f100c7209 */ /* 0x000fe20007810000 */
[----:B------:R-:W4:Y:S01]  /*14700*/  MUFU.TANH R17, R17 ;  /* 0x0000001100117308 */ /* 0x000f220000002400 */
[----:B------:R-:W-:Y:S01]  /*14710*/  FSEL R237, R237, -INF , P0 ;  /* 0xff800000eded7808 */ /* 0x000fe20000000000 */
[----:B------:R-:W-:Y:S01]  /*14720*/  LDSM.16.MT88.4 R80, [R214+0x7080] ;  /* 0x00708000d650783b */ /* 0x000fe20000004200 */
[----:B------:R-:W-:-:S02]  /*14730*/  ISETP.GT.AND P0, PT, R18, 0x28, PT ;  /* 0x000000281200780c */ /* 0x000fc40003f04270 */
[----:B------:R-:W-:Y:S01]  /*14740*/  FSEL R199, R199, -INF , P1 ;  /* 0xff800000c7c77808 */ /* 0x000fe20000800000 */
[----:B------:R-:W-:Y:S01]  /*14750*/  LDSM.16.MT88.4 R88, [R213+0x7080] ;  /* 0x00708000d558783b */ /* 0x000fe20000004200 */
[----:B------:R-:W-:Y:S01]  /*14760*/  FMNMX.FTZ R12, R29, R12, !PT ;  /* 0x0000000c1d0c7209 */ /* 0x000fe20007810000 */
[----:B------:R-:W5:Y:S01]  /*14770*/  MUFU.TANH R183, R34 ;  /* 0x0000002200b77308 */ /* 0x000f620000002400 */
[----:B------:R-:W-:Y:S01]  /*14780*/  ISETP.GT.AND P1, PT, R18, 0x29, PT ;  /* 0x000000291200780c */ /* 0x000fe20003f24270 */
[----:B------:R-:W-:Y:S01]  /*14790*/  LDSM.16.MT88.4 R96, [R212+0x7080] ;  /* 0x00708000d460783b */ /* 0x000fe20000004200 */
[----:B------:R-:W-:Y:S02]  /*147a0*/  FSEL R227, R227, -INF , P0 ;  /* 0xff800000e3e37808 */ /* 0x000fe40000000000 */
[----:B------:R-:W-:Y:S01]  /*147b0*/  FMNMX.FTZ R12, R27, R12, !PT ;  /* 0x0000000c1b0c7209 */ /* 0x000fe20007810000 */
[----:B------:R-:W-:Y:S01]  /*147c0*/  LDSM.16.MT88.4 R104, [R216+0x8880] ;  /* 0x00888000d868783b */ /* 0x000fe20000004200 */
[C---:B------:R-:W-:Y:S01]  /*147d0*/  ISETP.GT.AND P0, PT, R0.reuse, RZ, PT ;  /* 0x000000ff0000720c */ /* 0x040fe20003f04270 */
[----:B------:R-:W1:Y:S01]  /*147e0*/  MUFU.TANH R181, R35 ;  /* 0x0000002300b57308 */ /* 0x000e620000002400 */
[----:B------:R-:W-:Y:S01]  /*147f0*/  FSEL R235, R235, -INF , P1 ;  /* 0xff800000ebeb7808 */ /* 0x000fe20000800000 */
[----:B------:R-:W-:Y:S01]  /*14800*/  LDSM.16.MT88.4 R112, [R214+0x8880] ;  /* 0x00888000d670783b */ /* 0x000fe20000004200 */
[----:B------:R-:W-:-:S02]  /*14810*/  ISETP.GT.AND P1, PT, R0, 0x1, PT ;  /* 0x000000010000780c */ /* 0x000fc40003f24270 */
[----:B------:R-:W-:Y:S01]  /*14820*/  FMNMX.FTZ R12, R21, R12, !PT ;  /* 0x0000000c150c7209 */ /* 0x000fe20007810000 */
[----:B------:R-:W-:Y:S01]  /*14830*/  LDSM.16.MT88.4 R120, [R213+0x8880] ;  /* 0x00888000d578783b */ /* 0x000fe20000004200 */
[----:B------:R-:W-:Y:S01]  /*14840*/  FSEL R8, R8, -INF , P0 ;  /* 0xff80000008087808 */ /* 0x000fe20000000000 */
[----:B------:R-:W3:Y:S01]  /*14850*/  MUFU.TANH R179, R62 ;  /* 0x0000003e00b37308 */ /* 0x000ee20000002400 */
[----:B------:R-:W-:Y:S01]  /*14860*/  ISETP.GT.AND P0, PT, R0, 0x8, PT ;  /* 0x000000080000780c */ /* 0x000fe20003f04270 */
[----:B------:R-:W-:Y:S01]  /*14870*/  LDSM.16.MT88.4 R172, [R212+0x4880] ;  /* 0x00488000d4ac783b */ /* 0x000fe20000004200 */
[----:B------:R-:W-:Y:S02]  /*14880*/  FSEL R33, R10, -INF , P1 ;  /* 0xff8000000a217808 */ /* 0x000fe40000800000 */
[----:B------:R-:W-:Y:S01]  /*14890*/  FMNMX.FTZ R10, R15, R12, !PT ;  /* 0x0000000c0f0a7209 */ /* 0x000fe20007810000 */
[----:B------:R-:W-:Y:S01]  /*148a0*/  LDSM.16.MT88.4 R168, [R216+0x6080] ;  /* 0x00608000d8a8783b */ /* 0x000fe20000004200 */
[----:B------:R-:W-:Y:S01]  /*148b0*/  ISETP.GT.AND P1, PT, R0, 0x9, PT ;  /* 0x000000090000780c */ /* 0x000fe20003f24270 */
[----:B------:R-:W3:Y:S01]  /*148c0*/  MUFU.TANH R177, R63 ;  /* 0x0000003f00b17308 */ /* 0x000ee20000002400 */
[----:B-1----:R-:W-:Y:S01]  /*148d0*/  FSEL R25, R25, -INF , P0 ;  /* 0xff80000019197808 */ /* 0x002fe20000000000 */
[----:B------:R-:W-:Y:S01]  /*148e0*/  LDSM.16.MT88.4 R164, [R213+0x6080] ;  /* 0x00608000d5a4783b */ /* 0x000fe20000004200 */
[----:B------:R-:W-:-:S02]  /*148f0*/  FMNMX.FTZ R12, R8, R33, !PT ;  /* 0x00000021080c7209 */ /* 0x000fc40007810000 */
[----:B------:R-:W-:Y:S01]  /*14900*/  ISETP.GT.AND P0, PT, R0, 0x10, PT ;  /* 0x000000100000780c */ /* 0x000fe20003f04270 */
[----:B------:R-:W-:Y:S01]  /*14910*/  LDSM.16.MT88.4 R160, [R216+0x7880] ;  /* 0x00788000d8a0783b */ /* 0x000fe20000004200 */
[----:B--2---:R-:W-:Y:S02]  /*14920*/  FSEL R23, R23, -INF , P1 ;  /* 0xff80000017177808 */ /* 0x004fe40000800000 */
[----:B------:R-:W-:Y:S02]  /*14930*/  FMNMX.FTZ R12, R25, R12, !PT ;  /* 0x0000000c190c7209 */ /* 0x000fe40007810000 */
[----:B------:R-:W-:Y:S02]  /*14940*/  FSEL R9, R6, -INF , P0 ;  /* 0xff80000006097808 */ /* 0x000fe40000000000 */
[----:B------:R-:W-:Y:S02]  /*14950*/  ISETP.GT.AND P1, PT, R0, 0x11, PT ;  /* 0x000000110000780c */ /* 0x000fe40003f24270 */
[----:B------:R-:W-:-:S02]  /*14960*/  FMNMX.FTZ R6, R23, R12, !PT ;  /* 0x0000000c17067209 */ /* 0x000fc40007810000 */
[----:B------:R-:W-:Y:S02]  /*14970*/  ISETP.GT.AND P0, PT, R0, 0x18, PT ;  /* 0x000000180000780c */ /* 0x000fe40003f04270 */
[----:B------:R-:W-:Y:S02]  /*14980*/  FSEL R13, R4, -INF , P1 ;  /* 0xff800000040d7808 */ /* 0x000fe40000800000 */
[----:B------:R-:W-:Y:S02]  /*14990*/  FMNMX.FTZ R6, R9, R6, !PT ;  /* 0x0000000609067209 */ /* 0x000fe40007810000 */
[----:B------:R-:W-:Y:S02]  /*149a0*/  FMNMX.FTZ R10, R7, R10, !PT ;  /* 0x0000000a070a7209 */ /* 0x000fe40007810000 */
[----:B------:R-:W-:Y:S02]  /*149b0*/  ISETP.GT.AND P1, PT, R0, 0x19, PT ;  /* 0x000000190000780c */ /* 0x000fe40003f24270 */
[----:B---3--:R-:W-:-:S02]  /*149c0*/  FSEL R19, R19, -INF , P0 ;  /* 0xff80000013137808 */ /* 0x008fc40000000000 */
[----:B------:R-:W-:Y:S02]  /*149d0*/  FMNMX.FTZ R6, R13, R6, !PT ;  /* 0x000000060d067209 */ /* 0x000fe40007810000 */
[----:B------:R-:W-:Y:S02]  /*149e0*/  FMNMX.FTZ R10, R11, R10, !PT ;  /* 0x0000000a0b0a7209 */ /* 0x000fe40007810000 */
[----:B------:R-:W-:Y:S02]  /*149f0*/  ISETP.GT.AND P0, PT, R0, 0x20, PT ;  /* 0x000000200000780c */ /* 0x000fe40003f04270 */
[----:B----4-:R-:W-:Y:S02]  /*14a00*/  FSEL R17, R17, -INF , P1 ;  /* 0xff80000011117808 */ /* 0x010fe40000800000 */
[----:B------:R-:W-:Y:S02]  /*14a10*/  FMNMX.FTZ R6, R19, R6, !PT ;  /* 0x0000000613067209 */ /* 0x000fe40007810000 */
[----:B------:R-:W-:-:S02]  /*14a20*/  FMNMX.FTZ R10, R237, R10, !PT ;  /* 0x0000000aed0a7209 */ /* 0x000fc40007810000 */
[C---:B------:R-:W-:Y:S02]  /*14a30*/  ISETP.GT.AND P2, PT, R0.reuse, 0x21, PT ;  /* 0x000000210000780c */ /* 0x040fe40003f44270 */
[----:B-----5:R-:W-:Y:S02]  /*14a40*/  FSEL R183, R183, -INF , P0 ;  /* 0xff800000b7b77808 */ /* 0x020fe40000000000 */
        /* <DEDUP_REMOVED lines=8> */
[----:B------:R-:W-:Y:S02]  /*14ad0*/  FMNMX.FTZ R6, R181, R6, !PT ;  /* 0x00000006b5067209 */ /* 0x000fe40007810000 */
[----:B------:R-:W-:-:S02]  /*14ae0*/  FMNMX.FTZ R4, R235, R4, !PT ;  /* 0x00000004eb047209 */ /* 0x000fc40007810000 */
[----:B------:R-:W-:Y:S02]  /*14af0*/  FSEL R177, R177, -INF , P0 ;  /* 0xff800000b1b17808 */ /* 0x000fe40000000000 */
[----:B------:R-:W-:Y:S01]  /*14b00*/  FMNMX.FTZ R6, R179, R6, !PT ;  /* 0x00000006b3067209 */ /* 0x000fe20007810000 */
[----:B------:R-:W1:Y:S01]  /*14b10*/  SHFL.BFLY PT, R35, R4, 0x2, 0x1f ;  /* 0x0c401f0004237f89 */ /* 0x000e6200000e0000 */
[----:B------:R-:W-:Y:S02]  /*14b20*/  IMNMX R236, RZ, UR4, !PT ;  /* 0x00000004ffec7c17 */ /* 0x000fe4000f800200 */
        /* <DEDUP_REMOVED lines=8> */
[----:B------:R-:W-:Y:S01]  /*14bb0*/  FMUL.FTZ R178, R0, c[0x0][0x2d0] ;  /* 0x0000b40000b27a20 */ /* 0x000fe20000410000 */
[----:B--2---:R-:W-:-:S04]  /*14bc0*/  FMNMX.FTZ R159, R4, R159, !PT ;  /* 0x0000009f049f7209 */ /* 0x004fc80007810000 */
[----:B------:R-:W-:Y:S02]  /*14bd0*/  FSEL R178, R178, RZ, P0 ;  /* 0x000000ffb2b27208 */ /* 0x000fe40000000000 */
[C---:B------:R-:W-:Y:S01]  /*14be0*/  FSETP.NEU.FTZ.AND P0, PT, R159.reuse, -INF , PT ;  /* 0xff8000009f00780b */ /* 0x040fe20003f1d000 */
[----:B------:R-:W-:Y:S02]  /*14bf0*/  FMUL.FTZ R176, R159, c[0x0][0x2d0] ;  /* 0x0000b4009fb07a20 */ /* 0x000fe40000410000 */
[--C-:B------:R-:W-:Y:S02]  /*14c00*/  FFMA.FTZ R185, R16, c[0x0][0x2d0], -R178.reuse ;  /* 0x0000b40010b97a23 */ /* 0x100fe400000108b2 */
[--C-:B------:R-:W-:Y:S01]  /*14c10*/  FFMA.FTZ R158, R31, c[0x0][0x2d0], -R178.reuse ;  /* 0x0000b4001f9e7a23 */ /* 0x100fe200000108b2 */
[----:B------:R-:W-:Y:S01]  /*14c20*/  FSEL R176, R176, RZ, P0 ;  /* 0x000000ffb0b07208 */ /* 0x000fe20000000000 */
[--C-:B------:R-:W-:Y:S01]  /*14c30*/  FFMA.FTZ R157, R29, c[0x0][0x2d0], -R178.reuse ;  /* 0x0000b4001d9d7a23 */ /* 0x100fe200000108b2 */
[----:B------:R-:W-:Y:S01]  /*14c40*/  ISETP.LE.AND P0, PT, R236, UR13, PT ;  /* 0x0000000dec007c0c */ /* 0x000fe2000bf03270 */
[----:B------:R-:W-:Y:S01]  /*14c50*/  FFMA.FTZ R156, R27, c[0x0][0x2d0], -R178 ;  /* 0x0000b4001b9c7a23 */ /* 0x000fe200000108b2 */
[----:B------:R-:W-:Y:S01]  /*14c60*/  MUFU.EX2 R185, R185 ;  /* 0x000000b900b97308 */ /* 0x000fe20000000800 */
[----:B------:R-:W-:-:S02]  /*14c70*/  FFMA.FTZ R187, R8, c[0x0][0x2d0], -R176 ;  /* 0x0000b40008bb7a23 */ /* 0x000fc400000108b0 */
[--C-:B------:R-:W-:Y:S02]  /*14c80*/  FFMA.FTZ R184, R33, c[0x0][0x2d0], -R176.reuse ;  /* 0x0000b40021b87a23 */ /* 0x100fe400000108b0 */
[--C-:B------:R-:W-:Y:S01]  /*14c90*/  FFMA.FTZ R2, R25, c[0x0][0x2d0], -R176.reuse ;  /* 0x0000b40019027a23 */ /* 0x100fe200000108b0 */
[----:B------:R-:W1:Y:S01]  /*14ca0*/  LDSM.16.MT88.4 R32, [R212+0x4080] ;  /* 0x00408000d420783b */ /* 0x000e620000004200 */
[----:B------:R-:W-:Y:S01]  /*14cb0*/  FFMA.FTZ R23, R23, c[0x0][0x2d0], -R176 ;  /* 0x0000b40017177a23 */ /* 0x000fe200000108b0 */
[----:B------:R-:W2:Y:S01]  /*14cc0*/  MUFU.EX2 R158, R158 ;  /* 0x0000009e009e7308 */ /* 0x000ea20000000800 */
[--C-:B------:R-:W-:Y:S01]  /*14cd0*/  FFMA.FTZ R186, R7, c[0x0][0x2d0], -R178.reuse ;  /* 0x0000b40007ba7a23 */ /* 0x100fe200000108b2 */
[----:B------:R-:W-:Y:S01]  /*14ce0*/  LDSM.16.MT88.4 R24, [R214+0x7880] ;  /* 0x00788000d618783b */ /* 0x000fe20000004200 */
[----:B------:R-:W-:Y:S02]  /*14cf0*/  FFMA.FTZ R189, R11, c[0x0][0x2d0], -R178 ;  /* 0x0000b4000bbd7a23 */ /* 0x000fe400000108b2 */
[----:B------:R-:W-:Y:S01]  /*14d00*/  FFMA.FTZ R192, R9, c[0x0][0x2d0], -R176 ;  /* 0x0000b40009c07a23 */ /* 0x000fe200000108b0 */
[----:B------:R-:W3:Y:S01]  /*14d10*/  LDSM.16.MT88.4 R4, [R212+0x8880] ;  /* 0x00888000d404783b */ /* 0x000ee20000004200 */
[--C-:B------:R-:W-:Y:S01]  /*14d20*/  FFMA.FTZ R188, R21, c[0x0][0x2d0], -R178.reuse ;  /* 0x0000b40015bc7a23 */ /* 0x100fe200000108b2 */
[----:B------:R-:W-:Y:S01]  /*14d30*/  MUFU.EX2 R157, R157 ;  /* 0x0000009d009d7308 */ /* 0x000fe20000000800 */
[----:B------:R-:W-:Y:S01]  /*14d40*/  FFMA.FTZ R191, R15, c[0x0][0x2d0], -R178 ;  /* 0x0000b4000fbf7a23 */ /* 0x000fe200000108b2 */
[----:B------:R-:W4:Y:S01]  /*14d50*/  LDSM.16.MT88.4 R8, [R216+0x4880] ;  /* 0x00488000d808783b */ /* 0x000f220000004200 */
[----:B------:R-:W-:-:S02]  /*14d60*/  FFMA.FTZ R195, R13, c[0x0][0x2d0], -R176 ;  /* 0x0000b4000dc37a23 */ /* 0x000fc400000108b0 */
[--C-:B------:R-:W-:Y:S01]  /*14d70*/  FFMA.FTZ R190, R19, c[0x0][0x2d0], -R176.reuse ;  /* 0x0000b40013be7a23 */ /* 0x100fe200000108b0 */
[----:B------:R-:W5:Y:S01]  /*14d80*/  LDSM.16.MT88.4 R12, [R214+0x4880] ;  /* 0x00488000d60c783b */ /* 0x000f620000004200 */
[----:B------:R-:W-:Y:S01]  /*14d90*/  FFMA.FTZ R193, R17, c[0x0][0x2d0], -R176 ;  /* 0x0000b40011c17a23 */ /* 0x000fe200000108b0 */
[----:B------:R-:W1:Y:S01]  /*14da0*/  MUFU.EX2 R156, R156 ;  /* 0x0000009c009c7308 */ /* 0x000e620000000800 */
[----:B--2---:R-:W-:Y:S01]  /*14db0*/  F2FP.BF16.PACK_AB R128, R158, R185 ;  /* 0x000000b99e80723e */ /* 0x004fe200000010ff */
[----:B------:R-:W-:Y:S01]  /*14dc0*/  LDSM.16.MT88.4 R16, [R214+0x6080] ;  /* 0x00608000d610783b */ /* 0x000fe20000004200 */
[--C-:B------:R-:W-:Y:S02]  /*14dd0*/  FFMA.FTZ R194, R237, c[0x0][0x2d0], -R178.reuse ;  /* 0x0000b400edc27a23 */ /* 0x100fe400000108b2 */
[--C-:B------:R-:W-:Y:S02]  /*14de0*/  FFMA.FTZ R234, R235, c[0x0][0x2d0], -R178.reuse ;  /* 0x0000b400ebea7a23 */ /* 0x100fe400000108b2 */
[--C-:B------:R-:W-:Y:S01]  /*14df0*/  FFMA.FTZ R199, R199, c[0x0][0x2d0], -R178.reuse ;  /* 0x0000b400c7c77a23 */ /* 0x100fe200000108b2 */
[----:B------:R-:W-:Y:S01]  /*14e00*/  MUFU.EX2 R187, R187 ;  /* 0x000000bb00bb7308 */ /* 0x000fe20000000800 */
[----:B------:R-:W-:-:S02]  /*14e10*/  FFMA.FTZ R227, R227, c[0x0][0x2d0], -R178 ;  /* 0x0000b400e3e37a23 */ /* 0x000fc400000108b2 */
[--C-:B------:R-:W-:Y:S02]  /*14e20*/  FFMA.FTZ R235, R183, c[0x0][0x2d0], -R176.reuse ;  /* 0x0000b400b7eb7a23 */ /* 0x100fe400000108b0 */
[--C-:B------:R-:W-:Y:S02]  /*14e30*/  FFMA.FTZ R238, R181, c[0x0][0x2d0], -R176.reuse ;  /* 0x0000b400b5ee7a23 */ /* 0x100fe400000108b0 */
[--C-:B------:R-:W-:Y:S01]  /*14e40*/  FFMA.FTZ R237, R179, c[0x0][0x2d0], -R176.reuse ;  /* 0x0000b400b3ed7a23 */ /* 0x100fe200000108b0 */
[----:B------:R-:W2:Y:S01]  /*14e50*/  MUFU.EX2 R184, R184 ;  /* 0x000000b800b87308 */ /* 0x000ea20000000800 */
[----:B-1----:R-:W-:Y:S01]  /*14e60*/  F2FP.BF16.PACK_AB R130, R156, R157 ;  /* 0x0000009d9c82723e */ /* 0x002fe200000010ff */
[----:B------:R-:W-:Y:S01]  /*14e70*/  FFMA.FTZ R240, R177, c[0x0][0x2d0], -R176 ;  /* 0x0000b400b1f07a23 */ /* 0x000fe200000108b0 */
[----:B------:R-:W-:Y:S01]  /*14e80*/  LDSM.16.MT88.4 R180, [R214+0x6880] ;  /* 0x00688000d6b4783b */ /* 0x000fe20000004200 */
[----:B------:R-:W-:-:S03]  /*14e90*/  FADD.FTZ R158, R185, R158 ;  /* 0x0000009eb99e7221 */ /* 0x000fc60000010000 */
[----:B------:R-:W-:Y:S01]  /*14ea0*/  LDSM.16.MT88.4 R176, [R213+0x6880] ;  /* 0x00688000d5b0783b */ /* 0x000fe20000004200 */
[----:B------:R-:W-:Y:S01]  /*14eb0*/  MUFU.EX2 R2, R2 ;  /* 0x0000000200027308 */ /* 0x000fe20000000800 */
[----:B------:R-:W-:-:S04]  /*14ec0*/  FADD.FTZ R157, R157, R158 ;  /* 0x0000009e9d9d7221 */ /* 0x000fc80000010000 */
[----:B------:R-:W-:-:S03]  /*14ed0*/  FADD.FTZ R157, R156, R157 ;  /* 0x0000009d9c9d7221 */ /* 0x000fc60000010000 */
[----:B------:R-:W1:Y:S01]  /*14ee0*/  MUFU.EX2 R3, R23 ;  /* 0x0000001700037308 */ /* 0x000e620000000800 */
[----:B--2---:R-:W-:Y:S01]  /*14ef0*/  F2FP.BF16.PACK_AB R129, R184, R187 ;  /* 0x000000bbb881723e */ /* 0x004fe200000010ff */
[----:B------:R-:W-:-:S06]  /*14f00*/  FADD.FTZ R187, R187, R184 ;  /* 0x000000b8bbbb7221 */ /* 0x000fcc0000010000 */
[----:B------:R-:W-:Y:S01]  /*14f10*/  MUFU.EX2 R188, R188 ;  /* 0x000000bc00bc7308 */ /* 0x000fe20000000800 */
[----:B-1----:R-:W-:-:S07]  /*14f20*/  F2FP.BF16.PACK_AB R131, R3, R2 ;  /* 0x000000020383723e */ /* 0x002fce00000010ff */
[----:B------:R-:W1:Y:S01]  /*14f30*/  MUFU.EX2 R191, R191 ;  /* 0x000000bf00bf7308 */ /* 0x000e620000000800 */
[----:B------:R-:W2:Y:S01]  /*14f40*/  LDSM.16.MT88.4 R20, [R213+0x4880] ;  /* 0x00488000d514783b */ /* 0x000ea20000004200 */
[----:B------:R-:W-:Y:S01]  /*14f50*/  FADD.FTZ R2, R2, R187 ;  /* 0x000000bb02027221 */ /* 0x000fe20000010000 */
[C---:B------:R-:W-:Y:S03]  /*14f60*/  HMMA.16816.F32.BF16 R152, R128.reuse, R148, RZ ;  /* 0x000000948098723c */ /* 0x040fe600000418ff */
[----:B------:R-:W-:Y:S02]  /*14f70*/  FADD.FTZ R3, R3, R2 ;  /* 0x0000000203037221 */ /* 0x000fe40000010000 */
[----:B------:R-:W-:Y:S03]  /*14f80*/  MUFU.EX2 R186, R186 ;  /* 0x000000ba00ba7308 */ /* 0x000fe60000000800 */
[C---:B------:R-:W-:Y:S05]  /*14f90*/  HMMA.16816.F32.BF16 R148, R128.reuse, R150, RZ ;  /* 0x000000968094723c */ /* 0x040fea00000418ff */
[----:B------:R-:W-:Y:S03]  /*14fa0*/  MUFU.EX2 R189, R189 ;  /* 0x000000bd00bd7308 */ /* 0x000fe60000000800 */
[C---:B------:R-:W-:Y:S05]  /*14fb0*/  HMMA.16816.F32.BF16 R144, R128.reuse, R140, RZ ;  /* 0x0000008c8090723c */ /* 0x040fea00000418ff */
[----:B------:R-:W-:Y:S03]  /*14fc0*/  MUFU.EX2 R192, R192 ;  /* 0x000000c000c07308 */ /* 0x000fe60000000800 */
[C---:B------:R-:W-:Y:S05]  /*14fd0*/  HMMA.16816.F32.BF16 R136, R128.reuse, R132, RZ ;  /* 0x000000848088723c */ /* 0x040fea00000418ff */
[----:B------:R-:W1:Y:S03]  /*14fe0*/  MUFU.EX2 R195, R195 ;  /* 0x000000c300c37308 */ /* 0x000e660000000800 */
        /* <DEDUP_REMOVED lines=39> */
[----:B------:R-:W-:Y:S01]  /*15260*/  F2FP.BF16.PACK_AB R5, R195, R192 ;  /* 0x000000c0c305723e */ /* 0x000fe200000010ff */
        /* <DEDUP_REMOVED lines=15> */
[----:B------:R-:W3:Y:S07]  /*15360*/  LDSM.16.MT88.4 R12, [R213+0x7880] ;  /* 0x00788000d50c783b */ /* 0x000eee0000004200 */
[C---:B--2---:R-:W-:Y:S08]  /*15370*/  HMMA.16816.F32.BF16 R136, R4.reuse, R20, R136 ;  /* 0x000000140488723c */ /* 0x044ff00000041888 */
[C---:B------:R-:W-:Y:S01]  /*15380*/  HMMA.16816.F32.BF16 R132, R4.reuse, R22, R132 ;  /* 0x000000160484723c */ /* 0x040fe20000041884 */
[----:B------:R-:W-:Y:S07]  /*15390*/  LDSM.16.MT88.4 R20, [R212+0x7880] ;  /* 0x00788000d414783b */ /* 0x000fee0000004200 */
[C---:B------:R-:W-:Y:S08]  /*153a0*/  HMMA.16816.F32.BF16 R44, R4.reuse, R16, R44 ;  /* 0x00000010042c723c */ /* 0x040ff0000004182c */
[C---:B-1----:R-:W-:Y:S08]  /*153b0*/  HMMA.16816.F32.BF16 R60, R4.reuse, R8, R60 ;  /* 0x00000008043c723c */ /* 0x042ff0000004183c */
[C---:B------:R-:W-:Y:S01]  /*153c0*/  HMMA.16816.F32.BF16 R64, R4.reuse, R10, R64 ;  /* 0x0000000a0440723c */ /* 0x040fe20000041840 */
[----:B------:R-:W1:Y:S07]  /*153d0*/  LDSM.16.MT88.4 R8, [R214+0x9080] ;  /* 0x00908000d608783b */ /* 0x000e6e0000004200 */
        /* <DEDUP_REMOVED lines=37> */
[----:B------:R-:W-:Y:S01]  /*15630*/  F2FP.BF16.PACK_AB R5, R238, R235 ;  /* 0x000000ebee05723e */ /* 0x000fe200000010ff */
[----:B------:R-:W-:Y:S01]  /*15640*/  FADD.FTZ R235, R235, R190 ;  /* 0x000000beebeb7221 */ /* 0x000fe20000010000 */
[----:B------:R-:W-:Y:S01]  /*15650*/  F2FP.BF16.PACK_AB R6, R234, R227 ;  /* 0x000000e3ea06723e */ /* 0x000fe200000010ff */
[----:B------:R-:W-:Y:S01]  /*15660*/  FADD.FTZ R194, R199, R194 ;  /* 0x000000c2c7c27221 */ /* 0x000fe20000010000 */
[----:B------:R-:W-:Y:S01]  /*15670*/  F2FP.BF16.PACK_AB R7, R240, R237 ;  /* 0x000000edf007723e */ /* 0x000fe200000010ff */
[----:B------:R-:W-:-:S02]  /*15680*/  FADD.FTZ R238, R238, R235 ;  /* 0x000000ebeeee7221 */ /* 0x000fc40000010000 */
[----:B------:R-:W-:Y:S02]  /*15690*/  FADD.FTZ R227, R227, R194 ;  /* 0x000000c2e3e37221 */ /* 0x000fe40000010000 */
[----:B------:R-:W-:Y:S02]  /*156a0*/  FADD.FTZ R237, R237, R238 ;  /* 0x000000eeeded7221 */ /* 0x000fe40000010000 */
[----:B-1----:R-:W-:Y:S01]  /*156b0*/  HMMA.16816.F32.BF16 R152, R4, R8, R152 ;  /* 0x000000080498723c */ /* 0x002fe20000041898 */
[----:B------:R-:W-:Y:S02]  /*156c0*/  FADD.FTZ R234, R234, R227 ;  /* 0x000000e3eaea7221 */ /* 0x000fe40000010000 */
[----:B------:R-:W-:-:S05]  /*156d0*/  FADD.FTZ R227, R240, R237 ;  /* 0x000000edf0e37221 */ /* 0x000fca0000010000 */
        /* <DEDUP_REMOVED lines=37> */
[----:B------:R-:W-:Y:S01]  /*15930*/  PLOP3.LUT P0, PT, PT, PT, UP2, 0x80, 0x0 ;  /* 0x000000000000781c */ /* 0x000fe20003f0f028 */
[----:B------:R-:W-:Y:S01]  /*15940*/  IMAD.MOV.U32 R2, RZ, RZ, R159 ;  /* 0x000000ffff027224 */ /* 0x000fe200078e009f */
[----:B------:R-:W-:Y:S01]  /*15950*/  PLOP3.LUT P1, PT, PT, PT, UP2, 0x80, 0x0 ;  /* 0x000000000000781c */ /* 0x000fe20003f2f028 */
[----:B------:R-:W-:-:S10]  /*15960*/  IMAD.MOV.U32 R3, RZ, RZ, R0 ;  /* 0x000000ffff037224 */ /* 0x000fd400078e0000 */
[----:B------:R-:W-:Y:S01]  /*15970*/  @P0 IMAD.HI.U32 R199, R197, c[0x0][0x2c8], RZ ;  /* 0x0000b200c5c70a27 */ /* 0x000fe200078e00ff */
[----:B------:R-:W-:-:S04]  /*15980*/  IADD3 RZ, P0, R228, 0xc0, RZ ;  /* 0x000000c0e4ff7810 */ /* 0x000fc80007f1e0ff */
[----:B------:R-:W-:Y:S01]  /*15990*/  @P1 SHF.R.U32.HI R199, RZ, c[0x0][0x2cc], R199 ;  /* 0x0000b300ffc71a19 */ /* 0x000fe200000116c7 */
[----:B------:R-:W-:Y:S02]  /*159a0*/  IMAD.X R235, RZ, RZ, R233, P0 ;  /* 0x000000ffffeb7224 */ /* 0x000fe400000e06e9 */
.L_x_1505:
[----:B------:R-:W-:Y:S04]  /*159b0*/  DEPBAR.LE SB0, 0x0 ;  /* 0x000080000000791a */ /* 0x000fe80000000000 */
[----:B------:R-:W-:Y:S01]  /*159c0*/  BAR.SYNC.DEFER_BLOCKING 0x0 ;  /* 0x0000000000007b1d */ /* 0x000fe20000010000 */
[----:B------:R-:W-:Y:S05]  /*159d0*/  ISETP.LE.AND P0, PT, RZ, UR13, PT ;  /* 0x0000000dff007c0c */ /* 0x000fea000bf03270 */
[----:B------:R1:W2:Y:S04]  /*159e0*/  LDSM.16.M88.4 R156, [R222] ;  /* 0x00000000de9c783b */ /* 0x0002a80000000200 */
[----:B------:R1:W3:Y:S04]  /*159f0*/  LDSM.16.M88.4 R160, [R221+0xa080] ;  /* 0x00a08000dda0783b */ /* 0x0002e80000000200 */
[----:B------:R1:W4:Y:S04]  /*15a00*/  LDSM.16.M88.4 R164, [R221+0xa880] ;  /* 0x00a88000dda4783b */ /* 0x0003280000000200 */
[----:B------:R1:W1:Y:S04]  /*15a10*/  LDSM.16.M88.4 R168, [R221+0xb080] ;  /* 0x00b08000dda8783b */ /* 0x0002680000000200 */
[----:B------:R1:W1:Y:S04]  /*15a20*/  LDSM.16.M88.4 R172, [R220] ;  /* 0x00000000dcac783b */ /* 0x0002680000000200 */
[----:B------:R1:W1:Y:S04]  /*15a30*/  LDSM.16.M88.4 R176, [R219] ;  /* 0x00000000dbb0783b */ /* 0x0002680000000200 */
[----:B------:R1:W1:Y:S04]  /*15a40*/  LDSM.16.M88.4 R180, [R211] ;  /* 0x00000000d3b4783b */ /* 0x0002680000000200 */
[----:B------:R1:W1:Y:S01]  /*15a50*/  LDSM.16.M88.4 R184, [R210] ;  /* 0x00000000d2b8783b */ /* 0x0002620000000200 */
[----:B------:R-:W-:-:S05]  /*15a60*/  @!P0 BRA `(.L_x_1503) ;  /* 0x000003f000008947 */ /* 0x000fca0003800000 */
[----:B------:R-:W-:Y:S01]  /*15a70*/  IADD3 R6, P0, R224, 0x40, RZ ;  /* 0x00000040e0067810 */ /* 0x000fe20007f1e0ff */
[----:B------:R-:W-:Y:S01]  /*15a80*/  USHF.R.S32.HI UR6, URZ, 0x1f, UR13 ;  /* 0x0000001f3f067899 */ /* 0x000fe2000801140d */
[----:B------:R-:W-:Y:S01]  /*15a90*/  @!P3 IMAD.MOV.U32 R0, RZ, RZ, c[0x0][0x208] ;  /* 0x00008200ff00b624 */ /* 0x000fe200078e00ff */
[----:B------:R-:W-:Y:S01]  /*15aa0*/  ULDC.64 UR4, c[0x0][0x208] ;  /* 0x0000820000047ab9 */ /* 0x000fe20000000a00 */
[----:B------:R-:W-:Y:S01]  /*15ab0*/  @!P3 IMAD.MOV.U32 R13, RZ, RZ, c[0x0][0x20c] ;  /* 0x00008300ff0db624 */ /* 0x000fe200078e00ff */
[----:B------:R-:W-:Y:S01]  /*15ac0*/  UIMAD UR6, UR6, UR4, URZ ;  /* 0x00000004060672a4 */ /* 0x000fe2000f8e023f */
[----:B------:R-:W-:Y:S01]  /*15ad0*/  IMAD.X R4, RZ, RZ, R231, P0 ;  /* 0x000000ffff047224 */ /* 0x000fe200000e06e7 */
[----:B------:R-:W-:Y:S02]  /*15ae0*/  UIMAD.WIDE.U32 UR10, UR13, UR4, URZ ;  /* 0x000000040d0a72a5 */ /* 0x000fe4000f8e003f */
[----:B------:R-:W-:Y:S04]  /*15af0*/  UIMAD UR6, UR13, UR5, UR6 ;  /* 0x000000050d0672a4 */ /* 0x000fe8000f8e0206 */
[----:B------:R-:W-:Y:S02]  /*15b00*/  UIADD3 UR4, UR11, UR6, URZ ;  /* 0x000000060b047290 */ /* 0x000fe4000fffe03f */
[----:B------:R-:W-:Y:S02]  /*15b10*/  UIMAD.WIDE.U32 UR10, UR10, 0x30, URZ ;  /* 0x000000300a0a78a5 */ /* 0x000fe4000f8e003f */
[----:B------:R-:W-:Y:S04]  /*15b20*/  UIMAD UR4, UR4, 0x30, URZ ;  /* 0x00000030040478a4 */ /* 0x000fe8000f8e023f */
[----:B------:R-:W-:Y:S01]  /*15b30*/  @!P3 LEA R15, P1, R0, UR10, 0x5 ;  /* 0x0000000a000fbc11 */ /* 0x000fe2000f8228ff */
[----:B------:R-:W-:Y:S01]  /*15b40*/  UIADD3 UR4, UR11, UR4, URZ ;  /* 0x000000040b047290 */ /* 0x000fe2000fffe03f */
[----:B------:R-:W-:Y:S02]  /*15b50*/  IADD3 R8, P2, R224, UR10, RZ ;  /* 0x0000000ae0087c10 */ /* 0x000fe4000ff5e0ff */
[----:B------:R-:W-:Y:S03]  /*15b60*/  IADD3 R7, P0, R6, UR10, RZ ;  /* 0x0000000a06077c10 */ /* 0x000fe6000ff1e0ff */
[----:B------:R-:W-:Y:S02]  /*15b70*/  @!P3 LEA.HI.X R13, R0, UR4, R13, 0x5, P1 ;  /* 0x00000004000dbc11 */ /* 0x000fe400088f2c0d */
[----:B------:R-:W-:Y:S02]  /*15b80*/  IADD3.X R5, R231, UR4, RZ, P2, !PT ;  /* 0x00000004e7057c10 */ /* 0x000fe400097fe4ff */
[----:B------:R-:W-:Y:S02]  /*15b90*/  LEA R22, P1, R8, c[0x0][0x1f8], 0x1 ;  /* 0x00007e0008167a11 */ /* 0x000fe400078208ff */
[----:B------:R-:W-:Y:S02]  /*15ba0*/  IADD3.X R0, R4, UR4, RZ, P0, !PT ;  /* 0x0000000404007c10 */ /* 0x000fe400087fe4ff */
[C---:B------:R-:W-:Y:S02]  /*15bb0*/  LEA R20, P0, R7.reuse, c[0x0][0x1f8], 0x1 ;  /* 0x00007e0007147a11 */ /* 0x040fe400078008ff */
[----:B------:R-:W-:Y:S02]  /*15bc0*/  LEA.HI.X R23, R8, c[0x0][0x1fc], R5, 0x1, P1 ;  /* 0x00007f0008177a11 */ /* 0x000fe400008f0c05 */
[C---:B------:R-:W-:Y:S02]  /*15bd0*/  IADD3 R5, P1, R224.reuse, 0x80, RZ ;  /* 0x00000080e0057810 */ /* 0x040fe40007f3e0ff */
[----:B------:R-:W-:Y:S02]  /*15be0*/  LEA.HI.X R21, R7, c[0x0][0x1fc], R0, 0x1, P0 ;  /* 0x00007f0007157a11 */ /* 0x000fe400000f0c00 */
[----:B------:R-:W-:Y:S01]  /*15bf0*/  IADD3 R8, P0, R224, 0xc0, RZ ;  /* 0x000000c0e0087810 */ /* 0x000fe20007f1e0ff */
[--C-:B------:R-:W-:Y:S01]  /*15c00*/  IMAD.X R0, RZ, RZ, R231.reuse, P1 ;  /* 0x000000ffff007224 */ /* 0x100fe200008e06e7 */
[----:B------:R-:W-:Y:S02]  /*15c10*/  IADD3 R10, P1, R5, UR10, RZ ;  /* 0x0000000a050a7c10 */ /* 0x000fe4000ff3e0ff */
[----:B------:R-:W-:Y:S01]  /*15c20*/  @!P3 IADD3 R6, P2, R15, R6, RZ ;  /* 0x000000060f06b210 */ /* 0x000fe20007f5e0ff */
[----:B------:R-:W-:Y:S01]  /*15c30*/  IMAD.X R7, RZ, RZ, R231, P0 ;  /* 0x000000ffff077224 */ /* 0x000fe200000e06e7 */
[----:B------:R-:W-:Y:S02]  /*15c40*/  IADD3 R12, P0, R8, UR10, RZ ;  /* 0x0000000a080c7c10 */ /* 0x000fe4000ff1e0ff */
[----:B------:R-:W-:Y:S02]  /*15c50*/  IADD3.X R9, R0, UR4, RZ, P1, !PT ;  /* 0x0000000400097c10 */ /* 0x000fe40008ffe4ff */
[----:B------:R-:W-:Y:S02]  /*15c60*/  LEA R18, P1, R10, c[0x0][0x1f8], 0x1 ;  /* 0x00007e000a127a11 */ /* 0x000fe400078208ff */
[----:B------:R-:W-:Y:S02]  /*15c70*/  IADD3.X R11, R7, UR4, RZ, P0, !PT ;  /* 0x00000004070b7c10 */ /* 0x000fe400087fe4ff */
[----:B------:R-:W-:Y:S02]  /*15c80*/  LEA R16, P0, R12, c[0x0][0x1f8], 0x1 ;  /* 0x00007e000c107a11 */ /* 0x000fe400078008ff */
[----:B------:R-:W-:Y:S01]  /*15c90*/  LEA.HI.X R19, R10, c[0x0][0x1fc], R9, 0x1, P1 ;  /* 0x00007f000a137a11 */ /* 0x000fe200008f0c09 */
[----:B------:R-:W-:Y:S01]  /*15ca0*/  @!P3 IMAD.X R9, R13, 0x1, R4, P2 ;  /* 0x000000010d09b824 */ /* 0x000fe200010e0604 */
[----:B------:R-:W-:Y:S02]  /*15cb0*/  LEA.HI.X R17, R12, c[0x0][0x1fc], R11, 0x1, P0 ;  /* 0x00007f000c117a11 */ /* 0x000fe400000f0c0b */
[C---:B------:R-:W-:Y:S02]  /*15cc0*/  @!P3 IADD3 R5, P1, R15.reuse, R5, RZ ;  /* 0x000000050f05b210 */ /* 0x040fe40007f3e0ff */
[C---:B------:R-:W-:Y:S02]  /*15cd0*/  @!P3 IADD3 R8, P0, R15.reuse, R8, RZ ;  /* 0x000000080f08b210 */ /* 0x040fe40007f1e0ff */
[----:B------:R-:W-:Y:S01]  /*15ce0*/  @!P3 IADD3 R15, P2, R15, R224, RZ ;  /* 0x000000e00f0fb210 */ /* 0x000fe20007f5e0ff */
[C---:B------:R-:W-:Y:S02]  /*15cf0*/  @!P3 IMAD.X R0, R13.reuse, 0x1, R0, P1 ;  /* 0x000000010d00b824 */ /* 0x040fe400008e0600 */
[----:B------:R-:W-:Y:S01]  /*15d00*/  @!P3 IMAD.X R7, R13, 0x1, R7, P0 ;  /* 0x000000010d07b824 */ /* 0x000fe200000e0607 */
[----:B------:R-:W-:Y:S01]  /*15d10*/  @!P3 LEA R10, P1, R15, c[0x0][0x1f8], 0x1 ;  /* 0x00007e000f0aba11 */ /* 0x000fe200078208ff */
[----:B------:R-:W-:Y:S01]  /*15d20*/  @!P3 IMAD.X R4, R13, 0x1, R231, P2 ;  /* 0x000000010d04b824 */ /* 0x000fe200010e06e7 */
[----:B------:R-:W-:Y:S02]  /*15d30*/  LOP3.LUT P2, RZ, R223, 0x1, RZ, 0xc0, !PT ;  /* 0x00000001dfff7812 */ /* 0x000fe4000784c0ff */
[C---:B------:R-:W-:Y:S02]  /*15d40*/  @!P3 LEA R12, P0, R6.reuse, c[0x0][0x1f8], 0x1 ;  /* 0x00007e00060cba11 */ /* 0x040fe400078008ff */
[----:B------:R-:W-:Y:S02]  /*15d50*/  @!P3 LEA.HI.X R11, R15, c[0x0][0x1fc], R4, 0x1, P1 ;  /* 0x00007f000f0bba11 */ /* 0x000fe400008f0c04 */
[----:B------:R-:W-:Y:S02]  /*15d60*/  @!P3 LEA.HI.X R13, R6, c[0x0][0x1fc], R9, 0x1, P0 ;  /* 0x00007f00060dba11 */ /* 0x000fe400000f0c09 */
[C---:B------:R-:W-:Y:S02]  /*15d70*/  @!P3 LEA R14, P1, R5.reuse, c[0x0][0x1f8], 0x1 ;  /* 0x00007e00050eba11 */ /* 0x040fe400078208ff */
[C---:B------:R-:W-:Y:S02]  /*15d80*/  @!P3 LEA R4, P0, R8.reuse, c[0x0][0x1f8], 0x1 ;  /* 0x00007e000804ba11 */ /* 0x040fe400078008ff */
[----:B------:R-:W-:Y:S01]  /*15d90*/  @!P3 LEA.HI.X R15, R5, c[0x0][0x1fc], R0, 0x1, P1 ;  /* 0x00007f00050fba11 */ /* 0x000fe200008f0c00 */
[----:B------:R-:W-:Y:S01]  /*15da0*/  @!PT LDS RZ, [RZ] ;  /* 0x00000000fffff984 */ /* 0x000fe20000000800 */
[----:B------:R-:W-:Y:S01]  /*15db0*/  @!PT LDS RZ, [RZ] ;  /* 0x00000000fffff984 */ /* 0x000fe20000000800 */
[----:B------:R-:W-:Y:S01]  /*15dc0*/  @!PT LDS RZ, [RZ] ;  /* 0x00000000fffff984 */ /* 0x000fe20000000800 */
[----:B------:R4:W-:Y:S01]  /*15dd0*/  LDGSTS.E.BYPASS.LTC128B.128 [R226+0x4080], [R22.64], !P2 ;  /* 0x0408000016e27fae */ /* 0x0009e2000d101d5a */
[----:B------:R-:W-:Y:S04]  /*15de0*/  @!P3 LEA.HI.X R5, R8, c[0x0][0x1fc], R7, 0x1, P0 ;  /* 0x00007f000805ba11 */ /* 0x000fe800000f0c07 */
[----:B------:R4:W-:Y:S05]  /*15df0*/  LDGSTS.E.BYPASS.LTC128B.128 [R226+0x5880], [R20.64], !P6 ;  /* 0x0588000014e27fae */ /* 0x0009ea000f101d5a */
[----:B------:R4:W-:Y:S05]  /*15e00*/  LDGSTS.E.BYPASS.LTC128B.128 [R226+0x7080], [R18.64], !P5 ;  /* 0x0708000012e27fae */ /* 0x0009ea000e901d5a */
[----:B------:R4:W-:Y:S05]  /*15e10*/  LDGSTS.E.BYPASS.LTC128B.128 [R226+0x8880], [R16.64], !P4 ;  /* 0x0888000010e27fae */ /* 0x0009ea000e101d5a */
[----:B------:R4:W-:Y:S05]  /*15e20*/  @!P3 LDGSTS.E.BYPASS.LTC128B.128 [R226+0x5080], [R10.64], !P2 ;  /* 0x050800000ae2bfae */ /* 0x0009ea000d101d5a */
[----:B------:R4:W-:Y:S05]  /*15e30*/  @!P3 LDGSTS.E.BYPASS.LTC128B.128 [R226+0x6880], [R12.64], !P6 ;  /* 0x068800000ce2bfae */ /* 0x0009ea000f101d5a */
[----:B------:R4:W-:Y:S05]  /*15e40*/  @!P3 LDGSTS.E.BYPASS.LTC128B.128 [R226+0x8080], [R14.64], !P5 ;  /* 0x080800000ee2bfae */ /* 0x0009ea000e901d5a */
[----:B------:R4:W-:Y:S02]  /*15e50*/  @!P3 LDGSTS.E.BYPASS.LTC128B.128 [R226+0x9880], [R4.64], !P4 ;  /* 0x0988000004e2bfae */ /* 0x0009e4000e101d5a */
.L_x_1503:
[C---:B--234-:R-:W-:Y:S01]  /*15e60*/  HMMA.16816.F32.BF16 R4, R156.reuse, R160, RZ ;  /* 0x000000a09c04723c */ /* 0x05cfe200000418ff */
[----:B------:R-:W-:Y:S01]  /*15e70*/  LDSM.16.M88.4 R188, [R218] ;  /* 0x00000000dabc783b */ /* 0x000fe20000000200 */
[----:B------:R-:W-:Y:S06]  /*15e80*/  UISETP.GE.AND UP0, UPT, UR13, 0x1, UPT ;  /* 0x000000010d00788c */ /* 0x000fec000bf06270 */
[C---:B------:R-:W-:Y:S01]  /*15e90*/  HMMA.16816.F32.BF16 R8, R156.reuse, R162, RZ ;  /* 0x000000a29c08723c */ /* 0x040fe200000418ff */
[----:B------:R-:W0:Y:S01]  /*15ea0*/  LDGDEPBAR ;  /* 0x00000000000079af */ /* 0x000e220000000000 */
[----:B------:R-:W-:Y:S06]  /*15eb0*/  PLOP3.LUT P0, PT, PT, PT, UP0, 0x80, 0x0 ;  /* 0x000000000000781c */ /* 0x000fec0003f0f008 */
        /* <DEDUP_REMOVED lines=31> */
[----:B------:R-:W-:Y:S07]  /*160b0*/  LDSM.16.M88.4 R168, [R206] ;  /* 0x00000000cea8783b */ /* 0x000fee0000000200 */
[C---:B----4-:R-:W-:Y:S08]  /*160c0*/  HMMA.16816.F32.BF16 R12, R164.reuse, R172, R12 ;  /* 0x000000aca40c723c */ /* 0x050ff0000004180c */
[C---:B------:R-:W-:Y:S01]  /*160d0*/  HMMA.16816.F32.BF16 R16, R164.reuse, R174, R16 ;  /* 0x000000aea410723c */ /* 0x040fe20000041810 */
[----:B------:R-:W-:Y:S07]  /*160e0*/  LDSM.16.M88.4 R172, [R218+0x4000] ;  /* 0x00400000daac783b */ /* 0x000fee0000000200 */
        /* <DEDUP_REMOVED lines=165> */
[----:B--234-:R-:W-:Y:S01]  /*16b40*/  IADD3 R8, -R196, 0x30, RZ ;  /* 0x00000030c4087810 */ /* 0x01cfe20007ffe1ff */
[----:B------:R-:W-:Y:S01]  /*16b50*/  UIADD3 UR9, UR13, -0x1, URZ ;  /* 0xffffffff0d097890 */ /* 0x000fe2000fffe03f */
[----:B------:R-:W-:Y:S01]  /*16b60*/  IADD3 R7, P0, R228, 0x40, RZ ;  /* 0x00000040e4077810 */ /* 0x000fe20007f1e0ff */
[----:B------:R-:W-:Y:S01]  /*16b70*/  ULDC.64 UR4, c[0x0][0x1e0] ;  /* 0x0000780000047ab9 */ /* 0x000fe20000000a00 */
[----:B------:R-:W-:Y:S01]  /*16b80*/  ISETP.GE.AND P1, PT, R8, 0x1, PT ;  /* 0x000000010800780c */ /* 0x000fe20003f26270 */
[----:B------:R-:W-:Y:S02]  /*16b90*/  USHF.R.S32.HI UR6, URZ, 0x1f, UR9 ;  /* 0x0000001f3f067899 */ /* 0x000fe40008011409 */
[----:B------:R-:W-:Y:S01]  /*16ba0*/  UIMAD.WIDE.U32 UR10, UR9, UR4, URZ ;  /* 0x00000004090a72a5 */ /* 0x000fe2000f8e003f */
[--C-:B------:R-:W-:Y:S01]  /*16bb0*/  IMAD.X R4, RZ, RZ, R233.reuse, P0 ;  /* 0x000000ffff047224 */ /* 0x100fe200000e06e9 */
[C---:B------:R-:W-:Y:S01]  /*16bc0*/  IADD3 R6, P0, R228.reuse, 0x80, RZ ;  /* 0x00000080e4067810 */ /* 0x040fe20007f1e0ff */
[----:B------:R-:W-:Y:S04]  /*16bd0*/  UIMAD UR6, UR6, UR4, URZ ;  /* 0x00000004060672a4 */ /* 0x000fe8000f8e023f */
[----:B------:R-:W-:Y:S01]  /*16be0*/  UIMAD UR6, UR9, UR5, UR6 ;  /* 0x00000005090672a4 */ /* 0x000fe2000f8e0206 */
[----:B------:R-:W-:Y:S03]  /*16bf0*/  IMAD.X R5, RZ, RZ, R233, P0 ;  /* 0x000000ffff057224 */ /* 0x000fe600000e06e9 */
[----:B------:R-:W-:Y:S02]  /*16c00*/  UIADD3 UR6, UR11, UR6, URZ ;  /* 0x000000060b067290 */ /* 0x000fe4000fffe03f */
[----:B------:R-:W-:Y:S02]  /*16c10*/  UIMAD.WIDE.U32 UR10, UR10, 0x30, URZ ;  /* 0x000000300a0a78a5 */ /* 0x000fe4000f8e003f */
[----:B------:R-:W-:Y:S04]  /*16c20*/  UIMAD UR4, UR6, 0x30, URZ ;  /* 0x00000030060478a4 */ /* 0x000fe8000f8e023f */
[----:B------:R-:W-:Y:S01]  /*16c30*/  @P1 IADD3 R10, P0, R228, UR10, RZ ;  /* 0x0000000ae40a1c10 */ /* 0x000fe2000ff1e0ff */
[----:B------:R-:W-:Y:S06]  /*16c40*/  UIADD3 UR4, UR11, UR4, URZ ;  /* 0x000000040b047290 */ /* 0x000fec000fffe03f */
[----:B------:R-:W-:Y:S02]  /*16c50*/  @P1 IADD3.X R9, R233, UR4, RZ, P0, !PT ;  /* 0x00000004e9091c10 */ /* 0x000fe400087fe4ff */
[----:B------:R-:W-:Y:S04]  /*16c60*/  @P1 IADD3 R12, P0, R7, UR10, RZ ;  /* 0x0000000a070c1c10 */ /* 0x000fe8000ff1e0ff */
[----:B------:R-:W-:Y:S02]  /*16c70*/  @P1 IADD3.X R11, R4, UR4, RZ, P0, !PT ;  /* 0x00000004040b1c10 */ /* 0x000fe400087fe4ff */
[----:B------:R-:W-:Y:S04]  /*16c80*/  @P1 IADD3 R14, P0, R6, UR10, RZ ;  /* 0x0000000a060e1c10 */ /* 0x000fe8000ff1e0ff */
[----:B------:R-:W-:Y:S02]  /*16c90*/  @P1 IADD3.X R13, R5, UR4, RZ, P0, !PT ;  /* 0x00000004050d1c10 */ /* 0x000fe400087fe4ff */
[C---:B------:R-:W-:Y:S04]  /*16ca0*/  @P1 LEA R16, P0, R10.reuse, c[0x0][0x1c8], 0x1 ;  /* 0x000072000a101a11 */ /* 0x040fe800078008ff */
[----:B------:R-:W-:Y:S02]  /*16cb0*/  @P1 LEA.HI.X R17, R10, c[0x0][0x1cc], R9, 0x1, P0 ;  /* 0x000073000a111a11 */ /* 0x000fe400000f0c09 */
[----:B------:R-:W-:Y:S02]  /*16cc0*/  @P1 LEA R18, P0, R12, c[0x0][0x1c8], 0x1 ;  /* 0x000072000c121a11 */ /* 0x000fe400078008ff */
[----:B------:R-:W-:Y:S02]  /*16cd0*/  IADD3 R9, R228, 0xc0, RZ ;  /* 0x000000c0e4097810 */ /* 0x000fe40007ffe0ff */
[----:B------:R-:W-:Y:S02]  /*16ce0*/  @P1 LEA.HI.X R19, R12, c[0x0][0x1cc], R11, 0x1, P0 ;  /* 0x000073000c131a11 */ /* 0x000fe400000f0c0b */
[C---:B------:R-:W-:Y:S04]  /*16cf0*/  @P1 LEA R12, P0, R14.reuse, c[0x0][0x1c8], 0x1 ;  /* 0x000072000e0c1a11 */ /* 0x040fe800078008ff */
[----:B------:R-:W-:Y:S02]  /*16d00*/  @P1 LEA.HI.X R13, R14, c[0x0][0x1cc], R13, 0x1, P0 ;  /* 0x000073000e0d1a11 */ /* 0x000fe400000f0c0d */
[----:B------:R-:W-:Y:S04]  /*16d10*/  @P1 IADD3 R11, P0, R9, UR10, RZ ;  /* 0x0000000a090b1c10 */ /* 0x000fe8000ff1e0ff */
[----:B------:R-:W-:Y:S02]  /*16d20*/  @P1 IADD3.X R10, R235, UR4, RZ, P0, !PT ;  /* 0x00000004eb0a1c10 */ /* 0x000fe400087fe4ff */
[C---:B------:R-:W-:Y:S04]  /*16d30*/  @P1 LEA R14, P0, R11.reuse, c[0x0][0x1c8], 0x1 ;  /* 0x000072000b0e1a11 */ /* 0x040fe800078008ff */
[----:B------:R-:W-:Y:S02]  /*16d40*/  @P1 LEA.HI.X R15, R11, c[0x0][0x1cc], R10, 0x1, P0 ;  /* 0x000073000b0f1a11 */ /* 0x000fe400000f0c0a */
[----:B------:R-:W-:Y:S11]  /*16d50*/  ISETP.GE.AND P0, PT, R8, 0x21, PT ;  /* 0x000000210800780c */ /* 0x000ff60003f06270 */
[----:B------:R-:W-:Y:S02]  /*16d60*/  @!UPT UIADD3 URZ, URZ, URZ, URZ ;  /* 0x0000003f3f3ff290 */ /* 0x000fe4000fffe03f */
[----:B------:R-:W-:Y:S05]  /*16d70*/  VOTEU.ANY UP0, P0 ;  /* 0x00000000003f7886 */ /* 0x000fea0000000100 */
[----:B------:R-:W-:Y:S04]  /*16d80*/  @UP0 UIADD3 UR10, UP1, UR8, UR10, URZ ;  /* 0x0000000a080a0290 */ /* 0x000fe8000ff3e03f */
[----:B------:R-:W-:Y:S02]  /*16d90*/  @UP0 UIADD3.X UR4, UR4, UR7, URZ, UP1, !UPT ;  /* 0x0000000704040290 */ /* 0x000fe40008ffe43f */
[----:B------:R-:W-:Y:S04]  /*16da0*/  @P0 IADD3 R11, P2, R228, UR10, RZ ;  /* 0x0000000ae40b0c10 */ /* 0x000fe8000ff5e0ff */
[----:B------:R-:W-:Y:S02]  /*16db0*/  @P0 IADD3.X R8, R233, UR4, RZ, P2, !PT ;  /* 0x00000004e9080c10 */ /* 0x000fe400097fe4ff */
[C---:B------:R-:W-:Y:S04]  /*16dc0*/  @P0 LEA R10, P2, R11.reuse, c[0x0][0x1c8], 0x1 ;  /* 0x000072000b0a0a11 */ /* 0x040fe800078408ff */
[----:B------:R-:W-:Y:S02]  /*16dd0*/  @P0 LEA.HI.X R11, R11, c[0x0][0x1cc], R8, 0x1, P2 ;  /* 0x000073000b0b0a11 */ /* 0x000fe400010f0c08 */
        /* <DEDUP_REMOVED lines=12> */
[----:B------:R-:W-:Y:S11]  /*16ea0*/  LOP3.LUT P2, RZ, R223, 0x1, RZ, 0xc0, !PT ;  /* 0x00000001dfff7812 */ /* 0x000ff6000784c0ff */
[----:B------:R-:W-:Y:S02]  /*16eb0*/  @!UPT UIADD3 URZ, URZ, URZ, URZ ;  /* 0x0000003f3f3ff290 */ /* 0x000fe4000fffe03f */
[----:B------:R-:W-:Y:S01]  /*16ec0*/  @!PT LDS RZ, [RZ] ;  /* 0x00000000fffff984 */ /* 0x000fe20000000800 */
[----:B------:R-:W-:Y:S01]  /*16ed0*/  @!PT LDS RZ, [RZ] ;  /* 0x00000000fffff984 */ /* 0x000fe20000000800 */
[----:B------:R-:W-:Y:S01]  /*16ee0*/  @!PT LDS RZ, [RZ] ;  /* 0x00000000fffff984 */ /* 0x000fe20000000800 */
[----:B------:R2:W-:Y:S05]  /*16ef0*/  @P1 LDGSTS.E.BYPASS.LTC128B.128 [R226+0xa080], [R16.64], !P2 ;  /* 0x0a08000010e21fae */ /* 0x0005ea000d101d5a */
[----:B------:R2:W-:Y:S05]  /*16f00*/  @P1 LDGSTS.E.BYPASS.LTC128B.128 [R226+0xb880], [R18.64], !P6 ;  /* 0x0b88000012e21fae */ /* 0x0005ea000f101d5a */
[----:B------:R2:W-:Y:S05]  /*16f10*/  @P1 LDGSTS.E.BYPASS.LTC128B.128 [R226+0xd080], [R12.64], !P5 ;  /* 0x0d0800000ce21fae */ /* 0x0005ea000e901d5a */
[----:B------:R2:W-:Y:S05]  /*16f20*/  @P1 LDGSTS.E.BYPASS.LTC128B.128 [R226+0xe880], [R14.64], !P4 ;  /* 0x0e8800000ee21fae */ /* 0x0005ea000e101d5a */
[----:B------:R2:W-:Y:S05]  /*16f30*/  @P0 LDGSTS.E.BYPASS.LTC128B.128 [R226+0xb080], [R10.64], !P2 ;  /* 0x0b0800000ae20fae */ /* 0x0005ea000d101d5a */
[----:B------:R2:W-:Y:S05]  /*16f40*/  @P0 LDGSTS.E.BYPASS.LTC128B.128 [R226+0xc880], [R20.64], !P6 ;  /* 0x0c88000014e20fae */ /* 0x0005ea000f101d5a */
[----:B------:R2:W-:Y:S05]  /*16f50*/  @P0 LDGSTS.E.BYPASS.LTC128B.128 [R226+0xe080], [R22.64], !P5 ;  /* 0x0e08000016e20fae */ /* 0x0005ea000e901d5a */
[----:B------:R2:W-:Y:S02]  /*16f60*/  @P0 LDGSTS.E.BYPASS.LTC128B.128 [R226+0xf880], [R6.64], !P4 ;  /* 0x0f88000006e20fae */ /* 0x0005e4000e101d5a */
.L_x_1504:
[----:B--234-:R-:W-:Y:S01]  /*16f70*/  PLOP3.LUT P0, PT, PT, PT, UP2, 0x80, 0x0 ;  /* 0x000000000000781c */ /* 0x01cfe20003f0f028 */
[----:B------:R-:W-:Y:S01]  /*16f80*/  UIMAD UR4, UR13, -0x30, URZ ;  /* 0xffffffd00d0478a4 */ /* 0x000fe2000f8e023f */
[----:B------:R-:W-:Y:S01]  /*16f90*/  MOV R8, R197 ;  /* 0x000000c500087202 */ /* 0x000fe20000000f00 */
[----:B------:R-:W-:Y:S01]  /*16fa0*/  LDSM.16.MT88.4 R20, [R214+0x4080] ;  /* 0x00408000d614783b */ /* 0x000fe20000004200 */
[----:B------:R-:W-:Y:S03]  /*16fb0*/  MOV R5, UR22 ;  /* 0x0000001600057c02 */ /* 0x000fe60008000f00 */
[----:B------:R-:W-:Y:S04]  /*16fc0*/  MOV R7, UR4 ;  /* 0x0000000400077c02 */ /* 0x000fe80008000f00 */
[----:B------:R-:W-:Y:S01]  /*16fd0*/  IADD3 R6, -R198, 0x1, R7 ;  /* 0x00000001c6067810 */ /* 0x000fe20007ffe107 */
[----:B------:R-:W-:Y:S01]  /*16fe0*/  LDSM.16.MT88.4 R172, [R216+0x7880] ;  /* 0x00788000d8ac783b */ /* 0x000fe20000004200 */
[----:B------:R-:W-:Y:S02]  /*16ff0*/  @P0 MOV R8, R199 ;  /* 0x000000c700080202 */ /* 0x000fe40000000f00 */
[----:B------:R-:W-:Y:S05]  /*17000*/  IADD3 R5, -R5, UR14, R6 ;  /* 0x0000000e05057c10 */ /* 0x000fea000fffe106 */
[----:B------:R-:W-:Y:S08]  /*17010*/  SHFL.IDX PT, R4, R8, 0x1, 0x1c1f ;  /* 0x003c1f0008047f89 */ /* 0x000ff000000e0000 */
[----:B------:R-:W2:Y:S08]  /*17020*/  SHFL.IDX PT, R12, R8, RZ, 0x1c1f ;  /* 0x001c1fff080c7589 */ /* 0x000eb000000e0000 */
[----:B------:R-:W0:Y:S01]  /*17030*/  LDGDEPBAR ;  /* 0x00000000000079af */ /* 0x000e220000000000 */
[C---:B--2---:R-:W-:Y:S02]  /*17040*/  IADD3 R12, R5.reuse, R12, RZ ;  /* 0x0000000c050c7210 */ /* 0x044fe40007ffe0ff */
[----:B------:R-:W-:Y:S04]  /*17050*/  IADD3 R4, R5, R4, RZ ;  /* 0x0000000405047210 */ /* 0x000fe80007ffe0ff */
[C---:B------:R-:W-:Y:S02]  /*17060*/  ISETP.GT.AND P0, PT, R4.reuse, RZ, PT ;  /* 0x000000ff0400720c */ /* 0x040fe40003f04270 */
[----:B------:R-:W-:Y:S02]  /*17070*/  ISETP.GT.AND P1, PT, R4, 0x1, PT ;  /* 0x000000010400780c */ /* 0x000fe40003f24270 */
[----:B------:R-:W-:Y:S02]  /*17080*/  FSEL R13, R180, -INF , P0 ;  /* 0xff800000b40d7808 */ /* 0x000fe40000000000 */
[C---:B------:R-:W-:Y:S02]  /*17090*/  ISETP.GT.AND P0, PT, R4.reuse, 0x8, PT ;  /* 0x000000080400780c */ /* 0x040fe40003f04270 */
[----:B------:R-:W-:Y:S02]  /*170a0*/  FSEL R11, R181, -INF , P1 ;  /* 0xff800000b50b7808 */ /* 0x000fe40000800000 */
[----:B------:R-:W-:Y:S02]  /*170b0*/  ISETP.GT.AND P1, PT, R4, 0x10, PT ;  /* 0x000000100400780c */ /* 0x000fe40003f24270 */
[----:B------:R-:W-:Y:S02]  /*170c0*/  FMNMX.FTZ R6, R13, R2, !PT ;  /* 0x000000020d067209 */ /* 0x000fe40007810000 */
[----:B-1----:R-:W-:Y:S02]  /*170d0*/  FSEL R171, R240, -INF , P1 ;  /* 0xff800000f0ab7808 */ /* 0x002fe40000800000 */
[----:B------:R-:W-:Y:S02]  /*170e0*/  FSEL R9, R184, -INF , P0 ;  /* 0xff800000b8097808 */ /* 0x000fe40000000000 */
[----:B------:R-:W-:Y:S02]  /*170f0*/  ISETP.GT.AND P0, PT, R4, 0x11, PT ;  /* 0x000000110400780c */ /* 0x000fe40003f04270 */
[----:B------:R-:W-:Y:S02]  /*17100*/  ISETP.GT.AND P1, PT, R12, RZ, PT ;  /* 0x000000ff0c00720c */ /* 0x000fe40003f24270 */
[----:B------:R-:W-:Y:S02]  /*17110*/  FSEL R169, R187, -INF , P0 ;  /* 0xff800000bba97808 */ /* 0x000fe40000000000 */
[C---:B------:R-:W-:Y:S02]  /*17120*/  ISETP.GT.AND P2, PT, R4.reuse, 0x9, PT ;  /* 0x000000090400780c */ /* 0x040fe40003f44270 */
[----:B------:R-:W-:Y:S02]  /*17130*/  ISETP.GT.AND P0, PT, R4, 0x18, PT ;  /* 0x000000180400780c */ /* 0x000fe40003f04270 */
[----:B------:R-:W-:Y:S02]  /*17140*/  FSEL R10, R178, -INF , P1 ;  /* 0xff800000b20a7808 */ /* 0x000fe40000800000 */
[----:B------:R-:W-:Y:S02]  /*17150*/  FMNMX.FTZ R6, R11, R6, !PT ;  /* 0x000000060b067209 */ /* 0x000fe40007810000 */
[----:B------:R-:W-:Y:S02]  /*17160*/  ISETP.GT.AND P1, PT, R12, 0x1, PT ;  /* 0x000000010c00780c */ /* 0x000fe40003f24270 */
[----:B------:R-:W-:Y:S02]  /*17170*/  FSEL R167, R245, -INF , P0 ;  /* 0xff800000f5a77808 */ /* 0x000fe40000000000 */
[----:B------:R-:W-:Y:S02]  /*17180*/  FSEL R7, R186, -INF , P2 ;  /* 0xff800000ba077808 */ /* 0x000fe40001000000 */
[----:B------:R-:W-:Y:S02]  /*17190*/  ISETP.GT.AND P0, PT, R4, 0x19, PT ;  /* 0x000000190400780c */ /* 0x000fe40003f04270 */
[----:B------:R-:W-:Y:S02]  /*171a0*/  FMNMX.FTZ R6, R9, R6, !PT ;  /* 0x0000000609067209 */ /* 0x000fe40007810000 */
        /* <DEDUP_REMOVED lines=17> */
[----:B------:R-:W-:Y:S02]  /*172c0*/  FSEL R187, R247, -INF , P0 ;  /* 0xff800000f7bb7808 */ /* 0x000fe40000000000 */
[----:B------:R-:W-:Y:S02]  /*172d0*/  ISETP.GT.AND P0, PT, R4, 0x28, PT ;  /* 0x000000280400780c */ /* 0x000fe40003f04270 */
[----:B------:R-:W-:Y:S02]  /*172e0*/  FMNMX.FTZ R0, R171, R0, !PT ;  /* 0x00000000ab007209 */ /* 0x000fe40007810000 */
[----:B------:R-:W-:Y:S02]  /*172f0*/  FSEL R177, R248, -INF , P0 ;  /* 0xff800000f8b17808 */ /* 0x000fe40000000000 */
[----:B------:R-:W-:Y:S02]  /*17300*/  FSEL R168, R185, -INF , P1 ;  /* 0xff800000b9a87808 */ /* 0x000fe40000800000 */
[----:B------:R-:W-:Y:S02]  /*17310*/  FMNMX.FTZ R15, R170, R5, !PT ;  /* 0x00000005aa0f7209 */ /* 0x000fe40007810000 */
[----:B------:R-:W-:Y:S02]  /*17320*/  ISETP.GT.AND P0, PT, R4, 0x29, PT ;  /* 0x000000290400780c */ /* 0x000fe40003f04270 */
[----:B------:R-:W-:Y:S02]  /*17330*/  ISETP.GT.AND P1, PT, R12, 0x18, PT ;  /* 0x000000180c00780c */ /* 0x000fe40003f24270 */
[----:B------:R-:W-:Y:S02]  /*17340*/  FMNMX.FTZ R0, R169, R0, !PT ;  /* 0x00000000a9007209 */ /* 0x000fe40007810000 */
[----:B------:R-:W-:Y:S02]  /*17350*/  FSEL R166, R239, -INF , P1 ;  /* 0xff800000efa67808 */ /* 0x000fe40000800000 */
[----:B------:R-:W-:Y:S02]  /*17360*/  FMNMX.FTZ R15, R168, R15, !PT ;  /* 0x0000000fa80f7209 */ /* 0x000fe40007810000 */
[----:B------:R-:W-:Y:S02]  /*17370*/  FSEL R157, R246, -INF , P0 ;  /* 0xff800000f69d7808 */ /* 0x000fe40000000000 */
[----:B------:R-:W-:Y:S02]  /*17380*/  ISETP.GT.AND P0, PT, R12, 0x19, PT ;  /* 0x000000190c00780c */ /* 0x000fe40003f04270 */
[----:B------:R-:W-:Y:S02]  /*17390*/  FMNMX.FTZ R0, R167, R0, !PT ;  /* 0x00000000a7007209 */ /* 0x000fe40007810000 */
[----:B------:R-:W-:Y:S02]  /*173a0*/  FSEL R164, R237, -INF , P0 ;  /* 0xff800000eda47808 */ /* 0x000fe40000000000 */
[----:B------:R-:W-:Y:S02]  /*173b0*/  FMNMX.FTZ R15, R166, R15, !PT ;  /* 0x0000000fa60f7209 */ /* 0x000fe40007810000 */
[----:B------:R-:W-:Y:S02]  /*173c0*/  ISETP.GT.AND P1, PT, R12, 0x20, PT ;  /* 0x000000200c00780c */ /* 0x000fe40003f24270 */
[----:B------:R-:W-:Y:S02]  /*173d0*/  FMNMX.FTZ R0, R165, R0, !PT ;  /* 0x00000000a5007209 */ /* 0x000fe40007810000 */
[----:B------:R-:W-:Y:S02]  /*173e0*/  FMNMX.FTZ R15, R164, R15, !PT ;  /* 0x0000000fa40f7209 */ /* 0x000fe40007810000 */
[----:B------:R-:W-:Y:S02]  /*173f0*/  ISETP.GT.AND P0, PT, R12, 0x21, PT ;  /* 0x000000210c00780c */ /* 0x000fe40003f04270 */
[----:B------:R-:W-:Y:S02]  /*17400*/  FSEL R190, R238, -INF , P1 ;  /* 0xff800000eebe7808 */ /* 0x000fe40000800000 */
[----:B------:R-:W-:Y:S02]  /*17410*/  FMNMX.FTZ R0, R189, R0, !PT ;  /* 0x00000000bd007209 */ /* 0x000fe40007810000 */
[----:B------:R-:W-:Y:S02]  /*17420*/  ISETP.GT.AND P1, PT, R12, 0x28, PT ;  /* 0x000000280c00780c */ /* 0x000fe40003f24270 */
[----:B------:R-:W-:Y:S02]  /*17430*/  FSEL R188, R241, -INF , P0 ;  /* 0xff800000f1bc7808 */ /* 0x000fe40000000000 */
[----:B------:R-:W-:Y:S02]  /*17440*/  FMNMX.FTZ R15, R190, R15, !PT ;  /* 0x0000000fbe0f7209 */ /* 0x000fe40007810000 */
[----:B------:R-:W-:Y:S02]  /*17450*/  FMNMX.FTZ R0, R187, R0, !PT ;  /* 0x00000000bb007209 */ /* 0x000fe40007810000 */
[----:B------:R-:W-:Y:S02]  /*17460*/  ISETP.GT.AND P0, PT, R12, 0x29, PT ;  /* 0x000000290c00780c */ /* 0x000fe40003f04270 */
[----:B------:R-:W-:Y:S02]  /*17470*/  FSEL R186, R243, -INF , P1 ;  /* 0xff800000f3ba7808 */ /* 0x000fe40000800000 */
[----:B------:R-:W-:Y:S02]  /*17480*/  FMNMX.FTZ R15, R188, R15, !PT ;  /* 0x0000000fbc0f7209 */ /* 0x000fe40007810000 */
[----:B------:R-:W-:Y:S02]  /*17490*/  FMNMX.FTZ R4, R177, R0, !PT ;  /* 0x00000000b1047209 */ /* 0x000fe40007810000 */
[----:B------:R-:W-:Y:S02]  /*174a0*/  FSEL R178, R242, -INF , P0 ;  /* 0xff800000f2b27808 */ /* 0x000fe40000000000 */
[----:B------:R-:W-:Y:S02]  /*174b0*/  FMNMX.FTZ R15, R186, R15, !PT ;  /* 0x0000000fba0f7209 */ /* 0x000fe40007810000 */
[----:B------:R-:W-:Y:S02]  /*174c0*/  FMNMX.FTZ R0, R157, R4, !PT ;  /* 0x000000049d007209 */ /* 0x000fe40007810000 */
[----:B------:R-:W-:Y:S03]  /*174d0*/  FMNMX.FTZ R12, R178, R15, !PT ;  /* 0x0000000fb20c7209 */ /* 0x000fe60007810000 */
[----:B------:R-:W1:Y:S08]  /*174e0*/  SHFL.BFLY PT, R5, R0, 0x2, 0x1f ;  /* 0x0c401f0000057f89 */ /* 0x000e7000000e0000 */
[----:B------:R-:W2:Y:S01]  /*174f0*/  SHFL.BFLY PT, R15, R12, 0x2, 0x1f ;  /* 0x0c401f000c0f7f89 */ /* 0x000ea200000e0000 */
[----:B-1----:R-:W-:Y:S07]  /*17500*/  FMNMX.FTZ R5, R0, R5, !PT ;  /* 0x0000000500057209 */ /* 0x002fee0007810000 */
[----:B------:R-:W1:Y:S01]  /*17510*/  SHFL.BFLY PT, R156, R5, 0x1, 0x1f ;  /* 0x0c201f00059c7f89 */ /* 0x000e6200000e0000 */
[----:B--2---:R-:W-:Y:S07]  /*17520*/  FMNMX.FTZ R4, R12, R15, !PT ;  /* 0x0000000f0c047209 */ /* 0x004fee0007810000 */
[----:B------:R-:W2:Y:S01]  /*17530*/  SHFL.BFLY PT, R15, R4, 0x1, 0x1f ;  /* 0x0c201f00040f7f89 */ /* 0x000ea200000e0000 */
[----:B-1----:R-:W-:Y:S04]  /*17540*/  FMNMX.FTZ R156, R5, R156, !PT ;  /* 0x0000009c059c7209 */ /* 0x002fe80007810000 */
[C---:B------:R-:W-:Y:S01]  /*17550*/  FSETP.NEU.FTZ.AND P0, PT, R156.reuse, -INF , PT ;  /* 0xff8000009c00780b */ /* 0x040fe20003f1d000 */
[----:B------:R-:W-:Y:S01]  /*17560*/  FMUL.FTZ R176, R156, c[0x0][0x2d0] ;  /* 0x0000b4009cb07a20 */ /* 0x000fe20000410000 */
[----:B--2---:R-:W-:Y:S04]  /*17570*/  FMNMX.FTZ R0, R4, R15, !PT ;  /* 0x0000000f04007209 */ /* 0x004fe80007810000 */
[----:B------:R-:W-:Y:S02]  /*17580*/  FSEL R176, R176, RZ, P0 ;  /* 0x000000ffb0b07208 */ /* 0x000fe40000000000 */
[C---:B------:R-:W-:Y:S01]  /*17590*/  FSETP.NEU.FTZ.AND P1, PT, R0.reuse, -INF , PT ;  /* 0xff8000000000780b */ /* 0x040fe20003f3d000 */
[----:B------:R-:W-:Y:S01]  /*175a0*/  FMUL.FTZ R179, R0, c[0x0][0x2d0] ;  /* 0x0000b40000b37a20 */ /* 0x000fe20000410000 */
[----:B------:R-:W-:Y:S01]  /*175b0*/  FSEL R5, R156, RZ, P0 ;  /* 0x000000ff9c057208 */ /* 0x000fe20000000000 */
[----:B------:R-:W-:Y:S01]  /*175c0*/  FFMA.FTZ R181, R13, c[0x0][0x2d0], -R176 ;  /* 0x0000b4000db57a23 */ /* 0x000fe200000108b0 */
[----:B------:R-:W-:Y:S01]  /*175d0*/  FSEL R4, R0, RZ, P1 ;  /* 0x000000ff00047208 */ /* 0x000fe20000800000 */
[----:B------:R-:W1:Y:S01]  /*175e0*/  LDSM.16.MT88.4 R12, [R216+0x4080] ;  /* 0x00408000d80c783b */ /* 0x000e620000004200 */
[----:B------:R-:W-:Y:S01]  /*175f0*/  FSEL R179, R179, RZ, P1 ;  /* 0x000000ffb3b37208 */ /* 0x000fe20000800000 */
[----:B------:R-:W-:Y:S01]  /*17600*/  FADD.FTZ R5, -R5, R2 ;  /* 0x0000000205057221 */ /* 0x000fe20000010100 */
[----:B------:R-:W-:Y:S01]  /*17610*/  ISETP.LT.AND P0, PT, R236, UR13, PT ;  /* 0x0000000dec007c0c */ /* 0x000fe2000bf01270 */
[----:B------:R-:W-:Y:S01]  /*17620*/  FADD.FTZ R4, -R4, R3 ;  /* 0x0000000304047221 */ /* 0x000fe20000010100 */
[----:B------:R-:W-:Y:S01]  /*17630*/  MUFU.EX2 R181, R181 ;  /* 0x000000b500b57308 */ /* 0x000fe20000000800 */
[--C-:B------:R-:W-:Y:S01]  /*17640*/  FFMA.FTZ R180, R11, c[0x0][0x2d0], -R176.reuse ;  /* 0x0000b4000bb47a23 */ /* 0x100fe200000108b0 */
[----:B------:R-:W-:Y:S01]  /*17650*/  UIADD3 UR13, UR13, -0x1, URZ ;  /* 0xffffffff0d0d7890 */ /* 0x000fe2000fffe03f */
[--C-:B------:R-:W-:Y:S02]  /*17660*/  FFMA.FTZ R159, R9, c[0x0][0x2d0], -R176.reuse ;  /* 0x0000b400099f7a23 */ /* 0x100fe400000108b0 */
[--C-:B------:R-:W-:Y:S02]  /*17670*/  FFMA.FTZ R158, R7, c[0x0][0x2d0], -R176.reuse ;  /* 0x0000b400079e7a23 */ /* 0x100fe400000108b0 */
[--C-:B------:R-:W-:Y:S02]  /*17680*/  FFMA.FTZ R185, R10, c[0x0][0x2d0], -R179.reuse ;  /* 0x0000b4000ab97a23 */ /* 0x100fe400000108b3 */
[--C-:B------:R-:W-:Y:S01]  /*17690*/  FFMA.FTZ R184, R8, c[0x0][0x2d0], -R179.reuse ;  /* 0x0000b40008b87a23 */ /* 0x100fe200000108b3 */
[----:B------:R-:W2:Y:S01]  /*176a0*/  MUFU.EX2 R180, R180 ;  /* 0x000000b400b47308 */ /* 0x000ea20000000800 */
[--C-:B------:R-:W-:Y:S02]  /*176b0*/  FFMA.FTZ R183, R6, c[0x0][0x2d0], -R179.reuse ;  /* 0x0000b40006b77a23 */ /* 0x100fe400000108b3 */
[--C-:B------:R-:W-:Y:S02]  /*176c0*/  FFMA.FTZ R182, R182, c[0x0][0x2d0], -R179.reuse ;  /* 0x0000b400b6b67a23 */ /* 0x100fe400000108b3 */
[----:B------:R-:W-:Y:S02]  /*176d0*/  FMUL.FTZ R3, R4, c[0x0][0x2d0] ;  /* 0x0000b40004037a20 */ /* 0x000fe40000410000 */
[----:B------:R-:W-:Y:S02]  /*176e0*/  FMUL.FTZ R2, R5, c[0x0][0x2d0] ;  /* 0x0000b40005027a20 */ /* 0x000fe40000410000 */
[--C-:B------:R-:W-:Y:S01]  /*176f0*/  FFMA.FTZ R191, R170, c[0x0][0x2d0], -R179.reuse ;  /* 0x0000b400aabf7a23 */ /* 0x100fe200000108b3 */
[----:B------:R-:W-:Y:S01]  /*17700*/  MUFU.EX2 R159, R159 ;  /* 0x0000009f009f7308 */ /* 0x000fe20000000800 */
[--C-:B------:R-:W-:Y:S02]  /*17710*/  FFMA.FTZ R192, R168, c[0x0][0x2d0], -R179.reuse ;  /* 0x0000b400a8c07a23 */ /* 0x100fe400000108b3 */
[--C-:B------:R-:W-:Y:S02]  /*17720*/  FFMA.FTZ R193, R171, c[0x0][0x2d0], -R176.reuse ;  /* 0x0000b400abc17a23 */ /* 0x100fe400000108b0 */
[--C-:B------:R-:W-:Y:S02]  /*17730*/  FFMA.FTZ R194, R169, c[0x0][0x2d0], -R176.reuse ;  /* 0x0000b400a9c27a23 */ /* 0x100fe400000108b0 */
[----:B------:R-:W-:Y:S01]  /*17740*/  LDSM.16.MT88.4 R168, [R212+0x6080] ;  /* 0x00608000d4a8783b */ /* 0x000fe20000004200 */
[--C-:B------:R-:W-:Y:S02]  /*17750*/  FFMA.FTZ R238, R166, c[0x0][0x2d0], -R179.reuse ;  /* 0x0000b400a6ee7a23 */ /* 0x100fe400000108b3 */
[----:B------:R-:W3:Y:S01]  /*17760*/  MUFU.EX2 R158, R158 ;  /* 0x0000009e009e7308 */ /* 0x000ee20000000800 */
[--C-:B------:R-:W-:Y:S02]  /*17770*/  FFMA.FTZ R195, R164, c[0x0][0x2d0], -R179.reuse ;  /* 0x0000b400a4c37a23 */ /* 0x100fe400000108b3 */
[--C-:B------:R-:W-:Y:S01]  /*17780*/  FFMA.FTZ R237, R167, c[0x0][0x2d0], -R176.reuse ;  /* 0x0000b400a7ed7a23 */ /* 0x100fe200000108b0 */
[----:B--2---:R-:W-:Y:S01]  /*17790*/  F2FP.BF16.PACK_AB R161, R180, R181 ;  /* 0x000000b5b4a1723e */ /* 0x004fe200000010ff */
[--C-:B------:R-:W-:Y:S02]  /*177a0*/  FFMA.FTZ R240, R165, c[0x0][0x2d0], -R176.reuse ;  /* 0x0000b400a5f07a23 */ /* 0x100fe400000108b0 */
[----:B------:R-:W-:Y:S01]  /*177b0*/  LDSM.16.MT88.4 R164, [R216+0x6080] ;  /* 0x00608000d8a4783b */ /* 0x000fe20000004200 */
[--C-:B------:R-:W-:Y:S02]  /*177c0*/  FFMA.FTZ R241, R177, c[0x0][0x2d0], -R176.reuse ;  /* 0x0000b400b1f17a23 */ /* 0x100fe400000108b0 */
[----:B------:R-:W-:Y:S01]  /*177d0*/  MUFU.EX2 R185, R185 ;  /* 0x000000b900b97308 */ /* 0x000fe20000000800 */
[--C-:B------:R-:W-:Y:S02]  /*177e0*/  FFMA.FTZ R190, R190, c[0x0][0x2d0], -R179.reuse ;  /* 0x0000b400bebe7a23 */ /* 0x100fe400000108b3 */
[--C-:B------:R-:W-:Y:S02]  /*177f0*/  FFMA.FTZ R239, R188, c[0x0][0x2d0], -R179.reuse ;  /* 0x0000b400bcef7a23 */ /* 0x100fe400000108b3 */
[--C-:B------:R-:W-:Y:S02]  /*17800*/  FFMA.FTZ R188, R189, c[0x0][0x2d0], -R176.reuse ;  /* 0x0000b400bdbc7a23 */ /* 0x100fe400000108b0 */
[--C-:B------:R-:W-:Y:S02]  /*17810*/  FFMA.FTZ R187, R187, c[0x0][0x2d0], -R176.reuse ;  /* 0x0000b400bbbb7a23 */ /* 0x100fe400000108b0 */
[----:B------:R-:W-:Y:S01]  /*17820*/  FFMA.FTZ R176, R157, c[0x0][0x2d0], -R176 ;  /* 0x0000b4009db07a23 */ /* 0x000fe200000108b0 */
[----:B------:R-:W2:Y:S01]  /*17830*/  MUFU.EX2 R184, R184 ;  /* 0x000000b800b87308 */ /* 0x000ea20000000800 */
[--C-:B------:R-:W-:Y:S02]  /*17840*/  FFMA.FTZ R186, R186, c[0x0][0x2d0], -R179.reuse ;  /* 0x0000b400baba7a23 */ /* 0x100fe400000108b3 */
[----:B------:R-:W-:Y:S01]  /*17850*/  FFMA.FTZ R179, R178, c[0x0][0x2d0], -R179 ;  /* 0x0000b400b2b37a23 */ /* 0x000fe200000108b3 */
[----:B---3--:R-:W-:Y:S06]  /*17860*/  F2FP.BF16.PACK_AB R163, R158, R159 ;  /* 0x0000009f9ea3723e */ /* 0x008fec00000010ff */
[----:B------:R-:W-:Y:S10]  /*17870*/  MUFU.EX2 R183, R183 ;  /* 0x000000b700b77308 */ /* 0x000ff40000000800 */
[----:B------:R-:W3:Y:S01]  /*17880*/  MUFU.EX2 R182, R182 ;  /* 0x000000b600b67308 */ /* 0x000ee20000000800 */
[----:B--2---:R-:W-:Y:S09]  /*17890*/  F2FP.BF16.PACK_AB R160, R184, R185 ;  /* 0x000000b9b8a0723e */ /* 0x004ff200000010ff */
[----:B------:R-:W2:Y:S10]  /*178a0*/  MUFU.EX2 R3, R3 ;  /* 0x0000000300037308 */ /* 0x000eb40000000800 */
[----:B------:R-:W4:Y:S01]  /*178b0*/  MUFU.EX2 R2, R2 ;  /* 0x0000000200027308 */ /* 0x000f220000000800 */
[----:B---3--:R-:W-:Y:S09]  /*178c0*/  F2FP.BF16.PACK_AB R162, R182, R183 ;  /* 0x000000b7b6a2723e */ /* 0x008ff200000010ff */
[----:B------:R-:W-:Y:S01]  /*178d0*/  MUFU.EX2 R189, R179 ;  /* 0x000000b300bd7308 */ /* 0x000fe20000000800 */
[C---:B--2---:R-:W-:Y:S02]  /*178e0*/  FMUL.FTZ R4, R3.reuse, R152 ;  /* 0x0000009803047220 */ /* 0x044fe40000410000 */
[C---:B------:R-:W-:Y:S02]  /*178f0*/  FMUL.FTZ R5, R3.reuse, R153 ;  /* 0x0000009903057220 */ /* 0x040fe40000410000 */
[C---:B------:R-:W-:Y:S02]  /*17900*/  FMUL.FTZ R8, R3.reuse, R148 ;  /* 0x0000009403087220 */ /* 0x040fe40000410000 */
[C---:B------:R-:W-:Y:S03]  /*17910*/  FMUL.FTZ R9, R3.reuse, R149 ;  /* 0x0000009503097220 */ /* 0x040fe60000410000 */
[----:B------:R2:W-:Y:S01]  /*17920*/  MUFU.EX2 R242, R176 ;  /* 0x000000b000f27308 */ /* 0x0005e20000000800 */
[C---:B------:R-:W-:Y:S02]  /*17930*/  FMUL.FTZ R16, R3.reuse, R140 ;  /* 0x0000008c03107220 */ /* 0x040fe40000410000 */
[C---:B----4-:R-:W-:Y:S02]  /*17940*/  FMUL.FTZ R6, R2.reuse, R154 ;  /* 0x0000009a02067220 */ /* 0x050fe40000410000 */
[C---:B------:R-:W-:Y:S02]  /*17950*/  FMUL.FTZ R7, R2.reuse, R155 ;  /* 0x0000009b02077220 */ /* 0x040fe40000410000 */
[----:B------:R-:W3:Y:S01]  /*17960*/  LDSM.16.MT88.4 R152, [R213+0x4080] ;  /* 0x00408000d598783b */ /* 0x000ee20000004200 */
[C---:B------:R-:W-:Y:S02]  /*17970*/  FMUL.FTZ R10, R2.reuse, R150 ;  /* 0x00000096020a7220 */ /* 0x040fe40000410000 */
[C---:B------:R-:W-:Y:S01]  /*17980*/  FMUL.FTZ R11, R2.reuse, R151 ;  /* 0x00000097020b7220 */ /* 0x040fe20000410000 */
[----:B------:R-:W-:Y:S01]  /*17990*/  MUFU.EX2 R191, R191 ;  /* 0x000000bf00bf7308 */ /* 0x000fe20000000800 */
[C---:B-1----:R-:W-:Y:S03]  /*179a0*/  HMMA.16816.F32.BF16 R4, R160.reuse, R12, R4 ;  /* 0x0000000ca004723c */ /* 0x042fe60000041804 */
[----:B------:R-:W-:Y:S02]  /*179b0*/  LDSM.16.MT88.4 R148, [R213+0x4880] ;  /* 0x00488000d594783b */ /* 0x000fe40000004200 */
[C---:B------:R-:W-:Y:S02]  /*179c0*/  FMUL.FTZ R17, R3.reuse, R141 ;  /* 0x0000008d03117220 */ /* 0x040fe40000410000 */
[C---:B------:R-:W-:Y:S01]  /*179d0*/  FMUL.FTZ R12, R3.reuse, R144 ;  /* 0x00000090030c7220 */ /* 0x040fe20000410000 */
[C---:B------:R-:W-:Y:S01]  /*179e0*/  HMMA.16816.F32.BF16 R8, R160.reuse, R14, R8 ;  /* 0x0000000ea008723c */ /* 0x040fe20000041808 */
[----:B------:R-:W1:Y:S03]  /*179f0*/  MUFU.EX2 R192, R192 ;  /* 0x000000c000c07308 */ /* 0x000e660000000800 */
[C---:B------:R-:W-:Y:S01]  /*17a00*/  FMUL.FTZ R13, R3.reuse, R145 ;  /* 0x00000091030d7220 */ /* 0x040fe20000410000 */
[----:B--2---:R-:W-:Y:S01]  /*17a10*/  LDSM.16.MT88.4 R176, [R216+0x6880] ;  /* 0x00688000d8b0783b */ /* 0x004fe20000004200 */
[C---:B------:R-:W-:Y:S02]  /*17a20*/  FMUL.FTZ R18, R2.reuse, R142 ;  /* 0x0000008e02127220 */ /* 0x040fe40000410000 */
[C---:B------:R-:W-:Y:S03]  /*17a30*/  FMUL.FTZ R14, R2.reuse, R146 ;  /* 0x00000092020e7220 */ /* 0x040fe60000410000 */
[----:B------:R-:W-:Y:S01]  /*17a40*/  MUFU.EX2 R193, R193 ;  /* 0x000000c100c17308 */ /* 0x000fe20000000800 */
[C---:B------:R-:W-:Y:S02]  /*17a50*/  FMUL.FTZ R15, R2.reuse, R147 ;  /* 0x00000093020f7220 */ /* 0x040fe40000410000 */
[----:B------:R-:W2:Y:S01]  /*17a60*/  LDSM.16.MT88.4 R144, [R212+0x4080] ;  /* 0x00408000d490783b */ /* 0x000ea20000004200 */
[C---:B------:R-:W-:Y:S02]  /*17a70*/  FMUL.FTZ R19, R2.reuse, R143 ;  /* 0x0000008f02137220 */ /* 0x040fe40000410000 */
[C---:B------:R-:W-:Y:S02]  /*17a80*/  FMUL.FTZ R24, R3.reuse, R132 ;  /* 0x0000008403187220 */ /* 0x040fe40000410000 */
[C---:B------:R-:W-:Y:S02]  /*17a90*/  HMMA.16816.F32.BF16 R12, R160.reuse, R20, R12 ;  /* 0x00000014a00c723c */ /* 0x040fe4000004180c */
[----:B------:R-:W4:Y:S01]  /*17aa0*/  MUFU.EX2 R194, R194 ;  /* 0x000000c200c27308 */ /* 0x000f220000000800 */
[----:B------:R-:W-:Y:S01]  /*17ab0*/  LDSM.16.MT88.4 R140, [R213+0x5880] ;  /* 0x00588000d58c783b */ /* 0x000fe20000004200 */
[C---:B------:R-:W-:Y:S02]  /*17ac0*/  FMUL.FTZ R25, R3.reuse, R133 ;  /* 0x0000008503197220 */ /* 0x040fe40000410000 */
[C---:B------:R-:W-:Y:S02]  /*17ad0*/  FMUL.FTZ R26, R2.reuse, R134 ;  /* 0x00000086021a7220 */ /* 0x040fe40000410000 */
[C---:B------:R-:W-:Y:S04]  /*17ae0*/  HMMA.16816.F32.BF16 R16, R160.reuse, R22, R16 ;  /* 0x00000016a010723c */ /* 0x040fe80000041810 */
[C---:B------:R-:W-:Y:S01]  /*17af0*/  FMUL.FTZ R20, R3.reuse, R136 ;  /* 0x0000008803147220 */ /* 0x040fe20000410000 */
[----:B------:R-:W-:Y:S01]  /*17b00*/  MUFU.EX2 R238, R238 ;  /* 0x000000ee00ee7308 */ /* 0x000fe20000000800 */
[C---:B------:R-:W-:Y:S02]  /*17b10*/  FMUL.FTZ R21, R3.reuse, R137 ;  /* 0x0000008903157220 */ /* 0x040fe40000410000 */
[C---:B------:R-:W-:Y:S04]  /*17b20*/  FMUL.FTZ R22, R2.reuse, R138 ;  /* 0x0000008a02167220 */ /* 0x040fe80000410000 */
[C---:B------:R-:W-:Y:S02]  /*17b30*/  FMUL.FTZ R23, R2.reuse, R139 ;  /* 0x0000008b02177220 */ /* 0x040fe40000410000 */
[----:B------:R-:W5:Y:S01]  /*17b40*/  LDSM.16.MT88.4 R136, [R216+0x5880] ;  /* 0x00588000d888783b */ /* 0x000f620000004200 */
[C---:B------:R-:W-:Y:S01]  /*17b50*/  FMUL.FTZ R27, R2.reuse, R135 ;  /* 0x00000087021b7220 */ /* 0x040fe20000410000 */
[----:B------:R-:W1:Y:S01]  /*17b60*/  MUFU.EX2 R195, R195 ;  /* 0x000000c300c37308 */ /* 0x000e620000000800 */
[C---:B------:R-:W-:Y:S02]  /*17b70*/  FMUL.FTZ R28, R3.reuse, R28 ;  /* 0x0000001c031c7220 */ /* 0x040fe40000410000 */
[C---:B---3--:R-:W-:Y:S03]  /*17b80*/  HMMA.16816.F32.BF16 R20, R160.reuse, R152, R20 ;  /* 0x00000098a014723c */ /* 0x048fe60000041814 */
[----:B------:R-:W3:Y:S01]  /*17b90*/  LDSM.16.MT88.4 R132, [R214+0x5880] ;  /* 0x00588000d684783b */ /* 0x000ee20000004200 */
[C---:B------:R-:W-:Y:S02]  /*17ba0*/  FMUL.FTZ R29, R3.reuse, R29 ;  /* 0x0000001d031d7220 */ /* 0x040fe40000410000 */
[C---:B------:R-:W-:Y:S01]  /*17bb0*/  FMUL.FTZ R30, R2.reuse, R30 ;  /* 0x0000001e021e7220 */ /* 0x040fe20000410000 */
[----:B------:R-:W-:Y:S01]  /*17bc0*/  MUFU.EX2 R237, R237 ;  /* 0x000000ed00ed7308 */ /* 0x000fe20000000800 */
[C---:B------:R-:W-:Y:S03]  /*17bd0*/  HMMA.16816.F32.BF16 R24, R160.reuse, R154, R24 ;  /* 0x0000009aa018723c */ /* 0x040fe60000041818 */
[----:B------:R-:W-:Y:S01]  /*17be0*/  LDSM.16.MT88.4 R152, [R212+0x4880] ;  /* 0x00488000d498783b */ /* 0x000fe20000004200 */
[C---:B------:R-:W-:Y:S02]  /*17bf0*/  FMUL.FTZ R31, R2.reuse, R31 ;  /* 0x0000001f021f7220 */ /* 0x040fe40000410000 */
[C---:B------:R-:W-:Y:S02]  /*17c00*/  FMUL.FTZ R32, R3.reuse, R32 ;  /* 0x0000002003207220 */ /* 0x040fe40000410000 */
[C---:B------:R-:W-:Y:S01]  /*17c10*/  FMUL.FTZ R33, R3.reuse, R33 ;  /* 0x0000002103217220 */ /* 0x040fe20000410000 */
[----:B------:R-:W1:Y:S02]  /*17c20*/  MUFU.EX2 R240, R240 ;  /* 0x000000f000f07308 */ /* 0x000e640000000800 */
[C---:B--2---:R-:W-:Y:S03]  /*17c30*/  HMMA.16816.F32.BF16 R28, R160.reuse, R144, R28 ;  /* 0x00000090a01c723c */ /* 0x044fe6000004181c */
[C---:B------:R-:W-:Y:S02]  /*17c40*/  FMUL.FTZ R34, R2.reuse, R34 ;  /* 0x0000002202227220 */ /* 0x040fe40000410000 */
[C---:B------:R-:W-:Y:S02]  /*17c50*/  FMUL.FTZ R35, R2.reuse, R35 ;  /* 0x0000002302237220 */ /* 0x040fe40000410000 */
[C---:B------:R-:W-:Y:S01]  /*17c60*/  FMUL.FTZ R36, R3.reuse, R36 ;  /* 0x0000002403247220 */ /* 0x040fe20000410000 */
[----:B------:R-:W-:Y:S01]  /*17c70*/  MUFU.EX2 R190, R190 ;  /* 0x000000be00be7308 */ /* 0x000fe20000000800 */
[C---:B------:R-:W-:Y:S03]  /*17c80*/  FMUL.FTZ R37, R3.reuse, R37 ;  /* 0x0000002503257220 */ /* 0x040fe60000410000 */
[C---:B------:R-:W-:Y:S01]  /*17c90*/  HMMA.16816.F32.BF16 R32, R160.reuse, R146, R32 ;  /* 0x00000092a020723c */ /* 0x040fe20000041820 */
[----:B------:R-:W-:Y:S02]  /*17ca0*/  LDSM.16.MT88.4 R144, [R214+0x4880] ;  /* 0x00488000d690783b */ /* 0x000fe40000004200 */
[C---:B------:R-:W-:Y:S02]  /*17cb0*/  FMUL.FTZ R38, R2.reuse, R38 ;  /* 0x0000002602267220 */ /* 0x040fe40000410000 */
[C---:B------:R-:W-:Y:S01]  /*17cc0*/  FMUL.FTZ R39, R2.reuse, R39 ;  /* 0x0000002702277220 */ /* 0x040fe20000410000 */
[----:B------:R-:W2:Y:S01]  /*17cd0*/  MUFU.EX2 R239, R239 ;  /* 0x000000ef00ef7308 */ /* 0x000ea20000000800 */
[C---:B------:R-:W-:Y:S02]  /*17ce0*/  FMUL.FTZ R40, R3.reuse, R40 ;  /* 0x0000002803287220 */ /* 0x040fe40000410000 */
[C---:B------:R-:W-:Y:S03]  /*17cf0*/  FMUL.FTZ R41, R3.reuse, R41 ;  /* 0x0000002903297220 */ /* 0x040fe60000410000 */
[C---:B-----5:R-:W-:Y:S03]  /*17d00*/  HMMA.16816.F32.BF16 R36, R160.reuse, R136, R36 ;  /* 0x00000088a024723c */ /* 0x060fe60000041824 */
[C---:B------:R-:W-:Y:S01]  /*17d10*/  FMUL.FTZ R42, R2.reuse, R42 ;  /* 0x0000002a022a7220 */ /* 0x040fe20000410000 */
[----:B------:R-:W-:Y:S01]  /*17d20*/  MUFU.EX2 R188, R188 ;  /* 0x000000bc00bc7308 */ /* 0x000fe20000000800 */
[C---:B------:R-:W-:Y:S02]  /*17d30*/  FMUL.FTZ R43, R2.reuse, R43 ;  /* 0x0000002b022b7220 */ /* 0x040fe40000410000 */
[C---:B------:R-:W-:Y:S02]  /*17d40*/  FMUL.FTZ R44, R3.reuse, R44 ;  /* 0x0000002c032c7220 */ /* 0x040fe40000410000 */
[C---:B------:R-:W-:Y:S03]  /*17d50*/  FMUL.FTZ R45, R3.reuse, R45 ;  /* 0x0000002d032d7220 */ /* 0x040fe60000410000 */
[C---:B------:R-:W-:Y:S01]  /*17d60*/  HMMA.16816.F32.BF16 R40, R160.reuse, R138, R40 ;  /* 0x0000008aa028723c */ /* 0x040fe20000041828 */
[----:B------:R-:W5:Y:S01]  /*17d70*/  LDSM.16.MT88.4 R136, [R212+0x5880] ;  /* 0x00588000d488783b */ /* 0x000f620000004200 */
[----:B------:R-:W1:Y:S01]  /*17d80*/  MUFU.EX2 R187, R187 ;  /* 0x000000bb00bb7308 */ /* 0x000e620000000800 */
[C---:B------:R-:W-:Y:S02]  /*17d90*/  FMUL.FTZ R46, R2.reuse, R46 ;  /* 0x0000002e022e7220 */ /* 0x040fe40000410000 */
[C---:B------:R-:W-:Y:S02]  /*17da0*/  FMUL.FTZ R47, R2.reuse, R47 ;  /* 0x0000002f022f7220 */ /* 0x040fe40000410000 */
[C---:B------:R-:W-:Y:S02]  /*17db0*/  FMUL.FTZ R48, R3.reuse, R48 ;  /* 0x0000003003307220 */ /* 0x040fe40000410000 */
[C---:B------:R-:W-:Y:S03]  /*17dc0*/  FMUL.FTZ R49, R3.reuse, R49 ;  /* 0x0000003103317220 */ /* 0x040fe60000410000 */
[C---:B---3--:R-:W-:Y:S01]  /*17dd0*/  HMMA.16816.F32.BF16 R44, R160.reuse, R132, R44 ;  /* 0x00000084a02c723c */ /* 0x048fe2000004182c */
[----:B------:R-:W3:Y:S02]  /*17de0*/  MUFU.EX2 R186, R186 ;  /* 0x000000ba00ba7308 */ /* 0x000ee40000000800 */
[C---:B------:R-:W-:Y:S02]  /*17df0*/  FMUL.FTZ R50, R2.reuse, R50 ;  /* 0x0000003202327220 */ /* 0x040fe40000410000 */
[C---:B------:R-:W-:Y:S02]  /*17e00*/  FMUL.FTZ R51, R2.reuse, R51 ;  /* 0x0000003302337220 */ /* 0x040fe40000410000 */
[C---:B------:R-:W-:Y:S02]  /*17e10*/  FMUL.FTZ R52, R3.reuse, R52 ;  /* 0x0000003403347220 */ /* 0x040fe40000410000 */
[C---:B------:R-:W-:Y:S02]  /*17e20*/  FMUL.FTZ R53, R3.reuse, R53 ;  /* 0x0000003503357220 */ /* 0x040fe40000410000 */
[----:B------:R-:W1:Y:S01]  /*17e30*/  MUFU.EX2 R241, R241 ;  /* 0x000000f100f17308 */ /* 0x000e620000000800 */
[C---:B------:R-:W-:Y:S01]  /*17e40*/  HMMA.16816.F32.BF16 R48, R160.reuse, R134, R48 ;  /* 0x00000086a030723c */ /* 0x040fe20000041830 */
[----:B------:R-:W1:Y:S02]  /*17e50*/  LDSM.16.MT88.4 R132, [R216+0x7080] ;  /* 0x00708000d884783b */ /* 0x000e640000004200 */
        /* <DEDUP_REMOVED lines=94> */
[----:B------:R-:W-:Y:S02]  /*18440*/  FMUL.FTZ R123, R2, R123 ;  /* 0x0000007b027b7220 */ /* 0x000fe40000410000 */
[C---:B------:R-:W-:Y:S01]  /*18450*/  FMUL.FTZ R124, R3.reuse, R124 ;  /* 0x0000007c037c7220 */ /* 0x040fe20000410000 */
[----:B------:R-:W-:Y:S01]  /*18460*/  F2FP.BF16.PACK_AB R132, R192, R191 ;  /* 0x000000bfc084723e */ /* 0x000fe200000010ff */
[C---:B------:R-:W-:Y:S03]  /*18470*/  FMUL.FTZ R125, R3.reuse, R125 ;  /* 0x0000007d037d7220 */ /* 0x040fe60000410000 */
[C---:B------:R-:W-:Y:S03]  /*18480*/  HMMA.16816.F32.BF16 R120, R160.reuse, R134, R120 ;  /* 0x00000086a078723c */ /* 0x040fe60000041878 */
[----:B------:R-:W-:Y:S01]  /*18490*/  FMUL.FTZ R126, R2, R126 ;  /* 0x0000007e027e7220 */ /* 0x000fe20000410000 */
[----:B----4-:R-:W-:Y:S01]  /*184a0*/  F2FP.BF16.PACK_AB R133, R194, R193 ;  /* 0x000000c1c285723e */ /* 0x010fe200000010ff */
[C---:B------:R-:W-:Y:S02]  /*184b0*/  FMUL.FTZ R127, R2.reuse, R127 ;  /* 0x0000007f027f7220 */ /* 0x040fe40000410000 */
[----:B------:R-:W-:Y:S01]  /*184c0*/  FMUL.FTZ R128, R3, R128 ;  /* 0x0000008003807220 */ /* 0x000fe20000410000 */
[----:B------:R-:W-:Y:S01]  /*184d0*/  F2FP.BF16.PACK_AB R134, R195, R238 ;  /* 0x000000eec386723e */ /* 0x000fe200000010ff */
[C---:B------:R-:W-:Y:S03]  /*184e0*/  FMUL.FTZ R129, R3.reuse, R129 ;  /* 0x0000008103817220 */ /* 0x040fe60000410000 */
[C---:B--2---:R-:W-:Y:S03]  /*184f0*/  HMMA.16816.F32.BF16 R124, R160.reuse, R140, R124 ;  /* 0x0000008ca07c723c */ /* 0x044fe6000004187c */
        /* <DEDUP_REMOVED lines=8> */
[----:B------:R-:W-:Y:S02]  /*18580*/  FADD.FTZ R180, R180, R181 ;  /* 0x000000b5b4b47221 */ /* 0x000fe40000010000 */
[----:B------:R-:W-:Y:S02]  /*18590*/  FADD.FTZ R184, R184, R185 ;  /* 0x000000b9b8b87221 */ /* 0x000fe40000010000 */
[----:B------:R-:W-:Y:S01]  /*185a0*/  FADD.FTZ R159, R159, R180 ;  /* 0x000000b49f9f7221 */ /* 0x000fe20000010000 */
[C---:B-----5:R-:W-:Y:S01]  /*185b0*/  HMMA.16816.F32.BF16 R4, R132.reuse, R136, R4 ;  /* 0x000000888404723c */ /* 0x060fe20000041804 */
[----:B------:R-:W2:Y:S04]  /*185c0*/  LDSM.16.MT88.4 R160, [R213+0x6080] ;  /* 0x00608000d5a0783b */ /* 0x000ea80000004200 */
[----:B------:R-:W-:Y:S02]  /*185d0*/  FADD.FTZ R183, R183, R184 ;  /* 0x000000b8b7b77221 */ /* 0x000fe40000010000 */
[----:B------:R-:W-:Y:S01]  /*185e0*/  FADD.FTZ R158, R158, R159 ;  /* 0x0000009f9e9e7221 */ /* 0x000fe20000010000 */
[C---:B------:R-:W-:Y:S01]  /*185f0*/  HMMA.16816.F32.BF16 R8, R132.reuse, R138, R8 ;  /* 0x0000008a8408723c */ /* 0x040fe20000041808 */
[----:B------:R-:W4:Y:S03]  /*18600*/  LDSM.16.MT88.4 R136, [R214+0x7880] ;  /* 0x00788000d688783b */ /* 0x000f260000004200 */
[----:B------:R-:W-:Y:S01]  /*18610*/  FADD.FTZ R182, R182, R183 ;  /* 0x000000b7b6b67221 */ /* 0x000fe20000010000 */
[----:B------:R-:W-:Y:S01]  /*18620*/  MOV R159, R156 ;  /* 0x0000009c009f7202 */ /* 0x000fe20000000f00 */
[----:B------:R-:W-:Y:S02]  /*18630*/  FADD.FTZ R193, R193, R158 ;  /* 0x0000009ec1c17221 */ /* 0x000fe40000010000 */
[C---:B------:R-:W-:Y:S04]  /*18640*/  HMMA.16816.F32.BF16 R12, R132.reuse, R144, R12 ;  /* 0x00000090840c723c */ /* 0x040fe8000004180c */
[----:B------:R-:W-:Y:S02]  /*18650*/  FADD.FTZ R3, R191, R182 ;  /* 0x000000b6bf037221 */ /* 0x000fe40000010000 */
[----:B------:R-:W-:Y:S02]  /*18660*/  FADD.FTZ R194, R194, R193 ;  /* 0x000000c1c2c27221 */ /* 0x000fe40000010000 */
[C---:B------:R-:W-:Y:S01]  /*18670*/  HMMA.16816.F32.BF16 R16, R132.reuse, R146, R16 ;  /* 0x000000928410723c */ /* 0x040fe20000041810 */
[----:B------:R-:W5:Y:S03]  /*18680*/  LDSM.16.MT88.4 R144, [R213+0x7880] ;  /* 0x00788000d590783b */ /* 0x000f660000004200 */
[----:B------:R-:W-:Y:S02]  /*18690*/  FADD.FTZ R3, R192, R3 ;  /* 0x00000003c0037221 */ /* 0x000fe40000010000 */
[----:B------:R-:W-:Y:S02]  /*186a0*/  FADD.FTZ R237, R237, R194 ;  /* 0x000000c2eded7221 */ /* 0x000fe40000010000 */
[C---:B------:R-:W-:Y:S04]  /*186b0*/  HMMA.16816.F32.BF16 R20, R132.reuse, R148, R20 ;  /* 0x000000948414723c */ /* 0x040fe80000041814 */
[----:B------:R-:W-:Y:S02]  /*186c0*/  FADD.FTZ R238, R238, R3 ;  /* 0x00000003eeee7221 */ /* 0x000fe40000010000 */
[----:B------:R-:W-:Y:S02]  /*186d0*/  FADD.FTZ R3, R240, R237 ;  /* 0x000000edf0037221 */ /* 0x000fe40000010000 */
[C---:B------:R-:W-:Y:S01]  /*186e0*/  HMMA.16816.F32.BF16 R24, R132.reuse, R150, R24 ;  /* 0x000000968418723c */ /* 0x040fe20000041818 */
[----:B------:R-:W-:Y:S03]  /*186f0*/  LDSM.16.MT88.4 R148, [R216+0x9080] ;  /* 0x00908000d894783b */ /* 0x000fe60000004200 */
        /* <DEDUP_REMOVED lines=13> */
[----:B------:R-:W-:Y:S01]  /*187d0*/  FADD.FTZ R188, R188, R3 ;  /* 0x00000003bcbc7221 */ /* 0x000fe20000010000 */
[----:B------:R-:W-:Y:S01]  /*187e0*/  MOV R3, R0 ;  /* 0x0000000000037202 */ /* 0x000fe20000000f00 */
[----:B------:R-:W-:Y:S01]  /*187f0*/  FADD.FTZ R190, R190, R195 ;  /* 0x000000c3bebe7221 */ /* 0x000fe20000010000 */
[C---:B------:R-:W-:Y:S04]  /*18800*/  HMMA.16816.F32.BF16 R60, R132.reuse, R168, R60 ;  /* 0x000000a8843c723c */ /* 0x040fe8000004183c */
[----:B---3--:R-:W-:Y:S01]  /*18810*/  F2FP.BF16.PACK_AB R162, R189, R186 ;  /* 0x000000babda2723e */ /* 0x008fe200000010ff */
[----:B------:R-:W-:Y:S01]  /*18820*/  FADD.FTZ R188, R187, R188 ;  /* 0x000000bcbbbc7221 */ /* 0x000fe20000010000 */
[----:B------:R-:W-:Y:S01]  /*18830*/  F2FP.BF16.PACK_AB R163, R242, R241 ;  /* 0x000000f1f2a3723e */ /* 0x000fe200000010ff */
[----:B------:R-:W-:Y:S01]  /*18840*/  FADD.FTZ R239, R239, R190 ;  /* 0x000000beefef7221 */ /* 0x000fe20000010000 */
[C---:B------:R-:W-:Y:S01]  /*18850*/  HMMA.16816.F32.BF16 R64, R132.reuse, R170, R64 ;  /* 0x000000aa8440723c */ /* 0x040fe20000041840 */
[----:B------:R-:W-:Y:S03]  /*18860*/  LDSM.16.MT88.4 R168, [R213+0x5080] ;  /* 0x00508000d5a8783b */ /* 0x000fe60000004200 */
[----:B------:R-:W-:Y:S02]  /*18870*/  FADD.FTZ R227, R241, R188 ;  /* 0x000000bcf1e37221 */ /* 0x000fe40000010000 */
[----:B------:R-:W-:Y:S02]  /*18880*/  FADD.FTZ R186, R186, R239 ;  /* 0x000000efbaba7221 */ /* 0x000fe40000010000 */
[C---:B------:R-:W-:Y:S04]  /*18890*/  HMMA.16816.F32.BF16 R68, R132.reuse, R172, R68 ;  /* 0x000000ac8444723c */ /* 0x040fe80000041844 */
[----:B------:R-:W-:Y:S02]  /*188a0*/  FADD.FTZ R227, R242, R227 ;  /* 0x000000e3f2e37221 */ /* 0x000fe40000010000 */
[----:B------:R-:W-:Y:S02]  /*188b0*/  FADD.FTZ R234, R189, R186 ;  /* 0x000000babdea7221 */ /* 0x000fe40000010000 */
        /* <DEDUP_REMOVED lines=43> */
[C---:B--2---:R-:W-:Y:S08]  /*18b70*/  HMMA.16816.F32.BF16 R52, R160.reuse, R8, R52 ;  /* 0x00000008a034723c */ /* 0x044ff00000041834 */
[C---:B------:R-:W-:Y:S08]  /*18b80*/  HMMA.16816.F32.BF16 R56, R160.reuse, R10, R56 ;  /* 0x0000000aa038723c */ /* 0x040ff00000041838 */
        /* <DEDUP_REMOVED lines=19> */
.L_x_1502:
[----:B------:R-:W-:-:S13]  /*18cc0*/  ISETP.LE.AND P0, PT, RZ, UR13, PT ;  /* 0x0000000dff007c0c */ /* 0x000fda000bf03270 */
[----:B------:R-:W-:Y:S05]  /*18cd0*/  @!P0 BRA `(.L_x_1506) ;  /* 0x00002f5000008947 */ /* 0x000fea0003800000 */
[C---:B------:R-:W-:Y:S01]  /*18ce0*/  IADD3 RZ, P0, R224.reuse, 0x40, RZ ;  /* 0x00000040e0ff7810 */ /* 0x040fe20007f1e0ff */
[----:B------:R-:W-:Y:S01]  /*18cf0*/  ULDC.64 UR4, c[0x0][0x208] ;  /* 0x0000820000047ab9 */ /* 0x000fe20000000a00 */
[----:B------:R-:W-:Y:S01]  /*18d00*/  IADD3 RZ, P1, R224, 0x80, RZ ;  /* 0x00000080e0ff7810 */ /* 0x000fe20007f3e0ff */
[----:B------:R-:W-:Y:S01]  /*18d10*/  UIMAD.WIDE.U32 UR14, UR4, 0x30, URZ ;  /* 0x00000030040e78a5 */ /* 0x000fe2000f8e003f */
[----:B------:R-:W-:Y:S01]  /*18d20*/  IADD3 RZ, P2, R228, 0x40, RZ ;  /* 0x00000040e4ff7810 */ /* 0x000fe20007f5e0ff */
[--C-:B------:R-:W-:Y:S01]  /*18d30*/  IMAD.X R246, RZ, RZ, R231.reuse, P0 ;  /* 0x000000fffff67224 */ /* 0x100fe200000e06e7 */
[----:B------:R-:W-:Y:S01]  /*18d40*/  IADD3 RZ, P0, R224, 0xc0, RZ ;  /* 0x000000c0e0ff7810 */ /* 0x000fe20007f1e0ff */
[----:B------:R-:W-:Y:S01]  /*18d50*/  IMAD.X R245, RZ, RZ, R231, P1 ;  /* 0x000000fffff57224 */ /* 0x000fe200008e06e7 */
[----:B------:R-:W-:Y:S01]  /*18d60*/  IADD3 RZ, P1, R228, 0x80, RZ ;  /* 0x00000080e4ff7810 */ /* 0x000fe20007f3e0ff */
[----:B------:R-:W-:Y:S01]  /*18d70*/  UIMAD UR5, UR5, 0x30, URZ ;  /* 0x00000030050578a4 */ /* 0x000fe2000f8e023f */
[----:B------:R-:W-:Y:S01]  /*18d80*/  IMAD.X R242, RZ, RZ, R233, P2 ;  /* 0x000000fffff27224 */ /* 0x000fe200010e06e9 */
[----:B------:R-:W-:Y:S01]  /*18d90*/  IADD3 R243, -R196, 0x30, RZ ;  /* 0x00000030c4f37810 */ /* 0x000fe20007ffe1ff */
[----:B------:R-:W-:Y:S01]  /*18da0*/  IMAD.X R244, RZ, RZ, R231, P0 ;  /* 0x000000fffff47224 */ /* 0x000fe200000e06e7 */
[----:B------:R-:W-:Y:S01]  /*18db0*/  IADD3 RZ, P0, R228, 0xc0, RZ ;  /* 0x000000c0e4ff7810 */ /* 0x000fe20007f1e0ff */
[--C-:B------:R-:W-:Y:S01]  /*18dc0*/  IMAD.X R241, RZ, RZ, R233.reuse, P1 ;  /* 0x000000fffff17224 */ /* 0x100fe200008e06e9 */
[C---:B------:R-:W-:Y:S01]  /*18dd0*/  IADD3 R237, R224.reuse, 0x40, RZ ;  /* 0x00000040e0ed7810 */ /* 0x040fe20007ffe0ff */
[----:B------:R-:W-:Y:S01]  /*18de0*/  IMAD.MOV.U32 R239, RZ, RZ, c[0x0][0x208] ;  /* 0x00008200ffef7624 */ /* 0x000fe200078e00ff */
[C---:B------:R-:W-:Y:S01]  /*18df0*/  IADD3 R236, R224.reuse, 0x80, RZ ;  /* 0x00000080e0ec7810 */ /* 0x040fe20007ffe0ff */
[----:B------:R-:W-:Y:S01]  /*18e00*/  IMAD.X R240, RZ, RZ, R233, P0 ;  /* 0x000000fffff07224 */ /* 0x000fe200000e06e9 */
[----:B------:R-:W-:Y:S01]  /*18e10*/  IADD3 R235, R224, 0xc0, RZ ;  /* 0x000000c0e0eb7810 */ /* 0x000fe20007ffe0ff */
[----:B------:R-:W-:Y:S01]  /*18e20*/  IMAD.MOV.U32 R238, RZ, RZ, c[0x0][0x20c] ;  /* 0x00008300ffee7624 */ /* 0x000fe200078e00ff */
[----:B------:R-:W-:Y:S01]  /*18e30*/  UIADD3 UR9, UR15, UR5, URZ ;  /* 0x000000050f097290 */ /* 0x000fe2000fffe03f */
[----:B------:R-:W-:Y:S05]  /*18e40*/  BRA `(.L_x_1507) ;  /* 0x0000041000007947 */ /* 0x000fea0003800000 */
.L_x_1509:
[----:B------:R-:W-:Y:S01]  /*18e50*/  ISETP.GE.AND P1, PT, R243, 0x1, PT ;  /* 0x00000001f300780c */ /* 0x000fe20003f26270 */
[----:B------:R-:W-:Y:S01]  /*18e60*/  UIADD3 UR10, UR13, -0x1, URZ ;  /* 0xffffffff0d0a7890 */ /* 0x000fe2000fffe03f */
[C---:B------:R-:W-:Y:S01]  /*18e70*/  IADD3 R5, R228.reuse, 0x40, RZ ;  /* 0x00000040e4057810 */ /* 0x040fe20007ffe0ff */
[----:B------:R-:W-:Y:S01]  /*18e80*/  ULDC.64 UR4, c[0x0][0x1e0] ;  /* 0x0000780000047ab9 */ /* 0x000fe20000000a00 */
[C---:B------:R-:W-:Y:S01]  /*18e90*/  IADD3 R4, R228.reuse, 0x80, RZ ;  /* 0x00000080e4047810 */ /* 0x040fe20007ffe0ff */
[----:B------:R-:W-:Y:S02]  /*18ea0*/  USHF.R.S32.HI UR6, URZ, 0x1f, UR10 ;  /* 0x0000001f3f067899 */ /* 0x000fe4000801140a */
[----:B------:R-:W-:Y:S02]  /*18eb0*/  UIMAD.WIDE.U32 UR18, UR10, UR4, URZ ;  /* 0x000000040a1272a5 */ /* 0x000fe4000f8e003f */
[----:B------:R-:W-:Y:S04]  /*18ec0*/  UIMAD UR6, UR6, UR4, URZ ;  /* 0x00000004060672a4 */ /* 0x000fe8000f8e023f */
[----:B------:R-:W-:Y:S04]  /*18ed0*/  UIMAD UR6, UR10, UR5, UR6 ;  /* 0x000000050a0672a4 */ /* 0x000fe8000f8e0206 */
        /* <DEDUP_REMOVED lines=12> */
[C---:B------:R-:W-:Y:S04]  /*18fa0*/  @P1 LEA R16, P0, R9.reuse, c[0x0][0x1c8], 0x1 ;  /* 0x0000720009101a11 */ /* 0x040fe800078008ff */
[----:B------:R-:W-:Y:S02]  /*18fb0*/  @P1 LEA.HI.X R17, R9, c[0x0][0x1cc], R2, 0x1, P0 ;  /* 0x0000730009111a11 */ /* 0x000fe400000f0c02 */
[C---:B------:R-:W-:Y:S02]  /*18fc0*/  @P1 LEA R14, P0, R7.reuse, c[0x0][0x1c8], 0x1 ;  /* 0x00007200070e1a11 */ /* 0x040fe400078008ff */
[----:B------:R-:W-:Y:S02]  /*18fd0*/  IADD3 R2, R228, 0xc0, RZ ;  /* 0x000000c0e4027810 */ /* 0x000fe40007ffe0ff */
        /* <DEDUP_REMOVED lines=38> */
[----:B------:R1:W-:Y:S01]  /*19240*/  @P0 LDGSTS.E.BYPASS.LTC128B.128 [R226+0xf880], [R4.64], !P4 ;  /* 0x0f88000004e20fae */ /* 0x0003e2000e101d5a */
[----:B------:R-:W-:-:S05]  /*19250*/  BRA `(.L_x_1508) ;  /* 0x000010c000007947 */ /* 0x000fca0003800000 */
.L_x_1507:
[----:B------:R-:W-:Y:S04]  /*19260*/  DEPBAR.LE SB0, 0x0 ;  /* 0x000080000000791a */ /* 0x000fe80000000000 */
[----:B------:R-:W-:Y:S01]  /*19270*/  BAR.SYNC.DEFER_BLOCKING 0x0 ;  /* 0x0000000000007b1d */ /* 0x000fe20000010000 */
[----:B------:R-:W-:Y:S02]  /*19280*/  USHF.R.S32.HI UR5, URZ, 0x1f, UR13 ;  /* 0x0000001f3f057899 */ /* 0x000fe4000801140d */
[----:B------:R-:W-:Y:S02]  /*19290*/  UIMAD UR4, UR9, UR13, URZ ;  /* 0x0000000d090472a4 */ /* 0x000fe4000f8e023f */
[----:B------:R-:W-:Y:S02]  /*192a0*/  UIMAD.WIDE.U32 UR10, UR14, UR13, URZ ;  /* 0x0000000d0e0a72a5 */ /* 0x000fe4000f8e003f */
[----:B------:R-:W-:Y:S02]  /*192b0*/  UIMAD UR4, UR5, UR14, UR4 ;  /* 0x0000000e050472a4 */ /* 0x000fe4000f8e0204 */
[----:B------:R-:W-:Y:S02]  /*192c0*/  UISETP.GT.AND UP1, UPT, UR13, URZ, UPT ;  /* 0x0000003f0d00728c */ /* 0x000fe4000bf24270 */
[----:B------:R-:W-:Y:S01]  /*192d0*/  UIADD3 UR4, UR11, UR4, URZ ;  /* 0x000000040b047290 */ /* 0x000fe2000fffe03f */
[----:B------:R-:W-:Y:S02]  /*192e0*/  IADD3 R7, P1, R224, UR10, RZ ;  /* 0x0000000ae0077c10 */ /* 0x000fe4000ff3e0ff */
[----:B------:R-:W-:Y:S03]  /*192f0*/  IADD3 R3, P0, R237, UR10, RZ ;  /* 0x0000000aed037c10 */ /* 0x000fe6000ff1e0ff */
[----:B------:R-:W-:Y:S02]  /*19300*/  IADD3.X R4, R231, UR4, RZ, P1, !PT ;  /* 0x00000004e7047c10 */ /* 0x000fe40008ffe4ff */
[C---:B------:R-:W-:Y:S02]  /*19310*/  LEA R14, P1, R7.reuse, c[0x0][0x1f8], 0x1 ;  /* 0x00007e00070e7a11 */ /* 0x040fe400078208ff */
[----:B------:R-:W-:Y:S02]  /*19320*/  IADD3.X R2, R246, UR4, RZ, P0, !PT ;  /* 0x00000004f6027c10 */ /* 0x000fe400087fe4ff */
[----:B------:R-:W-:Y:S01]  /*19330*/  LEA.HI.X R15, R7, c[0x0][0x1fc], R4, 0x1, P1 ;  /* 0x00007f00070f7a11 */ /* 0x000fe200008f0c04 */
[----:B------:R-:W-:Y:S01]  /*19340*/  LDSM.16.M88.4 R24, [R222] ;  /* 0x00000000de18783b */ /* 0x000fe20000000200 */
[C---:B------:R-:W-:Y:S02]  /*19350*/  LEA R12, P1, R3.reuse, c[0x0][0x1f8], 0x1 ;  /* 0x00007e00030c7a11 */ /* 0x040fe400078208ff */
[----:B------:R-:W-:Y:S02]  /*19360*/  IADD3 R5, P0, R236, UR10, RZ ;  /* 0x0000000aec057c10 */ /* 0x000fe4000ff1e0ff */
[----:B------:R-:W-:Y:S01]  /*19370*/  LEA.HI.X R13, R3, c[0x0][0x1fc], R2, 0x1, P1 ;  /* 0x00007f00030d7a11 */ /* 0x000fe200008f0c02 */
[----:B------:R-:W1:Y:S01]  /*19380*/  LDSM.16.M88.4 R8, [R221+0xa080] ;  /* 0x00a08000dd08783b */ /* 0x000e620000000200 */
[----:B------:R-:W-:Y:S02]  /*19390*/  IADD3 R7, P1, R235, UR10, RZ ;  /* 0x0000000aeb077c10 */ /* 0x000fe4000ff3e0ff */
[----:B------:R-:W-:Y:S02]  /*193a0*/  IADD3.X R4, R245, UR4, RZ, P0, !PT ;  /* 0x00000004f5047c10 */ /* 0x000fe400087fe4ff */
[----:B------:R-:W-:Y:S01]  /*193b0*/  LEA R20, P2, R7, c[0x0][0x1f8], 0x1 ;  /* 0x00007e0007147a11 */ /* 0x000fe200078408ff */
[----:B------:R-:W2:Y:S01]  /*193c0*/  LDSM.16.M88.4 R16, [R221+0xa880] ;  /* 0x00a88000dd10783b */ /* 0x000ea20000000200 */
[----:B------:R-:W-:Y:S02]  /*193d0*/  IADD3.X R2, R244, UR4, RZ, P1, !PT ;  /* 0x00000004f4027c10 */ /* 0x000fe40008ffe4ff */
[----:B------:R-:W-:Y:S02]  /*193e0*/  LEA R22, P0, R5, c[0x0][0x1f8], 0x1 ;  /* 0x00007e0005167a11 */ /* 0x000fe400078008ff */
[----:B------:R-:W-:Y:S01]  /*193f0*/  LEA.HI.X R21, R7, c[0x0][0x1fc], R2, 0x1, P2 ;  /* 0x00007f0007157a11 */ /* 0x000fe200010f0c02 */
[----:B------:R-:W3:Y:S01]  /*19400*/  LDSM.16.M88.4 R160, [R221+0xb080] ;  /* 0x00b08000dda0783b */ /* 0x000ee20000000200 */
[----:B------:R-:W-:Y:S02]  /*19410*/  LOP3.LUT P2, RZ, R223, 0x1, RZ, 0xc0, !PT ;  /* 0x00000001dfff7812 */ /* 0x000fe4000784c0ff */
[----:B------:R-:W-:Y:S02]  /*19420*/  LEA.HI.X R23, R5, c[0x0][0x1fc], R4, 0x1, P0 ;  /* 0x00007f0005177a11 */ /* 0x000fe400000f0c04 */
[C---:B------:R-:W-:Y:S01]  /*19430*/  @!P3 LEA R6, P0, R239.reuse, UR10, 0x5 ;  /* 0x0000000aef06bc11 */ /* 0x040fe2000f8028ff */
[----:B------:R-:W-:Y:S03]  /*19440*/  LDSM.16.M88.4 R164, [R220] ;  /* 0x00000000dca4783b */ /* 0x000fe60000000200 */
[C---:B------:R-:W-:Y:S02]  /*19450*/  @!P3 IADD3 R3, P1, R6.reuse, R224, RZ ;  /* 0x000000e00603b210 */ /* 0x040fe40007f3e0ff */
[----:B------:R-:W-:Y:S01]  /*19460*/  @!P3 LEA.HI.X R5, R239, UR4, R238, 0x5, P0 ;  /* 0x00000004ef05bc11 */ /* 0x000fe200080f2cee */
[----:B------:R-:W4:Y:S01]  /*19470*/  LDSM.16.M88.4 R168, [R219] ;  /* 0x00000000dba8783b */ /* 0x000f220000000200 */
[C---:B------:R-:W-:Y:S03]  /*19480*/  @!P3 IADD3 R7, P0, R6.reuse, R237, RZ ;  /* 0x000000ed0607b210 */ /* 0x040fe60007f1e0ff */
[----:B------:R-:W-:Y:S01]  /*19490*/  @!P3 IMAD.X R2, R5, 0x1, R231, P1 ;  /* 0x000000010502b824 */ /* 0x000fe200008e06e7 */
[----:B------:R-:W-:Y:S01]  /*194a0*/  @!P3 LEA R190, P1, R3, c[0x0][0x1f8], 0x1 ;  /* 0x00007e0003beba11 */ /* 0x000fe200078208ff */
[----:B------:R-:W5:Y:S01]  /*194b0*/  LDSM.16.M88.4 R172, [R211] ;  /* 0x00000000d3ac783b */ /* 0x000f620000000200 */
[----:B------:R-:W-:Y:S01]  /*194c0*/  @!P3 IMAD.X R4, R5, 0x1, R246, P0 ;  /* 0x000000010504b824 */ /* 0x000fe200000e06f6 */
[----:B------:R-:W-:Y:S02]  /*194d0*/  @!P3 LEA R188, P0, R7, c[0x0][0x1f8], 0x1 ;  /* 0x00007e0007bcba11 */ /* 0x000fe400078008ff */
[----:B------:R-:W-:Y:S02]  /*194e0*/  @!P3 LEA.HI.X R191, R3, c[0x0][0x1fc], R2, 0x1, P1 ;  /* 0x00007f0003bfba11 */ /* 0x000fe400008f0c02 */
[----:B------:R-:W3:Y:S01]  /*194f0*/  LDSM.16.M88.4 R176, [R210] ;  /* 0x00000000d2b0783b */ /* 0x000ee20000000200 */
[----:B------:R-:W-:Y:S02]  /*19500*/  @!P3 LEA.HI.X R189, R7, c[0x0][0x1fc], R4, 0x1, P0 ;  /* 0x00007f0007bdba11 */ /* 0x000fe400000f0c04 */
[C---:B------:R-:W-:Y:S02]  /*19510*/  @!P3 IADD3 R4, P1, R6.reuse, R236, RZ ;  /* 0x000000ec0604b210 */ /* 0x040fe40007f3e0ff */
[----:B------:R-:W-:Y:S01]  /*19520*/  @!P3 IADD3 R6, P0, R6, R235, RZ ;  /* 0x000000eb0606b210 */ /* 0x000fe20007f1e0ff */
[----:B------:R-:W-:Y:S01]  /*19530*/  @!PT LDS RZ, [RZ] ;  /* 0x00000000fffff984 */ /* 0x000fe20000000800 */
[----:B------:R-:W-:Y:S01]  /*19540*/  @!PT LDS RZ, [RZ] ;  /* 0x00000000fffff984 */ /* 0x000fe20000000800 */
[----:B------:R-:W-:Y:S01]  /*19550*/  @!PT LDS RZ, [RZ] ;  /* 0x00000000fffff984 */ /* 0x000fe20000000800 */
[----:B------:R2:W-:Y:S02]  /*19560*/  LDGSTS.E.BYPASS.LTC128B.128 [R226+0x4080], [R14.64], !P2 ;  /* 0x040800000ee27fae */ /* 0x0005e4000d101d5a */
[C---:B------:R-:W-:Y:S01]  /*19570*/  @!P3 IMAD.X R3, R5.reuse, 0x1, R245, P1 ;  /* 0x000000010503b824 */ /* 0x040fe200008e06f5 */
[----:B------:R-:W-:Y:S01]  /*19580*/  @!P3 LEA R156, P1, R4, c[0x0][0x1f8], 0x1 ;  /* 0x00007e00049cba11 */ /* 0x000fe200078208ff */
[----:B------:R-:W-:Y:S01]  /*19590*/  @!P3 IMAD.X R5, R5, 0x1, R244, P0 ;  /* 0x000000010505b824 */ /* 0x000fe200000e06f4 */
[----:B------:R-:W-:Y:S01]  /*195a0*/  @!P3 LEA R2, P0, R6, c[0x0][0x1f8], 0x1 ;  /* 0x00007e000602ba11 */ /* 0x000fe200078008ff */
[----:B------:R2:W-:Y:S01]  /*195b0*/  LDGSTS.E.BYPASS.LTC128B.128 [R226+0x5880], [R12.64], !P6 ;  /* 0x058800000ce27fae */ /* 0x0005e2000f101d5a */
[----:B------:R-:W-:Y:S02]  /*195c0*/  @!P3 LEA.HI.X R157, R4, c[0x0][0x1fc], R3, 0x1, P1 ;  /* 0x00007f00049dba11 */ /* 0x000fe400008f0c03 */
[----:B------:R-:W-:Y:S02]  /*195d0*/  @!P3 LEA.HI.X R3, R6, c[0x0][0x1fc], R5, 0x1, P0 ;  /* 0x00007f000603ba11 */ /* 0x000fe400000f0c05 */
[C---:B-1----:R-:W-:Y:S01]  /*195e0*/  HMMA.16816.F32.BF16 R4, R24.reuse, R8, RZ ;  /* 0x000000081804723c */ /* 0x042fe200000418ff */
[----:B------:R3:W-:Y:S01]  /*195f0*/  LDGSTS.E.BYPASS.LTC128B.128 [R226+0x7080], [R22.64], !P5 ;  /* 0x0708000016e27fae */ /* 0x0007e2000e901d5a */
[----:B------:R-:W-:Y:S05]  /*19600*/  PLOP3.LUT P0, PT, PT, PT, UP1, 0x80, 0x0 ;  /* 0x000000000000781c */ /* 0x000fea0003f0f018 */
[----:B------:R3:W-:Y:S01]  /*19610*/  LDGSTS.E.BYPASS.LTC128B.128 [R226+0x8880], [R20.64], !P4 ;  /* 0x0888000014e27fae */ /* 0x0007e2000e101d5a */
[C---:B------:R-:W-:Y:S05]  /*19620*/  HMMA.16816.F32.BF16 R8, R24.reuse, R10, RZ ;  /* 0x0000000a1808723c */ /* 0x040fea00000418ff */
[----:B------:R1:W-:Y:S06]  /*19630*/  @!P3 LDGSTS.E.BYPASS.LTC128B.128 [R226+0x5080], [R190.64], !P2 ;  /* 0x05080000bee2bfae */ /* 0x0003ec000d101d5a */
[----:B------:R1:W-:Y:S01]  /*19640*/  @!P3 LDGSTS.E.BYPASS.LTC128B.128 [R226+0x6880], [R188.64], !P6 ;  /* 0x06880000bce2bfae */ /* 0x0003e2000f101d5a */
[C---:B--2---:R-:W-:Y:S05]  /*19650*/  HMMA.16816.F32.BF16 R12, R24.reuse, R16, RZ ;  /* 0x00000010180c723c */ /* 0x044fea00000418ff */
[----:B------:R2:W-:Y:S03]  /*19660*/  @!P3 LDGSTS.E.BYPASS.LTC128B.128 [R226+0x8080], [R156.64], !P5 ;  /* 0x080800009ce2bfae */ /* 0x0005e6000e901d5a */
[C---:B------:R-:W-:Y:S03]  /*19670*/  HMMA.16816.F32.BF16 R16, R24.reuse, R18, RZ ;  /* 0x000000121810723c */ /* 0x040fe600000418ff */
[----:B------:R1:W-:Y:S06]  /*19680*/  @!P3 LDGSTS.E.BYPASS.LTC128B.128 [R226+0x9880], [R2.64], !P4 ;  /* 0x0988000002e2bfae */ /* 0x0003ec000e101d5a */
[----:B------:R-:W-:Y:S01]  /*19690*/  LDSM.16.M88.4 R180, [R218] ;  /* 0x00000000dab4783b */ /* 0x000fe20000000200 */
[C---:B---3--:R-:W-:Y:S05]  /*196a0*/  HMMA.16816.F32.BF16 R20, R24.reuse, R160, RZ ;  /* 0x000000a01814723c */ /* 0x048fea00000418ff */
[----:B------:R-:W0:Y:S03]  /*196b0*/  LDGDEPBAR ;  /* 0x00000000000079af */ /* 0x000e260000000000 */
[----:B------:R-:W-:Y:S03]  /*196c0*/  HMMA.16816.F32.BF16 R24, R24, R162, RZ ;  /* 0x000000a21818723c */ /* 0x000fe600000418ff */
[----:B------:R-:W3:Y:S05]  /*196d0*/  LDSM.16.M88.4 R184, [R215+0xa080] ;  /* 0x00a08000d7b8783b */ /* 0x000eea0000000200 */
[C---:B----4-:R-:W-:Y:S01]  /*196e0*/  HMMA.16816.F32.BF16 R4, R164.reuse, R168, R4 ;  /* 0x000000a8a404723c */ /* 0x050fe20000041804 */
[----:B------:R-:W4:Y:S04]  /*196f0*/  LDSM.16.M88.4 R160, [R215+0xa880] ;  /* 0x00a88000d7a0783b */ /* 0x000f280000000200 */
[----:B-1----:R-:W-:Y:S02]  /*19700*/  IMAD.MOV.U32 R3, RZ, RZ, R0 ;  /* 0x000000ffff037224 */ /* 0x002fe400078e0000 */
        /* <DEDUP_REMOVED lines=14> */
[----:B------:R-:W-:Y:S07]  /*197f0*/  LDSM.16.M88.4 R184, [R220+0x4000] ;  /* 0x00400000dcb8783b */ /* 0x000fee0000000200 */
[C---:B----4-:R-:W-:Y:S08]  /*19800*/  HMMA.16816.F32.BF16 R12, R180.reuse, R160, R12 ;  /* 0x000000a0b40c723c */ /* 0x050ff0000004180c */
[C---:B------:R-:W-:Y:S01]  /*19810*/  HMMA.16816.F32.BF16 R16, R180.reuse, R162, R16 ;  /* 0x000000a2b410723c */ /* 0x040fe20000041810 */
[----:B------:R-:W3:Y:S07]  /*19820*/  LDSM.16.M88.4 R160, [R221+0xc080] ;  /* 0x00c08000dda0783b */ /* 0x000eee0000000200 */
[C---:B-1----:R-:W-:Y:S08]  /*19830*/  HMMA.16816.F32.BF16 R20, R180.reuse, R188, R20 ;  /* 0x000000bcb414723c */ /* 0x042ff00000041814 */
[----:B------:R-:W-:Y:S01]  /*19840*/  HMMA.16816.F32.BF16 R24, R180, R190, R24 ;  /* 0x000000beb418723c */ /* 0x000fe20000041818 */
[----:B------:R-:W1:Y:S06]  /*19850*/  LDSM.16.M88.4 R180, [R221+0xc880] ;  /* 0x00c88000ddb4783b */ /* 0x000e6c0000000200 */
[----:B------:R-:W4:Y:S01]  /*19860*/  LDSM.16.M88.4 R188, [R208] ;  /* 0x00000000d0bc783b */ /* 0x000f220000000200 */
[C---:B-----5:R-:W-:Y:S08]  /*19870*/  HMMA.16816.F32.BF16 R4, R192.reuse, R196, R4 ;  /* 0x000000c4c004723c */ /* 0x060ff00000041804 */
[C---:B------:R-:W-:Y:S01]  /*19880*/  HMMA.16816.F32.BF16 R8, R192.reuse, R198, R8 ;  /* 0x000000c6c008723c */ /* 0x040fe20000041808 */
[----:B------:R-:W-:Y:S07]  /*19890*/  LDSM.16.M88.4 R196, [R215+0xb880] ;  /* 0x00b88000d7c4783b */ /* 0x000fee0000000200 */
[C---:B--2---:R-:W-:Y:S08]  /*198a0*/  HMMA.16816.F32.BF16 R12, R192.reuse, R164, R12 ;  /* 0x000000a4c00c723c */ /* 0x044ff0000004180c */
[C---:B------:R-:W-:Y:S01]  /*198b0*/  HMMA.16816.F32.BF16 R16, R192.reuse, R166, R16 ;  /* 0x000000a6c010723c */ /* 0x040fe20000041810 */
[----:B------:R-:W2:Y:S07]  /*198c0*/  LDSM.16.M88.4 R164, [R207] ;  /* 0x00000000cfa4783b */ /* 0x000eae0000000200 */
[C---:B------:R-:W-:Y:S08]  /*198d0*/  HMMA.16816.F32.BF16 R20, R192.reuse, R168, R20 ;  /* 0x000000a8c014723c */ /* 0x040ff00000041814 */
[----:B------:R-:W-:Y:S01]  /*198e0*/  HMMA.16816.F32.BF16 R24, R192, R170, R24 ;  /* 0x000000aac018723c */ /* 0x000fe20000041818 */
[----:B------:R-:W5:Y:S06]  /*198f0*/  LDSM.16.M88.4 R168, [R206] ;  /* 0x00000000cea8783b */ /* 0x000f6c0000000200 */
        /* <DEDUP_REMOVED lines=17> */
[C---:B-----5:R-:W-:Y:S08]  /*19a10*/  HMMA.16816.F32.BF16 R20, R184.reuse, R168, R20 ;  /* 0x000000a8b814723c */ /* 0x060ff00000041814 */
        /* <DEDUP_REMOVED lines=42> */
[----:B------:R-:W2:Y:S01]  /*19cc0*/  LDSM.16.M88.4 R192, [R222+0xc000] ;  /* 0x00c00000dec0783b */ /* 0x000ea20000000200 */
        /* <DEDUP_REMOVED lines=31> */
[C---:B------:R-:W-:Y:S08]  /*19ec0*/  HMMA.16816.F32.BF16 R8, R176.reuse, R182, R8 ;  /* 0x000000b6b008723c */ /* 0x040ff00000041808 */
[C---:B--2---:R-:W-:Y:S08]  /*19ed0*/  HMMA.16816.F32.BF16 R12, R176.reuse, R164, R12 ;  /* 0x000000a4b00c723c */ /* 0x044ff0000004180c */
[C---:B------:R-:W-:Y:S08]  /*19ee0*/  HMMA.16816.F32.BF16 R16, R176.reuse, R166, R16 ;  /* 0x000000a6b010723c */ /* 0x040ff00000041810 */
[C---:B----4-:R-:W-:Y:S08]  /*19ef0*/  HMMA.16816.F32.BF16 R20, R176.reuse, R168, R20 ;  /* 0x000000a8b014723c */ /* 0x050ff00000041814 */
[----:B------:R-:W-:Y:S08]  /*19f00*/  HMMA.16816.F32.BF16 R24, R176, R170, R24 ;  /* 0x000000aab018723c */ /* 0x000ff00000041818 */
[C---:B-----5:R-:W-:Y:S08]  /*19f10*/  HMMA.16816.F32.BF16 R4, R184.reuse, R188, R4 ;  /* 0x000000bcb804723c */ /* 0x060ff00000041804 */
[C---:B------:R-:W-:Y:S08]  /*19f20*/  HMMA.16816.F32.BF16 R8, R184.reuse, R190, R8 ;  /* 0x000000beb808723c */ /* 0x040ff00000041808 */
[C---:B---3--:R-:W-:Y:S08]  /*19f30*/  HMMA.16816.F32.BF16 R12, R184.reuse, R160, R12 ;  /* 0x000000a0b80c723c */ /* 0x048ff0000004180c */
[C---:B------:R-:W-:Y:S01]  /*19f40*/  HMMA.16816.F32.BF16 R16, R184.reuse, R162, R16 ;  /* 0x000000a2b810723c */ /* 0x040fe20000041810 */
[----:B------:R-:W2:Y:S07]  /*19f50*/  LDSM.16.M88.4 R160, [R209+0x5000] ;  /* 0x00500000d1a0783b */ /* 0x000eae0000000200 */
[C---:B-1----:R-:W-:Y:S08]  /*19f60*/  HMMA.16816.F32.BF16 R20, R184.reuse, R172, R20 ;  /* 0x000000acb814723c */ /* 0x042ff00000041814 */
[----:B------:R-:W-:Y:S08]  /*19f70*/  HMMA.16816.F32.BF16 R24, R184, R174, R24 ;  /* 0x000000aeb818723c */ /* 0x000ff00000041818 */
[C---:B------:R-:W-:Y:S08]  /*19f80*/  HMMA.16816.F32.BF16 R4, R192.reuse, R196, R4 ;  /* 0x000000c4c004723c */ /* 0x040ff00000041804 */
[C---:B------:R-:W-:Y:S08]  /*19f90*/  HMMA.16816.F32.BF16 R8, R192.reuse, R198, R8 ;  /* 0x000000c6c008723c */ /* 0x040ff00000041808 */
[C---:B--2---:R-:W-:Y:S08]  /*19fa0*/  HMMA.16816.F32.BF16 R12, R192.reuse, R160, R12 ;  /* 0x000000a0c00c723c */ /* 0x044ff0000004180c */
        /* <DEDUP_REMOVED lines=23> */
[----:B------:R-:W-:Y:S05]  /*1a120*/  FMUL.FTZ R19, R19, c[0x0][0x320] ;  /* 0x0000c80013137a20 */ /* 0x000fea0000410000 */
[----:B------:R1:W1:Y:S01]  /*1a130*/  MUFU.TANH R8, R2 ;  /* 0x0000000200087308 */ /* 0x0002620000002400 */
[C---:B--2---:R-:W-:Y:S09]  /*1a140*/  HMMA.16816.F32.BF16 R20, R192.reuse, R4, R20 ;  /* 0x00000004c014723c */ /* 0x044ff20000041814 */
[----:B------:R2:W1:Y:S01]  /*1a150*/  MUFU.TANH R160, R9 ;  /* 0x0000000900a07308 */ /* 0x0004620000002400 */
[----:B------:R-:W-:Y:S09]  /*1a160*/  HMMA.16816.F32.BF16 R24, R192, R6, R24 ;  /* 0x00000006c018723c */ /* 0x000ff20000041818 */
        /* <DEDUP_REMOVED lines=27> */
.L_x_1508:
[----:B-1----:R-:W-:Y:S01]  /*1a320*/  FMNMX.FTZ R5, R175, R0, !PT ;  /* 0x00000000af057209 */ /* 0x002fe20007810000 */
[----:B------:R-:W-:Y:S01]  /*1a330*/  LDSM.16.MT88.4 R20, [R214+0x4080] ;  /* 0x00408000d614783b */ /* 0x000fe20000004200 */
[----:B------:R-:W-:Y:S01]  /*1a340*/  FMNMX.FTZ R6, R172, R159, !PT ;  /* 0x0000009fac067209 */ /* 0x000fe20007810000 */
[----:B------:R-:W-:Y:S01]  /*1a350*/  UIADD3 UR13, UR13, -0x1, URZ ;  /* 0xffffffff0d0d7890 */ /* 0x000fe2000fffe03f */
        /* <DEDUP_REMOVED lines=23> */
[----:B------:R-:W-:Y:S01]  /*1a4d0*/  PLOP3.LUT P0, PT, PT, PT, UP1, 0x80, 0x0 ;  /* 0x000000000000781c */ /* 0x000fe20003f0f018 */
        /* <DEDUP_REMOVED lines=28> */
[----:B------:R-:W3:Y:S01]  /*1a6a0*/  LDSM.16.MT88.4 R160, [R213+0x4080] ;  /* 0x00408000d5a0783b */ /* 0x000ee20000004200 */
[--C-:B------:R-:W-:Y:S02]  /*1a6b0*/  FFMA.FTZ R192, R168, c[0x0][0x2d0], -R187.reuse ;  /* 0x0000b400a8c07a23 */ /* 0x100fe400000108bb */
[--C-:B------:R-:W-:Y:S02]  /*1a6c0*/  FFMA.FTZ R193, R171, c[0x0][0x2d0], -R176.reuse ;  /* 0x0000b400abc17a23 */ /* 0x100fe400000108b0 */
[--C-:B------:R-:W-:Y:S02]  /*1a6d0*/  FFMA.FTZ R194, R169, c[0x0][0x2d0], -R176.reuse ;  /* 0x0000b400a9c27a23 */ /* 0x100fe400000108b0 */
[--C-:B------:R-:W-:Y:S01]  /*1a6e0*/  FFMA.FTZ R196, R166, c[0x0][0x2d0], -R187.reuse ;  /* 0x0000b400a6c47a23 */ /* 0x100fe200000108bb */
[----:B------:R-:W-:Y:S01]  /*1a6f0*/  LDSM.16.MT88.4 R168, [R212+0x6080] ;  /* 0x00608000d4a8783b */ /* 0x000fe20000004200 */
[----:B------:R4:W5:Y:S01]  /*1a700*/  MUFU.EX2 R2, R4 ;  /* 0x0000000400027308 */ /* 0x0009620000000800 */
        /* <DEDUP_REMOVED lines=9> */
[----:B------:R-:W-:Y:S02]  /*1a7a0*/  FMUL.FTZ R25, R3, R133 ;  /* 0x0000008503197220 */ /* 0x000fe40000410000 */
[--C-:B------:R-:W-:Y:S01]  /*1a7b0*/  FFMA.FTZ R198, R165, c[0x0][0x2d0], -R176.reuse ;  /* 0x0000b400a5c67a23 */ /* 0x100fe200000108b0 */
[----:B------:R-:W-:Y:S01]  /*1a7c0*/  MUFU.EX2 R184, R184 ;  /* 0x000000b800b87308 */ /* 0x000fe20000000800 */
[----:B------:R-:W-:Y:S01]  /*1a7d0*/  LDSM.16.MT88.4 R164, [R216+0x6080] ;  /* 0x00608000d8a4783b */ /* 0x000fe20000004200 */
[--C-:B------:R-:W-:Y:S02]  /*1a7e0*/  FFMA.FTZ R247, R178, c[0x0][0x2d0], -R187.reuse ;  /* 0x0000b400b2f77a23 */ /* 0x100fe400000108bb */
[----:B----4-:R-:W-:Y:S02]  /*1a7f0*/  FMUL.FTZ R4, R3, R152 ;  /* 0x0000009803047220 */ /* 0x010fe40000410000 */
[C---:B-----5:R-:W-:Y:S02]  /*1a800*/  FMUL.FTZ R6, R2.reuse, R154 ;  /* 0x0000009a02067220 */ /* 0x060fe40000410000 */
[C---:B------:R-:W-:Y:S02]  /*1a810*/  FMUL.FTZ R7, R2.reuse, R155 ;  /* 0x0000009b02077220 */ /* 0x040fe40000410000 */
        /* <DEDUP_REMOVED lines=19> */
[----:B----4-:R-:W-:Y:S01]  /*1a950*/  F2FP.BF16.PACK_AB R154, R183, R184 ;  /* 0x000000b8b79a723e */ /* 0x010fe200000010ff */
[C---:B------:R-:W-:Y:S02]  /*1a960*/  FMUL.FTZ R34, R2.reuse, R34 ;  /* 0x0000002202227220 */ /* 0x040fe40000410000 */
[C---:B------:R-:W-:Y:S02]  /*1a970*/  FMUL.FTZ R35, R2.reuse, R35 ;  /* 0x0000002302237220 */ /* 0x040fe40000410000 */
[C---:B------:R-:W-:Y:S01]  /*1a980*/  FMUL.FTZ R36, R3.reuse, R36 ;  /* 0x0000002403247220 */ /* 0x040fe20000410000 */
[----:B------:R-:W4:Y:S01]  /*1a990*/  MUFU.EX2 R159, R159 ;  /* 0x0000009f009f7308 */ /* 0x000f220000000800 */
[----:B------:R-:W-:Y:S02]  /*1a9a0*/  FMUL.FTZ R37, R3, R37 ;  /* 0x0000002503257220 */ /* 0x000fe40000410000 */
[C---:B------:R-:W-:Y:S01]  /*1a9b0*/  FMUL.FTZ R38, R2.reuse, R38 ;  /* 0x0000002602267220 */ /* 0x040fe20000410000 */
        /* <DEDUP_REMOVED lines=13> */
[----:B----4-:R-:W-:Y:S01]  /*1aa90*/  F2FP.BF16.PACK_AB R155, R159, R180 ;  /* 0x000000b49f9b723e */ /* 0x010fe200000010ff */
        /* <DEDUP_REMOVED lines=14> */
[----:B------:R-:W4:Y:S01]  /*1ab80*/  LDSM.16.MT88.4 R144, [R212+0x4080] ;  /* 0x00408000d490783b */ /* 0x000f220000004200 */
[C---:B------:R-:W-:Y:S02]  /*1ab90*/  FMUL.FTZ R54, R2.reuse, R54 ;  /* 0x0000003602367220 */ /* 0x040fe40000410000 */
[C---:B------:R-:W-:Y:S02]  /*1aba0*/  FMUL.FTZ R55, R2.reuse, R55 ;  /* 0x0000003702377220 */ /* 0x040fe40000410000 */
[C---:B------:R-:W-:Y:S02]  /*1abb0*/  HMMA.16816.F32.BF16 R12, R152.reuse, R20, R12 ;  /* 0x00000014980c723c */ /* 0x040fe4000004180c */
[----:B------:R-:W5:Y:S01]  /*1abc0*/  MUFU.EX2 R195, R195 ;  /* 0x000000c300c37308 */ /* 0x000f620000000800 */
        /* <DEDUP_REMOVED lines=9> */
[----:B------:R-:W1:Y:S01]  /*1ac60*/  LDSM.16.MT88.4 R136, [R216+0x5880] ;  /* 0x00588000d888783b */ /* 0x000e620000004200 */
[C---:B------:R-:W-:Y:S01]  /*1ac70*/  FMUL.FTZ R59, R2.reuse, R59 ;  /* 0x0000003b023b7220 */ /* 0x040fe20000410000 */
[----:B------:R-:W1:Y:S01]  /*1ac80*/  MUFU.EX2 R198, R198 ;  /* 0x000000c600c67308 */ /* 0x000e620000000800 */
[C---:B------:R-:W-:Y:S02]  /*1ac90*/  FMUL.FTZ R60, R3.reuse, R60 ;  /* 0x0000003c033c7220 */ /* 0x040fe40000410000 */
[C---:B---3--:R-:W-:Y:S03]  /*1aca0*/  HMMA.16816.F32.BF16 R20, R152.reuse, R160, R20 ;  /* 0x000000a09814723c */ /* 0x048fe60000041814 */
        /* <DEDUP_REMOVED lines=8> */
[C---:B----4-:R-:W-:Y:S04]  /*1ad30*/  HMMA.16816.F32.BF16 R28, R152.reuse, R144, R28 ;  /* 0x00000090981c723c */ /* 0x050fe8000004181c */
[C---:B------:R-:W-:Y:S02]  /*1ad40*/  FMUL.FTZ R66, R2.reuse, R66 ;  /* 0x0000004202427220 */ /* 0x040fe40000410000 */
[C---:B------:R-:W-:Y:S02]  /*1ad50*/  FMUL.FTZ R67, R2.reuse, R67 ;  /* 0x0000004302437220 */ /* 0x040fe40000410000 */
[C---:B------:R-:W-:Y:S01]  /*1ad60*/  HMMA.16816.F32.BF16 R32, R152.reuse, R146, R32 ;  /* 0x000000929820723c */ /* 0x040fe20000041820 */
[----:B------:R-:W-:Y:S03]  /*1ad70*/  LDSM.16.MT88.4 R144, [R214+0x4880] ;  /* 0x00488000d690783b */ /* 0x000fe60000004200 */
        /* <DEDUP_REMOVED lines=22> */
[----:B------:R-:W4:Y:S03]  /*1aee0*/  LDSM.16.MT88.4 R140, [R214+0x7080] ;  /* 0x00708000d68c783b */ /* 0x000f260000004200 */
        /* <DEDUP_REMOVED lines=63> */
[----:B------:R-:W-:Y:S02]  /*1b2e0*/  FMUL.FTZ R123, R2, R123 ;  /* 0x0000007b027b7220 */ /* 0x000fe40000410000 */
[C---:B------:R-:W-:Y:S01]  /*1b2f0*/  FMUL.FTZ R124, R3.reuse, R124 ;  /* 0x0000007c037c7220 */ /* 0x040fe20000410000 */
[----:B--2---:R-:W-:Y:S01]  /*1b300*/  F2FP.BF16.PACK_AB R132, R192, R191 ;  /* 0x000000bfc084723e */ /* 0x004fe200000010ff */
[C---:B------:R-:W-:Y:S03]  /*1b310*/  FMUL.FTZ R125, R3.reuse, R125 ;  /* 0x0000007d037d7220 */ /* 0x040fe60000410000 */
[C---:B------:R-:W-:Y:S03]  /*1b320*/  HMMA.16816.F32.BF16 R120, R152.reuse, R134, R120 ;  /* 0x000000869878723c */ /* 0x040fe60000041878 */
[----:B------:R-:W-:Y:S01]  /*1b330*/  FMUL.FTZ R126, R2, R126 ;  /* 0x0000007e027e7220 */ /* 0x000fe20000410000 */
[----:B------:R-:W-:Y:S01]  /*1b340*/  F2FP.BF16.PACK_AB R133, R194, R193 ;  /* 0x000000c1c285723e */ /* 0x000fe200000010ff */
[C---:B------:R-:W-:Y:S02]  /*1b350*/  FMUL.FTZ R127, R2.reuse, R127 ;  /* 0x0000007f027f7220 */ /* 0x040fe40000410000 */
[----:B------:R-:W-:Y:S01]  /*1b360*/  FMUL.FTZ R128, R3, R128 ;  /* 0x0000008003807220 */ /* 0x000fe20000410000 */
[----:B-----5:R-:W-:Y:S01]  /*1b370*/  F2FP.BF16.PACK_AB R134, R195, R196 ;  /* 0x000000c4c386723e */ /* 0x020fe200000010ff */
[----:B------:R-:W-:Y:S03]  /*1b380*/  FMUL.FTZ R129, R3, R129 ;  /* 0x0000008103817220 */ /* 0x000fe60000410000 */
[C---:B----4-:R-:W-:Y:S03]  /*1b390*/  HMMA.16816.F32.BF16 R124, R152.reuse, R140, R124 ;  /* 0x0000008c987c723c */ /* 0x050fe6000004187c */
[----:B------:R-:W-:Y:S01]  /*1b3a0*/  FMUL.FTZ R130, R2, R130 ;  /* 0x0000008202827220 */ /* 0x000fe20000410000 */
[----:B------:R-:W-:Y:S01]  /*1b3b0*/  F2FP.BF16.PACK_AB R135, R198, R197 ;  /* 0x000000c5c687723e */ /* 0x000fe200000010ff */
[----:B------:R-:W-:Y:S02]  /*1b3c0*/  FMUL.FTZ R131, R2, R131 ;  /* 0x0000008302837220 */ /* 0x000fe40000410000 */
[--C-:B------:R-:W-:Y:S02]  /*1b3d0*/  FFMA.FTZ R188, R188, c[0x0][0x2d0], -R187.reuse ;  /* 0x0000b400bcbc7a23 */ /* 0x100fe400000108bb */
[--C-:B------:R-:W-:Y:S03]  /*1b3e0*/  FFMA.FTZ R199, R190, c[0x0][0x2d0], -R187.reuse ;  /* 0x0000b400bec77a23 */ /* 0x100fe600000108bb */
[----:B------:R-:W-:Y:S01]  /*1b3f0*/  HMMA.16816.F32.BF16 R128, R152, R142, R128 ;  /* 0x0000008e9880723c */ /* 0x000fe20000041880 */
[----:B------:R-:W2:Y:S01]  /*1b400*/  LDSM.16.MT88.4 R140, [R214+0x6080] ;  /* 0x00608000d68c783b */ /* 0x000ea20000004200 */
[----:B------:R-:W-:Y:S01]  /*1b410*/  MUFU.EX2 R188, R188 ;  /* 0x000000bc00bc7308 */ /* 0x000fe20000000800 */
[--C-:B------:R-:W-:Y:S02]  /*1b420*/  FFMA.FTZ R190, R179, c[0x0][0x2d0], -R176.reuse ;  /* 0x0000b400b3be7a23 */ /* 0x100fe400000108b0 */
[----:B------:R-:W-:Y:S02]  /*1b430*/  FFMA.FTZ R187, R177, c[0x0][0x2d0], -R187 ;  /* 0x0000b400b1bb7a23 */ /* 0x000fe400000108bb */
[--C-:B------:R-:W-:Y:S01]  /*1b440*/  FFMA.FTZ R189, R189, c[0x0][0x2d0], -R176.reuse ;  /* 0x0000b400bdbd7a23 */ /* 0x100fe200000108b0 */
[C---:B-1----:R-:W-:Y:S01]  /*1b450*/  HMMA.16816.F32.BF16 R4, R132.reuse, R136, R4 ;  /* 0x000000888404723c */ /* 0x042fe20000041804 */
[----:B------:R-:W1:Y:S03]  /*1b460*/  LDSM.16.MT88.4 R152, [R213+0x6080] ;  /* 0x00608000d598783b */ /* 0x000e660000004200 */
[----:B------:R-:W3:Y:S01]  /*1b470*/  MUFU.EX2 R199, R199 ;  /* 0x000000c700c77308 */ /* 0x000ee20000000800 */
[--C-:B------:R-:W-:Y:S02]  /*1b480*/  FFMA.FTZ R158, R158, c[0x0][0x2d0], -R176.reuse ;  /* 0x0000b4009e9e7a23 */ /* 0x100fe400000108b0 */
[----:B------:R-:W-:Y:S01]  /*1b490*/  FFMA.FTZ R176, R157, c[0x0][0x2d0], -R176 ;  /* 0x0000b4009db07a23 */ /* 0x000fe200000108b0 */
[C---:B------:R-:W-:Y:S01]  /*1b4a0*/  HMMA.16816.F32.BF16 R8, R132.reuse, R138, R8 ;  /* 0x0000008a8408723c */ /* 0x040fe20000041808 */
[----:B------:R-:W4:Y:S03]  /*1b4b0*/  LDSM.16.MT88.4 R136, [R214+0x7880] ;  /* 0x00788000d688783b */ /* 0x000f260000004200 */
[----:B------:R-:W-:Y:S02]  /*1b4c0*/  FFMA.FTZ R186, R3, R234, R186 ;  /* 0x000000ea03ba7223 */ /* 0x000fe400000100ba */
[----:B------:R5:W-:Y:S01]  /*1b4d0*/  MUFU.EX2 R157, R176 ;  /* 0x000000b0009d7308 */ /* 0x000be20000000800 */
[----:B------:R-:W-:Y:S01]  /*1b4e0*/  FFMA.FTZ R182, R2, R227, R182 ;  /* 0x000000e302b67223 */ /* 0x000fe200000100b6 */
[C---:B------:R-:W-:Y:S04]  /*1b4f0*/  HMMA.16816.F32.BF16 R12, R132.reuse, R144, R12 ;  /* 0x00000090840c723c */ /* 0x040fe8000004180c */
[----:B------:R-:W-:Y:S02]  /*1b500*/  FADD.FTZ R185, R185, R186 ;  /* 0x000000bab9b97221 */ /* 0x000fe40000010000 */
[----:B------:R-:W-:Y:S02]  /*1b510*/  FADD.FTZ R181, R181, R182 ;  /* 0x000000b6b5b57221 */ /* 0x000fe40000010000 */
[C---:B------:R-:W-:Y:S01]  /*1b520*/  HMMA.16816.F32.BF16 R16, R132.reuse, R146, R16 ;  /* 0x000000928410723c */ /* 0x040fe20000041810 */
[----:B------:R-:W1:Y:S01]  /*1b530*/  LDSM.16.MT88.4 R144, [R213+0x7880] ;  /* 0x00788000d590783b */ /* 0x000e620000004200 */
[----:B------:R-:W-:Y:S02]  /*1b540*/  MUFU.EX2 R189, R189 ;  /* 0x000000bd00bd7308 */ /* 0x000fe40000000800 */
[----:B------:R-:W-:Y:S04]  /*1b550*/  FADD.FTZ R2, R184, R185 ;  /* 0x000000b9b8027221 */ /* 0x000fe80000010000 */
[C---:B------:R-:W-:Y:S04]  /*1b560*/  HMMA.16816.F32.BF16 R20, R132.reuse, R148, R20 ;  /* 0x000000948414723c */ /* 0x040fe80000041814 */
[----:B------:R-:W2:Y:S01]  /*1b570*/  MUFU.EX2 R190, R190 ;  /* 0x000000be00be7308 */ /* 0x000ea20000000800 */
[----:B------:R-:W-:Y:S01]  /*1b580*/  FADD.FTZ R2, R183, R2 ;  /* 0x00000002b7027221 */ /* 0x000fe20000010000 */
[----:B-----5:R-:W-:Y:S02]  /*1b590*/  LDSM.16.MT88.4 R176, [R216+0x6880] ;  /* 0x00688000d8b0783b */ /* 0x020fe40000004200 */
[C---:B------:R-:W-:Y:S04]  /*1b5a0*/  HMMA.16816.F32.BF16 R24, R132.reuse, R150, R24 ;  /* 0x000000968418723c */ /* 0x040fe80000041818 */
[----:B------:R-:W-:Y:S02]  /*1b5b0*/  FADD.FTZ R3, R191, R2 ;  /* 0x00000002bf037221 */ /* 0x000fe40000010000 */
[----:B------:R-:W-:Y:S01]  /*1b5c0*/  LDSM.16.MT88.4 R148, [R216+0x9080] ;  /* 0x00908000d894783b */ /* 0x000fe20000004200 */
[----:B------:R-:W5:Y:S01]  /*1b5d0*/  MUFU.EX2 R248, R187 ;  /* 0x000000bb00f87308 */ /* 0x000f620000000800 */
[C---:B------:R-:W-:Y:S04]  /*1b5e0*/  HMMA.16816.F32.BF16 R28, R132.reuse, R160, R28 ;  /* 0x000000a0841c723c */ /* 0x040fe8000004181c */
[----:B------:R-:W-:Y:S03]  /*1b5f0*/  FADD.FTZ R3, R192, R3 ;  /* 0x00000003c0037221 */ /* 0x000fe60000010000 */
[----:B---3--:R-:W-:Y:S01]  /*1b600*/  F2FP.BF16.PACK_AB R160, R199, R188 ;  /* 0x000000bcc7a0723e */ /* 0x008fe200000010ff */
[C---:B------:R-:W-:Y:S01]  /*1b610*/  HMMA.16816.F32.BF16 R32, R132.reuse, R162, R32 ;  /* 0x000000a28420723c */ /* 0x040fe20000041820 */
[----:B------:R-:W3:Y:S03]  /*1b620*/  MUFU.EX2 R158, R158 ;  /* 0x0000009e009e7308 */ /* 0x000ee60000000800 */
[----:B--2---:R-:W-:Y:S01]  /*1b630*/  F2FP.BF16.PACK_AB R161, R190, R189 ;  /* 0x000000bdbea1723e */ /* 0x004fe200000010ff */
[----:B------:R-:W-:Y:S03]  /*1b640*/  FADD.FTZ R196, R196, R3 ;  /* 0x00000003c4c47221 */ /* 0x000fe60000010000 */
[C---:B------:R-:W-:Y:S04]  /*1b650*/  HMMA.16816.F32.BF16 R36, R132.reuse, R164, R36 ;  /* 0x000000a48424723c */ /* 0x040fe80000041824 */
[----:B------:R-:W-:Y:S01]  /*1b660*/  FADD.FTZ R195, R195, R196 ;  /* 0x000000c4c3c37221 */ /* 0x000fe20000010000 */
[----:B-----5:R-:W-:Y:S03]  /*1b670*/  F2FP.BF16.PACK_AB R162, R248, R247 ;  /* 0x000000f7f8a2723e */ /* 0x020fe600000010ff */
[C---:B------:R-:W-:Y:S01]  /*1b680*/  HMMA.16816.F32.BF16 R40, R132.reuse, R166, R40 ;  /* 0x000000a68428723c */ /* 0x040fe20000041828 */
[----:B------:R-:W-:Y:S03]  /*1b690*/  LDSM.16.MT88.4 R164, [R214+0x5080] ;  /* 0x00508000d6a4783b */ /* 0x000fe60000004200 */
[----:B------:R-:W-:Y:S04]  /*1b6a0*/  FADD.FTZ R188, R188, R195 ;  /* 0x000000c3bcbc7221 */ /* 0x000fe80000010000 */
[C---:B------:R-:W-:Y:S04]  /*1b6b0*/  HMMA.16816.F32.BF16 R44, R132.reuse, R140, R44 ;  /* 0x0000008c842c723c */ /* 0x040fe8000004182c */
[----:B---3--:R-:W-:Y:S01]  /*1b6c0*/  F2FP.BF16.PACK_AB R163, R157, R158 ;  /* 0x0000009e9da3723e */ /* 0x008fe200000010ff */
[----:B------:R-:W-:Y:S03]  /*1b6d0*/  FADD.FTZ R188, R199, R188 ;  /* 0x000000bcc7bc7221 */ /* 0x000fe60000010000 */
[C---:B------:R-:W-:Y:S01]  /*1b6e0*/  HMMA.16816.F32.BF16 R48, R132.reuse, R142, R48 ;  /* 0x0000008e8430723c */ /* 0x040fe20000041830 */
[----:B------:R-:W2:Y:S03]  /*1b6f0*/  LDSM.16.MT88.4 R140, [R212+0x7880] ;  /* 0x00788000d48c783b */ /* 0x000ea60000004200 */
[----:B------:R-:W-:Y:S04]  /*1b700*/  FADD.FTZ R247, R247, R188 ;  /* 0x000000bcf7f77221 */ /* 0x000fe80000010000 */
[C---:B-1----:R-:W-:Y:S04]  /*1b710*/  HMMA.16816.F32.BF16 R52, R132.reuse, R152, R52 ;  /* 0x000000988434723c */ /* 0x042fe80000041834 */
        /* <DEDUP_REMOVED lines=11> */
[C---:B------:R-:W-:Y:S08]  /*1b7d0*/  HMMA.16816.F32.BF16 R84, R132.reuse, R144, R84 ;  /* 0x000000908454723c */ /* 0x040ff00000041854 */
        /* <DEDUP_REMOVED lines=9> */
[C---:B------:R-:W-:Y:S08]  /*1b870*/  HMMA.16816.F32.BF16 R112, R132.reuse, R138, R112 ;  /* 0x0000008a8470723c */ /* 0x040ff00000041870 */
[C---:B---3--:R-:W-:Y:S08]  /*1b880*/  HMMA.16816.F32.BF16 R116, R132.reuse, R144, R116 ;  /* 0x000000908474723c */ /* 0x048ff00000041874 */
[C---:B------:R-:W-:Y:S08]  /*1b890*/  HMMA.16816.F32.BF16 R120, R132.reuse, R146, R120 ;  /* 0x000000928478723c */ /* 0x040ff00000041878 */
[C---:B--2---:R-:W-:Y:S08]  /*1b8a0*/  HMMA.16816.F32.BF16 R124, R132.reuse, R140, R124 ;  /* 0x0000008c847c723c */ /* 0x044ff0000004187c */
        /* <DEDUP_REMOVED lines=56> */
.L_x_1506:
        /* <DEDUP_REMOVED lines=10> */
[----:B-1----:R-:W-:Y:S01]  /*1bcd0*/  FADD.FTZ R5, R6, R5 ;  /* 0x0000000506057221 */ /* 0x002fe20000010000 */
[----:B------:R-:W-:Y:S01]  /*1bce0*/  MOV R6, 0xff800000 ;  /* 0xff80000000067802 */ /* 0x000fe20000000f00 */
        /* <DEDUP_REMOVED lines=143> */
.L_x_1430:
[----:B------:R-:W-:Y:S01]  /*1c5e0*/  USHF.R.S32.HI UR8, URZ, 0x1f, UR16 ;  /* 0x0000001f3f087899 */ /* 0x000fe20008011410 */
[----:B------:R-:W-:Y:S05]  /*1c5f0*/  @P2 BRA `(.L_x_1510) ;  /* 0x00001c3000002947 */ /* 0x000fea0003800000 */
[----:B------:R-:W1:Y:S01]  /*1c600*/  S2R R0, SR_TID.X ;  /* 0x0000000000007919 */ /* 0x000e620000002100 */
[----:B------:R-:W-:Y:S01]  /*1c610*/  F2FP.BF16.PACK_AB R152, R153, R152 ;  /* 0x000000989998723e */ /* 0x000fe200000010ff */
[----:B------:R-:W-:Y:S01]  /*1c620*/  ULDC.64 UR6, c[0x0][0x500] ;  /* 0x0001400000067ab9 */ /* 0x000fe20000000a00 */
[----:B------:R-:W-:Y:S01]  /*1c630*/  F2FP.BF16.PACK_AB R154, R155, R154 ;  /* 0x0000009a9b9a723e */ /* 0x000fe200000010ff */
[----:B------:R-:W-:Y:S01]  /*1c640*/  ULDC.64 UR4, c[0x0][0x508] ;  /* 0x0001420000047ab9 */ /* 0x000fe20000000a00 */
[----:B------:R-:W-:Y:S01]  /*1c650*/  F2FP.BF16.PACK_AB R148, R149, R148 ;  /* 0x000000949594723e */ /* 0x000fe200000010ff */
[----:B------:R-:W-:Y:S01]  /*1c660*/  UISETP.NE.U32.AND UP1, UPT, URZ, UR6, UPT ;  /* 0x000000063f00728c */ /* 0x000fe2000bf25070 */
[----:B------:R-:W-:Y:S01]  /*1c670*/  F2FP.BF16.PACK_AB R150, R151, R150 ;  /* 0x000000969796723e */ /* 0x000fe200000010ff */
[----:B------:R-:W-:Y:S01]  /*1c680*/  UISETP.NE.U32.AND UP0, UPT, URZ, UR4, UPT ;  /* 0x000000043f00728c */ /* 0x000fe2000bf05070 */
[----:B------:R-:W-:Y:S01]  /*1c690*/  F2FP.BF16.PACK_AB R144, R145, R144 ;  /* 0x000000909190723e */ /* 0x000fe200000010ff */
[----:B------:R-:W-:Y:S01]  /*1c6a0*/  UISETP.NE.AND.EX UP1, UPT, URZ, UR7, UPT, UP1 ;  /* 0x000000073f00728c */ /* 0x000fe2000bf25310 */
[----:B------:R-:W-:Y:S01]  /*1c6b0*/  F2FP.BF16.PACK_AB R146, R147, R146 ;  /* 0x000000929392723e */ /* 0x000fe200000010ff */
[----:B------:R-:W-:Y:S01]  /*1c6c0*/  UISETP.NE.AND.EX UP0, UPT, URZ, UR5, UPT, UP0 ;  /* 0x000000053f00728c */ /* 0x000fe2000bf05300 */
[----:B------:R-:W-:Y:S01]  /*1c6d0*/  F2FP.BF16.PACK_AB R140, R141, R140 ;  /* 0x0000008c8d8c723e */ /* 0x000fe200000010ff */
[----:B------:R-:W-:Y:S01]  /*1c6e0*/  UMOV UR4, 0x4 ;  /* 0x0000000400047882 */ /* 0x000fe20000000000 */
[----:B------:R-:W-:Y:S01]  /*1c6f0*/  F2FP.BF16.PACK_AB R142, R143, R142 ;  /* 0x0000008e8f8e723e */ /* 0x000fe200000010ff */
[----:B------:R-:W-:Y:S01]  /*1c700*/  ULDC.64 UR6, c[0x0][0x500] ;  /* 0x0001400000067ab9 */ /* 0x000fe20000000a00 */
[----:B------:R-:W-:Y:S01]  /*1c710*/  F2FP.BF16.PACK_AB R136, R137, R136 ;  /* 0x000000888988723e */ /* 0x000fe200000010ff */
[----:B------:R-:W-:Y:S01]  /*1c720*/  UIMAD.WIDE UR6, UR24, UR4, UR6 ;  /* 0x00000004180672a5 */ /* 0x000fe2000f8e0206 */
[----:B------:R-:W-:-:S02]  /*1c730*/  F2FP.BF16.PACK_AB R138, R139, R138 ;  /* 0x0000008a8b8a723e */ /* 0x000fc400000010ff */
[----:B------:R-:W-:Y:S02]  /*1c740*/  F2FP.BF16.PACK_AB R132, R133, R132 ;  /* 0x000000848584723e */ /* 0x000fe400000010ff */
[----:B------:R-:W-:Y:S02]  /*1c750*/  F2FP.BF16.PACK_AB R134, R135, R134 ;  /* 0x000000868786723e */ /* 0x000fe400000010ff */
[----:B-1----:R-:W-:Y:S02]  /*1c760*/  SHF.R.S32.HI R5, RZ, 0x1f, R0 ;  /* 0x0000001fff057819 */ /* 0x002fe40000011400 */
[----:B------:R-:W-:Y:S02]  /*1c770*/  F2FP.BF16.PACK_AB R28, R29, R28 ;  /* 0x0000001c1d1c723e */ /* 0x000fe400000010ff */
[----:B------:R-:W-:Y:S02]  /*1c780*/  LEA.HI R2, R5, R0, RZ, 0x2 ;  /* 0x0000000005027211 */ /* 0x000fe400078f10ff */
[----:B------:R-:W-:-:S02]  /*1c790*/  F2FP.BF16.PACK_AB R30, R31, R30 ;  /* 0x0000001e1f1e723e */ /* 0x000fc400000010ff */
[--C-:B------:R-:W-:Y:S02]  /*1c7a0*/  SHF.R.S32.HI R10, RZ, 0x2, R2.reuse ;  /* 0x00000002ff0a7819 */ /* 0x100fe40000011402 */
[----:B------:R-:W-:Y:S02]  /*1c7b0*/  SHF.R.S32.HI R9, RZ, 0x1f, R2 ;  /* 0x0000001fff097819 */ /* 0x000fe40000011402 */
[----:B------:R-:W-:Y:S02]  /*1c7c0*/  LOP3.LUT R11, R2, 0xfffffffc, RZ, 0xc0, !PT ;  /* 0xfffffffc020b7812 */ /* 0x000fe400078ec0ff */
[----:B------:R-:W-:Y:S02]  /*1c7d0*/  LEA.HI R9, R9, R10, RZ, 0x3 ;  /* 0x0000000a09097211 */ /* 0x000fe400078f18ff */
[----:B------:R-:W-:Y:S01]  /*1c7e0*/  F2FP.BF16.PACK_AB R32, R33, R32 ;  /* 0x000000202120723e */ /* 0x000fe200000010ff */
[----:B------:R-:W-:Y:S01]  /*1c7f0*/  IMAD.IADD R11, R0, 0x1, -R11 ;  /* 0x00000001000b7824 */ /* 0x000fe200078e0a0b */
[----:B------:R-:W-:-:S02]  /*1c800*/  LOP3.LUT R9, R9, 0xfffffff8, RZ, 0xc0, !PT ;  /* 0xfffffff809097812 */ /* 0x000fc400078ec0ff */
[----:B------:R-:W-:Y:S02]  /*1c810*/  F2FP.BF16.PACK_AB R34, R35, R34 ;  /* 0x000000222322723e */ /* 0x000fe400000010ff */
[----:B------:R-:W-:Y:S01]  /*1c820*/  F2FP.BF16.PACK_AB R36, R37, R36 ;  /* 0x000000242524723e */ /* 0x000fe200000010ff */
[----:B------:R-:W-:Y:S01]  /*1c830*/  IMAD.IADD R10, R10, 0x1, -R9 ;  /* 0x000000010a0a7824 */ /* 0x000fe200078e0a09 */
[----:B------:R-:W-:Y:S02]  /*1c840*/  LEA.HI R9, R5, R0, RZ, 0x5 ;  /* 0x0000000005097211 */ /* 0x000fe400078f28ff */
[----:B------:R-:W-:Y:S01]  /*1c850*/  F2FP.BF16.PACK_AB R38, R39, R38 ;  /* 0x000000262726723e */ /* 0x000fe200000010ff */
[C---:B------:R-:W-:Y:S01]  /*1c860*/  IMAD.SHL.U32 R12, R10.reuse, 0x40, RZ ;  /* 0x000000400a0c7824 */ /* 0x040fe200078e00ff */
[----:B------:R-:W-:Y:S02]  /*1c870*/  SHF.R.S32.HI R2, RZ, 0x5, R9 ;  /* 0x00000005ff027819 */ /* 0x000fe40000011409 */
[----:B------:R-:W-:-:S02]  /*1c880*/  LOP3.LUT R14, R10, 0x1, RZ, 0xc0, !PT ;  /* 0x000000010a0e7812 */ /* 0x000fc400078ec0ff */
[----:B------:R-:W-:Y:S01]  /*1c890*/  LOP3.LUT R12, R12, 0x1c0, RZ, 0xc0, !PT ;  /* 0x000001c00c0c7812 */ /* 0x000fe200078ec0ff */
[----:B------:R-:W-:Y:S01]  /*1c8a0*/  IMAD R13, R2, 0x200, R11 ;  /* 0x00000200020d7824 */ /* 0x000fe200078e020b */
[----:B------:R-:W-:Y:S01]  /*1c8b0*/  ISETP.NE.U32.AND P0, PT, R14, 0x1, PT ;  /* 0x000000010e00780c */ /* 0x000fe20003f05070 */
[----:B------:R-:W-:Y:S01]  /*1c8c0*/  IMAD.U32 R14, RZ, RZ, UR6 ;  /* 0x00000006ff0e7e24 */ /* 0x000fe2000f8e00ff */
        /* <DEDUP_REMOVED lines=10> */
[C---:B------:R-:W-:Y:S01]  /*1c970*/  IMAD.IADD R17, R13.reuse, 0x1, R10 ;  /* 0x000000010d117824 */ /* 0x040fe200078e020a */
[C---:B------:R-:W-:Y:S02]  /*1c980*/  IADD3 R12, R13.reuse, 0x80, RZ ;  /* 0x000000800d0c7810 */ /* 0x040fe40007ffe0ff */
[----:B------:R-:W-:Y:S02]  /*1c990*/  IADD3 R15, R13, 0x70, RZ ;  /* 0x000000700d0f7810 */ /* 0x000fe40007ffe0ff */
[----:B------:R-:W-:Y:S01]  /*1c9a0*/  @P0 IADD3 R15, R12, 0x10, RZ ;  /* 0x000000100c0f0810 */ /* 0x000fe20007ffe0ff */
[----:B------:R-:W-:Y:S01]  /*1c9b0*/  IMAD.MOV.U32 R12, RZ, RZ, 0x40 ;  /* 0x00000040ff0c7424 */ /* 0x000fe200078e00ff */
[----:B------:R-:W-:-:S02]  /*1c9c0*/  F2FP.BF16.PACK_AB R46, R47, R46 ;  /* 0x0000002e2f2e723e */ /* 0x000fc400000010ff */
[----:B------:R-:W-:Y:S01]  /*1c9d0*/  F2FP.BF16.PACK_AB R48, R49, R48 ;  /* 0x000000303130723e */ /* 0x000fe200000010ff */
[--C-:B------:R-:W-:Y:S01]  /*1c9e0*/  IMAD.IADD R19, R10, 0x1, R15.reuse ;  /* 0x000000010a137824 */ /* 0x100fe200078e020f */
[----:B------:R-:W-:Y:S02]  /*1c9f0*/  SEL R12, R12, 0xffffffc0, !P2 ;  /* 0xffffffc00c0c7807 */ /* 0x000fe40005000000 */
[----:B------:R-:W-:Y:S02]  /*1ca00*/  F2FP.BF16.PACK_AB R50, R51, R50 ;  /* 0x000000323332723e */ /* 0x000fe400000010ff */
        /* <DEDUP_REMOVED lines=8> */
[----:B------:R-:W-:-:S02]  /*1ca90*/  F2FP.BF16.PACK_AB R58, R59, R58 ;  /* 0x0000003a3b3a723e */ /* 0x000fc400000010ff */
[----:B------:R-:W-:Y:S01]  /*1caa0*/  STS [R13+0x480], R154 ;  /* 0x0004809a0d007388 */ /* 0x000fe20000000800 */
[----:B------:R-:W-:Y:S02]  /*1cab0*/  F2FP.BF16.PACK_AB R60, R61, R60 ;  /* 0x0000003c3d3c723e */ /* 0x000fe400000010ff */
        /* <DEDUP_REMOVED lines=53> */
[----:B------:R-:W-:-:S02]  /*1ce10*/  PLOP3.LUT P0, PT, PT, PT, UP1, 0x80, 0x0 ;  /* 0x000000000000781c */ /* 0x000fc40003f0f018 */
[----:B------:R-:W-:Y:S01]  /*1ce20*/  PLOP3.LUT P1, PT, PT, PT, UP0, 0x80, 0x0 ;  /* 0x000000000000781c */ /* 0x000fe20003f2f008 */
        /* <DEDUP_REMOVED lines=33> */
[----:B------:R2:W-:Y:S04]  /*1d040*/  STS [R17+0xc480], R110 ;  /* 0x00c4806e11007388 */ /* 0x0005e80000000800 */
[----:B------:R3:W-:Y:S04]  /*1d050*/  STS [R19+0xc000], R112 ;  /* 0x00c0007013007388 */ /* 0x0007e80000000800 */
[----:B------:R3:W-:Y:S04]  /*1d060*/  STS [R19+0xc400], R114 ;  /* 0x00c4007213007388 */ /* 0x0007e80000000800 */
[----:B------:R3:W-:Y:S04]  /*1d070*/  STS [R21+0xc080], R116 ;  /* 0x00c0807415007388 */ /* 0x0007e80000000800 */
[----:B------:R3:W-:Y:S01]  /*1d080*/  STS [R21+0xc480], R118 ;  /* 0x00c4807615007388 */ /* 0x0007e20000000800 */
[----:B-1----:R-:W-:Y:S01]  /*1d090*/  IMAD.U32 R15, RZ, RZ, UR7 ;  /* 0x00000007ff0f7e24 */ /* 0x002fe2000f8e00ff */
[----:B------:R-:W-:-:S02]  /*1d0a0*/  ULDC.64 UR6, c[0x0][0x508] ;  /* 0x0001420000067ab9 */ /* 0x000fc40000000a00 */
[----:B------:R3:W-:Y:S01]  /*1d0b0*/  STS [R23+0xc000], R120 ;  /* 0x00c0007817007388 */ /* 0x0007e20000000800 */
[----:B------:R-:W-:-:S03]  /*1d0c0*/  @UP0 UIMAD.WIDE UR6, UR24, UR4, UR6 ;  /* 0x00000004180602a5 */ /* 0x000fc6000f8e0206 */
[----:B------:R3:W-:Y:S04]  /*1d0d0*/  STS [R23+0xc400], R122 ;  /* 0x00c4007a17007388 */ /* 0x0007e80000000800 */
[----:B------:R3:W-:Y:S04]  /*1d0e0*/  STS [R25+0xc080], R124 ;  /* 0x00c0807c19007388 */ /* 0x0007e80000000800 */
[----:B------:R3:W-:Y:S04]  /*1d0f0*/  STS [R25+0xc480], R126 ;  /* 0x00c4807e19007388 */ /* 0x0007e80000000800 */
[----:B------:R3:W-:Y:S04]  /*1d100*/  STS [R27+0xc000], R128 ;  /* 0x00c000801b007388 */ /* 0x0007e80000000800 */
[----:B------:R3:W-:Y:S04]  /*1d110*/  STS [R27+0xc400], R3 ;  /* 0x00c400031b007388 */ /* 0x0007e80000000800 */
[----:B------:R-:W-:Y:S01]  /*1d120*/  BAR.SYNC.DEFER_BLOCKING 0x1, 0x100 ;  /* 0x0044000000007b1d */ /* 0x000fe20000010000 */
[----:B------:R-:W-:-:S02]  /*1d130*/  IMAD.MOV.U32 R4, RZ, RZ, c[0x0][0x388] ;  /* 0x0000e200ff047624 */ /* 0x000fc400078e00ff */
[----:B------:R-:W-:Y:S02]  /*1d140*/  IMAD.U32 R16, RZ, RZ, UR6 ;  /* 0x00000006ff107e24 */ /* 0x000fe4000f8e00ff */
[----:B--2---:R-:W-:Y:S01]  /*1d150*/  IMAD.U32 R17, RZ, RZ, UR7 ;  /* 0x00000007ff117e24 */ /* 0x004fe2000f8e00ff */
[----:B------:R-:W2:Y:S04]  /*1d160*/  @P0 LDG.E R7, [R14.64] ;  /* 0x0000001a0e070981 */ /* 0x000ea8000c1e1900 */
[----:B------:R3:W5:Y:S01]  /*1d170*/  @P1 LDG.E R4, [R16.64] ;  /* 0x0000001a10041981 */ /* 0x000762000c1e1900 */
[----:B------:R-:W-:Y:S02]  /*1d180*/  CS2R R12, SRZ ;  /* 0x00000000000c7805 */ /* 0x000fe4000001ff00 */
[--C-:B--2---:R-:W-:Y:S01]  /*1d190*/  @P0 SHF.R.S32.HI R13, RZ, 0x1f, R7.reuse ;  /* 0x0000001fff0d0819 */ /* 0x104fe20000011407 */
[----:B------:R-:W-:Y:S01]  /*1d1a0*/  @P0 IMAD.MOV.U32 R12, RZ, RZ, R7 ;  /* 0x000000ffff0c0224 */ /* 0x000fe200078e0007 */
[----:B------:R-:W-:Y:S05]  /*1d1b0*/  @P1 BRA `(.L_x_1511) ;  /* 0x0000004000001947 */ /* 0x000fea0003800000 */
[----:B---3--:R-:W-:Y:S05]  /*1d1c0*/  @!P0 BRA `(.L_x_1511) ;  /* 0x0000003000008947 */ /* 0x008fea0003800000 */
[----:B-----5:R-:W2:Y:S04]  /*1d1d0*/  LDG.E R4, [R14.64] ;  /* 0x0000001a0e047981 */ /* 0x020ea8000c1e1900 */
[----:B------:R-:W2:Y:S02]  /*1d1e0*/  LDG.E R3, [R14.64+0x4] ;  /* 0x0000041a0e037981 */ /* 0x000ea4000c1e1900 */
[----:B--2---:R-:W-:-:S02]  /*1d1f0*/  IADD3 R4, -R4, R3, RZ ;  /* 0x0000000304047210 */ /* 0x004fc40007ffe1ff */
.L_x_1511:
[----:B---3--:R-:W-:Y:S01]  /*1d200*/  SHF.R.S32.HI R7, RZ, 0x1f, R2 ;  /* 0x0000001fff077819 */ /* 0x008fe20000011402 */
[----:B------:R-:W1:Y:S01]  /*1d210*/  S2R R75, SR_CTAID.X ;  /* 0x00000000004b7919 */ /* 0x000e620000002500 */
[----:B------:R-:W-:Y:S01]  /*1d220*/  LOP3.LUT R3, R9, 0xffffffe0, RZ, 0xc0, !PT ;  /* 0xffffffe009037812 */ /* 0x000fe200078ec0ff */
[----:B------:R-:W2:Y:S01]  /*1d230*/  R2UR UR12, R12 ;  /* 0x000000000c0c73c2 */ /* 0x000ea200000e0000 */
[----:B------:R-:W-:Y:S01]  /*1d240*/  LEA.HI R7, R7, R2, RZ, 0x3 ;  /* 0x0000000207077211 */ /* 0x000fe200078f18ff */
[----:B------:R-:W-:Y:S01]  /*1d250*/  IMAD.MOV.U32 R9, RZ, RZ, c[0x0][0x4e8] ;  /* 0x00013a00ff097624 */ /* 0x000fe200078e00ff */
[----:B------:R-:W-:Y:S01]  /*1d260*/  LEA.HI R10, R11, R11, RZ, 0x1 ;  /* 0x0000000b0b0a7211 */ /* 0x000fe200078f08ff */
[----:B------:R-:W-:Y:S01]  /*1d270*/  IMAD.IADD R3, R0, 0x1, -R3 ;  /* 0x0000000100037824 */ /* 0x000fe200078e0a03 */
[----:B------:R-:W-:Y:S01]  /*1d280*/  LOP3.LUT R7, R7, 0xffffff8, RZ, 0xc0, !PT ;  /* 0x0ffffff807077812 */ /* 0x000fe200078ec0ff */
[----:B------:R-:W-:Y:S01]  /*1d290*/  ULDC.64 UR4, c[0x0][0x490] ;  /* 0x0001240000047ab9 */ /* 0x000fe20000000a00 */
[----:B------:R-:W-:Y:S01]  /*1d2a0*/  LOP3.LUT R10, R10, 0x1ffffffe, RZ, 0xc0, !PT ;  /* 0x1ffffffe0a0a7812 */ /* 0x000fe200078ec0ff */
[----:B------:R-:W3:Y:S01]  /*1d2b0*/  R2UR UR7, R13 ;  /* 0x000000000d0773c2 */ /* 0x000ee200000e0000 */
[----:B------:R-:W-:Y:S01]  /*1d2c0*/  SHF.R.S32.HI R14, RZ, 0x1f, R3 ;  /* 0x0000001fff0e7819 */ /* 0x000fe20000011403 */
[----:B------:R-:W-:Y:S01]  /*1d2d0*/  IMAD.IADD R2, R2, 0x1, -R7 ;  /* 0x0000000102027824 */ /* 0x000fe200078e0a07 */
[----:B------:R-:W-:Y:S01]  /*1d2e0*/  ISETP.NE.AND P1, PT, R9, 0x1, PT ;  /* 0x000000010900780c */ /* 0x000fe20003f25270 */
[----:B------:R-:W-:Y:S01]  /*1d2f0*/  IMAD.IADD R11, R11, 0x1, -R10 ;  /* 0x000000010b0b7824 */ /* 0x000fe200078e0a0a */
[----:B------:R-:W-:Y:S01]  /*1d300*/  LEA.HI R7, R14, R3, RZ, 0x2 ;  /* 0x000000030e077211 */ /* 0x000fe200078f10ff */
[----:B------:R-:W-:Y:S01]  /*1d310*/  USHF.R.S32.HI UR9, URZ, 0x1f, UR24 ;  /* 0x0000001f3f097899 */ /* 0x000fe20008011418 */
[----:B------:R-:W-:Y:S01]  /*1d320*/  LOP3.LUT P2, RZ, R3, 0x3, RZ, 0xc0, !PT ;  /* 0x0000000303ff7812 */ /* 0x000fe2000784c0ff */
[----:B------:R-:W4:Y:S01]  /*1d330*/  R2UR UR18, R12 ;  /* 0x000000000c1273c2 */ /* 0x000f2200000e0000 */
[----:B------:R-:W-:Y:S01]  /*1d340*/  SHF.R.S32.HI R7, RZ, 0x2, R7 ;  /* 0x00000002ff077819 */ /* 0x000fe20000011407 */
[----:B------:R-:W-:Y:S01]  /*1d350*/  ULDC UR14, c[0x0][0x3a0] ;  /* 0x0000e800000e7ab9 */ /* 0x000fe20000000800 */
[CC--:B------:R-:W-:Y:S01]  /*1d360*/  LEA.HI R16, R5.reuse, R0.reuse, RZ, 0x3 ;  /* 0x0000000005107211 */ /* 0x0c0fe200078f18ff */
[----:B------:R-:W-:Y:S01]  /*1d370*/  USEL UR9, UR9, URZ, !UP1 ;  /* 0x0000003f09097287 */ /* 0x000fe2000c800000 */
[----:B------:R-:W-:Y:S01]  /*1d380*/  LEA.HI R5, R5, R0, RZ, 0x6 ;  /* 0x0000000005057211 */ /* 0x000fe200078f30ff */
[----:B------:R-:W-:Y:S01]  /*1d390*/  IMAD R2, R2, 0x10, R7 ;  /* 0x0000001002027824 */ /* 0x000fe200078e0207 */
[----:B------:R-:W-:Y:S01]  /*1d3a0*/  USEL UR24, UR24, URZ, !UP1 ;  /* 0x0000003f18187287 */ /* 0x000fe2000c800000 */
[----:B------:R-:W4:Y:S01]  /*1d3b0*/  R2UR UR11, R13 ;  /* 0x000000000d0b73c2 */ /* 0x000f2200000e0000 */
[----:B------:R-:W-:Y:S01]  /*1d3c0*/  BSSY B0, `(.L_x_1512) ;  /* 0x0000089000007945 */ /* 0x000fe20003800000 */
[----:B------:R-:W-:-:S05]  /*1d3d0*/  IMAD R10, R11, 0x8, R2 ;  /* 0x000000080b0a7824 */ /* 0x000fca00078e0202 */
[----:B-1----:R-:W-:Y:S01]  /*1d3e0*/  LEA R7, R75, R10, 0x7 ;  /* 0x0000000a4b077211 */ /* 0x002fe200078e38ff */
[----:B------:R1:W2:Y:S02]  /*1d3f0*/  R2UR UR6, R12 ;  /* 0x000000000c0673c2 */ /* 0x0002a400000e0000 */
[----:B--2---:R-:W-:Y:S02]  /*1d400*/  UMOV UR6, UR12 ;  /* 0x0000000c00067c82 */ /* 0x004fe40008000000 */
[----:B------:R-:W-:Y:S01]  /*1d410*/  UIMAD UR12, UR8, UR4, URZ ;  /* 0x00000004080c72a4 */ /* 0x000fe2000f8e023f */
[----:B------:R-:W-:Y:S01]  /*1d420*/  @P1 IMAD.HI.U32 R3, R7, c[0x0][0x4ec], RZ ;  /* 0x00013b0007031a27 */ /* 0x000fe200078e00ff */
[----:B---3--:R-:W-:Y:S02]  /*1d430*/  UIMAD.WIDE.U32 UR20, UR16, UR4, UR6 ;  /* 0x00000004101472a5 */ /* 0x008fe4000f8e0006 */
[----:B------:R-:W-:Y:S01]  /*1d440*/  UIMAD UR12, UR16, UR5, UR12 ;  /* 0x00000005100c72a4 */ /* 0x000fe2000f8e020c */
[----:B------:R2:W4:Y:S01]  /*1d450*/  R2UR UR19, R13 ;  /* 0x000000000d1373c2 */ /* 0x00052200000e0000 */
[----:B------:R-:W-:-:S02]  /*1d460*/  ULDC.64 UR6, c[0x0][0x498] ;  /* 0x0001260000067ab9 */ /* 0x000fc40000000a00 */
[----:B----4-:R-:W-:Y:S02]  /*1d470*/  UIMAD.WIDE.U32 UR18, UR18, UR14, URZ ;  /* 0x0000000e121272a5 */ /* 0x010fe4000f8e003f */
[----:B------:R-:W-:Y:S02]  /*1d480*/  UIADD3 UR21, UR21, UR12, URZ ;  /* 0x0000000c15157290 */ /* 0x000fe4000fffe03f */
[----:B------:R-:W-:Y:S01]  /*1d490*/  ULDC.64 UR4, c[0x0][0x3e8] ;  /* 0x0000fa0000047ab9 */ /* 0x000fe20000000a00 */
[----:B------:R1:W3:Y:S01]  /*1d4a0*/  R2UR UR10, R12 ;  /* 0x000000000c0a73c2 */ /* 0x0002e200000e0000 */
[----:B------:R-:W-:Y:S02]  /*1d4b0*/  UIMAD UR14, UR11, UR14, URZ ;  /* 0x0000000e0b0e72a4 */ /* 0x000fe4000f8e023f */
[----:B------:R-:W-:Y:S02]  /*1d4c0*/  UIMAD UR11, UR9, UR6, URZ ;  /* 0x00000006090b72a4 */ /* 0x000fe4000f8e023f */
[----:B------:R-:W-:-:S02]  /*1d4d0*/  UIMAD.WIDE.U32 UR20, UR24, UR6, UR20 ;  /* 0x00000006181472a5 */ /* 0x000fc4000f8e0014 */
[----:B------:R-:W-:Y:S01]  /*1d4e0*/  UIMAD UR7, UR24, UR7, UR11 ;  /* 0x00000007180772a4 */ /* 0x000fe2000f8e020b */
[----:B------:R2:W4:Y:S02]  /*1d4f0*/  R2UR UR13, R13 ;  /* 0x000000000d0d73c2 */ /* 0x00052400000e0000 */
[----:B----4-:R-:W-:Y:S02]  /*1d500*/  ULDC UR13, c[0x0][0x3a4] ;  /* 0x0000e900000d7ab9 */ /* 0x010fe40000000800 */
[----:B------:R-:W-:-:S04]  /*1d510*/  UIMAD UR8, UR8, UR4, URZ ;  /* 0x00000004080872a4 */ /* 0x000fc8000f8e023f */
[----:B------:R-:W-:Y:S01]  /*1d520*/  UIMAD UR5, UR16, UR5, UR8 ;  /* 0x00000005100572a4 */ /* 0x000fe2000f8e0208 */
[----:B-1----:R-:W-:Y:S01]  /*1d530*/  IMAD.MOV.U32 R12, RZ, RZ, R7 ;  /* 0x000000ffff0c7224 */ /* 0x002fe200078e0007 */
[----:B------:R-:W-:Y:S01]  /*1d540*/  @P1 SHF.R.U32.HI R12, RZ, c[0x0][0x4f0], R3 ;  /* 0x00013c00ff0c1a19 */ /* 0x000fe20000011603 */
[----:B---3--:R-:W-:Y:S01]  /*1d550*/  UIMAD UR13, UR10, UR13, UR14 ;  /* 0x0000000d0a0d72a4 */ /* 0x008fe2000f8e020e */
[----:B------:R-:W-:Y:S02]  /*1d560*/  LOP3.LUT R3, R16, 0xfffffff8, RZ, 0xc0, !PT ;  /* 0xfffffff810037812 */ /* 0x000fe400078ec0ff */
[----:B------:R-:W-:Y:S01]  /*1d570*/  SHF.R.S32.HI R16, RZ, 0x3, R16 ;  /* 0x00000003ff107819 */ /* 0x000fe20000011410 */
[--C-:B------:R-:W-:Y:S01]  /*1d580*/  IMAD.MOV R10, RZ, RZ, -R12.reuse ;  /* 0x000000ffff0a7224 */ /* 0x100fe200078e0a0c */
[----:B------:R-:W-:Y:S01]  /*1d590*/  UIADD3 UR19, UR19, UR13, URZ ;  /* 0x0000000d13137290 */ /* 0x000fe2000fffe03f */
[----:B------:R-:W-:Y:S02]  /*1d5a0*/  IMAD.IADD R3, R0, 0x1, -R3 ;  /* 0x0000000100037824 */ /* 0x000fe400078e0a03 */
[----:B------:R-:W-:Y:S01]  /*1d5b0*/  IMAD R10, R10, c[0x0][0x4e8], R7 ;  /* 0x00013a000a0a7a24 */ /* 0x000fe200078e0207 */
[----:B------:R-:W-:Y:S01]  /*1d5c0*/  SHF.R.S32.HI R7, RZ, 0x1f, R12 ;  /* 0x0000001fff077819 */ /* 0x000fe2000001140c */
[----:B------:R-:W-:Y:S01]  /*1d5d0*/  IMAD.U32 R0, RZ, RZ, UR7 ;  /* 0x00000007ff007e24 */ /* 0x000fe2000f8e00ff */
[----:B------:R-:W-:Y:S01]  /*1d5e0*/  IADD3 R12, P0, R12, UR20, RZ ;  /* 0x000000140c0c7c10 */ /* 0x000fe2000ff1e0ff */
[----:B------:R-:W-:Y:S01]  /*1d5f0*/  IMAD.SHL.U32 R17, R16, 0x40, RZ ;  /* 0x0000004010117824 */ /* 0x000fe200078e00ff */
[----:B------:R-:W-:Y:S01]  /*1d600*/  SHF.R.S32.HI R11, RZ, 0x1f, R10 ;  /* 0x0000001fff0b7819 */ /* 0x000fe2000001140a */
[----:B------:R-:W-:Y:S01]  /*1d610*/  UIMAD.WIDE.U32 UR16, UR16, UR4, UR18 ;  /* 0x00000004101072a5 */ /* 0x000fe2000f8e0012 */
[----:B--2---:R-:W-:Y:S01]  /*1d620*/  IADD3.X R13, R7, UR21, R0, P0, !PT ;  /* 0x00000015070d7c10 */ /* 0x004fe200087fe400 */
[----:B------:R-:W-:Y:S01]  /*1d630*/  ULDC.64 UR6, c[0x0][0x3f0] ;  /* 0x0000fc0000067ab9 */ /* 0x000fe20000000a00 */
[----:B------:R-:W-:Y:S01]  /*1d640*/  LEA R0, R3, R16, 0x5 ;  /* 0x0000001003007211 */ /* 0x000fe200078e28ff */
[----:B------:R-:W-:Y:S01]  /*1d650*/  IMAD R11, R11, c[0x0][0x488], RZ ;  /* 0x000122000b0b7a24 */ /* 0x000fe200078e02ff */
[----:B------:R-:W-:Y:S01]  /*1d660*/  LOP3.LUT R17, R17, 0x1c0, RZ, 0xc0, !PT ;  /* 0x000001c011117812 */ /* 0x000fe200078ec0ff */
[----:B------:R-:W-:Y:S01]  /*1d670*/  IMAD.WIDE.U32 R12, R10, c[0x0][0x488], R12 ;  /* 0x000122000a0c7a25 */ /* 0x000fe200078e000c */
[----:B------:R-:W-:-:S02]  /*1d680*/  UIMAD UR9, UR9, UR6, URZ ;  /* 0x00000006090972a4 */ /* 0x000fc4000f8e023f */
[----:B------:R-:W-:Y:S01]  /*1d690*/  UIADD3 UR17, UR17, UR5, URZ ;  /* 0x0000000511117290 */ /* 0x000fe2000fffe03f */
[----:B------:R-:W-:Y:S01]  /*1d6a0*/  IMAD R15, R75, 0x80, R0 ;  /* 0x000000804b0f7824 */ /* 0x000fe200078e0200 */
[----:B------:R-:W-:Y:S01]  /*1d6b0*/  UIMAD UR7, UR24, UR7, UR9 ;  /* 0x00000007180772a4 */ /* 0x000fe2000f8e0209 */
[----:B------:R-:W-:Y:S01]  /*1d6c0*/  IMAD.SHL.U32 R0, R3, 0x8, RZ ;  /* 0x0000000803007824 */ /* 0x000fe200078e00ff */
[----:B------:R-:W-:Y:S01]  /*1d6d0*/  SHF.R.U32.HI R3, RZ, 0x3, R17 ;  /* 0x00000003ff037819 */ /* 0x000fe20000011611 */
[----:B------:R-:W-:Y:S01]  /*1d6e0*/  IMAD R11, R10, c[0x0][0x48c], R11 ;  /* 0x000123000a0b7a24 */ /* 0x000fe200078e020b */
[----:B------:R-:W-:Y:S01]  /*1d6f0*/  UIMAD.WIDE.U32 UR16, UR24, UR6, UR16 ;  /* 0x00000006181072a5 */ /* 0x000fe2000f8e0010 */
[----:B------:R-:W-:Y:S01]  /*1d700*/  @P1 IMAD.HI.U32 R9, R15, c[0x0][0x4ec], RZ ;  /* 0x00013b000f091a27 */ /* 0x000fe200078e00ff */
[----:B------:R-:W-:Y:S02]  /*1d710*/  LOP3.LUT R10, R17, 0x38, R0, 0xf8, !PT ;  /* 0x00000038110a7812 */ /* 0x000fe400078ef800 */
[----:B------:R-:W-:Y:S01]  /*1d720*/  LEA R17, P0, R12, c[0x0][0x450], 0x2 ;  /* 0x000114000c117a11 */ /* 0x000fe200078010ff */
[----:B------:R-:W-:Y:S01]  /*1d730*/  IMAD.IADD R14, R13, 0x1, R11 ;  /* 0x000000010d0e7824 */ /* 0x000fe200078e020b */
[----:B------:R-:W-:Y:S01]  /*1d740*/  LOP3.LUT R3, R10, R3, RZ, 0x3c, !PT ;  /* 0x000000030a037212 */ /* 0x000fe200078e3cff */
[----:B------:R-:W-:Y:S01]  /*1d750*/  IMAD.MOV.U32 R7, RZ, RZ, R15 ;  /* 0x000000ffff077224 */ /* 0x000fe200078e000f */
[----:B------:R-:W-:Y:S01]  /*1d760*/  @P1 SHF.R.U32.HI R7, RZ, c[0x0][0x4f0], R9 ;  /* 0x00013c00ff071a19 */ /* 0x000fe20000011609 */
[----:B------:R-:W-:Y:S01]  /*1d770*/  SHFL.IDX PT, R10, R17, 0x1, 0x1c1f ;  /* 0x003c1f00110a7f89 */ /* 0x000fe200000e0000 */
[----:B------:R-:W-:Y:S01]  /*1d780*/  LEA.HI.X R14, R12, c[0x0][0x454], R14, 0x2, P0 ;  /* 0x000115000c0e7a11 */ /* 0x000fe200000f140e */
[----:B------:R-:W-:Y:S01]  /*1d790*/  UIADD3 UR7, UR17, UR7, URZ ;  /* 0x0000000711077290 */ /* 0x000fe2000fffe03f */
[--C-:B------:R-:W-:Y:S01]  /*1d7a0*/  SHF.R.S32.HI R9, RZ, 0x1f, R7.reuse ;  /* 0x0000001fff097819 */ /* 0x100fe20000011407 */
[----:B------:R-:W-:Y:S01]  /*1d7b0*/  IMAD.MOV R18, RZ, RZ, -R7 ;  /* 0x000000ffff127224 */ /* 0x000fe200078e0a07 */
[----:B------:R-:W-:Y:S01]  /*1d7c0*/  SHFL.IDX PT, R12, R17, RZ, 0x1c1f ;  /* 0x001c1fff110c7589 */ /* 0x000fe200000e0000 */
[----:B------:R-:W-:Y:S01]  /*1d7d0*/  MOV R20, UR16 ;  /* 0x0000001000147c02 */ /* 0x000fe20008000f00 */
[----:B------:R-:W-:-:S02]  /*1d7e0*/  IMAD.U32 R21, RZ, RZ, UR17 ;  /* 0x00000011ff157e24 */ /* 0x000fc4000f8e00ff */
[----:B------:R-:W1:Y:S01]  /*1d7f0*/  SHFL.IDX PT, R13, R14, RZ, 0x1c1f ;  /* 0x001c1fff0e0d7589 */ /* 0x000e6200000e0000 */
[----:B------:R-:W-:Y:S02]  /*1d800*/  IMAD R18, R18, c[0x0][0x4e8], R15 ;  /* 0x00013a0012127a24 */ /* 0x000fe400078e020f */
[----:B------:R-:W-:Y:S01]  /*1d810*/  IMAD R15, R75, 0x80, R2 ;  /* 0x000000804b0f7824 */ /* 0x000fe200078e0202 */
[----:B------:R2:W3:Y:S01]  /*1d820*/  SHFL.IDX PT, R11, R14, 0x1, 0x1c1f ;  /* 0x003c1f000e0b7f89 */ /* 0x0004e200000e0000 */
[----:B-----5:R-:W-:Y:S01]  /*1d830*/  IMAD R2, R4, c[0x0][0x4e8], RZ ;  /* 0x00013a0004027a24 */ /* 0x020fe200078e02ff */
[----:B------:R-:W-:Y:S01]  /*1d840*/  SHF.R.S32.HI R4, RZ, 0x1f, R18 ;  /* 0x0000001fff047819 */ /* 0x000fe20000011412 */
[----:B------:R-:W-:Y:S01]  /*1d850*/  IMAD R22, R9, c[0x0][0x3e0], RZ ;  /* 0x0000f80009167a24 */ /* 0x000fe200078e02ff */
[C---:B------:R-:W-:Y:S01]  /*1d860*/  IADD3 R9, R15.reuse, 0x8, RZ ;  /* 0x000000080f097810 */ /* 0x040fe20007ffe0ff */
[----:B------:R-:W-:Y:S01]  /*1d870*/  IMAD.U32 R21, RZ, RZ, UR7 ;  /* 0x00000007ff157e24 */ /* 0x000fe2000f8e00ff */
[-C--:B------:R-:W-:Y:S01]  /*1d880*/  ISETP.GE.OR P1, PT, R15, R2.reuse, P2 ;  /* 0x000000020f00720c */ /* 0x080fe20001726670 */
[----:B------:R-:W-:Y:S01]  /*1d890*/  IMAD R22, R7, c[0x0][0x3e4], R22 ;  /* 0x0000f90007167a24 */ /* 0x000fe200078e0216 */
[----:B------:R-:W-:Y:S01]  /*1d8a0*/  ISETP.GE.OR P0, PT, R9, R2, P2 ;  /* 0x000000020900720c */ /* 0x000fe20001706670 */
[----:B------:R-:W-:-:S04]  /*1d8b0*/  IMAD.WIDE.U32 R20, R7, c[0x0][0x3e0], R20 ;  /* 0x0000f80007147a25 */ /* 0x000fc800078e0014 */
[----:B------:R-:W-:Y:S01]  /*1d8c0*/  IMAD R75, R75, 0x80, R16 ;  /* 0x000000804b4b7824 */ /* 0x000fe200078e0210 */
[----:B------:R-:W-:-:S05]  /*1d8d0*/  IADD3 R21, R21, R22, RZ ;  /* 0x0000001615157210 */ /* 0x000fca0007ffe0ff */
        /* <DEDUP_REMOVED lines=55> */
.L_x_1513:
[----:B--234-:R-:W-:Y:S05]  /*1dc50*/  BSYNC B0 ;  /* 0x0000000000007941 */ /* 0x01cfea0003800000 */
.L_x_1512:
        /* <DEDUP_REMOVED lines=30> */
.L_x_1515:
[----:B------:R-:W-:Y:S05]  /*1de40*/  BSYNC B0 ;  /* 0x0000000000007941 */ /* 0x000fea0003800000 */
.L_x_1514:
        /* <DEDUP_REMOVED lines=30> */
.L_x_1517:
[----:B------:R-:W-:Y:S05]  /*1e030*/  BSYNC B0 ;  /* 0x0000000000007941 */ /* 0x000fea0003800000 */
.L_x_1516:
        /* <DEDUP_REMOVED lines=31> */
.L_x_1510:
[----:B------:R-:W-:Y:S02]  /*1e230*/  ULDC.64 UR6, c[0x0][0x500] ;  /* 0x0001400000067ab9 */ /* 0x000fe40000000a00 */
[----:B------:R-:W-:Y:S02]  /*1e240*/  ULDC.64 UR4, c[0x0][0x508] ;  /* 0x0001420000047ab9 */ /* 0x000fe40000000a00 */
[----:B------:R-:W-:Y:S02]  /*1e250*/  UISETP.NE.U32.AND UP1, UPT, URZ, UR6, UPT ;  /* 0x000000063f00728c */ /* 0x000fe4000bf25070 */
[----:B------:R-:W-:Y:S02]  /*1e260*/  UISETP.NE.U32.AND UP0, UPT, URZ, UR4, UPT ;  /* 0x000000043f00728c */ /* 0x000fe4000bf05070 */
[----:B------:R-:W-:Y:S02]  /*1e270*/  UISETP.NE.AND.EX UP1, UPT, URZ, UR7, UPT, UP1 ;  /* 0x000000073f00728c */ /* 0x000fe4000bf25310 */
[----:B------:R-:W-:-:S02]  /*1e280*/  UMOV UR4, 0x4 ;  /* 0x0000000400047882 */ /* 0x000fc40000000000 */
[----:B------:R-:W-:Y:S02]  /*1e290*/  UISETP.NE.AND.EX UP0, UPT, URZ, UR5, UPT, UP0 ;  /* 0x000000053f00728c */ /* 0x000fe4000bf05300 */
[----:B------:R-:W-:Y:S01]  /*1e2a0*/  ULDC.64 UR6, c[0x0][0x500] ;  /* 0x0001400000067ab9 */ /* 0x000fe20000000a00 */
[----:B------:R-:W-:Y:S01]  /*1e2b0*/  PLOP3.LUT P0, PT, PT, PT, UP1, 0x80, 0x0 ;  /* 0x000000000000781c */ /* 0x000fe20003f0f018 */
[----:B------:R-:W-:Y:S02]  /*1e2c0*/  UIMAD.WIDE UR6, UR24, UR4, UR6 ;  /* 0x00000004180672a5 */ /* 0x000fe4000f8e0206 */
[----:B------:R-:W-:-:S04]  /*1e2d0*/  PLOP3.LUT P1, PT, PT, PT, UP0, 0x80, 0x0 ;  /* 0x000000000000781c */ /* 0x000fc80003f2f008 */
[----:B------:R-:W-:Y:S02]  /*1e2e0*/  IMAD.U32 R6, RZ, RZ, UR6 ;  /* 0x00000006ff067e24 */ /* 0x000fe4000f8e00ff */
[----:B------:R-:W-:Y:S01]  /*1e2f0*/  IMAD.U32 R7, RZ, RZ, UR7 ;  /* 0x00000007ff077e24 */ /* 0x000fe2000f8e00ff */
[----:B------:R-:W-:Y:S02]  /*1e300*/  ULDC.64 UR6, c[0x0][0x508] ;  /* 0x0001420000067ab9 */ /* 0x000fe40000000a00 */
[----:B------:R-:W-:Y:S01]  /*1e310*/  @UP0 UIMAD.WIDE UR6, UR24, UR4, UR6 ;  /* 0x00000004180602a5 */ /* 0x000fe2000f8e0206 */
[----:B------:R-:W-:Y:S01]  /*1e320*/  MOV R4, c[0x0][0x388] ;  /* 0x0000e20000047a02 */ /* 0x000fe20000000f00 */
[----:B------:R-:W2:Y:S04]  /*1e330*/  @P0 LDG.E R3, [R6.64] ;  /* 0x0000001a06030981 */ /* 0x000ea8000c1e1900 */
[----:B------:R-:W-:Y:S01]  /*1e340*/  IMAD.U32 R8, RZ, RZ, UR6 ;  /* 0x00000006ff087e24 */ /* 0x000fe2000f8e00ff */
[----:B------:R-:W-:-:S05]  /*1e350*/  MOV R9, UR7 ;  /* 0x0000000700097c02 */ /* 0x000fca0008000f00 */
        /* <DEDUP_REMOVED lines=9> */
.L_x_1518:
        /* <DEDUP_REMOVED lines=12> */
[----:B------:R-:W1:Y:S01]  /*1e4b0*/  R2UR UR12, R10 ;  /* 0x000000000a0c73c2 */ /* 0x000e6200000e0000 */
[----:B------:R-:W-:Y:S01]  /*1e4c0*/  IMAD.MOV.U32 R2, RZ, RZ, c[0x0][0x4e8] ;  /* 0x00013a00ff027624 */ /* 0x000fe200078e00ff */
[----:B------:R-:W-:Y:S01]  /*1e4d0*/  ULDC.64 UR4, c[0x0][0x490] ;  /* 0x0001240000047ab9 */ /* 0x000fe20000000a00 */
[----:B------:R-:W-:Y:S01]  /*1e4e0*/  IMAD.MOV.U32 R6, RZ, RZ, R0 ;  /* 0x000000ffff067224 */ /* 0x000fe200078e0000 */
[----:B------:R-:W-:Y:S02]  /*1e4f0*/  UIMAD UR7, UR8, UR4, URZ ;  /* 0x00000004080772a4 */ /* 0x000fe4000f8e023f */
[----:B------:R-:W-:Y:S02]  /*1e500*/  ISETP.NE.AND P0, PT, R2, 0x1, PT ;  /* 0x000000010200780c */ /* 0x000fe40003f05270 */
[----:B------:R-:W2:Y:S01]  /*1e510*/  R2UR UR11, R11 ;  /* 0x000000000b0b73c2 */ /* 0x000ea200000e0000 */
[----:B------:R-:W-:-:S07]  /*1e520*/  UIMAD UR7, UR16, UR5, UR7 ;  /* 0x00000005100772a4 */ /* 0x000fce000f8e0207 */
[----:B------:R3:W1:Y:S03]  /*1e530*/  R2UR UR10, R10 ;  /* 0x000000000a0a73c2 */ /* 0x00066600000e0000 */
[----:B------:R-:W-:Y:S01]  /*1e540*/  @P0 IMAD.HI.U32 R2, R0, c[0x0][0x4ec], RZ ;  /* 0x00013b0000020a27 */ /* 0x000fe200078e00ff */
[----:B-1----:R-:W-:-:S04]  /*1e550*/  UMOV UR10, UR12 ;  /* 0x0000000c000a7c82 */ /* 0x002fc80008000000 */
[----:B------:R-:W-:Y:S01]  /*1e560*/  @P0 SHF.R.U32.HI R6, RZ, c[0x0][0x4f0], R2 ;  /* 0x00013c00ff060a19 */ /* 0x000fe20000011602 */
[----:B------:R3:W1:Y:S03]  /*1e570*/  R2UR UR13, R11 ;  /* 0x000000000b0d73c2 */ /* 0x00066600000e0000 */
[----:B------:R-:W-:Y:S02]  /*1e580*/  IADD3 R5, -R6, RZ, RZ ;  /* 0x000000ff06057210 */ /* 0x000fe40007ffe1ff */
[----:B------:R-:W-:Y:S01]  /*1e590*/  SHF.R.S32.HI R3, RZ, 0x1f, R6 ;  /* 0x0000001fff037819 */ /* 0x000fe20000011406 */
[----:B--2---:R-:W-:Y:S02]  /*1e5a0*/  UIMAD.WIDE.U32 UR10, UR16, UR4, UR10 ;  /* 0x00000004100a72a5 */ /* 0x004fe4000f8e000a */
[----:B------:R-:W-:Y:S01]  /*1e5b0*/  IMAD R5, R5, c[0x0][0x4e8], R0 ;  /* 0x00013a0005057a24 */ /* 0x000fe200078e0200 */
[----:B------:R-:W-:-:S02]  /*1e5c0*/  ULDC.64 UR4, c[0x0][0x498] ;  /* 0x0001260000047ab9 */ /* 0x000fc40000000a00 */
[----:B------:R-:W-:Y:S02]  /*1e5d0*/  UIADD3 UR11, UR7, UR11, URZ ;  /* 0x0000000b070b7290 */ /* 0x000fe4000fffe03f */
[----:B------:R-:W-:Y:S01]  /*1e5e0*/  UIMAD UR7, UR6, UR4, URZ ;  /* 0x00000004060772a4 */ /* 0x000fe2000f8e023f */
[----:B------:R-:W-:Y:S01]  /*1e5f0*/  SHF.R.S32.HI R2, RZ, 0x1f, R5 ;  /* 0x0000001fff027819 */ /* 0x000fe20000011405 */
[----:B------:R-:W-:Y:S02]  /*1e600*/  UIMAD.WIDE.U32 UR10, UR24, UR4, UR10 ;  /* 0x00000004180a72a5 */ /* 0x000fe4000f8e000a */
[----:B------:R-:W-:-:S04]  /*1e610*/  UIMAD UR5, UR24, UR5, UR7 ;  /* 0x00000005180572a4 */ /* 0x000fc8000f8e0207 */
[----:B------:R-:W-:Y:S02]  /*1e620*/  IADD3 R6, P0, R6, UR10, RZ ;  /* 0x0000000a06067c10 */ /* 0x000fe4000ff1e0ff */
[----:B------:R-:W-:-:S05]  /*1e630*/  IMAD.U32 R0, RZ, RZ, UR5 ;  /* 0x00000005ff007e24 */ /* 0x000fca000f8e00ff */
[----:B------:R-:W-:Y:S01]  /*1e640*/  IADD3.X R7, R3, UR11, R0, P0, !PT ;  /* 0x0000000b03077c10 */ /* 0x000fe200087fe400 */
[----:B------:R-:W-:-:S04]  /*1e650*/  IMAD R0, R2, c[0x0][0x488], RZ ;  /* 0x0001220002007a24 */ /* 0x000fc800078e02ff */
[C---:B------:R-:W-:Y:S02]  /*1e660*/  IMAD R0, R5.reuse, c[0x0][0x48c], R0 ;  /* 0x0001230005007a24 */ /* 0x040fe400078e0200 */
[----:B------:R-:W-:-:S05]  /*1e670*/  IMAD.WIDE.U32 R6, R5, c[0x0][0x488], R6 ;  /* 0x0001220005067a25 */ /* 0x000fca00078e0006 */
[----:B------:R-:W-:Y:S02]  /*1e680*/  IADD3 R0, R7, R0, RZ ;  /* 0x0000000007007210 */ /* 0x000fe40007ffe0ff */
[----:B------:R-:W-:-:S04]  /*1e690*/  LEA R2, P0, R6, c[0x0][0x450], 0x2 ;  /* 0x0001140006027a11 */ /* 0x000fc800078010ff */
[----:B------:R-:W-:Y:S01]  /*1e6a0*/  LEA.HI.X R3, R6, c[0x0][0x454], R0, 0x2, P0 ;  /* 0x0001150006037a11 */ /* 0x000fe200000f1400 */
[----:B------:R-:W-:-:S05]  /*1e6b0*/  IMAD.MOV.U32 R0, RZ, RZ, -0x800000 ;  /* 0xff800000ff007424 */ /* 0x000fca00078e00ff */
[----:B------:R3:W-:Y:S01]  /*1e6c0*/  STG.E [R2.64], R0 ;  /* 0x0000000002007986 */ /* 0x0007e2000c10191a */
[----:B------:R-:W-:-:S04]  /*1e6d0*/  DEPBAR.LE SB1, 0x0, {3} ;  /* 0x000090080000791a */ /* 0x000fc80000000000 */
.L_x_1520:
[----:B------:R-:W-:Y:S05]  /*1e6e0*/  BSYNC B0 ;  /* 0x0000000000007941 */ /* 0x000fea0003800000 */
.L_x_1519:
[----:B------:R-:W1:Y:S01]  /*1e6f0*/  R2UR UR13, R11 ;  /* 0x000000000b0d73c2 */ /* 0x000e6200000e0000 */
[----:B------:R-:W2:Y:S01]  /*1e700*/  S2R R5, SR_CTAID.X ;  /* 0x0000000000057919 */ /* 0x000ea20000002500 */
[----:B------:R-:W-:Y:S01]  /*1e710*/  SHF.R.S32.HI R0, RZ, 0x1f, R9 ;  /* 0x0000001fff007819 */ /* 0x000fe20000011409 */
[----:B------:R-:W-:Y:S01]  /*1e720*/  ULDC UR10, c[0x0][0x3a0] ;  /* 0x0000e800000a7ab9 */ /* 0x000fe20000000800 */
[----:B------:R-:W-:Y:S01]  /*1e730*/  IMAD.MOV.U32 R2, RZ, RZ, c[0x0][0x4e8] ;  /* 0x00013a00ff027624 */ /* 0x000fe200078e00ff */
[----:B------:R-:W-:Y:S01]  /*1e740*/  ULDC UR7, c[0x0][0x3a4] ;  /* 0x0000e90000077ab9 */ /* 0x000fe20000000800 */
[----:B------:R-:W-:Y:S01]  /*1e750*/  LEA.HI R0, R0, R9, RZ, 0x3 ;  /* 0x0000000900007211 */ /* 0x000fe200078f18ff */
[----:B-----5:R-:W-:Y:S01]  /*1e760*/  IMAD R4, R4, c[0x0][0x4e8], RZ ;  /* 0x00013a0004047a24 */ /* 0x020fe200078e02ff */
[----:B------:R-:W3:Y:S01]  /*1e770*/  R2UR UR12, R10 ;  /* 0x000000000a0c73c2 */ /* 0x000ee200000e0000 */
[----:B------:R-:W-:Y:S01]  /*1e780*/  ISETP.NE.AND P0, PT, R2, 0x1, PT ;  /* 0x000000010200780c */ /* 0x000fe20003f05270 */
[----:B------:R-:W-:Y:S01]  /*1e790*/  BSSY B0, `(.L_x_1521) ;  /* 0x0000048000007945 */ /* 0x000fe20003800000 */
[----:B------:R-:W-:-:S02]  /*1e7a0*/  LOP3.LUT R6, R0, 0xfffffff8, RZ, 0xc0, !PT ;  /* 0xfffffff800067812 */ /* 0x000fc400078ec0ff */
[----:B------:R-:W-:-:S03]  /*1e7b0*/  SHF.R.S32.HI R0, RZ, 0x3, R0 ;  /* 0x00000003ff007819 */ /* 0x000fc60000011400 */
[----:B------:R-:W4:Y:S01]  /*1e7c0*/  R2UR UR14, R10 ;  /* 0x000000000a0e73c2 */ /* 0x000f2200000e0000 */
[----:B------:R-:W-:-:S05]  /*1e7d0*/  IMAD.IADD R9, R9, 0x1, -R6 ;  /* 0x0000000109097824 */ /* 0x000fca00078e0a06 */
[C---:B------:R-:W-:Y:S01]  /*1e7e0*/  LEA R2, R9.reuse, R0, 0x5 ;  /* 0x0000000009027211 */ /* 0x040fe200078e28ff */
[----:B-1----:R-:W-:Y:S01]  /*1e7f0*/  UIMAD UR4, UR13, UR10, URZ ;  /* 0x0000000a0d0472a4 */ /* 0x002fe2000f8e023f */
[----:B------:R1:W1:Y:S01]  /*1e800*/  R2UR UR15, R11 ;  /* 0x000000000b0f73c2 */ /* 0x00026200000e0000 */
[----:B------:R-:W-:Y:S02]  /*1e810*/  SHF.L.U32 R9, R9, 0x3, RZ ;  /* 0x0000000309097819 */ /* 0x000fe400000006ff */
[C---:B--2---:R-:W-:Y:S02]  /*1e820*/  IMAD R3, R5.reuse, 0x80, R2 ;  /* 0x0000008005037824 */ /* 0x044fe400078e0202 */
[----:B------:R-:W-:Y:S01]  /*1e830*/  IMAD R5, R5, 0x80, R0 ;  /* 0x0000008005057824 */ /* 0x000fe200078e0200 */
[----:B------:R-:W-:Y:S01]  /*1e840*/  IADD3 R8, R9, 0x40, RZ ;  /* 0x0000004009087810 */ /* 0x000fe20007ffe0ff */
[----:B------:R-:W-:Y:S01]  /*1e850*/  @P0 IMAD.HI.U32 R2, R3, c[0x0][0x4ec], RZ ;  /* 0x00013b0003020a27 */ /* 0x000fe200078e00ff */
[----:B---3--:R-:W-:-:S03]  /*1e860*/  UIMAD UR7, UR12, UR7, UR4 ;  /* 0x000000070c0772a4 */ /* 0x008fc6000f8e0204 */
[----:B------:R-:W-:Y:S01]  /*1e870*/  ULDC.64 UR4, c[0x0][0x3e8] ;  /* 0x0000fa0000047ab9 */ /* 0x000fe20000000a00 */
[----:B------:R-:W-:Y:S01]  /*1e880*/  IMAD.MOV.U32 R7, RZ, RZ, R3 ;  /* 0x000000ffff077224 */ /* 0x000fe200078e0003 */
[----:B------:R-:W-:Y:S01]  /*1e890*/  @P0 SHF.R.U32.HI R7, RZ, c[0x0][0x4f0], R2 ;  /* 0x00013c00ff070a19 */ /* 0x000fe20000011602 */
[----:B----4-:R-:W-:-:S03]  /*1e8a0*/  UIMAD.WIDE.U32 UR10, UR14, UR10, URZ ;  /* 0x0000000a0e0a72a5 */ /* 0x010fc6000f8e003f */
[C---:B------:R-:W-:Y:S02]  /*1e8b0*/  IADD3 R6, -R7.reuse, RZ, RZ ;  /* 0x000000ff07067210 */ /* 0x040fe40007ffe1ff */
[----:B------:R-:W-:Y:S01]  /*1e8c0*/  SHF.R.S32.HI R2, RZ, 0x1f, R7 ;  /* 0x0000001fff027819 */ /* 0x000fe20000011407 */
[----:B------:R-:W-:Y:S02]  /*1e8d0*/  UIADD3 UR11, UR11, UR7, URZ ;  /* 0x000000070b0b7290 */ /* 0x000fe4000fffe03f */
[----:B------:R-:W-:Y:S01]  /*1e8e0*/  UIMAD UR7, UR8, UR4, URZ ;  /* 0x00000004080772a4 */ /* 0x000fe2000f8e023f */
[----:B------:R-:W-:Y:S01]  /*1e8f0*/  IMAD R6, R6, c[0x0][0x4e8], R3 ;  /* 0x00013a0006067a24 */ /* 0x000fe200078e0203 */
[----:B------:R-:W-:Y:S01]  /*1e900*/  UIMAD.WIDE.U32 UR10, UR16, UR4, UR10 ;  /* 0x00000004100a72a5 */ /* 0x000fe2000f8e000a */
[----:B------:R-:W-:Y:S01]  /*1e910*/  IMAD R2, R2, c[0x0][0x3e0], RZ ;  /* 0x0000f80002027a24 */ /* 0x000fe200078e02ff */
[----:B------:R-:W-:Y:S02]  /*1e920*/  UIMAD UR7, UR16, UR5, UR7 ;  /* 0x00000005100772a4 */ /* 0x000fe4000f8e0207 */
[----:B------:R-:W-:Y:S01]  /*1e930*/  SHF.R.S32.HI R3, RZ, 0x1f, R6 ;  /* 0x0000001fff037819 */ /* 0x000fe20000011406 */
[----:B------:R-:W-:Y:S01]  /*1e940*/  ULDC.64 UR4, c[0x0][0x3f0] ;  /* 0x0000fc0000047ab9 */ /* 0x000fe20000000a00 */
[----:B------:R-:W-:Y:S01]  /*1e950*/  IMAD R2, R7, c[0x0][0x3e4], R2 ;  /* 0x0000f90007027a24 */ /* 0x000fe200078e0202 */
[----:B------:R-:W-:-:S02]  /*1e960*/  UIMAD UR6, UR6, UR4, URZ ;  /* 0x00000004060672a4 */ /* 0x000fc4000f8e023f */
[----:B------:R-:W-:Y:S01]  /*1e970*/  UIADD3 UR11, UR7, UR11, URZ ;  /* 0x0000000b070b7290 */ /* 0x000fe2000fffe03f */
[----:B------:R-:W-:Y:S01]  /*1e980*/  IMAD R3, R3, c[0x0][0x3d8], RZ ;  /* 0x0000f60003037a24 */ /* 0x000fe200078e02ff */
[----:B------:R-:W-:Y:S02]  /*1e990*/  UIMAD UR5, UR24, UR5, UR6 ;  /* 0x00000005180572a4 */ /* 0x000fe4000f8e0206 */
[----:B------:R-:W-:Y:S01]  /*1e9a0*/  UIMAD.WIDE.U32 UR10, UR24, UR4, UR10 ;  /* 0x00000004180a72a5 */ /* 0x000fe2000f8e000a */
[----:B------:R-:W-:-:S03]  /*1e9b0*/  IMAD R3, R6, c[0x0][0x3dc], R3 ;  /* 0x0000f70006037a24 */ /* 0x000fc600078e0203 */
[----:B------:R-:W-:Y:S02]  /*1e9c0*/  UIADD3 UR5, UR11, UR5, URZ ;  /* 0x000000050b057290 */ /* 0x000fe4000fffe03f */
[----:B-1----:R-:W-:Y:S02]  /*1e9d0*/  IMAD.U32 R11, RZ, RZ, UR11 ;  /* 0x0000000bff0b7e24 */ /* 0x002fe4000f8e00ff */
[----:B------:R-:W-:Y:S02]  /*1e9e0*/  IMAD.U32 R10, RZ, RZ, UR10 ;  /* 0x0000000aff0a7e24 */ /* 0x000fe4000f8e00ff */
[----:B------:R-:W-:-:S05]  /*1e9f0*/  MOV R11, UR5 ;  /* 0x00000005000b7c02 */ /* 0x000fca0008000f00 */
[----:B------:R-:W-:Y:S01]  /*1ea00*/  IMAD.WIDE.U32 R10, R7, c[0x0][0x3e0], R10 ;  /* 0x0000f800070a7a25 */ /* 0x000fe200078e000a */
[----:B------:R-:W-:-:S03]  /*1ea10*/  IADD3 R7, R9, 0x80, RZ ;  /* 0x0000008009077810 */ /* 0x000fc60007ffe0ff */
[----:B------:R-:W-:-:S04]  /*1ea20*/  IMAD.IADD R11, R11, 0x1, R2 ;  /* 0x000000010b0b7824 */ /* 0x000fc800078e0202 */
        /* <DEDUP_REMOVED lines=30> */
.L_x_1522:
[----:B------:R-:W-:Y:S05]  /*1ec10*/  BSYNC B0 ;  /* 0x0000000000007941 */ /* 0x000fea0003800000 */
.L_x_1521:
        /* <DEDUP_REMOVED lines=27> */
.L_x_1524:
[----:B------:R-:W-:Y:S05]  /*1edd0*/  BSYNC B0 ;  /* 0x0000000000007941 */ /* 0x000fea0003800000 */
.L_x_1523:
        /* <DEDUP_REMOVED lines=27> */
.L_x_1526:
[----:B------:R-:W-:Y:S05]  /*1ef90*/  BSYNC B0 ;  /* 0x0000000000007941 */ /* 0x000fea0003800000 */
.L_x_1525:
        /* <DEDUP_REMOVED lines=28> */
.L_x_1527:
        /* <DEDUP_REMOVED lines=10> */
.L_x_3080:


//--------------------- .text._ZN7cutlass13device_kernelIN5flash19enable_sm80_to_sm89INS1_16FlashAttnFwdSm80INS1_25CollectiveMainloopFwdSm80ILi8ELi1ELb1EN4cute5tupleIJNS5_1CILi128EEENS7_ILi64EEENS7_ILi256EEEEEELi256ENS_10bfloat16_tEfNS_4arch4Sm80ELb0ELb0ELb0ELb0ELb0ELb0ELb1ELb0EEENS1_21CollectiveEpilogueFwdINS6_IJS8_SA_S9_EEENS6_IJNS7_ILi1EEESI_SI_EEESC_SE_Li256ELb0ELb1ELb0ELb0EEENS1_19SingleTileSchedulerILb0ELb0ELb1ELi128EEEEEEEEEvNT_6ParamsE --------------------------
	.section	.text._ZN7cutlass13device_kernelIN5flash19enable_sm80_to_sm89INS1_16FlashAttnFwdSm80INS1_25CollectiveMainloopFwdSm80ILi8ELi1ELb1EN4cute5tupleIJNS5_1CILi128EEENS7_ILi64EEENS7_ILi256EEEEEELi256ENS_10bfloat16_tEfNS_4arch4Sm80ELb0ELb0ELb0ELb0ELb0ELb0ELb1ELb0EEENS1_21CollectiveEpilogueFwdINS6_IJS8_SA_S9_EEENS6_IJNS7_ILi1EEESI_SI_EEESC_SE_Li256ELb0ELb1ELb0ELb0EEENS1_19SingleTileSchedulerILb0ELb0ELb1ELi128EEEEEEEEEvNT_6ParamsE,"ax",@progbits
	.sectioninfo	@"SHI_REGISTERS=255"
	.align	128
.text._ZN7cutlass13device_kernelIN5flash19enable_sm80_to_sm89INS1_16FlashAttnFwdSm80INS1_25CollectiveMainloopFwdSm80ILi8ELi1ELb1EN4cute5tupleIJNS5_1CILi128EEENS7_ILi64EEENS7_ILi256EEEEEELi256ENS_10bfloat16_tEfNS_4arch4Sm80ELb0ELb0ELb0ELb0ELb0ELb0ELb1ELb0EEENS1_21CollectiveEpilogueFwdINS6_IJS8_SA_S9_EEENS6_IJNS7_ILi1EEESI_SI_EEESC_SE_Li256ELb0ELb1ELb0ELb0EEENS1_19SingleTileSchedulerILb0ELb0ELb1ELi128EEEEEEEEEvNT_6ParamsE:
        .type           _ZN7cutlass13device_kernelIN5flash19enable_sm80_to_sm89INS1_16FlashAttnFwdSm80INS1_25CollectiveMainloopFwdSm80ILi8ELi1ELb1EN4cute5tupleIJNS5_1CILi128EEENS7_ILi64EEENS7_ILi256EEEEEELi256ENS_10bfloat16_tEfNS_4arch4Sm80ELb0ELb0ELb0ELb0ELb0ELb0ELb1ELb0EEENS1_21CollectiveEpilogueFwdINS6_IJS8_SA_S9_EEENS6_IJNS7_ILi1EEESI_SI_EEESC_SE_Li256ELb0ELb1ELb0ELb0EEENS1_19SingleTileSchedulerILb0ELb0ELb1ELi128EEEEEEEEEvNT_6ParamsE,@function
        .size           _ZN7cutlass13device_kernelIN5flash19enable_sm80_to_sm89INS1_16FlashAttnFwdSm80INS1_25CollectiveMainloopFwdSm80ILi8ELi1ELb1EN4cute5tupleIJNS5_1CILi128EEENS7_ILi64EEENS7_ILi256EEEEEELi256ENS_10bfloat16_tEfNS_4arch4Sm80ELb0ELb0ELb0ELb0ELb0ELb0ELb1ELb0EEENS1_21CollectiveEpilogueFwdINS6_IJS8_SA_S9_EEENS6_IJNS7_ILi1EEESI_SI_EEESC_SE_Li256ELb0ELb1ELb0ELb0EEENS1_19SingleTileSchedulerILb0ELb0ELb1ELi128EEEEEEEEEvNT_6ParamsE,(.L_x_3081 - _ZN7cutlass13device_kernelIN5flash19enable_sm80_to_sm89INS1_16FlashAttnFwdSm80INS1_25CollectiveMainloopFwdSm80ILi8ELi1ELb1EN4cute5tupleIJNS5_1CILi128EEENS7_ILi64EEENS7_ILi256EEEEEELi256ENS_10bfloat16_tEfNS_4arch4Sm80ELb0ELb0ELb0ELb0ELb0ELb0ELb1ELb0EEENS1_21CollectiveEpilogueFwdINS6_IJS8_SA_S9_EEENS6_IJNS7_ILi1EEESI_SI_EEESC_SE_Li256ELb0ELb1ELb0ELb0EEENS1_19SingleTileSchedulerILb0ELb0ELb1ELi128EEEEEEEEEvNT_6ParamsE)
        .other          _ZN7cutlass13device_kernelIN5flash19enable_sm80_to_sm89INS1_16FlashAttnFwdSm80INS1_25CollectiveMainloopFwdSm80ILi8ELi1ELb1EN4cute5tupleIJNS5_1CILi128EEENS7_ILi64EEENS7_ILi256EEEEEELi256ENS_10bfloat16_tEfNS_4arch4Sm80ELb0ELb0ELb0ELb0ELb0ELb0ELb1ELb0EEENS1_21CollectiveEpilogueFwdINS6_IJS8_SA_S9_EEENS6_IJNS7_ILi1EEESI_SI_EEESC_SE_Li256ELb0ELb1ELb0ELb0EEENS1_19SingleTileSchedulerILb0ELb0ELb1ELi128EEEEEEEEEvNT_6ParamsE,@"STO_CUDA_ENTRY STV_DEFAULT"
_ZN7cutlass13device_kernelIN5flash19enable_sm80_to_sm89INS1_16FlashAttnFwdSm80INS1_25CollectiveMainloopFwdSm80ILi8ELi1ELb1EN4cute5tupleIJNS5_1CILi128EEENS7_ILi64EEENS7_ILi256EEEEEELi256ENS_10bfloat16_tEfNS_4arch4Sm80ELb0ELb0ELb0ELb0ELb0ELb0ELb1ELb0EEENS1_21CollectiveEpilogueFwdINS6_IJS8_SA_S9_EEENS6_IJNS7_ILi1EEESI_SI_EEESC_SE_Li256ELb0ELb1ELb0ELb0EEENS1_19SingleTileSchedulerILb0ELb0ELb1ELi128EEEEEEEEEvNT_6ParamsE:
        /* <DEDUP_REMOVED lines=124> */
[----:B------:R-:W2:Y:S01]  /*07c0*/  SHFL.IDX PT, R2, R17, 0x2, 0x181f ;  /* 0x00581f0011027f89 */ /* 0x000ea200000e0000 */
[C---:B----4-:R-:W-:Y:S02]  /*07d0*/  @!P1 LEA R12, P4, R42.reuse, R4, 0x1 ;  /* 0x000000042a0c9211 */ /* 0x050fe400078808ff */
[----:B------:R-:W-:Y:S02]  /*07e0*/  @!P1 LEA.HI R3, R3, R27, RZ, 0x3 ;  /* 0x0000001b03039211 */ /* 0x000fe400078f18ff */
[----:B-1----:R-:W-:-:S02]  /*07f0*/  @!P1 LEA.HI.X R13, R42, R5, R43, 0x1, P4 ;  /* 0x000000052a0d9211 */ /* 0x002fc400020f0c2b */
[----:B------:R-:W-:Y:S02]  /*0800*/  ISETP.GE.AND P4, PT, R6, R0, PT ;  /* 0x000000000600720c */ /* 0x000fe40003f86270 */
[----:B------:R-:W-:Y:S02]  /*0810*/  @!P1 SHF.R.S32.HI R0, RZ, 0x1f, R26 ;  /* 0x0000001fff009819 */ /* 0x000fe4000001141a */
[----:B------:R-:W-:Y:S02]  /*0820*/  @!P1 SHF.R.S32.HI R7, RZ, 0x1f, R25 ;  /* 0x0000001fff079819 */ /* 0x000fe40000011419 */
[----:B------:R-:W-:Y:S02]  /*0830*/  @!P1 LEA.HI R6, R0, R26, RZ, 0x3 ;  /* 0x0000001a00069211 */ /* 0x000fe400078f18ff */
[----:B-----5:R-:W-:Y:S02]  /*0840*/  @!P1 LOP3.LUT R8, R3, 0xfffffff8, RZ, 0xc0, !PT ;  /* 0xfffffff803089812 */ /* 0x020fe400078ec0ff */
[----:B------:R-:W-:Y:S01]  /*0850*/  @!P1 LEA.HI R0, R7, R25, RZ, 0x3 ;  /* 0x0000001907009211 */ /* 0x000fe200078f18ff */
[----:B------:R-:W1:Y:S01]  /*0860*/  SHFL.IDX PT, R3, R16, 0x2, 0x181f ;  /* 0x00581f0010037f89 */ /* 0x000e6200000e0000 */
[----:B------:R-:W-:Y:S01]  /*0870*/  @!P1 LOP3.LUT R6, R6, 0xfffffff8, RZ, 0xc0, !PT ;  /* 0xfffffff806069812 */ /* 0x000fe200078ec0ff */
[----:B------:R-:W-:Y:S01]  /*0880*/  @!P1 IMAD.WIDE R8, R8, 0x2, R4 ;  /* 0x0000000208089825 */ /* 0x000fe200078e0204 */
[----:B------:R-:W-:-:S02]  /*0890*/  @!P1 LOP3.LUT R10, R0, 0xfffffff8, RZ, 0xc0, !PT ;  /* 0xfffffff8000a9812 */ /* 0x000fc400078ec0ff */
[----:B------:R-:W-:Y:S01]  /*08a0*/  SHF.R.S32.HI R23, RZ, 0x1f, R80 ;  /* 0x0000001fff177819 */ /* 0x000fe20000011450 */
[----:B------:R-:W-:Y:S02]  /*08b0*/  @!P1 IMAD.SHL.U32 R0, R87, 0x2, RZ ;  /* 0x0000000257009824 */ /* 0x000fe400078e00ff */
[----:B------:R-:W-:-:S03]  /*08c0*/  @!P1 IMAD.WIDE R6, R6, 0x2, R4 ;  /* 0x0000000206069825 */ /* 0x000fc600078e0204 */
[----:B------:R3:W-:Y:S01]  /*08d0*/  @!P1 LDGSTS.E.BYPASS.LTC128B.128 [R0+0x1100], [R12.64], !P3 ;  /* 0x011000000c009fae */ /* 0x0007e2000d901d48 */
[----:B------:R-:W-:-:S03]  /*08e0*/  @!P1 IMAD.WIDE R4, R10, 0x2, R4 ;  /* 0x000000020a049825 */ /* 0x000fc600078e0204 */
[----:B------:R4:W-:Y:S04]  /*08f0*/  @!P1 LDGSTS.E.BYPASS.LTC128B.128 [R0+0x5100], [R8.64], !P0 ;  /* 0x0510000008009fae */ /* 0x0009e8000c101d48 */
[----:B------:R5:W-:Y:S04]  /*0900*/  @!P1 LDGSTS.E.BYPASS.LTC128B.128 [R0+0x9100], [R6.64], !P6 ;  /* 0x0910000006009fae */ /* 0x000be8000f101d48 */
[----:B------:R1:W-:Y:S01]  /*0910*/  @!P1 LDGSTS.E.BYPASS.LTC128B.128 [R0+0xd100], [R4.64], !P5 ;  /* 0x0d10000004009fae */ /* 0x0003e2000e901d48 */
[----:B---3--:R-:W-:Y:S01]  /*0920*/  IMAD.SHL.U32 R12, R18, 0x8, RZ ;  /* 0x00000008120c7824 */ /* 0x008fe200078e00ff */
[----:B----4-:R-:W-:-:S02]  /*0930*/  @!P2 SHF.R.S32.HI R8, RZ, 0x1f, R27 ;  /* 0x0000001fff08a819 */ /* 0x010fc4000001141b */
[----:B-----5:R-:W-:Y:S02]  /*0940*/  @!P2 SHF.R.S32.HI R6, RZ, 0x1f, R26 ;  /* 0x0000001fff06a819 */ /* 0x020fe4000001141a */
[----:B------:R-:W-:Y:S02]  /*0950*/  @!P2 SHF.R.S32.HI R7, RZ, 0x1f, R25 ;  /* 0x0000001fff07a819 */ /* 0x000fe40000011419 */
[----:B------:R-:W-:Y:S02]  /*0960*/  @!P2 LEA.HI R8, R8, R27, RZ, 0x3 ;  /* 0x0000001b0808a211 */ /* 0x000fe400078f18ff */
[----:B-1----:R-:W-:Y:S02]  /*0970*/  @!P2 LEA.HI R5, R6, R26, RZ, 0x3 ;  /* 0x0000001a0605a211 */ /* 0x002fe400078f18ff */
[----:B------:R-:W-:Y:S02]  /*0980*/  @!P2 LEA.HI R0, R7, R25, RZ, 0x3 ;  /* 0x000000190700a211 */ /* 0x000fe400078f18ff */
[----:B------:R-:W-:-:S02]  /*0990*/  @!P2 LOP3.LUT R8, R8, 0xfffffff8, RZ, 0xc0, !PT ;  /* 0xfffffff80808a812 */ /* 0x000fc400078ec0ff */
[----:B--2---:R-:W-:Y:S02]  /*09a0*/  @!P2 LEA R4, P1, R42, R2, 0x1 ;  /* 0x000000022a04a211 */ /* 0x004fe400078208ff */
[----:B------:R-:W-:Y:S01]  /*09b0*/  @!P2 LOP3.LUT R6, R5, 0xfffffff8, RZ, 0xc0, !PT ;  /* 0xfffffff80506a812 */ /* 0x000fe200078ec0ff */
[----:B------:R-:W-:Y:S01]  /*09c0*/  @!P2 IMAD.WIDE R8, R8, 0x2, R2 ;  /* 0x000000020808a825 */ /* 0x000fe200078e0202 */
[----:B------:R-:W-:Y:S02]  /*09d0*/  @!P2 LOP3.LUT R10, R0, 0xfffffff8, RZ, 0xc0, !PT ;  /* 0xfffffff8000aa812 */ /* 0x000fe400078ec0ff */
[----:B------:R-:W-:Y:S01]  /*09e0*/  @!P2 LEA.HI.X R5, R42, R3, R43, 0x1, P1 ;  /* 0x000000032a05a211 */ /* 0x000fe200008f0c2b */
[----:B------:R-:W-:Y:S02]  /*09f0*/  @!P2 IMAD.SHL.U32 R0, R87, 0x2, RZ ;  /* 0x000000025700a824 */ /* 0x000fe400078e00ff */
[----:B------:R-:W-:-:S03]  /*0a00*/  @!P2 IMAD.WIDE R6, R6, 0x2, R2 ;  /* 0x000000020606a825 */ /* 0x000fc600078e0202 */
[----:B------:R1:W-:Y:S01]  /*0a10*/  @!P2 LDGSTS.E.BYPASS.LTC128B.128 [R0+0x2100], [R4.64], !P3 ;  /* 0x021000000400afae */ /* 0x0003e2000d901d48 */
[----:B------:R-:W-:-:S03]  /*0a20*/  @!P2 IMAD.WIDE R2, R10, 0x2, R2 ;  /* 0x000000020a02a825 */ /* 0x000fc600078e0202 */
[----:B------:R2:W-:Y:S04]  /*0a30*/  @!P2 LDGSTS.E.BYPASS.LTC128B.128 [R0+0x6100], [R8.64], !P0 ;  /* 0x061000000800afae */ /* 0x0005e8000c101d48 */
[----:B------:R3:W-:Y:S04]  /*0a40*/  @!P2 LDGSTS.E.BYPASS.LTC128B.128 [R0+0xa100], [R6.64], !P6 ;  /* 0x0a1000000600afae */ /* 0x0007e8000f101d48 */
[----:B------:R4:W-:Y:S04]  /*0a50*/  @!P2 LDGSTS.E.BYPASS.LTC128B.128 [R0+0xe100], [R2.64], !P5 ;  /* 0x0e1000000200afae */ /* 0x0009e8000e901d48 */
[----:B-1----:R-:W1:Y:S01]  /*0a60*/  SHFL.IDX PT, R4, R17, 0x3, 0x181f ;  /* 0x00781f0011047f89 */ /* 0x002e6200000e0000 */
[----:B--2---:R-:W-:-:S03]  /*0a70*/  LEA.HI R9, R24, R81, RZ, 0x4 ;  /* 0x0000005118097211 */ /* 0x004fc600078f20ff */
[----:B------:R2:W5:Y:S01]  /*0a80*/  SHFL.IDX PT, R5, R16, 0x3, 0x181f ;  /* 0x00781f0010057f89 */ /* 0x00056200000e0000 */
[----:B------:R-:W-:Y:S01]  /*0a90*/  LOP3.LUT R8, R9, 0xfffffff0, RZ, 0xc0, !PT ;  /* 0xfffffff009087812 */ /* 0x000fe200078ec0ff */
[----:B---3--:R-:W-:Y:S01]  /*0aa0*/  IMAD R7, R41, c[0x0][0x1e8], RZ ;  /* 0x00007a0029077a24 */ /* 0x008fe200078e02ff */
[----:B------:R-:W-:Y:S01]  /*0ab0*/  SHF.R.S32.HI R10, RZ, 0x4, R9 ;  /* 0x00000004ff0a7819 */ /* 0x000fe20000011409 */
[----:B----4-:R-:W-:Y:S01]  /*0ac0*/  IMAD.SHL.U32 R2, R19, 0x40, RZ ;  /* 0x0000004013027824 */ /* 0x010fe200078e00ff */
[----:B------:R-:W-:Y:S01]  /*0ad0*/  IADD3 R6, -R18, c[0x0][0x1d0], RZ ;  /* 0x0000740012067a10 */ /* 0x000fe20007ffe1ff */
[----:B------:R-:W-:Y:S01]  /*0ae0*/  IMAD.IADD R8, R81, 0x1, -R8 ;  /* 0x0000000151087824 */ /* 0x000fe200078e0a08 */
[----:B------:R-:W-:Y:S01]  /*0af0*/  LEA.HI R0, R9, R10, RZ, 0x1 ;  /* 0x0000000a09007211 */ /* 0x000fe200078f08ff */
[----:B------:R-:W-:Y:S02]  /*0b00*/  IMAD R7, R40, c[0x0][0x1ec], R7 ;  /* 0x00007b0028077a24 */ /* 0x000fe400078e0207 */
[----:B------:R-:W-:Y:S01]  /*0b10*/  IMAD R9, R80, -0x40, R6 ;  /* 0xffffffc050097824 */ /* 0x000fe200078e0206 */
[----:B------:R-:W-:-:S02]  /*0b20*/  SHF.R.S32.HI R3, RZ, 0x1f, R8 ;  /* 0x0000001fff037819 */ /* 0x000fc40000011408 */
[----:B------:R-:W-:Y:S02]  /*0b30*/  LOP3.LUT R13, R0, 0xfffffffe, RZ, 0xc0, !PT ;  /* 0xfffffffe000d7812 */ /* 0x000fe400078ec0ff */
[----:B------:R-:W-:Y:S02]  /*0b40*/  LOP3.LUT R0, R2, 0x1c0, RZ, 0xc0, !PT ;  /* 0x000001c002007812 */ /* 0x000fe400078ec0ff */
[----:B-1----:R-:W-:Y:S02]  /*0b50*/  @!P4 LEA R6, P1, R42, R4, 0x1 ;  /* 0x000000042a06c211 */ /* 0x002fe400078208ff */
[----:B------:R-:W-:Y:S02]  /*0b60*/  LOP3.LUT R12, R0, 0x8, R12, 0xf8, !PT ;  /* 0x00000008000c7812 */ /* 0x000fe400078ef80c */
[----:B--2---:R-:W-:Y:S01]  /*0b70*/  LEA.HI R16, R3, R8, RZ, 0x3 ;  /* 0x0000000803107211 */ /* 0x004fe200078f18ff */
[----:B------:R-:W-:Y:S01]  /*0b80*/  IMAD.WIDE.U32 R2, R40, c[0x0][0x1e8], R14 ;  /* 0x00007a0028027a25 */ /* 0x000fe200078e000e */
[----:B------:R-:W-:-:S02]  /*0b90*/  SHF.R.U32.HI R0, RZ, 0x3, R0 ;  /* 0x00000003ff007819 */ /* 0x000fc40000011600 */
[----:B------:R-:W-:Y:S01]  /*0ba0*/  LOP3.LUT R11, R16, 0xfffffff8, RZ, 0xc0, !PT ;  /* 0xfffffff8100b7812 */ /* 0x000fe200078ec0ff */
[----:B------:R-:W-:Y:S01]  /*0bb0*/  IMAD.IADD R3, R3, 0x1, R7 ;  /* 0x0000000103037824 */ /* 0x000fe200078e0207 */
[----:B------:R-:W-:Y:S01]  /*0bc0*/  LOP3.LUT R17, R12, R0, RZ, 0x3c, !PT ;  /* 0x000000000c117212 */ /* 0x000fe200078e3cff */
[----:B------:R-:W-:Y:S01]  /*0bd0*/  IMAD.MOV.U32 R0, RZ, RZ, 0x5 ;  /* 0x00000005ff007424 */ /* 0x000fe200078e00ff */
[----:B-----5:R-:W-:Y:S01]  /*0be0*/  @!P4 LEA.HI.X R7, R42, R5, R43, 0x1, P1 ;  /* 0x000000052a07c211 */ /* 0x020fe200008f0c2b */
[----:B------:R-:W-:Y:S01]  /*0bf0*/  IMAD.IADD R14, R8, 0x1, -R11 ;  /* 0x00000001080e7824 */ /* 0x000fe200078e0a0b */
[C---:B------:R-:W-:Y:S01]  /*0c00*/  ISETP.GE.AND P2, PT, R9.reuse, 0x1, PT ;  /* 0x000000010900780c */ /* 0x040fe20003f46270 */
[----:B------:R-:W-:Y:S01]  /*0c10*/  IMAD.MOV.U32 R8, RZ, RZ, c[0x0][0x1e0] ;  /* 0x00007800ff087624 */ /* 0x000fe200078e00ff */
[----:B------:R-:W-:Y:S01]  /*0c20*/  ISETP.GE.AND P1, PT, R9, 0x21, PT ;  /* 0x000000210900780c */ /* 0x000fe20003f26270 */
[----:B------:R-:W-:Y:S02]  /*0c30*/  @!P4 IMAD.SHL.U32 R12, R87, 0x2, RZ ;  /* 0x00000002570cc824 */ /* 0x000fe400078e00ff */
[----:B------:R-:W-:Y:S01]  /*0c40*/  IMAD.WIDE.U32 R28, R20, c[0x0][0x1f0], R2 ;  /* 0x00007c00141c7a25 */ /* 0x000fe200078e0002 */
[----:B------:R-:W-:-:S02]  /*0c50*/  SHF.L.U64.HI R86, R8, R0, c[0x0][0x1e4] ;  /* 0x0000790008567619 */ /* 0x000fc40000010200 */
[----:B------:R1:W-:Y:S01]  /*0c60*/  @!P4 LDGSTS.E.BYPASS.LTC128B.128 [R12+0x3100], [R6.64], !P3 ;  /* 0x03100000060ccfae */ /* 0x0003e2000d901d48 */
[----:B------:R-:W-:Y:S01]  /*0c70*/  IMAD R0, R21, c[0x0][0x1f0], RZ ;  /* 0x00007c0015007a24 */ /* 0x000fe200078e02ff */
[C---:B------:R-:W-:Y:S01]  /*0c80*/  SHF.L.U64.HI R82, R8.reuse, R82, c[0x0][0x1e4] ;  /* 0x0000790008527619 */ /* 0x040fe20000010252 */
[----:B------:R-:W-:Y:S01]  /*0c90*/  IMAD.SHL.U32 R84, R8, 0x40, RZ ;  /* 0x0000004008547824 */ /* 0x000fe200078e00ff */
[----:B------:R-:W-:Y:S01]  /*0ca0*/  @!P4 SHF.R.S32.HI R2, RZ, 0x1f, R26 ;  /* 0x0000001fff02c819 */ /* 0x000fe2000001141a */
[----:B------:R-:W-:Y:S01]  /*0cb0*/  IMAD.MOV.U32 R88, RZ, RZ, R28 ;  /* 0x000000ffff587224 */ /* 0x000fe200078e001c */
[----:B------:R-:W-:Y:S01]  /*0cc0*/  STL [R1+0xc4], R86 ;  /* 0x0000c45601007387 */ /* 0x000fe20000100800 */
[----:B------:R-:W-:Y:S02]  /*0cd0*/  IMAD R3, R82, R80, RZ ;  /* 0x0000005052037224 */ /* 0x000fe400078e02ff */
[----:B------:R-:W-:Y:S01]  /*0ce0*/  IMAD.IADD R15, R10, 0x1, -R13 ;  /* 0x000000010a0f7824 */ /* 0x000fe200078e0a0d */
[----:B------:R-:W-:Y:S01]  /*0cf0*/  STL.64 [R1+0x98], R28 ;  /* 0x0000981c01007387 */ /* 0x000fe20000100a00 */
[----:B------:R-:W-:-:S02]  /*0d00*/  IMAD R13, R23, R84, R3 ;  /* 0x00000054170d7224 */ /* 0x000fc400078e0203 */
[----:B------:R-:W-:Y:S01]  /*0d10*/  IMAD.SHL.U32 R85, R8, 0x20, RZ ;  /* 0x0000002008557824 */ /* 0x000fe200078e00ff */
        /* <DEDUP_REMOVED lines=28> */
[----:B------:R-:W-:Y:S02]  /*0ee0*/  SHF.R.U32.HI R3, RZ, 0x3, R0 ;  /* 0x00000003ff037819 */ /* 0x000fe40000011600 */
[----:B-1----:R-:W-:Y:S01]  /*0ef0*/  @P1 IADD3 R10, P0, R85, R2, RZ ;  /* 0x00000002550a1210 */ /* 0x002fe20007f1e0ff */
[----:B------:R-:W-:Y:S01]  /*0f00*/  IMAD.SHL.U32 R2, R15, 0x8, RZ ;  /* 0x000000080f027824 */ /* 0x000fe200078e00ff */
[----:B--2---:R-:W-:-:S04]  /*0f10*/  LEA.HI R9, R24, R81, RZ, 0x5 ;  /* 0x0000005118097211 */ /* 0x004fc800078f28ff */
[----:B---3--:R-:W-:Y:S01]  /*0f20*/  LOP3.LUT R5, R0, 0x8, R2, 0xf8, !PT ;  /* 0x0000000800057812 */ /* 0x008fe200078ef802 */
[----:B------:R-:W-:Y:S01]  /*0f30*/  @P1 IMAD.X R4, R86, 0x1, R13, P0 ;  /* 0x0000000156041824 */ /* 0x000fe200000e060d */
[C---:B------:R-:W-:Y:S01]  /*0f40*/  @P1 LEA R2, P0, R10.reuse, c[0x0][0x1c8], 0x1 ;  /* 0x000072000a021a11 */ /* 0x040fe200078008ff */
[----:B------:R-:W-:Y:S01]  /*0f50*/  IMAD R0, R15, 0x200, R17 ;  /* 0x000002000f007824 */ /* 0x000fe200078e0211 */
[----:B------:R-:W-:Y:S01]  /*0f60*/  LOP3.LUT R8, R5, R3, RZ, 0x3c, !PT ;  /* 0x0000000305087212 */ /* 0x000fe200078e3cff */
[C---:B------:R-:W-:Y:S01]  /*0f70*/  @P2 IMAD.SHL.U32 R5, R87.reuse, 0x2, RZ ;  /* 0x0000000257052824 */ /* 0x040fe200078e00ff */
[----:B------:R-:W-:Y:S01]  /*0f80*/  @P1 LEA.HI.X R3, R10, c[0x0][0x1cc], R4, 0x1, P0 ;  /* 0x000073000a031a11 */ /* 0x000fe200000f0c04 */
[----:B------:R-:W-:Y:S01]  /*0f90*/  @P1 IMAD.SHL.U32 R4, R87, 0x2, RZ ;  /* 0x0000000257041824 */ /* 0x000fe200078e00ff */
[----:B------:R-:W-:Y:S01]  /*0fa0*/  SHF.R.S32.HI R232, RZ, 0x5, R9 ;  /* 0x00000005ffe87819 */ /* 0x000fe20000011409 */
[----:B------:R-:W-:Y:S01]  /*0fb0*/  IMAD.SHL.U32 R155, R0, 0x2, RZ ;  /* 0x00000002009b7824 */ /* 0x000fe200078e00ff */
[----:B------:R1:W-:Y:S01]  /*0fc0*/  @P2 LDGSTS.E.BYPASS.LTC128B.128 [R5+0x10100], [R6.64], !P6 ;  /* 0x1010000006052fae */ /* 0x0003e2000f101d48 */
[----:B------:R-:W-:Y:S01]  /*0fd0*/  IMAD.MOV.U32 R0, RZ, RZ, 0x20 ;  /* 0x00000020ff007424 */ /* 0x000fe200078e00ff */
[----:B------:R-:W-:-:S02]  /*0fe0*/  LOP3.LUT P0, RZ, R19, 0x2, RZ, 0xc0, !PT ;  /* 0x0000000213ff7812 */ /* 0x000fc4000780c0ff */
        /* <DEDUP_REMOVED lines=122> */
.L_x_1528:
[----:B-1234-:R-:W-:Y:S01]  /*1790*/  HMMA.16816.F32.BF16 R8, R168, R12, RZ ;  /* 0x0000000ca808723c */ /* 0x01efe200000418ff */
[----:B------:R-:W-:Y:S01]  /*17a0*/  IMAD.MOV.U32 R2, RZ, RZ, 0x40 ;  /* 0x00000040ff027424 */ /* 0x000fe200078e00ff */
[----:B------:R-:W-:Y:S01]  /*17b0*/  LOP3.LUT P0, RZ, R19, 0x4, RZ, 0xc0, !PT ;  /* 0x0000000413ff7812 */ /* 0x000fe2000780c0ff */
[----:B------:R-:W-:Y:S01]  /*17c0*/  LDSM.16.M88.4 R76, [R90+0x7800] ;  /* 0x007800005a4c783b */ /* 0x000fe20000000200 */
[----:B------:R-:W-:-:S02]  /*17d0*/  IADD3 R6, R90, 0x2000, RZ ;  /* 0x000020005a067810 */ /* 0x000fc40007ffe0ff */
[----:B------:R-:W-:Y:S01]  /*17e0*/  SEL R2, R2, 0xffffffc0, !P0 ;  /* 0xffffffc002027807 */ /* 0x000fe20004000000 */
[----:B------:R-:W0:Y:S01]  /*17f0*/  LDGDEPBAR ;  /* 0x00000000000079af */ /* 0x000e220000000000 */
[C---:B------:R-:W-:Y:S01]  /*1800*/  HMMA.16816.F32.BF16 R20, R168.reuse, R14, RZ ;  /* 0x0000000ea814723c */ /* 0x040fe200000418ff */
[----:B------:R-:W-:Y:S02]  /*1810*/  ISETP.GE.AND P2, PT, R83, 0x41, PT ;  /* 0x000000415300780c */ /* 0x000fe40003f46270 */
[--C-:B------:R-:W-:Y:S02]  /*1820*/  IMAD.IADD R3, R155, 0x1, R2.reuse ;  /* 0x000000019b037824 */ /* 0x100fe400078e0202 */
[C---:B------:R-:W-:Y:S01]  /*1830*/  IMAD.IADD R250, R90.reuse, 0x1, R2 ;  /* 0x000000015afa7824 */ /* 0x040fe200078e0202 */
[C---:B------:R-:W-:Y:S02]  /*1840*/  IADD3 R2, R90.reuse, 0x3000, RZ ;  /* 0x000030005a027810 */ /* 0x040fe40007ffe0ff */
[----:B------:R-:W-:Y:S01]  /*1850*/  HMMA.16816.F32.BF16 R12, R168, R24, RZ ;  /* 0x00000018a80c723c */ /* 0x000fe200000418ff */
[----:B------:R-:W1:Y:S04]  /*1860*/  LDSM.16.M88.4 R44, [R3+0x10100] ;  /* 0x01010000032c783b */ /* 0x000e680000000200 */
[----:B------:R-:W2:Y:S03]  /*1870*/  LDSM.16.M88.4 R48, [R3+0x10900] ;  /* 0x010900000330783b */ /* 0x000ea60000000200 */
[----:B------:R-:W-:Y:S01]  /*1880*/  HMMA.16816.F32.BF16 R40, R172, R32, R8 ;  /* 0x00000020ac28723c */ /* 0x000fe20000041808 */
[----:B------:R-:W3:Y:S04]  /*1890*/  LDSM.16.M88.4 R52, [R3+0x11100] ;  /* 0x011100000334783b */ /* 0x000ee80000000200 */
[----:B------:R-:W4:Y:S03]  /*18a0*/  LDSM.16.M88.4 R56, [R3+0x11900] ;  /* 0x011900000338783b */ /* 0x000f260000000200 */
[C---:B------:R-:W-:Y:S01]  /*18b0*/  HMMA.16816.F32.BF16 R8, R168.reuse, R26, RZ ;  /* 0x0000001aa808723c */ /* 0x040fe200000418ff */
[----:B------:R-:W-:Y:S04]  /*18c0*/  LDSM.16.M88.4 R72, [R250+0x1800] ;  /* 0x00180000fa48783b */ /* 0x000fe80000000200 */
[----:B------:R-:W-:Y:S03]  /*18d0*/  STL [R1], R3 ;  /* 0x0000000301007387 */ /* 0x000fe60000100800 */
[C---:B------:R-:W-:Y:S01]  /*18e0*/  HMMA.16816.F32.BF16 R24, R168.reuse, R28, RZ ;  /* 0x0000001ca818723c */ /* 0x040fe200000418ff */
[----:B------:R5:W-:Y:S07]  /*18f0*/  STL [R1+0x34], R6 ;  /* 0x0000340601007387 */ /* 0x000bee0000100800 */
[C---:B------:R-:W-:Y:S08]  /*1900*/  HMMA.16816.F32.BF16 R28, R168.reuse, R30, RZ ;  /* 0x0000001ea81c723c */ /* 0x040ff000000418ff */
[C---:B------:R-:W-:Y:S08]  /*1910*/  HMMA.16816.F32.BF16 R16, R168.reuse, R36, RZ ;  /* 0x00000024a810723c */ /* 0x040ff000000418ff */
[----:B------:R-:W-:Y:S01]  /*1920*/  HMMA.16816.F32.BF16 R36, R168, R38, RZ ;  /* 0x00000026a824723c */ /* 0x000fe200000418ff */
[----:B-----5:R-:W-:-:S07]  /*1930*/  IADD3 R6, R90, 0x3800, RZ ;  /* 0x000038005a067810 */ /* 0x020fce0007ffe0ff */
[C---:B------:R-:W-:Y:S08]  /*1940*/  HMMA.16816.F32.BF16 R32, R172.reuse, R34, R20 ;  /* 0x00000022ac20723c */ /* 0x040ff00000041814 */
[C---:B------:R-:W-:Y:S08]  /*1950*/  HMMA.16816.F32.BF16 R12, R172.reuse, R60, R12 ;  /* 0x0000003cac0c723c */ /* 0x040ff0000004180c */
[C---:B------:R-:W-:Y:S01]  /*1960*/  HMMA.16816.F32.BF16 R8, R172.reuse, R62, R8 ;  /* 0x0000003eac08723c */ /* 0x040fe20000041808 */
[----:B------:R-:W-:Y:S07]  /*1970*/  LDSM.16.M88.4 R60, [R250+0x800] ;  /* 0x00080000fa3c783b */ /* 0x000fee0000000200 */
[C---:B------:R-:W-:Y:S08]  /*1980*/  HMMA.16816.F32.BF16 R20, R172.reuse, R64, R24 ;  /* 0x00000040ac14723c */ /* 0x040ff00000041818 */
[C---:B------:R-:W-:Y:S01]  /*1990*/  HMMA.16816.F32.BF16 R24, R172.reuse, R66, R28 ;  /* 0x00000042ac18723c */ /* 0x040fe2000004181c */
[----:B------:R-:W-:Y:S07]  /*19a0*/  LDSM.16.M88.4 R64, [R250+0x1000] ;  /* 0x00100000fa40783b */ /* 0x000fee0000000200 */
[C---:B------:R-:W-:Y:S01]  /*19b0*/  HMMA.16816.F32.BF16 R28, R172.reuse, R68, R16 ;  /* 0x00000044ac1c723c */ /* 0x040fe20000041810 */
[----:B------:R-:W5:Y:S07]  /*19c0*/  LDSM.16.M88.4 R16, [R250] ;  /* 0x00000000fa10783b */ /* 0x000f6e0000000200 */
[----:B------:R-:W-:Y:S01]  /*19d0*/  HMMA.16816.F32.BF16 R36, R172, R70, R36 ;  /* 0x00000046ac24723c */ /* 0x000fe20000041824 */
[----:B------:R-:W-:Y:S07]  /*19e0*/  LDSM.16.M88.4 R68, [R155+0x13900] ;  /* 0x013900009b44783b */ /* 0x000fee0000000200 */
        /* <DEDUP_REMOVED lines=8> */
[----:B------:R-:W-:Y:S07]  /*1a70*/  LDSM.16.M88.4 R52, [R90+0x2800] ;  /* 0x002800005a34783b */ /* 0x000fee0000000200 */
[C---:B----4-:R-:W-:Y:S08]  /*1a80*/  HMMA.16816.F32.BF16 R28, R192.reuse, R56, R28 ;  /* 0x00000038c01c723c */ /* 0x050ff0000004181c */
[----:B------:R-:W-:Y:S01]  /*1a90*/  HMMA.16816.F32.BF16 R36, R192, R58, R36 ;  /* 0x0000003ac024723c */ /* 0x000fe20000041824 */
[----:B------:R-:W3:Y:S07]  /*1aa0*/  LDSM.16.M88.4 R56, [R155+0x13100] ;  /* 0x013100009b38783b */ /* 0x000eee0000000200 */
[C---:B-----5:R-:W-:Y:S08]  /*1ab0*/  HMMA.16816.F32.BF16 R40, R196.reuse, R16, R40 ;  /* 0x00000010c428723c */ /* 0x060ff00000041828 */
[C---:B------:R-:W-:Y:S01]  /*1ac0*/  HMMA.16816.F32.BF16 R32, R196.reuse, R18, R32 ;  /* 0x00000012c420723c */ /* 0x040fe20000041820 */
[----:B------:R-:W4:Y:S07]  /*1ad0*/  LDSM.16.M88.4 R16, [R90+0x2000] ;  /* 0x002000005a10783b */ /* 0x000f2e0000000200 */
[C---:B------:R-:W-:Y:S08]  /*1ae0*/  HMMA.16816.F32.BF16 R12, R196.reuse, R60, R12 ;  /* 0x0000003cc40c723c */ /* 0x040ff0000004180c */
[C---:B------:R-:W-:Y:S01]  /*1af0*/  HMMA.16816.F32.BF16 R8, R196.reuse, R62, R8 ;  /* 0x0000003ec408723c */ /* 0x040fe20000041808 */
[----:B------:R-:W5:Y:S07]  /*1b00*/  LDSM.16.M88.4 R60, [R90+0x3000] ;  /* 0x003000005a3c783b */ /* 0x000f6e0000000200 */
[C---:B------:R-:W-:Y:S08]  /*1b10*/  HMMA.16816.F32.BF16 R20, R196.reuse, R64, R20 ;  /* 0x00000040c414723c */ /* 0x040ff00000041814 */
[C---:B------:R-:W-:Y:S01]  /*1b20*/  HMMA.16816.F32.BF16 R24, R196.reuse, R66, R24 ;  /* 0x00000042c418723c */ /* 0x040fe20000041818 */
[----:B------:R-:W-:Y:S07]  /*1b30*/  LDSM.16.M88.4 R64, [R3+0x13900] ;  /* 0x013900000340783b */ /* 0x000fee0000000200 */
[C---:B------:R-:W-:Y:S08]  /*1b40*/  HMMA.16816.F32.BF16 R28, R196.reuse, R72, R28 ;  /* 0x00000048c41c723c */ /* 0x040ff0000004181c */
[----:B------:R-:W-:Y:S01]  /*1b50*/  HMMA.16816.F32.BF16 R36, R196, R74, R36 ;  /* 0x0000004ac424723c */ /* 0x000fe20000041824 */
        /* <DEDUP_REMOVED lines=10> */
[C---:B------:R-:W-:Y:S08]  /*1c00*/  HMMA.16816.F32.BF16 R28, R200.reuse, R68, R28 ;  /* 0x00000044c81c723c */ /* 0x040ff0000004181c */
[----:B------:R-:W-:Y:S01]  /*1c10*/  HMMA.16816.F32.BF16 R36, R200, R70, R36 ;  /* 0x00000046c824723c */ /* 0x000fe20000041824 */
[----:B------:R-:W-:Y:S07]  /*1c20*/  LDSM.16.M88.4 R68, [R155+0x15900] ;  /* 0x015900009b44783b */ /* 0x000fee0000000200 */
[C---:B----4-:R-:W-:Y:S08]  /*1c30*/  HMMA.16816.F32.BF16 R40, R204.reuse, R16, R40 ;  /* 0x00000010cc28723c */ /* 0x050ff00000041828 */
[C---:B------:R-:W-:Y:S01]  /*1c40*/  HMMA.16816.F32.BF16 R32, R204.reuse, R18, R32 ;  /* 0x00000012cc20723c */ /* 0x040fe20000041820 */
[----:B------:R-:W4:Y:S07]  /*1c50*/  LDSM.16.M88.4 R16, [R250+0x2000] ;  /* 0x00200000fa10783b */ /* 0x000f2e0000000200 */
[C---:B------:R-:W-:Y:S08]  /*1c60*/  HMMA.16816.F32.BF16 R12, R204.reuse, R52, R12 ;  /* 0x00000034cc0c723c */ /* 0x040ff0000004180c */
[C---:B------:R-:W-:Y:S01]  /*1c70*/  HMMA.16816.F32.BF16 R8, R204.reuse, R54, R8 ;  /* 0x00000036cc08723c */ /* 0x040fe20000041808 */
[----:B------:R-:W2:Y:S07]  /*1c80*/  LDSM.16.M88.4 R52, [R250+0x2800] ;  /* 0x00280000fa34783b */ /* 0x000eae0000000200 */
[C---:B-----5:R-:W-:Y:S08]  /*1c90*/  HMMA.16816.F32.BF16 R20, R204.reuse, R60, R20 ;  /* 0x0000003ccc14723c */ /* 0x060ff00000041814 */
[C---:B------:R-:W-:Y:S01]  /*1ca0*/  HMMA.16816.F32.BF16 R24, R204.reuse, R62, R24 ;  /* 0x0000003ecc18723c */ /* 0x040fe20000041818 */
[----:B------:R-:W5:Y:S07]  /*1cb0*/  LDSM.16.M88.4 R60, [R250+0x3000] ;  /* 0x00300000fa3c783b */ /* 0x000f6e0000000200 */
        /* <DEDUP_REMOVED lines=23> */
[----:B------:R-:W-:Y:S07]  /*1e30*/  LDSM.16.M88.4 R60, [R3+0x15100] ;  /* 0x01510000033c783b */ /* 0x000fee0000000200 */
[C---:B------:R-:W-:Y:S08]  /*1e40*/  HMMA.16816.F32.BF16 R28, R212.reuse, R72, R28 ;  /* 0x00000048d41c723c */ /* 0x040ff0000004181c */
[----:B------:R-:W-:Y:S01]  /*1e50*/  HMMA.16816.F32.BF16 R36, R212, R74, R36 ;  /* 0x0000004ad424723c */ /* 0x000fe20000041824 */
[----:B------:R-:W5:Y:S07]  /*1e60*/  LDSM.16.M88.4 R72, [R90+0x5800] ;  /* 0x005800005a48783b */ /* 0x000f6e0000000200 */
        /* <DEDUP_REMOVED lines=9> */
[C---:B------:R-:W-:Y:S08]  /*1f00*/  HMMA.16816.F32.BF16 R28, R216.reuse, R68, R28 ;  /* 0x00000044d81c723c */ /* 0x040ff0000004181c */
[----:B------:R-:W-:Y:S01]  /*1f10*/  HMMA.16816.F32.BF16 R36, R216, R70, R36 ;  /* 0x00000046d824723c */ /* 0x000fe20000041824 */
[----:B------:R-:W3:Y:S07]  /*1f20*/  LDSM.16.M88.4 R68, [R3+0x15900] ;  /* 0x015900000344783b */ /* 0x000eee0000000200 */
[C---:B----4-:R-:W-:Y:S08]  /*1f30*/  HMMA.16816.F32.BF16 R40, R220.reuse, R16, R40 ;  /* 0x00000010dc28723c */ /* 0x050ff00000041828 */
[C---:B------:R-:W-:Y:S01]  /*1f40*/  HMMA.16816.F32.BF16 R32, R220.reuse, R18, R32 ;  /* 0x00000012dc20723c */ /* 0x040fe20000041820 */
[----:B------:R-:W4:Y:S07]  /*1f50*/  LDSM.16.M88.4 R16, [R250+0x4000] ;  /* 0x00400000fa10783b */ /* 0x000f2e0000000200 */
[C---:B------:R-:W-:Y:S08]  /*1f60*/  HMMA.16816.F32.BF16 R12, R220.reuse, R52, R12 ;  /* 0x00000034dc0c723c */ /* 0x040ff0000004180c */
[C---:B------:R-:W-:Y:S01]  /*1f70*/  HMMA.16816.F32.BF16 R8, R220.reuse, R54, R8 ;  /* 0x00000036dc08723c */ /* 0x040fe20000041808 */
[----:B------:R-:W-:Y:S07]  /*1f80*/  LDSM.16.M88.4 R52, [R155+0x16900] ;  /* 0x016900009b34783b */ /* 0x000fee0000000200 */
[C---:B------:R-:W-:Y:S08]  /*1f90*/  HMMA.16816.F32.BF16 R20, R220.reuse, R64, R20 ;  /* 0x00000040dc14723c */ /* 0x040ff00000041814 */
[C---:B------:R-:W-:Y:S01]  /*1fa0*/  HMMA.16816.F32.BF16 R24, R220.reuse, R66, R24 ;  /* 0x00000042dc18723c */ /* 0x040fe20000041818 */
[----:B------:R-:W3:Y:S07]  /*1fb0*/  LDSM.16.M88.4 R64, [R250+0x5000] ;  /* 0x00500000fa40783b */ /* 0x000eee0000000200 */
[C---:B-----5:R-:W-:Y:S08]  /*1fc0*/  HMMA.16816.F32.BF16 R28, R220.reuse, R72, R28 ;  /* 0x00000048dc1c723c */ /* 0x060ff0000004181c */
[----:B------:R-:W-:Y:S01]  /*1fd0*/  HMMA.16816.F32.BF16 R36, R220, R74, R36 ;  /* 0x0000004adc24723c */ /* 0x000fe20000041824 */
[----:B------:R-:W5:Y:S07]  /*1fe0*/  LDSM.16.M88.4 R72, [R250+0x5800] ;  /* 0x00580000fa48783b */ /* 0x000f6e0000000200 */
[C---:B-1----:R-:W-:Y:S08]  /*1ff0*/  HMMA.16816.F32.BF16 R40, R224.reuse, R44, R40 ;  /* 0x0000002ce028723c */ /* 0x042ff00000041828 */
[C---:B------:R-:W-:Y:S01]  /*2000*/  HMMA.16816.F32.BF16 R32, R224.reuse, R46, R32 ;  /* 0x0000002ee020723c */ /* 0x040fe20000041820 */
[----:B------:R-:W-:Y:S07]  /*2010*/  LDSM.16.M88.4 R44, [R90+0x6000] ;  /* 0x006000005a2c783b */ /* 0x000fee0000000200 */
[C---:B--2---:R-:W-:Y:S08]  /*2020*/  HMMA.16816.F32.BF16 R12, R224.reuse, R48, R12 ;  /* 0x00000030e00c723c */ /* 0x044ff0000004180c */
        /* <DEDUP_REMOVED lines=8> */
[C---:B----4-:R-:W-:Y:S08]  /*20b0*/  HMMA.16816.F32.BF16 R40, R228.reuse, R16, R40 ;  /* 0x00000010e428723c */ /* 0x050ff00000041828 */
[C---:B------:R-:W-:Y:S08]  /*20c0*/  HMMA.16816.F32.BF16 R32, R228.reuse, R18, R32 ;  /* 0x00000012e420723c */ /* 0x040ff00000041820 */
[C---:B------:R-:W-:Y:S08]  /*20d0*/  HMMA.16816.F32.BF16 R16, R228.reuse, R56, R12 ;  /* 0x00000038e410723c */ /* 0x040ff0000004180c */
[C---:B------:R-:W-:Y:S01]  /*20e0*/  HMMA.16816.F32.BF16 R12, R228.reuse, R58, R8 ;  /* 0x0000003ae40c723c */ /* 0x040fe20000041808 */
[----:B------:R-:W4:Y:S07]  /*20f0*/  LDSM.16.M88.4 R56, [R90+0x6800] ;  /* 0x006800005a38783b */ /* 0x000f2e0000000200 */
[C---:B------:R-:W-:Y:S08]  /*2100*/  HMMA.16816.F32.BF16 R8, R228.reuse, R64, R20 ;  /* 0x00000040e408723c */ /* 0x040ff00000041814 */
[C---:B------:R-:W-:Y:S01]  /*2110*/  HMMA.16816.F32.BF16 R24, R228.reuse, R66, R24 ;  /* 0x00000042e418723c */ /* 0x040fe20000041818 */
[----:B------:R-:W2:Y:S07]  /*2120*/  LDSM.16.M88.4 R64, [R90+0x7000] ;  /* 0x007000005a40783b */ /* 0x000eae0000000200 */
[C---:B-----5:R-:W-:Y:S08]  /*2130*/  HMMA.16816.F32.BF16 R28, R228.reuse, R72, R28 ;  /* 0x00000048e41c723c */ /* 0x060ff0000004181c */
[----:B------:R-:W-:Y:S01]  /*2140*/  HMMA.16816.F32.BF16 R36, R228, R74, R36 ;  /* 0x0000004ae424723c */ /* 0x000fe20000041824 */
[----:B------:R-:W-:Y:S07]  /*2150*/  LDSM.16.M88.4 R72, [R3+0x17900] ;  /* 0x017900000348783b */ /* 0x000fee0000000200 */
[C---:B------:R-:W-:Y:S08]  /*2160*/  HMMA.16816.F32.BF16 R20, R232.reuse, R52, R16 ;  /* 0x00000034e814723c */ /* 0x040ff00000041810 */
[C---:B------:R-:W-:Y:S01]  /*2170*/  HMMA.16816.F32.BF16 R16, R232.reuse, R54, R12 ;  /* 0x00000036e810723c */ /* 0x040fe2000004180c */
[----:B------:R-:W-:Y:S07]  /*2180*/  LDSM.16.M88.4 R52, [R3+0x16100] ;  /* 0x016100000334783b */ /* 0x000fee0000000200 */
[C---:B-1----:R-:W-:Y:S08]  /*2190*/  HMMA.16816.F32.BF16 R40, R232.reuse, R48, R40 ;  /* 0x00000030e828723c */ /* 0x042ff00000041828 */
[C---:B--2---:R-:W-:Y:S08]  /*21a0*/  HMMA.16816.F32.BF16 R12, R232.reuse, R60, R8 ;  /* 0x0000003ce80c723c */ /* 0x044ff00000041808 */
[C---:B------:R-:W-:Y:S01]  /*21b0*/  HMMA.16816.F32.BF16 R32, R232.reuse, R50, R32 ;  /* 0x00000032e820723c */ /* 0x040fe20000041820 */
[----:B------:R-:W-:Y:S07]  /*21c0*/  LDSM.16.M88.4 R48, [R250+0x6800] ;  /* 0x00680000fa30783b */ /* 0x000fee0000000200 */
[C---:B------:R-:W-:Y:S01]  /*21d0*/  HMMA.16816.F32.BF16 R8, R232.reuse, R62, R24 ;  /* 0x0000003ee808723c */ /* 0x040fe20000041818 */
[----:B------:R-:W1:Y:S07]  /*21e0*/  LDSM.16.M88.4 R60, [R3+0x16900] ;  /* 0x01690000033c783b */ /* 0x000e6e0000000200 */
[C---:B---3--:R-:W-:Y:S08]  /*21f0*/  HMMA.16816.F32.BF16 R28, R232.reuse, R68, R28 ;  /* 0x00000044e81c723c */ /* 0x048ff0000004181c */
[----:B------:R-:W-:Y:S01]  /*2200*/  HMMA.16816.F32.BF16 R36, R232, R70, R36 ;  /* 0x00000046e824723c */ /* 0x000fe20000041824 */
[----:B------:R2:W3:Y:S07]  /*2210*/  LDSM.16.M88.4 R68, [R3+0x17100] ;  /* 0x017100000344783b */ /* 0x0004ee0000000200 */
[C---:B----4-:R-:W-:Y:S08]  /*2220*/  HMMA.16816.F32.BF16 R24, R236.reuse, R56, R20 ;  /* 0x00000038ec18723c */ /* 0x050ff00000041814 */
[C---:B------:R-:W-:Y:S01]  /*2230*/  HMMA.16816.F32.BF16 R20, R236.reuse, R58, R16 ;  /* 0x0000003aec14723c */ /* 0x040fe20000041810 */
[----:B------:R-:W-:Y:S07]  /*2240*/  LDSM.16.M88.4 R56, [R250+0x7000] ;  /* 0x00700000fa38783b */ /* 0x000fee0000000200 */
[----:B------:R-:W-:Y:S01]  /*2250*/  HMMA.16816.F32.BF16 R40, R236, R44, R40 ;  /* 0x0000002cec28723c */ /* 0x000fe20000041828 */
[----:B--2---:R-:W-:-:S05]  /*2260*/  IADD3 R3, R90, 0x2800, RZ ;  /* 0x000028005a037810 */ /* 0x004fca0007ffe0ff */
[----:B------:R2:W-:Y:S02]  /*2270*/  STL [R1+0x30], R3 ;  /* 0x0000300301007387 */ /* 0x0005e40000100800 */
[C---:B------:R-:W-:Y:S02]  /*2280*/  HMMA.16816.F32.BF16 R16, R236.reuse, R64, R12 ;  /* 0x00000040ec10723c */ /* 0x040fe4000004180c */
[----:B------:R4:W-:Y:S04]  /*2290*/  STL [R1+0x2c], R2 ;  /* 0x00002c0201007387 */ /* 0x0009e80000100800 */
[----:B------:R5:W-:Y:S02]  /*22a0*/  STL [R1+0x28], R6 ;  /* 0x0000280601007387 */ /* 0x000be40000100800 */
[C---:B------:R-:W-:Y:S02]  /*22b0*/  HMMA.16816.F32.BF16 R32, R236.reuse, R46, R32 ;  /* 0x0000002eec20723c */ /* 0x040fe40000041820 */
[----:B------:R-:W3:Y:S06]  /*22c0*/  LDSM.16.M88.4 R44, [R250+0x6000] ;  /* 0x00600000fa2c783b */ /* 0x000eec0000000200 */
[----:B------:R-:W-:Y:S01]  /*22d0*/  HMMA.16816.F32.BF16 R12, R236, R66, R8 ;  /* 0x00000042ec0c723c */ /* 0x000fe20000041808 */
[----:B------:R-:W3:Y:S01]  /*22e0*/  LDSM.16.M88.4 R64, [R250+0x7800] ;  /* 0x00780000fa40783b */ /* 0x000ee20000000200 */
[----:B------:R-:W-:-:S04]  /*22f0*/  DEPBAR.LE SB0, 0x0 ;  /* 0x000080000000791a */ /* 0x000fc80000000000 */
[C---:B--2---:R-:W-:Y:S02]  /*2300*/  IADD3 R3, R90.reuse, 0x4000, RZ ;  /* 0x000040005a037810 */ /* 0x044fe40007ffe0ff */
[----:B------:R-:W-:Y:S01]  /*2310*/  HMMA.16816.F32.BF16 R8, R236, R76, R28 ;  /* 0x0000004cec08723c */ /* 0x000fe2000004181c */
[C---:B----4-:R-:W-:Y:S02]  /*2320*/  IADD3 R2, R90.reuse, 0x4800, RZ ;  /* 0x000048005a027810 */ /* 0x050fe40007ffe0ff */
[----:B------:R2:W-:Y:S01]  /*2330*/  STL [R1+0x24], R3 ;  /* 0x0000240301007387 */ /* 0x0005e20000100800 */
[----:B-----5:R-:W-:-:S04]  /*2340*/  IADD3 R6, R90, 0x5000, RZ ;  /* 0x000050005a067810 */ /* 0x020fc80007ffe0ff */
[----:B------:R-:W-:Y:S01]  /*2350*/  HMMA.16816.F32.BF16 R36, R236, R78, R36 ;  /* 0x0000004eec24723c */ /* 0x000fe20000041824 */
[----:B------:R4:W-:Y:S04]  /*2360*/  STL [R1+0x20], R2 ;  /* 0x0000200201007387 */ /* 0x0009e80000100800 */
[----:B------:R5:W-:Y:S03]  /*2370*/  STL [R1+0x1c], R6 ;  /* 0x00001c0601007387 */ /* 0x000be60000100800 */
        /* <DEDUP_REMOVED lines=10> */
[C---:B------:R-:W-:Y:S08]  /*2420*/  HMMA.16816.F32.BF16 R32, R240.reuse, R54, R32 ;  /* 0x00000036f020723c */ /* 0x040ff00000041820 */
[----:B------:R-:W-:Y:S01]  /*2430*/  HMMA.16816.F32.BF16 R16, R240, R70, R12 ;  /* 0x00000046f010723c */ /* 0x000fe2000004180c */
[----:B-1----:R-:W-:-:S07]  /*2440*/  IADD3 R3, R90, 0x7000, RZ ;  /* 0x000070005a037810 */ /* 0x002fce0007ffe0ff */
[----:B------:R-:W-:Y:S01]  /*2450*/  HMMA.16816.F32.BF16 R12, R240, R72, R8 ;  /* 0x00000048f00c723c */ /* 0x000fe20000041808 */
[----:B--2---:R-:W-:-:S05]  /*2460*/  IADD3 R2, R90, 0x7800, RZ ;  /* 0x000078005a027810 */ /* 0x004fca0007ffe0ff */
[----:B------:R3:W-:Y:S02]  /*2470*/  STL [R1+0x8], R2 ;  /* 0x0000080201007387 */ /* 0x0007e40000100800 */
[----:B------:R-:W-:Y:S02]  /*2480*/  HMMA.16816.F32.BF16 R8, R240, R74, R36 ;  /* 0x0000004af008723c */ /* 0x000fe40000041824 */
[----:B------:R3:W-:Y:S06]  /*2490*/  STL [R1+0xc], R3 ;  /* 0x00000c0301007387 */ /* 0x0007ec0000100800 */
        /* <DEDUP_REMOVED lines=10> */
[----:B---3--:R-:W-:-:S04]  /*2540*/  LEA.HI.SX32 R8, R153, 0xfffffffe, 0x1a ;  /* 0xfffffffe99087811 */ /* 0x008fc800078fd2ff */
        /* <DEDUP_REMOVED lines=21> */
.L_x_1529:
[----:B-1-3--:R-:W-:Y:S01]  /*26a0*/  SHF.R.S32.HI R2, RZ, 0x1f, R81 ;  /* 0x0000001fff027819 */ /* 0x00afe20000011451 */
[----:B------:R-:W-:Y:S01]  /*26b0*/  IMAD.SHL.U32 R248, R5, 0x2, RZ ;  /* 0x0000000205f87824 */ /* 0x000fe200078e00ff */
[----:B------:R-:W0:Y:S02]  /*26c0*/  LDGDEPBAR ;  /* 0x00000000000079af */ /* 0x000e240000000000 */
[----:B------:R-:W-:Y:S01]  /*26d0*/  LEA.HI R3, R2, R81, RZ, 0x2 ;  /* 0x0000005102037211 */ /* 0x000fe200078f10ff */
[----:B------:R-:W-:Y:S01]  /*26e0*/  IMAD R249, R4, 0x2, R248 ;  /* 0x0000000204f97824 */ /* 0x000fe200078e02f8 */
[C---:B------:R-:W-:Y:S01]  /*26f0*/  LEA R252, R0.reuse, R248, 0x1 ;  /* 0x000000f800fc7211 */ /* 0x040fe200078e08ff */
[----:B------:R-:W-:Y:S01]  /*2700*/  LDSM.16.MT88.4 R64, [R248+0x2100] ;  /* 0x00210000f840783b */ /* 0x000fe20000004200 */
[----:B------:R-:W-:Y:S01]  /*2710*/  LOP3.LUT R2, R3, 0x7ffffffc, RZ, 0xc0, !PT ;  /* 0x7ffffffc03027812 */ /* 0x000fe200078ec0ff */
[----:B------:R-:W-:-:S02]  /*2720*/  IMAD R251, R0, 0x2, R249 ;  /* 0x0000000200fb7824 */ /* 0x000fc400078e02f9 */
[----:B------:R1:W-:Y:S02]  /*2730*/  STL [R1+0xc0], R3 ;  /* 0x0000c00301007387 */ /* 0x0003e40000100800 */
[----:B------:R-:W-:Y:S02]  /*2740*/  IMAD.IADD R2, R81, 0x1, -R2 ;  /* 0x0000000151027824 */ /* 0x000fe400078e0a02 */
[----:B------:R-:W-:Y:S04]  /*2750*/  LDSM.16.MT88.4 R56, [R251+0x100] ;  /* 0x00010000fb38783b */ /* 0x000fe80000004200 */
[----:B------:R-:W-:Y:S04]  /*2760*/  LDSM.16.MT88.4 R68, [R251+0x900] ;  /* 0x00090000fb44783b */ /* 0x000fe80000004200 */
[----:B------:R-:W-:Y:S01]  /*2770*/  LDSM.16.MT88.4 R72, [R249+0x2100] ;  /* 0x00210000f948783b */ /* 0x000fe20000004200 */
[----:B-1----:R-:W-:-:S04]  /*2780*/  IMAD R3, R80, -0x40, R83 ;  /* 0xffffffc050037824 */ /* 0x002fc800078e0253 */
        /* <DEDUP_REMOVED lines=18> */
[----:B------:R-:W-:-:S02]  /*28b0*/  FMNMX.FTZ R6, R8, R6, !PT ;  /* 0x0000000608067209 */ /* 0x000fc40007810000 */
[----:B------:R-:W-:Y:S02]  /*28c0*/  FSEL R19, R30, -INF , P1 ;  /* 0xff8000001e137808 */ /* 0x000fe40000800000 */
[C---:B------:R-:W-:Y:S02]  /*28d0*/  ISETP.GT.AND P1, PT, R2.reuse, 0x18, PT ;  /* 0x000000180200780c */ /* 0x040fe40003f24270 */
        /* <DEDUP_REMOVED lines=11> */
[----:B------:R-:W-:Y:S01]  /*2990*/  ISETP.GT.AND P0, PT, R2, 0x21, PT ;  /* 0x000000210200780c */ /* 0x000fe20003f04270 */
[----:B------:R-:W-:Y:S01]  /*29a0*/  LDSM.16.MT88.4 R32, [R252+0x900] ;  /* 0x00090000fc20783b */ /* 0x000fe20000004200 */
        /* <DEDUP_REMOVED lines=15> */
[----:B------:R-:W-:Y:S02]  /*2aa0*/  FSEL R94, R25, -INF , P0 ;  /* 0xff800000195e7808 */ /* 0x000fe40000000000 */
[----:B------:R-:W-:Y:S02]  /*2ab0*/  ISETP.GT.AND P1, PT, R2, 0x30, PT ;  /* 0x000000300200780c */ /* 0x000fe40003f24270 */
[----:B------:R-:W-:-:S02]  /*2ac0*/  FMNMX.FTZ R6, R95, R6, !PT ;  /* 0x000000065f067209 */ /* 0x000fc40007810000 */
[----:B------:R-:W-:Y:S02]  /*2ad0*/  FMNMX.FTZ R16, R19, R16, !PT ;  /* 0x0000001013107209 */ /* 0x000fe40007810000 */
[----:B------:R-:W-:Y:S02]  /*2ae0*/  FSEL R102, R27, -INF , P0 ;  /* 0xff8000001b667808 */ /* 0x000fe40000000000 */
[----:B------:R-:W-:Y:S01]  /*2af0*/  ISETP.GT.AND P0, PT, R2, 0x31, PT ;  /* 0x000000310200780c */ /* 0x000fe20003f04270 */
[----:B------:R-:W-:Y:S01]  /*2b00*/  LDSM.16.MT88.4 R24, [R248+0x100] ;  /* 0x00010000f818783b */ /* 0x000fe20000004200 */
[----:B------:R-:W-:Y:S02]  /*2b10*/  FSEL R93, R40, -INF , P1 ;  /* 0xff800000285d7808 */ /* 0x000fe40000800000 */
        /* <DEDUP_REMOVED lines=8> */
[----:B------:R-:W-:Y:S01]  /*2ba0*/  ISETP.GT.AND P0, PT, R2, 0x39, PT ;  /* 0x000000390200780c */ /* 0x000fe20003f04270 */
[----:B------:R-:W-:Y:S01]  /*2bb0*/  LDSM.16.MT88.4 R40, [R248+0x900] ;  /* 0x00090000f828783b */ /* 0x000fe20000004200 */
[----:B------:R-:W-:Y:S02]  /*2bc0*/  FSEL R91, R48, -INF , P1 ;  /* 0xff800000305b7808 */ /* 0x000fe40000800000 */
[----:B------:R-:W-:Y:S02]  /*2bd0*/  FMNMX.FTZ R152, R92, R6, !PT ;  /* 0x000000065c987209 */ /* 0x000fe40007810000 */
[----:B------:R-:W-:Y:S02]  /*2be0*/  FMNMX.FTZ R2, R20, R16, !PT ;  /* 0x0000001014027209 */ /* 0x000fe40007810000 */
[----:B------:R-:W-:Y:S02]  /*2bf0*/  FSEL R90, R49, -INF , P0 ;  /* 0xff800000315a7808 */ /* 0x000fe40000000000 */
[----:B------:R-:W-:-:S02]  /*2c00*/  FMNMX.FTZ R152, R91, R152, !PT ;  /* 0x000000985b987209 */ /* 0x000fc40007810000 */
[----:B------:R-:W-:Y:S02]  /*2c10*/  FMNMX.FTZ R2, R105, R2, !PT ;  /* 0x0000000269027209 */ /* 0x000fe40007810000 */
[----:B------:R-:W-:Y:S02]  /*2c20*/  FMNMX.FTZ R152, R90, R152, !PT ;  /* 0x000000985a987209 */ /* 0x000fe40007810000 */
[----:B------:R-:W-:Y:S02]  /*2c30*/  FMNMX.FTZ R2, R104, R2, !PT ;  /* 0x0000000268027209 */ /* 0x000fe40007810000 */
[----:B------:R-:W-:Y:S01]  /*2c40*/  FSEL R98, R50, -INF , P1 ;  /* 0xff80000032627808 */ /* 0x000fe20000800000 */
[----:B------:R-:W1:Y:S01]  /*2c50*/  SHFL.BFLY PT, R6, R152, 0x2, 0x1f ;  /* 0x0c401f0098067f89 */ /* 0x000e6200000e0000 */
[----:B------:R-:W-:Y:S02]  /*2c60*/  FMNMX.FTZ R2, R103, R2, !PT ;  /* 0x0000000267027209 */ /* 0x000fe40007810000 */
[----:B------:R-:W-:-:S02]  /*2c70*/  FSEL R96, R51, -INF , P0 ;  /* 0xff80000033607808 */ /* 0x000fc40000000000 */
[----:B------:R-:W-:Y:S01]  /*2c80*/  FMNMX.FTZ R2, R102, R2, !PT ;  /* 0x0000000266027209 */ /* 0x000fe20007810000 */
[----:B------:R-:W-:Y:S03]  /*2c90*/  LDSM.16.MT88.4 R48, [R252+0x100] ;  /* 0x00010000fc30783b */ /* 0x000fe60000004200 */
        /* <DEDUP_REMOVED lines=44> */
[----:B------:R4:W-:Y:S01]  /*2f60*/  MUFU.EX2 R86, R0 ;  /* 0x0000000000567308 */ /* 0x0009e20000000800 */
[----:B-1----:R-:W-:Y:S01]  /*2f70*/  FFMA.FTZ R4, R15, c[0x0][0x2d0], -R6 ;  /* 0x0000b4000f047a23 */ /* 0x002fe20000010806 */
[----:B---3--:R-:W-:-:S06]  /*2f80*/  F2FP.BF16.PACK_AB R15, R82, R5 ;  /* 0x00000005520f723e */ /* 0x008fcc00000010ff */
[----:B------:R1:W3:Y:S01]  /*2f90*/  MUFU.EX2 R83, R4 ;  /* 0x0000000400537308 */ /* 0x0002e20000000800 */
[----:B------:R-:W-:Y:S01]  /*2fa0*/  HMMA.16816.F32.BF16 R60, R12, R24, RZ ;  /* 0x000000180c3c723c */ /* 0x000fe200000418ff */
[----:B----4-:R-:W-:-:S06]  /*2fb0*/  FFMA.FTZ R0, R21, c[0x0][0x2d0], -R2 ;  /* 0x0000b40015007a23 */ /* 0x010fcc0000010802 */
[----:B------:R4:W-:Y:S01]  /*2fc0*/  MUFU.EX2 R87, R0 ;  /* 0x0000000000577308 */ /* 0x0009e20000000800 */
[----:B------:R-:W-:Y:S01]  /*2fd0*/  HMMA.16816.F32.BF16 R52, R12, R26, RZ ;  /* 0x0000001a0c34723c */ /* 0x000fe200000418ff */
[----:B-1----:R-:W-:-:S06]  /*2fe0*/  FFMA.FTZ R4, R17, c[0x0][0x2d0], -R6 ;  /* 0x0000b40011047a23 */ /* 0x002fcc0000010806 */
[----:B------:R-:W1:Y:S01]  /*2ff0*/  MUFU.EX2 R85, R4 ;  /* 0x0000000400557308 */ /* 0x000e620000000800 */
[----:B--2---:R-:W-:Y:S01]  /*3000*/  HMMA.16816.F32.BF16 R44, R12, R8, RZ ;  /* 0x000000080c2c723c */ /* 0x004fe200000418ff */
[----:B----4-:R-:W-:-:S07]  /*3010*/  FFMA.FTZ R0, R20, c[0x0][0x2d0], -R2 ;  /* 0x0000b40014007a23 */ /* 0x010fce0000010802 */
[----:B------:R-:W-:Y:S01]  /*3020*/  HMMA.16816.F32.BF16 R28, R12, R10, RZ ;  /* 0x0000000a0c1c723c */ /* 0x000fe200000418ff */
[----:B---3--:R-:W-:Y:S01]  /*3030*/  F2FP.BF16.PACK_AB R8, R83, R80 ;  /* 0x000000505308723e */ /* 0x008fe200000010ff */
[----:B------:R-:W2:Y:S01]  /*3040*/  MUFU.EX2 R89, R0 ;  /* 0x0000000000597308 */ /* 0x000ea20000000800 */
[----:B------:R-:W-:-:S04]  /*3050*/  F2FP.BF16.PACK_AB R9, R86, R81 ;  /* 0x000000515609723e */ /* 0x000fc800000010ff */
[----:B-1----:R-:W-:Y:S01]  /*3060*/  F2FP.BF16.PACK_AB R10, R88, R85 ;  /* 0x00000055580a723e */ /* 0x002fe200000010ff */
[C---:B------:R-:W-:Y:S08]  /*3070*/  HMMA.16816.F32.BF16 R20, R12.reuse, R50, RZ ;  /* 0x000000320c14723c */ /* 0x040ff000000418ff */
[----:B------:R-:W-:Y:S01]  /*3080*/  HMMA.16816.F32.BF16 R16, R12, R56, RZ ;  /* 0x000000380c10723c */ /* 0x000fe200000418ff */
[----:B--2---:R-:W-:-:S07]  /*3090*/  F2FP.BF16.PACK_AB R11, R89, R87 ;  /* 0x00000057590b723e */ /* 0x004fce00000010ff */
[----:B------:R-:W-:Y:S01]  /*30a0*/  HMMA.16816.F32.BF16 R24, R12, R48, RZ ;  /* 0x000000300c18723c */ /* 0x000fe200000418ff */
[----:B------:R-:W-:Y:S07]  /*30b0*/  LDSM.16.MT88.4 R48, [R251+0x2100] ;  /* 0x00210000fb30783b */ /* 0x000fee0000004200 */
[C---:B------:R-:W-:Y:S01]  /*30c0*/  HMMA.16816.F32.BF16 R156, R8.reuse, R40, R60 ;  /* 0x00000028089c723c */ /* 0x040fe2000004183c */
[----:B------:R-:W-:Y:S07]  /*30d0*/  LDSM.16.MT88.4 R60, [R248+0x4100] ;  /* 0x00410000f83c783b */ /* 0x000fee0000004200 */
[C---:B------:R-:W-:Y:S01]  /*30e0*/  HMMA.16816.F32.BF16 R112, R8.reuse, R42, R52 ;  /* 0x0000002a0870723c */ /* 0x040fe20000041834 */
[----:B------:R-:W-:Y:S07]  /*30f0*/  LDSM.16.MT88.4 R52, [R251+0x2900] ;  /* 0x00290000fb34783b */ /* 0x000fee0000004200 */
[C---:B------:R-:W-:Y:S01]  /*3100*/  HMMA.16816.F32.BF16 R40, R8.reuse, R36, R44 ;  /* 0x000000240828723c */ /* 0x040fe2000004182c */
[----:B------:R-:W1:Y:S07]  /*3110*/  LDSM.16.MT88.4 R44, [R248+0x2900] ;  /* 0x00290000f82c783b */ /* 0x000e6e0000004200 */
[C---:B------:R-:W-:Y:S01]  /*3120*/  HMMA.16816.F32.BF16 R28, R8.reuse, R38, R28 ;  /* 0x00000026081c723c */ /* 0x040fe2000004181c */
[----:B------:R-:W2:Y:S07]  /*3130*/  LDSM.16.MT88.4 R36, [R249+0x2900] ;  /* 0x00290000f924783b */ /* 0x000eae0000004200 */
[----:B------:R-:W-:Y:S01]  /*3140*/  HMMA.16816.F32.BF16 R20, R8, R34, R20 ;  /* 0x000000220814723c */ /* 0x000fe20000041814 */
[----:B------:R-:W-:Y:S01]  /*3150*/  IMAD.MOV.U32 R109, RZ, RZ, R114 ;  /* 0x000000ffff6d7224 */ /* 0x000fe200078e0072 */
[----:B------:R-:W-:Y:S01]  /*3160*/  MOV R187, R112 ;  /* 0x0000007000bb7202 */ /* 0x000fe20000000f00 */
[----:B------:R-:W-:-:S02]  /*3170*/  IMAD.MOV.U32 R110, RZ, RZ, R113 ;  /* 0x000000ffff6e7224 */ /* 0x000fc400078e0071 */
[----:B------:R-:W-:-:S03]  /*3180*/  IMAD.MOV.U32 R176, RZ, RZ, R115 ;  /* 0x000000ffffb07224 */ /* 0x000fc600078e0073 */
[----:B------:R-:W-:Y:S01]  /*3190*/  IMAD.MOV.U32 R114, RZ, RZ, R40 ;  /* 0x000000ffff727224 */ /* 0x000fe200078e0028 */
[----:B------:R-:W-:Y:S01]  /*31a0*/  MOV R106, R42 ;  /* 0x0000002a006a7202 */ /* 0x000fe20000000f00 */
[----:B------:R-:W-:Y:S01]  /*31b0*/  IMAD.MOV.U32 R111, RZ, RZ, R41 ;  /* 0x000000ffff6f7224 */ /* 0x000fe200078e0029 */
[C---:B------:R-:W-:Y:S01]  /*31c0*/  HMMA.16816.F32.BF16 R16, R8.reuse, R68, R16 ;  /* 0x000000440810723c */ /* 0x040fe20000041810 */
[----:B------:R-:W-:Y:S02]  /*31d0*/  IMAD.MOV.U32 R107, RZ, RZ, R43 ;  /* 0x000000ffff6b7224 */ /* 0x000fe400078e002b */
[----:B------:R-:W3:Y:S02]  /*31e0*/  LDSM.16.MT88.4 R40, [R252+0x2100] ;  /* 0x00210000fc28783b */ /* 0x000ee40000004200 */
[----:B------:R-:W-:Y:S01]  /*31f0*/  IMAD.MOV.U32 R186, RZ, RZ, R30 ;  /* 0x000000ffffba7224 */ /* 0x000fe200078e001e */
[----:B------:R-:W-:Y:S01]  /*3200*/  MOV R177, R29 ;  /* 0x0000001d00b17202 */ /* 0x000fe20000000f00 */
[----:B------:R-:W-:Y:S01]  /*3210*/  IMAD.MOV.U32 R185, RZ, RZ, R31 ;  /* 0x000000ffffb97224 */ /* 0x000fe200078e001f */
[----:B------:R-:W-:Y:S01]  /*3220*/  HMMA.16816.F32.BF16 R24, R8, R32, R24 ;  /* 0x000000200818723c */ /* 0x000fe20000041818 */
[----:B------:R-:W-:-:S04]  /*3230*/  IMAD.MOV.U32 R139, RZ, RZ, R28 ;  /* 0x000000ffff8b7224 */ /* 0x000fc800078e001c */
[----:B------:R-:W-:Y:S01]  /*3240*/  IMAD.MOV.U32 R108, RZ, RZ, R23 ;  /* 0x000000ffff6c7224 */ /* 0x000fe200078e0017 */
[----:B------:R-:W-:Y:S01]  /*3250*/  MOV R112, R22 ;  /* 0x0000001600707202 */ /* 0x000fe20000000f00 */
[----:B------:R-:W-:Y:S01]  /*3260*/  IMAD.MOV.U32 R113, RZ, RZ, R21 ;  /* 0x000000ffff717224 */ /* 0x000fe200078e0015 */
[----:B------:R-:W-:Y:S01]  /*3270*/  HMMA.16816.F32.BF16 R28, R12, R64, RZ ;  /* 0x000000400c1c723c */ /* 0x000fe200000418ff */
[----:B------:R-:W-:-:S07]  /*3280*/  IMAD.MOV.U32 R0, RZ, RZ, R20 ;  /* 0x000000ffff007224 */ /* 0x000fce00078e0014 */
[----:B------:R-:W-:Y:S01]  /*3290*/  HMMA.16816.F32.BF16 R20, R12, R72, RZ ;  /* 0x000000480c14723c */ /* 0x000fe200000418ff */
[----:B------:R-:W-:Y:S01]  /*32a0*/  IMAD.MOV.U32 R184, RZ, RZ, R18 ;  /* 0x000000ffffb87224 */ /* 0x000fe200078e0012 */
[----:B------:R-:W-:Y:S01]  /*32b0*/  MOV R179, R19 ;  /* 0x0000001300b37202 */ /* 0x000fe20000000f00 */
[----:B------:R-:W-:Y:S02]  /*32c0*/  IMAD.MOV.U32 R178, RZ, RZ, R17 ;  /* 0x000000ffffb27224 */ /* 0x000fe400078e0011 */
[----:B------:R-:W-:-:S03]  /*32d0*/  IMAD.MOV.U32 R164, RZ, RZ, R16 ;  /* 0x000000ffffa47224 */ /* 0x000fc600078e0010 */
[----:B------:R-:W-:Y:S01]  /*32e0*/  HMMA.16816.F32.BF16 R32, R12, R58, RZ ;  /* 0x0000003a0c20723c */ /* 0x000fe200000418ff */
[----:B------:R-:W4:Y:S01]  /*32f0*/  LDSM.16.MT88.4 R56, [R252+0x2900] ;  /* 0x00290000fc38783b */ /* 0x000f220000004200 */
[----:B------:R-:W-:Y:S01]  /*3300*/  IMAD.MOV.U32 R138, RZ, RZ, R25 ;  /* 0x000000ffff8a7224 */ /* 0x000fe200078e0019 */
[----:B------:R-:W-:Y:S01]  /*3310*/  MOV R136, R27 ;  /* 0x0000001b00887202 */ /* 0x000fe20000000f00 */
[----:B------:R-:W-:Y:S02]  /*3320*/  IMAD.MOV.U32 R137, RZ, RZ, R26 ;  /* 0x000000ffff897224 */ /* 0x000fe400078e001a */
[----:B------:R-:W-:Y:S02]  /*3330*/  IMAD.MOV.U32 R4, RZ, RZ, R24 ;  /* 0x000000ffff047224 */ /* 0x000fe400078e0018 */
[----:B-1----:R-:W-:Y:S08]  /*3340*/  HMMA.16816.F32.BF16 R116, R8, R44, R28 ;  /* 0x0000002c0874723c */ /* 0x002ff0000004181c */
[C---:B------:R-:W-:Y:S08]  /*3350*/  HMMA.16816.F32.BF16 R16, R12.reuse, R74, RZ ;  /* 0x0000004a0c10723c */ /* 0x040ff000000418ff */
[----:B------:R-:W-:Y:S01]  /*3360*/  HMMA.16816.F32.BF16 R24, R12, R66, RZ ;  /* 0x000000420c18723c */ /* 0x000fe200000418ff */
[----:B------:R-:W-:Y:S07]  /*3370*/  LDSM.16.MT88.4 R64, [R248+0x4900] ;  /* 0x00490000f840783b */ /* 0x000fee0000004200 */
[----:B--2---:R-:W-:Y:S01]  /*3380*/  HMMA.16816.F32.BF16 R20, R8, R36, R20 ;  /* 0x000000240814723c */ /* 0x004fe20000041814 */
[----:B------:R-:W-:Y:S01]  /*3390*/  MOV R44, R116 ;  /* 0x00000074002c7202 */ /* 0x000fe20000000f00 */
[----:B------:R-:W-:Y:S01]  /*33a0*/  IMAD.MOV.U32 R167, RZ, RZ, R117 ;  /* 0x000000ffffa77224 */ /* 0x000fe200078e0075 */
[----:B------:R-:W-:Y:S01]  /*33b0*/  MOV R165, R119 ;  /* 0x0000007700a57202 */ /* 0x000fe20000000f00 */
[----:B------:R-:W-:-:S04]  /*33c0*/  IMAD.MOV.U32 R166, RZ, RZ, R118 ;  /* 0x000000ffffa67224 */ /* 0x000fc800078e0076 */
[----:B------:R-:W-:Y:S08]  /*33d0*/  HMMA.16816.F32.BF16 R188, R8, R70, R32 ;  /* 0x0000004608bc723c */ /* 0x000ff00000041820 */
[C---:B---3--:R-:W-:Y:S08]  /*33e0*/  HMMA.16816.F32.BF16 R32, R12.reuse, R40, RZ ;  /* 0x000000280c20723c */ /* 0x048ff000000418ff */
[----:B------:R-:W-:Y:S01]  /*33f0*/  HMMA.16816.F32.BF16 R28, R12, R42, RZ ;  /* 0x0000002a0c1c723c */ /* 0x000fe200000418ff */
[----:B------:R-:W1:Y:S01]  /*3400*/  LDSM.16.MT88.4 R40, [R249+0x4100] ;  /* 0x00410000f928783b */ /* 0x000e620000004200 */
[----:B------:R-:W-:Y:S01]  /*3410*/  IMAD.MOV.U32 R75, RZ, RZ, R21 ;  /* 0x000000ffff4b7224 */ /* 0x000fe200078e0015 */
[----:B------:R-:W-:Y:S01]  /*3420*/  MOV R73, R23 ;  /* 0x0000001700497202 */ /* 0x000fe20000000f00 */
[----:B------:R-:W-:-:S02]  /*3430*/  IMAD.MOV.U32 R74, RZ, RZ, R22 ;  /* 0x000000ffff4a7224 */ /* 0x000fc400078e0016 */
[----:B------:R-:W-:Y:S02]  /*3440*/  IMAD.MOV.U32 R72, RZ, RZ, R20 ;  /* 0x000000ffff487224 */ /* 0x000fe400078e0014 */
[C---:B------:R-:W-:Y:S01]  /*3450*/  HMMA.16816.F32.BF16 R180, R8.reuse, R38, R16 ;  /* 0x0000002608b4723c */ /* 0x040fe20000041810 */
[----:B------:R-:W-:Y:S07]  /*3460*/  LDSM.16.MT88.4 R36, [R252+0x4900] ;  /* 0x00490000fc24783b */ /* 0x000fee0000004200 */
[----:B------:R-:W-:Y:S08]  /*3470*/  HMMA.16816.F32.BF16 R68, R8, R46, R24 ;  /* 0x0000002e0844723c */ /* 0x000ff00000041818 */
[C---:B------:R-:W-:Y:S07]  /*3480*/  HMMA.16816.F32.BF16 R16, R12.reuse, R60, RZ ;  /* 0x0000003c0c10723c */ /* 0x040fee00000418ff */
[----:B------:R-:W-:Y:S01]  /*3490*/  IMAD.MOV.U32 R61, RZ, RZ, R44 ;  /* 0x000000ffff3d7224 */ /* 0x000fe200078e002c */
[----:B------:R-:W-:Y:S01]  /*34a0*/  HMMA.16816.F32.BF16 R24, R12, R48, RZ ;  /* 0x000000300c18723c */ /* 0x000fe200000418ff */
[----:B------:R-:W2:Y:S01]  /*34b0*/  LDSM.16.MT88.4 R44, [R252+0x4100] ;  /* 0x00410000fc2c783b */ /* 0x000ea20000004200 */
[----:B------:R-:W-:-:S05]  /*34c0*/  IMAD.MOV.U32 R60, RZ, RZ, R108 ;  /* 0x000000ffff3c7224 */ /* 0x000fca00078e006c */
[----:B------:R-:W-:Y:S01]  /*34d0*/  IMAD.MOV.U32 R49, RZ, RZ, R110 ;  /* 0x000000ffff317224 */ /* 0x000fe200078e006e */
[----:B------:R-:W-:Y:S01]  /*34e0*/  HMMA.16816.F32.BF16 R20, R12, R50, RZ ;  /* 0x000000320c14723c */ /* 0x000fe200000418ff */
[----:B------:R-:W-:-:S06]  /*34f0*/  MOV R48, R109 ;  /* 0x0000006d00307202 */ /* 0x000fcc0000000f00 */
[----:B------:R-:W-:Y:S01]  /*3500*/  IMAD.MOV.U32 R50, RZ, RZ, R111 ;  /* 0x000000ffff327224 */ /* 0x000fe200078e006f */
[----:B----4-:R-:W-:Y:S01]  /*3510*/  HMMA.16816.F32.BF16 R160, R8, R56, R32 ;  /* 0x0000003808a0723c */ /* 0x010fe20000041820 */
[----:B------:R-:W3:Y:S01]  /*3520*/  LDSM.16.MT88.4 R32, [R249+0x4900] ;  /* 0x00490000f920783b */ /* 0x000ee20000004200 */
[----:B------:R-:W-:-:S05]  /*3530*/  MOV R51, R114 ;  /* 0x0000007200337202 */ /* 0x000fca0000000f00 */
[----:B------:R-:W-:Y:S01]  /*3540*/  MOV R56, R137 ;  /* 0x0000008900387202 */ /* 0x000fe20000000f00 */
[----:B------:R-:W-:Y:S01]  /*3550*/  HMMA.16816.F32.BF16 R148, R8, R52, R24 ;  /* 0x000000340894723c */ /* 0x000fe20000041818 */
[----:B------:R-:W-:-:S06]  /*3560*/  IMAD.MOV.U32 R57, RZ, RZ, R136 ;  /* 0x000000ffff397224 */ /* 0x000fcc00078e0088 */
[----:B------:R-:W-:Y:S01]  /*3570*/  IMAD.MOV.U32 R52, RZ, RZ, R185 ;  /* 0x000000ffff347224 */ /* 0x000fe200078e00b9 */
[----:B------:R-:W-:Y:S01]  /*3580*/  HMMA.16816.F32.BF16 R108, R8, R54, R20 ;  /* 0x00000036086c723c */ /* 0x000fe20000041814 */
[----:B------:R-:W-:-:S06]  /*3590*/  MOV R53, R177 ;  /* 0x000000b100357202 */ /* 0x000fcc0000000f00 */
[----:B------:R-:W-:Y:S01]  /*35a0*/  MOV R54, R187 ;  /* 0x000000bb00367202 */ /* 0x000fe20000000f00 */
[----:B-1----:R-:W-:Y:S01]  /*35b0*/  HMMA.16816.F32.BF16 R24, R12, R40, RZ ;  /* 0x000000280c18723c */ /* 0x002fe200000418ff */
[----:B------:R-:W-:-:S07]  /*35c0*/  IMAD.MOV.U32 R55, RZ, RZ, R186 ;  /* 0x000000ffff377224 */ /* 0x000fce00078e00ba */
[----:B------:R-:W-:Y:S01]  /*35d0*/  HMMA.16816.F32.BF16 R20, R12, R42, RZ ;  /* 0x0000002a0c14723c */ /* 0x000fe200000418ff */
[----:B------:R-:W1:Y:S07]  /*35e0*/  LDSM.16.MT88.4 R40, [R251+0x4100] ;  /* 0x00410000fb28783b */ /* 0x000e6e0000004200 */
[----:B------:R-:W-:Y:S07]  /*35f0*/  HMMA.16816.F32.BF16 R144, R8, R64, R16 ;  /* 0x000000400890723c */ /* 0x000fee0000041810 */
[----:B------:R-:W-:Y:S01]  /*3600*/  IMAD.MOV.U32 R64, RZ, RZ, R48 ;  /* 0x000000ffff407224 */ /* 0x000fe200078e0030 */
[----:B--2---:R-:W-:Y:S01]  /*3610*/  HMMA.16816.F32.BF16 R16, R12, R44, RZ ;  /* 0x0000002c0c10723c */ /* 0x004fe200000418ff */
[----:B------:R-:W-:Y:S01]  /*3620*/  MOV R48, R184 ;  /* 0x000000b800307202 */ /* 0x000fe20000000f00 */
[----:B------:R-:W-:-:S02]  /*3630*/  IMAD.MOV.U32 R65, RZ, RZ, R49 ;  /* 0x000000ffff417224 */ /* 0x000fc400078e0031 */
[----:B------:R-:W-:-:S04]  /*3640*/  IMAD.MOV.U32 R49, RZ, RZ, R179 ;  /* 0x000000ffff317224 */ /* 0x000fc800078e00b3 */
[C---:B---3--:R-:W-:Y:S01]  /*3650*/  HMMA.16816.F32.BF16 R116, R8.reuse, R32, R24 ;  /* 0x000000200874723c */ /* 0x048fe20000041818 */
[----:B------:R-:W2:Y:S06]  /*3660*/  LDSM.16.MT88.4 R24, [R251+0x4900] ;  /* 0x00490000fb18783b */ /* 0x000eac0000004200 */
[--C-:B------:R-:W-:Y:S01]  /*3670*/  FFMA.FTZ R32, R105, c[0x0][0x2d0], -R2.reuse ;  /* 0x0000b40069207a23 */ /* 0x100fe20000010802 */
[----:B------:R-:W-:Y:S01]  /*3680*/  HMMA.16816.F32.BF16 R140, R8, R58, R28 ;  /* 0x0000003a088c723c */ /* 0x000fe2000004181c */
[----:B------:R-:W-:-:S06]  /*3690*/  FFMA.FTZ R33, R104, c[0x0][0x2d0], -R2 ;  /* 0x0000b40068217a23 */ /* 0x000fcc0000010802 */
[----:B------:R-:W-:Y:S01]  /*36a0*/  IMAD.MOV.U32 R58, RZ, RZ, R139 ;  /* 0x000000ffff3a7224 */ /* 0x000fe200078e008b */
[----:B------:R-:W-:Y:S01]  /*36b0*/  HMMA.16816.F32.BF16 R28, R12, R62, RZ ;  /* 0x0000003e0c1c723c */ /* 0x000fe200000418ff */
[----:B------:R-:W-:-:S04]  /*36c0*/  IMAD.MOV.U32 R59, RZ, RZ, R138 ;  /* 0x000000ffff3b7224 */ /* 0x000fc800078e008a */
[----:B------:R-:W-:Y:S02]  /*36d0*/  IMAD.MOV.U32 R45, RZ, RZ, R59 ;  /* 0x000000ffff2d7224 */ /* 0x000fe400078e003b */
[----:B------:R-:W-:Y:S01]  /*36e0*/  IMAD.MOV.U32 R62, RZ, RZ, R113 ;  /* 0x000000ffff3e7224 */ /* 0x000fe200078e0071 */
[----:B------:R-:W-:Y:S01]  /*36f0*/  HMMA.16816.F32.BF16 R124, R8, R36, R16 ;  /* 0x00000024087c723c */ /* 0x000fe20000041810 */
[----:B------:R-:W-:-:S06]  /*3700*/  MOV R63, R112 ;  /* 0x00000070003f7202 */ /* 0x000fcc0000000f00 */
[----:B------:R-:W-:Y:S01]  /*3710*/  FFMA.FTZ R37, R90, c[0x0][0x2d0], -R6 ;  /* 0x0000b4005a257a23 */ /* 0x000fe20000010806 */
[----:B-1----:R-:W-:Y:S01]  /*3720*/  HMMA.16816.F32.BF16 R16, R12, R40, RZ ;  /* 0x000000280c10723c */ /* 0x002fe200000418ff */
[----:B------:R-:W-:-:S06]  /*3730*/  FFMA.FTZ R36, R101, c[0x0][0x2d0], -R2 ;  /* 0x0000b40065247a23 */ /* 0x000fcc0000010802 */
[----:B------:R-:W-:Y:S01]  /*3740*/  IMAD.MOV.U32 R41, RZ, RZ, R0 ;  /* 0x000000ffff297224 */ /* 0x000fe200078e0000 */
[C---:B------:R-:W-:Y:S01]  /*3750*/  HMMA.16816.F32.BF16 R120, R8.reuse, R34, R20 ;  /* 0x000000220878723c */ /* 0x040fe20000041814 */
[----:B------:R-:W-:Y:S02]  /*3760*/  FADD.FTZ R0, R78, R77 ;  /* 0x0000004d4e007221 */ /* 0x000fe40000010000 */
[----:B------:R-:W-:Y:S02]  /*3770*/  IMAD.MOV.U32 R77, RZ, RZ, R75 ;  /* 0x000000ffff4d7224 */ /* 0x000fe400078e004b */
[----:B------:R-:W-:Y:S01]  /*3780*/  FADD.FTZ R0, R79, R0 ;  /* 0x000000004f007221 */ /* 0x000fe20000010000 */
[----:B------:R-:W-:Y:S01]  /*3790*/  MOV R79, R73 ;  /* 0x00000049004f7202 */ /* 0x000fe20000000f00 */
[----:B------:R-:W-:Y:S01]  /*37a0*/  IMAD.MOV.U32 R78, RZ, RZ, R74 ;  /* 0x000000ffff4e7224 */ /* 0x000fe200078e004a */
[----:B------:R-:W-:Y:S01]  /*37b0*/  HMMA.16816.F32.BF16 R112, R8, R66, R28 ;  /* 0x000000420870723c */ /* 0x000fe2000004181c */
[----:B------:R-:W1:Y:S01]  /*37c0*/  LDSM.16.MT88.4 R28, [R248+0x6100] ;  /* 0x00610000f81c783b */ /* 0x000e620000004200 */
[----:B------:R-:W-:Y:S01]  /*37d0*/  FADD.FTZ R0, R84, R0 ;  /* 0x0000000054007221 */ /* 0x000fe20000010000 */
[----:B------:R-:W-:Y:S01]  /*37e0*/  MOV R84, R176 ;  /* 0x000000b000547202 */ /* 0x000fe20000000f00 */
[----:B------:R-:W-:-:S02]  /*37f0*/  FFMA.FTZ R34, R103, c[0x0][0x2d0], -R2 ;  /* 0x0000b40067227a23 */ /* 0x000fc40000010802 */
[----:B------:R-:W-:Y:S01]  /*3800*/  FADD.FTZ R0, R80, R0 ;  /* 0x0000000050007221 */ /* 0x000fe20000010000 */
[----:B------:R-:W-:Y:S01]  /*3810*/  MOV R103, R84 ;  /* 0x0000005400677202 */ /* 0x000fe20000000f00 */
[----:B------:R-:W-:Y:S01]  /*3820*/  HMMA.16816.F32.BF16 R20, R12, R46, RZ ;  /* 0x0000002e0c14723c */ /* 0x000fe200000418ff */
[----:B------:R-:W-:Y:S02]  /*3830*/  FFMA.FTZ R35, R102, c[0x0][0x2d0], -R2 ;  /* 0x0000b40066237a23 */ /* 0x000fe40000010802 */
[----:B------:R-:W-:Y:S02]  /*3840*/  FADD.FTZ R0, R83, R0 ;  /* 0x0000000053007221 */ /* 0x000fe40000010000 */
[----:B------:R-:W-:Y:S02]  /*3850*/  FFMA.FTZ R40, R98, c[0x0][0x2d0], -R2 ;  /* 0x0000b40062287a23 */ /* 0x000fe40000010802 */
[----:B------:R-:W-:Y:S01]  /*3860*/  IMAD.MOV.U32 R83, RZ, RZ, R52 ;  /* 0x000000ffff537224 */ /* 0x000fe200078e0034 */
[----:B--2---:R-:W-:Y:S01]  /*3870*/  HMMA.16816.F32.BF16 R132, R8, R24, R16 ;  /* 0x000000180884723c */ /* 0x004fe20000041810 */
[----:B------:R-:W-:Y:S01]  /*3880*/  MOV R52, R164 ;  /* 0x000000a400347202 */ /* 0x000fe20000000f00 */
[----:B------:R-:W-:Y:S01]  /*3890*/  IMAD.MOV.U32 R80, RZ, RZ, R58 ;  /* 0x000000ffff507224 */ /* 0x000fe200078e003a */
[----:B------:R-:W-:Y:S01]  /*38a0*/  MOV R46, R56 ;  /* 0x00000038002e7202 */ /* 0x000fe20000000f00 */
[----:B------:R-:W-:-:S03]  /*38b0*/  IMAD.MOV.U32 R47, RZ, RZ, R57 ;  /* 0x000000ffff2f7224 */ /* 0x000fc600078e0039 */
[----:B------:R-:W-:Y:S01]  /*38c0*/  FFMA.FTZ R24, R99, c[0x0][0x2d0], -R6 ;  /* 0x0000b40063187a23 */ /* 0x000fe20000010806 */
[----:B------:R-:W-:Y:S01]  /*38d0*/  HMMA.16816.F32.BF16 R16, R12, R42, RZ ;  /* 0x0000002a0c10723c */ /* 0x000fe200000418ff */
[----:B------:R-:W-:Y:S02]  /*38e0*/  IMAD.MOV.U32 R99, RZ, RZ, R64 ;  /* 0x000000ffff637224 */ /* 0x000fe400078e0040 */
[----:B------:R-:W-:Y:S02]  /*38f0*/  FADD.FTZ R25, R85, R0 ;  /* 0x0000000055197221 */ /* 0x000fe40000010000 */
[----:B------:R-:W-:Y:S02]  /*3900*/  IMAD.MOV.U32 R102, RZ, RZ, R99 ;  /* 0x000000ffff667224 */ /* 0x000fe400078e0063 */
[----:B------:R-:W-:Y:S01]  /*3910*/  MOV R42, R51 ;  /* 0x00000033002a7202 */ /* 0x000fe20000000f00 */
[----:B------:R-:W-:Y:S01]  /*3920*/  HMMA.16816.F32.BF16 R128, R8, R38, R20 ;  /* 0x000000260880723c */ /* 0x000fe20000041814 */
[----:B------:R-:W2:Y:S01]  /*3930*/  LDSM.16.MT88.4 R20, [R248+0x6900] ;  /* 0x00690000f814783b */ /* 0x000ea20000004200 */
[----:B------:R-:W-:-:S02]  /*3940*/  IMAD.MOV.U32 R51, RZ, RZ, R178 ;  /* 0x000000ffff337224 */ /* 0x000fc400078e00b2 */
[----:B------:R-:W-:Y:S02]  /*3950*/  IMAD.MOV.U32 R43, RZ, RZ, R50 ;  /* 0x000000ffff2b7224 */ /* 0x000fe400078e0032 */
[----:B------:R-:W-:Y:S02]  /*3960*/  IMAD.MOV.U32 R50, RZ, RZ, R4 ;  /* 0x000000ffff327224 */ /* 0x000fe400078e0004 */
[----:B------:R-:W-:Y:S02]  /*3970*/  FADD.FTZ R4, R76, R7 ;  /* 0x000000074c047221 */ /* 0x000fe40000010000 */
[----:B------:R-:W-:Y:S02]  /*3980*/  FFMA.FTZ R38, R91, c[0x0][0x2d0], -R6 ;  /* 0x0000b4005b267a23 */ /* 0x000fe40000010806 */
[----:B------:R-:W-:Y:S02]  /*3990*/  FADD.FTZ R4, R5, R4 ;  /* 0x0000000405047221 */ /* 0x000fe40000010000 */
[----:B------:R-:W-:-:S02]  /*39a0*/  IMAD.MOV.U32 R76, RZ, RZ, R72 ;  /* 0x000000ffff4c7224 */ /* 0x000fc400078e0048 */
[----:B------:R-:W-:Y:S01]  /*39b0*/  HMMA.16816.F32.BF16 R136, R8, R26, R16 ;  /* 0x0000001a0888723c */ /* 0x000fe20000041810 */
[----:B------:R-:W-:Y:S02]  /*39c0*/  FADD.FTZ R4, R82, R4 ;  /* 0x0000000452047221 */ /* 0x000fe40000010000 */
[----:B------:R-:W-:Y:S02]  /*39d0*/  FFMA.FTZ R39, R96, c[0x0][0x2d0], -R2 ;  /* 0x0000b40060277a23 */ /* 0x000fe40000010802 */
[----:B------:R-:W-:Y:S02]  /*39e0*/  IMAD.MOV.U32 R82, RZ, RZ, R55 ;  /* 0x000000ffff527224 */ /* 0x000fe400078e0037 */
[----:B------:R-:W-:Y:S01]  /*39f0*/  FFMA.FTZ R27, R97, c[0x0][0x2d0], -R6 ;  /* 0x0000b400611b7a23 */ /* 0x000fe20000010806 */
[----:B-1----:R-:W-:Y:S01]  /*3a00*/  HMMA.16816.F32.BF16 R16, R12, R28, RZ ;  /* 0x0000001c0c10723c */ /* 0x002fe200000418ff */
[----:B------:R-:W-:Y:S02]  /*3a10*/  FADD.FTZ R26, R81, R4 ;  /* 0x00000004511a7221 */ /* 0x000fe40000010000 */
[----:B------:R-:W-:Y:S01]  /*3a20*/  IMAD.MOV.U32 R97, RZ, RZ, R65 ;  /* 0x000000ffff617224 */ /* 0x000fe200078e0041 */
[----:B------:R-:W-:Y:S01]  /*3a30*/  MUFU.EX2 R0, R27 ;  /* 0x0000001b00007308 */ /* 0x000fe20000000800 */
[----:B------:R-:W-:-:S02]  /*3a40*/  IMAD.MOV.U32 R44, RZ, RZ, R50 ;  /* 0x000000ffff2c7224 */ /* 0x000fc400078e0032 */
[--C-:B------:R-:W-:Y:S01]  /*3a50*/  FFMA.FTZ R28, R95, c[0x0][0x2d0], -R6.reuse ;  /* 0x0000b4005f1c7a23 */ /* 0x100fe20000010806 */
[----:B------:R-:W-:Y:S01]  /*3a60*/  MOV R95, R54 ;  /* 0x00000036005f7202 */ /* 0x000fe20000000f00 */
[----:B------:R-:W-:Y:S01]  /*3a70*/  FFMA.FTZ R29, R94, c[0x0][0x2d0], -R6 ;  /* 0x0000b4005e1d7a23 */ /* 0x000fe20000010806 */
[----:B------:R-:W-:Y:S01]  /*3a80*/  MOV R94, R53 ;  /* 0x00000035005e7202 */ /* 0x000fe20000000f00 */
[----:B------:R-:W-:Y:S01]  /*3a90*/  IMAD.MOV.U32 R54, RZ, RZ, R48 ;  /* 0x000000ffff367224 */ /* 0x000fe200078e0030 */
[----:B------:R-:W-:Y:S01]  /*3aa0*/  MOV R53, R51 ;  /* 0x0000003300357202 */ /* 0x000fe20000000f00 */
[----:B------:R-:W-:Y:S02]  /*3ab0*/  IMAD.MOV.U32 R55, RZ, RZ, R49 ;  /* 0x000000ffff377224 */ /* 0x000fe400078e0031 */
[----:B------:R-:W-:Y:S02]  /*3ac0*/  IMAD.MOV.U32 R81, RZ, RZ, R94 ;  /* 0x000000ffff517224 */ /* 0x000fe400078e005e */
[----:B------:R-:W-:-:S02]  /*3ad0*/  IMAD.MOV.U32 R94, RZ, RZ, R63 ;  /* 0x000000ffff5e7224 */ /* 0x000fc400078e003f */
[----:B------:R-:W-:Y:S02]  /*3ae0*/  IMAD.MOV.U32 R63, RZ, RZ, R165 ;  /* 0x000000ffff3f7224 */ /* 0x000fe400078e00a5 */
[----:B------:R-:W-:Y:S02]  /*3af0*/  IMAD.MOV.U32 R101, RZ, RZ, R97 ;  /* 0x000000ffff657224 */ /* 0x000fe400078e0061 */
[----:B------:R-:W-:Y:S01]  /*3b00*/  IMAD.MOV.U32 R104, RZ, RZ, R42 ;  /* 0x000000ffff687224 */ /* 0x000fe200078e002a */
[----:B--2---:R-:W-:Y:S01]  /*3b10*/  HMMA.16816.F32.BF16 R184, R8, R20, R16 ;  /* 0x0000001408b8723c */ /* 0x004fe20000041810 */
[----:B------:R-:W-:-:S07]  /*3b20*/  IMAD.MOV.U32 R105, RZ, RZ, R43 ;  /* 0x000000ffff697224 */ /* 0x000fce00078e002b */
[----:B------:R-:W-:Y:S07]  /*3b30*/  HMMA.16816.F32.BF16 R16, R12, R30, RZ ;  /* 0x0000001e0c10723c */ /* 0x000fee00000418ff */
[--C-:B------:R-:W-:Y:S02]  /*3b40*/  FFMA.FTZ R30, R93, c[0x0][0x2d0], -R6.reuse ;  /* 0x0000b4005d1e7a23 */ /* 0x100fe40000010806 */
[----:B------:R-:W-:Y:S01]  /*3b50*/  FFMA.FTZ R31, R92, c[0x0][0x2d0], -R6 ;  /* 0x0000b4005c1f7a23 */ /* 0x000fe20000010806 */
[----:B------:R-:W-:Y:S01]  /*3b60*/  MOV R92, R41 ;  /* 0x00000029005c7202 */ /* 0x000fe20000000f00 */
[----:B------:R-:W-:Y:S01]  /*3b70*/  IMAD.MOV.U32 R93, RZ, RZ, R62 ;  /* 0x000000ffff5d7224 */ /* 0x000fe200078e003e */
[----:B------:R-:W-:Y:S11]  /*3b80*/  MOV R62, R166 ;  /* 0x000000a6003e7202 */ /* 0x000ff60000000f00 */
[----:B------:R-:W-:Y:S01]  /*3b90*/  @!UPT UIADD3 URZ, URZ, URZ, URZ ;  /* 0x0000003f3f3ff290 */ /* 0x000fe2000fffe03f */
        /* <DEDUP_REMOVED lines=25> */
[----:B------:R-:W-:Y:S01]  /*3d30*/  LDSM.16.MT88.4 R88, [R251+0x3900] ;  /* 0x00390000fb58783b */ /* 0x000fe20000004200 */
[----:B-----5:R-:W-:Y:S01]  /*3d40*/  FFMA.FTZ R30, R100, c[0x0][0x2d0], -R2 ;  /* 0x0000b400641e7a23 */ /* 0x020fe20000010802 */
[----:B------:R-:W-:Y:S01]  /*3d50*/  MOV R100, R95 ;  /* 0x0000005f00647202 */ /* 0x000fe20000000f00 */
[----:B------:R-:W-:-:S04]  /*3d60*/  FADD.FTZ R0, R7, R16 ;  /* 0x0000001007007221 */ /* 0x000fc80000010000 */
[----:B------:R-:W3:Y:S01]  /*3d70*/  MUFU.EX2 R2, R31 ;  /* 0x0000001f00027308 */ /* 0x000ee20000000800 */
[----:B------:R-:W-:Y:S01]  /*3d80*/  MOV R95, R60 ;  /* 0x0000003c005f7202 */ /* 0x000fe20000000f00 */
[----:B------:R-:W-:Y:S01]  /*3d90*/  IMAD.MOV.U32 R60, RZ, RZ, R61 ;  /* 0x000000ffff3c7224 */ /* 0x000fe200078e003d */
[----:B--2---:R-:W-:Y:S01]  /*3da0*/  HMMA.16816.F32.BF16 R16, R12, R20, RZ ;  /* 0x000000140c10723c */ /* 0x004fe200000418ff */
[----:B------:R-:W-:-:S07]  /*3db0*/  IMAD.MOV.U32 R61, RZ, RZ, R167 ;  /* 0x000000ffff3d7224 */ /* 0x000fce00078e00a7 */
        /* <DEDUP_REMOVED lines=28> */
[----:B-1----:R-:W-:Y:S01]  /*3f80*/  FADD.FTZ R16, R2, R16 ;  /* 0x0000001002107221 */ /* 0x002fe20000010000 */
[----:B------:R-:W-:Y:S03]  /*3f90*/  LDSM.16.MT88.4 R40, [R249+0x1900] ;  /* 0x00190000f928783b */ /* 0x000fe60000004200 */
[C---:B---3--:R-:W-:Y:S01]  /*3fa0*/  FADD.FTZ R16, R0.reuse, R16 ;  /* 0x0000001000107221 */ /* 0x048fe20000010000 */
[----:B------:R-:W-:-:S04]  /*3fb0*/  F2FP.BF16.PACK_AB R167, R0, R2 ;  /* 0x0000000200a7723e */ /* 0x000fc800000010ff */
[----:B------:R-:W-:Y:S04]  /*3fc0*/  STL [R1+0x50], R16 ;  /* 0x0000501001007387 */ /* 0x000fe80000100800 */
[----:B------:R-:W1:Y:S01]  /*3fd0*/  LDSM.16.MT88.4 R16, [R251+0x6900] ;  /* 0x00690000fb10783b */ /* 0x000e620000004200 */
[C---:B--2---:R-:W-:Y:S08]  /*3fe0*/  HMMA.16816.F32.BF16 R24, R12.reuse, R20, RZ ;  /* 0x000000140c18723c */ /* 0x044ff000000418ff */
        /* <DEDUP_REMOVED lines=8> */
[C---:B-1----:R-:W-:Y:S01]  /*4070*/  HMMA.16816.F32.BF16 R36, R4.reuse, R8, R104 ;  /* 0x000000080424723c */ /* 0x042fe20000041868 */
[----:B------:R-:W-:Y:S07]  /*4080*/  LDSM.16.MT88.4 R104, [R249+0x5900] ;  /* 0x00590000f968783b */ /* 0x000fee0000004200 */
        /* <DEDUP_REMOVED lines=17> */
[C---:B-1----:R-:W-:Y:S01]  /*41a0*/  HMMA.16816.F32.BF16 R84, R4.reuse, R8, R160 ;  /* 0x000000080454723c */ /* 0x042fe200000418a0 */
[----:B------:R-:W1:Y:S07]  /*41b0*/  LDSM.16.MT88.4 R160, [R248+0x1900] ;  /* 0x00190000f8a0783b */ /* 0x000e6e0000004200 */
[----:B------:R-:W-:Y:S01]  /*41c0*/  HMMA.16816.F32.BF16 R92, R4, R10, R140 ;  /* 0x0000000a045c723c */ /* 0x000fe2000004188c */
[----:B------:R-:W2:Y:S07]  /*41d0*/  LDSM.16.MT88.4 R8, [R251+0x3100] ;  /* 0x00310000fb08783b */ /* 0x000eae0000004200 */
        /* <DEDUP_REMOVED lines=23> */
[----:B------:R-:W2:Y:S04]  /*4350*/  LDSM.16.MT88.4 R72, [R249+0x3900] ;  /* 0x00390000f948783b */ /* 0x000ea80000004200 */
[----:B------:R-:W3:Y:S03]  /*4360*/  LDSM.16.MT88.4 R8, [R252+0x7100] ;  /* 0x00710000fc08783b */ /* 0x000ee60000004200 */
[C---:B-1----:R-:W-:Y:S08]  /*4370*/  HMMA.16816.F32.BF16 R60, R164.reuse, R64, R60 ;  /* 0x00000040a43c723c */ /* 0x042ff0000004183c */
[C---:B------:R-:W-:Y:S08]  /*4380*/  HMMA.16816.F32.BF16 R64, R164.reuse, R66, R68 ;  /* 0x00000042a440723c */ /* 0x040ff00000041844 */
[C---:B--2---:R-:W-:Y:S08]  /*4390*/  HMMA.16816.F32.BF16 R68, R164.reuse, R72, R76 ;  /* 0x00000048a444723c */ /* 0x044ff0000004184c */
[----:B------:R-:W-:Y:S01]  /*43a0*/  HMMA.16816.F32.BF16 R72, R164, R74, R80 ;  /* 0x0000004aa448723c */ /* 0x000fe20000041850 */
[----:B------:R-:W1:Y:S07]  /*43b0*/  LDSM.16.MT88.4 R80, [R252+0x3900] ;  /* 0x00390000fc50783b */ /* 0x000e6e0000004200 */
[C---:B---3--:R-:W-:Y:S01]  /*43c0*/  HMMA.16816.F32.BF16 R180, R4.reuse, R8, R56 ;  /* 0x0000000804b4723c */ /* 0x048fe20000041838 */
[----:B------:R-:W-:Y:S07]  /*43d0*/  LDSM.16.MT88.4 R56, [R251+0x1900] ;  /* 0x00190000fb38783b */ /* 0x000fee0000004200 */
[----:B------:R-:W-:Y:S01]  /*43e0*/  HMMA.16816.F32.BF16 R148, R4, R10, R48 ;  /* 0x0000000a0494723c */ /* 0x000fe20000041830 */
[----:B------:R-:W2:Y:S04]  /*43f0*/  LDSM.16.MT88.4 R8, [R251+0x7100] ;  /* 0x00710000fb08783b */ /* 0x000ea80000004200 */
[----:B------:R-:W-:Y:S03]  /*4400*/  LDSM.16.MT88.4 R48, [R252+0x1900] ;  /* 0x00190000fc30783b */ /* 0x000fe60000004200 */
[C---:B-1----:R-:W-:Y:S08]  /*4410*/  HMMA.16816.F32.BF16 R76, R164.reuse, R80, R84 ;  /* 0x00000050a44c723c */ /* 0x042ff00000041854 */
[C---:B------:R-:W-:Y:S01]  /*4420*/  HMMA.16816.F32.BF16 R84, R164.reuse, R88, R96 ;  /* 0x00000058a454723c */ /* 0x040fe20000041860 */
[----:B------:R-:W1:Y:S07]  /*4430*/  LDSM.16.MT88.4 R96, [R248+0x5900] ;  /* 0x00590000f860783b */ /* 0x000e6e0000004200 */
[C---:B------:R-:W-:Y:S08]  /*4440*/  HMMA.16816.F32.BF16 R88, R164.reuse, R90, R100 ;  /* 0x0000005aa458723c */ /* 0x040ff00000041864 */
[C---:B------:R-:W-:Y:S08]  /*4450*/  HMMA.16816.F32.BF16 R100, R164.reuse, R104, R116 ;  /* 0x00000068a464723c */ /* 0x040ff00000041874 */
[C---:B------:R-:W-:Y:S01]  /*4460*/  HMMA.16816.F32.BF16 R104, R164.reuse, R106, R120 ;  /* 0x0000006aa468723c */ /* 0x040fe20000041878 */
[----:B------:R-:W3:Y:S07]  /*4470*/  LDSM.16.MT88.4 R120, [R251+0x5900] ;  /* 0x00590000fb78783b */ /* 0x000eee0000004200 */
[----:B------:R-:W-:Y:S08]  /*4480*/  HMMA.16816.F32.BF16 R80, R164, R82, R92 ;  /* 0x00000052a450723c */ /* 0x000ff0000004185c */
[----:B--2---:R-:W-:Y:S08]  /*4490*/  HMMA.16816.F32.BF16 R24, R4, R8, R24 ;  /* 0x000000080418723c */ /* 0x004ff00000041818 */
[C---:B-1----:R-:W-:Y:S08]  /*44a0*/  HMMA.16816.F32.BF16 R92, R164.reuse, R96, R108 ;  /* 0x00000060a45c723c */ /* 0x042ff0000004186c */
[----:B------:R-:W-:Y:S01]  /*44b0*/  HMMA.16816.F32.BF16 R96, R164, R98, R112 ;  /* 0x00000062a460723c */ /* 0x000fe20000041870 */
[----:B------:R-:W1:Y:S07]  /*44c0*/  LDSM.16.MT88.4 R112, [R252+0x5900] ;  /* 0x00590000fc70783b */ /* 0x000e6e0000004200 */
[----:B------:R-:W-:Y:S01]  /*44d0*/  HMMA.16816.F32.BF16 R12, R4, R10, R12 ;  /* 0x0000000a040c723c */ /* 0x000fe2000004180c */
[----:B------:R-:W-:Y:S07]  /*44e0*/  LDSM.16.MT88.4 R4, [R251+0x7900] ;  /* 0x00790000fb04783b */ /* 0x000fee0000004200 */
[C---:B---3--:R-:W-:Y:S08]  /*44f0*/  HMMA.16816.F32.BF16 R116, R164.reuse, R120, R132 ;  /* 0x00000078a474723c */ /* 0x048ff00000041884 */
[C---:B------:R-:W-:Y:S01]  /*4500*/  HMMA.16816.F32.BF16 R120, R164.reuse, R122, R136 ;  /* 0x0000007aa478723c */ /* 0x040fe20000041888 */
[----:B------:R-:W2:Y:S07]  /*4510*/  LDSM.16.MT88.4 R136, [R249+0x7900] ;  /* 0x00790000f988783b */ /* 0x000eae0000004200 */
[C---:B------:R-:W-:Y:S08]  /*4520*/  HMMA.16816.F32.BF16 R44, R164.reuse, R48, R44 ;  /* 0x00000030a42c723c */ /* 0x040ff0000004182c */
[C---:B------:R-:W-:Y:S08]  /*4530*/  HMMA.16816.F32.BF16 R52, R164.reuse, R56, R52 ;  /* 0x00000038a434723c */ /* 0x040ff00000041834 */
[C---:B-1----:R-:W-:Y:S08]  /*4540*/  HMMA.16816.F32.BF16 R108, R164.reuse, R112, R124 ;  /* 0x00000070a46c723c */ /* 0x042ff0000004187c */
[C---:B------:R-:W-:Y:S01]  /*4550*/  HMMA.16816.F32.BF16 R112, R164.reuse, R114, R128 ;  /* 0x00000072a470723c */ /* 0x040fe20000041880 */
[----:B------:R-:W1:Y:S07]  /*4560*/  LDSM.16.MT88.4 R128, [R248+0x7900] ;  /* 0x00790000f880783b */ /* 0x000e6e0000004200 */
[C---:B------:R-:W-:Y:S08]  /*4570*/  HMMA.16816.F32.BF16 R48, R164.reuse, R50, R28 ;  /* 0x00000032a430723c */ /* 0x040ff0000004181c */
[C---:B--2---:R-:W-:Y:S01]  /*4580*/  HMMA.16816.F32.BF16 R132, R164.reuse, R136, R144 ;  /* 0x00000088a484723c */ /* 0x044fe20000041890 */
[----:B------:R-:W2:Y:S07]  /*4590*/  LDSM.16.MT88.4 R144, [R252+0x7900] ;  /* 0x00790000fc90783b */ /* 0x000eae0000004200 */
[C---:B------:R-:W-:Y:S08]  /*45a0*/  HMMA.16816.F32.BF16 R136, R164.reuse, R138, R140 ;  /* 0x0000008aa488723c */ /* 0x040ff0000004188c */
        /* <DEDUP_REMOVED lines=39> */
[----:B---3--:R-:W2:Y:S02]  /*4820*/  LDL R0, [R1+0xb4] ;  /* 0x0000b40001007983 */ /* 0x008ea40000100800 */
[----:B--2---:R-:W-:-:S05]  /*4830*/  SHF.L.U32 R0, R0, 0x1, RZ ;  /* 0x0000000100007819 */ /* 0x004fca00000006ff */
[----:B------:R1:W-:Y:S02]  /*4840*/  STL [R1+0x44], R0 ;  /* 0x0000440001007387 */ /* 0x0003e40000100800 */
.L_x_1531:
[----:B------:R-:W2:Y:S01]  /*4850*/  LDL.64 R12, [R1+0x90] ;  /* 0x00009000010c7983 */ /* 0x000ea20000100a00 */
[----:B------:R-:W-:Y:S01]  /*4860*/  MOV R14, c[0x0][0x208] ;  /* 0x00008200000e7a02 */ /* 0x000fe20000000f00 */
[----:B------:R-:W-:Y:S04]  /*4870*/  DEPBAR.LE SB0, 0x0 ;  /* 0x000080000000791a */ /* 0x000fe80000000000 */
[----:B------:R-:W3:Y:S01]  /*4880*/  LDL R24, [R1+0x80] ;  /* 0x0000800001187983 */ /* 0x000ee20000100800 */
[----:B------:R-:W-:Y:S05]  /*4890*/  MOV R15, c[0x0][0x20c] ;  /* 0x00008300000f7a02 */ /* 0x000fea0000000f00 */
[----:B------:R-:W4:Y:S06]  /*48a0*/  LDL R7, [R1+0x84] ;  /* 0x0000840001077983 */ /* 0x000f2c0000100800 */
[----:B------:R-:W2:Y:S06]  /*48b0*/  LDL R34, [R1+0x78] ;  /* 0x0000780001227983 */ /* 0x000eac0000100800 */
[----:B------:R-:W2:Y:S06]  /*48c0*/  LDL R29, [R1+0x70] ;  /* 0x00007000011d7983 */ /* 0x000eac0000100800 */
[----:B------:R-:W2:Y:S06]  /*48d0*/  LDL R33, [R1+0x74] ;  /* 0x0000740001217983 */ /* 0x000eac0000100800 */
[----:B------:R-:W2:Y:S06]  /*48e0*/  LDL R28, [R1+0x7c] ;  /* 0x00007c00011c7983 */ /* 0x000eac0000100800 */
[----:B------:R-:W2:Y:S06]  /*48f0*/  LDL R32, [R1+0x6c] ;  /* 0x00006c0001207983 */ /* 0x000eac0000100800 */
[----:B------:R-:W-:Y:S06]  /*4900*/  STL.64 [R1+0xe0], R148 ;  /* 0x0000e09401007387 */ /* 0x000fec0000100a00 */
[----:B------:R-:W-:Y:S06]  /*4910*/  STL.64 [R1+0xd8], R150 ;  /* 0x0000d89601007387 */ /* 0x000fec0000100a00 */
[----:B------:R-:W-:Y:S06]  /*4920*/  STL [R1+0xd4], R165 ;  /* 0x0000d4a501007387 */ /* 0x000fec0000100800 */
[----:B-1----:R1:W-:Y:S06]  /*4930*/  STL [R1+0xd0], R166 ;  /* 0x0000d0a601007387 */ /* 0x0023ec0000100800 */
[----:B------:R-:W-:Y:S06]  /*4940*/  BAR.SYNC.DEFER_BLOCKING 0x0 ;  /* 0x0000000000007b1d */ /* 0x000fec0000010000 */
[----:B------:R-:W2:Y:S06]  /*4950*/  LDSM.16.M88.4 R8, [R155+0x10100] ;  /* 0x010100009b08783b */ /* 0x000eac0000000200 */
[----:B-1----:R-:W2:Y:S06]  /*4960*/  LDL.LU R166, [R1+0x48] ;  /* 0x0000480001a67983 */ /* 0x002eac0000300800 */
[----:B------:R1:W-:Y:S06]  /*4970*/  STL [R1+0xcc], R167 ;  /* 0x0000cca701007387 */ /* 0x0003ec0000100800 */
[----:B------:R-:W3:Y:S06]  /*4980*/  LDL R165, [R1+0x4] ;  /* 0x0000040001a57983 */ /* 0x000eec0000100800 */
[----:B------:R-:W4:Y:S06]  /*4990*/  LDL R152, [R1+0x40] ;  /* 0x0000400001987983 */ /* 0x000f2c0000100800 */
[----:B------:R-:W4:Y:S06]  /*49a0*/  LDL R151, [R1+0x3c] ;  /* 0x00003c0001977983 */ /* 0x000f2c0000100800 */
[----:B------:R-:W4:Y:S06]  /*49b0*/  LDL R150, [R1+0x38] ;  /* 0x0000380001967983 */ /* 0x000f2c0000100800 */
[----:B-1----:R-:W4:Y:S06]  /*49c0*/  LDL R167, [R1+0x44] ;  /* 0x0000440001a77983 */ /* 0x002f2c0000100800 */
        /* <DEDUP_REMOVED lines=9> */
[C---:B------:R-:W-:Y:S02]  /*4a60*/  LEA R22, P2, R3.reuse, c[0x0][0x1f8], 0x1 ;  /* 0x00007e0003167a11 */ /* 0x040fe400078408ff */
[----:B------:R-:W-:Y:S01]  /*4a70*/  SHF.L.U64.HI R0, R4, 0x6, R0 ;  /* 0x0000000604007819 */ /* 0x000fe20000010200 */
[----:B----4-:R-:W-:Y:S01]  /*4a80*/  LDSM.16.M88.4 R180, [R152] ;  /* 0x0000000098b4783b */ /* 0x010fe20000000200 */
[----:B------:R-:W-:Y:S02]  /*4a90*/  IADD3 R4, P1, R2, R24, RZ ;  /* 0x0000001802047210 */ /* 0x000fe40007f3e0ff */
[----:B------:R-:W-:Y:S02]  /*4aa0*/  IADD3.X R5, R0, R7, RZ, P0, !PT ;  /* 0x0000000700057210 */ /* 0x000fe400007fe4ff */
[----:B------:R-:W-:Y:S01]  /*4ab0*/  LEA R20, P0, R4, c[0x0][0x1f8], 0x1 ;  /* 0x00007e0004147a11 */ /* 0x000fe200078008ff */
[----:B------:R2:W-:Y:S01]  /*4ac0*/  LDSM.16.M88.4 R184, [R151] ;  /* 0x0000000097b8783b */ /* 0x0005e20000000200 */
[----:B------:R-:W-:Y:S02]  /*4ad0*/  IADD3.X R6, R0, R28, RZ, P1, !PT ;  /* 0x0000001c00067210 */ /* 0x000fe40000ffe4ff */
[----:B------:R-:W-:Y:S02]  /*4ae0*/  LEA.HI.X R23, R3, c[0x0][0x1fc], R5, 0x1, P2 ;  /* 0x00007f0003177a11 */ /* 0x000fe400010f0c05 */
[----:B------:R-:W-:Y:S01]  /*4af0*/  LEA.HI.X R21, R4, c[0x0][0x1fc], R6, 0x1, P0 ;  /* 0x00007f0004157a11 */ /* 0x000fe200000f0c06 */
[----:B------:R3:W-:Y:S01]  /*4b00*/  LDSM.16.M88.4 R188, [R150] ;  /* 0x0000000096bc783b */ /* 0x0007e20000000200 */
[----:B------:R-:W-:Y:S02]  /*4b10*/  IADD3 R6, P2, R2, R34, RZ ;  /* 0x0000002202067210 */ /* 0x000fe40007f5e0ff */
[----:B------:R-:W-:Y:S02]  /*4b20*/  LEA R3, P0, R14, R2, 0x5 ;  /* 0x000000020e037211 */ /* 0x000fe400078028ff */
[----:B------:R-:W-:Y:S02]  /*4b30*/  IADD3 R4, P1, R2, R29, RZ ;  /* 0x0000001d02047210 */ /* 0x000fe40007f3e0ff */
[----:B------:R-:W-:Y:S02]  /*4b40*/  IADD3.X R13, R0, R33, RZ, P2, !PT ;  /* 0x00000021000d7210 */ /* 0x000fe400017fe4ff */
[----:B------:R-:W-:Y:S02]  /*4b50*/  LEA.HI.X R2, R14, R0, R15, 0x5, P0 ;  /* 0x000000000e027211 */ /* 0x000fe400000f2c0f */
[----:B------:R-:W-:Y:S02]  /*4b60*/  IADD3.X R0, R0, R32, RZ, P1, !PT ;  /* 0x0000002000007210 */ /* 0x000fe40000ffe4ff */
[----:B------:R-:W-:Y:S02]  /*4b70*/  LEA R14, P1, R4, c[0x0][0x1f8], 0x1 ;  /* 0x00007e00040e7a11 */ /* 0x000fe400078208ff */
[C---:B------:R-:W-:Y:S02]  /*4b80*/  IADD3 R5, P0, R3.reuse, R12, RZ ;  /* 0x0000000c03057210 */ /* 0x040fe40007f1e0ff */
[----:B------:R-:W-:Y:S01]  /*4b90*/  LEA R12, P2, R6, c[0x0][0x1f8], 0x1 ;  /* 0x00007e00060c7a11 */ /* 0x000fe200078408ff */
[----:B--2---:R-:W2:Y:S01]  /*4ba0*/  LDL R151, [R1+0x34] ;  /* 0x0000340001977983 */ /* 0x004ea20000100800 */
[----:B------:R-:W-:Y:S02]  /*4bb0*/  LEA.HI.X R15, R4, c[0x0][0x1fc], R0, 0x1, P1 ;  /* 0x00007f00040f7a11 */ /* 0x000fe400008f0c00 */
[----:B------:R-:W-:Y:S02]  /*4bc0*/  LEA.HI.X R13, R6, c[0x0][0x1fc], R13, 0x1, P2 ;  /* 0x00007f00060d7a11 */ /* 0x000fe400010f0c0d */
[----:B------:R-:W-:Y:S01]  /*4bd0*/  IADD3 R0, P2, R3, R24, RZ ;  /* 0x0000001803007210 */ /* 0x000fe20007f5e0ff */
[----:B---3--:R-:W3:Y:S01]  /*4be0*/  LDL R150, [R1+0x30] ;  /* 0x0000300001967983 */ /* 0x008ee20000100800 */
[C---:B------:R-:W-:Y:S02]  /*4bf0*/  IADD3.X R7, R2.reuse, R7, RZ, P0, !PT ;  /* 0x0000000702077210 */ /* 0x040fe400007fe4ff */
[----:B------:R-:W-:Y:S02]  /*4c00*/  LEA R30, P0, R5, c[0x0][0x1f8], 0x1 ;  /* 0x00007e00051e7a11 */ /* 0x000fe400078008ff */
[----:B------:R-:W-:Y:S01]  /*4c10*/  IADD3 R4, P1, R3, R34, RZ ;  /* 0x0000002203047210 */ /* 0x000fe20007f3e0ff */
[----:B------:R-:W4:Y:S01]  /*4c20*/  LDSM.16.M88.4 R24, [R155+0x11100] ;  /* 0x011100009b18783b */ /* 0x000f220000000200 */
[----:B------:R-:W-:Y:S02]  /*4c30*/  LEA.HI.X R31, R5, c[0x0][0x1fc], R7, 0x1, P0 ;  /* 0x00007f00051f7a11 */ /* 0x000fe400000f0c07 */
[----:B------:R-:W-:Y:S02]  /*4c40*/  IADD3.X R5, R2, R28, RZ, P2, !PT ;  /* 0x0000001c02057210 */ /* 0x000fe400017fe4ff */
[C---:B------:R-:W-:Y:S02]  /*4c50*/  LEA R28, P2, R0.reuse, c[0x0][0x1f8], 0x1 ;  /* 0x00007e00001c7a11 */ /* 0x040fe400078408ff */
[----:B------:R-:W-:Y:S02]  /*4c60*/  IADD3 R3, P0, R3, R29, RZ ;  /* 0x0000001d03037210 */ /* 0x000fe40007f1e0ff */
[----:B------:R-:W-:Y:S02]  /*4c70*/  LEA.HI.X R29, R0, c[0x0][0x1fc], R5, 0x1, P2 ;  /* 0x00007f00001d7a11 */ /* 0x000fe400010f0c05 */
[----:B------:R-:W2:Y:S01]  /*4c80*/  LDL R0, [R1] ;  /* 0x0000000001007983 */ /* 0x000ea20000100800 */
[C---:B------:R-:W-:Y:S02]  /*4c90*/  IADD3.X R6, R2.reuse, R33, RZ, P1, !PT ;  /* 0x0000002102067210 */ /* 0x040fe40000ffe4ff */
[----:B------:R-:W-:Y:S02]  /*4ca0*/  IADD3.X R7, R2, R32, RZ, P0, !PT ;  /* 0x0000002002077210 */ /* 0x000fe400007fe4ff */
[C---:B------:R-:W-:Y:S01]  /*4cb0*/  LEA R148, P1, R4.reuse, c[0x0][0x1f8], 0x1 ;  /* 0x00007e0004947a11 */ /* 0x040fe200078208ff */
[----:B------:R-:W1:Y:S01]  /*4cc0*/  LDSM.16.M88.4 R32, [R155+0x11900] ;  /* 0x011900009b20783b */ /* 0x000e620000000200 */
[C---:B------:R-:W-:Y:S02]  /*4cd0*/  LEA R2, P0, R3.reuse, c[0x0][0x1f8], 0x1 ;  /* 0x00007e0003027a11 */ /* 0x040fe400078008ff */
[----:B------:R-:W-:Y:S02]  /*4ce0*/  LEA.HI.X R149, R4, c[0x0][0x1fc], R6, 0x1, P1 ;  /* 0x00007f0004957a11 */ /* 0x000fe400008f0c06 */
[----:B------:R-:W-:Y:S01]  /*4cf0*/  LEA.HI.X R3, R3, c[0x0][0x1fc], R7, 0x1, P0 ;  /* 0x00007f0003037a11 */ /* 0x000fe200000f0c07 */
[----:B------:R-:W-:Y:S01]  /*4d00*/  @!PT LDS RZ, [RZ] ;  /* 0x00000000fffff984 */ /* 0x000fe20000000800 */
[----:B------:R-:W-:Y:S01]  /*4d10*/  @!PT LDS RZ, [RZ] ;  /* 0x00000000fffff984 */ /* 0x000fe20000000800 */
[----:B------:R-:W-:Y:S01]  /*4d20*/  @!PT LDS RZ, [RZ] ;  /* 0x00000000fffff984 */ /* 0x000fe20000000800 */
[----:B------:R4:W-:Y:S01]  /*4d30*/  LDGSTS.E.BYPASS.LTC128B.128 [R167+0x100], [R22.64], !P6 ;  /* 0x0010000016a77fae */ /* 0x0009e2000f101d48 */
[C---:B-----5:R-:W-:Y:S03]  /*4d40*/  HMMA.16816.F32.BF16 R4, R168.reuse, R8, RZ ;  /* 0x00000008a804723c */ /* 0x060fe600000418ff */
[C---:B------:R-:W-:Y:S02]  /*4d50*/  ISETP.GT.AND P0, PT, R166.reuse, RZ, PT ;  /* 0x000000ffa600720c */ /* 0x040fe40003f04270 */
[----:B------:R4:W-:Y:S01]  /*4d60*/  LDGSTS.E.BYPASS.LTC128B.128 [R167+0x2100], [R20.64], !P5 ;  /* 0x0210000014a77fae */ /* 0x0009e2000e901d48 */
[----:B------:R-:W-:Y:S02]  /*4d70*/  IADD3 R166, R166, -0x1, RZ ;  /* 0xffffffffa6a67810 */ /* 0x000fe40007ffe0ff */
[C---:B------:R-:W-:Y:S03]  /*4d80*/  HMMA.16816.F32.BF16 R8, R168.reuse, R10, RZ ;  /* 0x0000000aa808723c */ /* 0x040fe600000418ff */
[----:B------:R1:W-:Y:S06]  /*4d90*/  LDGSTS.E.BYPASS.LTC128B.128 [R167+0x4100], [R12.64], !P4 ;  /* 0x041000000ca77fae */ /* 0x0003ec000e101d48 */
[----:B------:R1:W-:Y:S06]  /*4da0*/  LDGSTS.E.BYPASS.LTC128B.128 [R167+0x6100], [R14.64], !P3 ;  /* 0x061000000ea77fae */ /* 0x0003ec000d901d48 */
[----:B------:R4:W-:Y:S06]  /*4db0*/  LDGSTS.E.BYPASS.LTC128B.128 [R167+0x1100], [R30.64], !P6 ;  /* 0x011000001ea77fae */ /* 0x0009ec000f101d48 */
[----:B------:R4:W-:Y:S06]  /*4dc0*/  LDGSTS.E.BYPASS.LTC128B.128 [R167+0x3100], [R28.64], !P5 ;  /* 0x031000001ca77fae */ /* 0x0009ec000e901d48 */
[----:B------:R4:W-:Y:S06]  /*4dd0*/  LDGSTS.E.BYPASS.LTC128B.128 [R167+0x5100], [R148.64], !P4 ;  /* 0x0510000094a77fae */ /* 0x0009ec000e101d48 */
[----:B------:R4:W-:Y:S01]  /*4de0*/  LDGSTS.E.BYPASS.LTC128B.128 [R167+0x7100], [R2.64], !P3 ;  /* 0x0710000002a77fae */ /* 0x0009e2000d901d48 */
[C---:B-1----:R-:W-:Y:S05]  /*4df0*/  HMMA.16816.F32.BF16 R12, R168.reuse, R16, RZ ;  /* 0x00000010a80c723c */ /* 0x042fea00000418ff */
[----:B------:R-:W0:Y:S03]  /*4e00*/  LDGDEPBAR ;  /* 0x00000000000079af */ /* 0x000e260000000000 */
[C---:B------:R-:W-:Y:S08]  /*4e10*/  HMMA.16816.F32.BF16 R16, R168.reuse, R18, RZ ;  /* 0x00000012a810723c */ /* 0x040ff000000418ff */
[C---:B----4-:R-:W-:Y:S01]  /*4e20*/  HMMA.16816.F32.BF16 R20, R168.reuse, R24, RZ ;  /* 0x00000018a814723c */ /* 0x050fe200000418ff */
[----:B------:R-:W4:Y:S07]  /*4e30*/  LDL R149, [R1+0x2c] ;  /* 0x00002c0001957983 */ /* 0x000f2e0000100800 */
[C---:B------:R-:W-:Y:S01]  /*4e40*/  HMMA.16816.F32.BF16 R24, R168.reuse, R26, RZ ;  /* 0x0000001aa818723c */ /* 0x040fe200000418ff */
[----:B------:R-:W3:Y:S06]  /*4e50*/  LDL R148, [R1+0x28] ;  /* 0x0000280001947983 */ /* 0x000eec0000100800 */
[----:B------:R-:W-:Y:S01]  /*4e60*/  STL [R1+0xc8], R171 ;  /* 0x0000c8ab01007387 */ /* 0x000fe20000100800 */
[C---:B------:R-:W-:Y:S05]  /*4e70*/  HMMA.16816.F32.BF16 R28, R168.reuse, R32, RZ ;  /* 0x00000020a81c723c */ /* 0x040fea00000418ff */
[----:B------:R-:W3:Y:S03]  /*4e80*/  LDL R165, [R1+0x68] ;  /* 0x0000680001a57983 */ /* 0x000ee60000100800 */
[----:B------:R-:W-:Y:S03]  /*4e90*/  HMMA.16816.F32.BF16 R32, R168, R34, RZ ;  /* 0x00000022a820723c */ /* 0x000fe600000418ff */
[----:B------:R-:W3:Y:S05]  /*4ea0*/  LDL R3, [R1+0x1c] ;  /* 0x00001c0001037983 */ /* 0x000eea0000100800 */
[C---:B------:R-:W-:Y:S01]  /*4eb0*/  HMMA.16816.F32.BF16 R4, R172.reuse, R176, R4 ;  /* 0x000000b0ac04723c */ /* 0x040fe20000041804 */
[----:B------:R-:W3:Y:S07]  /*4ec0*/  LDL R2, [R1+0x18] ;  /* 0x0000180001027983 */ /* 0x000eee0000100800 */
[C---:B------:R-:W-:Y:S08]  /*4ed0*/  HMMA.16816.F32.BF16 R8, R172.reuse, R178, R8 ;  /* 0x000000b2ac08723c */ /* 0x040ff00000041808 */
[C---:B------:R-:W-:Y:S08]  /*4ee0*/  HMMA.16816.F32.BF16 R12, R172.reuse, R180, R12 ;  /* 0x000000b4ac0c723c */ /* 0x040ff0000004180c */
[C---:B------:R-:W-:Y:S08]  /*4ef0*/  HMMA.16816.F32.BF16 R16, R172.reuse, R182, R16 ;  /* 0x000000b6ac10723c */ /* 0x040ff00000041810 */
[C---:B------:R-:W-:Y:S08]  /*4f00*/  HMMA.16816.F32.BF16 R20, R172.reuse, R184, R20 ;  /* 0x000000b8ac14723c */ /* 0x040ff00000041814 */
[C---:B------:R-:W-:Y:S08]  /*4f10*/  HMMA.16816.F32.BF16 R24, R172.reuse, R186, R24 ;  /* 0x000000baac18723c */ /* 0x040ff00000041818 */
[C---:B------:R-:W-:Y:S08]  /*4f20*/  HMMA.16816.F32.BF16 R28, R172.reuse, R188, R28 ;  /* 0x000000bcac1c723c */ /* 0x040ff0000004181c */
[----:B------:R-:W-:Y:S07]  /*4f30*/  HMMA.16816.F32.BF16 R32, R172, R190, R32 ;  /* 0x000000beac20723c */ /* 0x000fee0000041820 */
[----:B------:R-:W-:Y:S05]  /*4f40*/  MOV R191, c[0x0][0x1e0] ;  /* 0x0000780000bf7a02 */ /* 0x000fea0000000f00 */
[----:B------:R-:W-:Y:S01]  /*4f50*/  SHF.L.U32 R191, R191, 0x5, RZ ;  /* 0x00000005bfbf7819 */ /* 0x000fe200000006ff */
[----:B--2---:R-:W1:Y:S06]  /*4f60*/  LDSM.16.M88.4 R176, [R0+0x10100] ;  /* 0x0101000000b0783b */ /* 0x004e6c0000000200 */
[----:B------:R-:W2:Y:S06]  /*4f70*/  LDSM.16.M88.4 R180, [R0+0x10900] ;  /* 0x0109000000b4783b */ /* 0x000eac0000000200 */
[----:B------:R-:W2:Y:S01]  /*4f80*/  LDSM.16.M88.4 R184, [R0+0x11100] ;  /* 0x0111000000b8783b */ /* 0x000ea20000000200 */
[C---:B-1----:R-:W-:Y:S08]  /*4f90*/  HMMA.16816.F32.BF16 R4, R192.reuse, R176, R4 ;  /* 0x000000b0c004723c */ /* 0x042ff00000041804 */
[C---:B------:R-:W-:Y:S01]  /*4fa0*/  HMMA.16816.F32.BF16 R8, R192.reuse, R178, R8 ;  /* 0x000000b2c008723c */ /* 0x040fe20000041808 */
[----:B------:R-:W1:Y:S07]  /*4fb0*/  LDSM.16.M88.4 R176, [R0+0x11900] ;  /* 0x0119000000b0783b */ /* 0x000e6e0000000200 */
[C---:B--2---:R-:W-:Y:S08]  /*4fc0*/  HMMA.16816.F32.BF16 R12, R192.reuse, R180, R12 ;  /* 0x000000b4c00c723c */ /* 0x044ff0000004180c */
[C---:B------:R-:W-:Y:S01]  /*4fd0*/  HMMA.16816.F32.BF16 R16, R192.reuse, R182, R16 ;  /* 0x000000b6c010723c */ /* 0x040fe20000041810 */
[----:B------:R-:W2:Y:S07]  /*4fe0*/  LDSM.16.M88.4 R180, [R250] ;  /* 0x00000000fab4783b */ /* 0x000eae0000000200 */
        /* <DEDUP_REMOVED lines=16> */
[----:B------:R-:W-:Y:S01]  /*50f0*/  HMMA.16816.F32.BF16 R32, R196, R182, R32 ;  /* 0x000000b6c420723c */ /* 0x000fe20000041820 */
[----:B------:R-:W2:Y:S07]  /*5100*/  LDSM.16.M88.4 R180, [R155+0x13100] ;  /* 0x013100009bb4783b */ /* 0x000eae0000000200 */
[C---:B---3--:R-:W-:Y:S08]  /*5110*/  HMMA.16816.F32.BF16 R4, R200.reuse, R184, R4 ;  /* 0x000000b8c804723c */ /* 0x048ff00000041804 */
[C---:B------:R-:W-:Y:S01]  /*5120*/  HMMA.16816.F32.BF16 R8, R200.reuse, R186, R8 ;  /* 0x000000bac808723c */ /* 0x040fe20000041808 */
[----:B------:R-:W3:Y:S07]  /*5130*/  LDSM.16.M88.4 R184, [R155+0x13900] ;  /* 0x013900009bb8783b */ /* 0x000eee0000000200 */
[C---:B-1----:R-:W-:Y:S08]  /*5140*/  HMMA.16816.F32.BF16 R12, R200.reuse, R176, R12 ;  /* 0x000000b0c80c723c */ /* 0x042ff0000004180c */
[C---:B------:R-:W-:Y:S01]  /*5150*/  HMMA.16816.F32.BF16 R16, R200.reuse, R178, R16 ;  /* 0x000000b2c810723c */ /* 0x040fe20000041810 */
[----:B------:R-:W1:Y:S07]  /*5160*/  LDSM.16.M88.4 R176, [R151] ;  /* 0x0000000097b0783b */ /* 0x000e6e0000000200 */
[C---:B--2---:R-:W-:Y:S08]  /*5170*/  HMMA.16816.F32.BF16 R20, R200.reuse, R180, R20 ;  /* 0x000000b4c814723c */ /* 0x044ff00000041814 */
[C---:B------:R-:W-:Y:S01]  /*5180*/  HMMA.16816.F32.BF16 R24, R200.reuse, R182, R24 ;  /* 0x000000b6c818723c */ /* 0x040fe20000041818 */
[----:B------:R2:W1:Y:S07]  /*5190*/  LDSM.16.M88.4 R180, [R150] ;  /* 0x0000000096b4783b */ /* 0x00046e0000000200 */
[C---:B---3--:R-:W-:Y:S08]  /*51a0*/  HMMA.16816.F32.BF16 R28, R200.reuse, R184, R28 ;  /* 0x000000b8c81c723c */ /* 0x048ff0000004181c */
[----:B------:R-:W-:Y:S01]  /*51b0*/  HMMA.16816.F32.BF16 R32, R200, R186, R32 ;  /* 0x000000bac820723c */ /* 0x000fe20000041820 */
[----:B----4-:R3:W4:Y:S06]  /*51c0*/  LDSM.16.M88.4 R184, [R149] ;  /* 0x0000000095b8783b */ /* 0x01072c0000000200 */
[----:B--2---:R-:W2:Y:S01]  /*51d0*/  LDL.64 R150, [R1+0x88] ;  /* 0x0000880001967983 */ /* 0x004ea20000100a00 */
[C---:B-1----:R-:W-:Y:S08]  /*51e0*/  HMMA.16816.F32.BF16 R4, R204.reuse, R176, R4 ;  /* 0x000000b0cc04723c */ /* 0x042ff00000041804 */
[C---:B------:R-:W-:Y:S01]  /*51f0*/  HMMA.16816.F32.BF16 R8, R204.reuse, R178, R8 ;  /* 0x000000b2cc08723c */ /* 0x040fe20000041808 */
[----:B------:R1:W1:Y:S06]  /*5200*/  LDSM.16.M88.4 R176, [R148] ;  /* 0x0000000094b0783b */ /* 0x00026c0000000200 */
[----:B---3--:R-:W3:Y:S01]  /*5210*/  LDL R149, [R1+0x24] ;  /* 0x0000240001957983 */ /* 0x008ee20000100800 */
[C---:B------:R-:W-:Y:S08]  /*5220*/  HMMA.16816.F32.BF16 R12, R204.reuse, R180, R12 ;  /* 0x000000b4cc0c723c */ /* 0x040ff0000004180c */
[C---:B------:R-:W-:Y:S01]  /*5230*/  HMMA.16816.F32.BF16 R16, R204.reuse, R182, R16 ;  /* 0x000000b6cc10723c */ /* 0x040fe20000041810 */
[----:B------:R-:W1:Y:S07]  /*5240*/  LDSM.16.M88.4 R180, [R0+0x12100] ;  /* 0x0121000000b4783b */ /* 0x000e6e0000000200 */
[C---:B----4-:R-:W-:Y:S01]  /*5250*/  HMMA.16816.F32.BF16 R20, R204.reuse, R184, R20 ;  /* 0x000000b8cc14723c */ /* 0x050fe20000041814 */
[----:B-1----:R-:W4:Y:S07]  /*5260*/  LDL R148, [R1+0x20] ;  /* 0x0000200001947983 */ /* 0x002f2e0000100800 */
        /* <DEDUP_REMOVED lines=38> */
[----:B------:R1:W-:Y:S06]  /*54d0*/  LDSM.16.M88.4 R176, [R3] ;  /* 0x0000000003b0783b */ /* 0x0003ec0000000200 */
[----:B-1----:R-:W2:Y:S06]  /*54e0*/  LDL R3, [R1+0xc] ;  /* 0x00000c0001037983 */ /* 0x002eac0000100800 */
[----:B---3--:R1:W3:Y:S06]  /*54f0*/  LDSM.16.M88.4 R180, [R149] ;  /* 0x0000000095b4783b */ /* 0x0082ec0000000200 */
[----:B----4-:R4:W4:Y:S06]  /*5500*/  LDSM.16.M88.4 R184, [R148] ;  /* 0x0000000094b8783b */ /* 0x01092c0000000200 */
[----:B-1----:R-:W2:Y:S01]  /*5510*/  LDL R149, [R1+0x14] ;  /* 0x0000140001957983 */ /* 0x002ea20000100800 */
[C---:B---3--:R-:W-:Y:S05]  /*5520*/  HMMA.16816.F32.BF16 R4, R220.reuse, R180, R4 ;  /* 0x000000b4dc04723c */ /* 0x048fea0000041804 */
[----:B----4-:R-:W3:Y:S03]  /*5530*/  LDL R148, [R1+0x10] ;  /* 0x0000100001947983 */ /* 0x010ee60000100800 */
[C---:B------:R-:W-:Y:S03]  /*5540*/  HMMA.16816.F32.BF16 R8, R220.reuse, R182, R8 ;  /* 0x000000b6dc08723c */ /* 0x040fe60000041808 */
[----:B------:R1:W4:Y:S05]  /*5550*/  LDSM.16.M88.4 R180, [R2] ;  /* 0x0000000002b4783b */ /* 0x00032a0000000200 */
[C---:B------:R-:W-:Y:S08]  /*5560*/  HMMA.16816.F32.BF16 R12, R220.reuse, R184, R12 ;  /* 0x000000b8dc0c723c */ /* 0x040ff0000004180c */
[C---:B------:R-:W-:Y:S01]  /*5570*/  HMMA.16816.F32.BF16 R16, R220.reuse, R186, R16 ;  /* 0x000000badc10723c */ /* 0x040fe20000041810 */
[----:B------:R-:W4:Y:S06]  /*5580*/  LDSM.16.M88.4 R184, [R0+0x14100] ;  /* 0x0141000000b8783b */ /* 0x000f2c0000000200 */
[----:B-1----:R-:W3:Y:S01]  /*5590*/  LDL R2, [R1+0x8] ;  /* 0x0000080001027983 */ /* 0x002ee20000100800 */
[C---:B------:R-:W-:Y:S08]  /*55a0*/  HMMA.16816.F32.BF16 R20, R220.reuse, R176, R20 ;  /* 0x000000b0dc14723c */ /* 0x040ff00000041814 */
        /* <DEDUP_REMOVED lines=38> */
[----:B--2---:R-:W-:Y:S06]  /*5810*/  LDSM.16.M88.4 R180, [R3] ;  /* 0x0000000003b4783b */ /* 0x004fec0000000200 */
[----:B------:R-:W1:Y:S06]  /*5820*/  LDSM.16.M88.4 R184, [R149] ;  /* 0x0000000095b8783b */ /* 0x000e6c0000000200 */
[----:B---3--:R2:W3:Y:S01]  /*5830*/  LDSM.16.M88.4 R176, [R148] ;  /* 0x0000000094b0783b */ /* 0x0084e20000000200 */
[C---:B-1----:R-:W-:Y:S05]  /*5840*/  HMMA.16816.F32.BF16 R4, R236.reuse, R184, R4 ;  /* 0x000000b8ec04723c */ /* 0x042fea0000041804 */
[----:B--2---:R-:W2:Y:S06]  /*5850*/  LDL.64 R148, [R1+0x98] ;  /* 0x0000980001947983 */ /* 0x004eac0000100a00 */
[----:B------:R-:W-:Y:S01]  /*5860*/  STL [R1+0x48], R166 ;  /* 0x000048a601007387 */ /* 0x000fe20000100800 */
[C---:B------:R-:W-:Y:S05]  /*5870*/  HMMA.16816.F32.BF16 R8, R236.reuse, R186, R8 ;  /* 0x000000baec08723c */ /* 0x040fea0000041808 */
[----:B------:R-:W1:Y:S03]  /*5880*/  LDSM.16.M88.4 R184, [R2] ;  /* 0x0000000002b8783b */ /* 0x000e660000000200 */
[C---:B---3--:R-:W-:Y:S03]  /*5890*/  HMMA.16816.F32.BF16 R12, R236.reuse, R176, R12 ;  /* 0x000000b0ec0c723c */ /* 0x048fe6000004180c */
[----:B------:R-:W3:Y:S05]  /*58a0*/  LDL R171, [R1+0x64] ;  /* 0x0000640001ab7983 */ /* 0x000eea0000100800 */
[C---:B------:R-:W-:Y:S01]  /*58b0*/  HMMA.16816.F32.BF16 R16, R236.reuse, R178, R16 ;  /* 0x000000b2ec10723c */ /* 0x040fe20000041810 */
[----:B------:R-:W4:Y:S06]  /*58c0*/  LDSM.16.M88.4 R176, [R0+0x16100] ;  /* 0x0161000000b0783b */ /* 0x000f2c0000000200 */
[----:B------:R-:W3:Y:S01]  /*58d0*/  LDL R189, [R1+0x5c] ;  /* 0x00005c0001bd7983 */ /* 0x000ee20000100800 */
[C---:B------:R-:W-:Y:S05]  /*58e0*/  HMMA.16816.F32.BF16 R20, R236.reuse, R180, R20 ;  /* 0x000000b4ec14723c */ /* 0x040fea0000041814 */
[----:B------:R-:W3:Y:S03]  /*58f0*/  LDL R188, [R1+0x58] ;  /* 0x0000580001bc7983 */ /* 0x000ee60000100800 */
[C---:B------:R-:W-:Y:S03]  /*5900*/  HMMA.16816.F32.BF16 R24, R236.reuse, R182, R24 ;  /* 0x000000b6ec18723c */ /* 0x040fe60000041818 */
[----:B------:R-:W4:Y:S05]  /*5910*/  LDSM.16.M88.4 R180, [R0+0x16900] ;  /* 0x0169000000b4783b */ /* 0x000f2a0000000200 */
[C---:B-1----:R-:W-:Y:S08]  /*5920*/  HMMA.16816.F32.BF16 R28, R236.reuse, R184, R28 ;  /* 0x000000b8ec1c723c */ /* 0x042ff0000004181c */
[----:B------:R-:W-:Y:S01]  /*5930*/  HMMA.16816.F32.BF16 R32, R236, R186, R32 ;  /* 0x000000baec20723c */ /* 0x000fe20000041820 */
        /* <DEDUP_REMOVED lines=11> */
[----:B------:R-:W-:Y:S01]  /*59f0*/  HMMA.16816.F32.BF16 R32, R240, R178, R32 ;  /* 0x000000b2f020723c */ /* 0x000fe20000041820 */
[----:B------:R-:W4:Y:S07]  /*5a00*/  LDSM.16.M88.4 R176, [R250+0x7000] ;  /* 0x00700000fab0783b */ /* 0x000f2e0000000200 */
[C---:B------:R-:W-:Y:S08]  /*5a10*/  HMMA.16816.F32.BF16 R4, R244.reuse, R180, R4 ;  /* 0x000000b4f404723c */ /* 0x040ff00000041804 */
[C---:B------:R-:W-:Y:S01]  /*5a20*/  HMMA.16816.F32.BF16 R8, R244.reuse, R182, R8 ;  /* 0x000000b6f408723c */ /* 0x040fe20000041808 */
[----:B------:R-:W4:Y:S01]  /*5a30*/  LDSM.16.M88.4 R180, [R250+0x7800] ;  /* 0x00780000fab4783b */ /* 0x000f220000000200 */
[----:B------:R-:W-:Y:S05]  /*5a40*/  DEPBAR.LE SB0, 0x0 ;  /* 0x000080000000791a */ /* 0x000fea0000000000 */
[----:B------:R-:W-:Y:S01]  /*5a50*/  BAR.SYNC.DEFER_BLOCKING 0x0 ;  /* 0x0000000000007b1d */ /* 0x000fe20000010000 */
[C---:B-1----:R-:W-:Y:S08]  /*5a60*/  HMMA.16816.F32.BF16 R12, R244.reuse, R184, R12 ;  /* 0x000000b8f40c723c */ /* 0x042ff0000004180c */
[----:B------:R-:W-:Y:S01]  /*5a70*/  FMNMX.FTZ R0, R4, R153, !PT ;  /* 0x0000009904007209 */ /* 0x000fe20007810000 */
[C---:B------:R-:W-:Y:S03]  /*5a80*/  HMMA.16816.F32.BF16 R16, R244.reuse, R186, R16 ;  /* 0x000000baf410723c */ /* 0x040fe60000041810 */
[----:B------:R-:W-:Y:S02]  /*5a90*/  FMNMX.FTZ R0, R5, R0, !PT ;  /* 0x0000000005007209 */ /* 0x000fe40007810000 */
[----:B------:R-:W-:Y:S03]  /*5aa0*/  FMNMX.FTZ R2, R6, R154, !PT ;  /* 0x0000009a06027209 */ /* 0x000fe60007810000 */
[C---:B----4-:R-:W-:Y:S04]  /*5ab0*/  HMMA.16816.F32.BF16 R20, R244.reuse, R176, R20 ;  /* 0x000000b0f414723c */ /* 0x050fe80000041814 */
[----:B------:R-:W-:Y:S02]  /*5ac0*/  FMNMX.FTZ R0, R8, R0, !PT ;  /* 0x0000000008007209 */ /* 0x000fe40007810000 */
[----:B------:R-:W-:Y:S01]  /*5ad0*/  FMNMX.FTZ R2, R7, R2, !PT ;  /* 0x0000000207027209 */ /* 0x000fe20007810000 */
[----:B------:R-:W4:Y:S01]  /*5ae0*/  LDL R187, [R1+0x54] ;  /* 0x0000540001bb7983 */ /* 0x000f220000100800 */
[C---:B------:R-:W-:Y:S04]  /*5af0*/  HMMA.16816.F32.BF16 R24, R244.reuse, R178, R24 ;  /* 0x000000b2f418723c */ /* 0x040fe80000041818 */
[----:B------:R-:W-:Y:S01]  /*5b00*/  FMNMX.FTZ R0, R9, R0, !PT ;  /* 0x0000000009007209 */ /* 0x000fe20007810000 */
[----:B------:R-:W-:Y:S01]  /*5b10*/  @P0 IMAD.WIDE.U32 R176, R166, c[0x0][0x1e0], RZ ;  /* 0x00007800a6b00a25 */ /* 0x000fe200078e00ff */
[----:B------:R-:W-:Y:S02]  /*5b20*/  FMNMX.FTZ R2, R10, R2, !PT ;  /* 0x000000020a027209 */ /* 0x000fe40007810000 */
[C---:B------:R-:W-:Y:S04]  /*5b30*/  HMMA.16816.F32.BF16 R28, R244.reuse, R180, R28 ;  /* 0x000000b4f41c723c */ /* 0x040fe8000004181c */
[----:B------:R-:W-:Y:S02]  /*5b40*/  FMNMX.FTZ R0, R12, R0, !PT ;  /* 0x000000000c007209 */ /* 0x000fe40007810000 */
[----:B------:R-:W-:Y:S02]  /*5b50*/  FMNMX.FTZ R2, R11, R2, !PT ;  /* 0x000000020b027209 */ /* 0x000fe40007810000 */
[----:B------:R-:W-:Y:S04]  /*5b60*/  HMMA.16816.F32.BF16 R32, R244, R182, R32 ;  /* 0x000000b6f420723c */ /* 0x000fe80000041820 */
[----:B------:R-:W-:Y:S02]  /*5b70*/  FMNMX.FTZ R0, R13, R0, !PT ;  /* 0x000000000d007209 */ /* 0x000fe40007810000 */
[----:B------:R-:W-:Y:S02]  /*5b80*/  FMNMX.FTZ R2, R14, R2, !PT ;  /* 0x000000020e027209 */ /* 0x000fe40007810000 */
[----:B------:R-:W-:Y:S04]  /*5b90*/  FMNMX.FTZ R0, R16, R0, !PT ;  /* 0x0000000010007209 */ /* 0x000fe80007810000 */
        /* <DEDUP_REMOVED lines=18> */
[----:B------:R-:W1:Y:S01]  /*5cc0*/  SHFL.BFLY PT, R152, R3, 0x2, 0x1f ;  /* 0x0c401f0003987f89 */ /* 0x000e6200000e0000 */
[----:B------:R-:W-:Y:S04]  /*5cd0*/  FMNMX.FTZ R0, R34, R0, !PT ;  /* 0x0000000022007209 */ /* 0x000fe80007810000 */
[----:B------:R-:W-:Y:S05]  /*5ce0*/  FMNMX.FTZ R0, R35, R0, !PT ;  /* 0x0000000023007209 */ /* 0x000fea0007810000 */
[----:B------:R-:W1:Y:S02]  /*5cf0*/  SHFL.BFLY PT, R2, R0, 0x2, 0x1f ;  /* 0x0c401f0000027f89 */ /* 0x000e6400000e0000 */
[----:B-1----:R-:W-:Y:S02]  /*5d00*/  FMNMX.FTZ R152, R3, R152, !PT ;  /* 0x0000009803987209 */ /* 0x002fe40007810000 */
[----:B------:R-:W-:Y:S03]  /*5d10*/  @P0 SHF.R.S32.HI R3, RZ, 0x1f, R166 ;  /* 0x0000001fff030819 */ /* 0x000fe600000114a6 */
[----:B------:R-:W1:Y:S01]  /*5d20*/  SHFL.BFLY PT, R179, R152, 0x1, 0x1f ;  /* 0x0c201f0098b37f89 */ /* 0x000e6200000e0000 */
[----:B------:R-:W-:Y:S01]  /*5d30*/  FMNMX.FTZ R0, R0, R2, !PT ;  /* 0x0000000200007209 */ /* 0x000fe20007810000 */
[----:B------:R-:W-:Y:S04]  /*5d40*/  @P0 IMAD R2, R3, c[0x0][0x1e0], RZ ;  /* 0x0000780003020a24 */ /* 0x000fe800078e02ff */
[----:B------:R-:W-:Y:S01]  /*5d50*/  @P0 IMAD R2, R166, c[0x0][0x1e4], R2 ;  /* 0x00007900a6020a24 */ /* 0x000fe200078e0202 */
[----:B------:R-:W2:Y:S04]  /*5d60*/  SHFL.BFLY PT, R3, R0, 0x1, 0x1f ;  /* 0x0c201f0000037f89 */ /* 0x000ea800000e0000 */
[----:B------:R-:W-:Y:S02]  /*5d70*/  @P0 IADD3 R2, R177, R2, RZ ;  /* 0x00000002b1020210 */ /* 0x000fe40007ffe0ff */
[----:B------:R-:W4:Y:S01]  /*5d80*/  LDL R166, [R1+0x60] ;  /* 0x0000600001a67983 */ /* 0x000f220000100800 */
[C---:B------:R-:W-:Y:S02]  /*5d90*/  @P0 SHF.L.U32 R177, R176.reuse, 0x6, RZ ;  /* 0x00000006b0b10819 */ /* 0x040fe400000006ff */
[----:B------:R-:W-:Y:S02]  /*5da0*/  @P0 SHF.L.U64.HI R176, R176, 0x6, R2 ;  /* 0x00000006b0b00819 */ /* 0x000fe40000010202 */
[----:B-1----:R-:W-:Y:S05]  /*5db0*/  FMNMX.FTZ R152, R152, R179, !PT ;  /* 0x000000b398987209 */ /* 0x002fea0007810000 */
[C---:B------:R-:W-:Y:S02]  /*5dc0*/  FADD.FTZ R2, -R152.reuse, R153 ;  /* 0x0000009998027221 */ /* 0x040fe40000010100 */
[----:B------:R-:W-:Y:S01]  /*5dd0*/  FMUL.FTZ R186, R152, c[0x0][0x2d0] ;  /* 0x0000b40098ba7a20 */ /* 0x000fe20000410000 */
[----:B--2---:R-:W-:Y:S01]  /*5de0*/  @P0 IADD3 R178, P2, R177, R148, RZ ;  /* 0x00000094b1b20210 */ /* 0x004fe20007f5e0ff */
[----:B------:R-:W-:Y:S01]  /*5df0*/  FMUL.FTZ R2, R2, c[0x0][0x2d0] ;  /* 0x0000b40002027a20 */ /* 0x000fe20000410000 */
[----:B------:R-:W-:Y:S01]  /*5e00*/  FMNMX.FTZ R3, R0, R3, !PT ;  /* 0x0000000300037209 */ /* 0x000fe20007810000 */
[--C-:B------:R-:W-:Y:S01]  /*5e10*/  FFMA.FTZ R5, R5, c[0x0][0x2d0], -R186.reuse ;  /* 0x0000b40005057a23 */ /* 0x100fe200000108ba */
[----:B------:R-:W-:Y:S01]  /*5e20*/  @P0 LEA R180, P1, R178, c[0x0][0x1c8], 0x1 ;  /* 0x00007200b2b40a11 */ /* 0x000fe200078208ff */
[----:B------:R-:W-:Y:S01]  /*5e30*/  FFMA.FTZ R4, R4, c[0x0][0x2d0], -R186 ;  /* 0x0000b40004047a23 */ /* 0x000fe200000108ba */
[----:B------:R-:W-:Y:S01]  /*5e40*/  @P0 IADD3.X R179, R176, R151, RZ, P2, !PT ;  /* 0x00000097b0b30210 */ /* 0x000fe200017fe4ff */
[----:B------:R-:W-:Y:S01]  /*5e50*/  FADD.FTZ R0, -R3, R154 ;  /* 0x0000009a03007221 */ /* 0x000fe20000010100 */
[----:B------:R-:W-:Y:S01]  /*5e60*/  @P0 IADD3 R153, P2, R177, R165, RZ ;  /* 0x000000a5b1990210 */ /* 0x000fe20007f5e0ff */
[----:B------:R-:W-:Y:S01]  /*5e70*/  MUFU.EX2 R190, R4 ;  /* 0x0000000400be7308 */ /* 0x000fe20000000800 */
[----:B------:R-:W-:Y:S01]  /*5e80*/  @P0 LEA.HI.X R181, R178, c[0x0][0x1cc], R179, 0x1, P1 ;  /* 0x00007300b2b50a11 */ /* 0x000fe200008f0cb3 */
[--C-:B------:R-:W-:Y:S01]  /*5e90*/  FFMA.FTZ R9, R9, c[0x0][0x2d0], -R186.reuse ;  /* 0x0000b40009097a23 */ /* 0x100fe200000108ba */
[----:B------:R-:W-:Y:S01]  /*5ea0*/  @P0 LEA R178, P1, R153, c[0x0][0x1c8], 0x1 ;  /* 0x0000720099b20a11 */ /* 0x000fe200078208ff */
[----:B------:R-:W-:Y:S02]  /*5eb0*/  FMUL.FTZ R0, R0, c[0x0][0x2d0] ;  /* 0x0000b40000007a20 */ /* 0x000fe40000410000 */
[----:B------:R1:W-:Y:S01]  /*5ec0*/  @P0 LDGSTS.E.BYPASS.LTC128B.128 [R167+0x10100], [R180.64], !P6 ;  /* 0x10100000b4a70fae */ /* 0x0003e2000f101d48 */
[--C-:B------:R-:W-:Y:S01]  /*5ed0*/  FFMA.FTZ R12, R12, c[0x0][0x2d0], -R186.reuse ;  /* 0x0000b4000c0c7a23 */ /* 0x100fe200000108ba */
[----:B---3--:R-:W-:Y:S01]  /*5ee0*/  @P0 IADD3.X R179, R176, R171, RZ, P2, !PT ;  /* 0x000000abb0b30210 */ /* 0x008fe200017fe4ff */
[--C-:B------:R-:W-:Y:S01]  /*5ef0*/  FFMA.FTZ R13, R13, c[0x0][0x2d0], -R186.reuse ;  /* 0x0000b4000d0d7a23 */ /* 0x100fe200000108ba */
[----:B------:R-:W2:Y:S01]  /*5f00*/  MUFU.EX2 R2, R2 ;  /* 0x0000000200027308 */ /* 0x000ea20000000800 */
[--C-:B------:R-:W-:Y:S01]  /*5f10*/  FFMA.FTZ R17, R17, c[0x0][0x2d0], -R186.reuse ;  /* 0x0000b40011117a23 */ /* 0x100fe200000108ba */
[----:B------:R-:W-:Y:S01]  /*5f20*/  @P0 LEA.HI.X R179, R153, c[0x0][0x1cc], R179, 0x1, P1 ;  /* 0x0000730099b30a11 */ /* 0x000fe200008f0cb3 */
[--C-:B------:R-:W-:Y:S02]  /*5f30*/  FFMA.FTZ R16, R16, c[0x0][0x2d0], -R186.reuse ;  /* 0x0000b40010107a23 */ /* 0x100fe400000108ba */
[--C-:B------:R-:W-:Y:S02]  /*5f40*/  FFMA.FTZ R24, R24, c[0x0][0x2d0], -R186.reuse ;  /* 0x0000b40018187a23 */ /* 0x100fe400000108ba */
[----:B------:R3:W-:Y:S01]  /*5f50*/  @P0 LDGSTS.E.BYPASS.LTC128B.128 [R167+0x12100], [R178.64], !P5 ;  /* 0x12100000b2a70fae */ /* 0x0007e2000e901d48 */
[--C-:B------:R-:W-:Y:S02]  /*5f60*/  FFMA.FTZ R20, R20, c[0x0][0x2d0], -R186.reuse ;  /* 0x0000b40014147a23 */ /* 0x100fe400000108ba */
[----:B------:R-:W1:Y:S01]  /*5f70*/  MUFU.EX2 R0, R0 ;  /* 0x0000000000007308 */ /* 0x000e620000000800 */
[--C-:B------:R-:W-:Y:S02]  /*5f80*/  FFMA.FTZ R21, R21, c[0x0][0x2d0], -R186.reuse ;  /* 0x0000b40015157a23 */ /* 0x100fe400000108ba */
[--C-:B------:R-:W-:Y:S02]  /*5f90*/  FFMA.FTZ R25, R25, c[0x0][0x2d0], -R186.reuse ;  /* 0x0000b40019197a23 */ /* 0x100fe400000108ba */
[----:B------:R-:W-:Y:S02]  /*5fa0*/  FFMA.FTZ R28, R28, c[0x0][0x2d0], -R186 ;  /* 0x0000b4001c1c7a23 */ /* 0x000fe400000108ba */
[C---:B--2---:R-:W-:Y:S02]  /*5fb0*/  FMUL.FTZ R36, R2.reuse, R36 ;  /* 0x0000002402247220 */ /* 0x044fe40000410000 */
[C---:B------:R-:W-:Y:S02]  /*5fc0*/  FMUL.FTZ R37, R2.reuse, R37 ;  /* 0x0000002502257220 */ /* 0x040fe40000410000 */
[C---:B------:R-:W-:Y:S02]  /*5fd0*/  FMUL.FTZ R40, R2.reuse, R40 ;  /* 0x0000002802287220 */ /* 0x040fe40000410000 */
[C---:B------:R-:W-:Y:S02]  /*5fe0*/  FMUL.FTZ R41, R2.reuse, R41 ;  /* 0x0000002902297220 */ /* 0x040fe40000410000 */
[----:B------:R-:W-:Y:S02]  /*5ff0*/  FMUL.FTZ R44, R2, R44 ;  /* 0x0000002c022c7220 */ /* 0x000fe40000410000 */
[C---:B-1----:R-:W-:Y:S02]  /*6000*/  FMUL.FTZ R38, R0.reuse, R38 ;  /* 0x0000002600267220 */ /* 0x042fe40000410000 */
[C---:B------:R-:W-:Y:S02]  /*6010*/  FMUL.FTZ R39, R0.reuse, R39 ;  /* 0x0000002700277220 */ /* 0x040fe40000410000 */
[C---:B------:R-:W-:Y:S02]  /*6020*/  FMUL.FTZ R42, R0.reuse, R42 ;  /* 0x0000002a002a7220 */ /* 0x040fe40000410000 */
        /* <DEDUP_REMOVED lines=104> */
[C---:B----4-:R-:W-:Y:S04]  /*66b0*/  @P0 IADD3 R154, P2, R177.reuse, R166, RZ ;  /* 0x000000a6b19a0210 */ /* 0x050fe80007f5e0ff */
[----:B------:R-:W-:Y:S02]  /*66c0*/  @P0 LEA R184, P1, R154, c[0x0][0x1c8], 0x1 ;  /* 0x000072009ab80a11 */ /* 0x000fe400078208ff */
[----:B------:R-:W-:Y:S02]  /*66d0*/  @P0 IADD3.X R182, R176, R189, RZ, P2, !PT ;  /* 0x000000bdb0b60210 */ /* 0x000fe400017fe4ff */
[----:B------:R-:W-:Y:S02]  /*66e0*/  @P0 IADD3 R153, P2, R177, R188, RZ ;  /* 0x000000bcb1990210 */ /* 0x000fe40007f5e0ff */
[----:B------:R-:W-:Y:S02]  /*66f0*/  @P0 LEA.HI.X R185, R154, c[0x0][0x1cc], R182, 0x1, P1 ;  /* 0x000073009ab90a11 */ /* 0x000fe400008f0cb6 */
[C---:B------:R-:W-:Y:S02]  /*6700*/  @P0 LEA R182, P1, R153.reuse, c[0x0][0x1c8], 0x1 ;  /* 0x0000720099b60a11 */ /* 0x040fe400078208ff */
[----:B------:R-:W-:Y:S01]  /*6710*/  @P0 IADD3.X R154, R176, R187, RZ, P2, !PT ;  /* 0x000000bbb09a0210 */ /* 0x000fe200017fe4ff */
[----:B------:R1:W-:Y:S03]  /*6720*/  @P0 LDGSTS.E.BYPASS.LTC128B.128 [R167+0x14100], [R184.64], !P4 ;  /* 0x14100000b8a70fae */ /* 0x0003e6000e101d48 */
[----:B------:R-:W-:Y:S01]  /*6730*/  @P0 LEA.HI.X R183, R153, c[0x0][0x1cc], R154, 0x1, P1 ;  /* 0x0000730099b70a11 */ /* 0x000fe200008f0c9a */
[----:B------:R-:W-:Y:S01]  /*6740*/  FFMA.FTZ R153, R8, c[0x0][0x2d0], -R186 ;  /* 0x0000b40008997a23 */ /* 0x000fe200000108ba */
[----:B------:R-:W-:Y:S01]  /*6750*/  @P0 IADD3 R177, P1, R191, R177, RZ ;  /* 0x000000b1bfb10210 */ /* 0x000fe20007f3e0ff */
[----:B------:R-:W2:Y:S01]  /*6760*/  LDL R154, [R1+0xc4] ;  /* 0x0000c400019a7983 */ /* 0x000ea20000100800 */
[----:B------:R4:W2:Y:S05]  /*6770*/  MUFU.EX2 R191, R5 ;  /* 0x0000000500bf7308 */ /* 0x0008aa0000000800 */
[----:B------:R3:W-:Y:S05]  /*6780*/  @P0 LDGSTS.E.BYPASS.LTC128B.128 [R167+0x16100], [R182.64], !P3 ;  /* 0x16100000b6a70fae */ /* 0x0007ea000d901d48 */
[----:B-1----:R-:W-:Y:S01]  /*6790*/  MUFU.EX2 R184, R13 ;  /* 0x0000000d00b87308 */ /* 0x002fe20000000800 */
[----:B----4-:R-:W-:Y:S02]  /*67a0*/  @P0 IADD3 R5, P2, R177, R148, RZ ;  /* 0x00000094b1050210 */ /* 0x010fe40007f5e0ff */
[----:B------:R-:W4:Y:S07]  /*67b0*/  LDL.LU.64 R148, [R1+0xe0] ;  /* 0x0000e00001947983 */ /* 0x000f2e0000300a00 */
[----:B---3--:R-:W-:Y:S01]  /*67c0*/  MUFU.EX2 R183, R16 ;  /* 0x0000001000b77308 */ /* 0x008fe20000000800 */
[----:B--2---:R-:W-:Y:S02]  /*67d0*/  @P0 IADD3.X R176, R154, R176, RZ, P1, !PT ;  /* 0x000000b09ab00210 */ /* 0x004fe40000ffe4ff */
[----:B------:R-:W-:Y:S07]  /*67e0*/  @P0 LEA R180, P1, R5, c[0x0][0x1c8], 0x1 ;  /* 0x0000720005b40a11 */ /* 0x000fee00078208ff */
[----:B------:R1:W-:Y:S01]  /*67f0*/  MUFU.EX2 R154, R153 ;  /* 0x00000099009a7308 */ /* 0x0003e20000000800 */
[C---:B------:R-:W-:Y:S02]  /*6800*/  @P0 IADD3.X R8, R176.reuse, R151, RZ, P2, !PT ;  /* 0x00000097b0080210 */ /* 0x040fe400017fe4ff */
[----:B------:R-:W-:Y:S01]  /*6810*/  @P0 IADD3 R4, P2, R177, R165, RZ ;  /* 0x000000a5b1040210 */ /* 0x000fe20007f5e0ff */
[----:B------:R-:W2:Y:S01]  /*6820*/  LDL.LU.64 R150, [R1+0xd8] ;  /* 0x0000d80001967983 */ /* 0x000ea20000300a00 */
[----:B------:R-:W-:Y:S02]  /*6830*/  @P0 LEA.HI.X R181, R5, c[0x0][0x1cc], R8, 0x1, P1 ;  /* 0x0000730005b50a11 */ /* 0x000fe400008f0c08 */
[----:B------:R-:W-:Y:S02]  /*6840*/  @P0 IADD3.X R5, R176, R171, RZ, P2, !PT ;  /* 0x000000abb0050210 */ /* 0x000fe400017fe4ff */
[C---:B------:R-:W-:Y:S01]  /*6850*/  @P0 LEA R178, P1, R4.reuse, c[0x0][0x1c8], 0x1 ;  /* 0x0000720004b20a11 */ /* 0x040fe200078208ff */
[----:B------:R3:W3:Y:S01]  /*6860*/  MUFU.EX2 R171, R9 ;  /* 0x0000000900ab7308 */ /* 0x0006e20000000800 */
[----:B------:R3:W-:Y:S02]  /*6870*/  @P0 LDGSTS.E.BYPASS.LTC128B.128 [R167+0x11100], [R180.64], !P6 ;  /* 0x11100000b4a70fae */ /* 0x0007e4000f101d48 */
[----:B------:R-:W-:Y:S02]  /*6880*/  @P0 LEA.HI.X R179, R4, c[0x0][0x1cc], R5, 0x1, P1 ;  /* 0x0000730004b30a11 */ /* 0x000fe400008f0c05 */
[C---:B------:R-:W-:Y:S02]  /*6890*/  @P0 IADD3 R4, P2, R177.reuse, R166, RZ ;  /* 0x000000a6b1040210 */ /* 0x040fe40007f5e0ff */
[----:B------:R-:W2:Y:S02]  /*68a0*/  LDL.LU R165, [R1+0xd4] ;  /* 0x0000d40001a57983 */ /* 0x000ea40000300800 */
[----:B------:R-:W-:Y:S02]  /*68b0*/  @P0 LEA R8, P1, R4, c[0x0][0x1c8], 0x1 ;  /* 0x0000720004080a11 */ /* 0x000fe400078208ff */
[----:B------:R-:W-:Y:S02]  /*68c0*/  @P0 IADD3.X R5, R176, R189, RZ, P2, !PT ;  /* 0x000000bdb0050210 */ /* 0x000fe400017fe4ff */
[----:B------:R3:W-:Y:S01]  /*68d0*/  @P0 LDGSTS.E.BYPASS.LTC128B.128 [R167+0x13100], [R178.64], !P5 ;  /* 0x13100000b2a70fae */ /* 0x0007e2000e901d48 */
[----:B------:R-:W-:Y:S01]  /*68e0*/  @P0 IADD3 R177, P2, R177, R188, RZ ;  /* 0x000000bcb1b10210 */ /* 0x000fe20007f5e0ff */
[----:B-1----:R-:W-:Y:S02]  /*68f0*/  FMUL.FTZ R153, R3, c[0x0][0x2d0] ;  /* 0x0000b40003997a20 */ /* 0x002fe40000410000 */
[----:B----4-:R-:W-:Y:S01]  /*6900*/  FMUL.FTZ R148, R2, R148 ;  /* 0x0000009402947220 */ /* 0x010fe20000410000 */
[----:B------:R-:W-:Y:S01]  /*6910*/  @P0 IADD3.X R176, R176, R187, RZ, P2, !PT ;  /* 0x000000bbb0b00210 */ /* 0x000fe200017fe4ff */
[--C-:B------:R-:W-:Y:S01]  /*6920*/  FFMA.FTZ R10, R10, c[0x0][0x2d0], -R153.reuse ;  /* 0x0000b4000a0a7a23 */ /* 0x100fe20000010899 */
[----:B------:R-:W4:Y:S01]  /*6930*/  LDL.LU R166, [R1+0xd0] ;  /* 0x0000d00001a67983 */ /* 0x000f220000300800 */
[----:B------:R-:W-:Y:S02]  /*6940*/  FFMA.FTZ R11, R11, c[0x0][0x2d0], -R153 ;  /* 0x0000b4000b0b7a23 */ /* 0x000fe40000010899 */
[----:B------:R1:W-:Y:S01]  /*6950*/  MUFU.EX2 R189, R10 ;  /* 0x0000000a00bd7308 */ /* 0x0003e20000000800 */
[----:B---3--:R-:W-:Y:S01]  /*6960*/  @P0 LEA.HI.X R9, R4, c[0x0][0x1cc], R5, 0x1, P1 ;  /* 0x0000730004090a11 */ /* 0x008fe200008f0c05 */
[--C-:B------:R-:W-:Y:S01]  /*6970*/  FFMA.FTZ R6, R6, c[0x0][0x2d0], -R153.reuse ;  /* 0x0000b40006067a23 */ /* 0x100fe20000010899 */
[----:B------:R-:W-:Y:S01]  /*6980*/  @P0 LEA R4, P1, R177, c[0x0][0x1c8], 0x1 ;  /* 0x00007200b1040a11 */ /* 0x000fe200078208ff */
[--C-:B------:R-:W-:Y:S02]  /*6990*/  FFMA.FTZ R7, R7, c[0x0][0x2d0], -R153.reuse ;  /* 0x0000b40007077a23 */ /* 0x100fe40000010899 */
[----:B------:R3:W-:Y:S01]  /*69a0*/  @P0 LDGSTS.E.BYPASS.LTC128B.128 [R167+0x15100], [R8.64], !P4 ;  /* 0x1510000008a70fae */ /* 0x0007e2000e101d48 */
[----:B------:R-:W-:Y:S01]  /*69b0*/  @P0 LEA.HI.X R5, R177, c[0x0][0x1cc], R176, 0x1, P1 ;  /* 0x00007300b1050a11 */ /* 0x000fe200008f0cb0 */
[--C-:B------:R-:W-:Y:S02]  /*69c0*/  FFMA.FTZ R14, R14, c[0x0][0x2d0], -R153.reuse ;  /* 0x0000b4000e0e7a23 */ /* 0x100fe40000010899 */
[----:B------:R3:W-:Y:S01]  /*69d0*/  MUFU.EX2 R188, R11 ;  /* 0x0000000b00bc7308 */ /* 0x0007e20000000800 */
[--C-:B------:R-:W-:Y:S01]  /*69e0*/  FFMA.FTZ R15, R15, c[0x0][0x2d0], -R153.reuse ;  /* 0x0000b4000f0f7a23 */ /* 0x100fe20000010899 */
[----:B------:R3:W-:Y:S01]  /*69f0*/  @P0 LDGSTS.E.BYPASS.LTC128B.128 [R167+0x17100], [R4.64], !P3 ;  /* 0x1710000004a70fae */ /* 0x0007e2000d901d48 */
[----:B------:R-:W-:Y:S02]  /*6a00*/  FMUL.FTZ R149, R2, R149 ;  /* 0x0000009502957220 */ /* 0x000fe40000410000 */
[--C-:B------:R-:W-:Y:S02]  /*6a10*/  FFMA.FTZ R18, R18, c[0x0][0x2d0], -R153.reuse ;  /* 0x0000b40012127a23 */ /* 0x100fe40000010899 */
[--C-:B------:R-:W-:Y:S01]  /*6a20*/  FFMA.FTZ R19, R19, c[0x0][0x2d0], -R153.reuse ;  /* 0x0000b40013137a23 */ /* 0x100fe20000010899 */
[----:B------:R-:W3:Y:S01]  /*6a30*/  LDSM.16.MT88.4 R176, [R248+0x100] ;  /* 0x00010000f8b0783b */ /* 0x000ee20000004200 */
[--C-:B------:R-:W-:Y:S01]  /*6a40*/  FFMA.FTZ R22, R22, c[0x0][0x2d0], -R153.reuse ;  /* 0x0000b40016167a23 */ /* 0x100fe20000010899 */
[----:B------:R3:W-:Y:S01]  /*6a50*/  MUFU.EX2 R185, R6 ;  /* 0x0000000600b97308 */ /* 0x0007e20000000800 */
[--C-:B------:R-:W-:Y:S02]  /*6a60*/  FFMA.FTZ R23, R23, c[0x0][0x2d0], -R153.reuse ;  /* 0x0000b40017177a23 */ /* 0x100fe40000010899 */
[--C-:B------:R-:W-:Y:S01]  /*6a70*/  FFMA.FTZ R26, R26, c[0x0][0x2d0], -R153.reuse ;  /* 0x0000b4001a1a7a23 */ /* 0x100fe20000010899 */
[----:B------:R-:W0:Y:S01]  /*6a80*/  LDGDEPBAR ;  /* 0x00000000000079af */ /* 0x000e220000000000 */
[----:B-1----:R-:W-:Y:S02]  /*6a90*/  FMUL.FTZ R10, R0, R162 ;  /* 0x000000a2000a7220 */ /* 0x002fe40000410000 */
[--C-:B------:R-:W-:Y:S02]  /*6aa0*/  FFMA.FTZ R27, R27, c[0x0][0x2d0], -R153.reuse ;  /* 0x0000b4001b1b7a23 */ /* 0x100fe40000010899 */
[--C-:B------:R-:W-:Y:S01]  /*6ab0*/  FFMA.FTZ R31, R31, c[0x0][0x2d0], -R153.reuse ;  /* 0x0000b4001f1f7a23 */ /* 0x100fe20000010899 */
[----:B------:R-:W1:Y:S01]  /*6ac0*/  MUFU.EX2 R187, R7 ;  /* 0x0000000700bb7308 */ /* 0x000e620000000800 */
[C---:B---3--:R-:W-:Y:S02]  /*6ad0*/  FMUL.FTZ R8, R2.reuse, R160 ;  /* 0x000000a002087220 */ /* 0x048fe40000410000 */
[----:B------:R-:W-:Y:S02]  /*6ae0*/  FMUL.FTZ R9, R2, R161 ;  /* 0x000000a102097220 */ /* 0x000fe40000410000 */
[----:B------:R-:W-:Y:S02]  /*6af0*/  FMUL.FTZ R11, R0, R163 ;  /* 0x000000a3000b7220 */ /* 0x000fe40000410000 */
[----:B------:R-:W3:Y:S01]  /*6b00*/  LDSM.16.MT88.4 R160, [R249+0x100] ;  /* 0x00010000f9a0783b */ /* 0x000ee20000004200 */
[C---:B------:R-:W-:Y:S01]  /*6b10*/  FMUL.FTZ R4, R2.reuse, R156 ;  /* 0x0000009c02047220 */ /* 0x040fe20000410000 */
[----:B------:R-:W-:Y:S01]  /*6b20*/  F2FP.BF16.PACK_AB R156, R191, R190 ;  /* 0x000000bebf9c723e */ /* 0x000fe200000010ff */
[----:B------:R-:W-:Y:S01]  /*6b30*/  FMUL.FTZ R5, R2, R157 ;  /* 0x0000009d02057220 */ /* 0x000fe20000410000 */
[----:B------:R-:W-:Y:S01]  /*6b40*/  MUFU.EX2 R182, R14 ;  /* 0x0000000e00b67308 */ /* 0x000fe20000000800 */
[C---:B------:R-:W-:Y:S01]  /*6b50*/  FMUL.FTZ R6, R0.reuse, R158 ;  /* 0x0000009e00067220 */ /* 0x040fe20000410000 */
[----:B------:R-:W-:Y:S01]  /*6b60*/  F2FP.BF16.PACK_AB R158, R171, R154 ;  /* 0x0000009aab9e723e */ /* 0x000fe200000010ff */
[----:B------:R-:W4:Y:S07]  /*6b70*/  LDL.LU R167, [R1+0xcc] ;  /* 0x0000cc0001a77983 */ /* 0x000f2e0000300800 */
[----:B------:R-:W-:Y:S01]  /*6b80*/  MUFU.EX2 R181, R15 ;  /* 0x0000000f00b57308 */ /* 0x000fe20000000800 */
[----:B-1----:R-:W-:Y:S01]  /*6b90*/  F2FP.BF16.PACK_AB R157, R187, R185 ;  /* 0x000000b9bb9d723e */ /* 0x002fe200000010ff */
[----:B------:R-:W-:Y:S01]  /*6ba0*/  FMUL.FTZ R7, R0, R159 ;  /* 0x0000009f00077220 */ /* 0x000fe20000410000 */
[----:B------:R-:W-:Y:S07]  /*6bb0*/  F2FP.BF16.PACK_AB R159, R188, R189 ;  /* 0x000000bdbc9f723e */ /* 0x000fee00000010ff */
[C---:B------:R-:W-:Y:S01]  /*6bc0*/  HMMA.16816.F32.BF16 R4, R156.reuse, R176, R4 ;  /* 0x000000b09c04723c */ /* 0x040fe20000041804 */
[----:B------:R-:W-:Y:S07]  /*6bd0*/  MUFU.EX2 R176, R26 ;  /* 0x0000001a00b07308 */ /* 0x000fee0000000800 */
[C---:B------:R-:W-:Y:S03]  /*6be0*/  HMMA.16816.F32.BF16 R8, R156.reuse, R178, R8 ;  /* 0x000000b29c08723c */ /* 0x040fe60000041808 */
[----:B------:R-:W-:Y:S05]  /*6bf0*/  MUFU.EX2 R178, R22 ;  /* 0x0000001600b27308 */ /* 0x000fea0000000800 */
[C---:B---3--:R-:W-:Y:S05]  /*6c00*/  HMMA.16816.F32.BF16 R36, R156.reuse, R160, R36 ;  /* 0x000000a09c24723c */ /* 0x048fea0000041824 */
[----:B------:R1:W3:Y:S03]  /*6c10*/  MUFU.EX2 R177, R12 ;  /* 0x0000000c00b17308 */ /* 0x0002e60000000800 */
[C---:B------:R-:W-:Y:S01]  /*6c20*/  HMMA.16816.F32.BF16 R40, R156.reuse, R162, R40 ;  /* 0x000000a29c28723c */ /* 0x040fe20000041828 */
[----:B------:R-:W3:Y:S06]  /*6c30*/  LDSM.16.MT88.4 R160, [R252+0x100] ;  /* 0x00010000fca0783b */ /* 0x000eec0000004200 */
[----:B------:R3:W2:Y:S10]  /*6c40*/  MUFU.EX2 R180, R17 ;  /* 0x0000001100b47308 */ /* 0x0006b40000000800 */
[----:B------:R-:W-:Y:S01]  /*6c50*/  MUFU.EX2 R179, R19 ;  /* 0x0000001300b37308 */ /* 0x000fe20000000800 */
[----:B-1----:R-:W-:Y:S01]  /*6c60*/  FMUL.FTZ R12, R2, R164 ;  /* 0x000000a4020c7220 */ /* 0x002fe20000410000 */
[----:B---3--:R-:W-:Y:S08]  /*6c70*/  MOV R164, R177 ;  /* 0x000000b100a47202 */ /* 0x008ff00000000f00 */
[----:B------:R-:W-:Y:S01]  /*6c80*/  MUFU.EX2 R177, R23 ;  /* 0x0000001700b17308 */ /* 0x000fe20000000800 */
[----:B------:R-:W-:Y:S01]  /*6c90*/  F2FP.BF16.PACK_AB R17, R181, R182 ;  /* 0x000000b6b511723e */ /* 0x000fe200000010ff */
[C---:B------:R-:W-:Y:S08]  /*6ca0*/  HMMA.16816.F32.BF16 R44, R156.reuse, R160, R44 ;  /* 0x000000a09c2c723c */ /* 0x040ff0000004182c */
        /* <DEDUP_REMOVED lines=8> */
[C---:B--2---:R-:W-:Y:S02]  /*6d30*/  FMUL.FTZ R150, R0.reuse, R150 ;  /* 0x0000009600967220 */ /* 0x044fe40000410000 */
[----:B------:R-:W-:Y:S02]  /*6d40*/  FMUL.FTZ R151, R0, R151 ;  /* 0x0000009700977220 */ /* 0x000fe40000410000 */
[C---:B-1----:R-:W-:Y:S08]  /*6d50*/  HMMA.16816.F32.BF16 R68, R156.reuse, R160, R68 ;  /* 0x000000a09c44723c */ /* 0x042ff00000041844 */
[C---:B------:R-:W-:Y:S01]  /*6d60*/  HMMA.16816.F32.BF16 R72, R156.reuse, R162, R72 ;  /* 0x000000a29c48723c */ /* 0x040fe20000041848 */
[----:B------:R-:W1:Y:S03]  /*6d70*/  LDSM.16.MT88.4 R160, [R252+0x2100] ;  /* 0x00210000fca0783b */ /* 0x000e660000004200 */
[----:B------:R-:W-:Y:S01]  /*6d80*/  FMUL.FTZ R13, R2, R165 ;  /* 0x000000a5020d7220 */ /* 0x000fe20000410000 */
[----:B------:R-:W-:Y:S01]  /*6d90*/  MOV R165, R184 ;  /* 0x000000b800a57202 */ /* 0x000fe20000000f00 */
[--C-:B------:R-:W-:Y:S02]  /*6da0*/  FFMA.FTZ R184, R32, c[0x0][0x2d0], -R186.reuse ;  /* 0x0000b40020b87a23 */ /* 0x100fe400000108ba */
[--C-:B------:R-:W-:Y:S01]  /*6db0*/  FFMA.FTZ R32, R34, c[0x0][0x2d0], -R153.reuse ;  /* 0x0000b40022207a23 */ /* 0x100fe20000010899 */
[----:B------:R-:W-:Y:S01]  /*6dc0*/  F2FP.BF16.PACK_AB R16, R165, R164 ;  /* 0x000000a4a510723e */ /* 0x000fe200000010ff */
[----:B------:R-:W-:Y:S02]  /*6dd0*/  MUFU.EX2 R34, R31 ;  /* 0x0000001f00227308 */ /* 0x000fe40000000800 */
[----:B----4-:R-:W-:Y:S01]  /*6de0*/  FMUL.FTZ R14, R0, R166 ;  /* 0x000000a6000e7220 */ /* 0x010fe20000410000 */
[----:B------:R-:W-:Y:S01]  /*6df0*/  MOV R166, R183 ;  /* 0x000000b700a67202 */ /* 0x000fe20000000f00 */
[--C-:B------:R-:W-:Y:S02]  /*6e00*/  FFMA.FTZ R183, R29, c[0x0][0x2d0], -R186.reuse ;  /* 0x0000b4001db77a23 */ /* 0x100fe400000108ba */
[----:B------:R-:W-:Y:S02]  /*6e10*/  FFMA.FTZ R186, R33, c[0x0][0x2d0], -R186 ;  /* 0x0000b40021ba7a23 */ /* 0x000fe400000108ba */
[--C-:B------:R-:W-:Y:S02]  /*6e20*/  FFMA.FTZ R33, R30, c[0x0][0x2d0], -R153.reuse ;  /* 0x0000b4001e217a23 */ /* 0x100fe40000010899 */
[----:B------:R-:W-:Y:S01]  /*6e30*/  MUFU.EX2 R184, R184 ;  /* 0x000000b800b87308 */ /* 0x000fe20000000800 */
[----:B------:R-:W-:Y:S09]  /*6e40*/  FFMA.FTZ R153, R35, c[0x0][0x2d0], -R153 ;  /* 0x0000b40023997a23 */ /* 0x000ff20000010899 */
[----:B------:R-:W-:Y:S01]  /*6e50*/  MUFU.EX2 R35, R28 ;  /* 0x0000001c00237308 */ /* 0x000fe20000000800 */
[C---:B-1----:R-:W-:Y:S09]  /*6e60*/  HMMA.16816.F32.BF16 R76, R156.reuse, R160, R76 ;  /* 0x000000a09c4c723c */ /* 0x042ff2000004184c */
[----:B------:R-:W-:Y:S01]  /*6e70*/  MUFU.EX2 R186, R186 ;  /* 0x000000ba00ba7308 */ /* 0x000fe20000000800 */
[C---:B------:R-:W-:Y:S01]  /*6e80*/  HMMA.16816.F32.BF16 R80, R156.reuse, R162, R80 ;  /* 0x000000a29c50723c */ /* 0x040fe20000041850 */
[----:B------:R-:W1:Y:S08]  /*6e90*/  LDSM.16.MT88.4 R160, [R251+0x2100] ;  /* 0x00210000fba0783b */ /* 0x000e700000004200 */
[----:B------:R-:W-:Y:S10]  /*6ea0*/  MUFU.EX2 R153, R153 ;  /* 0x0000009900997308 */ /* 0x000ff40000000800 */
[----:B------:R-:W-:Y:S01]  /*6eb0*/  MUFU.EX2 R183, R183 ;  /* 0x000000b700b77308 */ /* 0x000fe20000000800 */
[----:B------:R-:W-:Y:S01]  /*6ec0*/  FMUL.FTZ R15, R0, R167 ;  /* 0x000000a7000f7220 */ /* 0x000fe20000410000 */
[----:B------:R-:W-:Y:S08]  /*6ed0*/  MOV R167, R180 ;  /* 0x000000b400a77202 */ /* 0x000ff00000000f00 */
[----:B------:R2:W3:Y:S10]  /*6ee0*/  MUFU.EX2 R180, R18 ;  /* 0x0000001200b47308 */ /* 0x0004f40000000800 */
[----:B------:R-:W-:Y:S01]  /*6ef0*/  MUFU.EX2 R33, R33 ;  /* 0x0000002100217308 */ /* 0x000fe20000000800 */
[C---:B-1----:R-:W-:Y:S09]  /*6f00*/  HMMA.16816.F32.BF16 R84, R156.reuse, R160, R84 ;  /* 0x000000a09c54723c */ /* 0x042ff20000041854 */
[----:B------:R-:W-:Y:S03]  /*6f10*/  MUFU.EX2 R32, R32 ;  /* 0x0000002000207308 */ /* 0x000fe60000000800 */
[----:B--2---:R-:W-:Y:S01]  /*6f20*/  F2FP.BF16.PACK_AB R18, R167, R166 ;  /* 0x000000a6a712723e */ /* 0x004fe200000010ff */
[C---:B------:R-:W-:Y:S01]  /*6f30*/  HMMA.16816.F32.BF16 R88, R156.reuse, R162, R88 ;  /* 0x000000a29c58723c */ /* 0x040fe20000041858 */
[----:B------:R-:W1:Y:S02]  /*6f40*/  LDSM.16.MT88.4 R160, [R248+0x4100] ;  /* 0x00410000f8a0783b */ /* 0x000e640000004200 */
[----:B---3--:R-:W-:Y:S05]  /*6f50*/  F2FP.BF16.PACK_AB R19, R179, R180 ;  /* 0x000000b4b313723e */ /* 0x008fea00000010ff */
        /* <DEDUP_REMOVED lines=25> */
[----:B------:R-:W2:Y:S02]  /*70f0*/  MUFU.EX2 R154, R24 ;  /* 0x00000018009a7308 */ /* 0x000ea40000000800 */
[----:B------:R-:W-:Y:S03]  /*7100*/  MOV R161, R191 ;  /* 0x000000bf00a17202 */ /* 0x000fe60000000f00 */
[----:B------:R-:W-:Y:S05]  /*7110*/  MOV R163, R190 ;  /* 0x000000be00a37202 */ /* 0x000fea0000000f00 */
[----:B------:R-:W-:Y:S10]  /*7120*/  MUFU.EX2 R191, R20 ;  /* 0x0000001400bf7308 */ /* 0x000ff40000000800 */
[----:B------:R3:W-:Y:S10]  /*7130*/  MUFU.EX2 R190, R21 ;  /* 0x0000001500be7308 */ /* 0x0007f40000000800 */
[----:B------:R-:W4:Y:S01]  /*7140*/  MUFU.EX2 R162, R25 ;  /* 0x0000001900a27308 */ /* 0x000f220000000800 */
[C---:B-1----:R-:W-:Y:S01]  /*7150*/  HMMA.16816.F32.BF16 R4, R16.reuse, R156, R4 ;  /* 0x0000009c1004723c */ /* 0x042fe20000041804 */
[----:B---3--:R-:W-:Y:S07]  /*7160*/  LDSM.16.MT88.4 R20, [R248+0x1100] ;  /* 0x00110000f814783b */ /* 0x008fee0000004200 */
        /* <DEDUP_REMOVED lines=45> */
[----:B--2---:R-:W-:Y:S01]  /*7440*/  MOV R157, R154 ;  /* 0x0000009a009d7202 */ /* 0x004fe20000000f00 */
[----:B------:R-:W-:Y:S01]  /*7450*/  HMMA.16816.F32.BF16 R12, R16, R158, R12 ;  /* 0x0000009e100c723c */ /* 0x000fe2000004180c */
[----:B------:R1:W2:Y:S03]  /*7460*/  MUFU.EX2 R154, R27 ;  /* 0x0000001b009a7308 */ /* 0x0002a60000000800 */
[----:B----4-:R-:W-:Y:S02]  /*7470*/  MOV R156, R162 ;  /* 0x000000a2009c7202 */ /* 0x010fe40000000f00 */
[----:B------:R-:W3:Y:S01]  /*7480*/  LDL.LU R162, [R1+0x4c] ;  /* 0x00004c0001a27983 */ /* 0x000ee20000300800 */
[----:B------:R-:W-:Y:S02]  /*7490*/  F2FP.BF16.PACK_AB R16, R190, R191 ;  /* 0x000000bfbe10723e */ /* 0x000fe400000010ff */
[----:B------:R-:W-:Y:S03]  /*74a0*/  F2FP.BF16.PACK_AB R18, R156, R157 ;  /* 0x0000009d9c12723e */ /* 0x000fe600000010ff */
[----:B------:R-:W-:Y:S01]  /*74b0*/  F2FP.BF16.PACK_AB R17, R177, R178 ;  /* 0x000000b2b111723e */ /* 0x000fe200000010ff */
[----:B------:R-:W4:Y:S01]  /*74c0*/  LDL.LU R29, [R1+0x50] ;  /* 0x00005000011d7983 */ /* 0x000f220000300800 */
[----:B------:R-:W-:Y:S05]  /*74d0*/  MOV R159, R160 ;  /* 0x000000a0009f7202 */ /* 0x000fea0000000f00 */
[----:B-1----:R-:W1:Y:S01]  /*74e0*/  LDSM.16.MT88.4 R24, [R249+0x1100] ;  /* 0x00110000f918783b */ /* 0x002e620000004200 */
[----:B--2---:R-:W-:Y:S07]  /*74f0*/  F2FP.BF16.PACK_AB R19, R154, R176 ;  /* 0x000000b09a13723e */ /* 0x004fee00000010ff */
        /* <DEDUP_REMOVED lines=32> */
[----:B------:R-:W2:Y:S03]  /*7700*/  LDSM.16.MT88.4 R20, [R248+0x7100] ;  /* 0x00710000f814783b */ /* 0x000ea60000004200 */
[----:B---3--:R-:W-:Y:S04]  /*7710*/  FFMA.FTZ R2, R2, R162, R163 ;  /* 0x000000a202027223 */ /* 0x008fe800000100a3 */
[C---:B-1----:R-:W-:Y:S04]  /*7720*/  HMMA.16816.F32.BF16 R116, R16.reuse, R24, R116 ;  /* 0x000000181074723c */ /* 0x042fe80000041874 */
[----:B------:R-:W-:Y:S02]  /*7730*/  FADD.FTZ R2, R161, R2 ;  /* 0x00000002a1027221 */ /* 0x000fe40000010000 */
[----:B------:R-:W-:Y:S01]  /*7740*/  LDSM.16.MT88.4 R160, [R248+0x1900] ;  /* 0x00190000f8a0783b */ /* 0x000fe20000004200 */
[----:B----4-:R-:W-:Y:S01]  /*7750*/  FFMA.FTZ R0, R0, R29, R185 ;  /* 0x0000001d00007223 */ /* 0x010fe200000100b9 */
[----:B------:R-:W-:Y:S01]  /*7760*/  MOV R185, R156 ;  /* 0x0000009c00b97202 */ /* 0x000fe20000000f00 */
[C---:B------:R-:W-:Y:S03]  /*7770*/  HMMA.16816.F32.BF16 R120, R16.reuse, R26, R120 ;  /* 0x0000001a1078723c */ /* 0x040fe60000041878 */
[----:B------:R-:W1:Y:S01]  /*7780*/  LDSM.16.MT88.4 R24, [R249+0x7100] ;  /* 0x00710000f918783b */ /* 0x000e620000004200 */
[----:B------:R-:W-:Y:S02]  /*7790*/  FADD.FTZ R2, R159, R2 ;  /* 0x000000029f027221 */ /* 0x000fe40000010000 */
[----:B------:R-:W-:Y:S01]  /*77a0*/  FADD.FTZ R0, R187, R0 ;  /* 0x00000000bb007221 */ /* 0x000fe20000010000 */
[----:B------:R-:W-:Y:S01]  /*77b0*/  MOV R187, R157 ;  /* 0x0000009d00bb7202 */ /* 0x000fe20000000f00 */
[----:B------:R-:W-:Y:S01]  /*77c0*/  FADD.FTZ R2, R171, R2 ;  /* 0x00000002ab027221 */ /* 0x000fe20000010000 */
[C---:B--2---:R-:W-:Y:S01]  /*77d0*/  HMMA.16816.F32.BF16 R124, R16.reuse, R20, R124 ;  /* 0x00000014107c723c */ /* 0x044fe2000004187c */
[----:B------:R-:W-:Y:S02]  /*77e0*/  LDSM.16.MT88.4 R28, [R252+0x1900] ;  /* 0x00190000fc1c783b */ /* 0x000fe40000004200 */
[----:B------:R-:W-:Y:S01]  /*77f0*/  FADD.FTZ R0, R189, R0 ;  /* 0x00000000bd007221 */ /* 0x000fe20000010000 */
[----:B------:R-:W-:Y:S02]  /*7800*/  MOV R189, R165 ;  /* 0x000000a500bd7202 */ /* 0x000fe40000000f00 */
[----:B------:R-:W-:Y:S01]  /*7810*/  F2FP.BF16.PACK_AB R165, R34, R33 ;  /* 0x0000002122a5723e */ /* 0x000fe200000010ff */
[----:B------:R2:W5:Y:S01]  /*7820*/  LDL.LU R171, [R1+0xc8] ;  /* 0x0000c80001ab7983 */ /* 0x0005620000300800 */
[C---:B------:R-:W-:Y:S04]  /*7830*/  HMMA.16816.F32.BF16 R128, R16.reuse, R22, R128 ;  /* 0x000000161080723c */ /* 0x040fe80000041880 */
[----:B------:R-:W-:Y:S01]  /*7840*/  FADD.FTZ R0, R188, R0 ;  /* 0x00000000bc007221 */ /* 0x000fe20000010000 */
[----:B------:R-:W3:Y:S01]  /*7850*/  LDSM.16.MT88.4 R20, [R252+0x7100] ;  /* 0x00710000fc14783b */ /* 0x000ee20000004200 */
[----:B------:R-:W-:Y:S02]  /*7860*/  MOV R188, R164 ;  /* 0x000000a400bc7202 */ /* 0x000fe40000000f00 */
[----:B------:R-:W-:Y:S01]  /*7870*/  F2FP.BF16.PACK_AB R164, R183, R35 ;  /* 0x00000023b7a4723e */ /* 0x000fe200000010ff */
[----:B------:R-:W-:Y:S03]  /*7880*/  FADD.FTZ R0, R182, R0 ;  /* 0x00000000b6007221 */ /* 0x000fe60000010000 */
[----:B------:R-:W-:Y:S02]  /*7890*/  FADD.FTZ R2, R188, R2 ;  /* 0x00000002bc027221 */ /* 0x000fe40000010000 */
[----:B------:R-:W-:Y:S02]  /*78a0*/  FADD.FTZ R0, R181, R0 ;  /* 0x00000000b5007221 */ /* 0x000fe40000010000 */
[----:B------:R-:W-:Y:S02]  /*78b0*/  FADD.FTZ R2, R189, R2 ;  /* 0x00000002bd027221 */ /* 0x000fe40000010000 */
[----:B------:R-:W-:Y:S04]  /*78c0*/  FADD.FTZ R0, R180, R0 ;  /* 0x00000000b4007221 */ /* 0x000fe80000010000 */
[----:B------:R-:W-:Y:S01]  /*78d0*/  FADD.FTZ R0, R179, R0 ;  /* 0x00000000b3007221 */ /* 0x000fe20000010000 */
[C---:B-1----:R-:W-:Y:S03]  /*78e0*/  HMMA.16816.F32.BF16 R132, R16.reuse, R24, R132 ;  /* 0x000000181084723c */ /* 0x042fe60000041884 */
[----:B------:R-:W-:Y:S04]  /*78f0*/  FADD.FTZ R0, R178, R0 ;  /* 0x00000000b2007221 */ /* 0x000fe80000010000 */
[----:B------:R-:W-:Y:S01]  /*7900*/  FADD.FTZ R0, R177, R0 ;  /* 0x00000000b1007221 */ /* 0x000fe20000010000 */
[C---:B------:R-:W-:Y:S01]  /*7910*/  HMMA.16816.F32.BF16 R136, R16.reuse, R26, R136 ;  /* 0x0000001a1088723c */ /* 0x040fe20000041888 */
[----:B------:R-:W1:Y:S03]  /*7920*/  LDSM.16.MT88.4 R24, [R251+0x7100] ;  /* 0x00710000fb18783b */ /* 0x000e660000004200 */
[----:B------:R-:W-:Y:S04]  /*7930*/  FADD.FTZ R0, R176, R0 ;  /* 0x00000000b0007221 */ /* 0x000fe80000010000 */
[C---:B---3--:R-:W-:Y:S08]  /*7940*/  HMMA.16816.F32.BF16 R140, R16.reuse, R20, R140 ;  /* 0x00000014108c723c */ /* 0x048ff0000004188c */
[C---:B------:R-:W-:Y:S01]  /*7950*/  HMMA.16816.F32.BF16 R144, R16.reuse, R22, R144 ;  /* 0x000000161090723c */ /* 0x040fe20000041890 */
[----:B------:R-:W3:Y:S07]  /*7960*/  LDSM.16.MT88.4 R20, [R249+0x1900] ;  /* 0x00190000f914783b */ /* 0x000eee0000004200 */
[C---:B-1----:R-:W-:Y:S07]  /*7970*/  HMMA.16816.F32.BF16 R148, R16.reuse, R24, R148 ;  /* 0x000000181094723c */ /* 0x042fee0000041894 */
[----:B------:R-:W-:Y:S01]  /*7980*/  MOV R25, R167 ;  /* 0x000000a700197202 */ /* 0x000fe20000000f00 */
[----:B------:R-:W-:Y:S01]  /*7990*/  HMMA.16816.F32.BF16 R12, R16, R26, R12 ;  /* 0x0000001a100c723c */ /* 0x000fe2000004180c */
[----:B------:R-:W-:Y:S03]  /*79a0*/  LDSM.16.MT88.4 R16, [R249+0x3900] ;  /* 0x00390000f910783b */ /* 0x000fe60000004200 */
[----:B------:R-:W-:Y:S02]  /*79b0*/  F2FP.BF16.PACK_AB R167, R153, R32 ;  /* 0x0000002099a7723e */ /* 0x000fe400000010ff */
[----:B------:R-:W-:Y:S02]  /*79c0*/  MOV R24, R166 ;  /* 0x000000a600187202 */ /* 0x000fe40000000f00 */
[----:B------:R-:W-:Y:S04]  /*79d0*/  F2FP.BF16.PACK_AB R166, R186, R184 ;  /* 0x000000b8baa6723e */ /* 0x000fe800000010ff */
[----:B------:R-:W-:Y:S03]  /*79e0*/  FADD.FTZ R2, R24, R2 ;  /* 0x0000000218027221 */ /* 0x000fe60000010000 */
[C---:B------:R-:W-:Y:S01]  /*79f0*/  HMMA.16816.F32.BF16 R156, R164.reuse, R160, R4 ;  /* 0x000000a0a49c723c */ /* 0x040fe20000041804 */
[----:B------:R-:W1:Y:S04]  /*7a00*/  LDSM.16.MT88.4 R4, [R251+0x1900] ;  /* 0x00190000fb04783b */ /* 0x000e680000004200 */
[----:B------:R-:W-:Y:S03]  /*7a10*/  FADD.FTZ R2, R25, R2 ;  /* 0x0000000219027221 */ /* 0x000fe60000010000 */
[C---:B------:R-:W-:Y:S01]  /*7a20*/  HMMA.16816.F32.BF16 R160, R164.reuse, R162, R8 ;  /* 0x000000a2a4a0723c */ /* 0x040fe20000041808 */
[----:B------:R-:W4:Y:S03]  /*7a30*/  LDSM.16.MT88.4 R8, [R248+0x3900] ;  /* 0x00390000f808783b */ /* 0x000f260000004200 */
[----:B------:R-:W-:Y:S04]  /*7a40*/  FADD.FTZ R2, R191, R2 ;  /* 0x00000002bf027221 */ /* 0x000fe80000010000 */
[C---:B---3--:R-:W-:Y:S04]  /*7a50*/  HMMA.16816.F32.BF16 R36, R164.reuse, R20, R36 ;  /* 0x00000014a424723c */ /* 0x048fe80000041824 */
[----:B------:R-:W-:Y:S04]  /*7a60*/  FADD.FTZ R2, R190, R2 ;  /* 0x00000002be027221 */ /* 0x000fe80000010000 */
[C---:B------:R-:W-:Y:S01]  /*7a70*/  HMMA.16816.F32.BF16 R40, R164.reuse, R22, R40 ;  /* 0x00000016a428723c */ /* 0x040fe20000041828 */
[----:B------:R-:W3:Y:S03]  /*7a80*/  LDSM.16.MT88.4 R20, [R252+0x3900] ;  /* 0x00390000fc14783b */ /* 0x000ee60000004200 */
[----:B------:R-:W-:Y:S04]  /*7a90*/  FADD.FTZ R2, R187, R2 ;  /* 0x00000002bb027221 */ /* 0x000fe80000010000 */
[C---:B------:R-:W-:Y:S04]  /*7aa0*/  HMMA.16816.F32.BF16 R44, R164.reuse, R28, R44 ;  /* 0x0000001ca42c723c */ /* 0x040fe8000004182c */
[----:B------:R-:W-:Y:S04]  /*7ab0*/  FADD.FTZ R2, R185, R2 ;  /* 0x00000002b9027221 */ /* 0x000fe80000010000 */
[C---:B------:R-:W-:Y:S08]  /*7ac0*/  HMMA.16816.F32.BF16 R48, R164.reuse, R30, R48 ;  /* 0x0000001ea430723c */ /* 0x040ff00000041830 */
[C---:B-1----:R-:W-:Y:S08]  /*7ad0*/  HMMA.16816.F32.BF16 R52, R164.reuse, R4, R52 ;  /* 0x00000004a434723c */ /* 0x042ff00000041834 */
[C---:B------:R-:W-:Y:S01]  /*7ae0*/  HMMA.16816.F32.BF16 R56, R164.reuse, R6, R56 ;  /* 0x00000006a438723c */ /* 0x040fe20000041838 */
[----:B------:R-:W1:Y:S07]  /*7af0*/  LDSM.16.MT88.4 R4, [R251+0x3900] ;  /* 0x00390000fb04783b */ /* 0x000e6e0000004200 */
[C---:B----4-:R-:W-:Y:S08]  /*7b00*/  HMMA.16816.F32.BF16 R60, R164.reuse, R8, R60 ;  /* 0x00000008a43c723c */ /* 0x050ff0000004183c */
[C---:B------:R-:W-:Y:S01]  /*7b10*/  HMMA.16816.F32.BF16 R64, R164.reuse, R10, R64 ;  /* 0x0000000aa440723c */ /* 0x040fe20000041840 */
[----:B------:R-:W4:Y:S07]  /*7b20*/  LDSM.16.MT88.4 R8, [R248+0x5900] ;  /* 0x00590000f808783b */ /* 0x000f2e0000004200 */
[C---:B------:R-:W-:Y:S08]  /*7b30*/  HMMA.16816.F32.BF16 R68, R164.reuse, R16, R68 ;  /* 0x00000010a444723c */ /* 0x040ff00000041844 */
        /* <DEDUP_REMOVED lines=24> */
[C---:B---3--:R-:W-:Y:S08]  /*7cc0*/  HMMA.16816.F32.BF16 R140, R164.reuse, R20, R140 ;  /* 0x00000014a48c723c */ /* 0x048ff0000004188c */
[C---:B------:R-:W-:Y:S08]  /*7cd0*/  HMMA.16816.F32.BF16 R144, R164.reuse, R22, R144 ;  /* 0x00000016a490723c */ /* 0x040ff00000041890 */
[C---:B-1----:R-:W-:Y:S07]  /*7ce0*/  HMMA.16816.F32.BF16 R148, R164.reuse, R4, R148 ;  /* 0x00000004a494723c */ /* 0x042fee0000041894 */
[----:B------:R-:W-:Y:S01]  /*7cf0*/  FADD.FTZ R4, R154, R0 ;  /* 0x000000009a047221 */ /* 0x000fe20000010000 */
[----:B------:R-:W-:Y:S01]  /*7d00*/  MOV R154, R3 ;  /* 0x00000003009a7202 */ /* 0x000fe20000000f00 */
[----:B------:R-:W-:Y:S01]  /*7d10*/  FADD.FTZ R0, R35, R2 ;  /* 0x0000000223007221 */ /* 0x000fe20000010000 */
[----:B------:R-:W-:Y:S03]  /*7d20*/  HMMA.16816.F32.BF16 R164, R164, R6, R12 ;  /* 0x00000006a4a4723c */ /* 0x000fe6000004180c */
[----:B------:R-:W-:Y:S02]  /*7d30*/  FADD.FTZ R0, R183, R0 ;  /* 0x00000000b7007221 */ /* 0x000fe40000010000 */
[----:B------:R-:W-:Y:S02]  /*7d40*/  FADD.FTZ R4, R33, R4 ;  /* 0x0000000421047221 */ /* 0x000fe40000010000 */
[----:B------:R-:W-:Y:S02]  /*7d50*/  FADD.FTZ R2, R184, R0 ;  /* 0x00000000b8027221 */ /* 0x000fe40000010000 */
[----:B------:R-:W-:Y:S03]  /*7d60*/  FADD.FTZ R4, R34, R4 ;  /* 0x0000000422047221 */ /* 0x000fe60000010000 */
[----:B------:R-:W-:Y:S02]  /*7d70*/  FADD.FTZ R2, R186, R2 ;  /* 0x00000002ba027221 */ /* 0x000fe40000010000 */
[----:B------:R-:W-:Y:S03]  /*7d80*/  FADD.FTZ R0, R32, R4 ;  /* 0x0000000420007221 */ /* 0x000fe60000010000 */
[----:B------:R1:W-:Y:S01]  /*7d90*/  STL [R1+0x4c], R2 ;  /* 0x00004c0201007387 */ /* 0x0003e20000100800 */
[----:B------:R-:W-:Y:S01]  /*7da0*/  FADD.FTZ R0, R153, R0 ;  /* 0x0000000099007221 */ /* 0x000fe20000010000 */
[----:B------:R-:W-:Y:S04]  /*7db0*/  MOV R153, R152 ;  /* 0x0000009800997202 */ /* 0x000fe80000000f00 */
[----:B------:R1:W-:Y:S01]  /*7dc0*/  STL [R1+0x50], R0 ;  /* 0x0000500001007387 */ /* 0x0003e20000100800 */
[----:B------:R-:W-:-:S05]  /*7dd0*/  @P0 BRA `(.L_x_1531) ;  /* 0xffffca7000000947 */ /* 0x000fca000383ffff */
.L_x_1530:
[----:B-1----:R-:W2:Y:S04]  /*7de0*/  LDL.LU R0, [R1+0x4c] ;  /* 0x00004c0001007983 */ /* 0x002ea80000300800 */
        /* <DEDUP_REMOVED lines=43> */
[C---:B------:R-:W-:Y:S02]  /*80a0*/  FMUL.FTZ R83, R4.reuse, R83 ;  /* 0x0000005304537220 */ /* 0x040fe40000410000 */
        /* <DEDUP_REMOVED lines=25> */
[----:B-----5:R-:W-:-:S02]  /*8240*/  FMUL.FTZ R171, R0, R65 ;  /* 0x0000004100ab7220 */ /* 0x020fc40000410000 */
        /* <DEDUP_REMOVED lines=134> */
[----:B------:R-:W-:Y:S02]  /*8ab0*/  MOV R5, UR5 ;  /* 0x0000000500057c02 */ /* 0x000fe40008000f00 */
[----:B------:R-:W-:Y:S01]  /*8ac0*/  F2FP.BF16.PACK_AB R44, R81, R44 ;  /* 0x0000002c512c723e */ /* 0x000fe200000010ff */
[----:B------:R-:W-:Y:S01]  /*8ad0*/  IMAD R81, R8, c[0x0][0x3f0], RZ ;  /* 0x0000fc0008517a24 */ /* 0x000fe200078e02ff */
[----:B------:R-:W-:-:S02]  /*8ae0*/  LOP3.LUT R3, R3, 0xffffff8, RZ, 0xc0, !PT ;  /* 0x0ffffff803037812 */ /* 0x000fc400078ec0ff */
[----:B------:R-:W-:Y:S01]  /*8af0*/  LOP3.LUT R2, R2, 0x1ffffffe, RZ, 0xc0, !PT ;  /* 0x1ffffffe02027812 */ /* 0x000fe200078ec0ff */
[----:B------:R-:W-:Y:S01]  /*8b00*/  UIADD3 UR10, UR13, UR10, URZ ;  /* 0x0000000a0d0a7290 */ /* 0x000fe2000fffe03f */
[----:B------:R-:W-:Y:S01]  /*8b10*/  MOV R80, 0xff800000 ;  /* 0xff80000000507802 */ /* 0x000fe20000000f00 */
[----:B------:R-:W-:Y:S01]  /*8b20*/  @P2 FFMA.FTZ R80, R9, R152, R11 ;  /* 0x0000009809502223 */ /* 0x000fe2000001000b */
[----:B------:R-:W-:Y:S02]  /*8b30*/  F2FP.BF16.PACK_AB R47, R16, R47 ;  /* 0x0000002f102f723e */ /* 0x000fe400000010ff */
[C---:B------:R-:W-:Y:S02]  /*8b40*/  IADD3 R9, R0.reuse, -R3, RZ ;  /* 0x8000000300097210 */ /* 0x040fe40007ffe0ff */
        /* <DEDUP_REMOVED lines=245> */
.L_x_1533:
[----:B-1----:R-:W-:Y:S05]  /*9aa0*/  BSYNC B0 ;  /* 0x0000000000007941 */ /* 0x002fea0003800000 */
.L_x_1532:
        /* <DEDUP_REMOVED lines=27> */
.L_x_1535:
[----:B------:R-:W-:Y:S05]  /*9c60*/  BSYNC B0 ;  /* 0x0000000000007941 */ /* 0x000fea0003800000 */
.L_x_1534:
        /* <DEDUP_REMOVED lines=27> */
.L_x_1537:
[----:B------:R-:W-:Y:S05]  /*9e20*/  BSYNC B0 ;  /* 0x0000000000007941 */ /* 0x000fea0003800000 */
.L_x_1536:
        /* <DEDUP_REMOVED lines=28> */
.L_x_1538:
        /* <DEDUP_REMOVED lines=9> */
.L_x_3081:


//--------------------- .text._ZN7cutlass13device_kernelIN5flash19enable_sm80_to_sm89INS1_16FlashAttnFwdSm80INS1_25CollectiveMainloopFwdSm80ILi8ELi1ELb1EN4cute5tupleIJNS5_1CILi128EEENS7_ILi64EEENS7_ILi256EEEEEELi256ENS_10bfloat16_tEfNS_4arch4Sm80ELb0ELb0ELb0ELb1ELb0ELb0ELb1ELb0EEENS1_21CollectiveEpilogueFwdINS6_IJS8_SA_S9_EEENS6_IJNS7_ILi1EEESI_SI_EEESC_SE_Li256ELb1ELb1ELb0ELb0EEENS1_19SingleTileSchedulerILb1ELb0ELb1ELi128EEEEEEEEEvNT_6ParamsE --------------------------
	.section	.text._ZN7cutlass13device_kernelIN5flash19enable_sm80_to_sm89INS1_16FlashAttnFwdSm80INS1_25CollectiveMainloopFwdSm80ILi8ELi1ELb1EN4cute5tupleIJNS5_1CILi128EEENS7_ILi64EEENS7_ILi256EEEEEELi256ENS_10bfloat16_tEfNS_4arch4Sm80ELb0ELb0ELb0ELb1ELb0ELb0ELb1ELb0EEENS1_21CollectiveEpilogueFwdINS6_IJS8_SA_S9_EEENS6_IJNS7_ILi1EEESI_SI_EEESC_SE_Li256ELb1ELb1ELb0ELb0EEENS1_19SingleTileSchedulerILb1ELb0ELb1ELi128EEEEEEEEEvNT_6ParamsE,"ax",@progbits
	.sectioninfo	@"SHI_REGISTERS=255"
	.align	128
.text._ZN7cutlass13device_kernelIN5flash19enable_sm80_to_sm89INS1_16FlashAttnFwdSm80INS1_25CollectiveMainloopFwdSm80ILi8ELi1ELb1EN4cute5tupleIJNS5_1CILi128EEENS7_ILi64EEENS7_ILi256EEEEEELi256ENS_10bfloat16_tEfNS_4arch4Sm80ELb0ELb0ELb0ELb1ELb0ELb0ELb1ELb0EEENS1_21CollectiveEpilogueFwdINS6_IJS8_SA_S9_EEENS6_IJNS7_ILi1EEESI_SI_EEESC_SE_Li256ELb1ELb1ELb0ELb0EEENS1_19SingleTileSchedulerILb1ELb0ELb1ELi128EEEEEEEEEvNT_6ParamsE:
        .type           _ZN7cutlass13device_kernelIN5flash19enable_sm80_to_sm89INS1_16FlashAttnFwdSm80INS1_25CollectiveMainloopFwdSm80ILi8ELi1ELb1EN4cute5tupleIJNS5_1CILi128EEENS7_ILi64EEENS7_ILi256EEEEEELi256ENS_10bfloat16_tEfNS_4arch4Sm80ELb0ELb0ELb0ELb1ELb0ELb0ELb1ELb0EEENS1_21CollectiveEpilogueFwdINS6_IJS8_SA_S9_EEENS6_IJNS7_ILi1EEESI_SI_EEESC_SE_Li256ELb1ELb1ELb0ELb0EEENS1_19SingleTileSchedulerILb1ELb0ELb1ELi128EEEEEEEEEvNT_6ParamsE,@function
        .size           _ZN7cutlass13device_kernelIN5flash19enable_sm80_to_sm89INS1_16FlashAttnFwdSm80INS1_25CollectiveMainloopFwdSm80ILi8ELi1ELb1EN4cute5tupleIJNS5_1CILi128EEENS7_ILi64EEENS7_ILi256EEEEEELi256ENS_10bfloat16_tEfNS_4arch4Sm80ELb0ELb0ELb0ELb1ELb0ELb0ELb1ELb0EEENS1_21CollectiveEpilogueFwdINS6_IJS8_SA_S9_EEENS6_IJNS7_ILi1EEESI_SI_EEESC_SE_Li256ELb1ELb1ELb0ELb0EEENS1_19SingleTileSchedulerILb1ELb0ELb1ELi128EEEEEEEEEvNT_6ParamsE,(.L_x_3082 - _ZN7cutlass13device_kernelIN5flash19enable_sm80_to_sm89INS1_16FlashAttnFwdSm80INS1_25CollectiveMainloopFwdSm80ILi8ELi1ELb1EN4cute5tupleIJNS5_1CILi128EEENS7_ILi64EEENS7_ILi256EEEEEELi256ENS_10bfloat16_tEfNS_4arch4Sm80ELb0ELb0ELb0ELb1ELb0ELb0ELb1ELb0EEENS1_21CollectiveEpilogueFwdINS6_IJS8_SA_S9_EEENS6_IJNS7_ILi1EEESI_SI_EEESC_SE_Li256ELb1ELb1ELb0ELb0EEENS1_19SingleTileSchedulerILb1ELb0ELb1ELi128EEEEEEEEEvNT_6ParamsE)
        .other          _ZN7cutlass13device_kernelIN5flash19enable_sm80_to_sm89INS1_16FlashAttnFwdSm80INS1_25CollectiveMainloopFwdSm80ILi8ELi1ELb1EN4cute5tupleIJNS5_1CILi128EEENS7_ILi64EEENS7_ILi256EEEEEELi256ENS_10bfloat16_tEfNS_4arch4Sm80ELb0ELb0ELb0ELb1ELb0ELb0ELb1ELb0EEENS1_21CollectiveEpilogueFwdINS6_IJS8_SA_S9_EEENS6_IJNS7_ILi1EEESI_SI_EEESC_SE_Li256ELb1ELb1ELb0ELb0EEENS1_19SingleTileSchedulerILb1ELb0ELb1ELi128EEEEEEEEEvNT_6ParamsE,@"STO_CUDA_ENTRY STV_DEFAULT"
_ZN7cutlass13device_kernelIN5flash19enable_sm80_to_sm89INS1_16FlashAttnFwdSm80INS1_25CollectiveMainloopFwdSm80ILi8ELi1ELb1EN4cute5tupleIJNS5_1CILi128EEENS7_ILi64EEENS7_ILi256EEEEEELi256ENS_10bfloat16_tEfNS_4arch4Sm80ELb0ELb0ELb0ELb1ELb0ELb0ELb1ELb0EEENS1_21CollectiveEpilogueFwdINS6_IJS8_SA_S9_EEENS6_IJNS7_ILi1EEESI_SI_EEESC_SE_Li256ELb1ELb1ELb0ELb0EEENS1_19SingleTileSchedulerILb1ELb0ELb1ELi128EEEEEEEEEvNT_6ParamsE:
        /* <DEDUP_REMOVED lines=17> */
.L_x_1540:
        /* <DEDUP_REMOVED lines=8> */
.L_x_1542:
[----:B------:R-:W-:-:S05]  /*0190*/  MOV R0, c[0x0][0x54c] ;  /* 0x0001530000007a02 */ /* 0x000fca0000000f00 */
.L_x_1541:
[----:B-----5:R-:W-:Y:S01]  /*01a0*/  IMAD R0, R0, c[0x0][0x548], RZ ;  /* 0x0001520000007a24 */ /* 0x020fe200078e02ff */
[----:B-1----:R-:W-:-:S04]  /*01b0*/  SHF.L.U32 R2, R48, 0x7, RZ ;  /* 0x0000000730027819 */ /* 0x002fc800000006ff */
[----:B------:R-:W-:-:S04]  /*01c0*/  ISETP.GE.AND P0, PT, R2, R0, PT ;  /* 0x000000000200720c */ /* 0x000fc80003f06270 */
[----:B------:R-:W-:-:S05]  /*01d0*/  SEL R0, R5, 0xffffffff, !P0 ;  /* 0xffffffff05007807 */ /* 0x000fca0004000000 */
[----:B------:R1:W-:Y:S01]  /*01e0*/  STL [R1+0xa0], R0 ;  /* 0x0000a00001007387 */ /* 0x0003e20000100800 */
[----:B------:R-:W-:Y:S05]  /*01f0*/  BRA `(.L_x_1543) ;  /* 0x0000013000007947 */ /* 0x000fea0003800000 */
.L_x_1539:
[----:B---3--:R-:W-:-:S04]  /*0200*/  ISETP.NE.U32.AND P0, PT, RZ, c[0x0][0x568], PT ;  /* 0x00015a00ff007a0c */ /* 0x008fc80003f05070 */
[----:B------:R-:W-:-:S13]  /*0210*/  ISETP.NE.AND.EX P0, PT, RZ, c[0x0][0x56c], PT, P0 ;  /* 0x00015b00ff007a0c */ /* 0x000fda0003f05300 */
[----:B------:R-:W-:Y:S05]  /*0220*/  @!P0 BRA `(.L_x_1544) ;  /* 0x0000002000008947 */ /* 0x000fea0003800000 */
[----:B------:R1:W5:Y:S01]  /*0230*/  LDG.E R0, [R2.64] ;  /* 0x0000000402007981 */ /* 0x000362000c1e1900 */
[----:B------:R-:W-:Y:S05]  /*0240*/  BRA `(.L_x_1545) ;  /* 0x0000009000007947 */ /* 0x000fea0003800000 */
.L_x_1544:
        /* <DEDUP_REMOVED lines=8> */
.L_x_1546:
[----:B------:R-:W-:-:S05]  /*02d0*/  MOV R0, c[0x0][0x54c] ;  /* 0x0001530000007a02 */ /* 0x000fca0000000f00 */
.L_x_1545:
[----:B-----5:R-:W-:Y:S01]  /*02e0*/  IMAD R0, R0, c[0x0][0x548], RZ ;  /* 0x0001520000007a24 */ /* 0x020fe200078e02ff */
[----:B-1----:R-:W-:-:S04]  /*02f0*/  SHF.L.U32 R2, R48, 0x7, RZ ;  /* 0x0000000730027819 */ /* 0x002fc800000006ff */
[----:B------:R-:W-:-:S04]  /*0300*/  ISETP.GE.AND P0, PT, R2, R0, PT ;  /* 0x000000000200720c */ /* 0x000fc80003f06270 */
[----:B------:R-:W-:-:S05]  /*0310*/  SEL R0, R5, 0xffffffff, !P0 ;  /* 0xffffffff05007807 */ /* 0x000fca0004000000 */
[----:B------:R1:W-:Y:S04]  /*0320*/  STL [R1+0xa0], R0 ;  /* 0x0000a00001007387 */ /* 0x0003e80000100800 */
.L_x_1543:
        /* <DEDUP_REMOVED lines=28> */
.L_x_1547:
[----:B------:R-:W-:-:S04]  /*04f0*/  ISETP.NE.U32.AND P1, PT, RZ, c[0x0][0x368], PT ;  /* 0x0000da00ff007a0c */ /* 0x000fc80003f25070 */
[----:B------:R-:W-:-:S13]  /*0500*/  ISETP.NE.AND.EX P1, PT, RZ, c[0x0][0x36c], PT, P1 ;  /* 0x0000db00ff007a0c */ /* 0x000fda0003f25310 */
[----:B------:R-:W-:Y:S05]  /*0510*/  @!P1 BRA `(.L_x_1548) ;  /* 0x0000003000009947 */ /* 0x000fea0003800000 */
[----:B--2---:R-:W-:-:S05]  /*0520*/  IMAD.WIDE R2, R49, R26, c[0x0][0x368] ;  /* 0x0000da0031027625 */ /* 0x004fca00078e021a */
[----:B------:R1:W5:Y:S01]  /*0530*/  LDG.E R0, [R2.64] ;  /* 0x0000000402007981 */ /* 0x000362000c1e1900 */
[----:B------:R-:W-:Y:S05]  /*0540*/  BRA `(.L_x_1549) ;  /* 0x0000004000007947 */ /* 0x000fea0003800000 */
.L_x_1548:
[----:B------:R-:W-:Y:S05]  /*0550*/  @!P4 BRA `(.L_x_1549) ;  /* 0x000000300000c947 */ /* 0x000fea0003800000 */
[----:B------:R1:W3:Y:S04]  /*0560*/  LDG.E R0, [R2.64] ;  /* 0x0000000402007981 */ /* 0x0002e8000c1e1900 */
[----:B-12---:R-:W3:Y:S02]  /*0570*/  LDG.E R2, [R2.64+0x4] ;  /* 0x0000040402027981 */ /* 0x006ee4000c1e1900 */
[----:B---3--:R-:W-:-:S05]  /*0580*/  IADD3 R0, -R0, R2, RZ ;  /* 0x0000000200007210 */ /* 0x008fca0007ffe1ff */
.L_x_1549:
        /* <DEDUP_REMOVED lines=29> */
[----:B------:R-:W-:Y:S01]  /*0760*/  MOV R24, RZ ;  /* 0x000000ff00187202 */ /* 0x000fe20000000f00 */
[----:B------:R-:W-:Y:S01]  /*0770*/  IMAD.MOV.U32 R124, RZ, RZ, RZ ;  /* 0x000000ffff7c7224 */ /* 0x000fe200078e00ff */
        /* <DEDUP_REMOVED lines=52> */
[----:B------:R-:W-:Y:S01]  /*0ac0*/  IMAD.MOV.U32 R156, RZ, RZ, RZ ;  /* 0x000000ffff9c7224 */ /* 0x000fe200078e00ff */
[----:B------:R-:W-:Y:S01]  /*0ad0*/  MOV R53, RZ ;  /* 0x000000ff00357202 */ /* 0x000fe20000000f00 */
        /* <DEDUP_REMOVED lines=19> */
[----:B------:R-:W-:Y:S01]  /*0c10*/  SEL R4, R49, RZ, !P0 ;  /* 0x000000ff31047207 */ /* 0x000fe20004000000 */
[--C-:B------:R-:W-:Y:S02]  /*0c20*/  IMAD R14, R48, 0x80, R20.reuse ;  /* 0x00000080300e7824 */ /* 0x100fe400078e0214 */
[----:B------:R-:W-:-:S04]  /*0c30*/  IMAD R5, R21, 0x20, R20 ;  /* 0x0000002015057824 */ /* 0x000fc800078e0214 */
[----:B------:R-:W-:Y:S02]  /*0c40*/  IMAD R5, R48, 0x80, R5 ;  /* 0x0000008030057824 */ /* 0x000fe400078e0205 */
[----:B-1----:R-:W-:Y:S01]  /*0c50*/  IMAD.WIDE.U32 R2, R10, c[0x0][0x178], RZ ;  /* 0x00005e000a027a25 */ /* 0x002fe200078e00ff */
[----:B------:R-:W-:Y:S02]  /*0c60*/  SHF.R.S32.HI R10, RZ, 0x1f, R49 ;  /* 0x0000001fff0a7819 */ /* 0x000fe40000011431 */
[----:B---3--:R-:W-:Y:S01]  /*0c70*/  SHF.R.S32.HI R28, RZ, 0x1f, R27 ;  /* 0x0000001fff1c7819 */ /* 0x008fe2000001141b */
[----:B------:R-:W-:Y:S01]  /*0c80*/  IMAD.IADD R3, R3, 0x1, R0 ;  /* 0x0000000103037824 */ /* 0x000fe200078e0200 */
[----:B------:R-:W-:Y:S01]  /*0c90*/  SEL R6, R10, RZ, !P0 ;  /* 0x000000ff0a067207 */ /* 0x000fe20004000000 */
[----:B------:R-:W-:-:S04]  /*0ca0*/  @P1 IMAD.HI.U32 R7, R5, c[0x0][0x2c8], RZ ;  /* 0x0000b20005071a27 */ /* 0x000fc800078e00ff */
[----:B------:R-:W-:Y:S02]  /*0cb0*/  IMAD R0, R28, c[0x0][0x1b8], RZ ;  /* 0x00006e001c007a24 */ /* 0x000fe400078e02ff */
[----:B------:R-:W-:-:S04]  /*0cc0*/  IMAD.WIDE.U32 R2, R27, c[0x0][0x1b8], R2 ;  /* 0x00006e001b027a25 */ /* 0x000fc800078e0002 */
[----:B------:R-:W-:Y:S02]  /*0cd0*/  IMAD R0, R27, c[0x0][0x1bc], R0 ;  /* 0x00006f001b007a24 */ /* 0x000fe400078e0200 */
[----:B------:R-:W-:Y:S02]  /*0ce0*/  IMAD R6, R6, c[0x0][0x1c0], RZ ;  /* 0x0000700006067a24 */ /* 0x000fe400078e02ff */
[----:B------:R-:W-:Y:S01]  /*0cf0*/  IMAD.IADD R3, R3, 0x1, R0 ;  /* 0x0000000103037824 */ /* 0x000fe200078e0200 */
[----:B------:R-:W-:Y:S02]  /*0d00*/  MOV R0, R5 ;  /* 0x0000000500007202 */ /* 0x000fe40000000f00 */
[----:B------:R-:W-:Y:S01]  /*0d10*/  @P1 SHF.R.U32.HI R0, RZ, c[0x0][0x2cc], R7 ;  /* 0x0000b300ff001a19 */ /* 0x000fe20000011607 */
[C---:B------:R-:W-:Y:S02]  /*0d20*/  IMAD R7, R4.reuse, c[0x0][0x1c4], R6 ;  /* 0x0000710004077a24 */ /* 0x040fe400078e0206 */
[----:B------:R-:W-:Y:S01]  /*0d30*/  IMAD.WIDE.U32 R2, R4, c[0x0][0x1c0], R2 ;  /* 0x0000700004027a25 */ /* 0x000fe200078e0002 */
[----:B------:R-:W-:-:S03]  /*0d40*/  SHF.R.S32.HI R6, RZ, 0x1f, R0 ;  /* 0x0000001fff067819 */ /* 0x000fc60000011400 */
[----:B------:R-:W-:Y:S02]  /*0d50*/  IMAD.MOV R4, RZ, RZ, -R0 ;  /* 0x000000ffff047224 */ /* 0x000fe400078e0a00 */
[----:B------:R-:W-:Y:S02]  /*0d60*/  IMAD.IADD R3, R3, 0x1, R7 ;  /* 0x0000000103037824 */ /* 0x000fe400078e0207 */
        /* <DEDUP_REMOVED lines=9> */
[----:B------:R-:W-:Y:S02]  /*0e00*/  IMAD.MOV.U32 R4, RZ, RZ, R2 ;  /* 0x000000ffff047224 */ /* 0x000fe400078e0002 */
[----:B------:R-:W-:Y:S02]  /*0e10*/  IMAD.SHL.U32 R2, R21, 0x8, RZ ;  /* 0x0000000815027824 */ /* 0x000fe400078e00ff */
[C---:B------:R-:W-:Y:S01]  /*0e20*/  IMAD R7, R6.reuse, c[0x0][0x1ac], R3 ;  /* 0x00006b0006077a24 */ /* 0x040fe200078e0203 */
[----:B------:R-:W-:Y:S01]  /*0e30*/  SHF.R.U32.HI R3, RZ, 0x3, R0 ;  /* 0x00000003ff037819 */ /* 0x000fe20000011600 */
[----:B------:R-:W-:Y:S01]  /*0e40*/  IMAD.WIDE.U32 R4, R6, c[0x0][0x1a8], R4 ;  /* 0x00006a0006047a25 */ /* 0x000fe200078e0004 */
[----:B------:R-:W-:-:S02]  /*0e50*/  LOP3.LUT R6, R0, 0x38, R2, 0xf8, !PT ;  /* 0x0000003800067812 */ /* 0x000fc400078ef802 */
[----:B------:R-:W-:Y:S02]  /*0e60*/  IADD3 R16, R2, 0x40, RZ ;  /* 0x0000004002107810 */ /* 0x000fe40007ffe0ff */
[----:B------:R-:W-:Y:S02]  /*0e70*/  IADD3 R0, R5, R7, RZ ;  /* 0x0000000705007210 */ /* 0x000fe40007ffe0ff */
[----:B------:R-:W-:Y:S02]  /*0e80*/  LEA R19, P0, R4, c[0x0][0x160], 0x1 ;  /* 0x0000580004137a11 */ /* 0x000fe400078008ff */
[----:B------:R-:W-:Y:S02]  /*0e90*/  LOP3.LUT R3, R6, R3, RZ, 0x3c, !PT ;  /* 0x0000000306037212 */ /* 0x000fe400078e3cff */
[----:B------:R-:W-:Y:S01]  /*0ea0*/  LEA.HI.X R18, R4, c[0x0][0x164], R0, 0x1, P0 ;  /* 0x0000590004127a11 */ /* 0x000fe200000f0c00 */
[----:B------:R-:W1:Y:S01]  /*0eb0*/  SHFL.IDX PT, R8, R19, RZ, 0x181f ;  /* 0x00181fff13087589 */ /* 0x000e6200000e0000 */
[----:B------:R-:W-:-:S02]  /*0ec0*/  ISETP.GE.AND P0, PT, R14, R15, PT ;  /* 0x0000000f0e00720c */ /* 0x000fc40003f06270 */
[----:B------:R-:W-:Y:S01]  /*0ed0*/  LEA.HI R0, R26, R85, RZ, 0x6 ;  /* 0x000000551a007211 */ /* 0x000fe200078f30ff */
[----:B------:R-:W3:Y:S01]  /*0ee0*/  SHFL.IDX PT, R9, R18, RZ, 0x181f ;  /* 0x00181fff12097589 */ /* 0x000ee200000e0000 */
[C---:B------:R-:W-:Y:S02]  /*0ef0*/  IADD3 R6, R14.reuse, 0x20, RZ ;  /* 0x000000200e067810 */ /* 0x040fe40007ffe0ff */
[----:B------:R-:W-:Y:S01]  /*0f00*/  IADD3 R4, R14, 0x40, RZ ;  /* 0x000000400e047810 */ /* 0x000fe20007ffe0ff */
[----:B------:R-:W-:Y:S01]  /*0f10*/  IMAD.SHL.U32 R0, R0, 0x8, RZ ;  /* 0x0000000800007824 */ /* 0x000fe200078e00ff */
[----:B------:R-:W-:Y:S02]  /*0f20*/  ISETP.GE.AND P1, PT, R6, R15, PT ;  /* 0x0000000f0600720c */ /* 0x000fe40003f26270 */
[C---:B------:R-:W-:Y:S02]  /*0f30*/  IADD3 R17, R2.reuse, 0x80, RZ ;  /* 0x0000008002117810 */ /* 0x040fe40007ffe0ff */
[----:B------:R-:W-:-:S02]  /*0f40*/  IADD3 R24, R2, 0xc0, RZ ;  /* 0x000000c002187810 */ /* 0x000fc40007ffe0ff */
[----:B------:R-:W-:Y:S02]  /*0f50*/  @!P0 SHF.R.S32.HI R6, RZ, 0x1f, R16 ;  /* 0x0000001fff068819 */ /* 0x000fe40000011410 */
[----:B------:R-:W-:Y:S02]  /*0f60*/  ISETP.GE.AND P2, PT, R4, R15, PT ;  /* 0x0000000f0400720c */ /* 0x000fe40003f46270 */
[----:B------:R-:W-:Y:S02]  /*0f70*/  LOP3.LUT R11, R3, 0xfffffe00, R0, 0xf8, !PT ;  /* 0xfffffe00030b7812 */ /* 0x000fe400078ef800 */
[----:B------:R-:W-:Y:S02]  /*0f80*/  @!P0 SHF.R.S32.HI R0, RZ, 0x1f, R17 ;  /* 0x0000001fff008819 */ /* 0x000fe40000011411 */
[----:B------:R-:W-:Y:S02]  /*0f90*/  @!P0 SHF.R.S32.HI R7, RZ, 0x1f, R24 ;  /* 0x0000001fff078819 */ /* 0x000fe40000011418 */
[----:B------:R-:W-:-:S02]  /*0fa0*/  ISETP.GE.AND P6, PT, R2, c[0x0][0x198], PT ;  /* 0x0000660002007a0c */ /* 0x000fc40003fc6270 */
[----:B------:R-:W-:Y:S02]  /*0fb0*/  SHF.R.S32.HI R3, RZ, 0x1f, R2 ;  /* 0x0000001fff037819 */ /* 0x000fe40000011402 */
[----:B------:R-:W-:Y:S02]  /*0fc0*/  ISETP.GE.AND P5, PT, R16, c[0x0][0x198], PT ;  /* 0x0000660010007a0c */ /* 0x000fe40003fa6270 */
[----:B------:R-:W-:-:S05]  /*0fd0*/  SHF.L.U32 R100, R11, 0x1, RZ ;  /* 0x000000010b647819 */ /* 0x000fca00000006ff */
[----:B------:R-:W-:Y:S01]  /*0fe0*/  STL [R1+0x44], R100 ;  /* 0x0000446401007387 */ /* 0x000fe20000100800 */
[--C-:B--2---:R-:W-:Y:S01]  /*0ff0*/  @P3 IMAD.MOV.U32 R4, RZ, RZ, R12.reuse ;  /* 0x000000ffff043224 */ /* 0x104fe200078e000c */
[----:B------:R-:W-:Y:S01]  /*1000*/  @P3 SHF.R.S32.HI R5, RZ, 0x1f, R12 ;  /* 0x0000001fff053819 */ /* 0x000fe2000001140c */
[----:B------:R-:W-:Y:S01]  /*1010*/  @!P3 IMAD.MOV.U32 R4, RZ, RZ, R49 ;  /* 0x000000ffff04b224 */ /* 0x000fe200078e0031 */
[----:B------:R-:W-:Y:S01]  /*1020*/  @!P0 LEA.HI R12, R6, R16, RZ, 0x3 ;  /* 0x00000010060c8211 */ /* 0x000fe200078f18ff */
[----:B------:R-:W-:Y:S01]  /*1030*/  @!P3 IMAD.MOV.U32 R5, RZ, RZ, R10 ;  /* 0x000000ffff05b224 */ /* 0x000fe200078e000a */
[----:B------:R-:W-:Y:S01]  /*1040*/  SHFL.IDX PT, R6, R19, 0x1, 0x181f ;  /* 0x00381f0013067f89 */ /* 0x000fe200000e0000 */
[----:B------:R-:W-:Y:S02]  /*1050*/  @!P0 LEA.HI R10, R0, R17, RZ, 0x3 ;  /* 0x00000011000a8211 */ /* 0x000fe400078f18ff */
[----:B------:R-:W-:Y:S02]  /*1060*/  SEL R22, R4, RZ, !P4 ;  /* 0x000000ff04167207 */ /* 0x000fe40006000000 */
[----:B-1----:R-:W-:-:S02]  /*1070*/  @!P0 LEA R4, P3, R2, R8, 0x1 ;  /* 0x0000000802048211 */ /* 0x002fc400078608ff */
[----:B------:R-:W-:Y:S02]  /*1080*/  @!P0 LEA.HI R0, R7, R24, RZ, 0x3 ;  /* 0x0000001807008211 */ /* 0x000fe400078f18ff */
[----:B------:R-:W1:Y:S01]  /*1090*/  SHFL.IDX PT, R7, R18, 0x1, 0x181f ;  /* 0x00381f0012077f89 */ /* 0x000e6200000e0000 */
[----:B------:R-:W-:Y:S02]  /*10a0*/  SEL R23, R5, RZ, !P4 ;  /* 0x000000ff05177207 */ /* 0x000fe40006000000 */
        /* <DEDUP_REMOVED lines=86> */
[----:B------:R-:W-:Y:S01]  /*1610*/  IMAD.IADD R5, R5, 0x1, R13 ;  /* 0x0000000105057824 */ /* 0x000fe200078e020d */
[----:B------:R-:W-:Y:S01]  /*1620*/  ISETP.GE.AND P5, PT, R16, c[0x0][0x1d4], PT ;  /* 0x0000750010007a0c */ /* 0x000fe20003fa6270 */
[----:B------:R-:W-:Y:S02]  /*1630*/  IMAD R13, R28, c[0x0][0x1e8], RZ ;  /* 0x00007a001c0d7a24 */ /* 0x000fe400078e02ff */
        /* <DEDUP_REMOVED lines=18> */
[----:B------:R-:W-:Y:S01]  /*1760*/  IMAD.WIDE.U32 R8, R10, c[0x0][0x208], R2 ;  /* 0x000082000a087a25 */ /* 0x000fe200078e0002 */
[----:B------:R-:W-:-:S03]  /*1770*/  IADD3 R3, R5, R11, RZ ;  /* 0x0000000b05037210 */ /* 0x000fc60007ffe0ff */
[----:B------:R-:W-:Y:S02]  /*1780*/  IMAD.MOV.U32 R11, RZ, RZ, c[0x0][0x1e0] ;  /* 0x00007800ff0b7624 */ /* 0x000fe400078e00ff */
[----:B------:R-:W-:Y:S02]  /*1790*/  IMAD.MOV.U32 R10, RZ, RZ, 0x6 ;  /* 0x00000006ff0a7424 */ /* 0x000fe400078e00ff */
[----:B------:R-:W-:Y:S02]  /*17a0*/  IMAD R5, R23, c[0x0][0x1f0], RZ ;  /* 0x00007c0017057a24 */ /* 0x000fe400078e02ff */
[----:B------:R-:W-:Y:S01]  /*17b0*/  IMAD.MOV.U32 R2, RZ, RZ, R4 ;  /* 0x000000ffff027224 */ /* 0x000fe200078e0004 */
[----:B------:R-:W-:Y:S01]  /*17c0*/  SHF.L.U64.HI R83, R11, R10, c[0x0][0x1e4] ;  /* 0x000079000b537619 */ /* 0x000fe2000001020a */
[C---:B------:R-:W-:Y:S01]  /*17d0*/  IMAD R4, R22.reuse, c[0x0][0x1f4], R5 ;  /* 0x00007d0016047a24 */ /* 0x040fe200078e0205 */
[----:B------:R-:W-:Y:S01]  /*17e0*/  SHF.R.S32.HI R10, RZ, 0x1f, R15 ;  /* 0x0000001fff0a7819 */ /* 0x000fe2000001140f */
[----:B------:R-:W-:Y:S01]  /*17f0*/  IMAD.WIDE.U32 R30, R22, c[0x0][0x1f0], R2 ;  /* 0x00007c00161e7a25 */ /* 0x000fe200078e0002 */
[----:B------:R-:W-:-:S03]  /*1800*/  IADD3 R5, R9, R13, RZ ;  /* 0x0000000d09057210 */ /* 0x000fc60007ffe0ff */
[----:B------:R-:W-:Y:S01]  /*1810*/  IMAD.SHL.U32 R101, R11, 0x40, RZ ;  /* 0x000000400b657824 */ /* 0x000fe200078e00ff */
[----:B------:R2:W-:Y:S01]  /*1820*/  STL.64 [R1+0x98], R30 ;  /* 0x0000981e01007387 */ /* 0x0005e20000100a00 */
[----:B------:R-:W-:Y:S02]  /*1830*/  IMAD R2, R83, R15, RZ ;  /* 0x0000000f53027224 */ /* 0x000fe400078e02ff */
[----:B------:R-:W-:Y:S02]  /*1840*/  IMAD.IADD R105, R31, 0x1, R4 ;  /* 0x000000011f697824 */ /* 0x000fe400078e0204 */
[----:B------:R-:W-:Y:S02]  /*1850*/  IMAD.MOV.U32 R104, RZ, RZ, R30 ;  /* 0x000000ffff687224 */ /* 0x000fe400078e001e */
[-C--:B------:R-:W-:Y:S02]  /*1860*/  IMAD R0, R10, R101.reuse, R2 ;  /* 0x000000650a007224 */ /* 0x080fe400078e0202 */
[----:B------:R-:W-:Y:S01]  /*1870*/  IMAD.WIDE.U32 R2, R15, R101, R104 ;  /* 0x000000650f027225 */ /* 0x000fe200078e0068 */
[----:B------:R-:W-:Y:S03]  /*1880*/  STL.64 [R1+0x88], R104 ;  /* 0x0000886801007387 */ /* 0x000fe60000100a00 */
[----:B------:R-:W-:Y:S01]  /*1890*/  IMAD.IADD R3, R3, 0x1, R0 ;  /* 0x0000000103037824 */ /* 0x000fe200078e0200 */
[----:B-1----:R-:W-:Y:S01]  /*18a0*/  @P2 LEA R6, P3, R2, c[0x0][0x1c8], 0x1 ;  /* 0x0000720002062a11 */ /* 0x002fe200078608ff */
[----:B------:R-:W-:Y:S01]  /*18b0*/  IMAD.MOV.U32 R9, RZ, RZ, 0x5 ;  /* 0x00000005ff097424 */ /* 0x000fe200078e00ff */
[----:B------:R-:W-:Y:S01]  /*18c0*/  LEA R0, R18, R12, 0x9 ;  /* 0x0000000c12007211 */ /* 0x000fe200078e48ff */
[C---:B------:R-:W-:Y:S01]  /*18d0*/  IMAD.SHL.U32 R102, R11.reuse, 0x20, RZ ;  /* 0x000000200b667824 */ /* 0x040fe200078e00ff */
[----:B------:R-:W-:Y:S01]  /*18e0*/  @P2 LEA.HI.X R7, R2, c[0x0][0x1cc], R3, 0x1, P3 ;  /* 0x0000730002072a11 */ /* 0x000fe200018f0c03 */
[----:B------:R-:W-:Y:S01]  /*18f0*/  IMAD.MOV.U32 R4, RZ, RZ, R8 ;  /* 0x000000ffff047224 */ /* 0x000fe200078e0008 */
[----:B------:R-:W-:Y:S01]  /*1900*/  SHF.L.U64.HI R103, R11, R9, c[0x0][0x1e4] ;  /* 0x000079000b677619 */ /* 0x000fe20000010209 */
[----:B------:R-:W-:Y:S01]  /*1910*/  IMAD.SHL.U32 R155, R0, 0x2, RZ ;  /* 0x00000002009b7824 */ /* 0x000fe200078e00ff */
[----:B------:R-:W-:Y:S01]  /*1920*/  @P1 IADD3 R8, P3, R102, R2, RZ ;  /* 0x0000000266081210 */ /* 0x000fe20007f7e0ff */
[----:B------:R-:W-:Y:S01]  /*1930*/  IMAD R11, R28, c[0x0][0x210], RZ ;  /* 0x000084001c0b7a24 */ /* 0x000fe200078e02ff */
[----:B------:R-:W-:Y:S01]  /*1940*/  LOP3.LUT R9, R19, 0xfffffff0, RZ, 0xc0, !PT ;  /* 0xfffffff013097812 */ /* 0x000fe200078ec0ff */
[----:B------:R-:W-:Y:S01]  /*1950*/  IMAD.WIDE.U32 R4, R27, c[0x0][0x210], R4 ;  /* 0x000084001b047a25 */ /* 0x000fe200078e0004 */
[C---:B------:R-:W-:Y:S01]  /*1960*/  IADD3 R0, R155.reuse, 0x10100, RZ ;  /* 0x000101009b007810 */ /* 0x040fe20007ffe0ff */
[----:B------:R1:W-:Y:S01]  /*1970*/  @P2 LDGSTS.E.BYPASS.LTC128B.128 [R100+0x10100], [R6.64], !P6 ;  /* 0x1010000006642fae */ /* 0x0003e2000f101d44 */
[----:B------:R-:W-:Y:S01]  /*1980*/  IADD3 R86, R155, 0x10120, RZ ;  /* 0x000101209b567810 */ /* 0x000fe20007ffe0ff */
[----:B------:R-:W-:Y:S01]  /*1990*/  @P1 IMAD.X R3, R103, 0x1, R3, P3 ;  /* 0x0000000167031824 */ /* 0x000fe200018e0603 */
[----:B------:R-:W-:Y:S01]  /*19a0*/  @P1 LEA R2, P3, R8, c[0x0][0x1c8], 0x1 ;  /* 0x0000720008021a11 */ /* 0x000fe200078608ff */
[----:B------:R-:W-:Y:S01]  /*19b0*/  IMAD R11, R27, c[0x0][0x214], R11 ;  /* 0x000085001b0b7a24 */ /* 0x000fe200078e020b */
[----:B------:R-:W-:Y:S01]  /*19c0*/  @P0 IADD3 R86, R0, -0x20, RZ ;  /* 0xffffffe000560810 */ /* 0x000fe20007ffe0ff */
[----:B------:R-:W-:Y:S01]  /*19d0*/  IMAD.IADD R0, R85, 0x1, -R9 ;  /* 0x0000000155007824 */ /* 0x000fe200078e0a09 */
[----:B------:R-:W-:Y:S01]  /*19e0*/  @P1 LEA.HI.X R3, R8, c[0x0][0x1cc], R3, 0x1, P3 ;  /* 0x0000730008031a11 */ /* 0x000fe200018f0c03 */
[----:B------:R-:W-:Y:S01]  /*19f0*/  IMAD.IADD R5, R5, 0x1, R11 ;  /* 0x0000000105057824 */ /* 0x000fe200078e020b */
[----:B------:R-:W-:Y:S01]  /*1a00*/  ISETP.GE.AND P3, PT, R24, c[0x0][0x1d4], PT ;  /* 0x0000750018007a0c */ /* 0x000fe20003f66270 */
[----:B------:R-:W-:Y:S01]  /*1a10*/  IMAD R10, R10, c[0x0][0x208], RZ ;  /* 0x000082000a0a7a24 */ /* 0x000fe200078e02ff */
[----:B------:R-:W-:Y:S01]  /*1a20*/  SHF.R.S32.HI R14, RZ, 0x1f, R0 ;  /* 0x0000001fff0e7819 */ /* 0x000fe20000011400 */
[----:B------:R-:W-:Y:S01]  /*1a30*/  IMAD R11, R23, c[0x0][0x218], RZ ;  /* 0x00008600170b7a24 */ /* 0x000fe200078e02ff */
[----:B------:R1:W-:Y:S01]  /*1a40*/  @P2 LDGSTS.E.BYPASS.LTC128B.128 [R100+0x12100], [R6.64+0x80], !P5 ;  /* 0x1210008006642fae */ /* 0x0003e2000e901d44 */
[----:B------:R-:W-:Y:S01]  /*1a50*/  IMAD.WIDE.U32 R8, R15, c[0x0][0x208], RZ ;  /* 0x000082000f087a25 */ /* 0x000fe200078e00ff */
[----:B------:R-:W-:-:S02]  /*1a60*/  LEA.HI R14, R14, R0, RZ, 0x3 ;  /* 0x000000000e0e7211 */ /* 0x000fc400078f18ff */
[----:B------:R1:W-:Y:S01]  /*1a70*/  @P2 LDGSTS.E.BYPASS.LTC128B.128 [R100+0x14100], [R6.64+0x100], !P4 ;  /* 0x1410010006642fae */ /* 0x0003e2000e101d44 */
[----:B------:R-:W-:Y:S01]  /*1a80*/  IMAD R10, R15, c[0x0][0x20c], R10 ;  /* 0x000083000f0a7a24 */ /* 0x000fe200078e020a */
[----:B------:R-:W-:Y:S01]  /*1a90*/  SEL R12, RZ, 0x1, P6 ;  /* 0x00000001ff0c7807 */ /* 0x000fe20003000000 */
[C---:B------:R-:W-:Y:S01]  /*1aa0*/  IMAD R13, R22.reuse, c[0x0][0x21c], R11 ;  /* 0x00008700160d7a24 */ /* 0x040fe200078e020b */
[----:B------:R-:W-:Y:S01]  /*1ab0*/  SEL R11, RZ, 0x2, P5 ;  /* 0x00000002ff0b7807 */ /* 0x000fe20002800000 */
[----:B--2---:R-:W-:Y:S01]  /*1ac0*/  IMAD.WIDE.U32 R30, R22, c[0x0][0x218], R4 ;  /* 0x00008600161e7a25 */ /* 0x004fe200078e0004 */
[----:B------:R1:W-:Y:S01]  /*1ad0*/  @P2 LDGSTS.E.BYPASS.LTC128B.128 [R100+0x16100], [R6.64+0x180], !P3 ;  /* 0x1610018006642fae */ /* 0x0003e2000d901d44 */
[----:B------:R-:W-:Y:S02]  /*1ae0*/  LOP3.LUT R5, R14, 0xfffffff8, RZ, 0xc0, !PT ;  /* 0xfffffff80e057812 */ /* 0x000fe400078ec0ff */
[----:B------:R-:W-:Y:S01]  /*1af0*/  IMAD.IADD R4, R9, 0x1, R10 ;  /* 0x0000000109047824 */ /* 0x000fe200078e020a */
[----:B------:R2:W-:Y:S01]  /*1b00*/  @P1 LDGSTS.E.BYPASS.LTC128B.128 [R100+0x11100], [R2.64], !P6 ;  /* 0x1110000002641fae */ /* 0x0005e2000f101d44 */
[----:B------:R-:W-:Y:S01]  /*1b10*/  IADD3 R16, R31, R13, RZ ;  /* 0x0000000d1f107210 */ /* 0x000fe20007ffe0ff */
[----:B------:R-:W-:Y:S01]  /*1b20*/  IMAD.IADD R5, R0, 0x1, -R5 ;  /* 0x0000000100057824 */ /* 0x000fe200078e0a05 */
[----:B------:R-:W-:Y:S01]  /*1b30*/  LEA R9, P0, R8, R30, 0x6 ;  /* 0x0000001e08097211 */ /* 0x000fe200078030ff */
[----:B------:R2:W-:Y:S01]  /*1b40*/  @P1 LDGSTS.E.BYPASS.LTC128B.128 [R100+0x13100], [R2.64+0x80], !P5 ;  /* 0x1310008002641fae */ /* 0x0005e2000e901d44 */
[----:B------:R-:W-:-:S02]  /*1b50*/  SEL R10, RZ, 0x4, P4 ;  /* 0x00000004ff0a7807 */ /* 0x000fc40002000000 */
[----:B------:R-:W-:Y:S01]  /*1b60*/  LEA.HI.X R8, R8, R16, R4, 0x6, P0 ;  /* 0x0000001008087211 */ /* 0x000fe200000f3404 */
[----:B------:R2:W-:Y:S01]  /*1b70*/  @P1 LDGSTS.E.BYPASS.LTC128B.128 [R100+0x15100], [R2.64+0x100], !P4 ;  /* 0x1510010002641fae */ /* 0x0005e2000e101d44 */
[C---:B------:R-:W-:Y:S01]  /*1b80*/  IMAD.SHL.U32 R4, R5.reuse, 0x40, RZ ;  /* 0x0000004005047824 */ /* 0x040fe200078e00ff */
[----:B------:R-:W-:Y:S02]  /*1b90*/  IADD3 R10, R10, R11, R12 ;  /* 0x0000000b0a0a7210 */ /* 0x000fe40007ffe00c */
[----:B------:R2:W-:Y:S01]  /*1ba0*/  @P1 LDGSTS.E.BYPASS.LTC128B.128 [R100+0x17100], [R2.64+0x180], !P3 ;  /* 0x1710018002641fae */ /* 0x0005e2000d901d44 */
[----:B------:R-:W-:Y:S02]  /*1bb0*/  SEL R0, RZ, 0x8, P3 ;  /* 0x00000008ff007807 */ /* 0x000fe40001800000 */
[----:B------:R-:W-:Y:S01]  /*1bc0*/  LOP3.LUT R4, R4, 0x1c0, RZ, 0xc0, !PT ;  /* 0x000001c004047812 */ /* 0x000fe200078ec0ff */
[----:B------:R-:W0:Y:S01]  /*1bd0*/  LDGDEPBAR ;  /* 0x00000000000079af */ /* 0x000e220000000000 */
[C---:B------:R-:W-:Y:S01]  /*1be0*/  LOP3.LUT P0, RZ, R5.reuse, 0x4, RZ, 0xc0, !PT ;  /* 0x0000000405ff7812 */ /* 0x040fe2000780c0ff */
[----:B------:R-:W-:Y:S01]  /*1bf0*/  IMAD.IADD R10, R10, 0x1, R0 ;  /* 0x000000010a0a7824 */ /* 0x000fe200078e0200 */
[----:B------:R-:W-:Y:S01]  /*1c00*/  LOP3.LUT P2, RZ, R5, 0x2, RZ, 0xc0, !PT ;  /* 0x0000000205ff7812 */ /* 0x000fe2000784c0ff */
[----:B------:R-:W-:Y:S01]  /*1c10*/  IMAD.SHL.U32 R0, R14, 0x40, RZ ;  /* 0x000000400e007824 */ /* 0x000fe200078e00ff */
[----:B------:R-:W-:Y:S01]  /*1c20*/  MOV R5, c[0x0][0x20c] ;  /* 0x0000830000057a02 */ /* 0x000fe20000000f00 */
[----:B------:R-:W-:Y:S01]  /*1c30*/  STL [R1+0xa4], R103 ;  /* 0x0000a46701007387 */ /* 0x000fe20000100800 */
[----:B-1----:R-:W-:Y:S01]  /*1c40*/  IMAD.SHL.U32 R6, R18, 0x8, RZ ;  /* 0x0000000812067824 */ /* 0x002fe200078e00ff */
[----:B------:R-:W-:-:S02]  /*1c50*/  P2R R11, PR, RZ, 0x20 ;  /* 0x00000020ff0b7803 */ /* 0x000fc40000000000 */
[----:B------:R-:W-:Y:S04]  /*1c60*/  STL [R1+0x4], R86 ;  /* 0x0000045601007387 */ /* 0x000fe80000100800 */
[----:B------:R-:W-:Y:S04]  /*1c70*/  STL.64 [R1+0x90], R30 ;  /* 0x0000901e01007387 */ /* 0x000fe80000100a00 */
[----:B------:R-:W-:Y:S01]  /*1c80*/  STL [R1+0x84], R16 ;  /* 0x0000841001007387 */ /* 0x000fe20000100800 */
        /* <DEDUP_REMOVED lines=10> */
[C---:B------:R-:W-:Y:S01]  /*1d30*/  LEA R8, P1, R3.reuse, R6, 0x6 ;  /* 0x0000000603087211 */ /* 0x040fe200078230ff */
[----:B------:R-:W-:Y:S01]  /*1d40*/  IMAD.SHL.U32 R248, R4, 0x2, RZ ;  /* 0x0000000204f87824 */ /* 0x000fe200078e00ff */
[----:B------:R-:W-:Y:S01]  /*1d50*/  LOP3.LUT R0, R2, 0x7ffffc00, RZ, 0xc0, !PT ;  /* 0x7ffffc0002007812 */ /* 0x000fe200078ec0ff */
[----:B------:R-:W-:Y:S01]  /*1d60*/  IMAD.MOV.U32 R2, RZ, RZ, 0x40 ;  /* 0x00000040ff027424 */ /* 0x000fe200078e00ff */
[----:B------:R-:W-:Y:S01]  /*1d70*/  LEA.HI.X R9, R3, R7, R5, 0x6, P1 ;  /* 0x0000000703097211 */ /* 0x000fe200008f3405 */
[----:B------:R-:W-:Y:S01]  /*1d80*/  IMAD.MOV.U32 R5, RZ, RZ, 0x10 ;  /* 0x00000010ff057424 */ /* 0x000fe200078e00ff */
[----:B------:R-:W-:Y:S01]  /*1d90*/  IADD3 R3, -R20, R80, RZ ;  /* 0x0000005014037210 */ /* 0x000fe20007ffe1ff */
[----:B------:R-:W-:-:S02]  /*1da0*/  IMAD.IADD R232, R4, 0x1, R0 ;  /* 0x0000000104e87824 */ /* 0x000fc400078e0200 */
[----:B------:R-:W-:Y:S01]  /*1db0*/  IMAD.MOV.U32 R0, RZ, RZ, 0x20 ;  /* 0x00000020ff007424 */ /* 0x000fe200078e00ff */
[----:B------:R-:W-:Y:S02]  /*1dc0*/  SEL R5, R5, 0xfffffff0, !P2 ;  /* 0xfffffff005057807 */ /* 0x000fe40005000000 */
[C---:B------:R-:W-:Y:S01]  /*1dd0*/  LEA R240, R232.reuse, 0x100, 0x1 ;  /* 0x00000100e8f07811 */ /* 0x040fe200078e08ff */
[----:B------:R-:W-:Y:S01]  /*1de0*/  IMAD.SHL.U32 R232, R232, 0x2, RZ ;  /* 0x00000002e8e87824 */ /* 0x000fe200078e00ff */
[----:B------:R-:W-:Y:S02]  /*1df0*/  SEL R0, R0, 0xffffffe0, !P0 ;  /* 0xffffffe000007807 */ /* 0x000fe40004000000 */
[----:B------:R-:W-:Y:S01]  /*1e00*/  LOP3.LUT P2, RZ, R10, 0x2, RZ, 0xc0, !PT ;  /* 0x000000020aff7812 */ /* 0x000fe2000784c0ff */
[--C-:B------:R-:W-:Y:S01]  /*1e10*/  IMAD R236, R5, 0x2, R240.reuse ;  /* 0x0000000205ec7824 */ /* 0x100fe200078e02f0 */
[----:B------:R-:W-:Y:S01]  /*1e20*/  LDSM.16.M88.4 R168, [R232+0x100] ;  /* 0x00010000e8a8783b */ /* 0x000fe20000000200 */
[C---:B------:R-:W-:Y:S01]  /*1e30*/  IMAD R240, R0.reuse, 0x2, R240 ;  /* 0x0000000200f07824 */ /* 0x040fe200078e02f0 */
[C---:B------:R-:W-:Y:S01]  /*1e40*/  ISETP.LT.OR P1, PT, R3.reuse, 0x1, P6 ;  /* 0x000000010300780c */ /* 0x040fe20003721670 */
[C---:B------:R-:W-:Y:S01]  /*1e50*/  IMAD R244, R0.reuse, 0x2, R236 ;  /* 0x0000000200f47824 */ /* 0x040fe200078e02ec */
[----:B------:R-:W-:Y:S01]  /*1e60*/  LDSM.16.M88.4 R200, [R232+0x4100] ;  /* 0x00410000e8c8783b */ /* 0x000fe20000000200 */
[C---:B------:R-:W-:Y:S01]  /*1e70*/  ISETP.LT.OR P0, PT, R3.reuse, 0x1, !P2 ;  /* 0x000000010300780c */ /* 0x040fe20005701670 */
[----:B------:R-:W-:Y:S01]  /*1e80*/  IMAD R252, R0, 0x2, R248 ;  /* 0x0000000200fc7824 */ /* 0x000fe200078e02f8 */
[----:B------:R-:W-:Y:S01]  /*1e90*/  ISETP.LT.OR P2, PT, R3, 0x21, !P2 ;  /* 0x000000210300780c */ /* 0x000fe20005741670 */
[----:B------:R-:W-:Y:S01]  /*1ea0*/  LDSM.16.M88.4 R216, [R232+0x8100] ;  /* 0x00810000e8d8783b */ /* 0x000fe20000000200 */
[----:B------:R-:W-:-:S03]  /*1eb0*/  LEA R249, R5, R248, 0x1 ;  /* 0x000000f805f97211 */ /* 0x000fc600078e08ff */
[----:B------:R-:W-:Y:S02]  /*1ec0*/  LDSM.16.M88.4 R172, [R236] ;  /* 0x00000000ecac783b */ /* 0x000fe40000000200 */
[----:B------:R-:W-:Y:S02]  /*1ed0*/  IMAD R251, R0, 0x2, R249 ;  /* 0x0000000200fb7824 */ /* 0x000fe400078e02f9 */
        /* <DEDUP_REMOVED lines=18> */
[----:B------:R-:W-:Y:S04]  /*2000*/  LDSM.16.M88.4 R40, [R155+0x11900] ;  /* 0x011900009b28783b */ /* 0x000fe80000000200 */
[----:B------:R-:W3:Y:S04]  /*2010*/  LDSM.16.M88.4 R28, [R86] ;  /* 0x00000000561c783b */ /* 0x000ee80000000200 */
[----:B------:R-:W4:Y:S04]  /*2020*/  LDSM.16.M88.4 R36, [R86+0x800] ;  /* 0x000800005624783b */ /* 0x000f280000000200 */
[----:B------:R-:W5:Y:S04]  /*2030*/  LDSM.16.M88.4 R52, [R86+0x1000] ;  /* 0x001000005634783b */ /* 0x000f680000000200 */
        /* <DEDUP_REMOVED lines=9> */
[----:B-1----:R-:W-:Y:S10]  /*20d0*/  HMMA.16816.F32.BF16 R16, R168, R14, RZ ;  /* 0x0000000ea810723c */ /* 0x002ff400000418ff */
[----:B------:R1:W-:Y:S01]  /*20e0*/  LDGSTS.E.BYPASS.LTC128B.128 [R100+0x4100], [R6.64+0x100], !P0 ;  /* 0x0410010006647fae */ /* 0x0003e2000c101d44 */
[----:B------:R-:W-:-:S02]  /*20f0*/  LOP3.LUT P0, RZ, R21, 0x4, RZ, 0xc0, !PT ;  /* 0x0000000415ff7812 */ /* 0x000fc4000780c0ff */
[C---:B------:R-:W-:Y:S02]  /*2100*/  HMMA.16816.F32.BF16 R20, R168.reuse, R12, RZ ;  /* 0x0000000ca814723c */ /* 0x040fe400000418ff */
[----:B------:R-:W-:Y:S02]  /*2110*/  SEL R2, R2, 0xffffffc0, !P0 ;  /* 0xffffffc002027807 */ /* 0x000fe40004000000 */
[----:B------:R-:W-:Y:S02]  /*2120*/  LOP3.LUT P0, RZ, R10, 0x8, RZ, 0xc0, !PT ;  /* 0x000000080aff7812 */ /* 0x000fe4000780c0ff */
[----:B------:R-:W-:Y:S01]  /*2130*/  IADD3 R84, R155, R2, RZ ;  /* 0x000000029b547210 */ /* 0x000fe20007ffe0ff */
[----:B------:R-:W-:Y:S01]  /*2140*/  IMAD.IADD R250, R2, 0x1, R86 ;  /* 0x0000000102fa7824 */ /* 0x000fe200078e0256 */
[C---:B------:R-:W-:Y:S01]  /*2150*/  ISETP.LT.OR P5, PT, R3.reuse, 0x1, !P0 ;  /* 0x000000010300780c */ /* 0x040fe200047a1670 */
[----:B--2---:R-:W-:Y:S01]  /*2160*/  HMMA.16816.F32.BF16 R12, R168, R24, RZ ;  /* 0x00000018a80c723c */ /* 0x004fe200000418ff */
[----:B------:R-:W-:Y:S01]  /*2170*/  ISETP.LT.OR P0, PT, R3, 0x21, !P0 ;  /* 0x000000210300780c */ /* 0x000fe20004701670 */
[----:B------:R-:W-:Y:S01]  /*2180*/  STL [R1], R84 ;  /* 0x0000005401007387 */ /* 0x000fe20000100800 */
[----:B------:R-:W-:-:S05]  /*2190*/  LOP3.LUT R2, R82, 0xffffffe0, RZ, 0xc0, !PT ;  /* 0xffffffe052027812 */ /* 0x000fca00078ec0ff */
[----:B---3--:R-:W-:Y:S01]  /*21a0*/  HMMA.16816.F32.BF16 R56, R172, R30, R16 ;  /* 0x0000001eac38723c */ /* 0x008fe20000041810 */
[----:B------:R-:W-:-:S03]  /*21b0*/  IMAD.IADD R2, R85, 0x1, -R2 ;  /* 0x0000000155027824 */ /* 0x000fc600078e0a02 */
[----:B------:R1:W-:Y:S01]  /*21c0*/  LDGSTS.E.BYPASS.LTC128B.128 [R100+0x6100], [R6.64+0x180], !P5 ;  /* 0x0610018006647fae */ /* 0x0003e2000e901d44 */
[----:B------:R-:W-:Y:S02]  /*21d0*/  ISETP.LT.OR P5, PT, R3, 0x21, P6 ;  /* 0x000000210300780c */ /* 0x000fe400037a1670 */
[----:B------:R-:W-:Y:S01]  /*21e0*/  SHF.R.S32.HI R3, RZ, 0x1f, R2 ;  /* 0x0000001fff037819 */ /* 0x000fe20000011402 */
[----:B------:R-:W-:Y:S03]  /*21f0*/  HMMA.16816.F32.BF16 R60, R172, R28, R20 ;  /* 0x0000001cac3c723c */ /* 0x000fe60000041814 */
[----:B------:R-:W-:-:S04]  /*2200*/  LEA.HI R3, R3, R2, RZ, 0x2 ;  /* 0x0000000203037211 */ /* 0x000fc800078f10ff */
[----:B------:R-:W-:Y:S01]  /*2210*/  LOP3.LUT R3, R3, 0x7ffffffc, RZ, 0xc0, !PT ;  /* 0x7ffffffc03037812 */ /* 0x000fe200078ec0ff */
[----:B------:R-:W-:Y:S02]  /*2220*/  HMMA.16816.F32.BF16 R20, R168, R26, RZ ;  /* 0x0000001aa814723c */ /* 0x000fe400000418ff */
[----:B------:R2:W-:Y:S01]  /*2230*/  LDGSTS.E.BYPASS.LTC128B.128 [R100+0x1100], [R8.64], !P5 ;  /* 0x0110000008647fae */ /* 0x0005e2000e901d44 */
[----:B------:R-:W-:Y:S01]  /*2240*/  ISETP.NE.AND P5, PT, R11, RZ, PT ;  /* 0x000000ff0b00720c */ /* 0x000fe20003fa5270 */
[----:B------:R-:W-:Y:S02]  /*2250*/  IMAD.IADD R2, R2, 0x1, -R3 ;  /* 0x0000000102027824 */ /* 0x000fe400078e0a03 */
[----:B------:R2:W-:Y:S02]  /*2260*/  LDGSTS.E.BYPASS.LTC128B.128 [R100+0x3100], [R8.64+0x80], !P2 ;  /* 0x0310008008647fae */ /* 0x0005e4000d101d44 */
[----:B----4-:R-:W-:Y:S01]  /*2270*/  HMMA.16816.F32.BF16 R64, R172, R36, R12 ;  /* 0x00000024ac40723c */ /* 0x010fe2000004180c */
[----:B------:R-:W-:Y:S01]  /*2280*/  IMAD R2, R2, -0x2, R80 ;  /* 0xfffffffe02027824 */ /* 0x000fe200078e0250 */
[----:B------:R2:W-:Y:S04]  /*2290*/  LDGSTS.E.BYPASS.LTC128B.128 [R100+0x5100], [R8.64+0x100], !P1 ;  /* 0x0510010008647fae */ /* 0x0005e8000c901d44 */
[----:B------:R2:W-:Y:S01]  /*22a0*/  LDGSTS.E.BYPASS.LTC128B.128 [R100+0x7100], [R8.64+0x180], !P0 ;  /* 0x0710018008647fae */ /* 0x0005e2000c101d44 */
[C---:B------:R-:W-:Y:S01]  /*22b0*/  ISETP.GT.AND P0, PT, R2.reuse, RZ, PT ;  /* 0x000000ff0200720c */ /* 0x040fe20003f04270 */
[----:B------:R-:W-:Y:S01]  /*22c0*/  HMMA.16816.F32.BF16 R16, R168, R32, RZ ;  /* 0x00000020a810723c */ /* 0x000fe200000418ff */
[C---:B------:R-:W-:Y:S01]  /*22d0*/  ISETP.GT.AND P2, PT, R2.reuse, 0x1, PT ;  /* 0x000000010200780c */ /* 0x040fe20003f44270 */
[----:B------:R-:W3:Y:S01]  /*22e0*/  LDSM.16.M88.4 R48, [R84+0x10100] ;  /* 0x010100005430783b */ /* 0x000ee20000000200 */
[----:B------:R-:W-:-:S03]  /*22f0*/  ISETP.GT.AND P1, PT, R2, 0x8, PT ;  /* 0x000000080200780c */ /* 0x000fc60003f24270 */
[----:B------:R-:W4:Y:S02]  /*2300*/  LDSM.16.M88.4 R44, [R84+0x10900] ;  /* 0x01090000542c783b */ /* 0x000f240000000200 */
[C---:B------:R-:W-:Y:S02]  /*2310*/  HMMA.16816.F32.BF16 R12, R168.reuse, R34, RZ ;  /* 0x00000022a80c723c */ /* 0x040fe400000418ff */
[----:B------:R-:W1:Y:S04]  /*2320*/  LDSM.16.M88.4 R28, [R84+0x11100] ;  /* 0x01110000541c783b */ /* 0x000e680000000200 */
[----:B------:R-:W-:Y:S02]  /*2330*/  LDSM.16.M88.4 R72, [R86+0x2000] ;  /* 0x002000005648783b */ /* 0x000fe40000000200 */
[C---:B------:R-:W-:Y:S02]  /*2340*/  HMMA.16816.F32.BF16 R32, R168.reuse, R42, RZ ;  /* 0x0000002aa820723c */ /* 0x040fe400000418ff */
[----:B------:R-:W-:Y:S04]  /*2350*/  LDSM.16.M88.4 R76, [R84+0x14900] ;  /* 0x01490000544c783b */ /* 0x000fe80000000200 */
[----:B------:R-:W0:Y:S02]  /*2360*/  LDGDEPBAR ;  /* 0x00000000000079af */ /* 0x000e240000000000 */
[----:B--2---:R-:W-:Y:S08]  /*2370*/  HMMA.16816.F32.BF16 R8, R168, R40, RZ ;  /* 0x00000028a808723c */ /* 0x004ff000000418ff */
[C---:B------:R-:W-:Y:S08]  /*2380*/  HMMA.16816.F32.BF16 R40, R172.reuse, R38, R20 ;  /* 0x00000026ac28723c */ /* 0x040ff00000041814 */
[C---:B-----5:R-:W-:Y:S01]  /*2390*/  HMMA.16816.F32.BF16 R36, R172.reuse, R52, R16 ;  /* 0x00000034ac24723c */ /* 0x060fe20000041810 */
[----:B------:R-:W2:Y:S07]  /*23a0*/  LDSM.16.M88.4 R16, [R84+0x11900] ;  /* 0x011900005410783b */ /* 0x000eae0000000200 */
[C---:B------:R-:W-:Y:S08]  /*23b0*/  HMMA.16816.F32.BF16 R24, R172.reuse, R54, R12 ;  /* 0x00000036ac18723c */ /* 0x040ff0000004180c */
[C---:B------:R-:W-:Y:S01]  /*23c0*/  HMMA.16816.F32.BF16 R12, R172.reuse, R70, R32 ;  /* 0x00000046ac0c723c */ /* 0x040fe20000041820 */
[----:B------:R-:W5:Y:S07]  /*23d0*/  LDSM.16.M88.4 R32, [R250] ;  /* 0x00000000fa20783b */ /* 0x000f6e0000000200 */
[----:B------:R-:W-:Y:S01]  /*23e0*/  HMMA.16816.F32.BF16 R20, R172, R68, R8 ;  /* 0x00000044ac14723c */ /* 0x000fe20000041808 */
[----:B------:R-:W-:Y:S07]  /*23f0*/  LDSM.16.M88.4 R68, [R250+0x1000] ;  /* 0x00100000fa44783b */ /* 0x000fee0000000200 */
[C---:B---3--:R-:W-:Y:S01]  /*2400*/  HMMA.16816.F32.BF16 R8, R192.reuse, R48, R60 ;  /* 0x00000030c008723c */ /* 0x048fe2000004183c */
[----:B------:R-:W3:Y:S07]  /*2410*/  LDSM.16.M88.4 R60, [R250+0x800] ;  /* 0x00080000fa3c783b */ /* 0x000eee0000000200 */
[C---:B------:R-:W-:Y:S08]  /*2420*/  HMMA.16816.F32.BF16 R48, R192.reuse, R50, R56 ;  /* 0x00000032c030723c */ /* 0x040ff00000041838 */
[C---:B----4-:R-:W-:Y:S01]  /*2430*/  HMMA.16816.F32.BF16 R56, R192.reuse, R44, R64 ;  /* 0x0000002cc038723c */ /* 0x050fe20000041840 */
[----:B------:R-:W4:Y:S07]  /*2440*/  LDSM.16.M88.4 R64, [R250+0x1800] ;  /* 0x00180000fa40783b */ /* 0x000f2e0000000200 */
[C---:B------:R-:W-:Y:S08]  /*2450*/  HMMA.16816.F32.BF16 R44, R192.reuse, R46, R40 ;  /* 0x0000002ec02c723c */ /* 0x040ff00000041828 */
[C---:B-1----:R-:W-:Y:S08]  /*2460*/  HMMA.16816.F32.BF16 R52, R192.reuse, R28, R36 ;  /* 0x0000001cc034723c */ /* 0x042ff00000041824 */
[C---:B------:R-:W-:Y:S01]  /*2470*/  HMMA.16816.F32.BF16 R40, R192.reuse, R30, R24 ;  /* 0x0000001ec028723c */ /* 0x040fe20000041818 */
[----:B------:R-:W-:Y:S07]  /*2480*/  LDSM.16.M88.4 R28, [R155+0x12900] ;  /* 0x012900009b1c783b */ /* 0x000fee0000000200 */
[C---:B--2---:R-:W-:Y:S08]  /*2490*/  HMMA.16816.F32.BF16 R36, R192.reuse, R16, R20 ;  /* 0x00000010c024723c */ /* 0x044ff00000041814 */
[----:B------:R-:W-:Y:S01]  /*24a0*/  HMMA.16816.F32.BF16 R20, R192, R18, R12 ;  /* 0x00000012c014723c */ /* 0x000fe2000004180c */
[----:B------:R-:W1:Y:S07]  /*24b0*/  LDSM.16.M88.4 R16, [R155+0x12100] ;  /* 0x012100009b10783b */ /* 0x000e6e0000000200 */
[C---:B-----5:R-:W-:Y:S08]  /*24c0*/  HMMA.16816.F32.BF16 R12, R196.reuse, R32, R8 ;  /* 0x00000020c40c723c */ /* 0x060ff00000041808 */
[C---:B------:R-:W-:Y:S08]  /*24d0*/  HMMA.16816.F32.BF16 R8, R196.reuse, R34, R48 ;  /* 0x00000022c408723c */ /* 0x040ff00000041830 */
[C---:B---3--:R-:W-:Y:S01]  /*24e0*/  HMMA.16816.F32.BF16 R24, R196.reuse, R60, R56 ;  /* 0x0000003cc418723c */ /* 0x048fe20000041838 */
[----:B------:R-:W-:Y:S07]  /*24f0*/  LDSM.16.M88.4 R56, [R155+0x13900] ;  /* 0x013900009b38783b */ /* 0x000fee0000000200 */
[C---:B------:R-:W-:Y:S01]  /*2500*/  HMMA.16816.F32.BF16 R32, R196.reuse, R62, R44 ;  /* 0x0000003ec420723c */ /* 0x040fe2000004182c */
[----:B------:R-:W2:Y:S07]  /*2510*/  LDSM.16.M88.4 R60, [R155+0x13100] ;  /* 0x013100009b3c783b */ /* 0x000eae0000000200 */
[C---:B------:R-:W-:Y:S08]  /*2520*/  HMMA.16816.F32.BF16 R52, R196.reuse, R68, R52 ;  /* 0x00000044c434723c */ /* 0x040ff00000041834 */
[C---:B------:R-:W-:Y:S01]  /*2530*/  HMMA.16816.F32.BF16 R48, R196.reuse, R70, R40 ;  /* 0x00000046c430723c */ /* 0x040fe20000041828 */
[----:B------:R-:W3:Y:S07]  /*2540*/  LDSM.16.M88.4 R68, [R86+0x2800] ;  /* 0x002800005644783b */ /* 0x000eee0000000200 */
[C---:B----4-:R-:W-:Y:S08]  /*2550*/  HMMA.16816.F32.BF16 R44, R196.reuse, R64, R36 ;  /* 0x00000040c42c723c */ /* 0x050ff00000041824 */
[----:B------:R-:W-:Y:S01]  /*2560*/  HMMA.16816.F32.BF16 R40, R196, R66, R20 ;  /* 0x00000042c428723c */ /* 0x000fe20000041814 */
[----:B------:R-:W4:Y:S07]  /*2570*/  LDSM.16.M88.4 R64, [R86+0x3000] ;  /* 0x003000005640783b */ /* 0x000f2e0000000200 */
[C---:B-1----:R-:W-:Y:S08]  /*2580*/  HMMA.16816.F32.BF16 R36, R200.reuse, R16, R12 ;  /* 0x00000010c824723c */ /* 0x042ff0000004180c */
[C---:B------:R-:W-:Y:S08]  /*2590*/  HMMA.16816.F32.BF16 R20, R200.reuse, R18, R8 ;  /* 0x00000012c814723c */ /* 0x040ff00000041808 */
[C---:B------:R-:W-:Y:S08]  /*25a0*/  HMMA.16816.F32.BF16 R16, R200.reuse, R28, R24 ;  /* 0x0000001cc810723c */ /* 0x040ff00000041818 */
[C---:B--2---:R-:W-:Y:S01]  /*25b0*/  HMMA.16816.F32.BF16 R8, R200.reuse, R60, R52 ;  /* 0x0000003cc808723c */ /* 0x044fe20000041834 */
[----:B------:R-:W-:Y:S07]  /*25c0*/  LDSM.16.M88.4 R52, [R84+0x12100] ;  /* 0x012100005434783b */ /* 0x000fee0000000200 */
[C---:B------:R-:W-:Y:S01]  /*25d0*/  HMMA.16816.F32.BF16 R24, R200.reuse, R62, R48 ;  /* 0x0000003ec818723c */ /* 0x040fe20000041830 */
[----:B------:R-:W1:Y:S07]  /*25e0*/  LDSM.16.M88.4 R60, [R86+0x3800] ;  /* 0x00380000563c783b */ /* 0x000e6e0000000200 */
[C---:B------:R-:W-:Y:S08]  /*25f0*/  HMMA.16816.F32.BF16 R12, R200.reuse, R30, R32 ;  /* 0x0000001ec80c723c */ /* 0x040ff00000041820 */
[C---:B------:R-:W-:Y:S08]  /*2600*/  HMMA.16816.F32.BF16 R28, R200.reuse, R56, R44 ;  /* 0x00000038c81c723c */ /* 0x040ff0000004182c */
[----:B------:R-:W-:Y:S01]  /*2610*/  HMMA.16816.F32.BF16 R48, R200, R58, R40 ;  /* 0x0000003ac830723c */ /* 0x000fe20000041828 */
[----:B------:R-:W2:Y:S07]  /*2620*/  LDSM.16.M88.4 R56, [R84+0x12900] ;  /* 0x012900005438783b */ /* 0x000eae0000000200 */
[C---:B------:R-:W-:Y:S01]  /*2630*/  HMMA.16816.F32.BF16 R44, R204.reuse, R74, R20 ;  /* 0x0000004acc2c723c */ /* 0x040fe20000041814 */
[----:B------:R-:W5:Y:S07]  /*2640*/  LDSM.16.M88.4 R20, [R84+0x13100] ;  /* 0x013100005414783b */ /* 0x000f6e0000000200 */
[C---:B------:R-:W-:Y:S01]  /*2650*/  HMMA.16816.F32.BF16 R32, R204.reuse, R72, R36 ;  /* 0x00000048cc20723c */ /* 0x040fe20000041824 */
[----:B------:R-:W-:Y:S07]  /*2660*/  LDSM.16.M88.4 R72, [R250+0x3800] ;  /* 0x00380000fa48783b */ /* 0x000fee0000000200 */
[C---:B---3--:R-:W-:Y:S08]  /*2670*/  HMMA.16816.F32.BF16 R40, R204.reuse, R68, R16 ;  /* 0x00000044cc28723c */ /* 0x048ff00000041810 */
[C---:B------:R-:W-:Y:S01]  /*2680*/  HMMA.16816.F32.BF16 R36, R204.reuse, R70, R12 ;  /* 0x00000046cc24723c */ /* 0x040fe2000004180c */
[----:B------:R-:W-:Y:S07]  /*2690*/  LDSM.16.M88.4 R68, [R250+0x2800] ;  /* 0x00280000fa44783b */ /* 0x000fee0000000200 */
[C---:B----4-:R-:W-:Y:S08]  /*26a0*/  HMMA.16816.F32.BF16 R16, R204.reuse, R64, R8 ;  /* 0x00000040cc10723c */ /* 0x050ff00000041808 */
[C---:B------:R-:W-:Y:S01]  /*26b0*/  HMMA.16816.F32.BF16 R12, R204.reuse, R66, R24 ;  /* 0x00000042cc0c723c */ /* 0x040fe20000041818 */
[----:B------:R-:W3:Y:S04]  /*26c0*/  LDSM.16.M88.4 R24, [R84+0x13900] ;  /* 0x013900005418783b */ /* 0x000ee80000000200 */
[----:B------:R-:W-:Y:S03]  /*26d0*/  LDSM.16.M88.4 R64, [R250+0x3000] ;  /* 0x00300000fa40783b */ /* 0x000fe60000000200 */
[C---:B-1----:R-:W-:Y:S08]  /*26e0*/  HMMA.16816.F32.BF16 R8, R204.reuse, R60, R28 ;  /* 0x0000003ccc08723c */ /* 0x042ff0000004181c */
[----:B------:R-:W-:Y:S01]  /*26f0*/  HMMA.16816.F32.BF16 R28, R204, R62, R48 ;  /* 0x0000003ecc1c723c */ /* 0x000fe20000041830 */
[----:B------:R-:W1:Y:S07]  /*2700*/  LDSM.16.M88.4 R60, [R250+0x2000] ;  /* 0x00200000fa3c783b */ /* 0x000e6e0000000200 */
[C---:B------:R-:W-:Y:S08]  /*2710*/  HMMA.16816.F32.BF16 R32, R208.reuse, R52, R32 ;  /* 0x00000034d020723c */ /* 0x040ff00000041820 */
[C---:B------:R-:W-:Y:S08]  /*2720*/  HMMA.16816.F32.BF16 R44, R208.reuse, R54, R44 ;  /* 0x00000036d02c723c */ /* 0x040ff0000004182c */
[C---:B--2---:R-:W-:Y:S08]  /*2730*/  HMMA.16816.F32.BF16 R52, R208.reuse, R56, R40 ;  /* 0x00000038d034723c */ /* 0x044ff00000041828 */
[C---:B------:R-:W-:Y:S01]  /*2740*/  HMMA.16816.F32.BF16 R48, R208.reuse, R58, R36 ;  /* 0x0000003ad030723c */ /* 0x040fe20000041824 */
[----:B------:R-:W-:Y:S07]  /*2750*/  LDSM.16.M88.4 R56, [R155+0x14900] ;  /* 0x014900009b38783b */ /* 0x000fee0000000200 */
[C---:B-----5:R-:W-:Y:S08]  /*2760*/  HMMA.16816.F32.BF16 R40, R208.reuse, R20, R16 ;  /* 0x00000014d028723c */ /* 0x060ff00000041810 */
[C---:B------:R-:W-:Y:S01]  /*2770*/  HMMA.16816.F32.BF16 R36, R208.reuse, R22, R12 ;  /* 0x00000016d024723c */ /* 0x040fe2000004180c */
[----:B------:R-:W2:Y:S07]  /*2780*/  LDSM.16.M88.4 R20, [R155+0x14100] ;  /* 0x014100009b14783b */ /* 0x000eae0000000200 */
[C---:B---3--:R-:W-:Y:S08]  /*2790*/  HMMA.16816.F32.BF16 R16, R208.reuse, R24, R8 ;  /* 0x00000018d010723c */ /* 0x048ff00000041808 */
[----:B------:R-:W-:Y:S08]  /*27a0*/  HMMA.16816.F32.BF16 R12, R208, R26, R28 ;  /* 0x0000001ad00c723c */ /* 0x000ff0000004181c */
[C---:B-1----:R-:W-:Y:S08]  /*27b0*/  HMMA.16816.F32.BF16 R8, R212.reuse, R60, R32 ;  /* 0x0000003cd408723c */ /* 0x042ff00000041820 */
[C---:B------:R-:W-:Y:S01]  /*27c0*/  HMMA.16816.F32.BF16 R28, R212.reuse, R68, R52 ;  /* 0x00000044d41c723c */ /* 0x040fe20000041834 */
[----:B------:R-:W1:Y:S07]  /*27d0*/  LDSM.16.M88.4 R52, [R155+0x15100] ;  /* 0x015100009b34783b */ /* 0x000e6e0000000200 */
[C---:B------:R-:W-:Y:S01]  /*27e0*/  HMMA.16816.F32.BF16 R24, R212.reuse, R62, R44 ;  /* 0x0000003ed418723c */ /* 0x040fe2000004182c */
[----:B------:R-:W-:Y:S07]  /*27f0*/  LDSM.16.M88.4 R60, [R86+0x4000] ;  /* 0x00400000563c783b */ /* 0x000fee0000000200 */
[C---:B------:R-:W-:Y:S01]  /*2800*/  HMMA.16816.F32.BF16 R32, R212.reuse, R70, R48 ;  /* 0x00000046d420723c */ /* 0x040fe20000041830 */
[----:B------:R-:W3:Y:S04]  /*2810*/  LDSM.16.M88.4 R48, [R155+0x15900] ;  /* 0x015900009b30783b */ /* 0x000ee80000000200 */
[----:B------:R-:W4:Y:S03]  /*2820*/  LDSM.16.M88.4 R68, [R86+0x4800] ;  /* 0x004800005644783b */ /* 0x000f260000000200 */
[C---:B------:R-:W-:Y:S08]  /*2830*/  HMMA.16816.F32.BF16 R44, R212.reuse, R64, R40 ;  /* 0x00000040d42c723c */ /* 0x040ff00000041828 */
[C---:B------:R-:W-:Y:S01]  /*2840*/  HMMA.16816.F32.BF16 R40, R212.reuse, R66, R36 ;  /* 0x00000042d428723c */ /* 0x040fe20000041824 */
[----:B------:R-:W5:Y:S07]  /*2850*/  LDSM.16.M88.4 R64, [R86+0x5000] ;  /* 0x005000005640783b */ /* 0x000f6e0000000200 */
[C---:B------:R-:W-:Y:S08]  /*2860*/  HMMA.16816.F32.BF16 R36, R212.reuse, R72, R16 ;  /* 0x00000048d424723c */ /* 0x040ff00000041810 */
[----:B------:R-:W-:Y:S01]  /*2870*/  HMMA.16816.F32.BF16 R16, R212, R74, R12 ;  /* 0x0000004ad410723c */ /* 0x000fe2000004180c */
[----:B------:R-:W-:Y:S07]  /*2880*/  LDSM.16.M88.4 R72, [R84+0x14100] ;  /* 0x014100005448783b */ /* 0x000fee0000000200 */
[C---:B--2---:R-:W-:Y:S08]  /*2890*/  HMMA.16816.F32.BF16 R12, R216.reuse, R20, R8 ;  /* 0x00000014d80c723c */ /* 0x044ff00000041808 */
[C---:B------:R-:W-:Y:S08]  /*28a0*/  HMMA.16816.F32.BF16 R8, R216.reuse, R22, R24 ;  /* 0x00000016d808723c */ /* 0x040ff00000041818 */
[C---:B------:R-:W-:Y:S08]  /*28b0*/  HMMA.16816.F32.BF16 R20, R216.reuse, R56, R28 ;  /* 0x00000038d814723c */ /* 0x040ff0000004181c */
[C---:B------:R-:W-:Y:S01]  /*28c0*/  HMMA.16816.F32.BF16 R32, R216.reuse, R58, R32 ;  /* 0x0000003ad820723c */ /* 0x040fe20000041820 */
[----:B------:R-:W2:Y:S07]  /*28d0*/  LDSM.16.M88.4 R56, [R86+0x5800] ;  /* 0x005800005638783b */ /* 0x000eae0000000200 */
[C---:B-1----:R-:W-:Y:S08]  /*28e0*/  HMMA.16816.F32.BF16 R44, R216.reuse, R52, R44 ;  /* 0x00000034d82c723c */ /* 0x042ff0000004182c */
[C---:B------:R-:W-:Y:S01]  /*28f0*/  HMMA.16816.F32.BF16 R40, R216.reuse, R54, R40 ;  /* 0x00000036d828723c */ /* 0x040fe20000041828 */
[----:B------:R-:W1:Y:S07]  /*2900*/  LDSM.16.M88.4 R52, [R84+0x15100] ;  /* 0x015100005434783b */ /* 0x000e6e0000000200 */
[C---:B---3--:R-:W-:Y:S08]  /*2910*/  HMMA.16816.F32.BF16 R36, R216.reuse, R48, R36 ;  /* 0x00000030d824723c */ /* 0x048ff00000041824 */
[----:B------:R-:W-:Y:S08]  /*2920*/  HMMA.16816.F32.BF16 R28, R216, R50, R16 ;  /* 0x00000032d81c723c */ /* 0x000ff00000041810 */
[C---:B------:R-:W-:Y:S08]  /*2930*/  HMMA.16816.F32.BF16 R24, R220.reuse, R60, R12 ;  /* 0x0000003cdc18723c */ /* 0x040ff0000004180c */
[C---:B------:R-:W-:Y:S01]  /*2940*/  HMMA.16816.F32.BF16 R16, R220.reuse, R62, R8 ;  /* 0x0000003edc10723c */ /* 0x040fe20000041808 */
[----:B------:R-:W3:Y:S07]  /*2950*/  LDSM.16.M88.4 R60, [R84+0x15900] ;  /* 0x01590000543c783b */ /* 0x000eee0000000200 */
[C---:B----4-:R-:W-:Y:S08]  /*2960*/  HMMA.16816.F32.BF16 R12, R220.reuse, R68, R20 ;  /* 0x00000044dc0c723c */ /* 0x050ff00000041814 */
[C---:B------:R-:W-:Y:S01]  /*2970*/  HMMA.16816.F32.BF16 R8, R220.reuse, R70, R32 ;  /* 0x00000046dc08723c */ /* 0x040fe20000041820 */
[----:B------:R-:W-:Y:S07]  /*2980*/  LDSM.16.M88.4 R68, [R155+0x17900] ;  /* 0x017900009b44783b */ /* 0x000fee0000000200 */
[C---:B-----5:R-:W-:Y:S08]  /*2990*/  HMMA.16816.F32.BF16 R44, R220.reuse, R64, R44 ;  /* 0x00000040dc2c723c */ /* 0x060ff0000004182c */
[C---:B------:R-:W-:Y:S01]  /*29a0*/  HMMA.16816.F32.BF16 R40, R220.reuse, R66, R40 ;  /* 0x00000042dc28723c */ /* 0x040fe20000041828 */
[----:B------:R-:W-:Y:S07]  /*29b0*/  LDSM.16.M88.4 R64, [R84+0x16100] ;  /* 0x016100005440783b */ /* 0x000fee0000000200 */
[C---:B--2---:R-:W-:Y:S08]  /*29c0*/  HMMA.16816.F32.BF16 R48, R220.reuse, R56, R36 ;  /* 0x00000038dc30723c */ /* 0x044ff00000041824 */
[----:B------:R-:W-:Y:S01]  /*29d0*/  HMMA.16816.F32.BF16 R36, R220, R58, R28 ;  /* 0x0000003adc24723c */ /* 0x000fe2000004181c */
[----:B------:R-:W-:Y:S07]  /*29e0*/  LDSM.16.M88.4 R56, [R155+0x16100] ;  /* 0x016100009b38783b */ /* 0x000fee0000000200 */
[C---:B------:R-:W-:Y:S01]  /*29f0*/  HMMA.16816.F32.BF16 R32, R224.reuse, R72, R24 ;  /* 0x00000048e020723c */ /* 0x040fe20000041818 */
[----:B------:R-:W2:Y:S07]  /*2a00*/  LDSM.16.M88.4 R24, [R250+0x4000] ;  /* 0x00400000fa18783b */ /* 0x000eae0000000200 */
[C---:B------:R-:W-:Y:S01]  /*2a10*/  HMMA.16816.F32.BF16 R28, R224.reuse, R74, R16 ;  /* 0x0000004ae01c723c */ /* 0x040fe20000041810 */
[----:B------:R-:W4:Y:S04]  /*2a20*/  LDSM.16.M88.4 R16, [R250+0x4800] ;  /* 0x00480000fa10783b */ /* 0x000f280000000200 */
[----:B------:R-:W-:Y:S03]  /*2a30*/  LDSM.16.M88.4 R72, [R155+0x17100] ;  /* 0x017100009b48783b */ /* 0x000fe60000000200 */
[C---:B------:R-:W-:Y:S08]  /*2a40*/  HMMA.16816.F32.BF16 R20, R224.reuse, R76, R12 ;  /* 0x0000004ce014723c */ /* 0x040ff0000004180c */
[C---:B------:R-:W-:Y:S01]  /*2a50*/  HMMA.16816.F32.BF16 R12, R224.reuse, R78, R8 ;  /* 0x0000004ee00c723c */ /* 0x040fe20000041808 */
[----:B------:R-:W-:Y:S07]  /*2a60*/  LDSM.16.M88.4 R76, [R86+0x6000] ;  /* 0x00600000564c783b */ /* 0x000fee0000000200 */
[C---:B-1----:R-:W-:Y:S08]  /*2a70*/  HMMA.16816.F32.BF16 R8, R224.reuse, R52, R44 ;  /* 0x00000034e008723c */ /* 0x042ff0000004182c */
[C---:B------:R-:W-:Y:S01]  /*2a80*/  HMMA.16816.F32.BF16 R44, R224.reuse, R54, R40 ;  /* 0x00000036e02c723c */ /* 0x040fe20000041828 */
[----:B------:R-:W1:Y:S04]  /*2a90*/  LDSM.16.M88.4 R40, [R250+0x5000] ;  /* 0x00500000fa28783b */ /* 0x000e680000000200 */
[----:B------:R-:W5:Y:S03]  /*2aa0*/  LDSM.16.M88.4 R52, [R250+0x5800] ;  /* 0x00580000fa34783b */ /* 0x000f660000000200 */
[C---:B---3--:R-:W-:Y:S08]  /*2ab0*/  HMMA.16816.F32.BF16 R48, R224.reuse, R60, R48 ;  /* 0x0000003ce030723c */ /* 0x048ff00000041830 */
[----:B------:R-:W-:Y:S01]  /*2ac0*/  HMMA.16816.F32.BF16 R36, R224, R62, R36 ;  /* 0x0000003ee024723c */ /* 0x000fe20000041824 */
[----:B------:R-:W3:Y:S07]  /*2ad0*/  LDSM.16.M88.4 R60, [R155+0x16900] ;  /* 0x016900009b3c783b */ /* 0x000eee0000000200 */
[C---:B--2---:R-:W-:Y:S08]  /*2ae0*/  HMMA.16816.F32.BF16 R32, R228.reuse, R24, R32 ;  /* 0x00000018e420723c */ /* 0x044ff00000041820 */
[C---:B------:R-:W-:Y:S08]  /*2af0*/  HMMA.16816.F32.BF16 R28, R228.reuse, R26, R28 ;  /* 0x0000001ae41c723c */ /* 0x040ff0000004181c */
[C---:B----4-:R-:W-:Y:S08]  /*2b00*/  HMMA.16816.F32.BF16 R24, R228.reuse, R16, R20 ;  /* 0x00000010e418723c */ /* 0x050ff00000041814 */
[C---:B------:R-:W-:Y:S08]  /*2b10*/  HMMA.16816.F32.BF16 R20, R228.reuse, R18, R12 ;  /* 0x00000012e414723c */ /* 0x040ff0000004180c */
[C---:B-1----:R-:W-:Y:S08]  /*2b20*/  HMMA.16816.F32.BF16 R16, R228.reuse, R40, R8 ;  /* 0x00000028e410723c */ /* 0x042ff00000041808 */
[C---:B-----5:R-:W-:Y:S08]  /*2b30*/  HMMA.16816.F32.BF16 R8, R228.reuse, R52, R48 ;  /* 0x00000034e408723c */ /* 0x060ff00000041830 */
[C---:B------:R-:W-:Y:S01]  /*2b40*/  HMMA.16816.F32.BF16 R12, R228.reuse, R42, R44 ;  /* 0x0000002ae40c723c */ /* 0x040fe2000004182c */
[----:B------:R-:W1:Y:S07]  /*2b50*/  LDSM.16.M88.4 R44, [R86+0x6800] ;  /* 0x00680000562c783b */ /* 0x000e6e0000000200 */
[----:B------:R-:W-:Y:S01]  /*2b60*/  HMMA.16816.F32.BF16 R48, R228, R54, R36 ;  /* 0x00000036e430723c */ /* 0x000fe20000041824 */
[----:B------:R-:W-:Y:S07]  /*2b70*/  LDSM.16.M88.4 R52, [R86+0x7000] ;  /* 0x007000005634783b */ /* 0x000fee0000000200 */
[C---:B------:R-:W-:Y:S08]  /*2b80*/  HMMA.16816.F32.BF16 R40, R232.reuse, R56, R32 ;  /* 0x00000038e828723c */ /* 0x040ff00000041820 */
[C---:B------:R-:W-:Y:S08]  /*2b90*/  HMMA.16816.F32.BF16 R36, R232.reuse, R58, R28 ;  /* 0x0000003ae824723c */ /* 0x040ff0000004181c */
[C---:B---3--:R-:W-:Y:S08]  /*2ba0*/  HMMA.16816.F32.BF16 R32, R232.reuse, R60, R24 ;  /* 0x0000003ce820723c */ /* 0x048ff00000041818 */
[C---:B------:R-:W-:Y:S01]  /*2bb0*/  HMMA.16816.F32.BF16 R28, R232.reuse, R62, R20 ;  /* 0x0000003ee81c723c */ /* 0x040fe20000041814 */
[----:B------:R-:W2:Y:S07]  /*2bc0*/  LDSM.16.M88.4 R60, [R86+0x7800] ;  /* 0x00780000563c783b */ /* 0x000eae0000000200 */
[C---:B------:R-:W-:Y:S08]  /*2bd0*/  HMMA.16816.F32.BF16 R24, R232.reuse, R72, R16 ;  /* 0x00000048e818723c */ /* 0x040ff00000041810 */
[C---:B------:R-:W-:Y:S08]  /*2be0*/  HMMA.16816.F32.BF16 R16, R232.reuse, R68, R8 ;  /* 0x00000044e810723c */ /* 0x040ff00000041808 */
[C---:B------:R-:W-:Y:S08]  /*2bf0*/  HMMA.16816.F32.BF16 R20, R232.reuse, R74, R12 ;  /* 0x0000004ae814723c */ /* 0x040ff0000004180c */
[----:B------:R-:W-:Y:S01]  /*2c00*/  HMMA.16816.F32.BF16 R12, R232, R70, R48 ;  /* 0x00000046e80c723c */ /* 0x000fe20000041830 */
[----:B------:R-:W3:Y:S07]  /*2c10*/  LDSM.16.M88.4 R68, [R84+0x16900] ;  /* 0x016900005444783b */ /* 0x000eee0000000200 */
[C---:B------:R-:W-:Y:S08]  /*2c20*/  HMMA.16816.F32.BF16 R8, R236.reuse, R76, R40 ;  /* 0x0000004cec08723c */ /* 0x040ff00000041828 */
[C---:B------:R-:W-:Y:S01]  /*2c30*/  HMMA.16816.F32.BF16 R48, R236.reuse, R78, R36 ;  /* 0x0000004eec30723c */ /* 0x040fe20000041824 */
[----:B------:R-:W-:Y:S07]  /*2c40*/  LDSM.16.M88.4 R36, [R84+0x17100] ;  /* 0x017100005424783b */ /* 0x000fee0000000200 */
[C---:B-1----:R-:W-:Y:S08]  /*2c50*/  HMMA.16816.F32.BF16 R56, R236.reuse, R44, R32 ;  /* 0x0000002cec38723c */ /* 0x042ff00000041820 */
[C---:B------:R-:W-:Y:S08]  /*2c60*/  HMMA.16816.F32.BF16 R44, R236.reuse, R46, R28 ;  /* 0x0000002eec2c723c */ /* 0x040ff0000004181c */
[C---:B--2---:R-:W-:Y:S01]  /*2c70*/  HMMA.16816.F32.BF16 R28, R236.reuse, R60, R16 ;  /* 0x0000003cec1c723c */ /* 0x044fe20000041810 */
[----:B------:R-:W1:Y:S07]  /*2c80*/  LDSM.16.M88.4 R16, [R250+0x6000] ;  /* 0x00600000fa10783b */ /* 0x000e6e0000000200 */
[C---:B------:R-:W-:Y:S01]  /*2c90*/  HMMA.16816.F32.BF16 R32, R236.reuse, R54, R20 ;  /* 0x00000036ec20723c */ /* 0x040fe20000041814 */
[----:B------:R-:W2:Y:S07]  /*2ca0*/  LDSM.16.M88.4 R20, [R84+0x17900] ;  /* 0x017900005414783b */ /* 0x000eae0000000200 */
[C---:B------:R-:W-:Y:S01]  /*2cb0*/  HMMA.16816.F32.BF16 R40, R236.reuse, R52, R24 ;  /* 0x00000034ec28723c */ /* 0x040fe20000041818 */
[----:B------:R-:W4:Y:S07]  /*2cc0*/  LDSM.16.M88.4 R52, [R250+0x6800] ;  /* 0x00680000fa34783b */ /* 0x000f2e0000000200 */
[----:B------:R-:W-:Y:S01]  /*2cd0*/  HMMA.16816.F32.BF16 R24, R236, R62, R12 ;  /* 0x0000003eec18723c */ /* 0x000fe2000004180c */
[----:B------:R-:W5:Y:S07]  /*2ce0*/  LDSM.16.M88.4 R60, [R250+0x7800] ;  /* 0x00780000fa3c783b */ /* 0x000f6e0000000200 */
[C---:B------:R-:W-:Y:S08]  /*2cf0*/  HMMA.16816.F32.BF16 R12, R240.reuse, R64, R8 ;  /* 0x00000040f00c723c */ /* 0x040ff00000041808 */
[C---:B------:R-:W-:Y:S08]  /*2d00*/  HMMA.16816.F32.BF16 R8, R240.reuse, R66, R48 ;  /* 0x00000042f008723c */ /* 0x040ff00000041830 */
[----:B---3--:R-:W-:Y:S01]  /*2d10*/  HMMA.16816.F32.BF16 R48, R240, R68, R56 ;  /* 0x00000044f030723c */ /* 0x008fe20000041838 */
[----:B------:R-:W3:Y:S01]  /*2d20*/  LDSM.16.M88.4 R56, [R250+0x7000] ;  /* 0x00700000fa38783b */ /* 0x000ee20000000200 */
[----:B------:R-:W-:-:S06]  /*2d30*/  DEPBAR.LE SB0, 0x0 ;  /* 0x000080000000791a */ /* 0x000fcc0000000000 */
[----:B------:R-:W-:Y:S08]  /*2d40*/  HMMA.16816.F32.BF16 R44, R240, R70, R44 ;  /* 0x00000046f02c723c */ /* 0x000ff0000004182c */
[----:B-1----:R-:W-:Y:S08]  /*2d50*/  HMMA.16816.F32.BF16 R12, R244, R16, R12 ;  /* 0x00000010f40c723c */ /* 0x002ff0000004180c */
[----:B--2---:R-:W-:Y:S08]  /*2d60*/  HMMA.16816.F32.BF16 R24, R240, R22, R24 ;  /* 0x00000016f018723c */ /* 0x004ff00000041818 */
[----:B------:R-:W-:Y:S08]  /*2d70*/  HMMA.16816.F32.BF16 R8, R244, R18, R8 ;  /* 0x00000012f408723c */ /* 0x000ff00000041808 */
[----:B------:R-:W-:Y:S01]  /*2d80*/  HMMA.16816.F32.BF16 R40, R240, R36, R40 ;  /* 0x00000024f028723c */ /* 0x000fe20000041828 */
[----:B------:R-:W-:-:S02]  /*2d90*/  FSEL R7, R12, -INF , P0 ;  /* 0xff8000000c077808 */ /* 0x000fc40000000000 */
[----:B------:R-:W-:-:S04]  /*2da0*/  FSEL R6, R13, -INF , P2 ;  /* 0xff8000000d067808 */ /* 0x000fc80001000000 */
[----:B------:R-:W-:Y:S01]  /*2db0*/  FMNMX.FTZ R3, R7, R6, !PT ;  /* 0x0000000607037209 */ /* 0x000fe20007810000 */
[C---:B------:R-:W-:Y:S07]  /*2dc0*/  HMMA.16816.F32.BF16 R28, R240.reuse, R20, R28 ;  /* 0x00000014f01c723c */ /* 0x040fee000004181c */
[----:B------:R-:W-:Y:S01]  /*2dd0*/  FSEL R20, R14, -INF , P0 ;  /* 0xff8000000e147808 */ /* 0x000fe20000000000 */
[----:B------:R-:W-:Y:S01]  /*2de0*/  HMMA.16816.F32.BF16 R32, R240, R38, R32 ;  /* 0x00000026f020723c */ /* 0x000fe20000041820 */
[----:B------:R-:W-:Y:S01]  /*2df0*/  BAR.SYNC.DEFER_BLOCKING 0x0 ;  /* 0x0000000000007b1d */ /* 0x000fe20000010000 */
[----:B------:R-:W-:-:S06]  /*2e00*/  ISETP.GT.AND P0, PT, R2, 0x9, PT ;  /* 0x000000090200780c */ /* 0x000fcc0003f04270 */
[C---:B----4-:R-:W-:Y:S08]  /*2e10*/  HMMA.16816.F32.BF16 R16, R244.reuse, R52, R48 ;  /* 0x00000034f410723c */ /* 0x050ff00000041830 */
[C---:B------:R-:W-:Y:S08]  /*2e20*/  HMMA.16816.F32.BF16 R44, R244.reuse, R54, R44 ;  /* 0x00000036f42c723c */ /* 0x040ff0000004182c */
[C---:B-----5:R-:W-:Y:S07]  /*2e30*/  HMMA.16816.F32.BF16 R48, R244.reuse, R62, R24 ;  /* 0x0000003ef430723c */ /* 0x060fee0000041818 */
[----:B------:R-:W-:Y:S01]  /*2e40*/  FSEL R25, R10, -INF , P1 ;  /* 0xff8000000a197808 */ /* 0x000fe20000800000 */
[----:B---3--:R-:W-:Y:S01]  /*2e50*/  HMMA.16816.F32.BF16 R36, R244, R56, R40 ;  /* 0x00000038f424723c */ /* 0x008fe20000041828 */
[----:B------:R-:W-:-:S02]  /*2e60*/  FSEL R10, R8, -INF , P1 ;  /* 0xff800000080a7808 */ /* 0x000fc40000800000 */
[----:B------:R-:W-:Y:S02]  /*2e70*/  FSEL R26, R15, -INF , P2 ;  /* 0xff8000000f1a7808 */ /* 0x000fe40001000000 */
[----:B------:R-:W-:Y:S02]  /*2e80*/  ISETP.GT.AND P2, PT, R2, 0x10, PT ;  /* 0x000000100200780c */ /* 0x000fe40003f44270 */
[----:B------:R-:W-:Y:S01]  /*2e90*/  FMNMX.FTZ R3, R10, R3, !PT ;  /* 0x000000030a037209 */ /* 0x000fe20007810000 */
[----:B------:R-:W-:Y:S01]  /*2ea0*/  HMMA.16816.F32.BF16 R40, R244, R60, R28 ;  /* 0x0000003cf428723c */ /* 0x000fe2000004181c */
[----:B------:R-:W-:Y:S02]  /*2eb0*/  ISETP.GT.AND P1, PT, R2, 0x11, PT ;  /* 0x000000110200780c */ /* 0x000fe40003f24270 */
[----:B------:R-:W-:Y:S02]  /*2ec0*/  FSEL R13, R16, -INF , P2 ;  /* 0xff800000100d7808 */ /* 0x000fe40001000000 */
[----:B------:R-:W-:-:S02]  /*2ed0*/  FSEL R15, R17, -INF , P1 ;  /* 0xff800000110f7808 */ /* 0x000fc40000800000 */
[----:B------:R-:W-:Y:S01]  /*2ee0*/  FSEL R28, R11, -INF , P0 ;  /* 0xff8000000b1c7808 */ /* 0x000fe20000000000 */
[----:B------:R-:W-:Y:S01]  /*2ef0*/  HMMA.16816.F32.BF16 R32, R244, R58, R32 ;  /* 0x0000003af420723c */ /* 0x000fe20000041820 */
[----:B------:R-:W-:Y:S02]  /*2f00*/  FSEL R11, R9, -INF , P0 ;  /* 0xff800000090b7808 */ /* 0x000fe40000000000 */
[----:B------:R-:W-:Y:S02]  /*2f10*/  ISETP.GT.AND P0, PT, R2, 0x18, PT ;  /* 0x000000180200780c */ /* 0x000fe40003f04270 */
[----:B------:R-:W-:Y:S02]  /*2f20*/  FMNMX.FTZ R3, R11, R3, !PT ;  /* 0x000000030b037209 */ /* 0x000fe40007810000 */
[----:B------:R-:W-:Y:S02]  /*2f30*/  FSEL R29, R19, -INF , P1 ;  /* 0xff800000131d7808 */ /* 0x000fe40000800000 */
[----:B------:R-:W-:-:S02]  /*2f40*/  FMNMX.FTZ R3, R13, R3, !PT ;  /* 0x000000030d037209 */ /* 0x000fc40007810000 */
[----:B------:R-:W-:Y:S02]  /*2f50*/  ISETP.GT.AND P1, PT, R2, 0x19, PT ;  /* 0x000000190200780c */ /* 0x000fe40003f24270 */
[----:B------:R-:W-:Y:S02]  /*2f60*/  FSEL R24, R44, -INF , P0 ;  /* 0xff8000002c187808 */ /* 0x000fe40000000000 */
[----:B------:R-:W-:Y:S02]  /*2f70*/  FMNMX.FTZ R3, R15, R3, !PT ;  /* 0x000000030f037209 */ /* 0x000fe40007810000 */
[----:B------:R-:W-:Y:S02]  /*2f80*/  FSEL R30, R18, -INF , P2 ;  /* 0xff800000121e7808 */ /* 0x000fe40001000000 */
[----:B------:R-:W-:Y:S02]  /*2f90*/  FSEL R27, R45, -INF , P1 ;  /* 0xff8000002d1b7808 */ /* 0x000fe40000800000 */
[----:B------:R-:W-:-:S02]  /*2fa0*/  ISETP.GT.AND P2, PT, R2, 0x20, PT ;  /* 0x000000200200780c */ /* 0x000fc40003f44270 */
[----:B------:R-:W-:Y:S02]  /*2fb0*/  FMNMX.FTZ R3, R24, R3, !PT ;  /* 0x0000000318037209 */ /* 0x000fe40007810000 */
[----:B------:R-:W-:Y:S02]  /*2fc0*/  FSEL R53, R47, -INF , P1 ;  /* 0xff8000002f357808 */ /* 0x000fe40000800000 */
[----:B------:R-:W-:Y:S02]  /*2fd0*/  ISETP.GT.AND P1, PT, R2, 0x21, PT ;  /* 0x000000210200780c */ /* 0x000fe40003f24270 */
[----:B------:R-:W-:Y:S02]  /*2fe0*/  FSEL R94, R36, -INF , P2 ;  /* 0xff800000245e7808 */ /* 0x000fe40001000000 */
[----:B------:R-:W-:Y:S02]  /*2ff0*/  FMNMX.FTZ R3, R27, R3, !PT ;  /* 0x000000031b037209 */ /* 0x000fe40007810000 */
        /* <DEDUP_REMOVED lines=12> */
[----:B------:R-:W-:-:S02]  /*30c0*/  FSEL R91, R33, -INF , P1 ;  /* 0xff800000215b7808 */ /* 0x000fc40000800000 */
[----:B------:R-:W-:Y:S02]  /*30d0*/  ISETP.GT.AND P0, PT, R2, 0x30, PT ;  /* 0x000000300200780c */ /* 0x000fe40003f04270 */
        /* <DEDUP_REMOVED lines=8> */
[----:B------:R-:W-:Y:S02]  /*3160*/  FSEL R96, R42, -INF , P0 ;  /* 0xff8000002a607808 */ /* 0x000fe40000000000 */
[----:B------:R-:W-:Y:S02]  /*3170*/  ISETP.GT.AND P1, PT, R2, 0x38, PT ;  /* 0x000000380200780c */ /* 0x000fe40003f24270 */
[----:B------:R-:W-:-:S02]  /*3180*/  FSEL R88, R41, -INF , P2 ;  /* 0xff80000029587808 */ /* 0x000fc40001000000 */
[----:B------:R-:W-:Y:S02]  /*3190*/  FMNMX.FTZ R3, R90, R3, !PT ;  /* 0x000000035a037209 */ /* 0x000fe40007810000 */
[----:B------:R-:W-:Y:S02]  /*31a0*/  ISETP.GT.AND P0, PT, R2, 0x39, PT ;  /* 0x000000390200780c */ /* 0x000fe40003f04270 */
[----:B------:R-:W-:Y:S02]  /*31b0*/  FMNMX.FTZ R2, R52, R8, !PT ;  /* 0x0000000834027209 */ /* 0x000fe40007810000 */
[----:B------:R-:W-:Y:S02]  /*31c0*/  FSEL R85, R48, -INF , P1 ;  /* 0xff80000030557808 */ /* 0x000fe40000800000 */
[----:B------:R-:W-:Y:S02]  /*31d0*/  FMNMX.FTZ R152, R88, R3, !PT ;  /* 0x0000000358987209 */ /* 0x000fe40007810000 */
[----:B------:R-:W-:-:S02]  /*31e0*/  FMNMX.FTZ R2, R53, R2, !PT ;  /* 0x0000000235027209 */ /* 0x000fc40007810000 */
[----:B------:R-:W-:Y:S02]  /*31f0*/  FSEL R84, R49, -INF , P0 ;  /* 0xff80000031547808 */ /* 0x000fe40000000000 */
[----:B------:R-:W-:Y:S02]  /*3200*/  FMNMX.FTZ R152, R85, R152, !PT ;  /* 0x0000009855987209 */ /* 0x000fe40007810000 */
[----:B------:R-:W-:Y:S02]  /*3210*/  FMNMX.FTZ R2, R95, R2, !PT ;  /* 0x000000025f027209 */ /* 0x000fe40007810000 */
[----:B------:R-:W-:Y:S02]  /*3220*/  FMNMX.FTZ R152, R84, R152, !PT ;  /* 0x0000009854987209 */ /* 0x000fe40007810000 */
[----:B------:R-:W-:Y:S02]  /*3230*/  FMNMX.FTZ R2, R97, R2, !PT ;  /* 0x0000000261027209 */ /* 0x000fe40007810000 */
[----:B------:R-:W-:Y:S01]  /*3240*/  FSEL R89, R43, -INF , P2 ;  /* 0xff8000002b597808 */ /* 0x000fe20001000000 */
[----:B------:R-:W1:Y:S01]  /*3250*/  SHFL.BFLY PT, R3, R152, 0x2, 0x1f ;  /* 0x0c401f0098037f89 */ /* 0x000e6200000e0000 */
[----:B------:R-:W-:-:S02]  /*3260*/  FMNMX.FTZ R2, R99, R2, !PT ;  /* 0x0000000263027209 */ /* 0x000fc40007810000 */
[----:B------:R-:W-:Y:S02]  /*3270*/  FSEL R87, R50, -INF , P1 ;  /* 0xff80000032577808 */ /* 0x000fe40000800000 */
[----:B------:R-:W-:Y:S02]  /*3280*/  FMNMX.FTZ R2, R98, R2, !PT ;  /* 0x0000000262027209 */ /* 0x000fe40007810000 */
[----:B------:R-:W-:Y:S02]  /*3290*/  FSEL R86, R51, -INF , P0 ;  /* 0xff80000033567808 */ /* 0x000fe40000000000 */
[----:B------:R-:W-:Y:S02]  /*32a0*/  FMNMX.FTZ R2, R96, R2, !PT ;  /* 0x0000000260027209 */ /* 0x000fe40007810000 */
[----:B------:R-:W-:Y:S02]  /*32b0*/  ISETP.GE.AND P0, PT, R81, 0x41, PT ;  /* 0x000000415100780c */ /* 0x000fe40003f06270 */
[----:B------:R-:W-:-:S04]  /*32c0*/  FMNMX.FTZ R2, R89, R2, !PT ;  /* 0x0000000259027209 */ /* 0x000fc80007810000 */
[----:B------:R-:W-:-:S04]  /*32d0*/  FMNMX.FTZ R2, R87, R2, !PT ;  /* 0x0000000257027209 */ /* 0x000fc80007810000 */
[----:B------:R-:W-:Y:S02]  /*32e0*/  FMNMX.FTZ R2, R86, R2, !PT ;  /* 0x0000000256027209 */ /* 0x000fe40007810000 */
[----:B-1----:R-:W-:-:S03]  /*32f0*/  FMNMX.FTZ R152, R152, R3, !PT ;  /* 0x0000000398987209 */ /* 0x002fc60007810000 */
        /* <DEDUP_REMOVED lines=38> */
[----:B------:R-:W-:Y:S01]  /*3560*/  LDSM.16.MT88.4 R16, [R249+0x100] ;  /* 0x00010000f910783b */ /* 0x000fe20000004200 */
[----:B--2---:R-:W-:Y:S01]  /*3570*/  FMUL.FTZ R2, R3, c[0x0][0x2d0] ;  /* 0x0000b40003027a20 */ /* 0x004fe20000410000 */
[----:B----4-:R-:W-:-:S02]  /*3580*/  F2FP.BF16.PACK_AB R10, R108, R83 ;  /* 0x000000536c0a723e */ /* 0x010fc400000010ff */
[----:B------:R-:W-:Y:S02]  /*3590*/  LDSM.16.MT88.4 R48, [R252+0x100] ;  /* 0x00010000fc30783b */ /* 0x000fe40000004200 */
[----:B------:R-:W-:Y:S02]  /*35a0*/  FSEL R2, R2, RZ, P1 ;  /* 0x000000ff02027208 */ /* 0x000fe40000800000 */
[----:B------:R-:W-:Y:S03]  /*35b0*/  LDSM.16.MT88.4 R36, [R248+0x900] ;  /* 0x00090000f824783b */ /* 0x000fe60000004200 */
[--C-:B------:R-:W-:Y:S01]  /*35c0*/  FFMA.FTZ R4, R20, c[0x0][0x2d0], -R2.reuse ;  /* 0x0000b40014047a23 */ /* 0x100fe20000010802 */
[----:B------:R-:W-:Y:S01]  /*35d0*/  LDSM.16.MT88.4 R32, [R249+0x900] ;  /* 0x00090000f920783b */ /* 0x000fe20000004200 */
[----:B------:R-:W-:Y:S02]  /*35e0*/  FFMA.FTZ R0, R52, c[0x0][0x2d0], -R2 ;  /* 0x0000b40034007a23 */ /* 0x000fe40000010802 */
[----:B------:R2:W-:Y:S01]  /*35f0*/  MUFU.EX2 R14, R4 ;  /* 0x00000004000e7308 */ /* 0x0005e20000000800 */
[----:B------:R-:W4:Y:S04]  /*3600*/  LDSM.16.MT88.4 R20, [R248+0x100] ;  /* 0x00010000f814783b */ /* 0x000f280000004200 */
[----:B------:R-:W5:Y:S01]  /*3610*/  LDSM.16.MT88.4 R72, [R252+0x900] ;  /* 0x00090000fc48783b */ /* 0x000f620000004200 */
[----:B-1----:R-:W-:-:S02]  /*3620*/  F2FP.BF16.PACK_AB R8, R81, R82 ;  /* 0x000000525108723e */ /* 0x002fc400000010ff */
[----:B------:R1:W-:Y:S01]  /*3630*/  MUFU.EX2 R149, R0 ;  /* 0x0000000000957308 */ /* 0x0003e20000000800 */
[----:B------:R-:W-:Y:S04]  /*3640*/  LDSM.16.MT88.4 R68, [R249+0x2100] ;  /* 0x00210000f944783b */ /* 0x000fe80000004200 */
[----:B------:R-:W-:Y:S01]  /*3650*/  LDSM.16.MT88.4 R60, [R248+0x2100] ;  /* 0x00210000f83c783b */ /* 0x000fe20000004200 */
[----:B--2---:R-:W-:-:S03]  /*3660*/  FFMA.FTZ R4, R26, c[0x0][0x2d0], -R2 ;  /* 0x0000b4001a047a23 */ /* 0x004fc60000010802 */
[----:B------:R-:W-:Y:S01]  /*3670*/  LDSM.16.MT88.4 R76, [R252+0x2100] ;  /* 0x00210000fc4c783b */ /* 0x000fe20000004200 */
[----:B------:R2:W2:Y:S03]  /*3680*/  MUFU.EX2 R13, R4 ;  /* 0x00000004000d7308 */ /* 0x0004a60000000800 */
[----:B------:R-:W0:Y:S01]  /*3690*/  LDGDEPBAR ;  /* 0x00000000000079af */ /* 0x000e220000000000 */
[----:B-1----:R-:W-:-:S04]  /*36a0*/  FFMA.FTZ R0, R53, c[0x0][0x2d0], -R2 ;  /* 0x0000b40035007a23 */ /* 0x002fc80000010802 */
[----:B------:R-:W3:Y:S01]  /*36b0*/  MUFU.EX2 R131, R0 ;  /* 0x0000000000837308 */ /* 0x000ee20000000800 */
[----:B--2---:R-:W-:Y:S01]  /*36c0*/  FFMA.FTZ R4, R25, c[0x0][0x2d0], -R2 ;  /* 0x0000b40019047a23 */ /* 0x004fe20000010802 */
[----:B------:R-:W-:-:S06]  /*36d0*/  F2FP.BF16.PACK_AB R9, R13, R14 ;  /* 0x0000000e0d09723e */ /* 0x000fcc00000010ff */
[----:B------:R1:W-:Y:S01]  /*36e0*/  MUFU.EX2 R80, R4 ;  /* 0x0000000400507308 */ /* 0x0003e20000000800 */
[----:B---3--:R-:W-:Y:S01]  /*36f0*/  F2FP.BF16.PACK_AB R7, R131, R149 ;  /* 0x000000958307723e */ /* 0x008fe200000010ff */
[----:B-1----:R-:W-:-:S06]  /*3700*/  FFMA.FTZ R4, R28, c[0x0][0x2d0], -R2 ;  /* 0x0000b4001c047a23 */ /* 0x002fcc0000010802 */
[----:B------:R1:W2:Y:S02]  /*3710*/  MUFU.EX2 R178, R4 ;  /* 0x0000000400b27308 */ /* 0x0002a40000000800 */
[----:B-1----:R-:W-:Y:S01]  /*3720*/  FFMA.FTZ R4, R15, c[0x0][0x2d0], -R12 ;  /* 0x0000b4000f047a23 */ /* 0x002fe2000001080c */
[----:B--2---:R-:W-:-:S05]  /*3730*/  F2FP.BF16.PACK_AB R11, R178, R80 ;  /* 0x00000050b20b723e */ /* 0x004fca00000010ff */
[----:B------:R1:W-:Y:S02]  /*3740*/  MUFU.EX2 R148, R4 ;  /* 0x0000000400947308 */ /* 0x0003e40000000800 */
[C---:B----4-:R-:W-:Y:S08]  /*3750*/  HMMA.16816.F32.BF16 R40, R8.reuse, R22, RZ ;  /* 0x000000160828723c */ /* 0x050ff000000418ff */
[----:B------:R-:W-:Y:S01]  /*3760*/  HMMA.16816.F32.BF16 R44, R8, R20, RZ ;  /* 0x00000014082c723c */ /* 0x000fe200000418ff */
[----:B-1----:R-:W-:-:S04]  /*3770*/  FFMA.FTZ R4, R24, c[0x0][0x2d0], -R12 ;  /* 0x0000b40018047a23 */ /* 0x002fc8000001080c */
[----:B------:R1:W-:Y:S03]  /*3780*/  MUFU.EX2 R179, R4 ;  /* 0x0000000400b37308 */ /* 0x0003e60000000800 */
[C---:B------:R-:W-:Y:S08]  /*3790*/  HMMA.16816.F32.BF16 R20, R8.reuse, R18, RZ ;  /* 0x000000120814723c */ /* 0x040ff000000418ff */
[----:B------:R-:W-:Y:S01]  /*37a0*/  HMMA.16816.F32.BF16 R64, R8, R50, RZ ;  /* 0x000000320840723c */ /* 0x000fe200000418ff */
[----:B-1----:R-:W-:-:S07]  /*37b0*/  FFMA.FTZ R4, R27, c[0x0][0x2d0], -R12 ;  /* 0x0000b4001b047a23 */ /* 0x002fce000001080c */
[C---:B------:R-:W-:Y:S01]  /*37c0*/  HMMA.16816.F32.BF16 R24, R8.reuse, R16, RZ ;  /* 0x000000100818723c */ /* 0x040fe200000418ff */
        /* <DEDUP_REMOVED lines=11> */
[C---:B------:R-:W-:Y:S01]  /*3880*/  HMMA.16816.F32.BF16 R56, R4.reuse, R38, R40 ;  /* 0x000000260438723c */ /* 0x040fe20000041828 */
[----:B------:R-:W2:Y:S07]  /*3890*/  LDSM.16.MT88.4 R40, [R249+0x2900] ;  /* 0x00290000f928783b */ /* 0x000eae0000004200 */
[C---:B------:R-:W-:Y:S08]  /*38a0*/  HMMA.16816.F32.BF16 R24, R4.reuse, R32, R24 ;  /* 0x000000200418723c */ /* 0x040ff00000041818 */
[C---:B------:R-:W-:Y:S08]  /*38b0*/  HMMA.16816.F32.BF16 R20, R4.reuse, R34, R20 ;  /* 0x000000220414723c */ /* 0x040ff00000041814 */
[----:B------:R-:W-:Y:S01]  /*38c0*/  HMMA.16816.F32.BF16 R156, R4, R36, R44 ;  /* 0x00000024049c723c */ /* 0x000fe2000004182c */
[----:B------:R-:W3:Y:S01]  /*38d0*/  LDSM.16.MT88.4 R44, [R248+0x2900] ;  /* 0x00290000f82c783b */ /* 0x000ee20000004200 */
[----:B------:R-:W-:Y:S01]  /*38e0*/  IMAD.MOV.U32 R176, RZ, RZ, R57 ;  /* 0x000000ffffb07224 */ /* 0x000fe200078e0039 */
[----:B------:R-:W-:Y:S01]  /*38f0*/  MOV R0, R56 ;  /* 0x0000003800007202 */ /* 0x000fe20000000f00 */
[----:B------:R-:W-:-:S02]  /*3900*/  IMAD.MOV.U32 R154, RZ, RZ, R58 ;  /* 0x000000ffff9a7224 */ /* 0x000fc400078e003a */
[----:B------:R-:W-:Y:S02]  /*3910*/  IMAD.MOV.U32 R15, RZ, RZ, R59 ;  /* 0x000000ffff0f7224 */ /* 0x000fe400078e003b */
[----:B-----5:R-:W-:Y:S01]  /*3920*/  HMMA.16816.F32.BF16 R16, R4, R72, R16 ;  /* 0x000000480410723c */ /* 0x020fe20000041810 */
[----:B------:R-:W4:Y:S01]  /*3930*/  LDSM.16.MT88.4 R56, [R252+0x2900] ;  /* 0x00290000fc38783b */ /* 0x000f220000004200 */
[----:B------:R-:W-:Y:S02]  /*3940*/  IMAD.MOV.U32 R129, RZ, RZ, R24 ;  /* 0x000000ffff817224 */ /* 0x000fe400078e0018 */
[----:B------:R-:W-:Y:S02]  /*3950*/  IMAD.MOV.U32 R135, RZ, RZ, R26 ;  /* 0x000000ffff877224 */ /* 0x000fe400078e001a */
[----:B------:R-:W-:Y:S02]  /*3960*/  IMAD.MOV.U32 R134, RZ, RZ, R27 ;  /* 0x000000ffff867224 */ /* 0x000fe400078e001b */
[----:B-1----:R-:W-:Y:S01]  /*3970*/  HMMA.16816.F32.BF16 R52, R8, R28, RZ ;  /* 0x0000001c0834723c */ /* 0x002fe200000418ff */
[----:B------:R-:W-:Y:S01]  /*3980*/  IMAD.MOV.U32 R132, RZ, RZ, R25 ;  /* 0x000000ffff847224 */ /* 0x000fe200078e0019 */
[----:B------:R-:W-:Y:S01]  /*3990*/  MOV R114, R22 ;  /* 0x0000001600727202 */ /* 0x000fe20000000f00 */
[----:B------:R-:W-:-:S02]  /*39a0*/  IMAD.MOV.U32 R115, RZ, RZ, R21 ;  /* 0x000000ffff737224 */ /* 0x000fc400078e0015 */
[----:B------:R-:W-:Y:S02]  /*39b0*/  IMAD.MOV.U32 R113, RZ, RZ, R20 ;  /* 0x000000ffff717224 */ /* 0x000fe400078e0014 */
[----:B------:R-:W-:Y:S01]  /*39c0*/  IMAD.MOV.U32 R177, RZ, RZ, R23 ;  /* 0x000000ffffb17224 */ /* 0x000fe200078e0017 */
[C---:B------:R-:W-:Y:S08]  /*39d0*/  HMMA.16816.F32.BF16 R36, R8.reuse, R30, RZ ;  /* 0x0000001e0824723c */ /* 0x040ff000000418ff */
[----:B------:R-:W-:Y:S01]  /*39e0*/  HMMA.16816.F32.BF16 R24, R8, R68, RZ ;  /* 0x000000440818723c */ /* 0x000fe200000418ff */
[----:B------:R-:W-:Y:S01]  /*39f0*/  IMAD.MOV.U32 R133, RZ, RZ, R16 ;  /* 0x000000ffff857224 */ /* 0x000fe200078e0010 */
[----:B------:R-:W-:Y:S01]  /*3a00*/  MOV R124, R17 ;  /* 0x00000011007c7202 */ /* 0x000fe20000000f00 */
[----:B------:R-:W-:-:S02]  /*3a10*/  IMAD.MOV.U32 R127, RZ, RZ, R18 ;  /* 0x000000ffff7f7224 */ /* 0x000fc400078e0012 */
[----:B------:R-:W-:-:S03]  /*3a20*/  IMAD.MOV.U32 R126, RZ, RZ, R19 ;  /* 0x000000ffff7e7224 */ /* 0x000fc600078e0013 */
[C---:B------:R-:W-:Y:S01]  /*3a30*/  HMMA.16816.F32.BF16 R20, R8.reuse, R70, RZ ;  /* 0x000000460814723c */ /* 0x040fe200000418ff */
[----:B------:R-:W1:Y:S07]  /*3a40*/  LDSM.16.MT88.4 R68, [R251+0x2100] ;  /* 0x00210000fb44783b */ /* 0x000e6e0000004200 */
[C---:B------:R-:W-:Y:S08]  /*3a50*/  HMMA.16816.F32.BF16 R28, R8.reuse, R62, RZ ;  /* 0x0000003e081c723c */ /* 0x040ff000000418ff */
[C---:B------:R-:W-:Y:S08]  /*3a60*/  HMMA.16816.F32.BF16 R32, R8.reuse, R60, RZ ;  /* 0x0000003c0820723c */ /* 0x040ff000000418ff */
[C---:B------:R-:W-:Y:S08]  /*3a70*/  HMMA.16816.F32.BF16 R16, R8.reuse, R76, RZ ;  /* 0x0000004c0810723c */ /* 0x040ff000000418ff */
[----:B------:R-:W-:Y:S07]  /*3a80*/  HMMA.16816.F32.BF16 R60, R8, R78, RZ ;  /* 0x0000004e083c723c */ /* 0x000fee00000418ff */
[----:B------:R-:W-:Y:S01]  /*3a90*/  IMAD.MOV.U32 R79, RZ, RZ, R130 ;  /* 0x000000ffff4f7224 */ /* 0x000fe200078e0082 */
[----:B------:R-:W-:Y:S01]  /*3aa0*/  HMMA.16816.F32.BF16 R180, R4, R74, R64 ;  /* 0x0000004a04b4723c */ /* 0x000fe20000041840 */
[----:B------:R-:W5:Y:S01]  /*3ab0*/  LDSM.16.MT88.4 R64, [R248+0x4100] ;  /* 0x00410000f840783b */ /* 0x000f620000004200 */
[----:B------:R-:W-:-:S06]  /*3ac0*/  IMAD.MOV.U32 R78, RZ, RZ, R129 ;  /* 0x000000ffff4e7224 */ /* 0x000fcc00078e0081 */
[C---:B------:R-:W-:Y:S01]  /*3ad0*/  HMMA.16816.F32.BF16 R100, R4.reuse, R48, R52 ;  /* 0x000000300464723c */ /* 0x040fe20000041834 */
[----:B------:R-:W-:Y:S07]  /*3ae0*/  LDSM.16.MT88.4 R52, [R252+0x4900] ;  /* 0x00490000fc34783b */ /* 0x000fee0000004200 */
[C---:B--2---:R-:W-:Y:S01]  /*3af0*/  HMMA.16816.F32.BF16 R188, R4.reuse, R40, R24 ;  /* 0x0000002804bc723c */ /* 0x044fe20000041818 */
[----:B------:R-:W2:Y:S07]  /*3b00*/  LDSM.16.MT88.4 R24, [R251+0x2900] ;  /* 0x00290000fb18783b */ /* 0x000eae0000004200 */
[C---:B---3--:R-:W-:Y:S01]  /*3b10*/  HMMA.16816.F32.BF16 R164, R4.reuse, R46, R28 ;  /* 0x0000002e04a4723c */ /* 0x048fe2000004181c */
[----:B------:R-:W3:Y:S07]  /*3b20*/  LDSM.16.MT88.4 R28, [R249+0x4100] ;  /* 0x00410000f91c783b */ /* 0x000eee0000004200 */
[----:B------:R-:W-:Y:S01]  /*3b30*/  HMMA.16816.F32.BF16 R32, R4, R44, R32 ;  /* 0x0000002c0420723c */ /* 0x000fe20000041820 */
[----:B------:R-:W2:Y:S01]  /*3b40*/  LDSM.16.MT88.4 R44, [R248+0x4900] ;  /* 0x00490000f82c783b */ /* 0x000ea20000004200 */
[----:B------:R-:W-:-:S02]  /*3b50*/  IMAD.MOV.U32 R112, RZ, RZ, R101 ;  /* 0x000000ffff707224 */ /* 0x000fc400078e0065 */
[----:B------:R-:W-:Y:S02]  /*3b60*/  IMAD.MOV.U32 R111, RZ, RZ, R102 ;  /* 0x000000ffff6f7224 */ /* 0x000fe400078e0066 */
[----:B------:R-:W-:Y:S02]  /*3b70*/  IMAD.MOV.U32 R110, RZ, RZ, R103 ;  /* 0x000000ffff6e7224 */ /* 0x000fe400078e0067 */
[----:B----4-:R-:W-:Y:S01]  /*3b80*/  HMMA.16816.F32.BF16 R184, R4, R56, R16 ;  /* 0x0000003804b8723c */ /* 0x010fe20000041810 */
[----:B------:R-:W-:-:S07]  /*3b90*/  IMAD.MOV.U32 R109, RZ, RZ, R100 ;  /* 0x000000ffff6d7224 */ /* 0x000fce00078e0064 */
[C---:B------:R-:W-:Y:S01]  /*3ba0*/  HMMA.16816.F32.BF16 R104, R4.reuse, R58, R60 ;  /* 0x0000003a0468723c */ /* 0x040fe2000004183c */
[----:B------:R-:W4:Y:S04]  /*3bb0*/  LDSM.16.MT88.4 R56, [R252+0x4100] ;  /* 0x00410000fc38783b */ /* 0x000f280000004200 */
[----:B------:R-:W-:Y:S03]  /*3bc0*/  LDSM.16.MT88.4 R60, [R251+0x4100] ;  /* 0x00410000fb3c783b */ /* 0x000fe60000004200 */
[----:B------:R-:W-:Y:S01]  /*3bd0*/  HMMA.16816.F32.BF16 R100, R4, R42, R20 ;  /* 0x0000002a0464723c */ /* 0x000fe20000041814 */
[----:B------:R-:W2:Y:S01]  /*3be0*/  LDSM.16.MT88.4 R40, [R249+0x4900] ;  /* 0x00490000f928783b */ /* 0x000ea20000004200 */
[----:B------:R-:W-:Y:S01]  /*3bf0*/  IMAD.MOV.U32 R128, RZ, RZ, R34 ;  /* 0x000000ffff807224 */ /* 0x000fe200078e0022 */
[----:B------:R-:W-:Y:S01]  /*3c00*/  MOV R77, R32 ;  /* 0x00000020004d7202 */ /* 0x000fe20000000f00 */
[----:B------:R-:W-:-:S02]  /*3c10*/  IMAD.MOV.U32 R76, RZ, RZ, R33 ;  /* 0x000000ffff4c7224 */ /* 0x000fc400078e0021 */
[----:B------:R-:W-:Y:S02]  /*3c20*/  IMAD.MOV.U32 R153, RZ, RZ, R35 ;  /* 0x000000ffff997224 */ /* 0x000fe400078e0023 */
[C---:B-1----:R-:W-:Y:S07]  /*3c30*/  HMMA.16816.F32.BF16 R20, R8.reuse, R68, RZ ;  /* 0x000000440814723c */ /* 0x042fee00000418ff */
[----:B------:R-:W-:Y:S01]  /*3c40*/  IMAD.MOV.U32 R69, RZ, RZ, R112 ;  /* 0x000000ffff457224 */ /* 0x000fe200078e0070 */
[----:B------:R-:W-:Y:S01]  /*3c50*/  HMMA.16816.F32.BF16 R16, R8, R70, RZ ;  /* 0x000000460810723c */ /* 0x000fe200000418ff */
[----:B------:R-:W-:-:S06]  /*3c60*/  IMAD.MOV.U32 R68, RZ, RZ, R109 ;  /* 0x000000ffff447224 */ /* 0x000fcc00078e006d */
[----:B------:R-:W-:Y:S01]  /*3c70*/  IMAD.MOV.U32 R70, RZ, RZ, R111 ;  /* 0x000000ffff467224 */ /* 0x000fe200078e006f */
[----:B------:R-:W-:Y:S01]  /*3c80*/  HMMA.16816.F32.BF16 R72, R4, R50, R36 ;  /* 0x000000320448723c */ /* 0x000fe20000041824 */
[----:B------:R-:W-:Y:S01]  /*3c90*/  LDSM.16.MT88.4 R48, [R251+0x4900] ;  /* 0x00490000fb30783b */ /* 0x000fe20000004200 */
[----:B------:R-:W-:-:S06]  /*3ca0*/  IMAD.MOV.U32 R71, RZ, RZ, R110 ;  /* 0x000000ffff477224 */ /* 0x000fcc00078e006e */
[C---:B-----5:R-:W-:Y:S08]  /*3cb0*/  HMMA.16816.F32.BF16 R36, R8.reuse, R64, RZ ;  /* 0x000000400824723c */ /* 0x060ff000000418ff */
[----:B------:R-:W-:Y:S01]  /*3cc0*/  HMMA.16816.F32.BF16 R32, R8, R66, RZ ;  /* 0x000000420820723c */ /* 0x000fe200000418ff */
[----:B------:R-:W1:Y:S07]  /*3cd0*/  LDSM.16.MT88.4 R64, [R248+0x6100] ;  /* 0x00610000f840783b */ /* 0x000e6e0000004200 */
[----:B--2---:R-:W-:Y:S08]  /*3ce0*/  HMMA.16816.F32.BF16 R160, R4, R24, R20 ;  /* 0x0000001804a0723c */ /* 0x004ff00000041814 */
[----:B---3--:R-:W-:Y:S08]  /*3cf0*/  HMMA.16816.F32.BF16 R20, R8, R28, RZ ;  /* 0x0000001c0814723c */ /* 0x008ff000000418ff */
[----:B------:R-:W-:Y:S08]  /*3d00*/  HMMA.16816.F32.BF16 R144, R4, R26, R16 ;  /* 0x0000001a0490723c */ /* 0x000ff00000041810 */
[----:B------:R-:W-:Y:S08]  /*3d10*/  HMMA.16816.F32.BF16 R16, R8, R30, RZ ;  /* 0x0000001e0810723c */ /* 0x000ff000000418ff */
[----:B------:R-:W-:Y:S01]  /*3d20*/  HMMA.16816.F32.BF16 R140, R4, R44, R36 ;  /* 0x0000002c048c723c */ /* 0x000fe20000041824 */
[----:B------:R-:W2:Y:S07]  /*3d30*/  LDSM.16.MT88.4 R36, [R249+0x6100] ;  /* 0x00610000f924783b */ /* 0x000eae0000004200 */
[----:B----4-:R-:W-:Y:S07]  /*3d40*/  HMMA.16816.F32.BF16 R28, R8, R58, RZ ;  /* 0x0000003a081c723c */ /* 0x010fee00000418ff */
[----:B------:R-:W-:Y:S01]  /*3d50*/  IMAD.MOV.U32 R58, RZ, RZ, R127 ;  /* 0x000000ffff3a7224 */ /* 0x000fe200078e007f */
[----:B------:R-:W-:Y:S01]  /*3d60*/  HMMA.16816.F32.BF16 R116, R4, R46, R32 ;  /* 0x0000002e0474723c */ /* 0x000fe20000041820 */
[----:B------:R-:W3:Y:S01]  /*3d70*/  LDSM.16.MT88.4 R44, [R248+0x6900] ;  /* 0x00690000f82c783b */ /* 0x000ee20000004200 */
[----:B------:R-:W-:-:S06]  /*3d80*/  IMAD.MOV.U32 R59, RZ, RZ, R126 ;  /* 0x000000ffff3b7224 */ /* 0x000fcc00078e007e */
[----:B------:R-:W-:Y:S07]  /*3d90*/  HMMA.16816.F32.BF16 R32, R8, R56, RZ ;  /* 0x000000380820723c */ /* 0x000fee00000418ff */
[----:B------:R-:W-:Y:S01]  /*3da0*/  IMAD.MOV.U32 R56, RZ, RZ, R133 ;  /* 0x000000ffff387224 */ /* 0x000fe200078e0085 */
[----:B------:R-:W-:Y:S01]  /*3db0*/  HMMA.16816.F32.BF16 R120, R4, R40, R20 ;  /* 0x000000280478723c */ /* 0x000fe20000041814 */
[----:B------:R-:W-:-:S06]  /*3dc0*/  MOV R57, R132 ;  /* 0x0000008400397202 */ /* 0x000fcc0000000f00 */
[----:B------:R-:W-:Y:S01]  /*3dd0*/  IMAD.MOV.U32 R40, RZ, RZ, R131 ;  /* 0x000000ffff287224 */ /* 0x000fe200078e0083 */
[----:B------:R-:W-:Y:S01]  /*3de0*/  HMMA.16816.F32.BF16 R20, R8, R62, RZ ;  /* 0x0000003e0814723c */ /* 0x000fe200000418ff */
[----:B------:R-:W-:-:S06]  /*3df0*/  MOV R41, R128 ;  /* 0x0000008000297202 */ /* 0x000fcc0000000f00 */
[----:B------:R-:W-:Y:S01]  /*3e00*/  IMAD.MOV.U32 R62, RZ, RZ, R58 ;  /* 0x000000ffff3e7224 */ /* 0x000fe200078e003a */
[----:B------:R-:W-:Y:S01]  /*3e10*/  HMMA.16816.F32.BF16 R128, R4, R42, R16 ;  /* 0x0000002a0480723c */ /* 0x000fe20000041810 */
[----:B------:R-:W-:-:S06]  /*3e20*/  IMAD.MOV.U32 R63, RZ, RZ, R59 ;  /* 0x000000ffff3f7224 */ /* 0x000fcc00078e003b */
[----:B------:R-:W-:Y:S01]  /*3e30*/  IMAD.MOV.U32 R43, RZ, RZ, R77 ;  /* 0x000000ffff2b7224 */ /* 0x000fe200078e004d */
[----:B-1----:R-:W-:Y:S01]  /*3e40*/  HMMA.16816.F32.BF16 R16, R8, R64, RZ ;  /* 0x000000400810723c */ /* 0x002fe200000418ff */
[----:B------:R-:W-:Y:S02]  /*3e50*/  IMAD.MOV.U32 R42, RZ, RZ, R76 ;  /* 0x000000ffff2a7224 */ /* 0x000fe400078e004c */
[----:B------:R-:W-:Y:S02]  /*3e60*/  IMAD.MOV.U32 R76, RZ, RZ, R135 ;  /* 0x000000ffff4c7224 */ /* 0x000fe400078e0087 */
[----:B------:R-:W-:Y:S02]  /*3e70*/  IMAD.MOV.U32 R77, RZ, RZ, R134 ;  /* 0x000000ffff4d7224 */ /* 0x000fe400078e0086 */
[----:B------:R-:W-:Y:S01]  /*3e80*/  IMAD.MOV.U32 R65, RZ, RZ, R57 ;  /* 0x000000ffff417224 */ /* 0x000fe200078e0039 */
[----:B------:R-:W-:Y:S01]  /*3e90*/  HMMA.16816.F32.BF16 R132, R4, R54, R28 ;  /* 0x000000360484723c */ /* 0x000fe2000004181c */
[----:B------:R-:W1:Y:S01]  /*3ea0*/  LDSM.16.MT88.4 R28, [R249+0x6900] ;  /* 0x00690000f91c783b */ /* 0x000e620000004200 */
[----:B------:R-:W-:-:S05]  /*3eb0*/  MOV R64, R78 ;  /* 0x0000004e00407202 */ /* 0x000fca0000000f00 */
[----:B------:R-:W-:Y:S01]  /*3ec0*/  MOV R55, R114 ;  /* 0x0000007200377202 */ /* 0x000fe20000000f00 */
[----:B------:R-:W-:Y:S01]  /*3ed0*/  HMMA.16816.F32.BF16 R136, R4, R52, R32 ;  /* 0x000000340488723c */ /* 0x000fe20000041820 */
[----:B------:R-:W4:Y:S01]  /*3ee0*/  LDSM.16.MT88.4 R32, [R252+0x6100] ;  /* 0x00610000fc20783b */ /* 0x000f220000004200 */
[----:B------:R-:W-:-:S05]  /*3ef0*/  MOV R54, R108 ;  /* 0x0000006c00367202 */ /* 0x000fca0000000f00 */
[----:B------:R-:W-:Y:S01]  /*3f00*/  IMAD.MOV.U32 R53, RZ, RZ, R115 ;  /* 0x000000ffff357224 */ /* 0x000fe200078e0073 */
[----:B------:R-:W-:Y:S01]  /*3f10*/  HMMA.16816.F32.BF16 R24, R8, R60, RZ ;  /* 0x0000003c0818723c */ /* 0x000fe200000418ff */
[----:B------:R-:W-:-:S06]  /*3f20*/  IMAD.MOV.U32 R52, RZ, RZ, R113 ;  /* 0x000000ffff347224 */ /* 0x000fcc00078e0071 */
[----:B------:R-:W-:Y:S01]  /*3f30*/  IMAD.MOV.U32 R60, RZ, RZ, R125 ;  /* 0x000000ffff3c7224 */ /* 0x000fe200078e007d */
[----:B------:R-:W-:Y:S01]  /*3f40*/  HMMA.16816.F32.BF16 R112, R4, R50, R20 ;  /* 0x000000320470723c */ /* 0x000fe20000041814 */
[----:B------:R-:W-:-:S07]  /*3f50*/  IMAD.MOV.U32 R61, RZ, RZ, R124 ;  /* 0x000000ffff3d7224 */ /* 0x000fce00078e007c */
[----:B--2---:R-:W-:Y:S08]  /*3f60*/  HMMA.16816.F32.BF16 R20, R8, R36, RZ ;  /* 0x000000240814723c */ /* 0x004ff000000418ff */
[----:B---3--:R-:W-:Y:S07]  /*3f70*/  HMMA.16816.F32.BF16 R108, R4, R44, R16 ;  /* 0x0000002c046c723c */ /* 0x008fee0000041810 */
[----:B------:R-:W-:Y:S01]  /*3f80*/  IMAD.MOV.U32 R45, RZ, RZ, R60 ;  /* 0x000000ffff2d7224 */ /* 0x000fe200078e003c */
[----:B------:R-:W-:Y:S01]  /*3f90*/  HMMA.16816.F32.BF16 R16, R8, R38, RZ ;  /* 0x000000260810723c */ /* 0x000fe200000418ff */
[----:B------:R-:W-:-:S02]  /*3fa0*/  IMAD.MOV.U32 R60, RZ, RZ, R56 ;  /* 0x000000ffff3c7224 */ /* 0x000fc400078e0038 */
[----:B------:R-:W-:-:S05]  /*3fb0*/  IMAD.MOV.U32 R44, RZ, RZ, R79 ;  /* 0x000000ffff2c7224 */ /* 0x000fca00078e004f */
[C---:B-1----:R-:W-:Y:S01]  /*3fc0*/  HMMA.16816.F32.BF16 R56, R4.reuse, R28, R20 ;  /* 0x0000001c0438723c */ /* 0x042fe20000041814 */
[----:B------:R-:W1:Y:S06]  /*3fd0*/  LDSM.16.MT88.4 R20, [R252+0x6900] ;  /* 0x00690000fc14783b */ /* 0x000e6c0000004200 */
[----:B------:R-:W-:Y:S01]  /*3fe0*/  IMAD.MOV.U32 R29, RZ, RZ, R44 ;  /* 0x000000ffff1d7224 */ /* 0x000fe200078e002c */
[----:B------:R-:W-:Y:S01]  /*3ff0*/  HMMA.16816.F32.BF16 R124, R4, R48, R24 ;  /* 0x00000030047c723c */ /* 0x000fe20000041818 */
[----:B------:R-:W-:Y:S02]  /*4000*/  IMAD.MOV.U32 R44, RZ, RZ, R0 ;  /* 0x000000ffff2c7224 */ /* 0x000fe400078e0000 */
[----:B------:R-:W-:-:S05]  /*4010*/  FFMA.FTZ R0, R94, c[0x0][0x2d0], -R12 ;  /* 0x0000b4005e007a23 */ /* 0x000fca000001080c */
[----:B------:R-:W-:Y:S07]  /*4020*/  HMMA.16816.F32.BF16 R24, R8, R66, RZ ;  /* 0x000000420818723c */ /* 0x000fee00000418ff */
[----:B------:R-:W-:Y:S01]  /*4030*/  IMAD.MOV.U32 R66, RZ, RZ, R76 ;  /* 0x000000ffff427224 */ /* 0x000fe200078e004c */
[----:B------:R-:W-:Y:S01]  /*4040*/  HMMA.16816.F32.BF16 R48, R4, R30, R16 ;  /* 0x0000001e0430723c */ /* 0x000fe20000041810 */
[----:B------:R-:W-:-:S06]  /*4050*/  IMAD.MOV.U32 R67, RZ, RZ, R77 ;  /* 0x000000ffff437224 */ /* 0x000fcc00078e004d */
[----:B------:R-:W-:Y:S01]  /*4060*/  IMAD.MOV.U32 R30, RZ, RZ, R41 ;  /* 0x000000ffff1e7224 */ /* 0x000fe200078e0029 */
[----:B----4-:R-:W-:Y:S01]  /*4070*/  HMMA.16816.F32.BF16 R16, R8, R32, RZ ;  /* 0x000000200810723c */ /* 0x010fe200000418ff */
[----:B------:R-:W-:Y:S01]  /*4080*/  MOV R31, R45 ;  /* 0x0000002d001f7202 */ /* 0x000fe20000000f00 */
[----:B------:R-:W-:Y:S02]  /*4090*/  IMAD.MOV.U32 R45, RZ, RZ, R176 ;  /* 0x000000ffff2d7224 */ /* 0x000fe400078e00b0 */
[----:B------:R-:W-:-:S04]  /*40a0*/  IMAD.MOV.U32 R94, RZ, RZ, R30 ;  /* 0x000000ffff5e7224 */ /* 0x000fc800078e001e */
[----:B------:R-:W-:Y:S07]  /*40b0*/  HMMA.16816.F32.BF16 R76, R4, R46, R24 ;  /* 0x0000002e044c723c */ /* 0x000fee0000041818 */
[----:B------:R-:W-:Y:S01]  /*40c0*/  IMAD.MOV.U32 R25, RZ, RZ, R42 ;  /* 0x000000ffff197224 */ /* 0x000fe200078e002a */
[----:B------:R-:W-:Y:S01]  /*40d0*/  MOV R27, R40 ;  /* 0x00000028001b7202 */ /* 0x000fe20000000f00 */
[----:B------:R-:W-:Y:S01]  /*40e0*/  IMAD.MOV.U32 R26, RZ, RZ, R43 ;  /* 0x000000ffff1a7224 */ /* 0x000fe200078e002b */
[----:B------:R-:W-:Y:S01]  /*40f0*/  MOV R47, R15 ;  /* 0x0000000f002f7202 */ /* 0x000fe20000000f00 */
[----:B------:R-:W-:-:S02]  /*4100*/  IMAD.MOV.U32 R46, RZ, RZ, R154 ;  /* 0x000000ffff2e7224 */ /* 0x000fc400078e009a */
[----:B------:R-:W-:Y:S02]  /*4110*/  IMAD.MOV.U32 R28, RZ, RZ, R27 ;  /* 0x000000ffff1c7224 */ /* 0x000fe400078e001b */
[----:B------:R-:W-:Y:S01]  /*4120*/  FFMA.FTZ R15, R84, c[0x0][0x2d0], -R12 ;  /* 0x0000b400540f7a23 */ /* 0x000fe2000001080c */
[----:B-1----:R-:W-:Y:S08]  /*4130*/  HMMA.16816.F32.BF16 R40, R4, R20, R16 ;  /* 0x000000140428723c */ /* 0x002ff00000041810 */
[----:B------:R-:W-:Y:S11]  /*4140*/  HMMA.16816.F32.BF16 R16, R8, R34, RZ ;  /* 0x000000220810723c */ /* 0x000ff600000418ff */
[----:B------:R-:W-:Y:S11]  /*4150*/  @!UPT UIADD3 URZ, URZ, URZ, URZ ;  /* 0x0000003f3f3ff290 */ /* 0x000ff6000fffe03f */
[----:B------:R-:W-:Y:S02]  /*4160*/  @!UPT UIADD3 URZ, URZ, URZ, URZ ;  /* 0x0000003f3f3ff290 */ /* 0x000fe4000fffe03f */
[----:B------:R-:W-:Y:S01]  /*4170*/  HMMA.16816.F32.BF16 R36, R4, R22, R16 ;  /* 0x000000160424723c */ /* 0x000fe20000041810 */
[----:B------:R-:W1:Y:S07]  /*4180*/  LDSM.16.MT88.4 R16, [R251+0x6100] ;  /* 0x00610000fb10783b */ /* 0x000e6e0000004200 */
[C---:B-1----:R-:W-:Y:S08]  /*4190*/  HMMA.16816.F32.BF16 R20, R8.reuse, R16, RZ ;  /* 0x000000100814723c */ /* 0x042ff000000418ff */
[----:B------:R-:W-:Y:S01]  /*41a0*/  HMMA.16816.F32.BF16 R8, R8, R18, RZ ;  /* 0x000000120808723c */ /* 0x000fe200000418ff */
[----:B------:R-:W1:Y:S11]  /*41b0*/  LDSM.16.MT88.4 R16, [R251+0x6900] ;  /* 0x00690000fb10783b */ /* 0x000e760000004200 */
[----:B------:R-:W-:Y:S04]  /*41c0*/  @!UPT UIADD3 URZ, URZ, URZ, URZ ;  /* 0x0000003f3f3ff290 */ /* 0x000fe8000fffe03f */
[C---:B-1----:R-:W-:Y:S07]  /*41d0*/  HMMA.16816.F32.BF16 R32, R4.reuse, R16, R20 ;  /* 0x000000100420723c */ /* 0x042fee0000041814 */
[----:B------:R-:W-:Y:S02]  /*41e0*/  IMAD.MOV.U32 R23, RZ, RZ, R25 ;  /* 0x000000ffff177224 */ /* 0x000fe400078e0019 */
[----:B------:R-:W-:Y:S02]  /*41f0*/  IMAD.MOV.U32 R22, RZ, RZ, R26 ;  /* 0x000000ffff167224 */ /* 0x000fe400078e001a */
[----:B------:R-:W-:Y:S01]  /*4200*/  HMMA.16816.F32.BF16 R24, R4, R18, R8 ;  /* 0x000000120418723c */ /* 0x000fe20000041808 */
[----:B------:R-:W-:-:S02]  /*4210*/  IMAD.MOV.U32 R16, RZ, RZ, R54 ;  /* 0x000000ffff107224 */ /* 0x000fc400078e0036 */
[----:B------:R-:W-:Y:S02]  /*4220*/  IMAD.MOV.U32 R54, RZ, RZ, R55 ;  /* 0x000000ffff367224 */ /* 0x000fe400078e0037 */
[----:B------:R-:W-:Y:S02]  /*4230*/  IMAD.MOV.U32 R55, RZ, RZ, R177 ;  /* 0x000000ffff377224 */ /* 0x000fe400078e00b1 */
[----:B------:R-:W-:Y:S02]  /*4240*/  IMAD.MOV.U32 R11, RZ, RZ, R148 ;  /* 0x000000ffff0b7224 */ /* 0x000fe400078e0094 */
[----:B------:R1:W-:Y:S01]  /*4250*/  MUFU.EX2 R148, R0 ;  /* 0x0000000000947308 */ /* 0x0003e20000000800 */
[----:B------:R-:W-:Y:S02]  /*4260*/  FADD.FTZ R4, R82, R81 ;  /* 0x0000005152047221 */ /* 0x000fe40000010000 */
[----:B------:R-:W-:Y:S02]  /*4270*/  IMAD.MOV.U32 R81, RZ, RZ, R11 ;  /* 0x000000ffff517224 */ /* 0x000fe400078e000b */
[----:B------:R-:W2:Y:S01]  /*4280*/  LDSM.16.MT88.4 R8, [R248+0x1100] ;  /* 0x00110000f808783b */ /* 0x000ea20000004200 */
[----:B------:R-:W-:-:S02]  /*4290*/  FFMA.FTZ R20, R90, c[0x0][0x2d0], -R12 ;  /* 0x0000b4005a147a23 */ /* 0x000fc4000001080c */
[--C-:B------:R-:W-:Y:S02]  /*42a0*/  FFMA.FTZ R18, R88, c[0x0][0x2d0], -R12.reuse ;  /* 0x0000b40058127a23 */ /* 0x100fe4000001080c */
[----:B------:R-:W-:Y:S02]  /*42b0*/  FFMA.FTZ R17, R85, c[0x0][0x2d0], -R12 ;  /* 0x0000b40055117a23 */ /* 0x000fe4000001080c */
[----:B------:R-:W-:Y:S01]  /*42c0*/  IMAD.MOV.U32 R82, RZ, RZ, R16 ;  /* 0x000000ffff527224 */ /* 0x000fe200078e0010 */
[----:B------:R-:W-:Y:S01]  /*42d0*/  MUFU.EX2 R20, R20 ;  /* 0x0000001400147308 */ /* 0x000fe20000000800 */
[----:B------:R-:W-:Y:S02]  /*42e0*/  FFMA.FTZ R16, R87, c[0x0][0x2d0], -R2 ;  /* 0x0000b40057107a23 */ /* 0x000fe40000010802 */
[----:B-1----:R-:W-:Y:S01]  /*42f0*/  FFMA.FTZ R0, R93, c[0x0][0x2d0], -R12 ;  /* 0x0000b4005d007a23 */ /* 0x002fe2000001080c */
[----:B------:R-:W-:Y:S01]  /*4300*/  MOV R93, R23 ;  /* 0x00000017005d7202 */ /* 0x000fe20000000f00 */
[----:B------:R-:W-:-:S03]  /*4310*/  FFMA.FTZ R19, R86, c[0x0][0x2d0], -R2 ;  /* 0x0000b40056137a23 */ /* 0x000fc60000010802 */
[----:B------:R1:W-:Y:S02]  /*4320*/  MUFU.EX2 R176, R0 ;  /* 0x0000000000b07308 */ /* 0x0003e40000000800 */
[----:B-1----:R-:W-:Y:S02]  /*4330*/  FFMA.FTZ R0, R92, c[0x0][0x2d0], -R12 ;  /* 0x0000b4005c007a23 */ /* 0x002fe4000001080c */
[----:B------:R-:W-:-:S04]  /*4340*/  IMAD.MOV.U32 R92, RZ, RZ, R22 ;  /* 0x000000ffff5c7224 */ /* 0x000fc800078e0016 */
[----:B------:R1:W-:Y:S02]  /*4350*/  MUFU.EX2 R154, R0 ;  /* 0x00000000009a7308 */ /* 0x0003e40000000800 */
[----:B-1----:R-:W-:Y:S02]  /*4360*/  FFMA.FTZ R0, R91, c[0x0][0x2d0], -R12 ;  /* 0x0000b4005b007a23 */ /* 0x002fe4000001080c */
[----:B------:R-:W-:-:S04]  /*4370*/  FFMA.FTZ R12, R89, c[0x0][0x2d0], -R2 ;  /* 0x0000b400590c7a23 */ /* 0x000fc80000010802 */
[----:B------:R1:W3:Y:S02]  /*4380*/  MUFU.EX2 R177, R0 ;  /* 0x0000000000b17308 */ /* 0x0002e40000000800 */
[----:B-1----:R-:W-:Y:S01]  /*4390*/  FFMA.FTZ R0, R95, c[0x0][0x2d0], -R2 ;  /* 0x0000b4005f007a23 */ /* 0x002fe20000010802 */
[----:B---3--:R-:W-:Y:S01]  /*43a0*/  F2FP.BF16.PACK_AB R6, R177, R154 ;  /* 0x0000009ab106723e */ /* 0x008fe200000010ff */
[----:B------:R-:W-:-:S04]  /*43b0*/  IMAD.MOV.U32 R95, RZ, RZ, R153 ;  /* 0x000000ffff5f7224 */ /* 0x000fc800078e0099 */
[----:B------:R1:W-:Y:S02]  /*43c0*/  MUFU.EX2 R21, R0 ;  /* 0x0000000000157308 */ /* 0x0003e40000000800 */
[----:B-1----:R-:W-:-:S06]  /*43d0*/  FFMA.FTZ R0, R97, c[0x0][0x2d0], -R2 ;  /* 0x0000b40061007a23 */ /* 0x002fcc0000010802 */
[----:B------:R1:W3:Y:S02]  /*43e0*/  MUFU.EX2 R22, R0 ;  /* 0x0000000000167308 */ /* 0x0002e40000000800 */
[----:B-1----:R-:W-:Y:S01]  /*43f0*/  FFMA.FTZ R0, R99, c[0x0][0x2d0], -R2 ;  /* 0x0000b40063007a23 */ /* 0x002fe20000010802 */
[----:B---3--:R-:W-:-:S05]  /*4400*/  F2FP.BF16.PACK_AB R5, R22, R21 ;  /* 0x000000151605723e */ /* 0x008fca00000010ff */
[----:B------:R1:W-:Y:S02]  /*4410*/  MUFU.EX2 R23, R0 ;  /* 0x0000000000177308 */ /* 0x0003e40000000800 */
[----:B-1----:R-:W-:-:S06]  /*4420*/  FFMA.FTZ R0, R98, c[0x0][0x2d0], -R2 ;  /* 0x0000b40062007a23 */ /* 0x002fcc0000010802 */
[----:B------:R1:W3:Y:S02]  /*4430*/  MUFU.EX2 R153, R0 ;  /* 0x0000000000997308 */ /* 0x0002e40000000800 */
[----:B-1----:R-:W-:Y:S01]  /*4440*/  FADD.FTZ R0, R14, R13 ;  /* 0x0000000d0e007221 */ /* 0x002fe20000010000 */
[----:B---3--:R-:W-:Y:S01]  /*4450*/  F2FP.BF16.PACK_AB R7, R153, R23 ;  /* 0x000000179907723e */ /* 0x008fe200000010ff */
[----:B------:R-:W-:Y:S01]  /*4460*/  FADD.FTZ R14, R83, R4 ;  /* 0x00000004530e7221 */ /* 0x000fe20000010000 */
[----:B------:R-:W-:Y:S01]  /*4470*/  F2FP.BF16.PACK_AB R4, R176, R148 ;  /* 0x00000094b004723e */ /* 0x000fe200000010ff */
[----:B------:R-:W-:Y:S02]  /*4480*/  FFMA.FTZ R13, R96, c[0x0][0x2d0], -R2 ;  /* 0x0000b400600d7a23 */ /* 0x000fe40000010802 */
[----:B------:R-:W-:Y:S02]  /*4490*/  FADD.FTZ R2, R80, R0 ;  /* 0x0000000050027221 */ /* 0x000fe40000010000 */
[----:B------:R-:W-:-:S02]  /*44a0*/  IMAD.MOV.U32 R83, RZ, RZ, R31 ;  /* 0x000000ffff537224 */ /* 0x000fc400078e001f */
[----:B------:R-:W-:Y:S01]  /*44b0*/  IMAD.MOV.U32 R0, RZ, RZ, R28 ;  /* 0x000000ffff007224 */ /* 0x000fe200078e001c */
[----:B--2---:R-:W-:Y:S01]  /*44c0*/  HMMA.16816.F32.BF16 R156, R4, R8, R156 ;  /* 0x00000008049c723c */ /* 0x004fe2000004189c */
[----:B------:R-:W-:Y:S02]  /*44d0*/  IMAD.MOV.U32 R80, RZ, RZ, R29 ;  /* 0x000000ffff507224 */ /* 0x000fe400078e001d */
[----:B------:R-:W-:-:S05]  /*44e0*/  FADD.FTZ R2, R178, R2 ;  /* 0x00000002b2027221 */ /* 0x000fca0000010000 */
        /* <DEDUP_REMOVED lines=11> */
[----:B------:R-:W-:Y:S02]  /*45a0*/  IMAD.MOV.U32 R0, RZ, RZ, R82 ;  /* 0x000000ffff007224 */ /* 0x000fe400078e0052 */
[----:B------:R-:W-:Y:S02]  /*45b0*/  IMAD.MOV.U32 R181, RZ, RZ, R81 ;  /* 0x000000ffffb57224 */ /* 0x000fe400078e0051 */
        /* <DEDUP_REMOVED lines=20> */
[----:B------:R-:W-:Y:S01]  /*4700*/  IMAD.MOV.U32 R163, RZ, RZ, R8 ;  /* 0x000000ffffa37224 */ /* 0x000fe200078e0008 */
[----:B------:R-:W-:Y:S01]  /*4710*/  MOV R160, R11 ;  /* 0x0000000b00a07202 */ /* 0x000fe20000000f00 */
[----:B------:R-:W-:Y:S02]  /*4720*/  IMAD.MOV.U32 R162, RZ, RZ, R9 ;  /* 0x000000ffffa27224 */ /* 0x000fe400078e0009 */
[----:B------:R-:W-:Y:S02]  /*4730*/  IMAD.MOV.U32 R161, RZ, RZ, R10 ;  /* 0x000000ffffa17224 */ /* 0x000fe400078e000a */
[----:B------:R-:W1:Y:S02]  /*4740*/  LDSM.16.MT88.4 R8, [R248+0x5100] ;  /* 0x00510000f808783b */ /* 0x000e640000004200 */
        /* <DEDUP_REMOVED lines=9> */
[----:B------:R-:W-:Y:S02]  /*47e0*/  IMAD.MOV.U32 R83, RZ, RZ, R136 ;  /* 0x000000ffff537224 */ /* 0x000fe400078e0088 */
[----:B------:R-:W-:Y:S02]  /*47f0*/  IMAD.MOV.U32 R82, RZ, RZ, R137 ;  /* 0x000000ffff527224 */ /* 0x000fe400078e0089 */
[----:B------:R-:W-:Y:S02]  /*4800*/  IMAD.MOV.U32 R81, RZ, RZ, R138 ;  /* 0x000000ffff517224 */ /* 0x000fe400078e008a */
[----:B------:R-:W-:Y:S02]  /*4810*/  IMAD.MOV.U32 R80, RZ, RZ, R139 ;  /* 0x000000ffff507224 */ /* 0x000fe400078e008b */
[----:B------:R-:W-:Y:S01]  /*4820*/  IMAD.MOV.U32 R143, RZ, RZ, R8 ;  /* 0x000000ffff8f7224 */ /* 0x000fe200078e0008 */
[----:B------:R-:W-:Y:S01]  /*4830*/  MOV R142, R9 ;  /* 0x00000009008e7202 */ /* 0x000fe20000000f00 */
[----:B------:R-:W-:-:S02]  /*4840*/  IMAD.MOV.U32 R141, RZ, RZ, R10 ;  /* 0x000000ffff8d7224 */ /* 0x000fc400078e000a */
[----:B------:R-:W-:Y:S02]  /*4850*/  IMAD.MOV.U32 R140, RZ, RZ, R11 ;  /* 0x000000ffff8c7224 */ /* 0x000fe400078e000b */
[----:B------:R-:W1:Y:S02]  /*4860*/  LDSM.16.MT88.4 R8, [R251+0x5100] ;  /* 0x00510000fb08783b */ /* 0x000e640000004200 */
[C---:B-1----:R-:W-:Y:S08]  /*4870*/  HMMA.16816.F32.BF16 R144, R4.reuse, R8, R124 ;  /* 0x000000080490723c */ /* 0x042ff0000004187c */
[----:B------:R-:W-:Y:S01]  /*4880*/  HMMA.16816.F32.BF16 R136, R4, R10, R112 ;  /* 0x0000000a0488723c */ /* 0x000fe20000041870 */
[----:B------:R-:W1:Y:S06]  /*4890*/  LDSM.16.MT88.4 R8, [R248+0x7100] ;  /* 0x00710000f808783b */ /* 0x000e6c0000004200 */
[----:B------:R-:W-:Y:S01]  /*48a0*/  IMAD.MOV.U32 R112, RZ, RZ, R163 ;  /* 0x000000ffff707224 */ /* 0x000fe200078e00a3 */
[----:B------:R-:W-:Y:S01]  /*48b0*/  MOV R114, R161 ;  /* 0x000000a100727202 */ /* 0x000fe20000000f00 */
[----:B------:R-:W-:-:S02]  /*48c0*/  IMAD.MOV.U32 R113, RZ, RZ, R162 ;  /* 0x000000ffff717224 */ /* 0x000fc400078e00a2 */
[----:B------:R-:W-:Y:S02]  /*48d0*/  IMAD.MOV.U32 R115, RZ, RZ, R160 ;  /* 0x000000ffff737224 */ /* 0x000fe400078e00a0 */
[----:B------:R-:W-:Y:S01]  /*48e0*/  LDSM.16.MT88.4 R160, [R248+0x1900] ;  /* 0x00190000f8a0783b */ /* 0x000fe20000004200 */
        /* <DEDUP_REMOVED lines=8> */
[----:B------:R-:W-:Y:S02]  /*4970*/  IMAD.MOV.U32 R76, RZ, RZ, R180 ;  /* 0x000000ffff4c7224 */ /* 0x000fe400078e00b4 */
[----:B------:R-:W-:Y:S02]  /*4980*/  IMAD.MOV.U32 R77, RZ, RZ, R181 ;  /* 0x000000ffff4d7224 */ /* 0x000fe400078e00b5 */
[----:B------:R-:W-:Y:S02]  /*4990*/  IMAD.MOV.U32 R78, RZ, RZ, R182 ;  /* 0x000000ffff4e7224 */ /* 0x000fe400078e00b6 */
[----:B------:R-:W-:Y:S01]  /*49a0*/  FADD.FTZ R0, R76, R0 ;  /* 0x000000004c007221 */ /* 0x000fe20000010000 */
[----:B------:R-:W-:Y:S01]  /*49b0*/  MOV R76, R164 ;  /* 0x000000a4004c7202 */ /* 0x000fe20000000f00 */
[----:B------:R-:W-:-:S02]  /*49c0*/  IMAD.MOV.U32 R14, RZ, RZ, R110 ;  /* 0x000000ffff0e7224 */ /* 0x000fc400078e006e */
[----:B------:R-:W-:Y:S01]  /*49d0*/  IMAD.MOV.U32 R110, RZ, RZ, R81 ;  /* 0x000000ffff6e7224 */ /* 0x000fe200078e0051 */
[C---:B-1----:R-:W-:Y:S08]  /*49e0*/  HMMA.16816.F32.BF16 R140, R4.reuse, R8, R56 ;  /* 0x00000008048c723c */ /* 0x042ff00000041838 */
[----:B------:R-:W-:Y:S01]  /*49f0*/  HMMA.16816.F32.BF16 R188, R4, R10, R48 ;  /* 0x0000000a04bc723c */ /* 0x000fe20000041830 */
[----:B------:R-:W1:Y:S04]  /*4a00*/  LDSM.16.MT88.4 R8, [R252+0x7100] ;  /* 0x00710000fc08783b */ /* 0x000e680000004200 */
[----:B------:R-:W-:Y:S11]  /*4a10*/  LDSM.16.MT88.4 R48, [R252+0x1900] ;  /* 0x00190000fc30783b */ /* 0x000ff60000004200 */
[----:B------:R-:W-:Y:S01]  /*4a20*/  MOV R59, R140 ;  /* 0x0000008c003b7202 */ /* 0x000fe20000000f00 */
[----:B------:R-:W-:-:S02]  /*4a30*/  IMAD.MOV.U32 R58, RZ, RZ, R141 ;  /* 0x000000ffff3a7224 */ /* 0x000fc400078e008d */
[----:B------:R-:W-:Y:S02]  /*4a40*/  IMAD.MOV.U32 R57, RZ, RZ, R142 ;  /* 0x000000ffff397224 */ /* 0x000fe400078e008e */
[----:B------:R-:W-:Y:S02]  /*4a50*/  IMAD.MOV.U32 R56, RZ, RZ, R143 ;  /* 0x000000ffff387224 */ /* 0x000fe400078e008f */
[C---:B-1----:R-:W-:Y:S01]  /*4a60*/  HMMA.16816.F32.BF16 R140, R4.reuse, R8, R40 ;  /* 0x00000008048c723c */ /* 0x042fe20000041828 */
[----:B------:R-:W-:Y:S07]  /*4a70*/  LDSM.16.MT88.4 R40, [R249+0x1900] ;  /* 0x00190000f928783b */ /* 0x000fee0000004200 */
[C---:B------:R-:W-:Y:S01]  /*4a80*/  HMMA.16816.F32.BF16 R180, R4.reuse, R10, R36 ;  /* 0x0000000a04b4723c */ /* 0x040fe20000041824 */
[----:B------:R-:W1:Y:S07]  /*4a90*/  LDSM.16.MT88.4 R8, [R251+0x7100] ;  /* 0x00710000fb08783b */ /* 0x000e6e0000004200 */
[C---:B-1----:R-:W-:Y:S01]  /*4aa0*/  HMMA.16816.F32.BF16 R32, R4.reuse, R8, R32 ;  /* 0x000000080420723c */ /* 0x042fe20000041820 */
[----:B------:R1:W-:Y:S07]  /*4ab0*/  MUFU.EX2 R9, R15 ;  /* 0x0000000f00097308 */ /* 0x0003ee0000000800 */
[----:B------:R-:W-:Y:S01]  /*4ac0*/  HMMA.16816.F32.BF16 R24, R4, R10, R24 ;  /* 0x0000000a0418723c */ /* 0x000fe20000041818 */
[----:B------:R2:W3:Y:S06]  /*4ad0*/  MUFU.EX2 R11, R18 ;  /* 0x00000012000b7308 */ /* 0x0004ec0000000800 */
[----:B------:R-:W-:-:S02]  /*4ae0*/  FADD.FTZ R4, R151, R2 ;  /* 0x0000000297047221 */ /* 0x000fc40000010000 */
[----:B------:R4:W5:Y:S01]  /*4af0*/  MUFU.EX2 R10, R17 ;  /* 0x00000011000a7308 */ /* 0x0009620000000800 */
[----:B------:R-:W-:Y:S02]  /*4b00*/  FADD.FTZ R2, R77, R0 ;  /* 0x000000004d027221 */ /* 0x000fe40000010000 */
[----:B------:R-:W-:Y:S02]  /*4b10*/  IMAD.MOV.U32 R77, RZ, RZ, R167 ;  /* 0x000000ffff4d7224 */ /* 0x000fe400078e00a7 */
[----:B-1----:R-:W-:Y:S01]  /*4b20*/  IMAD.MOV.U32 R15, RZ, RZ, R111 ;  /* 0x000000ffff0f7224 */ /* 0x002fe200078e006f */
[----:B------:R-:W-:Y:S01]  /*4b30*/  MOV R111, R80 ;  /* 0x00000050006f7202 */ /* 0x000fe20000000f00 */
[----:B------:R-:W-:Y:S01]  /*4b40*/  FADD.FTZ R0, R150, R4 ;  /* 0x0000000496007221 */ /* 0x000fe20000010000 */
[----:B------:R1:W-:Y:S01]  /*4b50*/  MUFU.EX2 R8, R13 ;  /* 0x0000000d00087308 */ /* 0x0003e20000000800 */
[----:B--2---:R-:W-:Y:S01]  /*4b60*/  IMAD.MOV.U32 R18, RZ, RZ, R78 ;  /* 0x000000ffff127224 */ /* 0x004fe200078e004e */
[----:B---3--:R-:W-:Y:S01]  /*4b70*/  F2FP.BF16.PACK_AB R164, R11, R20 ;  /* 0x000000140ba4723e */ /* 0x008fe200000010ff */
[----:B------:R-:W-:-:S02]  /*4b80*/  IMAD.MOV.U32 R78, RZ, RZ, R166 ;  /* 0x000000ffff4e7224 */ /* 0x000fc400078e00a6 */
[----:B------:R-:W-:Y:S02]  /*4b90*/  FADD.FTZ R2, R179, R2 ;  /* 0x00000002b3027221 */ /* 0x000fe40000010000 */
[----:B------:R-:W-:Y:S01]  /*4ba0*/  FADD.FTZ R0, R149, R0 ;  /* 0x0000000095007221 */ /* 0x000fe20000010000 */
[----:B------:R-:W2:Y:S01]  /*4bb0*/  MUFU.EX2 R7, R12 ;  /* 0x0000000c00077308 */ /* 0x000ea20000000800 */
[----:B----4-:R-:W-:Y:S01]  /*4bc0*/  IMAD.MOV.U32 R17, RZ, RZ, R79 ;  /* 0x000000ffff117224 */ /* 0x010fe200078e004f */
[----:B-----5:R-:W-:Y:S01]  /*4bd0*/  F2FP.BF16.PACK_AB R166, R9, R10 ;  /* 0x0000000a09a6723e */ /* 0x020fe200000010ff */
[----:B------:R-:W-:Y:S02]  /*4be0*/  IMAD.MOV.U32 R79, RZ, RZ, R165 ;  /* 0x000000ffff4f7224 */ /* 0x000fe400078e00a5 */
[----:B------:R-:W-:Y:S02]  /*4bf0*/  FADD.FTZ R2, R17, R2 ;  /* 0x0000000211027221 */ /* 0x000fe40000010000 */
[----:B------:R-:W-:Y:S01]  /*4c00*/  FADD.FTZ R0, R18, R0 ;  /* 0x0000000012007221 */ /* 0x000fe20000010000 */
[----:B------:R-:W-:Y:S01]  /*4c10*/  MUFU.EX2 R6, R16 ;  /* 0x0000001000067308 */ /* 0x000fe20000000800 */
[----:B-1----:R-:W-:Y:S01]  /*4c20*/  MOV R13, R109 ;  /* 0x0000006d000d7202 */ /* 0x002fe20000000f00 */
[----:B------:R-:W-:-:S02]  /*4c30*/  IMAD.MOV.U32 R109, RZ, RZ, R82 ;  /* 0x000000ffff6d7224 */ /* 0x000fc400078e0052 */
[----:B------:R-:W-:Y:S02]  /*4c40*/  FADD.FTZ R2, R148, R2 ;  /* 0x0000000294027221 */ /* 0x000fe40000010000 */
[----:B------:R-:W-:Y:S02]  /*4c50*/  FADD.FTZ R0, R21, R0 ;  /* 0x0000000015007221 */ /* 0x000fe40000010000 */
[----:B------:R-:W1:Y:S01]  /*4c60*/  MUFU.EX2 R5, R19 ;  /* 0x0000001300057308 */ /* 0x000e620000000800 */
[----:B--2---:R-:W-:Y:S01]  /*4c70*/  F2FP.BF16.PACK_AB R165, R7, R8 ;  /* 0x0000000807a5723e */ /* 0x004fe200000010ff */
[----:B------:R-:W-:Y:S02]  /*4c80*/  IMAD.MOV.U32 R12, RZ, RZ, R108 ;  /* 0x000000ffff0c7224 */ /* 0x000fe400078e006c */
[----:B------:R-:W-:Y:S02]  /*4c90*/  IMAD.MOV.U32 R108, RZ, RZ, R83 ;  /* 0x000000ffff6c7224 */ /* 0x000fe400078e0053 */
[----:B------:R-:W-:Y:S01]  /*4ca0*/  LDSM.16.MT88.4 R80, [R252+0x3900] ;  /* 0x00390000fc50783b */ /* 0x000fe20000004200 */
[----:B------:R-:W-:-:S02]  /*4cb0*/  FADD.FTZ R2, R176, R2 ;  /* 0x00000002b0027221 */ /* 0x000fc40000010000 */
[----:B------:R-:W-:Y:S02]  /*4cc0*/  FADD.FTZ R0, R22, R0 ;  /* 0x0000000016007221 */ /* 0x000fe40000010000 */
[----:B------:R-:W-:Y:S02]  /*4cd0*/  FADD.FTZ R4, R154, R2 ;  /* 0x000000029a047221 */ /* 0x000fe40000010000 */
[----:B------:R-:W-:Y:S02]  /*4ce0*/  FADD.FTZ R2, R23, R0 ;  /* 0x0000000017027221 */ /* 0x000fe40000010000 */
[----:B------:R-:W-:Y:S01]  /*4cf0*/  FADD.FTZ R0, R177, R4 ;  /* 0x00000004b1007221 */ /* 0x000fe20000010000 */
[----:B-1----:R-:W-:Y:S01]  /*4d00*/  F2FP.BF16.PACK_AB R167, R5, R6 ;  /* 0x0000000605a7723e */ /* 0x002fe200000010ff */
        /* <DEDUP_REMOVED lines=8> */
[----:B------:R-:W-:Y:S01]  /*4d90*/  HMMA.16816.F32.BF16 R160, R164, R162, R28 ;  /* 0x000000a2a4a0723c */ /* 0x000fe2000004181c */
[----:B------:R-:W-:-:S02]  /*4da0*/  FADD.FTZ R2, R9, R10 ;  /* 0x0000000a09027221 */ /* 0x000fc40000010000 */
[----:B------:R-:W-:-:S04]  /*4db0*/  FADD.FTZ R0, R5, R6 ;  /* 0x0000000605007221 */ /* 0x000fc80000010000 */
[----:B------:R-:W-:Y:S01]  /*4dc0*/  IMAD.MOV.U32 R28, RZ, RZ, R59 ;  /* 0x000000ffff1c7224 */ /* 0x000fe200078e003b */
[C---:B------:R-:W-:Y:S01]  /*4dd0*/  HMMA.16816.F32.BF16 R36, R164.reuse, R40, R44 ;  /* 0x00000028a424723c */ /* 0x040fe2000004182c */
[----:B------:R-:W-:Y:S01]  /*4de0*/  IMAD.MOV.U32 R29, RZ, RZ, R58 ;  /* 0x000000ffff1d7224 */ /* 0x000fe200078e003a */
[----:B------:R-:W-:Y:S01]  /*4df0*/  STL [R1+0x50], R0 ;  /* 0x0000500001007387 */ /* 0x000fe20000100800 */
[----:B------:R-:W-:Y:S02]  /*4e00*/  IMAD.MOV.U32 R30, RZ, RZ, R57 ;  /* 0x000000ffff1e7224 */ /* 0x000fe400078e0039 */
[----:B------:R-:W-:Y:S01]  /*4e10*/  IMAD.MOV.U32 R31, RZ, RZ, R56 ;  /* 0x000000ffff1f7224 */ /* 0x000fe200078e0038 */
[----:B------:R-:W-:Y:S02]  /*4e20*/  STL [R1+0x4c], R2 ;  /* 0x00004c0201007387 */ /* 0x000fe40000100800 */
[C---:B------:R-:W-:Y:S02]  /*4e30*/  HMMA.16816.F32.BF16 R44, R164.reuse, R48, R60 ;  /* 0x00000030a42c723c */ /* 0x040fe4000004183c */
[----:B------:R-:W1:Y:S06]  /*4e40*/  LDSM.16.MT88.4 R56, [R251+0x1900] ;  /* 0x00190000fb38783b */ /* 0x000e6c0000004200 */
[C---:B------:R-:W-:Y:S01]  /*4e50*/  HMMA.16816.F32.BF16 R48, R164.reuse, R50, R64 ;  /* 0x00000032a430723c */ /* 0x040fe20000041840 */
[----:B------:R-:W2:Y:S07]  /*4e60*/  LDSM.16.MT88.4 R64, [R248+0x3900] ;  /* 0x00390000f840783b */ /* 0x000eae0000004200 */
[C---:B------:R-:W-:Y:S08]  /*4e70*/  HMMA.16816.F32.BF16 R40, R164.reuse, R42, R52 ;  /* 0x0000002aa428723c */ /* 0x040ff00000041834 */
[C---:B-1----:R-:W-:Y:S08]  /*4e80*/  HMMA.16816.F32.BF16 R52, R164.reuse, R56, R68 ;  /* 0x00000038a434723c */ /* 0x042ff00000041844 */
[C---:B------:R-:W-:Y:S01]  /*4e90*/  HMMA.16816.F32.BF16 R56, R164.reuse, R58, R72 ;  /* 0x0000003aa438723c */ /* 0x040fe20000041848 */
[----:B------:R-:W1:Y:S07]  /*4ea0*/  LDSM.16.MT88.4 R72, [R249+0x3900] ;  /* 0x00390000f948783b */ /* 0x000e6e0000004200 */
[C---:B--2---:R-:W-:Y:S07]  /*4eb0*/  HMMA.16816.F32.BF16 R60, R164.reuse, R64, R84 ;  /* 0x00000040a43c723c */ /* 0x044fee0000041854 */
[----:B------:R-:W-:Y:S01]  /*4ec0*/  IMAD.MOV.U32 R84, RZ, RZ, R76 ;  /* 0x000000ffff547224 */ /* 0x000fe200078e004c */
[----:B------:R-:W-:Y:S01]  /*4ed0*/  HMMA.16816.F32.BF16 R64, R164, R66, R88 ;  /* 0x00000042a440723c */ /* 0x000fe20000041858 */
[----:B------:R-:W-:Y:S01]  /*4ee0*/  IMAD.MOV.U32 R85, RZ, RZ, R77 ;  /* 0x000000ffff557224 */ /* 0x000fe200078e004d */
[----:B------:R-:W2:Y:S01]  /*4ef0*/  LDSM.16.MT88.4 R88, [R251+0x3900] ;  /* 0x00390000fb58783b */ /* 0x000ea20000004200 */
[----:B------:R-:W-:-:S02]  /*4f00*/  IMAD.MOV.U32 R86, RZ, RZ, R78 ;  /* 0x000000ffff567224 */ /* 0x000fc400078e004e */
[----:B------:R-:W-:-:S03]  /*4f10*/  IMAD.MOV.U32 R87, RZ, RZ, R79 ;  /* 0x000000ffff577224 */ /* 0x000fc600078e004f */
        /* <DEDUP_REMOVED lines=9> */
[C---:B---3--:R-:W-:Y:S01]  /*4fb0*/  HMMA.16816.F32.BF16 R100, R164.reuse, R104, R120 ;  /* 0x00000068a464723c */ /* 0x048fe20000041878 */
[----:B------:R-:W3:Y:S07]  /*4fc0*/  LDSM.16.MT88.4 R120, [R251+0x5900] ;  /* 0x00590000fb78783b */ /* 0x000eee0000004200 */
[C---:B------:R-:W-:Y:S01]  /*4fd0*/  HMMA.16816.F32.BF16 R104, R164.reuse, R106, R128 ;  /* 0x0000006aa468723c */ /* 0x040fe20000041880 */
[----:B------:R-:W4:Y:S07]  /*4fe0*/  LDSM.16.MT88.4 R128, [R248+0x7900] ;  /* 0x00790000f880783b */ /* 0x000f2e0000004200 */
[C---:B-1----:R-:W-:Y:S08]  /*4ff0*/  HMMA.16816.F32.BF16 R92, R164.reuse, R96, R184 ;  /* 0x00000060a45c723c */ /* 0x042ff000000418b8 */
[C---:B------:R-:W-:Y:S08]  /*5000*/  HMMA.16816.F32.BF16 R96, R164.reuse, R98, R116 ;  /* 0x00000062a460723c */ /* 0x040ff00000041874 */
[C---:B--2---:R-:W-:Y:S08]  /*5010*/  HMMA.16816.F32.BF16 R108, R164.reuse, R112, R108 ;  /* 0x00000070a46c723c */ /* 0x044ff0000004186c */
[C---:B---3--:R-:W-:Y:S01]  /*5020*/  HMMA.16816.F32.BF16 R116, R164.reuse, R120, R144 ;  /* 0x00000078a474723c */ /* 0x048fe20000041890 */
[----:B------:R-:W1:Y:S07]  /*5030*/  LDSM.16.MT88.4 R144, [R252+0x7900] ;  /* 0x00790000fc90783b */ /* 0x000e6e0000004200 */
[C---:B------:R-:W-:Y:S01]  /*5040*/  HMMA.16816.F32.BF16 R120, R164.reuse, R122, R136 ;  /* 0x0000007aa478723c */ /* 0x040fe20000041888 */
[----:B------:R-:W2:Y:S07]  /*5050*/  LDSM.16.MT88.4 R136, [R249+0x7900] ;  /* 0x00790000f988783b */ /* 0x000eae0000004200 */
[C---:B------:R-:W-:Y:S01]  /*5060*/  HMMA.16816.F32.BF16 R112, R164.reuse, R114, R12 ;  /* 0x00000072a470723c */ /* 0x040fe2000004180c */
[----:B------:R-:W3:Y:S07]  /*5070*/  LDSM.16.MT88.4 R12, [R251+0x7900] ;  /* 0x00790000fb0c783b */ /* 0x000eee0000004200 */
[C---:B----4-:R-:W-:Y:S08]  /*5080*/  HMMA.16816.F32.BF16 R124, R164.reuse, R128, R124 ;  /* 0x00000080a47c723c */ /* 0x050ff0000004187c */
[C---:B------:R-:W-:Y:S08]  /*5090*/  HMMA.16816.F32.BF16 R128, R164.reuse, R130, R132 ;  /* 0x00000082a480723c */ /* 0x040ff00000041884 */
[C---:B-1----:R-:W-:Y:S08]  /*50a0*/  HMMA.16816.F32.BF16 R140, R164.reuse, R144, R140 ;  /* 0x00000090a48c723c */ /* 0x042ff0000004188c */
[C---:B--2---:R-:W-:Y:S08]  /*50b0*/  HMMA.16816.F32.BF16 R132, R164.reuse, R136, R28 ;  /* 0x00000088a484723c */ /* 0x044ff0000004181c */
[C---:B------:R-:W-:Y:S08]  /*50c0*/  HMMA.16816.F32.BF16 R136, R164.reuse, R138, R188 ;  /* 0x0000008aa488723c */ /* 0x040ff000000418bc */
[C---:B------:R-:W-:Y:S08]  /*50d0*/  HMMA.16816.F32.BF16 R144, R164.reuse, R146, R180 ;  /* 0x00000092a490723c */ /* 0x040ff000000418b4 */
[C---:B---3--:R-:W-:Y:S08]  /*50e0*/  HMMA.16816.F32.BF16 R148, R164.reuse, R12, R32 ;  /* 0x0000000ca494723c */ /* 0x048ff00000041820 */
        /* <DEDUP_REMOVED lines=66> */
.L_x_1552:
[----:B------:R-:W3:Y:S01]  /*5510*/  LDL.64 R12, [R1+0x90] ;  /* 0x00009000010c7983 */ /* 0x000ee20000100a00 */
[----:B------:R-:W-:Y:S01]  /*5520*/  MOV R14, c[0x0][0x208] ;  /* 0x00008200000e7a02 */ /* 0x000fe20000000f00 */
[----:B------:R-:W-:Y:S04]  /*5530*/  DEPBAR.LE SB0, 0x0 ;  /* 0x000080000000791a */ /* 0x000fe80000000000 */
[----:B------:R-:W4:Y:S01]  /*5540*/  LDL R24, [R1+0x80] ;  /* 0x0000800001187983 */ /* 0x000f220000100800 */
[----:B------:R-:W-:Y:S05]  /*5550*/  MOV R15, c[0x0][0x20c] ;  /* 0x00008300000f7a02 */ /* 0x000fea0000000f00 */
[----:B--2---:R-:W2:Y:S06]  /*5560*/  LDL R7, [R1+0x84] ;  /* 0x0000840001077983 */ /* 0x004eac0000100800 */
        /* <DEDUP_REMOVED lines=13> */
[----:B------:R-:W4:Y:S06]  /*5640*/  LDL R165, [R1+0x4] ;  /* 0x0000040001a57983 */ /* 0x000f2c0000100800 */
        /* <DEDUP_REMOVED lines=10> */
[----:B---3--:R-:W-:Y:S01]  /*56f0*/  IADD3 R3, P0, R2, R12, RZ ;  /* 0x0000000c02037210 */ /* 0x008fe20007f1e0ff */
[----:B----4-:R-:W-:Y:S03]  /*5700*/  LDSM.16.M88.4 R176, [R165] ;  /* 0x00000000a5b0783b */ /* 0x010fe60000000200 */
[----:B------:R-:W-:Y:S02]  /*5710*/  IADD3 R0, R5, R0, RZ ;  /* 0x0000000005007210 */ /* 0x000fe40007ffe0ff */
[C---:B------:R-:W-:Y:S02]  /*5720*/  LEA R22, P2, R3.reuse, c[0x0][0x1f8], 0x1 ;  /* 0x00007e0003167a11 */ /* 0x040fe400078408ff */
[----:B------:R-:W-:Y:S01]  /*5730*/  SHF.L.U64.HI R0, R4, 0x6, R0 ;  /* 0x0000000604007819 */ /* 0x000fe20000010200 */
[----:B------:R-:W-:Y:S01]  /*5740*/  LDSM.16.M88.4 R180, [R152] ;  /* 0x0000000098b4783b */ /* 0x000fe20000000200 */
        /* <DEDUP_REMOVED lines=821> */
.L_x_1551:
[----:B------:R-:W2:Y:S04]  /*8aa0*/  LDL.LU R5, [R1+0x4c] ;  /* 0x00004c0001057983 */ /* 0x000ea80000300800 */
[----:B-1----:R-:W3:Y:S01]  /*8ab0*/  LDL.LU R2, [R1+0x50] ;  /* 0x0000500001027983 */ /* 0x002ee20000300800 */
        /* <DEDUP_REMOVED lines=155> */
.L_x_1550:
        /* <DEDUP_REMOVED lines=89> */
[----:B------:R1:W-:Y:S01]  /*9a00*/  STS [R8+0x400], R7 ;  /* 0x0004000708007388 */ /* 0x0003e20000000800 */
        /* <DEDUP_REMOVED lines=94> */
.L_x_1554:
        /* <DEDUP_REMOVED lines=88> */
[----:B------:R-:W-:Y:S02]  /*a570*/  IMAD R12, R7, c[0x0][0x3e4], R6 ;  /* 0x0000f900070c7a24 */ /* 0x000fe400078e0206 */
[----:B------:R-:W-:Y:S01]  /*a580*/  IMAD.SHL.U32 R6, R18, 0x8, RZ ;  /* 0x0000000812067824 */ /* 0x000fe200078e00ff */
[C---:B------:R-:W-:Y:S01]  /*a590*/  IADD3 R13, R4.reuse, 0x8, RZ ;  /* 0x00000008040d7810 */ /* 0x040fe20007ffe0ff */
[----:B------:R-:W-:Y:S01]  /*a5a0*/  IMAD.IADD R3, R3, 0x1, R12 ;  /* 0x0000000103037824 */ /* 0x000fe200078e020c */
[-C--:B------:R-:W-:Y:S02]  /*a5b0*/  ISETP.GE.OR P0, PT, R4, R28.reuse, P2 ;  /* 0x0000001c0400720c */ /* 0x080fe40001706670 */
[----:B------:R-:W-:Y:S01]  /*a5c0*/  SHF.R.S32.HI R4, RZ, 0x1f, R5 ;  /* 0x0000001fff047819 */ /* 0x000fe20000011405 */
[----:B------:R-:W-:Y:S01]  /*a5d0*/  IMAD.WIDE.U32 R2, R5, c[0x0][0x3d8], R2 ;  /* 0x0000f60005027a25 */ /* 0x000fe200078e0002 */
[----:B------:R-:W-:Y:S02]  /*a5e0*/  ISETP.GE.OR P2, PT, R13, R28, P2 ;  /* 0x0000001c0d00720c */ /* 0x000fe40001746670 */
[----:B------:R-:W-:Y:S01]  /*a5f0*/  LOP3.LUT R7, R14, 0x7ffffe00, R6, 0xf8, !PT ;  /* 0x7ffffe000e077812 */ /* 0x000fe200078ef806 */
[----:B------:R-:W-:-:S04]  /*a600*/  IMAD R4, R4, c[0x0][0x3d8], RZ ;  /* 0x0000f60004047a24 */ /* 0x000fc800078e02ff */
[----:B------:R-:W-:Y:S01]  /*a610*/  IMAD R6, R5, c[0x0][0x3dc], R4 ;  /* 0x0000f70005067a24 */ /* 0x000fe200078e0204 */
[----:B------:R-:W-:Y:S01]  /*a620*/  SHF.L.U32 R4, R7, 0x1, RZ ;  /* 0x0000000107047819 */ /* 0x000fe200000006ff */
[----:B-1----:R1:W-:Y:S01]  /*a630*/  @!P0 ST.E [R10.64], R53 ;  /* 0x000000350a008985 */ /* 0x0023e2000c101904 */
[C---:B------:R-:W-:Y:S01]  /*a640*/  LEA R30, P0, R2.reuse, c[0x0][0x380], 0x1 ;  /* 0x0000e000021e7a11 */ /* 0x040fe200078008ff */
[----:B------:R-:W-:Y:S02]  /*a650*/  IMAD.IADD R3, R3, 0x1, R6 ;  /* 0x0000000103037824 */ /* 0x000fe400078e0206 */
[----:B----4-:R2:W-:Y:S03]  /*a660*/  @!P2 ST.E [R8.64], R56 ;  /* 0x000000380800a985 */ /* 0x0105e6000c101904 */
[----:B------:R-:W-:Y:S01]  /*a670*/  LEA.HI.X R29, R2, c[0x0][0x384], R3, 0x1, P0 ;  /* 0x0000e100021d7a11 */ /* 0x000fe200000f0c03 */
[----:B------:R2:W3:Y:S04]  /*a680*/  LDS.128 R44, [R4+0x1080] ;  /* 0x00108000042c7984 */ /* 0x0004e80000000c00 */
[----:B------:R2:W4:Y:S04]  /*a690*/  LDS.128 R60, [R4+0x2080] ;  /* 0x00208000043c7984 */ /* 0x0005280000000c00 */
[----:B------:R2:W2:Y:S04]  /*a6a0*/  LDS.128 R72, [R4+0x3080] ;  /* 0x0030800004487984 */ /* 0x0004a80000000c00 */
[----:B------:R2:W2:Y:S04]  /*a6b0*/  LDS.128 R40, [R4+0x5080] ;  /* 0x0050800004287984 */ /* 0x0004a80000000c00 */
[----:B------:R2:W2:Y:S01]  /*a6c0*/  LDS.128 R56, [R4+0x6080] ;  /* 0x0060800004387984 */ /* 0x0004a20000000c00 */
[----:B-1----:R-:W-:-:S03]  /*a6d0*/  LEA R11, R19, R15, 0x7 ;  /* 0x0000000f130b7211 */ /* 0x002fc600078e38ff */
[----:B------:R1:W1:Y:S01]  /*a6e0*/  LDS.128 R68, [R4+0x7080] ;  /* 0x0070800004447984 */ /* 0x0002620000000c00 */
[----:B------:R-:W-:-:S03]  /*a6f0*/  ISETP.GE.AND P0, PT, R11, R28, PT ;  /* 0x0000001c0b00720c */ /* 0x000fc60003f06270 */
        /* <DEDUP_REMOVED lines=9> */
[----:B---34-:R-:W3:Y:S01]  /*a790*/  LDS.128 R24, [R4+0x80] ;  /* 0x0000800004187984 */ /* 0x018ee20000000c00 */
[----:B------:R-:W-:-:S02]  /*a7a0*/  IADD3 R7, R0, 0x40, RZ ;  /* 0x0000004000077810 */ /* 0x000fc40007ffe0ff */
[C---:B--2---:R-:W-:Y:S01]  /*a7b0*/  IADD3 R8, R0.reuse, 0x80, RZ ;  /* 0x0000008000087810 */ /* 0x044fe20007ffe0ff */
[----:B------:R-:W2:Y:S01]  /*a7c0*/  LDS.128 R20, [R4+0x4080] ;  /* 0x0040800004147984 */ /* 0x000ea20000000c00 */
[----:B------:R-:W-:Y:S02]  /*a7d0*/  IADD3 R9, R0, 0xc0, RZ ;  /* 0x000000c000097810 */ /* 0x000fe40007ffe0ff */
[----:B------:R-:W-:Y:S01]  /*a7e0*/  ISETP.GE.AND P2, PT, R7, c[0x0][0x3c8], PT ;  /* 0x0000f20007007a0c */ /* 0x000fe20003f46270 */
[----:B------:R-:W4:Y:S01]  /*a7f0*/  LDS.128 R16, [R4+0x8080] ;  /* 0x0080800004107984 */ /* 0x000f220000000c00 */
[----:B------:R-:W-:Y:S02]  /*a800*/  ISETP.GE.AND P1, PT, R8, c[0x0][0x3c8], PT ;  /* 0x0000f20008007a0c */ /* 0x000fe40003f26270 */
[----:B------:R-:W-:Y:S01]  /*a810*/  ISETP.GE.AND P0, PT, R9, c[0x0][0x3c8], PT ;  /* 0x0000f20009007a0c */ /* 0x000fe20003f06270 */
[----:B------:R5:W1:Y:S01]  /*a820*/  LDS.128 R12, [R4+0xc080] ;  /* 0x00c08000040c7984 */ /* 0x000a620000000c00 */
[----:B------:R-:W-:-:S07]  /*a830*/  ISETP.GE.AND P3, PT, R0, c[0x0][0x3c8], PT ;  /* 0x0000f20000007a0c */ /* 0x000fce0003f66270 */
[----:B------:R-:W-:-:S04]  /*a840*/  @!P2 SHF.R.S32.HI R5, RZ, 0x1f, R7 ;  /* 0x0000001fff05a819 */ /* 0x000fc80000011407 */
[----:B------:R-:W-:Y:S02]  /*a850*/  @!P0 SHF.R.S32.HI R6, RZ, 0x1f, R9 ;  /* 0x0000001fff068819 */ /* 0x000fe40000011409 */
[----:B------:R-:W-:Y:S02]  /*a860*/  @!P2 LEA.HI R7, R5, R7, RZ, 0x3 ;  /* 0x000000070507a211 */ /* 0x000fe400078f18ff */
[----:B-1---5:R-:W-:-:S04]  /*a870*/  @!P1 SHF.R.S32.HI R4, RZ, 0x1f, R8 ;  /* 0x0000001fff049819 */ /* 0x022fc80000011408 */
[----:B------:R-:W-:Y:S02]  /*a880*/  @!P1 LEA.HI R5, R4, R8, RZ, 0x3 ;  /* 0x0000000804059211 */ /* 0x000fe400078f18ff */
[----:B------:R-:W-:Y:S01]  /*a890*/  @!P0 LEA.HI R4, R6, R9, RZ, 0x3 ;  /* 0x0000000906048211 */ /* 0x000fe200078f18ff */
[--C-:B------:R-:W-:Y:S01]  /*a8a0*/  @!P3 IMAD.WIDE R8, R0, 0x2, R2.reuse ;  /* 0x000000020008b825 */ /* 0x100fe200078e0202 */
[----:B------:R-:W-:Y:S02]  /*a8b0*/  @!P2 LOP3.LUT R6, R7, 0xfffffff8, RZ, 0xc0, !PT ;  /* 0xfffffff80706a812 */ /* 0x000fe400078ec0ff */
[----:B------:R-:W-:Y:S02]  /*a8c0*/  @!P1 LOP3.LUT R5, R5, 0xfffffff8, RZ, 0xc0, !PT ;  /* 0xfffffff805059812 */ /* 0x000fe400078ec0ff */
[----:B------:R-:W-:Y:S01]  /*a8d0*/  @!P0 LOP3.LUT R10, R4, 0xfffffff8, RZ, 0xc0, !PT ;  /* 0xfffffff8040a8812 */ /* 0x000fe200078ec0ff */
[--C-:B------:R-:W-:Y:S01]  /*a8e0*/  @!P2 IMAD.WIDE R6, R6, 0x2, R2.reuse ;  /* 0x000000020606a825 */ /* 0x100fe200078e0202 */
[----:B---3--:R1:W-:Y:S03]  /*a8f0*/  @!P3 ST.E.128 [R8.64], R24 ;  /* 0x000000180800b985 */ /* 0x0083e6000c101d04 */
[--C-:B------:R-:W-:Y:S01]  /*a900*/  @!P1 IMAD.WIDE R4, R5, 0x2, R2.reuse ;  /* 0x0000000205049825 */ /* 0x100fe200078e0202 */
[----:B--2---:R1:W-:Y:S03]  /*a910*/  @!P2 ST.E.128 [R6.64], R20 ;  /* 0x000000140600a985 */ /* 0x0043e6000c101d04 */
[----:B------:R-:W-:Y:S01]  /*a920*/  @!P0 IMAD.WIDE R2, R10, 0x2, R2 ;  /* 0x000000020a028825 */ /* 0x000fe200078e0202 */
[----:B----4-:R1:W-:Y:S04]  /*a930*/  @!P1 ST.E.128 [R4.64], R16 ;  /* 0x0000001004009985 */ /* 0x0103e8000c101d04 */
[----:B------:R1:W-:Y:S02]  /*a940*/  @!P0 ST.E.128 [R2.64], R12 ;  /* 0x0000000c02008985 */ /* 0x0003e4000c101d04 */
.L_x_1556:
[----:B---34-:R-:W-:Y:S05]  /*a950*/  BSYNC B0 ;  /* 0x0000000000007941 */ /* 0x018fea0003800000 */
.L_x_1555:
[----:B-12---:R-:W-:Y:S01]  /*a960*/  IADD3 R4, R11, 0x20, RZ ;  /* 0x000000200b047810 */ /* 0x006fe20007ffe0ff */
        /* <DEDUP_REMOVED lines=29> */
.L_x_1558:
[----:B------:R-:W-:Y:S05]  /*ab40*/  BSYNC B0 ;  /* 0x0000000000007941 */ /* 0x000fea0003800000 */
.L_x_1557:
        /* <DEDUP_REMOVED lines=30> */
.L_x_1560:
[----:B------:R-:W-:Y:S05]  /*ad30*/  BSYNC B0 ;  /* 0x0000000000007941 */ /* 0x000fea0003800000 */
.L_x_1559:
        /* <DEDUP_REMOVED lines=31> */
.L_x_1553:
        /* <DEDUP_REMOVED lines=19> */
.L_x_1561:
        /* <DEDUP_REMOVED lines=42> */
.L_x_1563:
[----:B------:R-:W-:Y:S05]  /*b300*/  BSYNC B0 ;  /* 0x0000000000007941 */ /* 0x000fea0003800000 */
.L_x_1562:
        /* <DEDUP_REMOVED lines=73> */
.L_x_1565:
[----:B------:R-:W-:Y:S05]  /*b7a0*/  BSYNC B0 ;  /* 0x0000000000007941 */ /* 0x000fea0003800000 */
.L_x_1564:
        /* <DEDUP_REMOVED lines=27> */
.L_x_1567:
[----:B------:R-:W-:Y:S05]  /*b960*/  BSYNC B0 ;  /* 0x0000000000007941 */ /* 0x000fea0003800000 */
.L_x_1566:
        /* <DEDUP_REMOVED lines=27> */
.L_x_1569:
[----:B------:R-:W-:Y:S05]  /*bb20*/  BSYNC B0 ;  /* 0x0000000000007941 */ /* 0x000fea0003800000 */
.L_x_1568:
        /* <DEDUP_REMOVED lines=28> */
.L_x_1570:
        /* <DEDUP_REMOVED lines=9> */
.L_x_3082:


//--------------------- .text._ZN7cutlass13device_kernelIN5flash19enable_sm80_to_sm89INS1_16FlashAttnFwdSm80INS1_25CollectiveMainloopFwdSm80ILi8ELi1ELb0EN4cute5tupleIJNS5_1CILi128EEENS7_ILi32EEENS7_ILi256EEEEEELi256ENS_10bfloat16_tEfNS_4arch4Sm80ELb0ELb0ELb0ELb1ELb0ELb1ELb1ELb0EEENS1_21CollectiveEpilogueFwdINS6_IJS8_SA_S9_EEENS6_IJNS7_ILi1EEESI_SI_EEESC_SE_Li256ELb1ELb1ELb0ELb0EEENS1_19SingleTileSchedulerILb1ELb0ELb1ELi128EEEEEEEEEvNT_6ParamsE --------------------------
	.section	.text._ZN7cutlass13device_kernelIN5flash19enable_sm80_to_sm89INS1_16FlashAttnFwdSm80INS1_25CollectiveMainloopFwdSm80ILi8ELi1ELb0EN4cute5tupleIJNS5_1CILi128EEENS7_ILi32EEENS7_ILi256EEEEEELi256ENS_10bfloat16_tEfNS_4arch4Sm80ELb0ELb0ELb0ELb1ELb0ELb1ELb1ELb0EEENS1_21CollectiveEpilogueFwdINS6_IJS8_SA_S9_EEENS6_IJNS7_ILi1EEESI_SI_EEESC_SE_Li256ELb1ELb1ELb0ELb0EEENS1_19SingleTileSchedulerILb1ELb0ELb1ELi128EEEEEEEEEvNT_6ParamsE,"ax",@progbits
	.sectioninfo	@"SHI_REGISTERS=252"
	.align	128
.text._ZN7cutlass13device_kernelIN5flash19enable_sm80_to_sm89INS1_16FlashAttnFwdSm80INS1_25CollectiveMainloopFwdSm80ILi8ELi1ELb0EN4cute5tupleIJNS5_1CILi128EEENS7_ILi32EEENS7_ILi256EEEEEELi256ENS_10bfloat16_tEfNS_4arch4Sm80ELb0ELb0ELb0ELb1ELb0ELb1ELb1ELb0EEENS1_21CollectiveEpilogueFwdINS6_IJS8_SA_S9_EEENS6_IJNS7_ILi1EEESI_SI_EEESC_SE_Li256ELb1ELb1ELb0ELb0EEENS1_19SingleTileSchedulerILb1ELb0ELb1ELi128EEEEEEEEEvNT_6ParamsE:
        .type           _ZN7cutlass13device_kernelIN5flash19enable_sm80_to_sm89INS1_16FlashAttnFwdSm80INS1_25CollectiveMainloopFwdSm80ILi8ELi1ELb0EN4cute5tupleIJNS5_1CILi128EEENS7_ILi32EEENS7_ILi256EEEEEELi256ENS_10bfloat16_tEfNS_4arch4Sm80ELb0ELb0ELb0ELb1ELb0ELb1ELb1ELb0EEENS1_21CollectiveEpilogueFwdINS6_IJS8_SA_S9_EEENS6_IJNS7_ILi1EEESI_SI_EEESC_SE_Li256ELb1ELb1ELb0ELb0EEENS1_19SingleTileSchedulerILb1ELb0ELb1ELi128EEEEEEEEEvNT_6ParamsE,@function
        .size           _ZN7cutlass13device_kernelIN5flash19enable_sm80_to_sm89INS1_16FlashAttnFwdSm80INS1_25CollectiveMainloopFwdSm80ILi8ELi1ELb0EN4cute5tupleIJNS5_1CILi128EEENS7_ILi32EEENS7_ILi256EEEEEELi256ENS_10bfloat16_tEfNS_4arch4Sm80ELb0ELb0ELb0ELb1ELb0ELb1ELb1ELb0EEENS1_21CollectiveEpilogueFwdINS6_IJS8_SA_S9_EEENS6_IJNS7_ILi1EEESI_SI_EEESC_SE_Li256ELb1ELb1ELb0ELb0EEENS1_19SingleTileSchedulerILb1ELb0ELb1ELi128EEEEEEEEEvNT_6ParamsE,(.L_x_3083 - _ZN7cutlass13device_kernelIN5flash19enable_sm80_to_sm89INS1_16FlashAttnFwdSm80INS1_25CollectiveMainloopFwdSm80ILi8ELi1ELb0EN4cute5tupleIJNS5_1CILi128EEENS7_ILi32EEENS7_ILi256EEEEEELi256ENS_10bfloat16_tEfNS_4arch4Sm80ELb0ELb0ELb0ELb1ELb0ELb1ELb1ELb0EEENS1_21CollectiveEpilogueFwdINS6_IJS8_SA_S9_EEENS6_IJNS7_ILi1EEESI_SI_EEESC_SE_Li256ELb1ELb1ELb0ELb0EEENS1_19SingleTileSchedulerILb1ELb0ELb1ELi128EEEEEEEEEvNT_6ParamsE)
        .other          _ZN7cutlass13device_kernelIN5flash19enable_sm80_to_sm89INS1_16FlashAttnFwdSm80INS1_25CollectiveMainloopFwdSm80ILi8ELi1ELb0EN4cute5tupleIJNS5_1CILi128EEENS7_ILi32EEENS7_ILi256EEEEEELi256ENS_10bfloat16_tEfNS_4arch4Sm80ELb0ELb0ELb0ELb1ELb0ELb1ELb1ELb0EEENS1_21CollectiveEpilogueFwdINS6_IJS8_SA_S9_EEENS6_IJNS7_ILi1EEESI_SI_EEESC_SE_Li256ELb1ELb1ELb0ELb0EEENS1_19SingleTileSchedulerILb1ELb0ELb1ELi128EEEEEEEEEvNT_6ParamsE,@"STO_CUDA_ENTRY STV_DEFAULT"
_ZN7cutlass13device_kernelIN5flash19enable_sm80_to_sm89INS1_16FlashAttnFwdSm80INS1_25CollectiveMainloopFwdSm80ILi8ELi1ELb0EN4cute5tupleIJNS5_1CILi128EEENS7_ILi32EEENS7_ILi256EEEEEELi256ENS_10bfloat16_tEfNS_4arch4Sm80ELb0ELb0ELb0ELb1ELb0ELb1ELb1ELb0EEENS1_21CollectiveEpilogueFwdINS6_IJS8_SA_S9_EEENS6_IJNS7_ILi1EEESI_SI_EEESC_SE_Li256ELb1ELb1ELb0ELb0EEENS1_19SingleTileSchedulerILb1ELb0ELb1ELi128EEEEEEEEEvNT_6ParamsE:
        /* <DEDUP_REMOVED lines=16> */
.L_x_1572:
        /* <DEDUP_REMOVED lines=8> */
.L_x_1574:
[----:B------:R-:W-:-:S05]  /*0180*/  MOV R3, c[0x0][0x54c] ;  /* 0x0001530000037a02 */ /* 0x000fca0000000f00 */
.L_x_1573:
[----:B-----5:R-:W-:Y:S01]  /*0190*/  IMAD R3, R3, c[0x0][0x548], RZ ;  /* 0x0001520003037a24 */ /* 0x020fe200078e02ff */
[----:B------:R-:W-:-:S04]  /*01a0*/  SHF.L.U32 R0, R65, 0x7, RZ ;  /* 0x0000000741007819 */ /* 0x000fc800000006ff */
[----:B------:R-:W-:-:S04]  /*01b0*/  ISETP.GE.AND P0, PT, R0, R3, PT ;  /* 0x000000030000720c */ /* 0x000fc80003f06270 */
[----:B------:R-:W-:Y:S01]  /*01c0*/  SEL R224, R224, 0xffffffff, !P0 ;  /* 0xffffffffe0e07807 */ /* 0x000fe20004000000 */
[----:B------:R-:W-:Y:S05]  /*01d0*/  BRA `(.L_x_1575) ;  /* 0x0000012000007947 */ /* 0x000fea0003800000 */
.L_x_1571:
[----:B---3--:R-:W-:-:S04]  /*01e0*/  ISETP.NE.U32.AND P0, PT, RZ, c[0x0][0x568], PT ;  /* 0x00015a00ff007a0c */ /* 0x008fc80003f05070 */
[----:B------:R-:W-:-:S13]  /*01f0*/  ISETP.NE.AND.EX P0, PT, RZ, c[0x0][0x56c], PT, P0 ;  /* 0x00015b00ff007a0c */ /* 0x000fda0003f05300 */
[----:B------:R-:W-:Y:S05]  /*0200*/  @!P0 BRA `(.L_x_1576) ;  /* 0x0000002000008947 */ /* 0x000fea0003800000 */
[----:B------:R1:W5:Y:S01]  /*0210*/  LDG.E R3, [R2.64] ;  /* 0x0000000a02037981 */ /* 0x000362000c1e1900 */
[----:B------:R-:W-:Y:S05]  /*0220*/  BRA `(.L_x_1577) ;  /* 0x0000009000007947 */ /* 0x000fea0003800000 */
.L_x_1576:
        /* <DEDUP_REMOVED lines=8> */
.L_x_1578:
[----:B------:R-:W-:-:S05]  /*02b0*/  MOV R3, c[0x0][0x54c] ;  /* 0x0001530000037a02 */ /* 0x000fca0000000f00 */
.L_x_1577:
[----:B-----5:R-:W-:Y:S01]  /*02c0*/  IMAD R3, R3, c[0x0][0x548], RZ ;  /* 0x0001520003037a24 */ /* 0x020fe200078e02ff */
[----:B------:R-:W-:-:S04]  /*02d0*/  SHF.L.U32 R0, R65, 0x7, RZ ;  /* 0x0000000741007819 */ /* 0x000fc800000006ff */
[----:B------:R-:W-:-:S04]  /*02e0*/  ISETP.GE.AND P0, PT, R0, R3, PT ;  /* 0x000000030000720c */ /* 0x000fc80003f06270 */
[----:B------:R-:W-:-:S04]  /*02f0*/  SEL R224, R224, 0xffffffff, !P0 ;  /* 0xffffffffe0e07807 */ /* 0x000fc80004000000 */
.L_x_1575:
        /* <DEDUP_REMOVED lines=35> */
.L_x_1579:
[----:B--2---:R-:W-:-:S04]  /*0530*/  ISETP.NE.U32.AND P0, PT, RZ, c[0x0][0x368], PT ;  /* 0x0000da00ff007a0c */ /* 0x004fc80003f05070 */
[----:B------:R-:W-:-:S13]  /*0540*/  ISETP.NE.AND.EX P0, PT, RZ, c[0x0][0x36c], PT, P0 ;  /* 0x0000db00ff007a0c */ /* 0x000fda0003f05300 */
[----:B------:R-:W-:Y:S05]  /*0550*/  @!P0 BRA `(.L_x_1580) ;  /* 0x0000003000008947 */ /* 0x000fea0003800000 */
[----:B------:R-:W-:-:S06]  /*0560*/  IMAD.WIDE R2, R224, R5, c[0x0][0x368] ;  /* 0x0000da00e0027625 */ /* 0x000fcc00078e0205 */
[----:B------:R1:W5:Y:S01]  /*0570*/  LDG.E R2, [R2.64] ;  /* 0x0000000a02027981 */ /* 0x000362000c1e1900 */
[----:B------:R-:W-:Y:S05]  /*0580*/  BRA `(.L_x_1581) ;  /* 0x0000004000007947 */ /* 0x000fea0003800000 */
.L_x_1580:
[----:B------:R-:W-:Y:S05]  /*0590*/  @!P6 BRA `(.L_x_1581) ;  /* 0x000000300000e947 */ /* 0x000fea0003800000 */
[----:B------:R-:W2:Y:S04]  /*05a0*/  LDG.E R2, [R8.64] ;  /* 0x0000000a08027981 */ /* 0x000ea8000c1e1900 */
[----:B------:R-:W2:Y:S02]  /*05b0*/  LDG.E R3, [R8.64+0x4] ;  /* 0x0000040a08037981 */ /* 0x000ea4000c1e1900 */
[----:B--2---:R-:W-:Y:S02]  /*05c0*/  IADD3 R2, -R2, R3, RZ ;  /* 0x0000000302027210 */ /* 0x004fe40007ffe1ff */
.L_x_1581:
        /* <DEDUP_REMOVED lines=144> */
.L_x_1584:
[----:B------:R-:W-:Y:S05]  /*0ed0*/  BSYNC B0 ;  /* 0x0000000000007941 */ /* 0x000fea0003800000 */
.L_x_1583:
        /* <DEDUP_REMOVED lines=144> */
.L_x_1603:
        /* <DEDUP_REMOVED lines=61> */
.L_x_1589:
[----:B------:R-:W-:Y:S05]  /*1bb0*/  BSYNC B0 ;  /* 0x0000000000007941 */ /* 0x000fea0003800000 */
.L_x_1588:
        /* <DEDUP_REMOVED lines=83> */
.L_x_1592:
[----:B------:R-:W-:Y:S05]  /*20f0*/  BSYNC B0 ;  /* 0x0000000000007941 */ /* 0x000fea0003800000 */
.L_x_1591:
        /* <DEDUP_REMOVED lines=56> */
.L_x_1594:
[----:B------:R-:W-:Y:S05]  /*2480*/  BSYNC B0 ;  /* 0x0000000000007941 */ /* 0x000fea0003800000 */
.L_x_1593:
        /* <DEDUP_REMOVED lines=56> */
.L_x_1596:
[----:B------:R-:W-:Y:S05]  /*2810*/  BSYNC B0 ;  /* 0x0000000000007941 */ /* 0x000fea0003800000 */
.L_x_1595:
        /* <DEDUP_REMOVED lines=56> */
.L_x_1587:
        /* <DEDUP_REMOVED lines=29> */
.L_x_1598:
[----:B------:R-:W-:Y:S05]  /*2d70*/  BSYNC B0 ;  /* 0x0000000000007941 */ /* 0x000fea0003800000 */
.L_x_1597:
        /* <DEDUP_REMOVED lines=140> */
.L_x_1600:
[----:B------:R-:W-:Y:S05]  /*3640*/  BSYNC B0 ;  /* 0x0000000000007941 */ /* 0x000fea0003800000 */
.L_x_1599:
        /* <DEDUP_REMOVED lines=115> */
.L_x_1586:
        /* <DEDUP_REMOVED lines=16> */
.L_x_1590:
[----:B------:R-:W-:Y:S05]  /*3e80*/  BSYNC B1 ;  /* 0x0000000000017941 */ /* 0x000fea0003800000 */
.L_x_1585:
        /* <DEDUP_REMOVED lines=45> */
.L_x_1602:
[----:B-1----:R-:W-:Y:S05]  /*4160*/  BSYNC B0 ;  /* 0x0000000000007941 */ /* 0x002fea0003800000 */
.L_x_1601:
        /* <DEDUP_REMOVED lines=33> */
.L_x_1582:
        /* <DEDUP_REMOVED lines=128> */
[----:B------:R-:W-:-:S02]  /*4b80*/  IMAD.IADD R19, R2, 0x1, -R19 ;  /* 0x0000000102137824 */ /* 0x000fc400078e0a13 */
[C---:B------:R-:W-:Y:S01]  /*4b90*/  IMAD R8, R24.reuse, c[0x0][0x1ac], R9 ;  /* 0x00006b0018087a24 */ /* 0x040fe200078e0209 */
[----:B------:R-:W-:Y:S01]  /*4ba0*/  P2R R2, PR, RZ, 0x1 ;  /* 0x00000001ff027803 */ /* 0x000fe20000000000 */
[----:B------:R-:W-:Y:S01]  /*4bb0*/  IMAD.WIDE.U32 R24, R24, c[0x0][0x1a8], R4 ;  /* 0x00006a0018187a25 */ /* 0x000fe200078e0004 */
[----:B------:R-:W-:-:S03]  /*4bc0*/  IADD3 R15, P0, R21, R0, RZ ;  /* 0x00000000150f7210 */ /* 0x000fc60007f1e0ff */
[----:B------:R-:W-:Y:S01]  /*4bd0*/  IMAD.IADD R8, R25, 0x1, R8 ;  /* 0x0000000119087824 */ /* 0x000fe200078e0208 */
[----:B------:R-:W-:Y:S01]  /*4be0*/  LEA.HI.X.SX32 R28, R21, R28, 0x1, P0 ;  /* 0x0000001c151c7211 */ /* 0x000fe200000f0eff */
[----:B------:R-:W-:Y:S01]  /*4bf0*/  IMAD.SHL.U32 R32, R16, 0x8, RZ ;  /* 0x0000000810207824 */ /* 0x000fe200078e00ff */
[----:B------:R-:W-:Y:S01]  /*4c00*/  LEA R9, P0, R24, c[0x0][0x160], 0x1 ;  /* 0x0000580018097a11 */ /* 0x000fe200078008ff */
[----:B------:R-:W-:Y:S02]  /*4c10*/  IMAD.IADD R11, R64, 0x1, -R11 ;  /* 0x00000001400b7824 */ /* 0x000fe400078e0a0b */
[----:B------:R-:W-:Y:S01]  /*4c20*/  IMAD.SHL.U32 R42, R16, 0x8, RZ ;  /* 0x00000008102a7824 */ /* 0x000fe200078e00ff */
[----:B------:R-:W-:Y:S01]  /*4c30*/  LEA.HI.X R8, R24, c[0x0][0x164], R8, 0x1, P0 ;  /* 0x0000590018087a11 */ /* 0x000fe200000f0c08 */
[----:B------:R-:W-:Y:S01]  /*4c40*/  IMAD R30, R28, c[0x0][0x1e0], RZ ;  /* 0x000078001c1e7a24 */ /* 0x000fe200078e02ff */
[----:B------:R-:W1:Y:S01]  /*4c50*/  SHFL.IDX PT, R24, R9, RZ, 0x181f ;  /* 0x00181fff09187589 */ /* 0x000e6200000e0000 */
[----:B------:R-:W-:Y:S01]  /*4c60*/  IADD3 R6, R32, 0x80, RZ ;  /* 0x0000008020067810 */ /* 0x000fe20007ffe0ff */
[----:B------:R-:W-:Y:S01]  /*4c70*/  IMAD R28, R28, c[0x0][0x208], RZ ;  /* 0x000082001c1c7a24 */ /* 0x000fe200078e02ff */
[----:B------:R-:W-:Y:S01]  /*4c80*/  SHF.R.S32.HI R18, RZ, 0x1f, R11 ;  /* 0x0000001fff127819 */ /* 0x000fe2000001140b */
[----:B------:R-:W3:Y:S01]  /*4c90*/  SHFL.IDX PT, R25, R8, RZ, 0x181f ;  /* 0x00181fff08197589 */ /* 0x000ee200000e0000 */
[----:B------:R-:W-:Y:S01]  /*4ca0*/  ISETP.GE.AND P5, PT, R6, c[0x0][0x198], PT ;  /* 0x0000660006007a0c */ /* 0x000fe20003fa6270 */
[C---:B------:R-:W-:Y:S01]  /*4cb0*/  IMAD R30, R15.reuse, c[0x0][0x1e4], R30 ;  /* 0x000079000f1e7a24 */ /* 0x040fe200078e021e */
[----:B------:R-:W-:Y:S01]  /*4cc0*/  LEA.HI R18, R18, R11, RZ, 0x3 ;  /* 0x0000000b12127211 */ /* 0x000fe200078f18ff */
[----:B------:R-:W-:Y:S01]  /*4cd0*/  IMAD R28, R15, c[0x0][0x20c], R28 ;  /* 0x000083000f1c7a24 */ /* 0x000fe200078e021c */
[--C-:B------:R-:W-:Y:S01]  /*4ce0*/  SHF.R.S32.HI R43, RZ, 0x1f, R42.reuse ;  /* 0x0000001fff2b7819 */ /* 0x100fe2000001142a */
[----:B------:R-:W-:Y:S01]  /*4cf0*/  IMAD.SHL.U32 R47, R21, 0x40, RZ ;  /* 0x00000040152f7824 */ /* 0x000fe200078e00ff */
[----:B------:R-:W-:Y:S01]  /*4d00*/  IADD3 R4, R32, 0xc0, RZ ;  /* 0x000000c020047810 */ /* 0x000fe20007ffe0ff */
[----:B------:R-:W-:Y:S01]  /*4d10*/  IMAD.SHL.U32 R44, R44, 0x8, RZ ;  /* 0x000000082c2c7824 */ /* 0x000fe200078e00ff */
[----:B------:R-:W-:Y:S01]  /*4d20*/  P2R R0, PR, RZ, 0x20 ;  /* 0x00000020ff007803 */ /* 0x000fe20000000000 */
[----:B------:R-:W-:Y:S01]  /*4d30*/  IMAD.WIDE.U32 R36, R15, c[0x0][0x1e0], R42 ;  /* 0x000078000f247a25 */ /* 0x000fe200078e002a */
[----:B------:R-:W-:-:S02]  /*4d40*/  LOP3.LUT R0, R18, 0xfffffff8, RZ, 0xc0, !PT ;  /* 0xfffffff812007812 */ /* 0x000fc400078ec0ff */
[----:B------:R-:W-:Y:S01]  /*4d50*/  ISETP.GE.AND P4, PT, R4, c[0x0][0x198], PT ;  /* 0x0000660004007a0c */ /* 0x000fe20003f86270 */
[----:B------:R-:W-:Y:S01]  /*4d60*/  IMAD.WIDE.U32 R14, R15, c[0x0][0x208], R42 ;  /* 0x000082000f0e7a25 */ /* 0x000fe200078e002a */
[----:B------:R-:W-:Y:S02]  /*4d70*/  IADD3 R22, R42, 0x40, RZ ;  /* 0x000000402a167810 */ /* 0x000fe40007ffe0ff */
[----:B------:R-:W-:Y:S01]  /*4d80*/  P2R R10, PR, RZ, 0x10 ;  /* 0x00000010ff0a7803 */ /* 0x000fe20000000000 */
[----:B------:R-:W-:Y:S01]  /*4d90*/  IMAD.IADD R0, R11, 0x1, -R0 ;  /* 0x000000010b007824 */ /* 0x000fe200078e0a00 */
[----:B------:R-:W-:Y:S01]  /*4da0*/  LOP3.LUT R47, R47, 0x1c0, RZ, 0xc0, !PT ;  /* 0x000001c02f2f7812 */ /* 0x000fe200078ec0ff */
[----:B------:R-:W-:Y:S01]  /*4db0*/  IMAD.IADD R31, R37, 0x1, R30 ;  /* 0x00000001251f7824 */ /* 0x000fe200078e021e */
[----:B------:R-:W-:Y:S01]  /*4dc0*/  @!P1 SHF.R.S32.HI R17, RZ, 0x1f, R22 ;  /* 0x0000001fff119819 */ /* 0x000fe20000011416 */
[----:B------:R-:W-:Y:S01]  /*4dd0*/  IMAD.IADD R29, R15, 0x1, R28 ;  /* 0x000000010f1d7824 */ /* 0x000fe200078e021c */
[----:B------:R-:W-:Y:S01]  /*4de0*/  LOP3.LUT P3, RZ, R0, 0x4, RZ, 0xc0, !PT ;  /* 0x0000000400ff7812 */ /* 0x000fe2000786c0ff */
[----:B------:R-:W-:Y:S01]  /*4df0*/  IMAD.MOV.U32 R30, RZ, RZ, R36 ;  /* 0x000000ffff1e7224 */ /* 0x000fe200078e0024 */
[----:B------:R-:W-:Y:S01]  /*4e00*/  @!P1 SHF.R.S32.HI R13, RZ, 0x1f, R6 ;  /* 0x0000001fff0d9819 */ /* 0x000fe20000011406 */
[----:B------:R-:W-:Y:S01]  /*4e10*/  IMAD R10, R89, c[0x0][0x210], RZ ;  /* 0x00008400590a7a24 */ /* 0x000fe200078e02ff */
[----:B------:R-:W-:Y:S01]  /*4e20*/  @!P1 SHF.R.S32.HI R5, RZ, 0x1f, R4 ;  /* 0x0000001fff059819 */ /* 0x000fe20000011404 */
[----:B------:R-:W-:Y:S01]  /*4e30*/  IMAD.MOV.U32 R28, RZ, RZ, R14 ;  /* 0x000000ffff1c7224 */ /* 0x000fe200078e000e */
[----:B------:R-:W-:Y:S01]  /*4e40*/  LOP3.LUT R44, R44, 0xfffffe00, RZ, 0xc0, !PT ;  /* 0xfffffe002c2c7812 */ /* 0x000fe200078ec0ff */
[----:B------:R-:W-:Y:S01]  /*4e50*/  IMAD.SHL.U32 R15, R0, 0x40, RZ ;  /* 0x00000040000f7824 */ /* 0x000fe200078e00ff */
[----:B------:R-:W-:Y:S01]  /*4e60*/  SHF.R.U32.HI R45, RZ, 0x3, R47 ;  /* 0x00000003ff2d7819 */ /* 0x000fe2000001162f */
[----:B------:R-:W-:Y:S01]  /*4e70*/  IMAD R11, R223, c[0x0][0x214], R10 ;  /* 0x00008500df0b7a24 */ /* 0x000fe200078e020a */
[----:B------:R-:W-:Y:S01]  /*4e80*/  @!P1 LEA.HI R13, R13, R6, RZ, 0x3 ;  /* 0x000000060d0d9211 */ /* 0x000fe200078f18ff */
[----:B------:R-:W-:Y:S01]  /*4e90*/  IMAD.WIDE.U32 R36, R223, c[0x0][0x1e8], R30 ;  /* 0x00007a00df247a25 */ /* 0x000fe200078e001e */
[----:B------:R-:W-:-:S02]  /*4ea0*/  LOP3.LUT R15, R15, 0x1c0, RZ, 0xc0, !PT ;  /* 0x000001c00f0f7812 */ /* 0x000fc400078ec0ff */
[----:B------:R-:W-:Y:S01]  /*4eb0*/  @!P1 LEA.HI R5, R5, R4, RZ, 0x3 ;  /* 0x0000000405059211 */ /* 0x000fe200078f18ff */
[----:B------:R-:W-:Y:S01]  /*4ec0*/  IMAD.SHL.U32 R10, R19, 0x8, RZ ;  /* 0x00000008130a7824 */ /* 0x000fe200078e00ff */
[----:B------:R-:W-:Y:S01]  /*4ed0*/  ISETP.GE.AND P6, PT, R22, c[0x0][0x198], PT ;  /* 0x0000660016007a0c */ /* 0x000fe20003fc6270 */
[----:B------:R-:W-:Y:S01]  /*4ee0*/  IMAD.WIDE.U32 R30, R223, c[0x0][0x210], R28 ;  /* 0x00008400df1e7a25 */ /* 0x000fe200078e001c */
[----:B-1----:R-:W-:Y:S02]  /*4ef0*/  @!P1 LEA R28, P0, R32, R24, 0x1 ;  /* 0x00000018201c9211 */ /* 0x002fe400078008ff */
[----:B------:R-:W-:Y:S01]  /*4f00*/  LOP3.LUT R10, R15, 0x8, R10, 0xf8, !PT ;  /* 0x000000080f0a7812 */ /* 0x000fe200078ef80a */
[----:B------:R-:W-:Y:S01]  /*4f10*/  IMAD.SHL.U32 R18, R18, 0x40, RZ ;  /* 0x0000004012127824 */ /* 0x000fe200078e00ff */
[----:B---3--:R-:W-:Y:S01]  /*4f20*/  @!P1 LEA.HI.X R29, R32, R25, R43, 0x1, P0 ;  /* 0x00000019201d9211 */ /* 0x008fe200000f0c2b */
[----:B------:R-:W-:Y:S01]  /*4f30*/  IMAD R230, R89, c[0x0][0x1e8], RZ ;  /* 0x00007a0059e67a24 */ /* 0x000fe200078e02ff */
[----:B------:R-:W-:Y:S01]  /*4f40*/  SHF.R.U32.HI R15, RZ, 0x3, R15 ;  /* 0x00000003ff0f7819 */ /* 0x000fe2000001160f */
[----:B------:R-:W-:Y:S01]  /*4f50*/  IMAD.IADD R11, R11, 0x1, R31 ;  /* 0x000000010b0b7824 */ /* 0x000fe200078e021f */
[----:B------:R-:W-:Y:S01]  /*4f60*/  LOP3.LUT P0, RZ, R0, 0x2, RZ, 0xc0, !PT ;  /* 0x0000000200ff7812 */ /* 0x000fe2000780c0ff */
[----:B------:R-:W-:Y:S01]  /*4f70*/  IMAD.MOV.U32 R0, RZ, RZ, 0x10 ;  /* 0x00000010ff007424 */ /* 0x000fe200078e00ff */
[----:B------:R-:W-:Y:S01]  /*4f80*/  LOP3.LUT R15, R10, R15, RZ, 0x3c, !PT ;  /* 0x0000000f0a0f7212 */ /* 0x000fe200078e3cff */
[----:B------:R-:W-:Y:S01]  /*4f90*/  IMAD R230, R223, c[0x0][0x1ec], R230 ;  /* 0x00007b00dfe67a24 */ /* 0x000fe200078e02e6 */
[----:B------:R-:W-:Y:S01]  /*4fa0*/  @!P1 LOP3.LUT R13, R13, 0xfffffff8, RZ, 0xc0, !PT ;  /* 0xfffffff80d0d9812 */ /* 0x000fe200078ec0ff */
[----:B------:R-:W-:Y:S01]  /*4fb0*/  IMAD.MOV.U32 R10, RZ, RZ, R30 ;  /* 0x000000ffff0a7224 */ /* 0x000fe200078e001e */
[----:B------:R-:W-:Y:S01]  /*4fc0*/  SEL R0, R0, 0xfffffff0, !P0 ;  /* 0xfffffff000007807 */ /* 0x000fe20004000000 */
[----:B------:R-:W-:Y:S01]  /*4fd0*/  IMAD.IADD R231, R230, 0x1, R37 ;  /* 0x00000001e6e77824 */ /* 0x000fe200078e0225 */
[----:B------:R-:W-:Y:S01]  /*4fe0*/  ISETP.NE.AND P0, PT, R2, RZ, PT ;  /* 0x000000ff0200720c */ /* 0x000fe20003f05270 */
[----:B------:R-:W-:Y:S01]  /*4ff0*/  IMAD.MOV.U32 R230, RZ, RZ, R36 ;  /* 0x000000ffffe67224 */ /* 0x000fe200078e0024 */
[----:B------:R-:W-:-:S02]  /*5000*/  LOP3.LUT R2, R15, 0xfffffe00, R18, 0xf8, !PT ;  /* 0xfffffe000f027812 */ /* 0x000fc400078ef812 */
[----:B------:R-:W-:Y:S02]  /*5010*/  @!P1 LOP3.LUT R5, R5, 0xfffffff8, RZ, 0xc0, !PT ;  /* 0xfffffff805059812 */ /* 0x000fe400078ec0ff */
        /* <DEDUP_REMOVED lines=8> */
[----:B------:R-:W-:Y:S01]  /*50a0*/  SEL R12, R27, RZ, !P2 ;  /* 0x000000ff1b0c7207 */ /* 0x000fe20005000000 */
[----:B------:R1:W2:Y:S01]  /*50b0*/  SHFL.IDX PT, R26, R9, 0x1, 0x181f ;  /* 0x00381f00091a7f89 */ /* 0x0002a200000e0000 */
[----:B------:R-:W-:Y:S01]  /*50c0*/  ISETP.GE.AND P2, PT, R32, c[0x0][0x198], PT ;  /* 0x0000660020007a0c */ /* 0x000fe20003f46270 */
[----:B------:R-:W-:Y:S02]  /*50d0*/  IMAD.WIDE.U32 R230, R226, c[0x0][0x1f0], R230 ;  /* 0x00007c00e2e67a25 */ /* 0x000fe400078e00e6 */
[----:B------:R1:W3:Y:S01]  /*50e0*/  SHFL.IDX PT, R27, R8, 0x1, 0x181f ;  /* 0x00381f00081b7f89 */ /* 0x0002e200000e0000 */
[----:B------:R-:W-:Y:S01]  /*50f0*/  P2R R14, PR, RZ, 0x4 ;  /* 0x00000004ff0e7803 */ /* 0x000fe20000000000 */
[----:B------:R-:W-:Y:S01]  /*5100*/  IMAD R233, R12, c[0x0][0x1f0], RZ ;  /* 0x00007c000ce97a24 */ /* 0x000fe200078e02ff */
[----:B------:R-:W-:Y:S01]  /*5110*/  @!P1 LEA.HI R14, R17, R22, RZ, 0x3 ;  /* 0x00000016110e9211 */ /* 0x000fe200078f18ff */
[----:B------:R-:W-:-:S02]  /*5120*/  @!P1 IMAD.SHL.U32 R17, R3, 0x2, RZ ;  /* 0x0000000203119824 */ /* 0x000fc400078e00ff */
[----:B------:R-:W-:Y:S01]  /*5130*/  IMAD R225, R12, c[0x0][0x218], RZ ;  /* 0x000086000ce17a24 */ /* 0x000fe200078e02ff */
[----:B------:R-:W-:Y:S01]  /*5140*/  @!P1 LOP3.LUT R15, R14, 0xfffffff8, RZ, 0xc0, !PT ;  /* 0xfffffff80e0f9812 */ /* 0x000fe200078ec0ff */
[C---:B------:R-:W-:Y:S02]  /*5150*/  IMAD R233, R226.reuse, c[0x0][0x1f4], R233 ;  /* 0x00007d00e2e97a24 */ /* 0x040fe400078e02e9 */
[----:B------:R-:W-:Y:S01]  /*5160*/  IMAD R225, R226, c[0x0][0x21c], R225 ;  /* 0x00008700e2e17a24 */ /* 0x000fe200078e02e1 */
[----:B------:R4:W-:Y:S01]  /*5170*/  @!P1 LDGSTS.E.BYPASS.LTC128B.128 [R17+0x10080], [R28.64], !P2 ;  /* 0x100800001c119fae */ /* 0x0009e2000d101d4a */
[----:B------:R-:W-:Y:S01]  /*5180*/  @!P1 IMAD.WIDE R30, R15, 0x2, R24 ;  /* 0x000000020f1e9825 */ /* 0x000fe200078e0218 */
[----:B------:R-:W-:-:S03]  /*5190*/  ISETP.GE.AND P2, PT, R42, c[0x0][0x1d4], PT ;  /* 0x000075002a007a0c */ /* 0x000fc60003f46270 */
[--C-:B------:R-:W-:Y:S01]  /*51a0*/  @!P1 IMAD.WIDE R14, R13, 0x2, R24.reuse ;  /* 0x000000020d0e9825 */ /* 0x100fe200078e0218 */
[----:B------:R4:W-:Y:S03]  /*51b0*/  @!P1 LDGSTS.E.BYPASS.LTC128B.128 [R17+0x14080], [R30.64], !P6 ;  /* 0x140800001e119fae */ /* 0x0009e6000f101d4a */
[----:B------:R-:W-:Y:S01]  /*51c0*/  @!P1 IMAD.WIDE R24, R5, 0x2, R24 ;  /* 0x0000000205189825 */ /* 0x000fe200078e0218 */
[----:B------:R4:W-:Y:S01]  /*51d0*/  @!P1 LDGSTS.E.BYPASS.LTC128B.128 [R17+0x18080], [R14.64], !P5 ;  /* 0x180800000e119fae */ /* 0x0009e2000e901d4a */
[----:B------:R-:W-:Y:S02]  /*51e0*/  ISETP.GE.AND P5, PT, R22, c[0x0][0x1d4], PT ;  /* 0x0000750016007a0c */ /* 0x000fe40003fa6270 */
[----:B------:R-:W-:Y:S01]  /*51f0*/  IMAD.MOV.U32 R5, RZ, RZ, 0x20 ;  /* 0x00000020ff057424 */ /* 0x000fe200078e00ff */
[----:B------:R4:W-:Y:S01]  /*5200*/  @!P1 LDGSTS.E.BYPASS.LTC128B.128 [R17+0x1c080], [R24.64], !P4 ;  /* 0x1c08000018119fae */ /* 0x0009e2000e101d4a */
[----:B------:R-:W-:Y:S01]  /*5210*/  IMAD.WIDE.U32 R226, R226, c[0x0][0x218], R10 ;  /* 0x00008600e2e27a25 */ /* 0x000fe200078e000a */
[----:B------:R-:W-:-:S02]  /*5220*/  IADD3 R11, R42, 0x80, RZ ;  /* 0x000000802a0b7810 */ /* 0x000fc40007ffe0ff */
[----:B------:R-:W-:Y:S01]  /*5230*/  IADD3 R10, R42, 0xc0, RZ ;  /* 0x000000c02a0a7810 */ /* 0x000fe20007ffe0ff */
[----:B------:R-:W-:Y:S01]  /*5240*/  IMAD.IADD R233, R231, 0x1, R233 ;  /* 0x00000001e7e97824 */ /* 0x000fe200078e02e9 */
[----:B------:R-:W-:Y:S01]  /*5250*/  SEL R5, R5, 0xffffffe0, !P3 ;  /* 0xffffffe005057807 */ /* 0x000fe20005800000 */
[----:B------:R-:W-:Y:S01]  /*5260*/  IMAD.IADD R225, R227, 0x1, R225 ;  /* 0x00000001e3e17824 */ /* 0x000fe200078e02e1 */
[----:B------:R-:W-:Y:S02]  /*5270*/  ISETP.GE.AND P4, PT, R11, c[0x0][0x1d4], PT ;  /* 0x000075000b007a0c */ /* 0x000fe40003f86270 */
[----:B------:R-:W-:Y:S02]  /*5280*/  ISETP.GE.AND P3, PT, R10, c[0x0][0x1d4], PT ;  /* 0x000075000a007a0c */ /* 0x000fe40003f66270 */
[----:B----4-:R-:W-:Y:S01]  /*5290*/  SEL R17, RZ, 0x1, P2 ;  /* 0x00000001ff117807 */ /* 0x010fe20001000000 */
[----:B------:R-:W-:Y:S05]  /*52a0*/  @P0 BRA `(.L_x_1606) ;  /* 0x000001c000000947 */ /* 0x000fea0003800000 */
[C---:B-123--:R-:W-:Y:S01]  /*52b0*/  IADD3 R13, R32.reuse, 0x80, RZ ;  /* 0x00000080200d7810 */ /* 0x04efe20007ffe0ff */
[----:B------:R-:W-:Y:S01]  /*52c0*/  IMAD.SHL.U32 R31, R3, 0x2, RZ ;  /* 0x00000002031f7824 */ /* 0x000fe200078e00ff */
[----:B------:R-:W-:-:S02]  /*52d0*/  IADD3 R11, R32, 0xc0, RZ ;  /* 0x000000c0200b7810 */ /* 0x000fc40007ffe0ff */
[----:B------:R-:W-:Y:S02]  /*52e0*/  SHF.R.S32.HI R25, RZ, 0x1f, R22 ;  /* 0x0000001fff197819 */ /* 0x000fe40000011416 */
[----:B------:R-:W-:Y:S02]  /*52f0*/  SHF.R.S32.HI R12, RZ, 0x1f, R13 ;  /* 0x0000001fff0c7819 */ /* 0x000fe4000001140d */
[----:B------:R-:W-:Y:S02]  /*5300*/  LEA R28, P0, R32, R26, 0x1 ;  /* 0x0000001a201c7211 */ /* 0x000fe400078008ff */
[----:B------:R-:W-:Y:S02]  /*5310*/  SHF.R.S32.HI R10, RZ, 0x1f, R11 ;  /* 0x0000001fff0a7819 */ /* 0x000fe4000001140b */
[----:B------:R-:W-:Y:S02]  /*5320*/  P2R R18, PR, RZ, 0x4 ;  /* 0x00000004ff127803 */ /* 0x000fe40000000000 */
[----:B------:R-:W-:-:S02]  /*5330*/  LEA.HI R14, R25, R22, RZ, 0x3 ;  /* 0x00000016190e7211 */ /* 0x000fc400078f18ff */
[----:B------:R-:W-:Y:S02]  /*5340*/  ISETP.GE.AND P2, PT, R32, c[0x0][0x198], PT ;  /* 0x0000660020007a0c */ /* 0x000fe40003f46270 */
[----:B------:R-:W-:Y:S02]  /*5350*/  P2R R15, PR, RZ, 0x2 ;  /* 0x00000002ff0f7803 */ /* 0x000fe40000000000 */
[----:B------:R-:W-:Y:S02]  /*5360*/  LEA.HI R12, R12, R13, RZ, 0x3 ;  /* 0x0000000d0c0c7211 */ /* 0x000fe400078f18ff */
[----:B------:R-:W-:Y:S02]  /*5370*/  LEA.HI.X R29, R32, R27, R43, 0x1, P0 ;  /* 0x0000001b201d7211 */ /* 0x000fe400000f0c2b */
[----:B------:R-:W-:Y:S02]  /*5380*/  LEA.HI R10, R10, R11, RZ, 0x3 ;  /* 0x0000000b0a0a7211 */ /* 0x000fe400078f18ff */
[----:B------:R-:W-:-:S02]  /*5390*/  ISETP.GE.AND P1, PT, R6, c[0x0][0x198], PT ;  /* 0x0000660006007a0c */ /* 0x000fc40003f26270 */
[----:B------:R-:W-:Y:S01]  /*53a0*/  ISETP.GE.AND P0, PT, R4, c[0x0][0x198], PT ;  /* 0x0000660004007a0c */ /* 0x000fe20003f06270 */
        /* <DEDUP_REMOVED lines=12> */
.L_x_1606:
[----:B-123--:R-:W-:Y:S05]  /*5470*/  BSYNC B0 ;  /* 0x0000000000007941 */ /* 0x00efea0003800000 */
.L_x_1605:
[----:B------:R-:W-:Y:S01]  /*5480*/  IADD3 R11, R7, 0x40, RZ ;  /* 0x00000040070b7810 */ /* 0x000fe20007ffe0ff */
        /* <DEDUP_REMOVED lines=34> */
.L_x_1608:
[----:B------:R-:W-:Y:S05]  /*56b0*/  BSYNC B0 ;  /* 0x0000000000007941 */ /* 0x000fea0003800000 */
.L_x_1607:
        /* <DEDUP_REMOVED lines=8> */
[----:B------:R-:W-:Y:S02]  /*5740*/  SHF.R.S32.HI R7, RZ, 0x1f, R22 ;  /* 0x0000001fff077819 */ /* 0x000fe40000011416 */
[C---:B----4-:R-:W-:Y:S02]  /*5750*/  LEA.HI.X R15, R32.reuse, R13, R43, 0x1, P0 ;  /* 0x0000000d200f7211 */ /* 0x050fe400000f0c2b */
[C---:B------:R-:W-:Y:S02]  /*5760*/  ISETP.GE.AND P0, PT, R32.reuse, c[0x0][0x198], PT ;  /* 0x0000660020007a0c */ /* 0x040fe40003f06270 */
[----:B------:R-:W-:Y:S02]  /*5770*/  LEA.HI R7, R7, R22, RZ, 0x3 ;  /* 0x0000001607077211 */ /* 0x000fe400078f18ff */
[----:B------:R-:W-:-:S02]  /*5780*/  IADD3 R10, R32, 0x80, RZ ;  /* 0x00000080200a7810 */ /* 0x000fc40007ffe0ff */
[----:B------:R-:W-:Y:S02]  /*5790*/  LOP3.LUT R7, R7, 0xfffffff8, RZ, 0xc0, !PT ;  /* 0xfffffff807077812 */ /* 0x000fe400078ec0ff */
[----:B--2---:R-:W-:Y:S02]  /*57a0*/  IADD3 R8, R32, 0xc0, RZ ;  /* 0x000000c020087810 */ /* 0x004fe40007ffe0ff */
[----:B------:R-:W-:Y:S01]  /*57b0*/  SHF.R.S32.HI R9, RZ, 0x1f, R10 ;  /* 0x0000001fff097819 */ /* 0x000fe2000001140a */
[----:B------:R-:W-:Y:S01]  /*57c0*/  IMAD.WIDE R24, R7, 0x2, R12 ;  /* 0x0000000207187825 */ /* 0x000fe200078e020c */
        /* <DEDUP_REMOVED lines=14> */
.L_x_1610:
[----:B------:R-:W-:Y:S05]  /*58b0*/  BSYNC B0 ;  /* 0x0000000000007941 */ /* 0x000fea0003800000 */
.L_x_1609:
        /* <DEDUP_REMOVED lines=28> */
.L_x_1612:
[----:B------:R-:W-:Y:S05]  /*5a80*/  BSYNC B0 ;  /* 0x0000000000007941 */ /* 0x000fea0003800000 */
.L_x_1611:
[----:B------:R-:W-:Y:S01]  /*5a90*/  ISETP.LT.AND P0, PT, RZ, c[0x0][0x27c], PT ;  /* 0x00009f00ff007a0c */ /* 0x000fe20003f01270 */
[----:B------:R-:W0:-:S12]  /*5aa0*/  LDGDEPBAR ;  /* 0x00000000000079af */ /* 0x000e180000000000 */
[----:B------:R-:W-:Y:S05]  /*5ab0*/  @P0 BRA `(.L_x_1613) ;  /* 0x0000002000000947 */ /* 0x000fea0003800000 */
[----:B------:R-:W-:-:S04]  /*5ac0*/  DEPBAR.LE SB0, 0x1 ;  /* 0x000080400000791a */ /* 0x000fc80000000000 */
[----:B------:R-:W-:Y:S05]  /*5ad0*/  BRA `(.L_x_1614) ;  /* 0x00006c1000007947 */ /* 0x000fea0003800000 */
.L_x_1613:
        /* <DEDUP_REMOVED lines=69> */
.L_x_1617:
[----:B------:R-:W-:Y:S05]  /*5f30*/  BSYNC B0 ;  /* 0x0000000000007941 */ /* 0x000fea0003800000 */
.L_x_1616:
[----:B-1---5:R-:W-:Y:S01]  /*5f40*/  IMAD.MOV.U32 R44, RZ, RZ, R32 ;  /* 0x000000ffff2c7224 */ /* 0x022fe200078e0020 */
[----:B------:R-:W-:Y:S01]  /*5f50*/  SHF.R.U64 R31, R32, 0x10, R33 ;  /* 0x00000010201f7819 */ /* 0x000fe20000001221 */
        /* <DEDUP_REMOVED lines=94> */
.L_x_1621:
[----:B------:R-:W-:Y:S05]  /*6540*/  BSYNC B0 ;  /* 0x0000000000007941 */ /* 0x000fea0003800000 */
.L_x_1620:
        /* <DEDUP_REMOVED lines=42> */
.L_x_1623:
[----:B------:R-:W-:Y:S05]  /*67f0*/  BSYNC B0 ;  /* 0x0000000000007941 */ /* 0x000fea0003800000 */
.L_x_1622:
        /* <DEDUP_REMOVED lines=42> */
.L_x_1625:
[----:B------:R-:W-:Y:S05]  /*6aa0*/  BSYNC B0 ;  /* 0x0000000000007941 */ /* 0x000fea0003800000 */
.L_x_1624:
[----:B-1----:R-:W-:-:S04]  /*6ab0*/  IADD3 R8, R12, 0x60, RZ ;  /* 0x000000600c087810 */ /* 0x002fc80007ffe0ff */
        /* <DEDUP_REMOVED lines=40> */
.L_x_1619:
[----:B------:R-:W-:Y:S05]  /*6d40*/  BSYNC B1 ;  /* 0x0000000000017941 */ /* 0x000fea0003800000 */
.L_x_1618:
        /* <DEDUP_REMOVED lines=45> */
.L_x_1629:
[----:B------:R-:W-:Y:S05]  /*7020*/  BSYNC B0 ;  /* 0x0000000000007941 */ /* 0x000fea0003800000 */
.L_x_1628:
        /* <DEDUP_REMOVED lines=42> */
.L_x_1631:
[----:B------:R-:W-:Y:S05]  /*72d0*/  BSYNC B0 ;  /* 0x0000000000007941 */ /* 0x000fea0003800000 */
.L_x_1630:
        /* <DEDUP_REMOVED lines=42> */
.L_x_1633:
[----:B------:R-:W-:Y:S05]  /*7580*/  BSYNC B0 ;  /* 0x0000000000007941 */ /* 0x000fea0003800000 */
.L_x_1632:
[----:B-1----:R-:W-:-:S04]  /*7590*/  IADD3 R8, R12, 0x60, RZ ;  /* 0x000000600c087810 */ /* 0x002fc80007ffe0ff */
        /* <DEDUP_REMOVED lines=40> */
.L_x_1627:
[----:B------:R-:W-:Y:S05]  /*7820*/  BSYNC B1 ;  /* 0x0000000000017941 */ /* 0x000fea0003800000 */
.L_x_1626:
        /* <DEDUP_REMOVED lines=45> */
.L_x_1637:
[----:B------:R-:W-:Y:S05]  /*7b00*/  BSYNC B0 ;  /* 0x0000000000007941 */ /* 0x000fea0003800000 */
.L_x_1636:
        /* <DEDUP_REMOVED lines=42> */
.L_x_1639:
[----:B------:R-:W-:Y:S05]  /*7db0*/  BSYNC B0 ;  /* 0x0000000000007941 */ /* 0x000fea0003800000 */
.L_x_1638:
        /* <DEDUP_REMOVED lines=42> */
.L_x_1641:
[----:B------:R-:W-:Y:S05]  /*8060*/  BSYNC B0 ;  /* 0x0000000000007941 */ /* 0x000fea0003800000 */
.L_x_1640:
        /* <DEDUP_REMOVED lines=41> */
.L_x_1635:
[----:B------:R-:W-:Y:S05]  /*8300*/  BSYNC B1 ;  /* 0x0000000000017941 */ /* 0x000fea0003800000 */
.L_x_1634:
        /* <DEDUP_REMOVED lines=44> */
.L_x_1644:
[----:B------:R-:W-:Y:S05]  /*85d0*/  BSYNC B0 ;  /* 0x0000000000007941 */ /* 0x000fea0003800000 */
.L_x_1643:
        /* <DEDUP_REMOVED lines=42> */
.L_x_1646:
[----:B------:R-:W-:Y:S05]  /*8880*/  BSYNC B0 ;  /* 0x0000000000007941 */ /* 0x000fea0003800000 */
.L_x_1645:
        /* <DEDUP_REMOVED lines=42> */
.L_x_1648:
[----:B------:R-:W-:Y:S05]  /*8b30*/  BSYNC B0 ;  /* 0x0000000000007941 */ /* 0x000fea0003800000 */
.L_x_1647:
[----:B------:R-:W-:-:S04]  /*8b40*/  IADD3 R12, R12, 0x60, RZ ;  /* 0x000000600c0c7810 */ /* 0x000fc80007ffe0ff */
[----:B------:R-:W-:-:S13]  /*8b50*/  ISETP.GE.AND P0, PT, R12, c[0x0][0x27c], PT ;  /* 0x00009f000c007a0c */ /* 0x000fda0003f06270 */
[----:B------:R-:W-:Y:S05]  /*8b60*/  @P0 BRA `(.L_x_1642) ;  /* 0x00003b7000000947 */ /* 0x000fea0003800000 */
[----:B-1----:R-:W1:Y:S01]  /*8b70*/  LDS.128 R8, [R6+0x1f080] ;  /* 0x01f0800006087984 */ /* 0x002e620000000c00 */
[C---:B------:R-:W-:Y:S01]  /*8b80*/  IMAD.U32 R27, R14.reuse, 0x10000, RZ ;  /* 0x000100000e1b7824 */ /* 0x040fe200078e00ff */
[----:B------:R-:W-:Y:S02]  /*8b90*/  LOP3.LUT R14, R14, 0xffff0000, RZ, 0xc0, !PT ;  /* 0xffff00000e0e7812 */ /* 0x000fe400078ec0ff */
[C---:B-1----:R-:W-:Y:S01]  /*8ba0*/  SHF.L.U32 R24, R8.reuse, 0x10, RZ ;  /* 0x0000001008187819 */ /* 0x042fe200000006ff */
[----:B------:R-:W-:Y:S01]  /*8bb0*/  IMAD.U32 R26, R11, 0x10000, RZ ;  /* 0x000100000b1a7824 */ /* 0x000fe200078e00ff */
[----:B------:R-:W-:Y:S02]  /*8bc0*/  LOP3.LUT R12, R8, 0xffff0000, RZ, 0xc0, !PT ;  /* 0xffff0000080c7812 */ /* 0x000fe400078ec0ff */
[C---:B------:R-:W-:Y:S02]  /*8bd0*/  SHF.L.U32 R8, R9.reuse, 0x10, RZ ;  /* 0x0000001009087819 */ /* 0x040fe400000006ff */
[----:B------:R-:W-:-:S02]  /*8be0*/  LOP3.LUT R25, R9, 0xffff0000, RZ, 0xc0, !PT ;  /* 0xffff000009197812 */ /* 0x000fc400078ec0ff */
[----:B------:R-:W-:Y:S02]  /*8bf0*/  SHF.L.U32 R9, R22, 0x10, RZ ;  /* 0x0000001016097819 */ /* 0x000fe400000006ff */
[C---:B------:R-:W-:Y:S02]  /*8c00*/  SHF.L.U32 R29, R10.reuse, 0x10, RZ ;  /* 0x000000100a1d7819 */ /* 0x040fe400000006ff */
[----:B------:R-:W-:Y:S01]  /*8c10*/  LOP3.LUT R28, R10, 0xffff0000, RZ, 0xc0, !PT ;  /* 0xffff00000a1c7812 */ /* 0x000fe200078ec0ff */
[-C--:B------:R-:W-:Y:S01]  /*8c20*/  FMUL.FTZ R10, R27, R12.reuse ;  /* 0x0000000c1b0a7220 */ /* 0x080fe20000410000 */
[----:B------:R-:W-:Y:S01]  /*8c30*/  LOP3.LUT R22, R22, 0xffff0000, RZ, 0xc0, !PT ;  /* 0xffff000016167812 */ /* 0x000fe200078ec0ff */
[----:B------:R-:W-:Y:S01]  /*8c40*/  FMUL.FTZ R12, R9, R12 ;  /* 0x0000000c090c7220 */ /* 0x000fe20000410000 */
[----:B------:R-:W-:Y:S01]  /*8c50*/  LOP3.LUT R30, R11, 0xffff0000, RZ, 0xc0, !PT ;  /* 0xffff00000b1e7812 */ /* 0x000fe200078ec0ff */
[----:B------:R-:W-:Y:S02]  /*8c60*/  FMUL.FTZ R11, R14, R25 ;  /* 0x000000190e0b7220 */ /* 0x000fe40000410000 */
[----:B------:R-:W-:-:S02]  /*8c70*/  FFMA.FTZ R10, R9, R24, -R10 ;  /* 0x00000018090a7223 */ /* 0x000fc4000001080a */
[C---:B------:R-:W-:Y:S01]  /*8c80*/  FFMA.FTZ R9, R22.reuse, R8, -R11 ;  /* 0x0000000816097223 */ /* 0x040fe2000001080b */
[----:B------:R-:W-:Y:S01]  /*8c90*/  SHF.L.U32 R11, R13, 0x10, RZ ;  /* 0x000000100d0b7819 */ /* 0x000fe200000006ff */
[----:B------:R-:W-:Y:S01]  /*8ca0*/  FFMA.FTZ R27, R27, R24, R12 ;  /* 0x000000181b1b7223 */ /* 0x000fe2000001000c */
[----:B------:R-:W-:Y:S01]  /*8cb0*/  SHF.L.U32 R12, R15, 0x10, RZ ;  /* 0x000000100f0c7819 */ /* 0x000fe200000006ff */
[----:B------:R-:W-:Y:S01]  /*8cc0*/  FMUL.FTZ R25, R22, R25 ;  /* 0x0000001916197220 */ /* 0x000fe20000410000 */
[----:B------:R-:W-:Y:S02]  /*8cd0*/  LOP3.LUT R13, R13, 0xffff0000, RZ, 0xc0, !PT ;  /* 0xffff00000d0d7812 */ /* 0x000fe400078ec0ff */
[----:B------:R-:W-:Y:S01]  /*8ce0*/  LOP3.LUT R15, R15, 0xffff0000, RZ, 0xc0, !PT ;  /* 0xffff00000f0f7812 */ /* 0x000fe200078ec0ff */
[----:B------:R-:W-:Y:S02]  /*8cf0*/  FFMA.FTZ R14, R14, R8, R25 ;  /* 0x000000080e0e7223 */ /* 0x000fe40000010019 */
[----:B------:R-:W-:-:S02]  /*8d00*/  FMUL.FTZ R8, R11, R28 ;  /* 0x0000001c0b087220 */ /* 0x000fc40000410000 */
[----:B------:R-:W-:Y:S01]  /*8d10*/  FMUL.FTZ R28, R12, R28 ;  /* 0x0000001c0c1c7220 */ /* 0x000fe20000410000 */
[----:B------:R-:W-:Y:S01]  /*8d20*/  F2FP.BF16.PACK_AB R9, R14, R9 ;  /* 0x000000090e09723e */ /* 0x000fe200000010ff */
[-C--:B------:R-:W-:Y:S02]  /*8d30*/  FMUL.FTZ R22, R13, R30.reuse ;  /* 0x0000001e0d167220 */ /* 0x080fe40000410000 */
[----:B------:R-:W-:Y:S02]  /*8d40*/  FMUL.FTZ R30, R15, R30 ;  /* 0x0000001e0f1e7220 */ /* 0x000fe40000410000 */
[-C--:B------:R-:W-:Y:S01]  /*8d50*/  FFMA.FTZ R12, R12, R29.reuse, -R8 ;  /* 0x0000001d0c0c7223 */ /* 0x080fe20000010808 */
[----:B------:R-:W-:Y:S01]  /*8d60*/  F2FP.BF16.PACK_AB R8, R27, R10 ;  /* 0x0000000a1b08723e */ /* 0x000fe200000010ff */
[----:B------:R-:W-:Y:S02]  /*8d70*/  FFMA.FTZ R11, R11, R29, R28 ;  /* 0x0000001d0b0b7223 */ /* 0x000fe4000001001c */
[----:B------:R-:W-:-:S02]  /*8d80*/  FFMA.FTZ R22, R15, R26, -R22 ;  /* 0x0000001a0f167223 */ /* 0x000fc40000010816 */
[----:B------:R-:W-:Y:S01]  /*8d90*/  FFMA.FTZ R13, R13, R26, R30 ;  /* 0x0000001a0d0d7223 */ /* 0x000fe2000001001e */
[----:B------:R-:W-:-:S04]  /*8da0*/  F2FP.BF16.PACK_AB R10, R11, R12 ;  /* 0x0000000c0b0a723e */ /* 0x000fc800000010ff */
[----:B------:R-:W-:-:S05]  /*8db0*/  F2FP.BF16.PACK_AB R11, R13, R22 ;  /* 0x000000160d0b723e */ /* 0x000fca00000010ff */
[----:B------:R1:W-:Y:S01]  /*8dc0*/  STS.128 [R6+0x1f080], R8 ;  /* 0x01f0800806007388 */ /* 0x0003e20000000c00 */
[----:B------:R-:W-:Y:S05]  /*8dd0*/  BRA `(.L_x_1642) ;  /* 0x0000390000007947 */ /* 0x000fea0003800000 */
.L_x_1615:
[----:B------:R-:W-:Y:S01]  /*8de0*/  BSSY B0, `(.L_x_1649) ;  /* 0x000001f000007945 */ /* 0x000fe20003800000 */
[----:B------:R-:W-:Y:S01]  /*8df0*/  CS2R R30, SRZ ;  /* 0x00000000001e7805 */ /* 0x000fe2000001ff00 */
[----:B------:R-:W-:Y:S01]  /*8e00*/  CS2R R28, SRZ ;  /* 0x00000000001c7805 */ /* 0x000fe2000001ff00 */
[----:B---3--:R-:W-:Y:S01]  /*8e10*/  CS2R R26, SRZ ;  /* 0x00000000001a7805 */ /* 0x008fe2000001ff00 */
        /* <DEDUP_REMOVED lines=8> */
[----:B------:R-:W-:-:S11]  /*8ea0*/  ISETP.GE.AND P1, PT, R22, c[0x0][0x27c], PT ;  /* 0x00009f0016007a0c */ /* 0x000fd60003f26270 */
[C---:B------:R-:W-:Y:S01]  /*8eb0*/  @!P0 IMAD.SHL.U32 R15, R32.reuse, 0x2, RZ ;  /* 0x00000002200f8824 */ /* 0x040fe200078e00ff */
[----:B------:R-:W-:Y:S02]  /*8ec0*/  @!P0 SHF.L.U64.HI R13, R32, 0x1, R43 ;  /* 0x00000001200d8819 */ /* 0x000fe4000001022b */
[----:B------:R-:W-:Y:S02]  /*8ed0*/  @!P1 SHF.R.S32.HI R29, RZ, 0x1f, R22 ;  /* 0x0000001fff1d9819 */ /* 0x000fe40000011416 */
[----:B------:R-:W-:Y:S02]  /*8ee0*/  @!P0 IADD3 R40, P6, R15, R36, RZ ;  /* 0x000000240f288210 */ /* 0x000fe40007fde0ff */
[----:B------:R-:W-:Y:S02]  /*8ef0*/  @!P1 LEA.HI R12, R29, R22, RZ, 0x3 ;  /* 0x000000161d0c9211 */ /* 0x000fe400078f18ff */
[----:B------:R-:W-:Y:S01]  /*8f00*/  CS2R R28, SRZ ;  /* 0x00000000001c7805 */ /* 0x000fe2000001ff00 */
[----:B------:R-:W-:Y:S01]  /*8f10*/  @!P0 IMAD.X R41, R13, 0x1, R37, P6 ;  /* 0x000000010d298824 */ /* 0x000fe200030e0625 */
[----:B------:R-:W-:-:S02]  /*8f20*/  @!P0 IADD3 R48, P6, R15, R38, RZ ;  /* 0x000000260f308210 */ /* 0x000fc40007fde0ff */
        /* <DEDUP_REMOVED lines=10> */
.L_x_1650:
[----:B------:R-:W-:Y:S05]  /*8fd0*/  BSYNC B0 ;  /* 0x0000000000007941 */ /* 0x000fea0003800000 */
.L_x_1649:
        /* <DEDUP_REMOVED lines=145> */
.L_x_1654:
[----:B------:R-:W-:Y:S05]  /*98f0*/  BSYNC B0 ;  /* 0x0000000000007941 */ /* 0x000fea0003800000 */
.L_x_1653:
[----:B------:R-:W-:-:S13]  /*9900*/  ISETP.GE.AND P0, PT, R22, c[0x0][0x27c], PT ;  /* 0x00009f0016007a0c */ /* 0x000fda0003f06270 */
[----:B------:R-:W-:Y:S05]  /*9910*/  @P0 BRA `(.L_x_1652) ;  /* 0x0000061000000947 */ /* 0x000fea0003800000 */
[----:B-1----:R-:W-:Y:S01]  /*9920*/  SHF.R.S32.HI R11, RZ, 0x1f, R22 ;  /* 0x0000001fff0b7819 */ /* 0x002fe20000011416 */
[----:B------:R-:W-:Y:S01]  /*9930*/  IMAD.MOV.U32 R9, RZ, RZ, c[0x0][0x27c] ;  /* 0x00009f00ff097624 */ /* 0x000fe200078e00ff */
[----:B------:R-:W-:Y:S01]  /*9940*/  SHF.L.U32 R50, R31, 0x10, RZ ;  /* 0x000000101f327819 */ /* 0x000fe200000006ff */
[----:B------:R-:W-:Y:S01]  /*9950*/  IMAD.U32 R52, R27, 0x10000, RZ ;  /* 0x000100001b347824 */ /* 0x000fe200078e00ff */
[CC--:B------:R-:W-:Y:S01]  /*9960*/  LEA.HI R8, R11.reuse, R22.reuse, RZ, 0x3 ;  /* 0x000000160b087211 */ /* 0x0c0fe200078f18ff */
        /* <DEDUP_REMOVED lines=92> */
.L_x_1652:
[----:B------:R-:W-:Y:S05]  /*9f30*/  BSYNC B1 ;  /* 0x0000000000017941 */ /* 0x000fea0003800000 */
.L_x_1651:
        /* <DEDUP_REMOVED lines=104> */
.L_x_1658:
[----:B------:R-:W-:Y:S05]  /*a5c0*/  BSYNC B0 ;  /* 0x0000000000007941 */ /* 0x000fea0003800000 */
.L_x_1657:
        /* <DEDUP_REMOVED lines=14> */
[----:B------:R-:W-:Y:S02]  /*a6b0*/  LOP3.LUT R15, R13, 0x38, R6, 0xf8, !PT ;  /* 0x000000380d0f7812 */ /* 0x000fe400078ef806 */
[----:B------:R-:W-:Y:S01]  /*a6c0*/  SHF.R.S32.HI R9, RZ, 0x1f, R12 ;  /* 0x0000001fff097819 */ /* 0x000fe2000001140c */
[----:B------:R-:W-:Y:S01]  /*a6d0*/  IMAD.SHL.U32 R10, R12, 0x8, RZ ;  /* 0x000000080c0a7824 */ /* 0x000fe200078e00ff */
[----:B------:R-:W-:Y:S02]  /*a6e0*/  SHF.R.U32.HI R6, RZ, 0x3, R13 ;  /* 0x00000003ff067819 */ /* 0x000fe4000001160d */
[----:B------:R-:W-:Y:S02]  /*a6f0*/  LEA.HI R9, R9, R12, RZ, 0x3 ;  /* 0x0000000c09097211 */ /* 0x000fe400078f18ff */
[----:B------:R-:W-:Y:S02]  /*a700*/  LEA.HI R11, R11, R22, RZ, 0x6 ;  /* 0x000000160b0b7211 */ /* 0x000fe400078f30ff */
[----:B------:R-:W-:Y:S01]  /*a710*/  LOP3.LUT R13, R13, 0x38, R10, 0xf8, !PT ;  /* 0x000000380d0d7812 */ /* 0x000fe200078ef80a */
[----:B------:R-:W-:Y:S01]  /*a720*/  IMAD.SHL.U32 R9, R9, 0x400, RZ ;  /* 0x0000040009097824 */ /* 0x000fe200078e00ff */
[----:B------:R-:W-:-:S02]  /*a730*/  SHF.L.U32 R11, R11, 0x7, RZ ;  /* 0x000000070b0b7819 */ /* 0x000fc400000006ff */
[-C--:B------:R-:W-:Y:S02]  /*a740*/  LOP3.LUT R14, R15, R6.reuse, RZ, 0x3c, !PT ;  /* 0x000000060f0e7212 */ /* 0x080fe400078e3cff */
[----:B------:R-:W-:Y:S02]  /*a750*/  LOP3.LUT R13, R13, R6, RZ, 0x3c, !PT ;  /* 0x000000060d0d7212 */ /* 0x000fe400078e3cff */
[----:B------:R-:W-:Y:S02]  /*a760*/  LOP3.LUT R8, R8, 0xfffffe00, RZ, 0xc0, !PT ;  /* 0xfffffe0008087812 */ /* 0x000fe400078ec0ff */
[----:B------:R-:W-:Y:S02]  /*a770*/  LOP3.LUT R6, R9, 0x7fffe000, RZ, 0xc0, !PT ;  /* 0x7fffe00009067812 */ /* 0x000fe400078ec0ff */
[----:B------:R-:W-:Y:S02]  /*a780*/  LOP3.LUT R11, R11, 0x7fffe000, RZ, 0xc0, !PT ;  /* 0x7fffe0000b0b7812 */ /* 0x000fe400078ec0ff */
        /* <DEDUP_REMOVED lines=78> */
.L_x_1656:
[----:B------:R-:W-:Y:S05]  /*ac70*/  BSYNC B1 ;  /* 0x0000000000017941 */ /* 0x000fea0003800000 */
.L_x_1655:
        /* <DEDUP_REMOVED lines=104> */
.L_x_1662:
[----:B------:R-:W-:Y:S05]  /*b300*/  BSYNC B0 ;  /* 0x0000000000007941 */ /* 0x000fea0003800000 */
.L_x_1661:
        /* <DEDUP_REMOVED lines=106> */
.L_x_1660:
[----:B------:R-:W-:Y:S05]  /*b9b0*/  BSYNC B1 ;  /* 0x0000000000017941 */ /* 0x000fea0003800000 */
.L_x_1659:
        /* <DEDUP_REMOVED lines=103> */
.L_x_1664:
[----:B------:R-:W-:Y:S05]  /*c030*/  BSYNC B0 ;  /* 0x0000000000007941 */ /* 0x000fea0003800000 */
.L_x_1663:
[----:B------:R-:W-:-:S13]  /*c040*/  ISETP.GE.AND P0, PT, R22, c[0x0][0x27c], PT ;  /* 0x00009f0016007a0c */ /* 0x000fda0003f06270 */
[----:B------:R-:W-:Y:S05]  /*c050*/  @P0 BRA `(.L_x_1642) ;  /* 0x0000068000000947 */ /* 0x000fea0003800000 */
[----:B-1----:R-:W-:Y:S01]  /*c060*/  SHF.R.S32.HI R11, RZ, 0x1f, R22 ;  /* 0x0000001fff0b7819 */ /* 0x002fe20000011416 */
[----:B------:R-:W-:Y:S01]  /*c070*/  IMAD.SHL.U32 R12, R45, 0x40, RZ ;  /* 0x000000402d0c7824 */ /* 0x000fe200078e00ff */
        /* <DEDUP_REMOVED lines=15> */
[----:B------:R-:W-:-:S02]  /*c170*/  SHF.L.U32 R6, R6, 0x6, RZ ;  /* 0x0000000606067819 */ /* 0x000fc400000006ff */
[----:B------:R-:W-:Y:S01]  /*c180*/  LOP3.LUT R13, R12, 0x38, R13, 0xf8, !PT ;  /* 0x000000380c0d7812 */ /* 0x000fe200078ef80d */
[----:B------:R-:W-:Y:S01]  /*c190*/  IMAD.SHL.U32 R9, R9, 0x400, RZ ;  /* 0x0000040009097824 */ /* 0x000fe200078e00ff */
[----:B------:R-:W-:Y:S02]  /*c1a0*/  LOP3.LUT R11, R11, 0x7fffe000, RZ, 0xc0, !PT ;  /* 0x7fffe0000b0b7812 */ /* 0x000fe400078ec0ff */
[----:B------:R-:W-:Y:S02]  /*c1b0*/  LOP3.LUT R6, R6, 0xfffffe00, RZ, 0xc0, !PT ;  /* 0xfffffe0006067812 */ /* 0x000fe400078ec0ff */
        /* <DEDUP_REMOVED lines=82> */
.L_x_1642:
[----:B------:R-:W-:Y:S05]  /*c6e0*/  BSYNC B2 ;  /* 0x0000000000027941 */ /* 0x000fea0003800000 */
.L_x_1614:
[----:B-1----:R-:W-:Y:S01]  /*c6f0*/  IMAD.SHL.U32 R11, R16, 0x40, RZ ;  /* 0x00000040100b7824 */ /* 0x002fe200078e00ff */
[----:B------:R-:W-:-:S04]  /*c700*/  DEPBAR.LE SB0, 0x0 ;  /* 0x000080000000791a */ /* 0x000fc80000000000 */
[----:B------:R-:W-:Y:S01]  /*c710*/  LEA.HI R6, R23, R64, RZ, 0x5 ;  /* 0x0000004017067211 */ /* 0x000fe200078f28ff */
[----:B--2---:R-:W-:Y:S01]  /*c720*/  IMAD.SHL.U32 R8, R21, 0x8, RZ ;  /* 0x0000000815087824 */ /* 0x004fe200078e00ff */
[----:B------:R-:W-:Y:S01]  /*c730*/  LOP3.LUT R11, R11, 0x1c0, RZ, 0xc0, !PT ;  /* 0x000001c00b0b7812 */ /* 0x000fe200078ec0ff */
[----:B------:R-:W-:Y:S01]  /*c740*/  IMAD.WIDE.U32 R14, R18, c[0x0][0x208], RZ ;  /* 0x00008200120e7a25 */ /* 0x000fe200078e00ff */
[----:B------:R-:W-:Y:S01]  /*c750*/  BAR.SYNC.DEFER_BLOCKING 0x0 ;  /* 0x0000000000007b1d */ /* 0x000fe20000010000 */
[----:B------:R-:W-:Y:S02]  /*c760*/  LOP3.LUT P1, RZ, R16, 0x2, RZ, 0xc0, !PT ;  /* 0x0000000210ff7812 */ /* 0x000fe4000782c0ff */
[----:B------:R-:W-:Y:S01]  /*c770*/  IMAD.SHL.U32 R9, R6, 0x20, RZ ;  /* 0x0000002006097824 */ /* 0x000fe200078e00ff */
[----:B------:R-:W-:Y:S01]  /*c780*/  LOP3.LUT R8, R11, 0x8, R8, 0xf8, !PT ;  /* 0x000000080b087812 */ /* 0x000fe200078ef808 */
[----:B------:R-:W-:Y:S01]  /*c790*/  IMAD R56, R18, -0x20, R63 ;  /* 0xffffffe012387824 */ /* 0x000fe200078e023f */
[----:B------:R-:W-:Y:S01]  /*c7a0*/  SHF.R.U32.HI R11, RZ, 0x3, R11 ;  /* 0x00000003ff0b7819 */ /* 0x000fe2000001160b */
[----:B------:R-:W-:Y:S01]  /*c7b0*/  IMAD.SHL.U32 R228, R3, 0x2, RZ ;  /* 0x0000000203e47824 */ /* 0x000fe200078e00ff */
[----:B------:R-:W-:Y:S01]  /*c7c0*/  LOP3.LUT R9, R9, 0x7ffffc00, RZ, 0xc0, !PT ;  /* 0x7ffffc0009097812 */ /* 0x000fe200078ec0ff */
[----:B------:R-:W-:Y:S01]  /*c7d0*/  IMAD.SHL.U32 R219, R2, 0x2, RZ ;  /* 0x0000000202db7824 */ /* 0x000fe200078e00ff */
[----:B------:R-:W-:-:S02]  /*c7e0*/  LOP3.LUT R8, R8, R11, RZ, 0x3c, !PT ;  /* 0x0000000b08087212 */ /* 0x000fc400078e3cff */
[----:B------:R-:W-:Y:S01]  /*c7f0*/  SEL R11, RZ, 0x2, P5 ;  /* 0x00000002ff0b7807 */ /* 0x000fe20002800000 */
[----:B------:R-:W-:Y:S01]  /*c800*/  IMAD.IADD R222, R2, 0x1, R9 ;  /* 0x0000000102de7824 */ /* 0x000fe200078e0209 */
[----:B------:R-:W-:Y:S01]  /*c810*/  SEL R12, RZ, 0x4, P4 ;  /* 0x00000004ff0c7807 */ /* 0x000fe20002000000 */
[----:B------:R-:W-:Y:S01]  /*c820*/  IMAD R221, R19, 0x200, R8 ;  /* 0x0000020013dd7824 */ /* 0x000fe200078e0208 */
[----:B------:R-:W-:Y:S01]  /*c830*/  LEA R8, P0, R14, R226, 0x5 ;  /* 0x000000e20e087211 */ /* 0x000fe200078028ff */
[----:B------:R-:W-:Y:S01]  /*c840*/  IMAD R9, R20, c[0x0][0x208], RZ ;  /* 0x0000820014097a24 */ /* 0x000fe200078e02ff */
[----:B------:R-:W-:Y:S01]  /*c850*/  IADD3 R12, R12, R11, R17 ;  /* 0x0000000b0c0c7210 */ /* 0x000fe20007ffe011 */
[----:B------:R-:W-:Y:S01]  /*c860*/  IMAD.SHL.U32 R222, R222, 0x2, RZ ;  /* 0x00000002dede7824 */ /* 0x000fe200078e00ff */
[----:B------:R-:W-:Y:S01]  /*c870*/  ISETP.LE.OR P6, PT, R56, R21, P2 ;  /* 0x000000153800720c */ /* 0x000fe200017c3670 */
[----:B------:R-:W-:Y:S02]  /*c880*/  IMAD.SHL.U32 R221, R221, 0x2, RZ ;  /* 0x00000002dddd7824 */ /* 0x000fe400078e00ff */
[----:B------:R-:W-:Y:S01]  /*c890*/  IMAD R9, R18, c[0x0][0x20c], R9 ;  /* 0x0000830012097a24 */ /* 0x000fe200078e0209 */
[----:B------:R-:W-:Y:S01]  /*c8a0*/  LDSM.16.M88.4 R48, [R222+0x10080] ;  /* 0x01008000de30783b */ /* 0x000fe20000000200 */
[--C-:B------:R-:W-:Y:S01]  /*c8b0*/  IMAD R218, R0, 0x2, R222.reuse ;  /* 0x0000000200da7824 */ /* 0x100fe200078e02de */
[----:B------:R-:W-:Y:S01]  /*c8c0*/  IADD3 R220, R221, 0xc0a0, RZ ;  /* 0x0000c0a0dddc7810 */ /* 0x000fe20007ffe0ff */
[----:B------:R-:W-:Y:S01]  /*c8d0*/  IMAD.IADD R10, R15, 0x1, R9 ;  /* 0x000000010f0a7824 */ /* 0x000fe200078e0209 */
[----:B---3--:R-:W1:Y:S01]  /*c8e0*/  LDSM.16.M88.4 R24, [R221+0xc080] ;  /* 0x00c08000dd18783b */ /* 0x008e620000000200 */
[----:B------:R-:W-:Y:S01]  /*c8f0*/  IADD3 R9, R221, 0xc080, RZ ;  /* 0x0000c080dd097810 */ /* 0x000fe20007ffe0ff */
[----:B------:R-:W-:-:S02]  /*c900*/  IMAD R217, R5, 0x2, R222 ;  /* 0x0000000205d97824 */ /* 0x000fc400078e02de */
[----:B------:R-:W2:Y:S01]  /*c910*/  LDSM.16.M88.4 R36, [R221+0xc880] ;  /* 0x00c88000dd24783b */ /* 0x000ea20000000200 */
[----:B------:R-:W-:Y:S01]  /*c920*/  @P1 IADD3 R220, R9, -0x20, RZ ;  /* 0xffffffe009dc1810 */ /* 0x000fe20007ffe0ff */
[----:B------:R-:W-:Y:S01]  /*c930*/  IMAD R215, R5, 0x2, R218 ;  /* 0x0000000205d77824 */ /* 0x000fe200078e02da */
[----:B------:R-:W-:Y:S01]  /*c940*/  SEL R9, RZ, 0x8, P3 ;  /* 0x00000008ff097807 */ /* 0x000fe20001800000 */
[--C-:B------:R-:W-:Y:S01]  /*c950*/  IMAD R214, R0, 0x2, R219.reuse ;  /* 0x0000000200d67824 */ /* 0x100fe200078e02db */
[----:B------:R-:W-:Y:S01]  /*c960*/  LOP3.LUT P1, RZ, R16, 0x4, RZ, 0xc0, !PT ;  /* 0x0000000410ff7812 */ /* 0x000fe2000782c0ff */
[----:B------:R-:W-:Y:S01]  /*c970*/  LDSM.16.M88.4 R32, [R220+0x800] ;  /* 0x00080000dc20783b */ /* 0x000fe20000000200 */
[----:B------:R-:W-:Y:S01]  /*c980*/  LEA.HI.X R11, R14, R225, R10, 0x5, P0 ;  /* 0x000000e10e0b7211 */ /* 0x000fe200000f2c0a */
[----:B------:R-:W-:Y:S01]  /*c990*/  IMAD.IADD R12, R9, 0x1, R12 ;  /* 0x00000001090c7824 */ /* 0x000fe200078e020c */
[C---:B------:R-:W-:Y:S01]  /*c9a0*/  LEA R40, P0, R8.reuse, c[0x0][0x1f8], 0x1 ;  /* 0x00007e0008287a11 */ /* 0x040fe200078008ff */
[----:B------:R-:W-:Y:S01]  /*c9b0*/  IMAD.MOV.U32 R9, RZ, RZ, 0x40 ;  /* 0x00000040ff097424 */ /* 0x000fe200078e00ff */
[----:B------:R-:W-:Y:S01]  /*c9c0*/  LDSM.16.M88.4 R16, [R218+0x10080] ;  /* 0x01008000da10783b */ /* 0x000fe20000000200 */
[C---:B------:R-:W-:Y:S01]  /*c9d0*/  IMAD R213, R5.reuse, 0x2, R219 ;  /* 0x0000000205d57824 */ /* 0x040fe200078e02db */
[----:B------:R-:W-:Y:S01]  /*c9e0*/  LEA.HI.X R41, R8, c[0x0][0x1fc], R11, 0x1, P0 ;  /* 0x00007f0008297a11 */ /* 0x000fe200000f0c0b */
[----:B------:R-:W-:Y:S01]  /*c9f0*/  IMAD R212, R5, 0x2, R214 ;  /* 0x0000000205d47824 */ /* 0x000fe200078e02d6 */
[----:B------:R-:W-:-:S02]  /*ca00*/  SEL R3, R9, 0xffffffc0, !P1 ;  /* 0xffffffc009037807 */ /* 0x000fc40004800000 */
[C---:B------:R-:W-:Y:S01]  /*ca10*/  LOP3.LUT P1, RZ, R12.reuse, 0x2, RZ, 0xc0, !PT ;  /* 0x000000020cff7812 */ /* 0x040fe2000782c0ff */
[----:B------:R-:W3:Y:S01]  /*ca20*/  LDSM.16.M88.4 R8, [R220] ;  /* 0x00000000dc08783b */ /* 0x000ee20000000200 */
[----:B------:R-:W-:Y:S01]  /*ca30*/  LOP3.LUT P0, RZ, R12, 0x4, RZ, 0xc0, !PT ;  /* 0x000000040cff7812 */ /* 0x000fe2000780c0ff */
[----:B------:R-:W-:Y:S01]  /*ca40*/  IMAD.IADD R216, R221, 0x1, R3 ;  /* 0x00000001ddd87824 */ /* 0x000fe200078e0203 */
[-C--:B------:R-:W-:Y:S01]  /*ca50*/  ISETP.LE.OR P1, PT, R56, R21.reuse, !P1 ;  /* 0x000000153800720c */ /* 0x080fe20004f23670 */
[----:B------:R-:W-:Y:S01]  /*ca60*/  @!PT LDS RZ, [RZ] ;  /* 0x00000000fffff984 */ /* 0x000fe20000000800 */
[----:B------:R-:W-:Y:S01]  /*ca70*/  @!PT LDS RZ, [RZ] ;  /* 0x00000000fffff984 */ /* 0x000fe20000000800 */
[----:B------:R-:W-:Y:S01]  /*ca80*/  @!PT LDS RZ, [RZ] ;  /* 0x00000000fffff984 */ /* 0x000fe20000000800 */
[----:B------:R5:W-:Y:S01]  /*ca90*/  LDGSTS.E.BYPASS.LTC128B.128 [R228+0x8080], [R40.64], !P6 ;  /* 0x0808000028e47fae */ /* 0x000be2000f101d4a */
[----:B------:R-:W-:Y:S01]  /*caa0*/  LOP3.LUT P6, RZ, R12, 0x8, RZ, 0xc0, !PT ;  /* 0x000000080cff7812 */ /* 0x000fe200078cc0ff */
[----:B------:R-:W-:Y:S01]  /*cab0*/  IMAD.IADD R210, R3, 0x1, R220 ;  /* 0x0000000103d27824 */ /* 0x000fe200078e02dc */
[----:B------:R-:W-:Y:S02]  /*cac0*/  P2R R12, PR, RZ, 0x2 ;  /* 0x00000002ff0c7803 */ /* 0x000fe40000000000 */
[----:B------:R-:W-:-:S02]  /*cad0*/  ISETP.LE.OR P1, PT, R56, R21, !P0 ;  /* 0x000000153800720c */ /* 0x000fc40004723670 */
[----:B------:R-:W-:Y:S02]  /*cae0*/  ISETP.LE.OR P0, PT, R56, R21, !P6 ;  /* 0x000000153800720c */ /* 0x000fe40007703670 */
[----:B------:R-:W-:Y:S02]  /*caf0*/  ISETP.NE.AND P6, PT, R12, RZ, PT ;  /* 0x000000ff0c00720c */ /* 0x000fe40003fc5270 */
[----:B------:R-:W-:Y:S01]  /*cb00*/  LOP3.LUT R3, R6, 0xffffffe0, RZ, 0xc0, !PT ;  /* 0xffffffe006037812 */ /* 0x000fe200078ec0ff */
[----:B-1----:R-:W-:Y:S04]  /*cb10*/  HMMA.16816.F32.BF16 R28, R48, R24, RZ ;  /* 0x00000018301c723c */ /* 0x002fe800000418ff */
[----:B------:R-:W-:-:S05]  /*cb20*/  IMAD.IADD R64, R64, 0x1, -R3 ;  /* 0x0000000140407824 */ /* 0x000fca00078e0a03 */
[----:B------:R-:W-:Y:S01]  /*cb30*/  SHF.R.S32.HI R3, RZ, 0x1f, R64 ;  /* 0x0000001fff037819 */ /* 0x000fe20000011440 */
[C---:B------:R-:W-:Y:S01]  /*cb40*/  HMMA.16816.F32.BF16 R24, R48.reuse, R26, RZ ;  /* 0x0000001a3018723c */ /* 0x040fe200000418ff */
[----:B------:R5:W-:Y:S02]  /*cb50*/  LDGSTS.E.BYPASS.LTC128B.128 [R228+0x9080], [R40.64+0x80], !P6 ;  /* 0x0908008028e47fae */ /* 0x000be4000f101d4a */
[----:B------:R-:W-:Y:S02]  /*cb60*/  LEA.HI R3, R3, R64, RZ, 0x2 ;  /* 0x0000004003037211 */ /* 0x000fe400078f10ff */
[----:B------:R5:W-:Y:S02]  /*cb70*/  LDGSTS.E.BYPASS.LTC128B.128 [R228+0xa080], [R40.64+0x100], !P1 ;  /* 0x0a08010028e47fae */ /* 0x000be4000c901d4a */
[----:B------:R-:W-:Y:S01]  /*cb80*/  LOP3.LUT R3, R3, 0x7ffffffc, RZ, 0xc0, !PT ;  /* 0x7ffffffc03037812 */ /* 0x000fe200078ec0ff */
[C---:B--2---:R-:W-:Y:S01]  /*cb90*/  HMMA.16816.F32.BF16 R20, R48.reuse, R36, RZ ;  /* 0x000000243014723c */ /* 0x044fe200000418ff */
[----:B------:R5:W-:Y:S03]  /*cba0*/  LDGSTS.E.BYPASS.LTC128B.128 [R228+0xb080], [R40.64+0x180], !P0 ;  /* 0x0b08018028e47fae */ /* 0x000be6000c101d4a */
[----:B------:R-:W-:Y:S01]  /*cbb0*/  IMAD.IADD R3, R64, 0x1, -R3 ;  /* 0x0000000140037824 */ /* 0x000fe200078e0a03 */
[----:B------:R-:W-:Y:S03]  /*cbc0*/  LDSM.16.M88.4 R44, [R217+0x10080] ;  /* 0x01008000d92c783b */ /* 0x000fe60000000200 */
[----:B------:R-:W-:Y:S01]  /*cbd0*/  HMMA.16816.F32.BF16 R48, R48, R38, RZ ;  /* 0x000000263030723c */ /* 0x000fe200000418ff */
[----:B----4-:R-:W1:Y:S01]  /*cbe0*/  LDSM.16.M88.4 R12, [R216+0xc080] ;  /* 0x00c08000d80c783b */ /* 0x010e620000000200 */
[----:B------:R-:W-:-:S03]  /*cbf0*/  IMAD R56, R3, -0x2, R56 ;  /* 0xfffffffe03387824 */ /* 0x000fc600078e0238 */
[----:B------:R-:W2:Y:S02]  /*cc00*/  LDSM.16.M88.4 R52, [R216+0xc880] ;  /* 0x00c88000d834783b */ /* 0x000ea40000000200 */
[C---:B------:R-:W-:Y:S01]  /*cc10*/  ISETP.GT.AND P0, PT, R56.reuse, RZ, PT ;  /* 0x000000ff3800720c */ /* 0x040fe20003f04270 */
[C---:B---3--:R-:W-:Y:S01]  /*cc20*/  HMMA.16816.F32.BF16 R28, R16.reuse, R8, R28 ;  /* 0x00000008101c723c */ /* 0x048fe2000004181c */
[----:B------:R-:W-:Y:S01]  /*cc30*/  LDSM.16.M88.4 R36, [R215+0x10080] ;  /* 0x01008000d724783b */ /* 0x000fe20000000200 */
[C---:B------:R-:W-:Y:S02]  /*cc40*/  ISETP.GT.AND P1, PT, R56.reuse, 0x1, PT ;  /* 0x000000013800780c */ /* 0x040fe40003f24270 */
[----:B------:R-:W-:Y:S01]  /*cc50*/  ISETP.GT.AND P6, PT, R56, 0x8, PT ;  /* 0x000000083800780c */ /* 0x000fe20003fc4270 */
[----:B------:R-:W0:Y:S03]  /*cc60*/  LDGDEPBAR ;  /* 0x00000000000079af */ /* 0x000e260000000000 */
[C---:B------:R-:W-:Y:S01]  /*cc70*/  HMMA.16816.F32.BF16 R24, R16.reuse, R10, R24 ;  /* 0x0000000a1018723c */ /* 0x040fe20000041818 */
[----:B------:R-:W3:Y:S04]  /*cc80*/  LDSM.16.M88.4 R8, [R210] ;  /* 0x00000000d208783b */ /* 0x000ee80000000200 */
[----:B-----5:R-:W4:Y:S03]  /*cc90*/  LDSM.16.M88.4 R40, [R210+0x800] ;  /* 0x00080000d228783b */ /* 0x020f260000000200 */
[C---:B------:R-:W-:Y:S08]  /*cca0*/  HMMA.16816.F32.BF16 R20, R16.reuse, R32, R20 ;  /* 0x000000201014723c */ /* 0x040ff00000041814 */
[----:B------:R-:W-:Y:S01]  /*ccb0*/  HMMA.16816.F32.BF16 R48, R16, R34, R48 ;  /* 0x000000221030723c */ /* 0x000fe20000041830 */
[----:B------:R-:W-:Y:S04]  /*ccc0*/  LDSM.16.M88.4 R32, [R221+0xd080] ;  /* 0x00d08000dd20783b */ /* 0x000fe80000000200 */
[----:B------:R-:W-:Y:S03]  /*ccd0*/  LDSM.16.M88.4 R16, [R221+0xd880] ;  /* 0x00d88000dd10783b */ /* 0x000fe60000000200 */
[C---:B-1----:R-:W-:Y:S08]  /*cce0*/  HMMA.16816.F32.BF16 R28, R44.reuse, R12, R28 ;  /* 0x0000000c2c1c723c */ /* 0x042ff0000004181c */
[C---:B------:R-:W-:Y:S01]  /*ccf0*/  HMMA.16816.F32.BF16 R24, R44.reuse, R14, R24 ;  /* 0x0000000e2c18723c */ /* 0x040fe20000041818 */
[----:B------:R-:W1:Y:S07]  /*cd00*/  LDSM.16.M88.4 R12, [R222+0x14080] ;  /* 0x01408000de0c783b */ /* 0x000e6e0000000200 */
[C---:B--2---:R-:W-:Y:S08]  /*cd10*/  HMMA.16816.F32.BF16 R20, R44.reuse, R52, R20 ;  /* 0x000000342c14723c */ /* 0x044ff00000041814 */
[----:B------:R-:W-:Y:S01]  /*cd20*/  HMMA.16816.F32.BF16 R44, R44, R54, R48 ;  /* 0x000000362c2c723c */ /* 0x000fe20000041830 */
[----:B------:R-:W-:Y:S04]  /*cd30*/  LDSM.16.M88.4 R48, [R218+0x14080] ;  /* 0x01408000da30783b */ /* 0x000fe80000000200 */
[----:B------:R-:W-:Y:S03]  /*cd40*/  LDSM.16.M88.4 R52, [R220+0x1800] ;  /* 0x00180000dc34783b */ /* 0x000fe60000000200 */
[C---:B---3--:R-:W-:Y:S08]  /*cd50*/  HMMA.16816.F32.BF16 R28, R36.reuse, R8, R28 ;  /* 0x00000008241c723c */ /* 0x048ff0000004181c */
[C---:B------:R-:W-:Y:S01]  /*cd60*/  HMMA.16816.F32.BF16 R24, R36.reuse, R10, R24 ;  /* 0x0000000a2418723c */ /* 0x040fe20000041818 */
[----:B------:R-:W2:Y:S07]  /*cd70*/  LDSM.16.M88.4 R8, [R220+0x1000] ;  /* 0x00100000dc08783b */ /* 0x000eae0000000200 */
        /* <DEDUP_REMOVED lines=8> */
[----:B------:R-:W-:Y:S01]  /*ce00*/  HMMA.16816.F32.BF16 R44, R12, R18, R44 ;  /* 0x000000120c2c723c */ /* 0x000fe2000004182c */
[----:B------:R-:W-:Y:S04]  /*ce10*/  LDSM.16.M88.4 R16, [R215+0x14080] ;  /* 0x01408000d710783b */ /* 0x000fe80000000200 */
[----:B------:R-:W4:Y:S03]  /*ce20*/  LDSM.16.M88.4 R12, [R210+0x1000] ;  /* 0x00100000d20c783b */ /* 0x000f260000000200 */
[C---:B--2---:R-:W-:Y:S08]  /*ce30*/  HMMA.16816.F32.BF16 R28, R48.reuse, R8, R28 ;  /* 0x00000008301c723c */ /* 0x044ff0000004181c */
[C---:B------:R-:W-:Y:S01]  /*ce40*/  HMMA.16816.F32.BF16 R24, R48.reuse, R10, R24 ;  /* 0x0000000a3018723c */ /* 0x040fe20000041818 */
[----:B------:R-:W2:Y:S07]  /*ce50*/  LDSM.16.M88.4 R8, [R210+0x1800] ;  /* 0x00180000d208783b */ /* 0x000eae0000000200 */
[C---:B------:R-:W-:Y:S08]  /*ce60*/  HMMA.16816.F32.BF16 R20, R48.reuse, R52, R20 ;  /* 0x000000343014723c */ /* 0x040ff00000041814 */
[----:B------:R-:W-:Y:S08]  /*ce70*/  HMMA.16816.F32.BF16 R44, R48, R54, R44 ;  /* 0x00000036302c723c */ /* 0x000ff0000004182c */
[C---:B---3--:R-:W-:Y:S08]  /*ce80*/  HMMA.16816.F32.BF16 R28, R40.reuse, R36, R28 ;  /* 0x00000024281c723c */ /* 0x048ff0000004181c */
[C---:B------:R-:W-:Y:S01]  /*ce90*/  HMMA.16816.F32.BF16 R24, R40.reuse, R38, R24 ;  /* 0x000000262818723c */ /* 0x040fe20000041818 */
[----:B------:R-:W-:Y:S07]  /*cea0*/  LDSM.16.M88.4 R36, [R222+0x18080] ;  /* 0x01808000de24783b */ /* 0x000fee0000000200 */
[C---:B-1----:R-:W-:Y:S01]  /*ceb0*/  HMMA.16816.F32.BF16 R48, R40.reuse, R32, R20 ;  /* 0x000000202830723c */ /* 0x042fe20000041814 */
[----:B------:R-:W1:Y:S07]  /*cec0*/  LDSM.16.M88.4 R20, [R221+0xe080] ;  /* 0x00e08000dd14783b */ /* 0x000e6e0000000200 */
[----:B------:R-:W-:Y:S01]  /*ced0*/  HMMA.16816.F32.BF16 R44, R40, R34, R44 ;  /* 0x00000022282c723c */ /* 0x000fe2000004182c */
[----:B------:R-:W3:Y:S04]  /*cee0*/  LDSM.16.M88.4 R32, [R221+0xe880] ;  /* 0x00e88000dd20783b */ /* 0x000ee80000000200 */
[----:B------:R-:W-:Y:S03]  /*cef0*/  LDSM.16.M88.4 R40, [R218+0x18080] ;  /* 0x01808000da28783b */ /* 0x000fe60000000200 */
[C---:B----4-:R-:W-:Y:S08]  /*cf00*/  HMMA.16816.F32.BF16 R28, R16.reuse, R12, R28 ;  /* 0x0000000c101c723c */ /* 0x050ff0000004181c */
[C---:B------:R-:W-:Y:S01]  /*cf10*/  HMMA.16816.F32.BF16 R24, R16.reuse, R14, R24 ;  /* 0x0000000e1018723c */ /* 0x040fe20000041818 */
[----:B------:R-:W4:Y:S07]  /*cf20*/  LDSM.16.M88.4 R12, [R220+0x2000] ;  /* 0x00200000dc0c783b */ /* 0x000f2e0000000200 */
[C---:B--2---:R-:W-:Y:S08]  /*cf30*/  HMMA.16816.F32.BF16 R48, R16.reuse, R8, R48 ;  /* 0x000000081030723c */ /* 0x044ff00000041830 */
[----:B------:R-:W-:Y:S01]  /*cf40*/  HMMA.16816.F32.BF16 R44, R16, R10, R44 ;  /* 0x0000000a102c723c */ /* 0x000fe2000004182c */
[----:B------:R-:W2:Y:S04]  /*cf50*/  LDSM.16.M88.4 R8, [R220+0x2800] ;  /* 0x00280000dc08783b */ /* 0x000ea80000000200 */
[----:B------:R-:W-:Y:S03]  /*cf60*/  LDSM.16.M88.4 R16, [R216+0xe080] ;  /* 0x00e08000d810783b */ /* 0x000fe60000000200 */
[C---:B-1----:R-:W-:Y:S08]  /*cf70*/  HMMA.16816.F32.BF16 R28, R36.reuse, R20, R28 ;  /* 0x00000014241c723c */ /* 0x042ff0000004181c */
[C---:B------:R-:W-:Y:S01]  /*cf80*/  HMMA.16816.F32.BF16 R24, R36.reuse, R22, R24 ;  /* 0x000000162418723c */ /* 0x040fe20000041818 */
[----:B------:R-:W1:Y:S07]  /*cf90*/  LDSM.16.M88.4 R20, [R217+0x18080] ;  /* 0x01808000d914783b */ /* 0x000e6e0000000200 */
[C---:B---3--:R-:W-:Y:S08]  /*cfa0*/  HMMA.16816.F32.BF16 R48, R36.reuse, R32, R48 ;  /* 0x000000202430723c */ /* 0x048ff00000041830 */
        /* <DEDUP_REMOVED lines=19> */
[----:B------:R-:W-:Y:S07]  /*d0e0*/  LDSM.16.M88.4 R12, [R218+0x1c080] ;  /* 0x01c08000da0c783b */ /* 0x000fee0000000200 */
        /* <DEDUP_REMOVED lines=9> */
[----:B------:R-:W-:Y:S04]  /*d180*/  LDSM.16.M88.4 R40, [R215+0x1c080] ;  /* 0x01c08000d728783b */ /* 0x000fe80000000200 */
[----:B------:R-:W-:Y:S03]  /*d190*/  LDSM.16.M88.4 R20, [R210+0x3000] ;  /* 0x00300000d214783b */ /* 0x000fe60000000200 */
[C---:B--2---:R-:W-:Y:S08]  /*d1a0*/  HMMA.16816.F32.BF16 R28, R12.reuse, R8, R28 ;  /* 0x000000080c1c723c */ /* 0x044ff0000004181c */
[C---:B------:R-:W-:Y:S01]  /*d1b0*/  HMMA.16816.F32.BF16 R24, R12.reuse, R10, R24 ;  /* 0x0000000a0c18723c */ /* 0x040fe20000041818 */
[----:B------:R-:W2:Y:S07]  /*d1c0*/  LDSM.16.M88.4 R8, [R216+0xf880] ;  /* 0x00f88000d808783b */ /* 0x000eae0000000200 */
[C---:B------:R-:W-:Y:S08]  /*d1d0*/  HMMA.16816.F32.BF16 R48, R12.reuse, R32, R48 ;  /* 0x000000200c30723c */ /* 0x040ff00000041830 */
[----:B------:R-:W-:Y:S01]  /*d1e0*/  HMMA.16816.F32.BF16 R44, R12, R34, R44 ;  /* 0x000000220c2c723c */ /* 0x000fe2000004182c */
[----:B------:R-:W3:Y:S01]  /*d1f0*/  LDSM.16.M88.4 R12, [R210+0x3800] ;  /* 0x00380000d20c783b */ /* 0x000ee20000000200 */
[----:B------:R-:W-:-:S06]  /*d200*/  DEPBAR.LE SB0, 0x0 ;  /* 0x000080000000791a */ /* 0x000fcc0000000000 */
[C---:B-1----:R-:W-:Y:S08]  /*d210*/  HMMA.16816.F32.BF16 R28, R36.reuse, R16, R28 ;  /* 0x00000010241c723c */ /* 0x042ff0000004181c */
[C---:B------:R-:W-:Y:S08]  /*d220*/  HMMA.16816.F32.BF16 R24, R36.reuse, R18, R24 ;  /* 0x000000122418723c */ /* 0x040ff00000041818 */
[C---:B--2---:R-:W-:Y:S08]  /*d230*/  HMMA.16816.F32.BF16 R48, R36.reuse, R8, R48 ;  /* 0x000000082430723c */ /* 0x044ff00000041830 */
[----:B------:R-:W-:Y:S08]  /*d240*/  HMMA.16816.F32.BF16 R44, R36, R10, R44 ;  /* 0x0000000a242c723c */ /* 0x000ff0000004182c */
[C---:B------:R-:W-:Y:S08]  /*d250*/  HMMA.16816.F32.BF16 R28, R40.reuse, R20, R28 ;  /* 0x00000014281c723c */ /* 0x040ff0000004181c */
[C---:B------:R-:W-:Y:S08]  /*d260*/  HMMA.16816.F32.BF16 R24, R40.reuse, R22, R24 ;  /* 0x000000162818723c */ /* 0x040ff00000041818 */
[C---:B---3--:R-:W-:Y:S08]  /*d270*/  HMMA.16816.F32.BF16 R48, R40.reuse, R12, R48 ;  /* 0x0000000c2830723c */ /* 0x048ff00000041830 */
[----:B------:R-:W-:Y:S01]  /*d280*/  HMMA.16816.F32.BF16 R44, R40, R14, R44 ;  /* 0x0000000e282c723c */ /* 0x000fe2000004182c */
[----:B------:R-:W-:-:S02]  /*d290*/  FSEL R28, R28, -INF , P0 ;  /* 0xff8000001c1c7808 */ /* 0x000fc40000000000 */
[----:B------:R-:W-:Y:S02]  /*d2a0*/  FSEL R29, R29, -INF , P1 ;  /* 0xff8000001d1d7808 */ /* 0x000fe40000800000 */
[----:B------:R-:W-:Y:S01]  /*d2b0*/  FSEL R30, R30, -INF , P0 ;  /* 0xff8000001e1e7808 */ /* 0x000fe20000000000 */
[----:B------:R-:W-:Y:S01]  /*d2c0*/  BAR.SYNC.DEFER_BLOCKING 0x0 ;  /* 0x0000000000007b1d */ /* 0x000fe20000010000 */
[----:B------:R-:W-:Y:S02]  /*d2d0*/  ISETP.GT.AND P0, PT, R56, 0x9, PT ;  /* 0x000000093800780c */ /* 0x000fe40003f04270 */
[----:B------:R-:W-:Y:S02]  /*d2e0*/  FSEL R3, R24, -INF , P6 ;  /* 0xff80000018037808 */ /* 0x000fe40003000000 */
[----:B------:R-:W-:Y:S02]  /*d2f0*/  FMNMX.FTZ R8, R28, R29, !PT ;  /* 0x0000001d1c087209 */ /* 0x000fe40007810000 */
[----:B------:R-:W-:-:S02]  /*d300*/  ISETP.GT.AND P6, PT, R56, 0x10, PT ;  /* 0x000000103800780c */ /* 0x000fc40003fc4270 */
[----:B------:R-:W-:Y:S02]  /*d310*/  FSEL R25, R25, -INF , P0 ;  /* 0xff80000019197808 */ /* 0x000fe40000000000 */
[----:B------:R-:W-:Y:S02]  /*d320*/  FMNMX.FTZ R8, R3, R8, !PT ;  /* 0x0000000803087209 */ /* 0x000fe40007810000 */
[----:B------:R-:W-:Y:S02]  /*d330*/  FSEL R20, R31, -INF , P1 ;  /* 0xff8000001f147808 */ /* 0x000fe40000800000 */
[----:B------:R-:W-:Y:S02]  /*d340*/  ISETP.GT.AND P1, PT, R56, 0x8, PT ;  /* 0x000000083800780c */ /* 0x000fe40003f24270 */
[----:B------:R-:W-:Y:S02]  /*d350*/  FSEL R6, R27, -INF , P0 ;  /* 0xff8000001b067808 */ /* 0x000fe40000000000 */
[----:B------:R-:W-:-:S02]  /*d360*/  FSEL R17, R48, -INF , P6 ;  /* 0xff80000030117808 */ /* 0x000fc40003000000 */
[----:B------:R-:W-:Y:S02]  /*d370*/  FMNMX.FTZ R8, R25, R8, !PT ;  /* 0x0000000819087209 */ /* 0x000fe40007810000 */
[----:B------:R-:W-:Y:S02]  /*d380*/  ISETP.GT.AND P0, PT, R56, 0x11, PT ;  /* 0x000000113800780c */ /* 0x000fe40003f04270 */
[----:B------:R-:W-:Y:S02]  /*d390*/  FSEL R18, R26, -INF , P1 ;  /* 0xff8000001a127808 */ /* 0x000fe40000800000 */
[----:B------:R-:W-:Y:S02]  /*d3a0*/  ISETP.GT.AND P1, PT, R56, 0x18, PT ;  /* 0x000000183800780c */ /* 0x000fe40003f24270 */
[----:B------:R-:W-:Y:S02]  /*d3b0*/  FSEL R15, R49, -INF , P0 ;  /* 0xff800000310f7808 */ /* 0x000fe40000000000 */
[----:B------:R-:W-:-:S02]  /*d3c0*/  FMNMX.FTZ R8, R17, R8, !PT ;  /* 0x0000000811087209 */ /* 0x000fc40007810000 */
[----:B------:R-:W-:Y:S02]  /*d3d0*/  ISETP.GT.AND P0, PT, R56, 0x19, PT ;  /* 0x000000193800780c */ /* 0x000fe40003f04270 */
[----:B------:R-:W-:Y:S02]  /*d3e0*/  FSEL R13, R44, -INF , P1 ;  /* 0xff8000002c0d7808 */ /* 0x000fe40000800000 */
[----:B------:R-:W-:Y:S02]  /*d3f0*/  FMNMX.FTZ R8, R15, R8, !PT ;  /* 0x000000080f087209 */ /* 0x000fe40007810000 */
[----:B------:R-:W-:Y:S02]  /*d400*/  FMNMX.FTZ R19, R30, R20, !PT ;  /* 0x000000141e137209 */ /* 0x000fe40007810000 */
[----:B------:R-:W-:Y:S02]  /*d410*/  FSEL R11, R45, -INF , P0 ;  /* 0xff8000002d0b7808 */ /* 0x000fe40000000000 */
[----:B------:R-:W-:-:S02]  /*d420*/  FMNMX.FTZ R8, R13, R8, !PT ;  /* 0x000000080d087209 */ /* 0x000fc40007810000 */
[----:B------:R-:W-:Y:S02]  /*d430*/  FMNMX.FTZ R19, R18, R19, !PT ;  /* 0x0000001312137209 */ /* 0x000fe40007810000 */
[----:B------:R-:W-:Y:S02]  /*d440*/  FSEL R14, R50, -INF , P6 ;  /* 0xff800000320e7808 */ /* 0x000fe40003000000 */
[----:B------:R-:W-:Y:S02]  /*d450*/  FMNMX.FTZ R16, R11, R8, !PT ;  /* 0x000000080b107209 */ /* 0x000fe40007810000 */
[----:B------:R-:W-:Y:S02]  /*d460*/  ISETP.GT.AND P6, PT, R56, 0x11, PT ;  /* 0x000000113800780c */ /* 0x000fe40003fc4270 */
[----:B------:R-:W-:Y:S01]  /*d470*/  FMNMX.FTZ R19, R6, R19, !PT ;  /* 0x0000001306137209 */ /* 0x000fe20007810000 */
[----:B------:R-:W1:Y:S01]  /*d480*/  SHFL.BFLY PT, R9, R16, 0x2, 0x1f ;  /* 0x0c401f0010097f89 */ /* 0x000e6200000e0000 */
[----:B------:R-:W-:-:S02]  /*d490*/  FSEL R12, R51, -INF , P6 ;  /* 0xff800000330c7808 */ /* 0x000fc40003000000 */
[----:B------:R-:W-:Y:S02]  /*d4a0*/  FMNMX.FTZ R19, R14, R19, !PT ;  /* 0x000000130e137209 */ /* 0x000fe40007810000 */
[----:B------:R-:W-:Y:S02]  /*d4b0*/  FSEL R10, R46, -INF , P1 ;  /* 0xff8000002e0a7808 */ /* 0x000fe40000800000 */
[----:B------:R-:W-:Y:S02]  /*d4c0*/  FMNMX.FTZ R19, R12, R19, !PT ;  /* 0x000000130c137209 */ /* 0x000fe40007810000 */
[----:B------:R-:W-:Y:S02]  /*d4d0*/  FSEL R8, R47, -INF , P0 ;  /* 0xff8000002f087808 */ /* 0x000fe40000000000 */
[----:B------:R-:W-:Y:S02]  /*d4e0*/  FMNMX.FTZ R19, R10, R19, !PT ;  /* 0x000000130a137209 */ /* 0x000fe40007810000 */
[----:B------:R-:W-:-:S02]  /*d4f0*/  ISETP.GE.AND P0, PT, R63, 0x21, PT ;  /* 0x000000213f00780c */ /* 0x000fc40003f06270 */
[----:B------:R-:W-:-:S05]  /*d500*/  FMNMX.FTZ R19, R8, R19, !PT ;  /* 0x0000001308137209 */ /* 0x000fca0007810000 */
[----:B------:R-:W2:Y:S01]  /*d510*/  SHFL.BFLY PT, R22, R19, 0x2, 0x1f ;  /* 0x0c401f0013167f89 */ /* 0x000ea200000e0000 */
[----:B-1----:R-:W-:-:S05]  /*d520*/  FMNMX.FTZ R21, R16, R9, !PT ;  /* 0x0000000910157209 */ /* 0x002fca0007810000 */
[----:B------:R-:W-:Y:S01]  /*d530*/  @P0 LEA.HI.SX32 R26, R149, 0xfffffffe, 0x1b ;  /* 0xfffffffe951a0811 */ /* 0x000fe200078fdaff */
[----:B------:R-:W-:Y:S01]  /*d540*/  @P0 IMAD.MOV.U32 R32, RZ, RZ, R230 ;  /* 0x000000ffff200224 */ /* 0x000fe200078e00e6 */
[----:B------:R-:W1:Y:S02]  /*d550*/  SHFL.BFLY PT, R148, R21, 0x1, 0x1f ;  /* 0x0c201f0015947f89 */ /* 0x000e6400000e0000 */
[----:B------:R-:W-:Y:S01]  /*d560*/  @P0 SHF.R.S32.HI R24, RZ, 0x1f, R26 ;  /* 0x0000001fff180819 */ /* 0x000fe2000001141a */
[----:B------:R-:W-:Y:S02]  /*d570*/  @P0 IMAD.MOV.U32 R33, RZ, RZ, R233 ;  /* 0x000000ffff210224 */ /* 0x000fe400078e00e9 */
[----:B------:R-:W-:Y:S02]  /*d580*/  @P0 IMAD R4, R4, R26, RZ ;  /* 0x0000001a04040224 */ /* 0x000fe400078e02ff */
[----:B------:R-:W-:-:S04]  /*d590*/  @P0 IMAD.WIDE.U32 R26, R26, R7, R32 ;  /* 0x000000071a1a0225 */ /* 0x000fc800078e0020 */
[----:B------:R-:W-:-:S04]  /*d5a0*/  @P0 IMAD R4, R24, R7, R4 ;  /* 0x0000000718040224 */ /* 0x000fc800078e0204 */
[----:B------:R-:W-:Y:S01]  /*d5b0*/  @P0 IMAD.IADD R4, R27, 0x1, R4 ;  /* 0x000000011b040824 */ /* 0x000fe200078e0204 */
[----:B--2---:R-:W-:-:S05]  /*d5c0*/  FMNMX.FTZ R22, R22, R19, !PT ;  /* 0x0000001316167209 */ /* 0x004fca0007810000 */
[----:B------:R-:W2:Y:S01]  /*d5d0*/  SHFL.BFLY PT, R9, R22, 0x1, 0x1f ;  /* 0x0c201f0016097f89 */ /* 0x000ea200000e0000 */
[----:B-1----:R-:W-:-:S04]  /*d5e0*/  FMNMX.FTZ R148, R21, R148, !PT ;  /* 0x0000009415947209 */ /* 0x002fc80007810000 */
[C---:B------:R-:W-:Y:S01]  /*d5f0*/  FSETP.NEU.FTZ.AND P1, PT, R148.reuse, -INF , PT ;  /* 0xff8000009400780b */ /* 0x040fe20003f3d000 */
[----:B------:R-:W-:-:S05]  /*d600*/  FMUL.FTZ R16, R148, c[0x0][0x2d0] ;  /* 0x0000b40094107a20 */ /* 0x000fca0000410000 */
[----:B------:R-:W-:-:S05]  /*d610*/  FSEL R16, R16, RZ, P1 ;  /* 0x000000ff10107208 */ /* 0x000fca0000800000 */
[--C-:B------:R-:W-:Y:S02]  /*d620*/  FFMA.FTZ R151, R3, c[0x0][0x2d0], -R16.reuse ;  /* 0x0000b40003977a23 */ /* 0x100fe40000010810 */
[--C-:B------:R-:W-:Y:S01]  /*d630*/  FFMA.FTZ R205, R28, c[0x0][0x2d0], -R16.reuse ;  /* 0x0000b4001ccd7a23 */ /* 0x100fe20000010810 */
[----:B------:R-:W-:Y:S01]  /*d640*/  @P0 LEA R28, P1, R26, c[0x0][0x1c8], 0x1 ;  /* 0x000072001a1c0a11 */ /* 0x000fe200078208ff */
[--C-:B------:R-:W-:Y:S01]  /*d650*/  FFMA.FTZ R150, R29, c[0x0][0x2d0], -R16.reuse ;  /* 0x0000b4001d967a23 */ /* 0x100fe20000010810 */
[----:B--2---:R-:W-:Y:S01]  /*d660*/  FMNMX.FTZ R3, R22, R9, !PT ;  /* 0x0000000916037209 */ /* 0x004fe20007810000 */
[----:B------:R-:W-:Y:S01]  /*d670*/  FFMA.FTZ R25, R25, c[0x0][0x2d0], -R16 ;  /* 0x0000b40019197a23 */ /* 0x000fe20000010810 */
[----:B------:R-:W-:Y:S01]  /*d680*/  @P0 LEA.HI.X R29, R26, c[0x0][0x1cc], R4, 0x1, P1 ;  /* 0x000073001a1d0a11 */ /* 0x000fe200008f0c04 */
[----:B------:R-:W-:Y:S01]  /*d690*/  MUFU.EX2 R205, R205 ;  /* 0x000000cd00cd7308 */ /* 0x000fe20000000800 */
[C---:B------:R-:W-:Y:S01]  /*d6a0*/  FSETP.NEU.FTZ.AND P1, PT, R3.reuse, -INF , PT ;  /* 0xff8000000300780b */ /* 0x040fe20003f3d000 */
[----:B------:R-:W-:-:S02]  /*d6b0*/  FMUL.FTZ R9, R3, c[0x0][0x2d0] ;  /* 0x0000b40003097a20 */ /* 0x000fc40000410000 */
[----:B------:R1:W-:Y:S01]  /*d6c0*/  @P0 LDGSTS.E.BYPASS.LTC128B.128 [R228+0xc080], [R28.64], !P2 ;  /* 0x0c0800001ce40fae */ /* 0x0003e2000d101d4a */
[--C-:B------:R-:W-:Y:S02]  /*d6d0*/  FFMA.FTZ R206, R17, c[0x0][0x2d0], -R16.reuse ;  /* 0x0000b40011ce7a23 */ /* 0x100fe40000010810 */
[----:B------:R-:W-:Y:S01]  /*d6e0*/  FSEL R9, R9, RZ, P1 ;  /* 0x000000ff09097208 */ /* 0x000fe20000800000 */
[----:B------:R1:W-:Y:S01]  /*d6f0*/  @P0 LDGSTS.E.BYPASS.LTC128B.128 [R228+0xd080], [R28.64+0x80], !P5 ;  /* 0x0d0800801ce40fae */ /* 0x0003e2000e901d4a */
[----:B------:R2:W-:Y:S01]  /*d700*/  MUFU.EX2 R0, R25 ;  /* 0x0000001900007308 */ /* 0x0005e20000000800 */
[--C-:B------:R-:W-:Y:S02]  /*d710*/  FFMA.FTZ R211, R15, c[0x0][0x2d0], -R16.reuse ;  /* 0x0000b4000fd37a23 */ /* 0x100fe40000010810 */
[----:B------:R1:W-:Y:S01]  /*d720*/  @P0 LDGSTS.E.BYPASS.LTC128B.128 [R228+0xe080], [R28.64+0x100], !P4 ;  /* 0x0e0801001ce40fae */ /* 0x0003e2000e101d4a */
[--C-:B------:R-:W-:Y:S02]  /*d730*/  FFMA.FTZ R2, R6, c[0x0][0x2d0], -R9.reuse ;  /* 0x0000b40006027a23 */ /* 0x100fe40000010809 */
[--C-:B------:R-:W-:Y:S01]  /*d740*/  FFMA.FTZ R209, R30, c[0x0][0x2d0], -R9.reuse ;  /* 0x0000b4001ed17a23 */ /* 0x100fe20000010809 */
[----:B------:R1:W-:Y:S01]  /*d750*/  @P0 LDGSTS.E.BYPASS.LTC128B.128 [R228+0xf080], [R28.64+0x180], !P3 ;  /* 0x0f0801801ce40fae */ /* 0x0003e2000d901d4a */
[--C-:B------:R-:W-:Y:S01]  /*d760*/  FFMA.FTZ R204, R20, c[0x0][0x2d0], -R9.reuse ;  /* 0x0000b40014cc7a23 */ /* 0x100fe20000010809 */
[----:B------:R-:W3:Y:S01]  /*d770*/  MUFU.EX2 R150, R150 ;  /* 0x0000009600967308 */ /* 0x000ee20000000800 */
[----:B------:R-:W-:Y:S01]  /*d780*/  FFMA.FTZ R207, R18, c[0x0][0x2d0], -R9 ;  /* 0x0000b40012cf7a23 */ /* 0x000fe20000010809 */
[----:B------:R-:W4:Y:S01]  /*d790*/  LDSM.16.MT88.4 R140, [R219+0x8080] ;  /* 0x00808000db8c783b */ /* 0x000f220000004200 */
[----:B------:R-:W-:-:S02]  /*d7a0*/  FFMA.FTZ R208, R13, c[0x0][0x2d0], -R16 ;  /* 0x0000b4000dd07a23 */ /* 0x000fc40000010810 */
[----:B------:R-:W-:Y:S01]  /*d7b0*/  FFMA.FTZ R237, R11, c[0x0][0x2d0], -R16 ;  /* 0x0000b4000bed7a23 */ /* 0x000fe20000010810 */
[----:B------:R-:W-:Y:S01]  /*d7c0*/  LDSM.16.MT88.4 R32, [R213+0x8080] ;  /* 0x00808000d520783b */ /* 0x000fe20000004200 */
[--C-:B------:R-:W-:Y:S01]  /*d7d0*/  FFMA.FTZ R229, R14, c[0x0][0x2d0], -R9.reuse ;  /* 0x0000b4000ee57a23 */ /* 0x100fe20000010809 */
[----:B------:R-:W5:Y:S01]  /*d7e0*/  MUFU.EX2 R151, R151 ;  /* 0x0000009700977308 */ /* 0x000f620000000800 */
[--C-:B------:R-:W-:Y:S01]  /*d7f0*/  FFMA.FTZ R234, R12, c[0x0][0x2d0], -R9.reuse ;  /* 0x0000b4000cea7a23 */ /* 0x100fe20000010809 */
[----:B--2---:R-:W2:Y:S01]  /*d800*/  LDSM.16.MT88.4 R24, [R214+0x8080] ;  /* 0x00808000d618783b */ /* 0x004ea20000004200 */
[--C-:B------:R-:W-:Y:S02]  /*d810*/  FFMA.FTZ R235, R10, c[0x0][0x2d0], -R9.reuse ;  /* 0x0000b4000aeb7a23 */ /* 0x100fe40000010809 */
[----:B------:R-:W-:Y:S01]  /*d820*/  FFMA.FTZ R236, R8, c[0x0][0x2d0], -R9 ;  /* 0x0000b40008ec7a23 */ /* 0x000fe20000010809 */
[----:B------:R-:W1:Y:S02]  /*d830*/  LDSM.16.MT88.4 R40, [R212+0x8080] ;  /* 0x00808000d428783b */ /* 0x000e640000004200 */
[----:B------:R-:W-:Y:S01]  /*d840*/  MUFU.EX2 R209, R209 ;  /* 0x000000d100d17308 */ /* 0x000fe20000000800 */
[----:B---3--:R-:W-:Y:S01]  /*d850*/  F2FP.BF16.PACK_AB R128, R150, R205 ;  /* 0x000000cd9680723e */ /* 0x008fe200000010ff */
[----:B------:R-:W3:Y:S01]  /*d860*/  LDSM.16.MT88.4 R48, [R219+0x9080] ;  /* 0x00908000db30783b */ /* 0x000ee20000004200 */
[----:B------:R-:W-:-:S03]  /*d870*/  FADD.FTZ R150, R205, R150 ;  /* 0x00000096cd967221 */ /* 0x000fc60000010000 */
[----:B------:R-:W1:Y:S02]  /*d880*/  LDSM.16.MT88.4 R56, [R214+0x9080] ;  /* 0x00908000d638783b */ /* 0x000e640000004200 */
[----:B------:R-:W4:Y:S01]  /*d890*/  MUFU.EX2 R204, R204 ;  /* 0x000000cc00cc7308 */ /* 0x000f220000000800 */
        /* <DEDUP_REMOVED lines=8> */
[----:B------:R-:W2:Y:S01]  /*d920*/  MUFU.EX2 R2, R2 ;  /* 0x0000000200027308 */ /* 0x000ea20000000800 */
[----:B----4-:R-:W-:Y:S01]  /*d930*/  F2FP.BF16.PACK_AB R129, R204, R209 ;  /* 0x000000d1cc81723e */ /* 0x010fe200000010ff */
[----:B------:R-:W4:Y:S01]  /*d940*/  LDSM.16.MT88.4 R96, [R213+0xa080] ;  /* 0x00a08000d560783b */ /* 0x000f220000004200 */
[----:B------:R-:W-:-:S03]  /*d950*/  FADD.FTZ R204, R209, R204 ;  /* 0x000000ccd1cc7221 */ /* 0x000fc60000010000 */
[----:B------:R-:W3:Y:S02]  /*d960*/  LDSM.16.MT88.4 R104, [R212+0xa080] ;  /* 0x00a08000d468783b */ /* 0x000ee40000004200 */
[----:B------:R-:W-:Y:S02]  /*d970*/  MUFU.EX2 R206, R206 ;  /* 0x000000ce00ce7308 */ /* 0x000fe40000000800 */
[----:B------:R-:W3:Y:S04]  /*d980*/  LDSM.16.MT88.4 R112, [R219+0xb080] ;  /* 0x00b08000db70783b */ /* 0x000ee80000004200 */
[----:B------:R-:W3:Y:S01]  /*d990*/  LDSM.16.MT88.4 R116, [R214+0xb080] ;  /* 0x00b08000d674783b */ /* 0x000ee20000004200 */
[----:B--2---:R-:W-:Y:S01]  /*d9a0*/  F2FP.BF16.PACK_AB R131, R2, R207 ;  /* 0x000000cf0283723e */ /* 0x004fe200000010ff */
[----:B------:R-:W2:Y:S02]  /*d9b0*/  MUFU.EX2 R211, R211 ;  /* 0x000000d300d37308 */ /* 0x000ea40000000800 */
[----:B------:R-:W2:Y:S01]  /*d9c0*/  LDSM.16.MT88.4 R124, [R213+0xb080] ;  /* 0x00b08000d57c783b */ /* 0x000ea20000004200 */
[----:B------:R-:W-:-:S03]  /*d9d0*/  FADD.FTZ R207, R207, R204 ;  /* 0x000000cccfcf7221 */ /* 0x000fc60000010000 */
[----:B------:R-:W2:Y:S01]  /*d9e0*/  LDSM.16.MT88.4 R4, [R212+0xb080] ;  /* 0x00b08000d404783b */ /* 0x000ea20000004200 */
[C---:B------:R-:W-:Y:S01]  /*d9f0*/  HMMA.16816.F32.BF16 R144, R128.reuse, R140, RZ ;  /* 0x0000008c8090723c */ /* 0x040fe200000418ff */
[----:B------:R-:W-:Y:S01]  /*da00*/  FADD.FTZ R2, R2, R207 ;  /* 0x000000cf02027221 */ /* 0x000fe20000010000 */
[----:B------:R-:W-:Y:S01]  /*da10*/  MUFU.EX2 R229, R229 ;  /* 0x000000e500e57308 */ /* 0x000fe20000000800 */
[----:B------:R-:W2:Y:S04]  /*da20*/  LDSM.16.MT88.4 R200, [R219+0x8880] ;  /* 0x00888000dbc8783b */ /* 0x000ea80000004200 */
[----:B------:R-:W2:Y:S01]  /*da30*/  LDSM.16.MT88.4 R196, [R214+0x8880] ;  /* 0x00888000d6c4783b */ /* 0x000ea20000004200 */
[C---:B------:R-:W-:Y:S02]  /*da40*/  HMMA.16816.F32.BF16 R20, R128.reuse, R24, RZ ;  /* 0x000000188014723c */ /* 0x040fe400000418ff */
[----:B------:R-:W2:Y:S01]  /*da50*/  MUFU.EX2 R234, R234 ;  /* 0x000000ea00ea7308 */ /* 0x000ea20000000800 */
[----:B------:R-:W2:Y:S04]  /*da60*/  LDSM.16.MT88.4 R192, [R213+0x8880] ;  /* 0x00888000d5c0783b */ /* 0x000ea80000004200 */
[----:B------:R-:W2:Y:S01]  /*da70*/  LDSM.16.MT88.4 R188, [R212+0x8880] ;  /* 0x00888000d4bc783b */ /* 0x000ea20000004200 */
[C---:B-1----:R-:W-:Y:S02]  /*da80*/  HMMA.16816.F32.BF16 R28, R128.reuse, R32, RZ ;  /* 0x00000020801c723c */ /* 0x042fe400000418ff */
[----:B------:R-:W-:Y:S01]  /*da90*/  MUFU.EX2 R208, R208 ;  /* 0x000000d000d07308 */ /* 0x000fe20000000800 */
[----:B------:R-:W1:Y:S04]  /*daa0*/  LDSM.16.MT88.4 R184, [R219+0x9880] ;  /* 0x00988000dbb8783b */ /* 0x000e680000004200 */
[----:B------:R-:W1:Y:S01]  /*dab0*/  LDSM.16.MT88.4 R180, [R214+0x9880] ;  /* 0x00988000d6b4783b */ /* 0x000e620000004200 */
[C---:B------:R-:W-:Y:S02]  /*dac0*/  HMMA.16816.F32.BF16 R36, R128.reuse, R40, RZ ;  /* 0x000000288024723c */ /* 0x040fe400000418ff */
[----:B------:R-:W1:Y:S01]  /*dad0*/  MUFU.EX2 R237, R237 ;  /* 0x000000ed00ed7308 */ /* 0x000e620000000800 */
[----:B------:R-:W1:Y:S04]  /*dae0*/  LDSM.16.MT88.4 R176, [R213+0x9880] ;  /* 0x00988000d5b0783b */ /* 0x000e680000004200 */
[----:B------:R-:W1:Y:S01]  /*daf0*/  LDSM.16.MT88.4 R172, [R212+0x9880] ;  /* 0x00988000d4ac783b */ /* 0x000e620000004200 */
[C---:B---3--:R-:W-:Y:S02]  /*db00*/  HMMA.16816.F32.BF16 R44, R128.reuse, R48, RZ ;  /* 0x00000030802c723c */ /* 0x048fe400000418ff */
[----:B------:R-:W-:Y:S01]  /*db10*/  MUFU.EX2 R235, R235 ;  /* 0x000000eb00eb7308 */ /* 0x000fe20000000800 */
[----:B------:R-:W3:Y:S04]  /*db20*/  LDSM.16.MT88.4 R168, [R219+0xa880] ;  /* 0x00a88000dba8783b */ /* 0x000ee80000004200 */
[----:B------:R-:W1:Y:S01]  /*db30*/  LDSM.16.MT88.4 R164, [R214+0xa880] ;  /* 0x00a88000d6a4783b */ /* 0x000e620000004200 */
[C---:B------:R-:W-:Y:S02]  /*db40*/  HMMA.16816.F32.BF16 R52, R128.reuse, R56, RZ ;  /* 0x000000388034723c */ /* 0x040fe400000418ff */
        /* <DEDUP_REMOVED lines=12> */
[C---:B----4-:R-:W-:Y:S08]  /*dc10*/  HMMA.16816.F32.BF16 R92, R128.reuse, R96, RZ ;  /* 0x00000060805c723c */ /* 0x050ff000000418ff */
[C---:B------:R-:W-:Y:S08]  /*dc20*/  HMMA.16816.F32.BF16 R100, R128.reuse, R104, RZ ;  /* 0x000000688064723c */ /* 0x040ff000000418ff */
[C---:B------:R-:W-:Y:S08]  /*dc30*/  HMMA.16816.F32.BF16 R108, R128.reuse, R112, RZ ;  /* 0x00000070806c723c */ /* 0x040ff000000418ff */
[C---:B------:R-:W-:Y:S08]  /*dc40*/  HMMA.16816.F32.BF16 R136, R128.reuse, R116, RZ ;  /* 0x000000748088723c */ /* 0x040ff000000418ff */
[C---:B--2---:R-:W-:Y:S08]  /*dc50*/  HMMA.16816.F32.BF16 R120, R128.reuse, R124, RZ ;  /* 0x0000007c8078723c */ /* 0x044ff000000418ff */
        /* <DEDUP_REMOVED lines=19> */
[----:B------:R-:W-:-:S02]  /*dd90*/  FADD.FTZ R206, R206, R151 ;  /* 0x00000097cece7221 */ /* 0x000fc40000010000 */
[----:B------:R-:W-:Y:S02]  /*dda0*/  FADD.FTZ R229, R229, R2 ;  /* 0x00000002e5e57221 */ /* 0x000fe40000010000 */
[----:B------:R-:W-:Y:S01]  /*ddb0*/  FADD.FTZ R211, R211, R206 ;  /* 0x000000ced3d37221 */ /* 0x000fe20000010000 */
[----:B-1----:R-:W-:Y:S01]  /*ddc0*/  F2FP.BF16.PACK_AB R6, R237, R208 ;  /* 0x000000d0ed06723e */ /* 0x002fe200000010ff */
[----:B------:R-:W-:Y:S01]  /*ddd0*/  FADD.FTZ R234, R234, R229 ;  /* 0x000000e5eaea7221 */ /* 0x000fe20000010000 */
[----:B------:R-:W-:Y:S01]  /*dde0*/  F2FP.BF16.PACK_AB R7, R236, R235 ;  /* 0x000000ebec07723e */ /* 0x000fe200000010ff */
        /* <DEDUP_REMOVED lines=48> */
.L_x_1666:
        /* <DEDUP_REMOVED lines=14> */
[----:B------:R-:W1:Y:S07]  /*e1d0*/  LDSM.16.M88.4 R160, [R221+0xc080] ;  /* 0x00c08000dda0783b */ /* 0x000e6e0000000200 */
[----:B------:R-:W2:Y:S07]  /*e1e0*/  LDSM.16.M88.4 R164, [R221+0xc880] ;  /* 0x00c88000dda4783b */ /* 0x000eae0000000200 */
[----:B------:R-:W-:Y:S07]  /*e1f0*/  LDSM.16.M88.4 R168, [R218+0x10080] ;  /* 0x01008000daa8783b */ /* 0x000fee0000000200 */
[----:B------:R-:W3:Y:S07]  /*e200*/  LDSM.16.M88.4 R172, [R220] ;  /* 0x00000000dcac783b */ /* 0x000eee0000000200 */
[----:B------:R-:W4:Y:S07]  /*e210*/  LDSM.16.M88.4 R176, [R211] ;  /* 0x00000000d3b0783b */ /* 0x000f2e0000000200 */
[----:B------:R-:W-:Y:S01]  /*e220*/  @!PT LDS RZ, [RZ] ;  /* 0x00000000fffff984 */ /* 0x000fe20000000800 */
[----:B------:R-:W-:Y:S01]  /*e230*/  @!PT LDS RZ, [RZ] ;  /* 0x00000000fffff984 */ /* 0x000fe20000000800 */
[----:B------:R-:W-:Y:S01]  /*e240*/  @!PT LDS RZ, [RZ] ;  /* 0x00000000fffff984 */ /* 0x000fe20000000800 */
[----:B------:R5:W-:Y:S01]  /*e250*/  LDGSTS.E.BYPASS.LTC128B.128 [R228+0x8080], [R2.64], !P2 ;  /* 0x0808000002e47fae */ /* 0x000be2000d101d44 */
[C---:B-1----:R-:W-:Y:S06]  /*e260*/  HMMA.16816.F32.BF16 R4, R156.reuse, R160, RZ ;  /* 0x000000a09c04723c */ /* 0x042fec00000418ff */
[----:B------:R5:W-:Y:S02]  /*e270*/  LDGSTS.E.BYPASS.LTC128B.128 [R228+0x9080], [R2.64+0x80], !P5 ;  /* 0x0908008002e47fae */ /* 0x000be4000e901d44 */
[C---:B------:R-:W-:Y:S05]  /*e280*/  HMMA.16816.F32.BF16 R8, R156.reuse, R162, RZ ;  /* 0x000000a29c08723c */ /* 0x040fea00000418ff */
[----:B------:R5:W-:Y:S03]  /*e290*/  LDGSTS.E.BYPASS.LTC128B.128 [R228+0xa080], [R2.64+0x100], !P4 ;  /* 0x0a08010002e47fae */ /* 0x000be6000e101d44 */
[C---:B--2---:R-:W-:Y:S04]  /*e2a0*/  HMMA.16816.F32.BF16 R12, R156.reuse, R164, RZ ;  /* 0x000000a49c0c723c */ /* 0x044fe800000418ff */
[----:B------:R5:W-:Y:S04]  /*e2b0*/  LDGSTS.E.BYPASS.LTC128B.128 [R228+0xb080], [R2.64+0x180], !P3 ;  /* 0x0b08018002e47fae */ /* 0x000be8000d901d44 */
[----:B------:R-:W-:Y:S03]  /*e2c0*/  HMMA.16816.F32.BF16 R16, R156, R166, RZ ;  /* 0x000000a69c10723c */ /* 0x000fe600000418ff */
[----:B------:R-:W-:Y:S05]  /*e2d0*/  LDSM.16.M88.4 R180, [R217+0x10080] ;  /* 0x01008000d9b4783b */ /* 0x000fea0000000200 */
[C---:B---3--:R-:W-:Y:S02]  /*e2e0*/  HMMA.16816.F32.BF16 R4, R168.reuse, R172, R4 ;  /* 0x000000aca804723c */ /* 0x048fe40000041804 */
[----:B------:R-:W1:Y:S06]  /*e2f0*/  LDSM.16.M88.4 R184, [R216+0xc080] ;  /* 0x00c08000d8b8783b */ /* 0x000e6c0000000200 */
[C---:B------:R-:W-:Y:S01]  /*e300*/  HMMA.16816.F32.BF16 R8, R168.reuse, R174, R8 ;  /* 0x000000aea808723c */ /* 0x040fe20000041808 */
[----:B------:R-:W2:Y:S07]  /*e310*/  LDSM.16.M88.4 R152, [R216+0xc880] ;  /* 0x00c88000d898783b */ /* 0x000eae0000000200 */
[C---:B----4-:R-:W-:Y:S01]  /*e320*/  HMMA.16816.F32.BF16 R12, R168.reuse, R176, R12 ;  /* 0x000000b0a80c723c */ /* 0x050fe2000004180c */
[----:B------:R-:W0:Y:S07]  /*e330*/  LDGDEPBAR ;  /* 0x00000000000079af */ /* 0x000e2e0000000000 */
[----:B------:R-:W-:Y:S01]  /*e340*/  HMMA.16816.F32.BF16 R16, R168, R178, R16 ;  /* 0x000000b2a810723c */ /* 0x000fe20000041810 */
[----:B------:R-:W-:Y:S07]  /*e350*/  LDSM.16.M88.4 R156, [R215+0x10080] ;  /* 0x01008000d79c783b */ /* 0x000fee0000000200 */
[----:B------:R-:W3:Y:S07]  /*e360*/  LDSM.16.M88.4 R160, [R210] ;  /* 0x00000000d2a0783b */ /* 0x000eee0000000200 */
[----:B------:R-:W4:Y:S01]  /*e370*/  LDSM.16.M88.4 R164, [R210+0x800] ;  /* 0x00080000d2a4783b */ /* 0x000f220000000200 */
[C---:B-1----:R-:W-:Y:S06]  /*e380*/  HMMA.16816.F32.BF16 R4, R180.reuse, R184, R4 ;  /* 0x000000b8b404723c */ /* 0x042fec0000041804 */
[----:B------:R-:W-:Y:S02]  /*e390*/  LDSM.16.M88.4 R168, [R222+0x14080] ;  /* 0x01408000dea8783b */ /* 0x000fe40000000200 */
[C---:B------:R-:W-:Y:S05]  /*e3a0*/  HMMA.16816.F32.BF16 R8, R180.reuse, R186, R8 ;  /* 0x000000bab408723c */ /* 0x040fea0000041808 */
[----:B------:R-:W1:Y:S03]  /*e3b0*/  LDSM.16.M88.4 R172, [R221+0xd080] ;  /* 0x00d08000ddac783b */ /* 0x000e660000000200 */
[C---:B--2---:R-:W-:Y:S04]  /*e3c0*/  HMMA.16816.F32.BF16 R12, R180.reuse, R152, R12 ;  /* 0x00000098b40c723c */ /* 0x044fe8000004180c */
[----:B------:R-:W-:Y:S04]  /*e3d0*/  LDSM.16.M88.4 R176, [R218+0x14080] ;  /* 0x01408000dab0783b */ /* 0x000fe80000000200 */
[----:B------:R-:W-:Y:S03]  /*e3e0*/  HMMA.16816.F32.BF16 R16, R180, R154, R16 ;  /* 0x0000009ab410723c */ /* 0x000fe60000041810 */
[----:B------:R-:W2:Y:S05]  /*e3f0*/  LDSM.16.M88.4 R152, [R221+0xd880] ;  /* 0x00d88000dd98783b */ /* 0x000eaa0000000200 */
[C---:B---3--:R-:W-:Y:S02]  /*e400*/  HMMA.16816.F32.BF16 R4, R156.reuse, R160, R4 ;  /* 0x000000a09c04723c */ /* 0x048fe40000041804 */
[----:B------:R-:W3:Y:S06]  /*e410*/  LDSM.16.M88.4 R180, [R209] ;  /* 0x00000000d1b4783b */ /* 0x000eec0000000200 */
        /* <DEDUP_REMOVED lines=72> */
[----:B------:R-:W-:Y:S01]  /*e8a0*/  HMMA.16816.F32.BF16 R16, R168, R158, R16 ;  /* 0x0000009ea810723c */ /* 0x000fe20000041810 */
[----:B------:R-:W4:Y:S01]  /*e8b0*/  LDSM.16.M88.4 R156, [R210+0x3800] ;  /* 0x00380000d29c783b */ /* 0x000f220000000200 */
[----:B------:R-:W-:Y:S06]  /*e8c0*/  DEPBAR.LE SB0, 0x0 ;  /* 0x000080000000791a */ /* 0x000fec0000000000 */
[C---:B-1----:R-:W-:Y:S01]  /*e8d0*/  HMMA.16816.F32.BF16 R4, R176.reuse, R180, R4 ;  /* 0x000000b4b004723c */ /* 0x042fe20000041804 */
[----:B------:R-:W-:Y:S07]  /*e8e0*/  BAR.SYNC.DEFER_BLOCKING 0x0 ;  /* 0x0000000000007b1d */ /* 0x000fee0000010000 */
[C---:B------:R-:W-:Y:S08]  /*e8f0*/  HMMA.16816.F32.BF16 R8, R176.reuse, R182, R8 ;  /* 0x000000b6b008723c */ /* 0x040ff00000041808 */
[C---:B--2---:R-:W-:Y:S08]  /*e900*/  HMMA.16816.F32.BF16 R12, R176.reuse, R152, R12 ;  /* 0x00000098b00c723c */ /* 0x044ff0000004180c */
[----:B------:R-:W-:Y:S08]  /*e910*/  HMMA.16816.F32.BF16 R16, R176, R154, R16 ;  /* 0x0000009ab010723c */ /* 0x000ff00000041810 */
[C---:B---3--:R-:W-:Y:S08]  /*e920*/  HMMA.16816.F32.BF16 R4, R160.reuse, R164, R4 ;  /* 0x000000a4a004723c */ /* 0x048ff00000041804 */
[C---:B------:R-:W-:Y:S08]  /*e930*/  HMMA.16816.F32.BF16 R8, R160.reuse, R166, R8 ;  /* 0x000000a6a008723c */ /* 0x040ff00000041808 */
[C---:B----4-:R-:W-:Y:S08]  /*e940*/  HMMA.16816.F32.BF16 R12, R160.reuse, R156, R12 ;  /* 0x0000009ca00c723c */ /* 0x050ff0000004180c */
[----:B------:R-:W-:Y:S04]  /*e950*/  HMMA.16816.F32.BF16 R16, R160, R158, R16 ;  /* 0x0000009ea010723c */ /* 0x000fe80000041810 */
[----:B-----5:R-:W-:Y:S02]  /*e960*/  FMNMX.FTZ R2, R4, R149, !PT ;  /* 0x0000009504027209 */ /* 0x020fe40007810000 */
        /* <DEDUP_REMOVED lines=15> */
[----:B------:R-:W-:Y:S06]  /*ea60*/  FMNMX.FTZ R153, R19, R2, !PT ;  /* 0x0000000213997209 */ /* 0x000fec0007810000 */
[----:B------:R-:W2:Y:S01]  /*ea70*/  SHFL.BFLY PT, R2, R153, 0x2, 0x1f ;  /* 0x0c401f0099027f89 */ /* 0x000ea200000e0000 */
[----:B-1----:R-:W-:Y:S02]  /*ea80*/  FMNMX.FTZ R155, R152, R3, !PT ;  /* 0x00000003989b7209 */ /* 0x002fe40007810000 */
[----:B------:R-:W-:Y:S04]  /*ea90*/  @P0 SHF.R.S32.HI R152, RZ, 0x1f, R229 ;  /* 0x0000001fff980819 */ /* 0x000fe800000114e5 */
[----:B------:R-:W1:Y:S01]  /*eaa0*/  SHFL.BFLY PT, R148, R155, 0x1, 0x1f ;  /* 0x0c201f009b947f89 */ /* 0x000e6200000e0000 */
[----:B--2---:R-:W-:Y:S01]  /*eab0*/  FMNMX.FTZ R150, R153, R2, !PT ;  /* 0x0000000299967209 */ /* 0x004fe20007810000 */
[----:B------:R-:W-:Y:S05]  /*eac0*/  @P0 IMAD R152, R152, c[0x0][0x1e0], RZ ;  /* 0x0000780098980a24 */ /* 0x000fea00078e02ff */
[----:B------:R-:W2:Y:S01]  /*ead0*/  SHFL.BFLY PT, R3, R150, 0x1, 0x1f ;  /* 0x0c201f0096037f89 */ /* 0x000ea200000e0000 */
[----:B------:R-:W-:Y:S01]  /*eae0*/  @P0 IMAD R152, R229, c[0x0][0x1e4], R152 ;  /* 0x00007900e5980a24 */ /* 0x000fe200078e0298 */
[----:B-1----:R-:W-:Y:S01]  /*eaf0*/  FMNMX.FTZ R148, R155, R148, !PT ;  /* 0x000000949b947209 */ /* 0x002fe20007810000 */
[----:B------:R-:W-:Y:S04]  /*eb00*/  @P0 IMAD.WIDE.U32 R154, R229, c[0x0][0x1e0], RZ ;  /* 0x00007800e59a0a25 */ /* 0x000fe800078e00ff */
[C---:B------:R-:W-:Y:S01]  /*eb10*/  FMUL.FTZ R189, R148.reuse, c[0x0][0x2d0] ;  /* 0x0000b40094bd7a20 */ /* 0x040fe20000410000 */
[----:B------:R-:W-:Y:S01]  /*eb20*/  @P0 IADD3 R155, R155, R152, RZ ;  /* 0x000000989b9b0210 */ /* 0x000fe20007ffe0ff */
[----:B------:R-:W-:Y:S01]  /*eb30*/  FADD.FTZ R2, -R148, R149 ;  /* 0x0000009594027221 */ /* 0x000fe20000010100 */
[----:B--2---:R-:W-:Y:S01]  /*eb40*/  FMNMX.FTZ R3, R150, R3, !PT ;  /* 0x0000000396037209 */ /* 0x004fe20007810000 */
[--C-:B------:R-:W-:Y:S02]  /*eb50*/  FFMA.FTZ R153, R4, c[0x0][0x2d0], -R189.reuse ;  /* 0x0000b40004997a23 */ /* 0x100fe400000108bd */
[----:B------:R-:W-:Y:S02]  /*eb60*/  FMUL.FTZ R151, R2, c[0x0][0x2d0] ;  /* 0x0000b40002977a20 */ /* 0x000fe40000410000 */
[C---:B------:R-:W-:Y:S02]  /*eb70*/  FADD.FTZ R149, -R3.reuse, R0 ;  /* 0x0000000003957221 */ /* 0x040fe40000010100 */
[----:B------:R1:W2:Y:S01]  /*eb80*/  MUFU.EX2 R2, R151 ;  /* 0x0000009700027308 */ /* 0x0002a20000000800 */
[----:B------:R-:W-:Y:S02]  /*eb90*/  FMUL.FTZ R188, R3, c[0x0][0x2d0] ;  /* 0x0000b40003bc7a20 */ /* 0x000fe40000410000 */
[----:B------:R-:W-:Y:S02]  /*eba0*/  FMUL.FTZ R0, R149, c[0x0][0x2d0] ;  /* 0x0000b40095007a20 */ /* 0x000fe40000410000 */
[--C-:B------:R-:W-:Y:S02]  /*ebb0*/  FFMA.FTZ R150, R5, c[0x0][0x2d0], -R189.reuse ;  /* 0x0000b40005967a23 */ /* 0x100fe400000108bd */
[--C-:B------:R-:W-:Y:S02]  /*ebc0*/  FFMA.FTZ R234, R9, c[0x0][0x2d0], -R189.reuse ;  /* 0x0000b40009ea7a23 */ /* 0x100fe400000108bd */
[--C-:B------:R-:W-:Y:S01]  /*ebd0*/  FFMA.FTZ R236, R6, c[0x0][0x2d0], -R188.reuse ;  /* 0x0000b40006ec7a23 */ /* 0x100fe200000108bc */
[----:B------:R3:W-:Y:S01]  /*ebe0*/  MUFU.EX2 R149, R153 ;  /* 0x0000009900957308 */ /* 0x0007e20000000800 */
[--C-:B------:R-:W-:Y:S02]  /*ebf0*/  FFMA.FTZ R239, R7, c[0x0][0x2d0], -R188.reuse ;  /* 0x0000b40007ef7a23 */ /* 0x100fe400000108bc */
[--C-:B------:R-:W-:Y:S02]  /*ec00*/  FFMA.FTZ R238, R10, c[0x0][0x2d0], -R188.reuse ;  /* 0x0000b4000aee7a23 */ /* 0x100fe400000108bc */
[--C-:B------:R-:W-:Y:S02]  /*ec10*/  FFMA.FTZ R241, R11, c[0x0][0x2d0], -R188.reuse ;  /* 0x0000b4000bf17a23 */ /* 0x100fe400000108bc */
[--C-:B------:R-:W-:Y:S02]  /*ec20*/  FFMA.FTZ R240, R12, c[0x0][0x2d0], -R189.reuse ;  /* 0x0000b4000cf07a23 */ /* 0x100fe400000108bd */
[--C-:B------:R-:W-:Y:S01]  /*ec30*/  FFMA.FTZ R243, R13, c[0x0][0x2d0], -R189.reuse ;  /* 0x0000b4000df37a23 */ /* 0x100fe200000108bd */
[----:B------:R-:W4:Y:S01]  /*ec40*/  MUFU.EX2 R0, R0 ;  /* 0x0000000000007308 */ /* 0x000f220000000800 */
[--C-:B------:R-:W-:Y:S02]  /*ec50*/  FFMA.FTZ R242, R14, c[0x0][0x2d0], -R188.reuse ;  /* 0x0000b4000ef27a23 */ /* 0x100fe400000108bc */
[----:B------:R-:W-:Y:S02]  /*ec60*/  FFMA.FTZ R245, R15, c[0x0][0x2d0], -R188 ;  /* 0x0000b4000ff57a23 */ /* 0x000fe400000108bc */
[----:B-1----:R-:W-:Y:S02]  /*ec70*/  FFMA.FTZ R151, R8, c[0x0][0x2d0], -R189 ;  /* 0x0000b40008977a23 */ /* 0x002fe400000108bd */
[C---:B--2---:R-:W-:Y:S02]  /*ec80*/  FMUL.FTZ R4, R2.reuse, R144 ;  /* 0x0000009002047220 */ /* 0x044fe40000410000 */
[C---:B------:R-:W-:Y:S01]  /*ec90*/  FMUL.FTZ R5, R2.reuse, R145 ;  /* 0x0000009102057220 */ /* 0x040fe20000410000 */
[----:B------:R-:W1:Y:S01]  /*eca0*/  MUFU.EX2 R150, R150 ;  /* 0x0000009600967308 */ /* 0x000e620000000800 */
[C---:B------:R-:W-:Y:S02]  /*ecb0*/  FMUL.FTZ R8, R2.reuse, R140 ;  /* 0x0000008c02087220 */ /* 0x040fe40000410000 */
[----:B------:R-:W-:Y:S01]  /*ecc0*/  FMUL.FTZ R9, R2, R141 ;  /* 0x0000008d02097220 */ /* 0x000fe20000410000 */
[----:B---3--:R-:W-:Y:S01]  /*ecd0*/  @P0 LEA R153, P1, R154, R230, 0x5 ;  /* 0x000000e69a990211 */ /* 0x008fe200078228ff */
[C---:B------:R-:W-:Y:S02]  /*ece0*/  FMUL.FTZ R20, R2.reuse, R20 ;  /* 0x0000001402147220 */ /* 0x040fe40000410000 */
[----:B------:R-:W-:Y:S01]  /*ecf0*/  FMUL.FTZ R21, R2, R21 ;  /* 0x0000001502157220 */ /* 0x000fe20000410000 */
[----:B------:R-:W-:Y:S01]  /*ed00*/  @P0 LEA.HI.X R152, R154, R233, R155, 0x5, P1 ;  /* 0x000000e99a980211 */ /* 0x000fe200008f2c9b */
[C---:B------:R-:W-:Y:S01]  /*ed10*/  FMUL.FTZ R12, R2.reuse, R136 ;  /* 0x00000088020c7220 */ /* 0x040fe20000410000 */
[C---:B------:R-:W-:Y:S01]  /*ed20*/  @P0 LEA R190, P1, R153.reuse, c[0x0][0x1c8], 0x1 ;  /* 0x0000720099be0a11 */ /* 0x040fe200078208ff */
[----:B------:R-:W-:Y:S01]  /*ed30*/  MUFU.EX2 R151, R151 ;  /* 0x0000009700977308 */ /* 0x000fe20000000800 */
[----:B------:R-:W-:Y:S02]  /*ed40*/  FMUL.FTZ R13, R2, R137 ;  /* 0x00000089020d7220 */ /* 0x000fe40000410000 */
[----:B------:R-:W-:Y:S01]  /*ed50*/  @P0 LEA.HI.X R191, R153, c[0x0][0x1cc], R152, 0x1, P1 ;  /* 0x0000730099bf0a11 */ /* 0x000fe200008f0c98 */
[C---:B----4-:R-:W-:Y:S02]  /*ed60*/  FMUL.FTZ R6, R0.reuse, R146 ;  /* 0x0000009200067220 */ /* 0x050fe40000410000 */
[C---:B------:R-:W-:Y:S02]  /*ed70*/  FMUL.FTZ R7, R0.reuse, R147 ;  /* 0x0000009300077220 */ /* 0x040fe40000410000 */
[----:B------:R2:W-:Y:S01]  /*ed80*/  @P0 LDGSTS.E.BYPASS.LTC128B.128 [R228+0xc080], [R190.64], !P2 ;  /* 0x0c080000bee40fae */ /* 0x0005e2000d101d44 */
[C---:B------:R-:W-:Y:S01]  /*ed90*/  FMUL.FTZ R10, R0.reuse, R142 ;  /* 0x0000008e000a7220 */ /* 0x040fe20000410000 */
[----:B------:R-:W3:Y:S01]  /*eda0*/  MUFU.EX2 R234, R234 ;  /* 0x000000ea00ea7308 */ /* 0x000ee20000000800 */
[----:B------:R-:W-:Y:S01]  /*edb0*/  FMUL.FTZ R11, R0, R143 ;  /* 0x0000008f000b7220 */ /* 0x000fe20000410000 */
[----:B-1----:R-:W-:Y:S01]  /*edc0*/  F2FP.BF16.PACK_AB R144, R150, R149 ;  /* 0x000000959690723e */ /* 0x002fe200000010ff */
[C---:B------:R-:W-:Y:S02]  /*edd0*/  FMUL.FTZ R22, R0.reuse, R22 ;  /* 0x0000001600167220 */ /* 0x040fe40000410000 */
[----:B------:R2:W-:Y:S01]  /*ede0*/  @P0 LDGSTS.E.BYPASS.LTC128B.128 [R228+0xd080], [R190.64+0x80], !P5 ;  /* 0x0d080080bee40fae */ /* 0x0005e2000e901d44 */
[C---:B------:R-:W-:Y:S02]  /*edf0*/  FMUL.FTZ R23, R0.reuse, R23 ;  /* 0x0000001700177220 */ /* 0x040fe40000410000 */
[C---:B------:R-:W-:Y:S02]  /*ee00*/  FMUL.FTZ R14, R0.reuse, R138 ;  /* 0x0000008a000e7220 */ /* 0x040fe40000410000 */
[----:B------:R-:W-:Y:S01]  /*ee10*/  MUFU.EX2 R236, R236 ;  /* 0x000000ec00ec7308 */ /* 0x000fe20000000800 */
[----:B------:R-:W-:Y:S01]  /*ee20*/  FMUL.FTZ R15, R0, R139 ;  /* 0x0000008b000f7220 */ /* 0x000fe20000410000 */
[----:B------:R2:W-:Y:S01]  /*ee30*/  @P0 LDGSTS.E.BYPASS.LTC128B.128 [R228+0xe080], [R190.64+0x100], !P4 ;  /* 0x0e080100bee40fae */ /* 0x0005e2000e101d44 */
[C---:B------:R-:W-:Y:S02]  /*ee40*/  FMUL.FTZ R24, R2.reuse, R24 ;  /* 0x0000001802187220 */ /* 0x040fe40000410000 */
[----:B------:R-:W-:Y:S02]  /*ee50*/  FMUL.FTZ R25, R2, R25 ;  /* 0x0000001902197220 */ /* 0x000fe40000410000 */
[C---:B------:R-:W-:Y:S02]  /*ee60*/  FMUL.FTZ R26, R0.reuse, R26 ;  /* 0x0000001a001a7220 */ /* 0x040fe40000410000 */
[----:B------:R2:W-:Y:S01]  /*ee70*/  @P0 LDGSTS.E.BYPASS.LTC128B.128 [R228+0xf080], [R190.64+0x180], !P3 ;  /* 0x0f080180bee40fae */ /* 0x0005e2000d901d44 */
[----:B------:R-:W1:Y:S01]  /*ee80*/  MUFU.EX2 R239, R239 ;  /* 0x000000ef00ef7308 */ /* 0x000e620000000800 */
[----:B------:R-:W-:Y:S02]  /*ee90*/  FMUL.FTZ R27, R0, R27 ;  /* 0x0000001b001b7220 */ /* 0x000fe40000410000 */
[----:B------:R-:W-:Y:S01]  /*eea0*/  FMUL.FTZ R28, R2, R28 ;  /* 0x0000001c021c7220 */ /* 0x000fe20000410000 */
[----:B---3--:R-:W-:Y:S01]  /*eeb0*/  F2FP.BF16.PACK_AB R146, R234, R151 ;  /* 0x00000097ea92723e */ /* 0x008fe200000010ff */
[----:B------:R-:W-:Y:S01]  /*eec0*/  FMUL.FTZ R29, R2, R29 ;  /* 0x0000001d021d7220 */ /* 0x000fe20000410000 */
[----:B------:R-:W3:Y:S01]  /*eed0*/  LDSM.16.MT88.4 R152, [R219+0x8080] ;  /* 0x00808000db98783b */ /* 0x000ee20000004200 */
[C---:B------:R-:W-:Y:S02]  /*eee0*/  FMUL.FTZ R30, R0.reuse, R30 ;  /* 0x0000001e001e7220 */ /* 0x040fe40000410000 */
[----:B------:R-:W-:Y:S01]  /*eef0*/  FMUL.FTZ R31, R0, R31 ;  /* 0x0000001f001f7220 */ /* 0x000fe20000410000 */
[----:B------:R-:W-:Y:S01]  /*ef00*/  MUFU.EX2 R238, R238 ;  /* 0x000000ee00ee7308 */ /* 0x000fe20000000800 */
[C---:B------:R-:W-:Y:S02]  /*ef10*/  FMUL.FTZ R32, R2.reuse, R32 ;  /* 0x0000002002207220 */ /* 0x040fe40000410000 */
[----:B------:R-:W4:Y:S01]  /*ef20*/  LDSM.16.MT88.4 R156, [R214+0x8080] ;  /* 0x00808000d69c783b */ /* 0x000f220000004200 */
[----:B------:R-:W-:Y:S02]  /*ef30*/  FMUL.FTZ R33, R2, R33 ;  /* 0x0000002102217220 */ /* 0x000fe40000410000 */
[C---:B------:R-:W-:Y:S02]  /*ef40*/  FMUL.FTZ R34, R0.reuse, R34 ;  /* 0x0000002200227220 */ /* 0x040fe40000410000 */
[----:B------:R-:W-:Y:S02]  /*ef50*/  FMUL.FTZ R35, R0, R35 ;  /* 0x0000002300237220 */ /* 0x000fe40000410000 */
[----:B------:R-:W5:Y:S01]  /*ef60*/  MUFU.EX2 R241, R241 ;  /* 0x000000f100f17308 */ /* 0x000f620000000800 */
[----:B------:R-:W2:Y:S01]  /*ef70*/  LDSM.16.MT88.4 R160, [R213+0x8080] ;  /* 0x00808000d5a0783b */ /* 0x000ea20000004200 */
[C---:B------:R-:W-:Y:S01]  /*ef80*/  FMUL.FTZ R36, R2.reuse, R36 ;  /* 0x0000002402247220 */ /* 0x040fe20000410000 */
[----:B-1----:R-:W-:Y:S01]  /*ef90*/  F2FP.BF16.PACK_AB R145, R239, R236 ;  /* 0x000000ecef91723e */ /* 0x002fe200000010ff */
[----:B------:R-:W-:Y:S02]  /*efa0*/  FMUL.FTZ R37, R2, R37 ;  /* 0x0000002502257220 */ /* 0x000fe40000410000 */
[C---:B------:R-:W-:Y:S02]  /*efb0*/  FMUL.FTZ R38, R0.reuse, R38 ;  /* 0x0000002600267220 */ /* 0x040fe40000410000 */
[----:B------:R-:W1:Y:S01]  /*efc0*/  LDSM.16.MT88.4 R140, [R212+0x8080] ;  /* 0x00808000d48c783b */ /* 0x000e620000004200 */
[----:B------:R-:W-:Y:S01]  /*efd0*/  FMUL.FTZ R39, R0, R39 ;  /* 0x0000002700277220 */ /* 0x000fe20000410000 */
[----:B------:R-:W-:Y:S01]  /*efe0*/  MUFU.EX2 R240, R240 ;  /* 0x000000f000f07308 */ /* 0x000fe20000000800 */
[C---:B------:R-:W-:Y:S02]  /*eff0*/  FMUL.FTZ R40, R2.reuse, R40 ;  /* 0x0000002802287220 */ /* 0x040fe40000410000 */
[----:B------:R-:W-:Y:S02]  /*f000*/  FMUL.FTZ R41, R2, R41 ;  /* 0x0000002902297220 */ /* 0x000fe40000410000 */
[----:B------:R-:W-:Y:S01]  /*f010*/  LDSM.16.MT88.4 R136, [R212+0xb080] ;  /* 0x00b08000d488783b */ /* 0x000fe20000004200 */
[C---:B------:R-:W-:Y:S02]  /*f020*/  FMUL.FTZ R42, R0.reuse, R42 ;  /* 0x0000002a002a7220 */ /* 0x040fe40000410000 */
[----:B------:R-:W-:Y:S02]  /*f030*/  FMUL.FTZ R43, R0, R43 ;  /* 0x0000002b002b7220 */ /* 0x000fe40000410000 */
[C---:B------:R-:W-:Y:S01]  /*f040*/  FMUL.FTZ R44, R2.reuse, R44 ;  /* 0x0000002c022c7220 */ /* 0x040fe20000410000 */
[----:B------:R-:W1:Y:S01]  /*f050*/  MUFU.EX2 R243, R243 ;  /* 0x000000f300f37308 */ /* 0x000e620000000800 */
[----:B------:R-:W-:Y:S01]  /*f060*/  LDSM.16.MT88.4 R164, [R214+0x9880] ;  /* 0x00988000d6a4783b */ /* 0x000fe20000004200 */
[----:B------:R-:W-:Y:S01]  /*f070*/  FMUL.FTZ R45, R2, R45 ;  /* 0x0000002d022d7220 */ /* 0x000fe20000410000 */
[----:B-----5:R-:W-:Y:S01]  /*f080*/  F2FP.BF16.PACK_AB R147, R241, R238 ;  /* 0x000000eef193723e */ /* 0x020fe200000010ff */
[C---:B------:R-:W-:Y:S02]  /*f090*/  FMUL.FTZ R46, R0.reuse, R46 ;  /* 0x0000002e002e7220 */ /* 0x040fe40000410000 */
[----:B------:R-:W-:Y:S02]  /*f0a0*/  FMUL.FTZ R47, R0, R47 ;  /* 0x0000002f002f7220 */ /* 0x000fe40000410000 */
[----:B------:R-:W-:Y:S01]  /*f0b0*/  LDSM.16.MT88.4 R168, [R213+0x9880] ;  /* 0x00988000d5a8783b */ /* 0x000fe20000004200 */
[C---:B------:R-:W-:Y:S01]  /*f0c0*/  FMUL.FTZ R48, R2.reuse, R48 ;  /* 0x0000003002307220 */ /* 0x040fe20000410000 */
[C---:B---3--:R-:W-:Y:S01]  /*f0d0*/  HMMA.16816.F32.BF16 R4, R144.reuse, R152, R4 ;  /* 0x000000989004723c */ /* 0x048fe20000041804 */
[----:B------:R-:W-:Y:S04]  /*f0e0*/  MUFU.EX2 R242, R242 ;  /* 0x000000f200f27308 */ /* 0x000fe80000000800 */
[----:B------:R-:W-:Y:S01]  /*f0f0*/  LDSM.16.MT88.4 R172, [R212+0x9880] ;  /* 0x00988000d4ac783b */ /* 0x000fe20000004200 */
[----:B------:R-:W-:Y:S02]  /*f100*/  FMUL.FTZ R49, R2, R49 ;  /* 0x0000003102317220 */ /* 0x000fe40000410000 */
[C---:B------:R-:W-:Y:S03]  /*f110*/  HMMA.16816.F32.BF16 R8, R144.reuse, R154, R8 ;  /* 0x0000009a9008723c */ /* 0x040fe60000041808 */
[----:B------:R-:W3:Y:S01]  /*f120*/  MUFU.EX2 R245, R245 ;  /* 0x000000f500f57308 */ /* 0x000ee20000000800 */
[----:B------:R-:W5:Y:S01]  /*f130*/  LDSM.16.MT88.4 R152, [R219+0x9080] ;  /* 0x00908000db98783b */ /* 0x000f620000004200 */
[C---:B------:R-:W-:Y:S02]  /*f140*/  FMUL.FTZ R50, R0.reuse, R50 ;  /* 0x0000003200327220 */ /* 0x040fe40000410000 */
[----:B------:R-:W-:Y:S01]  /*f150*/  FMUL.FTZ R51, R0, R51 ;  /* 0x0000003300337220 */ /* 0x000fe20000410000 */
[C---:B----4-:R-:W-:Y:S03]  /*f160*/  HMMA.16816.F32.BF16 R20, R144.reuse, R156, R20 ;  /* 0x0000009c9014723c */ /* 0x050fe60000041814 */
[----:B------:R-:W-:Y:S01]  /*f170*/  LDSM.16.MT88.4 R176, [R219+0xa880] ;  /* 0x00a88000dbb0783b */ /* 0x000fe20000004200 */
[C---:B------:R-:W-:Y:S02]  /*f180*/  FMUL.FTZ R52, R2.reuse, R52 ;  /* 0x0000003402347220 */ /* 0x040fe40000410000 */
[----:B------:R-:W-:Y:S02]  /*f190*/  FMUL.FTZ R53, R2, R53 ;  /* 0x0000003502357220 */ /* 0x000fe40000410000 */
[C---:B------:R-:W-:Y:S02]  /*f1a0*/  HMMA.16816.F32.BF16 R24, R144.reuse, R158, R24 ;  /* 0x0000009e9018723c */ /* 0x040fe40000041818 */
[----:B------:R-:W4:Y:S02]  /*f1b0*/  LDSM.16.MT88.4 R156, [R214+0x9080] ;  /* 0x00908000d69c783b */ /* 0x000f240000004200 */
[C---:B------:R-:W-:Y:S02]  /*f1c0*/  FMUL.FTZ R54, R0.reuse, R54 ;  /* 0x0000003600367220 */ /* 0x040fe40000410000 */
[----:B------:R-:W-:Y:S02]  /*f1d0*/  FMUL.FTZ R55, R0, R55 ;  /* 0x0000003700377220 */ /* 0x000fe40000410000 */
[C---:B--2---:R-:W-:Y:S01]  /*f1e0*/  HMMA.16816.F32.BF16 R28, R144.reuse, R160, R28 ;  /* 0x000000a0901c723c */ /* 0x044fe2000004181c */
[----:B------:R-:W-:Y:S03]  /*f1f0*/  LDSM.16.MT88.4 R180, [R214+0xa880] ;  /* 0x00a88000d6b4783b */ /* 0x000fe60000004200 */
[C---:B------:R-:W-:Y:S02]  /*f200*/  FMUL.FTZ R56, R2.reuse, R56 ;  /* 0x0000003802387220 */ /* 0x040fe40000410000 */
[----:B------:R-:W-:Y:S02]  /*f210*/  FMUL.FTZ R57, R2, R57 ;  /* 0x0000003902397220 */ /* 0x000fe40000410000 */
[C---:B------:R-:W-:Y:S01]  /*f220*/  HMMA.16816.F32.BF16 R32, R144.reuse, R162, R32 ;  /* 0x000000a29020723c */ /* 0x040fe20000041820 */
[----:B------:R-:W-:Y:S03]  /*f230*/  LDSM.16.MT88.4 R160, [R219+0x9880] ;  /* 0x00988000dba0783b */ /* 0x000fe60000004200 */
[C---:B------:R-:W-:Y:S02]  /*f240*/  FMUL.FTZ R58, R0.reuse, R58 ;  /* 0x0000003a003a7220 */ /* 0x040fe40000410000 */
[----:B------:R-:W-:Y:S02]  /*f250*/  FMUL.FTZ R59, R0, R59 ;  /* 0x0000003b003b7220 */ /* 0x000fe40000410000 */
[C---:B-1----:R-:W-:Y:S01]  /*f260*/  HMMA.16816.F32.BF16 R36, R144.reuse, R140, R36 ;  /* 0x0000008c9024723c */ /* 0x042fe20000041824 */
[----:B------:R-:W-:Y:S03]  /*f270*/  LDSM.16.MT88.4 R184, [R213+0xa880] ;  /* 0x00a88000d5b8783b */ /* 0x000fe60000004200 */
[C---:B------:R-:W-:Y:S02]  /*f280*/  FMUL.FTZ R60, R2.reuse, R60 ;  /* 0x0000003c023c7220 */ /* 0x040fe40000410000 */
[----:B------:R-:W-:Y:S02]  /*f290*/  FMUL.FTZ R61, R2, R61 ;  /* 0x0000003d023d7220 */ /* 0x000fe40000410000 */
[C---:B------:R-:W-:Y:S01]  /*f2a0*/  HMMA.16816.F32.BF16 R40, R144.reuse, R142, R40 ;  /* 0x0000008e9028723c */ /* 0x040fe20000041828 */
[----:B------:R-:W1:Y:S03]  /*f2b0*/  LDSM.16.MT88.4 R140, [R213+0x9080] ;  /* 0x00908000d58c783b */ /* 0x000e660000004200 */
[C---:B------:R-:W-:Y:S02]  /*f2c0*/  FMUL.FTZ R62, R0.reuse, R62 ;  /* 0x0000003e003e7220 */ /* 0x040fe40000410000 */
[----:B------:R-:W-:Y:S02]  /*f2d0*/  FMUL.FTZ R63, R0, R63 ;  /* 0x0000003f003f7220 */ /* 0x000fe40000410000 */
[C---:B-----5:R-:W-:Y:S01]  /*f2e0*/  HMMA.16816.F32.BF16 R44, R144.reuse, R152, R44 ;  /* 0x00000098902c723c */ /* 0x060fe2000004182c */
[----:B------:R-:W-:Y:S03]  /*f2f0*/  LDSM.16.MT88.4 R192, [R219+0xb880] ;  /* 0x00b88000dbc0783b */ /* 0x000fe60000004200 */
[C---:B------:R-:W-:Y:S02]  /*f300*/  FMUL.FTZ R64, R2.reuse, R64 ;  /* 0x0000004002407220 */ /* 0x040fe40000410000 */
[----:B------:R-:W-:Y:S02]  /*f310*/  FMUL.FTZ R65, R2, R65 ;  /* 0x0000004102417220 */ /* 0x000fe40000410000 */
[C---:B------:R-:W-:Y:S01]  /*f320*/  HMMA.16816.F32.BF16 R48, R144.reuse, R154, R48 ;  /* 0x0000009a9030723c */ /* 0x040fe20000041830 */
[----:B------:R-:W2:Y:S03]  /*f330*/  LDSM.16.MT88.4 R152, [R212+0x9080] ;  /* 0x00908000d498783b */ /* 0x000ea60000004200 */
[C---:B------:R-:W-:Y:S02]  /*f340*/  FMUL.FTZ R66, R0.reuse, R66 ;  /* 0x0000004200427220 */ /* 0x040fe40000410000 */
[----:B------:R-:W-:Y:S02]  /*f350*/  FMUL.FTZ R67, R0, R67 ;  /* 0x0000004300437220 */ /* 0x000fe40000410000 */
[C---:B----4-:R-:W-:Y:S01]  /*f360*/  HMMA.16816.F32.BF16 R52, R144.reuse, R156, R52 ;  /* 0x0000009c9034723c */ /* 0x050fe20000041834 */
[----:B------:R-:W-:Y:S03]  /*f370*/  LDSM.16.MT88.4 R196, [R214+0xb880] ;  /* 0x00b88000d6c4783b */ /* 0x000fe60000004200 */
[C---:B------:R-:W-:Y:S02]  /*f380*/  FMUL.FTZ R68, R2.reuse, R68 ;  /* 0x0000004402447220 */ /* 0x040fe40000410000 */
[----:B------:R-:W-:Y:S02]  /*f390*/  FMUL.FTZ R69, R2, R69 ;  /* 0x0000004502457220 */ /* 0x000fe40000410000 */
[C---:B------:R-:W-:Y:S01]  /*f3a0*/  HMMA.16816.F32.BF16 R56, R144.reuse, R158, R56 ;  /* 0x0000009e9038723c */ /* 0x040fe20000041838 */
[----:B------:R-:W4:Y:S03]  /*f3b0*/  LDSM.16.MT88.4 R156, [R219+0xa080] ;  /* 0x00a08000db9c783b */ /* 0x000f260000004200 */
[C---:B------:R-:W-:Y:S02]  /*f3c0*/  FMUL.FTZ R70, R0.reuse, R70 ;  /* 0x0000004600467220 */ /* 0x040fe40000410000 */
[----:B------:R-:W-:Y:S02]  /*f3d0*/  FMUL.FTZ R71, R0, R71 ;  /* 0x0000004700477220 */ /* 0x000fe40000410000 */
[----:B------:R-:W-:Y:S01]  /*f3e0*/  LDSM.16.MT88.4 R200, [R212+0xb880] ;  /* 0x00b88000d4c8783b */ /* 0x000fe20000004200 */
[C---:B-1----:R-:W-:Y:S03]  /*f3f0*/  HMMA.16816.F32.BF16 R60, R144.reuse, R140, R60 ;  /* 0x0000008c903c723c */ /* 0x042fe6000004183c */
[C---:B------:R-:W-:Y:S02]  /*f400*/  FMUL.FTZ R72, R2.reuse, R72 ;  /* 0x0000004802487220 */ /* 0x040fe40000410000 */
[----:B------:R-:W-:Y:S01]  /*f410*/  FMUL.FTZ R73, R2, R73 ;  /* 0x0000004902497220 */ /* 0x000fe20000410000 */
[----:B------:R-:W0:Y:S01]  /*f420*/  LDGDEPBAR ;  /* 0x00000000000079af */ /* 0x000e220000000000 */
[C---:B------:R-:W-:Y:S01]  /*f430*/  FMUL.FTZ R74, R0.reuse, R74 ;  /* 0x0000004a004a7220 */ /* 0x040fe20000410000 */
[C---:B------:R-:W-:Y:S04]  /*f440*/  HMMA.16816.F32.BF16 R64, R144.reuse, R142, R64 ;  /* 0x0000008e9040723c */ /* 0x040fe80000041840 */
[----:B------:R-:W-:Y:S01]  /*f450*/  FMUL.FTZ R75, R0, R75 ;  /* 0x0000004b004b7220 */ /* 0x000fe20000410000 */
[----:B------:R-:W1:Y:S01]  /*f460*/  LDSM.16.MT88.4 R140, [R214+0xa080] ;  /* 0x00a08000d68c783b */ /* 0x000e620000004200 */
[C---:B------:R-:W-:Y:S02]  /*f470*/  FMUL.FTZ R76, R2.reuse, R76 ;  /* 0x0000004c024c7220 */ /* 0x040fe40000410000 */
[C---:B--2---:R-:W-:Y:S04]  /*f480*/  HMMA.16816.F32.BF16 R68, R144.reuse, R152, R68 ;  /* 0x000000989044723c */ /* 0x044fe80000041844 */
[----:B------:R-:W-:Y:S02]  /*f490*/  FMUL.FTZ R77, R2, R77 ;  /* 0x0000004d024d7220 */ /* 0x000fe40000410000 */
[C---:B------:R-:W-:Y:S02]  /*f4a0*/  FMUL.FTZ R78, R0.reuse, R78 ;  /* 0x0000004e004e7220 */ /* 0x040fe40000410000 */
[C---:B------:R-:W-:Y:S01]  /*f4b0*/  HMMA.16816.F32.BF16 R72, R144.reuse, R154, R72 ;  /* 0x0000009a9048723c */ /* 0x040fe20000041848 */
[----:B------:R-:W2:Y:S03]  /*f4c0*/  LDSM.16.MT88.4 R152, [R213+0xa080] ;  /* 0x00a08000d598783b */ /* 0x000ea60000004200 */
[----:B------:R-:W-:Y:S02]  /*f4d0*/  FMUL.FTZ R79, R0, R79 ;  /* 0x0000004f004f7220 */ /* 0x000fe40000410000 */
[C---:B------:R-:W-:Y:S02]  /*f4e0*/  FMUL.FTZ R80, R2.reuse, R80 ;  /* 0x0000005002507220 */ /* 0x040fe40000410000 */
[----:B------:R-:W-:Y:S03]  /*f4f0*/  FMUL.FTZ R81, R2, R81 ;  /* 0x0000005102517220 */ /* 0x000fe60000410000 */
[C---:B----4-:R-:W-:Y:S03]  /*f500*/  HMMA.16816.F32.BF16 R76, R144.reuse, R156, R76 ;  /* 0x0000009c904c723c */ /* 0x050fe6000004184c */
[C---:B------:R-:W-:Y:S02]  /*f510*/  FMUL.FTZ R82, R0.reuse, R82 ;  /* 0x0000005200527220 */ /* 0x040fe40000410000 */
[----:B------:R-:W-:Y:S02]  /*f520*/  FMUL.FTZ R83, R0, R83 ;  /* 0x0000005300537220 */ /* 0x000fe40000410000 */
[C---:B------:R-:W-:Y:S02]  /*f530*/  FMUL.FTZ R84, R2.reuse, R84 ;  /* 0x0000005402547220 */ /* 0x040fe40000410000 */
[----:B------:R-:W-:Y:S03]  /*f540*/  FMUL.FTZ R85, R2, R85 ;  /* 0x0000005502557220 */ /* 0x000fe60000410000 */
[C---:B------:R-:W-:Y:S01]  /*f550*/  HMMA.16816.F32.BF16 R80, R144.reuse, R158, R80 ;  /* 0x0000009e9050723c */ /* 0x040fe20000041850 */
[----:B------:R-:W4:Y:S02]  /*f560*/  LDSM.16.MT88.4 R156, [R212+0xa080] ;  /* 0x00a08000d49c783b */ /* 0x000f240000004200 */
        /* <DEDUP_REMOVED lines=46> */
[--C-:B------:R-:W-:Y:S01]  /*f850*/  FFMA.FTZ R244, R16, c[0x0][0x2d0], -R189.reuse ;  /* 0x0000b40010f47a23 */ /* 0x100fe200000108bd */
[C---:B--2---:R-:W-:Y:S04]  /*f860*/  HMMA.16816.F32.BF16 R12, R144.reuse, R152, R12 ;  /* 0x00000098900c723c */ /* 0x044fe8000004180c */
[C---:B------:R-:W-:Y:S01]  /*f870*/  FMUL.FTZ R116, R2.reuse, R116 ;  /* 0x0000007402747220 */ /* 0x040fe20000410000 */
[----:B------:R-:W-:Y:S01]  /*f880*/  MUFU.EX2 R244, R244 ;  /* 0x000000f400f47308 */ /* 0x000fe20000000800 */
[----:B------:R-:W-:Y:S01]  /*f890*/  FMUL.FTZ R117, R2, R117 ;  /* 0x0000007502757220 */ /* 0x000fe20000410000 */
[----:B------:R-:W-:Y:S01]  /*f8a0*/  F2FP.BF16.PACK_AB R152, R243, R240 ;  /* 0x000000f0f398723e */ /* 0x000fe200000010ff */
[C---:B------:R-:W-:Y:S01]  /*f8b0*/  FMUL.FTZ R118, R0.reuse, R118 ;  /* 0x0000007600767220 */ /* 0x040fe20000410000 */
[----:B---3--:R-:W-:Y:S03]  /*f8c0*/  F2FP.BF16.PACK_AB R153, R245, R242 ;  /* 0x000000f2f599723e */ /* 0x008fe600000010ff */
[----:B------:R-:W-:Y:S02]  /*f8d0*/  FMUL.FTZ R119, R0, R119 ;  /* 0x0000007700777220 */ /* 0x000fe40000410000 */
[----:B------:R-:W-:Y:S02]  /*f8e0*/  FFMA.FTZ R189, R17, c[0x0][0x2d0], -R189 ;  /* 0x0000b40011bd7a23 */ /* 0x000fe400000108bd */
[----:B------:R-:W-:Y:S02]  /*f8f0*/  FMUL.FTZ R16, R2, R132 ;  /* 0x0000008402107220 */ /* 0x000fe40000410000 */
[----:B------:R-:W2:Y:S01]  /*f900*/  MUFU.EX2 R247, R189 ;  /* 0x000000bd00f77308 */ /* 0x000ea20000000800 */
[C---:B------:R-:W-:Y:S03]  /*f910*/  HMMA.16816.F32.BF16 R116, R144.reuse, R154, R116 ;  /* 0x0000009a9074723c */ /* 0x040fe60000041874 */
[--C-:B------:R-:W-:Y:S02]  /*f920*/  FFMA.FTZ R246, R18, c[0x0][0x2d0], -R188.reuse ;  /* 0x0000b40012f67a23 */ /* 0x100fe400000108bc */
[----:B------:R-:W-:Y:S02]  /*f930*/  FFMA.FTZ R188, R19, c[0x0][0x2d0], -R188 ;  /* 0x0000b40013bc7a23 */ /* 0x000fe400000108bc */
[C---:B------:R-:W-:Y:S01]  /*f940*/  FMUL.FTZ R17, R2.reuse, R133 ;  /* 0x0000008502117220 */ /* 0x040fe20000410000 */
[C---:B----4-:R-:W-:Y:S01]  /*f950*/  HMMA.16816.F32.BF16 R120, R144.reuse, R156, R120 ;  /* 0x0000009c9078723c */ /* 0x050fe20000041878 */
[----:B------:R3:W-:Y:S03]  /*f960*/  MUFU.EX2 R249, R188 ;  /* 0x000000bc00f97308 */ /* 0x0007e60000000800 */
[C---:B------:R-:W-:Y:S02]  /*f970*/  FMUL.FTZ R124, R2.reuse, R124 ;  /* 0x0000007c027c7220 */ /* 0x040fe40000410000 */
[----:B------:R-:W-:Y:S02]  /*f980*/  FMUL.FTZ R125, R2, R125 ;  /* 0x0000007d027d7220 */ /* 0x000fe40000410000 */
[C---:B------:R-:W-:Y:S03]  /*f990*/  FMUL.FTZ R126, R0.reuse, R126 ;  /* 0x0000007e007e7220 */ /* 0x040fe60000410000 */
[----:B------:R-:W4:Y:S01]  /*f9a0*/  MUFU.EX2 R246, R246 ;  /* 0x000000f600f67308 */ /* 0x000f220000000800 */
[C---:B------:R-:W-:Y:S02]  /*f9b0*/  FMUL.FTZ R127, R0.reuse, R127 ;  /* 0x0000007f007f7220 */ /* 0x040fe40000410000 */
[C---:B------:R-:W-:Y:S01]  /*f9c0*/  FMUL.FTZ R18, R0.reuse, R134 ;  /* 0x0000008600127220 */ /* 0x040fe20000410000 */
[----:B--2---:R-:W-:Y:S01]  /*f9d0*/  F2FP.BF16.PACK_AB R154, R247, R244 ;  /* 0x000000f4f79a723e */ /* 0x004fe200000010ff */
[----:B------:R-:W-:Y:S02]  /*f9e0*/  FMUL.FTZ R19, R0, R135 ;  /* 0x0000008700137220 */ /* 0x000fe40000410000 */
[----:B------:R-:W2:Y:S01]  /*f9f0*/  LDSM.16.MT88.4 R132, [R214+0x8880] ;  /* 0x00888000d684783b */ /* 0x000ea20000004200 */
[C---:B------:R-:W-:Y:S03]  /*fa00*/  HMMA.16816.F32.BF16 R124, R144.reuse, R158, R124 ;  /* 0x0000009e907c723c */ /* 0x040fe6000004187c */
[C---:B------:R-:W-:Y:S02]  /*fa10*/  FMUL.FTZ R128, R2.reuse, R128 ;  /* 0x0000008002807220 */ /* 0x040fe40000410000 */
[----:B------:R-:W-:Y:S01]  /*fa20*/  FMUL.FTZ R129, R2, R129 ;  /* 0x0000008102817220 */ /* 0x000fe20000410000 */
[----:B------:R-:W-:Y:S01]  /*fa30*/  LDSM.16.MT88.4 R156, [R212+0x8880] ;  /* 0x00888000d49c783b */ /* 0x000fe20000004200 */
[C---:B------:R-:W-:Y:S01]  /*fa40*/  FMUL.FTZ R130, R0.reuse, R130 ;  /* 0x0000008200827220 */ /* 0x040fe20000410000 */
[C---:B------:R-:W-:Y:S04]  /*fa50*/  HMMA.16816.F32.BF16 R16, R144.reuse, R136, R16 ;  /* 0x000000889010723c */ /* 0x040fe80000041810 */
[----:B------:R-:W-:Y:S01]  /*fa60*/  FMUL.FTZ R131, R0, R131 ;  /* 0x0000008300837220 */ /* 0x000fe20000410000 */
[----:B---3--:R-:W-:Y:S01]  /*fa70*/  LDSM.16.MT88.4 R188, [R212+0xa880] ;  /* 0x00a88000d4bc783b */ /* 0x008fe20000004200 */
[----:B------:R-:W-:Y:S01]  /*fa80*/  FFMA.FTZ R149, R2, R237, R149 ;  /* 0x000000ed02957223 */ /* 0x000fe20000010095 */
[----:B----4-:R-:W-:Y:S01]  /*fa90*/  F2FP.BF16.PACK_AB R155, R249, R246 ;  /* 0x000000f6f99b723e */ /* 0x010fe200000010ff */
[----:B------:R-:W-:Y:S03]  /*faa0*/  FFMA.FTZ R236, R0, R235, R236 ;  /* 0x000000eb00ec7223 */ /* 0x000fe600000100ec */
[----:B------:R-:W-:Y:S01]  /*fab0*/  HMMA.16816.F32.BF16 R128, R144, R138, R128 ;  /* 0x0000008a9080723c */ /* 0x000fe20000041880 */
[----:B------:R-:W3:Y:S02]  /*fac0*/  LDSM.16.MT88.4 R136, [R213+0x8880] ;  /* 0x00888000d588783b */ /* 0x000ee40000004200 */
[----:B------:R-:W-:Y:S01]  /*fad0*/  MOV R0, R3 ;  /* 0x0000000300007202 */ /* 0x000fe20000000f00 */
[----:B------:R-:W-:Y:S02]  /*fae0*/  FADD.FTZ R150, R150, R149 ;  /* 0x0000009596967221 */ /* 0x000fe40000010000 */
[----:B------:R-:W-:Y:S02]  /*faf0*/  FADD.FTZ R239, R239, R236 ;  /* 0x000000ecefef7221 */ /* 0x000fe40000010000 */
[C---:B-1----:R-:W-:Y:S05]  /*fb00*/  HMMA.16816.F32.BF16 R144, R152.reuse, R140, R4 ;  /* 0x0000008c9890723c */ /* 0x042fea0000041804 */
[----:B------:R-:W-:Y:S02]  /*fb10*/  FADD.FTZ R149, R151, R150 ;  /* 0x0000009697957221 */ /* 0x000fe40000010000 */
[----:B------:R-:W-:Y:S01]  /*fb20*/  FADD.FTZ R238, R238, R239 ;  /* 0x000000efeeee7221 */ /* 0x000fe20000010000 */
[C---:B------:R-:W-:Y:S04]  /*fb30*/  HMMA.16816.F32.BF16 R140, R152.reuse, R142, R8 ;  /* 0x0000008e988c723c */ /* 0x040fe80000041808 */
[----:B------:R-:W-:Y:S02]  /*fb40*/  FADD.FTZ R149, R234, R149 ;  /* 0x00000095ea957221 */ /* 0x000fe40000010000 */
[----:B------:R-:W-:Y:S02]  /*fb50*/  FADD.FTZ R241, R241, R238 ;  /* 0x000000eef1f17221 */ /* 0x000fe40000010000 */
[C---:B--2---:R-:W-:Y:S04]  /*fb60*/  HMMA.16816.F32.BF16 R20, R152.reuse, R132, R20 ;  /* 0x000000849814723c */ /* 0x044fe80000041814 */
[----:B------:R-:W-:Y:S01]  /*fb70*/  FADD.FTZ R240, R240, R149 ;  /* 0x00000095f0f07221 */ /* 0x000fe20000010000 */
[----:B------:R-:W-:Y:S01]  /*fb80*/  MOV R149, R148 ;  /* 0x0000009400957202 */ /* 0x000fe20000000f00 */
[----:B------:R-:W-:Y:S02]  /*fb90*/  FADD.FTZ R242, R242, R241 ;  /* 0x000000f1f2f27221 */ /* 0x000fe40000010000 */
[C---:B------:R-:W-:Y:S01]  /*fba0*/  HMMA.16816.F32.BF16 R24, R152.reuse, R134, R24 ;  /* 0x000000869818723c */ /* 0x040fe20000041818 */
[----:B------:R-:W1:Y:S03]  /*fbb0*/  LDSM.16.MT88.4 R132, [R213+0xb880] ;  /* 0x00b88000d584783b */ /* 0x000e660000004200 */
[----:B------:R-:W-:Y:S02]  /*fbc0*/  FADD.FTZ R243, R243, R240 ;  /* 0x000000f0f3f37221 */ /* 0x000fe40000010000 */
[----:B------:R-:W-:Y:S02]  /*fbd0*/  FADD.FTZ R245, R245, R242 ;  /* 0x000000f2f5f57221 */ /* 0x000fe40000010000 */
[----:B------:R-:W-:Y:S01]  /*fbe0*/  FADD.FTZ R244, R244, R243 ;  /* 0x000000f3f4f47221 */ /* 0x000fe20000010000 */
[C---:B---3--:R-:W-:Y:S03]  /*fbf0*/  HMMA.16816.F32.BF16 R28, R152.reuse, R136, R28 ;  /* 0x00000088981c723c */ /* 0x048fe6000004181c */
[----:B------:R-:W-:Y:S02]  /*fc00*/  FADD.FTZ R246, R246, R245 ;  /* 0x000000f5f6f67221 */ /* 0x000fe40000010000 */
[----:B------:R-:W-:Y:S02]  /*fc10*/  FADD.FTZ R237, R247, R244 ;  /* 0x000000f4f7ed7221 */ /* 0x000fe40000010000 */
[----:B------:R-:W-:Y:S01]  /*fc20*/  FADD.FTZ R235, R249, R246 ;  /* 0x000000f6f9eb7221 */ /* 0x000fe20000010000 */
        /* <DEDUP_REMOVED lines=25> */
[C---:B------:R-:W-:Y:S08]  /*fdc0*/  HMMA.16816.F32.BF16 R132, R152.reuse, R200, R16 ;  /* 0x000000c89884723c */ /* 0x040ff00000041810 */
[----:B------:R-:W-:Y:S01]  /*fdd0*/  HMMA.16816.F32.BF16 R128, R152, R202, R128 ;  /* 0x000000ca9880723c */ /* 0x000fe20000041880 */
[----:B------:R-:W-:-:S07]  /*fde0*/  @P0 BRA `(.L_x_1666) ;  /* 0xffffe30000000947 */ /* 0x000fce000383ffff */
.L_x_1665:
        /* <DEDUP_REMOVED lines=155> */
.L_x_1604:
        /* <DEDUP_REMOVED lines=57> */
[----:B------:R-:W-:Y:S01]  /*10b30*/  F2FP.BF16.PACK_AB R54, R55, R54 ;  /* 0x000000363736723e */ /* 0x000fe200000010ff */
[----:B------:R-:W-:Y:S01]  /*10b40*/  STS [R15], R140 ;  /* 0x0000008c0f007388 */ /* 0x000fe20000000800 */
[----:B------:R-:W-:Y:S01]  /*10b50*/  SEL R18, R17, 0xffffffc0, !P2 ;  /* 0xffffffc011127807 */ /* 0x000fe20005000000 */
[--C-:B------:R-:W-:Y:S01]  /*10b60*/  IMAD.IADD R17, R14, 0x1, R15.reuse ;  /* 0x000000010e117824 */ /* 0x100fe200078e020f */
[----:B------:R-:W-:Y:S01]  /*10b70*/  F2FP.BF16.PACK_AB R56, R57, R56 ;  /* 0x000000383938723e */ /* 0x000fe200000010ff */
[----:B------:R-:W-:Y:S01]  /*10b80*/  STS [R15+0x400], R142 ;  /* 0x0004008e0f007388 */ /* 0x000fe20000000800 */
[----:B------:R-:W-:Y:S01]  /*10b90*/  F2FP.BF16.PACK_AB R58, R59, R58 ;  /* 0x0000003a3b3a723e */ /* 0x000fe200000010ff */
[--C-:B------:R-:W-:Y:S01]  /*10ba0*/  IMAD.IADD R21, R5, 0x1, R18.reuse ;  /* 0x0000000105157824 */ /* 0x100fe200078e0212 */
[----:B------:R-:W-:Y:S01]  /*10bb0*/  F2FP.BF16.PACK_AB R60, R61, R60 ;  /* 0x0000003c3d3c723e */ /* 0x000fe200000010ff */
[C---:B------:R-:W-:Y:S01]  /*10bc0*/  IMAD.IADD R23, R18.reuse, 0x1, R15 ;  /* 0x0000000112177824 */ /* 0x040fe200078e020f */
[----:B------:R-:W-:Y:S01]  /*10bd0*/  STS [R19+0x80], R20 ;  /* 0x0000801413007388 */ /* 0x000fe20000000800 */
[----:B------:R-:W-:Y:S01]  /*10be0*/  IMAD.IADD R25, R18, 0x1, R19 ;  /* 0x0000000112197824 */ /* 0x000fe200078e0213 */
[----:B------:R-:W-:Y:S01]  /*10bf0*/  F2FP.BF16.PACK_AB R13, R13, R62 ;  /* 0x0000003e0d0d723e */ /* 0x000fe200000010ff */
[----:B------:R-:W-:Y:S01]  /*10c00*/  IMAD.IADD R27, R17, 0x1, R18 ;  /* 0x00000001111b7824 */ /* 0x000fe200078e0212 */
        /* <DEDUP_REMOVED lines=86> */
[----:B------:R3:W-:Y:S04]  /*11170*/  STS [R15+0xc400], R114 ;  /* 0x00c400720f007388 */ /* 0x0007e80000000800 */
[----:B------:R-:W-:Y:S04]  /*11180*/  STS [R19+0xc080], R136 ;  /* 0x00c0808813007388 */ /* 0x000fe80000000800 */
        /* <DEDUP_REMOVED lines=18> */
[----:B----4-:R-:W-:Y:S02]  /*112b0*/  CS2R R18, SRZ ;  /* 0x0000000000127805 */ /* 0x010fe4000001ff00 */
[--C-:B--2---:R-:W-:Y:S01]  /*112c0*/  @P0 SHF.R.S32.HI R19, RZ, 0x1f, R13.reuse ;  /* 0x0000001fff130819 */ /* 0x104fe2000001140d */
[----:B------:R-:W-:Y:S01]  /*112d0*/  @P0 IMAD.MOV.U32 R18, RZ, RZ, R13 ;  /* 0x000000ffff120224 */ /* 0x000fe200078e000d */
[----:B------:R-:W-:Y:S05]  /*112e0*/  @P1 BRA `(.L_x_1668) ;  /* 0x0000004000001947 */ /* 0x000fea0003800000 */
[----:B-1----:R-:W-:Y:S05]  /*112f0*/  @!P0 BRA `(.L_x_1668) ;  /* 0x0000003000008947 */ /* 0x002fea0003800000 */
[----:B-----5:R-:W2:Y:S04]  /*11300*/  LDG.E R4, [R8.64] ;  /* 0x0000000408047981 */ /* 0x020ea8000c1e1900 */
[----:B------:R-:W2:Y:S02]  /*11310*/  LDG.E R5, [R8.64+0x4] ;  /* 0x0000040408057981 */ /* 0x000ea4000c1e1900 */
[----:B--2---:R-:W-:-:S02]  /*11320*/  IADD3 R4, -R4, R5, RZ ;  /* 0x0000000504047210 */ /* 0x004fc40007ffe1ff */
.L_x_1668:
        /* <DEDUP_REMOVED lines=16> */
[----:B------:R-:W-:Y:S01]  /*11430*/  LOP3.LUT P2, RZ, R6, 0x3, RZ, 0xc0, !PT ;  /* 0x0000000306ff7812 */ /* 0x000fe2000784c0ff */
[----:B------:R-:W-:Y:S01]  /*11440*/  IMAD.WIDE.U32 R16, R18, c[0x0][0x3a0], RZ ;  /* 0x0000e80012107a25 */ /* 0x000fe200078e00ff */
[----:B------:R-:W-:-:S02]  /*11450*/  ISETP.NE.AND P1, PT, R7, 0x1, PT ;  /* 0x000000010700780c */ /* 0x000fc40003f25270 */
[----:B------:R-:W-:Y:S01]  /*11460*/  MOV R20, R18 ;  /* 0x0000001200147202 */ /* 0x000fe20000000f00 */
[----:B------:R-:W-:Y:S01]  /*11470*/  IMAD R6, R11, 0x10, R8 ;  /* 0x000000100b067824 */ /* 0x000fe200078e0208 */
[CC--:B------:R-:W-:Y:S01]  /*11480*/  LEA.HI R14, R3.reuse, R2.reuse, RZ, 0x3 ;  /* 0x00000002030e7211 */ /* 0x0c0fe200078f18ff */
[----:B------:R-:W-:Y:S01]  /*11490*/  IMAD R8, R0, c[0x0][0x490], RZ ;  /* 0x0001240000087a24 */ /* 0x000fe200078e02ff */
[----:B------:R-:W-:Y:S01]  /*114a0*/  LEA.HI R3, R3, R2, RZ, 0x6 ;  /* 0x0000000203037211 */ /* 0x000fe200078f30ff */
[----:B------:R-:W-:Y:S02]  /*114b0*/  IMAD R7, R19, c[0x0][0x3a0], RZ ;  /* 0x0000e80013077a24 */ /* 0x000fe400078e02ff */
[----:B------:R-:W-:Y:S02]  /*114c0*/  IMAD R9, R223, c[0x0][0x494], R8 ;  /* 0x00012500df097a24 */ /* 0x000fe400078e0208 */
[----:B------:R-:W-:Y:S01]  /*114d0*/  IMAD R8, R5, 0x8, R6 ;  /* 0x0000000805087824 */ /* 0x000fe200078e0206 */
[----:B------:R-:W-:Y:S01]  /*114e0*/  LOP3.LUT R5, R14, 0xfffffff8, RZ, 0xc0, !PT ;  /* 0xfffffff80e057812 */ /* 0x000fe200078ec0ff */
[----:B------:R-:W-:Y:S01]  /*114f0*/  IMAD.WIDE.U32 R20, R223, c[0x0][0x490], R20 ;  /* 0x00012400df147a25 */ /* 0x000fe200078e0014 */
[----:B------:R-:W-:-:S02]  /*11500*/  SHF.R.S32.HI R14, RZ, 0x3, R14 ;  /* 0x00000003ff0e7819 */ /* 0x000fc4000001140e */
[----:B-1----:R-:W-:Y:S01]  /*11510*/  LEA R8, R73, R8, 0x7 ;  /* 0x0000000849087211 */ /* 0x002fe200078e38ff */
[----:B------:R-:W-:Y:S02]  /*11520*/  IMAD R7, R18, c[0x0][0x3a4], R7 ;  /* 0x0000e90012077a24 */ /* 0x000fe400078e0207 */
[----:B------:R-:W-:Y:S02]  /*11530*/  IMAD.IADD R21, R21, 0x1, R9 ;  /* 0x0000000115157824 */ /* 0x000fe400078e0209 */
[----:B------:R-:W-:Y:S01]  /*11540*/  @P1 IMAD.HI.U32 R9, R8, c[0x0][0x4ec], RZ ;  /* 0x00013b0008091a27 */ /* 0x000fe200078e00ff */
[----:B------:R-:W-:-:S03]  /*11550*/  IADD3 R17, R17, R7, RZ ;  /* 0x0000000711117210 */ /* 0x000fc60007ffe0ff */
        /* <DEDUP_REMOVED lines=113> */
.L_x_1670:
[----:B--234-:R-:W-:Y:S05]  /*11c70*/  BSYNC B0 ;  /* 0x0000000000007941 */ /* 0x01cfea0003800000 */
.L_x_1669:
        /* <DEDUP_REMOVED lines=30> */
.L_x_1672:
[----:B------:R-:W-:Y:S05]  /*11e60*/  BSYNC B0 ;  /* 0x0000000000007941 */ /* 0x000fea0003800000 */
.L_x_1671:
        /* <DEDUP_REMOVED lines=30> */
.L_x_1674:
[----:B------:R-:W-:Y:S05]  /*12050*/  BSYNC B0 ;  /* 0x0000000000007941 */ /* 0x000fea0003800000 */
.L_x_1673:
        /* <DEDUP_REMOVED lines=31> */
.L_x_1667:
        /* <DEDUP_REMOVED lines=18> */
.L_x_1675:
        /* <DEDUP_REMOVED lines=41> */
.L_x_1677:
[----:B------:R-:W-:Y:S05]  /*12600*/  BSYNC B0 ;  /* 0x0000000000007941 */ /* 0x000fea0003800000 */
.L_x_1676:
        /* <DEDUP_REMOVED lines=72> */
.L_x_1679:
[----:B------:R-:W-:Y:S05]  /*12a90*/  BSYNC B0 ;  /* 0x0000000000007941 */ /* 0x000fea0003800000 */
.L_x_1678:
        /* <DEDUP_REMOVED lines=27> */
.L_x_1681:
[----:B------:R-:W-:Y:S05]  /*12c50*/  BSYNC B0 ;  /* 0x0000000000007941 */ /* 0x000fea0003800000 */
.L_x_1680:
        /* <DEDUP_REMOVED lines=27> */
.L_x_1683:
[----:B------:R-:W-:Y:S05]  /*12e10*/  BSYNC B0 ;  /* 0x0000000000007941 */ /* 0x000fea0003800000 */
.L_x_1682:
        /* <DEDUP_REMOVED lines=28> */
.L_x_1684:
        /* <DEDUP_REMOVED lines=10> */
.L_x_3083:


//--------------------- .text._ZN7cutlass13device_kernelIN5flash19enable_sm80_to_sm89INS1_16FlashAttnFwdSm80INS1_25CollectiveMainloopFwdSm80ILi8ELi1ELb1EN4cute5tupleIJNS5_1CILi128EEENS7_ILi48EEENS7_ILi256EEEEEELi256ENS_10bfloat16_tEfNS_4arch4Sm80ELb0ELb1ELb0ELb0ELb0ELb0ELb1ELb0EEENS1_21CollectiveEpilogueFwdINS6_IJS8_SA_S9_EEENS6_IJNS7_ILi1EEESI_SI_EEESC_SE_Li256ELb0ELb1ELb0ELb0EEENS1_19SingleTileSchedulerILb0ELb0ELb1ELi128EEEEEEEEEvNT_6ParamsE --------------------------
	.section	.text._ZN7cutlass13device_kernelIN5flash19enable_sm80_to_sm89INS1_16FlashAttnFwdSm80INS1_25CollectiveMainloopFwdSm80ILi8ELi1ELb1EN4cute5tupleIJNS5_1CILi128EEENS7_ILi48EEENS7_ILi256EEEEEELi256ENS_10bfloat16_tEfNS_4arch4Sm80ELb0ELb1ELb0ELb0ELb0ELb0ELb1ELb0EEENS1_21CollectiveEpilogueFwdINS6_IJS8_SA_S9_EEENS6_IJNS7_ILi1EEESI_SI_EEESC_SE_Li256ELb0ELb1ELb0ELb0EEENS1_19SingleTileSchedulerILb0ELb0ELb1ELi128EEEEEEEEEvNT_6ParamsE,"ax",@progbits
	.sectioninfo	@"SHI_REGISTERS=255"
	.align	128
.text._ZN7cutlass13device_kernelIN5flash19enable_sm80_to_sm89INS1_16FlashAttnFwdSm80INS1_25CollectiveMainloopFwdSm80ILi8ELi1ELb1EN4cute5tupleIJNS5_1CILi128EEENS7_ILi48EEENS7_ILi256EEEEEELi256ENS_10bfloat16_tEfNS_4arch4Sm80ELb0ELb1ELb0ELb0ELb0ELb0ELb1ELb0EEENS1_21CollectiveEpilogueFwdINS6_IJS8_SA_S9_EEENS6_IJNS7_ILi1EEESI_SI_EEESC_SE_Li256ELb0ELb1ELb0ELb0EEENS1_19SingleTileSchedulerILb0ELb0ELb1ELi128EEEEEEEEEvNT_6ParamsE:
        .type           _ZN7cutlass13device_kernelIN5flash19enable_sm80_to_sm89INS1_16FlashAttnFwdSm80INS1_25CollectiveMainloopFwdSm80ILi8ELi1ELb1EN4cute5tupleIJNS5_1CILi128EEENS7_ILi48EEENS7_ILi256EEEEEELi256ENS_10bfloat16_tEfNS_4arch4Sm80ELb0ELb1ELb0ELb0ELb0ELb0ELb1ELb0EEENS1_21CollectiveEpilogueFwdINS6_IJS8_SA_S9_EEENS6_IJNS7_ILi1EEESI_SI_EEESC_SE_Li256ELb0ELb1ELb0ELb0EEENS1_19SingleTileSchedulerILb0ELb0ELb1ELi128EEEEEEEEEvNT_6ParamsE,@function
        .size           _ZN7cutlass13device_kernelIN5flash19enable_sm80_to_sm89INS1_16FlashAttnFwdSm80INS1_25CollectiveMainloopFwdSm80ILi8ELi1ELb1EN4cute5tupleIJNS5_1CILi128EEENS7_ILi48EEENS7_ILi256EEEEEELi256ENS_10bfloat16_tEfNS_4arch4Sm80ELb0ELb1ELb0ELb0ELb0ELb0ELb1ELb0EEENS1_21CollectiveEpilogueFwdINS6_IJS8_SA_S9_EEENS6_IJNS7_ILi1EEESI_SI_EEESC_SE_Li256ELb0ELb1ELb0ELb0EEENS1_19SingleTileSchedulerILb0ELb0ELb1ELi128EEEEEEEEEvNT_6ParamsE,(.L_x_3084 - _ZN7cutlass13device_kernelIN5flash19enable_sm80_to_sm89INS1_16FlashAttnFwdSm80INS1_25CollectiveMainloopFwdSm80ILi8ELi1ELb1EN4cute5tupleIJNS5_1CILi128EEENS7_ILi48EEENS7_ILi256EEEEEELi256ENS_10bfloat16_tEfNS_4arch4Sm80ELb0ELb1ELb0ELb0ELb0ELb0ELb1ELb0EEENS1_21CollectiveEpilogueFwdINS6_IJS8_SA_S9_EEENS6_IJNS7_ILi1EEESI_SI_EEESC_SE_Li256ELb0ELb1ELb0ELb0EEENS1_19SingleTileSchedulerILb0ELb0ELb1ELi128EEEEEEEEEvNT_6ParamsE)
        .other          _ZN7cutlass13device_kernelIN5flash19enable_sm80_to_sm89INS1_16FlashAttnFwdSm80INS1_25CollectiveMainloopFwdSm80ILi8ELi1ELb1EN4cute5tupleIJNS5_1CILi128EEENS7_ILi48EEENS7_ILi256EEEEEELi256ENS_10bfloat16_tEfNS_4arch4Sm80ELb0ELb1ELb0ELb0ELb0ELb0ELb1ELb0EEENS1_21CollectiveEpilogueFwdINS6_IJS8_SA_S9_EEENS6_IJNS7_ILi1EEESI_SI_EEESC_SE_Li256ELb0ELb1ELb0ELb0EEENS1_19SingleTileSchedulerILb0ELb0ELb1ELi128EEEEEEEEEvNT_6ParamsE,@"STO_CUDA_ENTRY STV_DEFAULT"
_ZN7cutlass13device_kernelIN5flash19enable_sm80_to_sm89INS1_16FlashAttnFwdSm80INS1_25CollectiveMainloopFwdSm80ILi8ELi1ELb1EN4cute5tupleIJNS5_1CILi128EEENS7_ILi48EEENS7_ILi256EEEEEELi256ENS_10bfloat16_tEfNS_4arch4Sm80ELb0ELb1ELb0ELb0ELb0ELb0ELb1ELb0EEENS1_21CollectiveEpilogueFwdINS6_IJS8_SA_S9_EEENS6_IJNS7_ILi1EEESI_SI_EEESC_SE_Li256ELb0ELb1ELb0ELb0EEENS1_19SingleTileSchedulerILb0ELb0ELb1ELi128EEEEEEEEEvNT_6ParamsE:
        /* <DEDUP_REMOVED lines=38> */
.L_x_1686:
[----:B------:R-:W-:Y:S02]  /*0260*/  ULDC UR4, c[0x0][0x32c] ;  /* 0x0000cb0000047ab9 */ /* 0x000fe40000000800 */
[----:B------:R-:W-:-:S03]  /*0270*/  UISETP.NE.AND UP0, UPT, UR7, UR4, UPT ;  /* 0x000000040700728c */ /* 0x000fc6000bf05270 */
[----:B------:R-:W-:Y:S02]  /*0280*/  ULDC.64 UR4, c[0x0][0x330] ;  /* 0x0000cc0000047ab9 */ /* 0x000fe40000000a00 */
[----:B------:R-:W-:-:S06]  /*0290*/  UIMAD.WIDE.U32 UR10, UR9, UR4, URZ ;  /* 0x00000004090a72a5 */ /* 0x000fcc000f8e003f */
[----:B------:R-:W-:Y:S02]  /*02a0*/  @UP0 USHF.R.U32.HI UR9, URZ, UR5, UR11 ;  /* 0x000000053f090299 */ /* 0x000fe4000801160b */
.L_x_1687:
[----:B------:R-:W-:Y:S02]  /*02b0*/  ULDC UR4, c[0x0][0x32c] ;  /* 0x0000cb0000047ab9 */ /* 0x000fe40000000800 */
[----:B------:R-:W-:-:S04]  /*02c0*/  UIMAD UR4, UR9, UR4, UR4 ;  /* 0x00000004090472a4 */ /* 0x000fc8000f8e0204 */
[----:B------:R-:W-:-:S04]  /*02d0*/  UISETP.LT.AND UP0, UPT, UR8, UR4, UPT ;  /* 0x000000040800728c */ /* 0x000fc8000bf01270 */
[----:B------:R-:W-:Y:S02]  /*02e0*/  USEL UR8, UR8, UR4, UP0 ;  /* 0x0000000408087287 */ /* 0x000fe40008000000 */
.L_x_1685:
        /* <DEDUP_REMOVED lines=39> */
.L_x_1689:
[----:B------:R-:W-:Y:S02]  /*0560*/  ULDC UR4, c[0x0][0x32c] ;  /* 0x0000cb0000047ab9 */ /* 0x000fe40000000800 */
[----:B------:R-:W-:-:S03]  /*0570*/  UISETP.NE.AND UP0, UPT, UR4, 0x1, UPT ;  /* 0x000000010400788c */ /* 0x000fc6000bf05270 */
[----:B------:R-:W-:Y:S02]  /*0580*/  ULDC.64 UR4, c[0x0][0x330] ;  /* 0x0000cc0000047ab9 */ /* 0x000fe40000000a00 */
[----:B------:R-:W-:-:S06]  /*0590*/  UIMAD.WIDE.U32 UR10, UR8, UR4, URZ ;  /* 0x00000004080a72a5 */ /* 0x000fcc000f8e003f */
[----:B------:R-:W-:Y:S02]  /*05a0*/  @UP0 USHF.R.U32.HI UR8, URZ, UR5, UR11 ;  /* 0x000000053f080299 */ /* 0x000fe4000801160b */
.L_x_1690:
[----:B------:R-:W-:Y:S02]  /*05b0*/  ULDC UR4, c[0x0][0x32c] ;  /* 0x0000cb0000047ab9 */ /* 0x000fe40000000800 */
[----:B------:R-:W-:-:S04]  /*05c0*/  UIMAD UR4, UR8, UR4, URZ ;  /* 0x00000004080472a4 */ /* 0x000fc8000f8e023f */
[----:B------:R-:W-:-:S04]  /*05d0*/  UISETP.LT.AND UP0, UPT, UR7, UR4, UPT ;  /* 0x000000040700728c */ /* 0x000fc8000bf01270 */
[----:B------:R-:W-:-:S04]  /*05e0*/  USEL UR7, UR7, UR4, !UP0 ;  /* 0x0000000407077287 */ /* 0x000fc8000c000000 */
.L_x_1688:
        /* <DEDUP_REMOVED lines=121> */
[----:B------:R-:W-:-:S02]  /*0d80*/  IMAD R0, R22, 0x20, R69 ;  /* 0x0000002016007824 */ /* 0x000fc400078e0245 */
[----:B------:R-:W-:Y:S02]  /*0d90*/  IMAD.IADD R3, R7, 0x1, R2 ;  /* 0x0000000107037824 */ /* 0x000fe400078e0202 */
        /* <DEDUP_REMOVED lines=171> */
[----:B------:R-:W-:-:S04]  /*1850*/  IMAD.WIDE.U32 R28, R10, c[0x0][0x218], R2 ;  /* 0x000086000a1c7a25 */ /* 0x000fc800078e0002 */
[----:B------:R-:W-:Y:S01]  /*1860*/  IMAD.MOV.U32 R26, RZ, RZ, R28 ;  /* 0x000000ffff1a7224 */ /* 0x000fe200078e001c */
[----:B-1----:R-:W-:Y:S01]  /*1870*/  LEA.HI R8, R67, R85, RZ, 0x4 ;  /* 0x0000005543087211 */ /* 0x002fe200078f20ff */
[----:B------:R-:W-:Y:S02]  /*1880*/  IMAD.U32 R5, RZ, RZ, UR23 ;  /* 0x00000017ff057e24 */ /* 0x000fe4000f8e00ff */
[----:B------:R-:W-:Y:S01]  /*1890*/  IMAD.U32 R5, RZ, RZ, UR21 ;  /* 0x00000015ff057e24 */ /* 0x000fe2000f8e00ff */
[----:B--2---:R-:W-:-:S04]  /*18a0*/  @!P0 SHF.R.S32.HI R6, RZ, 0x1f, R23 ;  /* 0x0000001fff068819 */ /* 0x004fc80000011417 */
        /* <DEDUP_REMOVED lines=11> */
[----:B------:R-:W-:-:S03]  /*1960*/  IMAD.WIDE.U32 R2, R4, UR11, R70 ;  /* 0x0000000b04027c25 */ /* 0x000fc6000f8e0046 */
[----:B------:R-:W-:Y:S01]  /*1970*/  STL.64 [R1+0x28], R70 ;  /* 0x0000284601007387 */ /* 0x000fe20000100a00 */
[----:B------:R-:W-:Y:S01]  /*1980*/  IMAD.IADD R27, R29, 0x1, R0 ;  /* 0x000000011d1b7824 */ /* 0x000fe200078e0200 */
[----:B------:R-:W-:Y:S01]  /*1990*/  IADD3 R0, R3, UR19, RZ ;  /* 0x0000001303007c10 */ /* 0x000fe2000fffe0ff */
[----:B------:R-:W-:Y:S01]  /*19a0*/  IMAD.U32 R4, RZ, RZ, UR20 ;  /* 0x00000014ff047e24 */ /* 0x000fe2000f8e00ff */
[----:B------:R-:W-:Y:S01]  /*19b0*/  @P2 LEA R6, P0, R2, c[0x0][0x1c8], 0x1 ;  /* 0x0000720002062a11 */ /* 0x000fe200078008ff */
[----:B------:R-:W-:Y:S01]  /*19c0*/  STL.64 [R1+0x40], R28 ;  /* 0x0000401c01007387 */ /* 0x000fe20000100a00 */
[----:B------:R-:W-:Y:S01]  /*19d0*/  SHF.R.S32.HI R3, RZ, 0x4, R8 ;  /* 0x00000004ff037819 */ /* 0x000fe20000011408 */
[----:B------:R-:W-:Y:S01]  /*19e0*/  IMAD.WIDE.U32 R4, R4, 0x30, R26 ;  /* 0x0000003004047825 */ /* 0x000fe200078e001a */
[C---:B------:R-:W-:Y:S01]  /*19f0*/  @P2 LEA.HI.X R7, R2.reuse, c[0x0][0x1cc], R0, 0x1, P0 ;  /* 0x0000730002072a11 */ /* 0x040fe200000f0c00 */
[----:B------:R-:W-:Y:S01]  /*1a00*/  STL.64 [R1+0x38], R26 ;  /* 0x0000381a01007387 */ /* 0x000fe20000100a00 */
[----:B------:R-:W-:-:S03]  /*1a10*/  @P1 IADD3 R2, P0, R2, UR8, RZ ;  /* 0x0000000802021c10 */ /* 0x000fc6000ff1e0ff */
[----:B------:R2:W-:Y:S01]  /*1a20*/  @P2 LDGSTS.E.BYPASS.LTC128B.128 [R68+0x14080], [R6.64], !P3 ;  /* 0x1408000006442fae */ /* 0x0005e2000d901d58 */
[----:B------:R-:W-:Y:S02]  /*1a30*/  @P1 IADD3.X R0, R0, UR6, RZ, P0, !PT ;  /* 0x0000000600001c10 */ /* 0x000fe400087fe4ff */
[----:B------:R-:W-:Y:S01]  /*1a40*/  ISETP.GT.AND P3, PT, R85, 0x7f, PT ;  /* 0x0000007f5500780c */ /* 0x000fe20003f64270 */
[----:B------:R2:W-:Y:S04]  /*1a50*/  @P2 LDGSTS.E.BYPASS.LTC128B.128 [R68+0x15880], [R6.64+0x80], !P6 ;  /* 0x1588008006442fae */ /* 0x0005e8000f101d58 */
[----:B------:R2:W-:Y:S04]  /*1a60*/  @P2 LDGSTS.E.BYPASS.LTC128B.128 [R68+0x17080], [R6.64+0x100], !P5 ;  /* 0x1708010006442fae */ /* 0x0005e8000e901d58 */
[----:B------:R2:W-:Y:S01]  /*1a70*/  @P2 LDGSTS.E.BYPASS.LTC128B.128 [R68+0x18880], [R6.64+0x180], !P4 ;  /* 0x1888018006442fae */ /* 0x0005e2000e101d58 */
[----:B------:R-:W-:-:S03]  /*1a80*/  LOP3.LUT P2, RZ, R89, 0x1, RZ, 0xc0, !PT ;  /* 0x0000000159ff7812 */ /* 0x000fc6000784c0ff */
[----:B------:R-:W-:Y:S02]  /*1a90*/  @!P3 IMAD.MOV.U32 R9, RZ, RZ, c[0x0][0x208] ;  /* 0x00008200ff09b624 */ /* 0x000fe400078e00ff */
[----:B------:R-:W-:Y:S01]  /*1aa0*/  @!P3 IMAD.MOV.U32 R11, RZ, RZ, c[0x0][0x20c] ;  /* 0x00008300ff0bb624 */ /* 0x000fe200078e00ff */
[----:B--2---:R-:W-:-:S04]  /*1ab0*/  @P1 LEA R6, P0, R2, c[0x0][0x1c8], 0x1 ;  /* 0x0000720002061a11 */ /* 0x004fc800078008ff */
[----:B------:R-:W-:Y:S02]  /*1ac0*/  @P1 LEA.HI.X R7, R2, c[0x0][0x1cc], R0, 0x1, P0 ;  /* 0x0000730002071a11 */ /* 0x000fe400000f0c00 */
[----:B------:R-:W-:Y:S02]  /*1ad0*/  IADD3 R0, R5, UR4, RZ ;  /* 0x0000000405007c10 */ /* 0x000fe4000fffe0ff */
[----:B-1----:R-:W-:Y:S01]  /*1ae0*/  LEA R12, P0, R4, c[0x0][0x1f8], 0x1 ;  /* 0x00007e00040c7a11 */ /* 0x002fe200078008ff */
[----:B------:R1:W-:Y:S01]  /*1af0*/  @P1 LDGSTS.E.BYPASS.LTC128B.128 [R68+0x15080], [R6.64], !P2 ;  /* 0x1508000006441fae */ /* 0x0003e2000d101d58 */
[----:B------:R-:W-:Y:S02]  /*1b00*/  LOP3.LUT R2, R8, 0xfffffff0, RZ, 0xc0, !PT ;  /* 0xfffffff008027812 */ /* 0x000fe400078ec0ff */
[----:B------:R-:W-:Y:S01]  /*1b10*/  LEA.HI.X R13, R4, c[0x0][0x1fc], R0, 0x1, P0 ;  /* 0x00007f00040d7a11 */ /* 0x000fe200000f0c00 */
[----:B------:R1:W-:Y:S01]  /*1b20*/  @P1 LDGSTS.E.BYPASS.LTC128B.128 [R68+0x16880], [R6.64+0x80], !P6 ;  /* 0x1688008006441fae */ /* 0x0003e2000f101d58 */
[----:B------:R-:W-:Y:S01]  /*1b30*/  LEA.HI R4, R8, R3, RZ, 0x1 ;  /* 0x0000000308047211 */ /* 0x000fe200078f08ff */
[----:B------:R-:W-:Y:S01]  /*1b40*/  IMAD.IADD R0, R85, 0x1, -R2 ;  /* 0x0000000155007824 */ /* 0x000fe200078e0a02 */
[----:B------:R-:W-:Y:S01]  /*1b50*/  @!P3 LEA R14, P0, R9, R12, 0x6 ;  /* 0x0000000c090eb211 */ /* 0x000fe200078030ff */
[----:B------:R-:W-:Y:S01]  /*1b60*/  IMAD.SHL.U32 R2, R22, 0x40, RZ ;  /* 0x0000004016027824 */ /* 0x000fe200078e00ff */
[----:B------:R-:W-:Y:S01]  /*1b70*/  LOP3.LUT R4, R4, 0xfffffffe, RZ, 0xc0, !PT ;  /* 0xfffffffe04047812 */ /* 0x000fe200078ec0ff */
[----:B------:R-:W-:Y:S01]  /*1b80*/  IMAD.SHL.U32 R8, R69, 0x8, RZ ;  /* 0x0000000845087824 */ /* 0x000fe200078e00ff */
[----:B------:R-:W-:Y:S01]  /*1b90*/  SHF.R.S32.HI R5, RZ, 0x1f, R0 ;  /* 0x0000001fff057819 */ /* 0x000fe20000011400 */
[----:B------:R1:W-:Y:S01]  /*1ba0*/  @P1 LDGSTS.E.BYPASS.LTC128B.128 [R68+0x18080], [R6.64+0x100], !P5 ;  /* 0x1808010006441fae */ /* 0x0003e2000e901d58 */
[----:B------:R-:W-:Y:S01]  /*1bb0*/  LOP3.LUT R2, R2, 0x1c0, RZ, 0xc0, !PT ;  /* 0x000001c002027812 */ /* 0x000fe200078ec0ff */
[----:B------:R-:W-:Y:S01]  /*1bc0*/  IMAD.IADD R3, R3, 0x1, -R4 ;  /* 0x0000000103037824 */ /* 0x000fe200078e0a04 */
[----:B------:R-:W-:Y:S01]  /*1bd0*/  LEA.HI R10, R5, R0, RZ, 0x3 ;  /* 0x00000000050a7211 */ /* 0x000fe200078f18ff */
[----:B------:R1:W-:Y:S01]  /*1be0*/  @P1 LDGSTS.E.BYPASS.LTC128B.128 [R68+0x19880], [R6.64+0x180], !P4 ;  /* 0x1988018006441fae */ /* 0x0003e2000e101d58 */
[----:B------:R-:W-:-:S02]  /*1bf0*/  LOP3.LUT R8, R2, 0x8, R8, 0xf8, !PT ;  /* 0x0000000802087812 */ /* 0x000fc400078ef808 */
[----:B------:R-:W-:Y:S01]  /*1c00*/  LOP3.LUT R5, R10, 0xfffffff8, RZ, 0xc0, !PT ;  /* 0xfffffff80a057812 */ /* 0x000fe200078ec0ff */
[----:B------:R-:W0:Y:S01]  /*1c10*/  LDGDEPBAR ;  /* 0x00000000000079af */ /* 0x000e220000000000 */
[----:B------:R-:W-:Y:S02]  /*1c20*/  SHF.R.U32.HI R2, RZ, 0x3, R2 ;  /* 0x00000003ff027819 */ /* 0x000fe40000011602 */
[----:B------:R-:W-:Y:S01]  /*1c30*/  @!P3 LEA.HI.X R15, R9, R13, R11, 0x6, P0 ;  /* 0x0000000d090fb211 */ /* 0x000fe200000f340b */
[----:B------:R-:W-:Y:S01]  /*1c40*/  IMAD.IADD R4, R0, 0x1, -R5 ;  /* 0x0000000100047824 */ /* 0x000fe200078e0a05 */
[----:B------:R-:W-:Y:S02]  /*1c50*/  LOP3.LUT R0, R8, R2, RZ, 0x3c, !PT ;  /* 0x0000000208007212 */ /* 0x000fe400078e3cff */
[----:B------:R-:W-:Y:S01]  /*1c60*/  LOP3.LUT P0, RZ, R22, 0x2, RZ, 0xc0, !PT ;  /* 0x0000000216ff7812 */ /* 0x000fe2000780c0ff */
[----:B------:R-:W-:Y:S01]  /*1c70*/  IMAD.SHL.U32 R2, R4, 0x40, RZ ;  /* 0x0000004004027824 */ /* 0x000fe200078e00ff */
[----:B------:R-:W-:Y:S01]  /*1c80*/  SEL R9, RZ, 0x1, P2 ;  /* 0x00000001ff097807 */ /* 0x000fe20001000000 */
[C---:B------:R-:W-:Y:S01]  /*1c90*/  IMAD R0, R3.reuse, 0x200, R0 ;  /* 0x0000020003007824 */ /* 0x040fe200078e0200 */
[----:B------:R-:W-:Y:S01]  /*1ca0*/  SEL R8, RZ, 0x2, P6 ;  /* 0x00000002ff087807 */ /* 0x000fe20003000000 */
[----:B------:R-:W-:Y:S01]  /*1cb0*/  IMAD.SHL.U32 R3, R3, 0x8, RZ ;  /* 0x0000000803037824 */ /* 0x000fe200078e00ff */
[----:B------:R-:W-:Y:S01]  /*1cc0*/  LOP3.LUT R2, R2, 0x1c0, RZ, 0xc0, !PT ;  /* 0x000001c002027812 */ /* 0x000fe200078ec0ff */
[----:B------:R-:W-:Y:S01]  /*1cd0*/  IMAD.SHL.U32 R135, R0, 0x2, RZ ;  /* 0x0000000200877824 */ /* 0x000fe200078e00ff */
[----:B------:R-:W-:-:S02]  /*1ce0*/  SEL R5, RZ, 0x4, P5 ;  /* 0x00000004ff057807 */ /* 0x000fc40002800000 */
[----:B------:R-:W-:Y:S02]  /*1cf0*/  LOP3.LUT R3, R2, 0x8, R3, 0xf8, !PT ;  /* 0x0000000802037812 */ /* 0x000fe400078ef803 */
[----:B------:R-:W-:Y:S02]  /*1d00*/  SHF.R.U32.HI R2, RZ, 0x3, R2 ;  /* 0x00000003ff027819 */ /* 0x000fe40000011602 */
[----:B------:R-:W-:Y:S02]  /*1d10*/  IADD3 R0, R135, 0x14080, RZ ;  /* 0x0001408087007810 */ /* 0x000fe40007ffe0ff */
[----:B------:R-:W-:Y:S01]  /*1d20*/  LOP3.LUT R2, R3, R2, RZ, 0x3c, !PT ;  /* 0x0000000203027212 */ /* 0x000fe200078e3cff */
[----:B------:R-:W-:Y:S01]  /*1d30*/  IMAD.SHL.U32 R3, R10, 0x40, RZ ;  /* 0x000000400a037824 */ /* 0x000fe200078e00ff */
[----:B------:R-:W-:-:S04]  /*1d40*/  DEPBAR.LE SB0, 0x1 ;  /* 0x000080400000791a */ /* 0x000fc80000000000 */
[----:B------:R-:W-:Y:S01]  /*1d50*/  LOP3.LUT R3, R2, 0xfffffe00, R3, 0xf8, !PT ;  /* 0xfffffe0002037812 */ /* 0x000fe200078ef803 */
[----:B------:R-:W-:Y:S01]  /*1d60*/  IMAD.MOV.U32 R2, RZ, RZ, 0x40 ;  /* 0x00000040ff027424 */ /* 0x000fe200078e00ff */
[----:B------:R-:W-:Y:S02]  /*1d70*/  IADD3 R242, R135, 0x140a0, RZ ;  /* 0x000140a087f27810 */ /* 0x000fe40007ffe0ff */
[----:B------:R-:W-:Y:S01]  /*1d80*/  @P0 IADD3 R242, R0, -0x20, RZ ;  /* 0xffffffe000f20810 */ /* 0x000fe20007ffe0ff */
[----:B------:R-:W-:Y:S01]  /*1d90*/  BAR.SYNC.DEFER_BLOCKING 0x0 ;  /* 0x0000000000007b1d */ /* 0x000fe20000010000 */
[----:B------:R-:W-:Y:S01]  /*1da0*/  IADD3 R5, R5, R8, R9 ;  /* 0x0000000805057210 */ /* 0x000fe20007ffe009 */
[----:B------:R-:W-:Y:S01]  /*1db0*/  IMAD R220, R65, 0x400, R3 ;  /* 0x0000040041dc7824 */ /* 0x000fe200078e0203 */
[----:B------:R-:W-:Y:S02]  /*1dc0*/  SEL R0, RZ, 0x8, P4 ;  /* 0x00000008ff007807 */ /* 0x000fe40002000000 */
[----:B------:R-:W-:-:S02]  /*1dd0*/  LOP3.LUT P1, RZ, R4, 0x4, RZ, 0xc0, !PT ;  /* 0x0000000404ff7812 */ /* 0x000fc4000782c0ff */
[----:B------:R-:W-:Y:S01]  /*1de0*/  LOP3.LUT P0, RZ, R4, 0x2, RZ, 0xc0, !PT ;  /* 0x0000000204ff7812 */ /* 0x000fe2000780c0ff */
[----:B------:R-:W-:Y:S01]  /*1df0*/  IMAD.MOV.U32 R4, RZ, RZ, 0x10 ;  /* 0x00000010ff047424 */ /* 0x000fe200078e00ff */
[----:B------:R-:W-:Y:S01]  /*1e00*/  LEA R228, R220, 0x4080, 0x1 ;  /* 0x00004080dce47811 */ /* 0x000fe200078e08ff */
[----:B-1----:R-:W-:Y:S01]  /*1e10*/  IMAD.IADD R6, R0, 0x1, R5 ;  /* 0x0000000100067824 */ /* 0x002fe200078e0205 */
[----:B------:R-:W-:Y:S01]  /*1e20*/  P2R R8, PR, RZ, 0x40 ;  /* 0x00000040ff087803 */ /* 0x000fe20000000000 */
[----:B------:R-:W-:Y:S01]  /*1e30*/  IMAD.MOV.U32 R0, RZ, RZ, 0x20 ;  /* 0x00000020ff007424 */ /* 0x000fe200078e00ff */
[----:B------:R-:W-:Y:S01]  /*1e40*/  SEL R4, R4, 0xfffffff0, !P0 ;  /* 0xfffffff004047807 */ /* 0x000fe20004000000 */
[----:B------:R-:W-:Y:S01]  /*1e50*/  IMAD.SHL.U32 R220, R220, 0x2, RZ ;  /* 0x00000002dcdc7824 */ /* 0x000fe200078e00ff */
[----:B------:R-:W-:Y:S02]  /*1e60*/  IADD3 R5, R64, c[0x0][0x1d0], -R69 ;  /* 0x0000740040057a10 */ /* 0x000fe40007ffe845 */
[----:B------:R-:W-:Y:S01]  /*1e70*/  SEL R0, R0, 0xffffffe0, !P1 ;  /* 0xffffffe000007807 */ /* 0x000fe20004800000 */
[----:B------:R-:W-:Y:S01]  /*1e80*/  IMAD R224, R4, 0x2, R228 ;  /* 0x0000000204e07824 */ /* 0x000fe200078e02e4 */
[----:B------:R-:W-:-:S02]  /*1e90*/  LOP3.LUT P6, RZ, R6, 0x1, RZ, 0xc0, !PT ;  /* 0x0000000106ff7812 */ /* 0x000fc400078cc0ff */
[----:B------:R-:W-:Y:S01]  /*1ea0*/  LOP3.LUT P2, RZ, R6, 0x2, RZ, 0xc0, !PT ;  /* 0x0000000206ff7812 */ /* 0x000fe2000784c0ff */
[C---:B------:R-:W-:Y:S01]  /*1eb0*/  IMAD R228, R0.reuse, 0x2, R228 ;  /* 0x0000000200e47824 */ /* 0x040fe200078e02e4 */
[----:B------:R-:W-:Y:S01]  /*1ec0*/  ISETP.LT.OR P0, PT, R5, 0x1, !P6 ;  /* 0x000000010500780c */ /* 0x000fe20007701670 */
[----:B------:R-:W-:Y:S01]  /*1ed0*/  IMAD R232, R0, 0x2, R224 ;  /* 0x0000000200e87824 */ /* 0x000fe200078e02e0 */
[----:B------:R-:W-:Y:S01]  /*1ee0*/  LDSM.16.M88.4 R160, [R220+0x4080] ;  /* 0x00408000dca0783b */ /* 0x000fe20000000200 */
[----:B------:R-:W-:Y:S02]  /*1ef0*/  LOP3.LUT P1, RZ, R6, 0x4, RZ, 0xc0, !PT ;  /* 0x0000000406ff7812 */ /* 0x000fe4000782c0ff */
[----:B------:R-:W-:Y:S01]  /*1f00*/  P2R R11, PR, RZ, 0x8 ;  /* 0x00000008ff0b7803 */ /* 0x000fe20000000000 */
        /* <DEDUP_REMOVED lines=14> */
[----:B------:R-:W-:Y:S01]  /*1ff0*/  IADD3 R243, R242, 0x5800, RZ ;  /* 0x00005800f2f37810 */ /* 0x000fe20007ffe0ff */
        /* <DEDUP_REMOVED lines=13> */
[----:B---3--:R-:W-:Y:S04]  /*20d0*/  LDSM.16.M88.4 R16, [R135+0x14080] ;  /* 0x014080008710783b */ /* 0x008fe80000000200 */
[----:B------:R-:W1:Y:S04]  /*20e0*/  LDSM.16.M88.4 R24, [R135+0x14880] ;  /* 0x014880008718783b */ /* 0x000e680000000200 */
[----:B------:R-:W2:Y:S04]  /*20f0*/  LDSM.16.M88.4 R28, [R135+0x15080] ;  /* 0x01508000871c783b */ /* 0x000ea80000000200 */
[----:B------:R-:W-:Y:S04]  /*2100*/  LDSM.16.M88.4 R36, [R242] ;  /* 0x00000000f224783b */ /* 0x000fe80000000200 */
[----:B------:R-:W3:Y:S04]  /*2110*/  LDSM.16.M88.4 R44, [R242+0x800] ;  /* 0x00080000f22c783b */ /* 0x000ee80000000200 */
[----:B------:R-:W4:Y:S04]  /*2120*/  LDSM.16.M88.4 R52, [R242+0x1000] ;  /* 0x00100000f234783b */ /* 0x000f280000000200 */
        /* <DEDUP_REMOVED lines=8> */
[C---:B------:R-:W-:Y:S01]  /*21b0*/  IMAD.IADD R238, R242.reuse, 0x1, R2 ;  /* 0x00000001f2ee7824 */ /* 0x040fe200078e0202 */
[----:B------:R-:W-:-:S05]  /*21c0*/  IADD3 R2, R242, 0x800, RZ ;  /* 0x00000800f2027810 */ /* 0x000fca0007ffe0ff */
[----:B------:R-:W-:Y:S01]  /*21d0*/  STL [R1], R2 ;  /* 0x0000000201007387 */ /* 0x000fe20000100800 */
[----:B-1----:R-:W-:Y:S03]  /*21e0*/  HMMA.16816.F32.BF16 R20, R160, R24, RZ ;  /* 0x00000018a014723c */ /* 0x002fe600000418ff */
[----:B------:R5:W-:Y:S01]  /*21f0*/  LDGSTS.E.BYPASS.LTC128B.128 [R68+0x5880], [R12.64+0x80], !P0 ;  /* 0x058800800c447fae */ /* 0x000be2000c101d58 */
[----:B------:R-:W-:-:S04]  /*2200*/  ISETP.LT.OR P0, PT, R5, 0x1, !P1 ;  /* 0x000000010500780c */ /* 0x000fc80004f01670 */
[C---:B------:R-:W-:Y:S09]  /*2210*/  HMMA.16816.F32.BF16 R24, R160.reuse, R26, RZ ;  /* 0x0000001aa018723c */ /* 0x040ff200000418ff */
[----:B------:R5:W-:Y:S01]  /*2220*/  LDGSTS.E.BYPASS.LTC128B.128 [R68+0x7080], [R12.64+0x100], !P0 ;  /* 0x070801000c447fae */ /* 0x000be2000c101d58 */
[----:B------:R-:W-:Y:S01]  /*2230*/  LOP3.LUT P0, RZ, R6, 0x8, RZ, 0xc0, !PT ;  /* 0x0000000806ff7812 */ /* 0x000fe2000780c0ff */
[----:B--2---:R-:W-:Y:S03]  /*2240*/  HMMA.16816.F32.BF16 R32, R160, R28, RZ ;  /* 0x0000001ca020723c */ /* 0x004fe600000418ff */
[----:B------:R-:W-:-:S05]  /*2250*/  ISETP.LT.OR P3, PT, R5, 0x1, !P0 ;  /* 0x000000010500780c */ /* 0x000fca0004761670 */
[----:B------:R-:W-:Y:S08]  /*2260*/  HMMA.16816.F32.BF16 R40, R160, R30, RZ ;  /* 0x0000001ea028723c */ /* 0x000ff000000418ff */
[----:B------:R5:W-:Y:S01]  /*2270*/  LDGSTS.E.BYPASS.LTC128B.128 [R68+0x8880], [R12.64+0x180], !P3 ;  /* 0x088801800c447fae */ /* 0x000be2000d901d58 */
[----:B------:R-:W-:Y:S01]  /*2280*/  ISETP.NE.AND P3, PT, R11, RZ, PT ;  /* 0x000000ff0b00720c */ /* 0x000fe20003f65270 */
[C---:B---3--:R-:W-:Y:S08]  /*2290*/  HMMA.16816.F32.BF16 R20, R164.reuse, R44, R20 ;  /* 0x0000002ca414723c */ /* 0x048ff00000041814 */
[----:B------:R-:W-:Y:S04]  /*22a0*/  HMMA.16816.F32.BF16 R24, R164, R46, R24 ;  /* 0x0000002ea418723c */ /* 0x000fe80000041818 */
[----:B------:R-:W-:-:S02]  /*22b0*/  @!P3 ISETP.LT.OR P6, PT, R5, 0x21, !P6 ;  /* 0x000000210500b80c */ /* 0x000fc400077c1670 */
[C---:B------:R-:W-:Y:S02]  /*22c0*/  @!P3 ISETP.LT.OR P2, PT, R5.reuse, 0x21, !P2 ;  /* 0x000000210500b80c */ /* 0x040fe40005741670 */
[C---:B------:R-:W-:Y:S01]  /*22d0*/  @!P3 ISETP.LT.OR P1, PT, R5.reuse, 0x21, !P1 ;  /* 0x000000210500b80c */ /* 0x040fe20004f21670 */
[----:B----4-:R-:W-:Y:S01]  /*22e0*/  HMMA.16816.F32.BF16 R28, R164, R52, R32 ;  /* 0x00000034a41c723c */ /* 0x010fe20000041820 */
[----:B------:R-:W-:-:S07]  /*22f0*/  @!P3 ISETP.LT.OR P0, PT, R5, 0x21, !P0 ;  /* 0x000000210500b80c */ /* 0x000fce0004701670 */
[----:B------:R5:W-:Y:S01]  /*2300*/  @!P3 LDGSTS.E.BYPASS.LTC128B.128 [R68+0x5080], [R14.64], !P6 ;  /* 0x050800000e44bfae */ /* 0x000be2000f101d58 */
[----:B------:R-:W-:Y:S01]  /*2310*/  ISETP.NE.AND P6, PT, R8, RZ, PT ;  /* 0x000000ff0800720c */ /* 0x000fe20003fc5270 */
[----:B------:R-:W-:Y:S02]  /*2320*/  HMMA.16816.F32.BF16 R32, R164, R54, R40 ;  /* 0x00000036a420723c */ /* 0x000fe40000041828 */
[----:B------:R5:W-:Y:S04]  /*2330*/  @!P3 LDGSTS.E.BYPASS.LTC128B.128 [R68+0x6880], [R14.64+0x80], !P2 ;  /* 0x068800800e44bfae */ /* 0x000be8000d101d58 */
[----:B------:R5:W-:Y:S02]  /*2340*/  @!P3 LDGSTS.E.BYPASS.LTC128B.128 [R68+0x8080], [R14.64+0x100], !P1 ;  /* 0x080801000e44bfae */ /* 0x000be4000c901d58 */
[----:B------:R-:W-:Y:S02]  /*2350*/  HMMA.16816.F32.BF16 R8, R160, R16, RZ ;  /* 0x00000010a008723c */ /* 0x000fe400000418ff */
[----:B------:R5:W-:Y:S01]  /*2360*/  @!P3 LDGSTS.E.BYPASS.LTC128B.128 [R68+0x9880], [R14.64+0x180], !P0 ;  /* 0x098801800e44bfae */ /* 0x000be2000c101d58 */
[----:B------:R-:W-:-:S03]  /*2370*/  PLOP3.LUT P0, PT, PT, PT, UP0, 0x40, 0x0 ;  /* 0x000000000000781c */ /* 0x000fc60003f0e808 */
[----:B------:R-:W1:Y:S02]  /*2380*/  LDSM.16.M88.4 R48, [R241+0x14080] ;  /* 0x01408000f130783b */ /* 0x000e640000000200 */
[----:B------:R-:W-:Y:S02]  /*2390*/  HMMA.16816.F32.BF16 R16, R160, R18, RZ ;  /* 0x00000012a010723c */ /* 0x000fe400000418ff */
[----:B------:R-:W2:Y:S04]  /*23a0*/  LDSM.16.M88.4 R56, [R241+0x14880] ;  /* 0x01488000f138783b */ /* 0x000ea80000000200 */
[----:B------:R-:W3:Y:S04]  /*23b0*/  LDSM.16.M88.4 R60, [R241+0x15080] ;  /* 0x01508000f13c783b */ /* 0x000ee80000000200 */
[----:B------:R-:W-:Y:S04]  /*23c0*/  LDSM.16.M88.4 R40, [R238+0x800] ;  /* 0x00080000ee28783b */ /* 0x000fe80000000200 */
[----:B------:R-:W-:Y:S02]  /*23d0*/  LDSM.16.M88.4 R52, [R238+0x1000] ;  /* 0x00100000ee34783b */ /* 0x000fe40000000200 */
[C---:B------:R-:W-:Y:S02]  /*23e0*/  HMMA.16816.F32.BF16 R8, R164.reuse, R36, R8 ;  /* 0x00000024a408723c */ /* 0x040fe40000041808 */
[----:B------:R-:W-:Y:S04]  /*23f0*/  LDSM.16.M88.4 R44, [R135+0x16080] ;  /* 0x01608000872c783b */ /* 0x000fe80000000200 */
[----:B-----5:R-:W4:Y:S02]  /*2400*/  LDSM.16.M88.4 R12, [R238] ;  /* 0x00000000ee0c783b */ /* 0x020f240000000200 */
[----:B------:R-:W-:Y:S02]  /*2410*/  HMMA.16816.F32.BF16 R16, R164, R38, R16 ;  /* 0x00000026a410723c */ /* 0x000fe40000041810 */
[----:B------:R-:W5:Y:S04]  /*2420*/  LDSM.16.M88.4 R36, [R135+0x15880] ;  /* 0x015880008724783b */ /* 0x000f680000000200 */
[----:B------:R-:W0:Y:S10]  /*2430*/  LDGDEPBAR ;  /* 0x00000000000079af */ /* 0x000e340000000000 */
        /* <DEDUP_REMOVED lines=8> */
[----:B------:R-:W-:Y:S07]  /*24c0*/  LDSM.16.M88.4 R60, [R135+0x19880] ;  /* 0x01988000873c783b */ /* 0x000fee0000000200 */
[C---:B----4-:R-:W-:Y:S08]  /*24d0*/  HMMA.16816.F32.BF16 R8, R184.reuse, R12, R8 ;  /* 0x0000000cb808723c */ /* 0x050ff00000041808 */
[C---:B------:R-:W-:Y:S01]  /*24e0*/  HMMA.16816.F32.BF16 R16, R184.reuse, R14, R16 ;  /* 0x0000000eb810723c */ /* 0x040fe20000041810 */
[----:B------:R-:W2:Y:S07]  /*24f0*/  LDSM.16.M88.4 R12, [R242+0x1800] ;  /* 0x00180000f20c783b */ /* 0x000eae0000000200 */
[C---:B------:R-:W-:Y:S08]  /*2500*/  HMMA.16816.F32.BF16 R20, R184.reuse, R40, R20 ;  /* 0x00000028b814723c */ /* 0x040ff00000041814 */
[C---:B------:R-:W-:Y:S01]  /*2510*/  HMMA.16816.F32.BF16 R24, R184.reuse, R42, R24 ;  /* 0x0000002ab818723c */ /* 0x040fe20000041818 */
[----:B------:R-:W3:Y:S07]  /*2520*/  LDSM.16.M88.4 R40, [R242+0x2000] ;  /* 0x00200000f228783b */ /* 0x000eee0000000200 */
[C---:B------:R-:W-:Y:S08]  /*2530*/  HMMA.16816.F32.BF16 R28, R184.reuse, R52, R28 ;  /* 0x00000034b81c723c */ /* 0x040ff0000004181c */
[----:B------:R-:W-:Y:S01]  /*2540*/  HMMA.16816.F32.BF16 R32, R184, R54, R32 ;  /* 0x00000036b820723c */ /* 0x000fe20000041820 */
[----:B------:R-:W-:Y:S07]  /*2550*/  LDSM.16.M88.4 R52, [R238+0x2800] ;  /* 0x00280000ee34783b */ /* 0x000fee0000000200 */
[C---:B-----5:R-:W-:Y:S08]  /*2560*/  HMMA.16816.F32.BF16 R8, R188.reuse, R36, R8 ;  /* 0x00000024bc08723c */ /* 0x060ff00000041808 */
[C---:B------:R-:W-:Y:S01]  /*2570*/  HMMA.16816.F32.BF16 R16, R188.reuse, R38, R16 ;  /* 0x00000026bc10723c */ /* 0x040fe20000041810 */
[----:B------:R-:W4:Y:S07]  /*2580*/  LDSM.16.M88.4 R36, [R241+0x15880] ;  /* 0x01588000f124783b */ /* 0x000f2e0000000200 */
[C---:B------:R-:W-:Y:S08]  /*2590*/  HMMA.16816.F32.BF16 R20, R188.reuse, R44, R20 ;  /* 0x0000002cbc14723c */ /* 0x040ff00000041814 */
[C---:B------:R-:W-:Y:S01]  /*25a0*/  HMMA.16816.F32.BF16 R24, R188.reuse, R46, R24 ;  /* 0x0000002ebc18723c */ /* 0x040fe20000041818 */
[----:B------:R-:W5:Y:S07]  /*25b0*/  LDSM.16.M88.4 R44, [R241+0x16080] ;  /* 0x01608000f12c783b */ /* 0x000f6e0000000200 */
        /* <DEDUP_REMOVED lines=15> */
[C---:B-----5:R-:W-:Y:S08]  /*26b0*/  HMMA.16816.F32.BF16 R20, R196.reuse, R44, R20 ;  /* 0x0000002cc414723c */ /* 0x060ff00000041814 */
[C---:B------:R-:W-:Y:S01]  /*26c0*/  HMMA.16816.F32.BF16 R24, R196.reuse, R46, R24 ;  /* 0x0000002ec418723c */ /* 0x040fe20000041818 */
[----:B------:R-:W-:Y:S07]  /*26d0*/  LDSM.16.M88.4 R44, [R242+0x3800] ;  /* 0x00380000f22c783b */ /* 0x000fee0000000200 */
        /* <DEDUP_REMOVED lines=14> */
[----:B------:R-:W-:Y:S07]  /*27c0*/  LDSM.16.M88.4 R36, [R238+0x3000] ;  /* 0x00300000ee24783b */ /* 0x000fee0000000200 */
[C---:B------:R-:W-:Y:S08]  /*27d0*/  HMMA.16816.F32.BF16 R20, R204.reuse, R48, R20 ;  /* 0x00000030cc14723c */ /* 0x040ff00000041814 */
[C---:B------:R-:W-:Y:S01]  /*27e0*/  HMMA.16816.F32.BF16 R24, R204.reuse, R50, R24 ;  /* 0x00000032cc18723c */ /* 0x040fe20000041818 */
[----:B------:R-:W4:Y:S07]  /*27f0*/  LDSM.16.M88.4 R48, [R241+0x17880] ;  /* 0x01788000f130783b */ /* 0x000f2e0000000200 */
[C---:B-1----:R-:W-:Y:S08]  /*2800*/  HMMA.16816.F32.BF16 R28, R204.reuse, R56, R28 ;  /* 0x00000038cc1c723c */ /* 0x042ff0000004181c */
[----:B------:R-:W-:Y:S01]  /*2810*/  HMMA.16816.F32.BF16 R32, R204, R58, R32 ;  /* 0x0000003acc20723c */ /* 0x000fe20000041820 */
[----:B------:R-:W1:Y:S07]  /*2820*/  LDSM.16.M88.4 R56, [R241+0x18080] ;  /* 0x01808000f138783b */ /* 0x000e6e0000000200 */
[C---:B--2---:R-:W-:Y:S08]  /*2830*/  HMMA.16816.F32.BF16 R8, R208.reuse, R12, R8 ;  /* 0x0000000cd008723c */ /* 0x044ff00000041808 */
[C---:B------:R-:W-:Y:S08]  /*2840*/  HMMA.16816.F32.BF16 R16, R208.reuse, R14, R16 ;  /* 0x0000000ed010723c */ /* 0x040ff00000041810 */
[C---:B------:R-:W-:Y:S08]  /*2850*/  HMMA.16816.F32.BF16 R20, R208.reuse, R44, R20 ;  /* 0x0000002cd014723c */ /* 0x040ff00000041814 */
[C---:B------:R-:W-:Y:S01]  /*2860*/  HMMA.16816.F32.BF16 R24, R208.reuse, R46, R24 ;  /* 0x0000002ed018723c */ /* 0x040fe20000041818 */
[----:B------:R-:W2:Y:S07]  /*2870*/  LDSM.16.M88.4 R44, [R238+0x3800] ;  /* 0x00380000ee2c783b */ /* 0x000eae0000000200 */
[C---:B---3--:R-:W-:Y:S08]  /*2880*/  HMMA.16816.F32.BF16 R28, R208.reuse, R52, R28 ;  /* 0x00000034d01c723c */ /* 0x048ff0000004181c */
[----:B------:R-:W-:Y:S01]  /*2890*/  HMMA.16816.F32.BF16 R32, R208, R54, R32 ;  /* 0x00000036d020723c */ /* 0x000fe20000041820 */
[----:B------:R-:W3:Y:S07]  /*28a0*/  LDSM.16.M88.4 R52, [R238+0x4000] ;  /* 0x00400000ee34783b */ /* 0x000eee0000000200 */
[C---:B------:R-:W-:Y:S08]  /*28b0*/  HMMA.16816.F32.BF16 R12, R212.reuse, R40, R8 ;  /* 0x00000028d40c723c */ /* 0x040ff00000041808 */
[C---:B------:R-:W-:Y:S01]  /*28c0*/  HMMA.16816.F32.BF16 R8, R212.reuse, R42, R16 ;  /* 0x0000002ad408723c */ /* 0x040fe20000041810 */
[----:B------:R-:W5:Y:S07]  /*28d0*/  LDSM.16.M88.4 R40, [R135+0x18880] ;  /* 0x018880008728783b */ /* 0x000f6e0000000200 */
[C---:B----4-:R-:W-:Y:S08]  /*28e0*/  HMMA.16816.F32.BF16 R20, R212.reuse, R48, R20 ;  /* 0x00000030d414723c */ /* 0x050ff00000041814 */
[C---:B------:R-:W-:Y:S01]  /*28f0*/  HMMA.16816.F32.BF16 R24, R212.reuse, R50, R24 ;  /* 0x00000032d418723c */ /* 0x040fe20000041818 */
[----:B------:R-:W4:Y:S07]  /*2900*/  LDSM.16.M88.4 R48, [R135+0x19080] ;  /* 0x019080008730783b */ /* 0x000f2e0000000200 */
[C---:B-1----:R-:W-:Y:S08]  /*2910*/  HMMA.16816.F32.BF16 R28, R212.reuse, R56, R28 ;  /* 0x00000038d41c723c */ /* 0x042ff0000004181c */
[----:B------:R-:W-:Y:S01]  /*2920*/  HMMA.16816.F32.BF16 R32, R212, R58, R32 ;  /* 0x0000003ad420723c */ /* 0x000fe20000041820 */
[----:B------:R-:W-:Y:S07]  /*2930*/  LDSM.16.M88.4 R56, [R242+0x5800] ;  /* 0x00580000f238783b */ /* 0x000fee0000000200 */
[C---:B------:R-:W-:Y:S08]  /*2940*/  HMMA.16816.F32.BF16 R16, R216.reuse, R36, R12 ;  /* 0x00000024d810723c */ /* 0x040ff0000004180c */
[C---:B------:R-:W-:Y:S01]  /*2950*/  HMMA.16816.F32.BF16 R12, R216.reuse, R38, R8 ;  /* 0x00000026d80c723c */ /* 0x040fe20000041808 */
[----:B------:R-:W1:Y:S07]  /*2960*/  LDSM.16.M88.4 R36, [R242+0x4800] ;  /* 0x00480000f224783b */ /* 0x000e6e0000000200 */
[C---:B--2---:R-:W-:Y:S08]  /*2970*/  HMMA.16816.F32.BF16 R8, R216.reuse, R44, R20 ;  /* 0x0000002cd808723c */ /* 0x044ff00000041814 */
[C---:B------:R-:W-:Y:S01]  /*2980*/  HMMA.16816.F32.BF16 R24, R216.reuse, R46, R24 ;  /* 0x0000002ed818723c */ /* 0x040fe20000041818 */
[----:B------:R-:W2:Y:S07]  /*2990*/  LDSM.16.M88.4 R44, [R242+0x5000] ;  /* 0x00500000f22c783b */ /* 0x000eae0000000200 */
[C---:B---3--:R-:W-:Y:S08]  /*29a0*/  HMMA.16816.F32.BF16 R28, R216.reuse, R52, R28 ;  /* 0x00000034d81c723c */ /* 0x048ff0000004181c */
[----:B------:R-:W-:Y:S01]  /*29b0*/  HMMA.16816.F32.BF16 R32, R216, R54, R32 ;  /* 0x00000036d820723c */ /* 0x000fe20000041820 */
[----:B------:R-:W-:Y:S07]  /*29c0*/  LDSM.16.M88.4 R52, [R241+0x19080] ;  /* 0x01908000f134783b */ /* 0x000fee0000000200 */
[C---:B-----5:R-:W-:Y:S08]  /*29d0*/  HMMA.16816.F32.BF16 R20, R220.reuse, R40, R16 ;  /* 0x00000028dc14723c */ /* 0x060ff00000041810 */
        /* <DEDUP_REMOVED lines=8> */
[C---:B-1----:R-:W-:Y:S08]  /*2a60*/  HMMA.16816.F32.BF16 R24, R224.reuse, R36, R20 ;  /* 0x00000024e018723c */ /* 0x042ff00000041814 */
[C---:B------:R-:W-:Y:S01]  /*2a70*/  HMMA.16816.F32.BF16 R20, R224.reuse, R38, R16 ;  /* 0x00000026e014723c */ /* 0x040fe20000041810 */
[----:B------:R-:W-:Y:S07]  /*2a80*/  LDSM.16.M88.4 R36, [R238+0x5800] ;  /* 0x00580000ee24783b */ /* 0x000fee0000000200 */
[C---:B--2---:R-:W-:Y:S08]  /*2a90*/  HMMA.16816.F32.BF16 R16, R224.reuse, R44, R12 ;  /* 0x0000002ce010723c */ /* 0x044ff0000004180c */
[----:B------:R-:W-:Y:S01]  /*2aa0*/  HMMA.16816.F32.BF16 R12, R224, R46, R8 ;  /* 0x0000002ee00c723c */ /* 0x000fe20000041808 */
[----:B------:R-:W1:Y:S01]  /*2ab0*/  LDSM.16.M88.4 R44, [R238+0x4800] ;  /* 0x00480000ee2c783b */ /* 0x000e620000000200 */
[----:B------:R-:W-:-:S06]  /*2ac0*/  DEPBAR.LE SB0, 0x0 ;  /* 0x000080000000791a */ /* 0x000fcc0000000000 */
[C---:B------:R-:W-:Y:S08]  /*2ad0*/  HMMA.16816.F32.BF16 R8, R224.reuse, R56, R28 ;  /* 0x00000038e008723c */ /* 0x040ff0000004181c */
[----:B------:R-:W-:Y:S08]  /*2ae0*/  HMMA.16816.F32.BF16 R32, R224, R58, R32 ;  /* 0x0000003ae020723c */ /* 0x000ff00000041820 */
[C---:B---3--:R-:W-:Y:S08]  /*2af0*/  HMMA.16816.F32.BF16 R28, R228.reuse, R48, R24 ;  /* 0x00000030e41c723c */ /* 0x048ff00000041818 */
[C---:B------:R-:W-:Y:S08]  /*2b00*/  HMMA.16816.F32.BF16 R24, R228.reuse, R50, R20 ;  /* 0x00000032e418723c */ /* 0x040ff00000041814 */
[C---:B------:R-:W-:Y:S08]  /*2b10*/  HMMA.16816.F32.BF16 R20, R228.reuse, R52, R16 ;  /* 0x00000034e414723c */ /* 0x040ff00000041810 */
        /* <DEDUP_REMOVED lines=8> */
[----:B------:R-:W-:Y:S01]  /*2ba0*/  HMMA.16816.F32.BF16 R36, R232, R38, R8 ;  /* 0x00000026e824723c */ /* 0x000fe20000041808 */
[----:B------:R-:W-:Y:S06]  /*2bb0*/  BAR.SYNC.DEFER_BLOCKING 0x0 ;  /* 0x0000000000007b1d */ /* 0x000fec0000010000 */
[----:B------:R-:W-:Y:S05]  /*2bc0*/  @P0 BRA `(.L_x_1692) ;  /* 0x000001f000000947 */ /* 0x000fea0003800000 */
[----:B------:R-:W-:Y:S01]  /*2bd0*/  IADD3 R2, -R69, 0x30, RZ ;  /* 0x0000003045027810 */ /* 0x000fe20007ffe1ff */
        /* <DEDUP_REMOVED lines=30> */
.L_x_1692:
[----:B------:R-:W-:Y:S01]  /*2dc0*/  LOP3.LUT R2, R66, 0xffffffe0, RZ, 0xc0, !PT ;  /* 0xffffffe042027812 */ /* 0x000fe200078ec0ff */
[----:B------:R-:W-:Y:S01]  /*2dd0*/  UISETP.NE.AND UP1, UPT, UR18, URZ, UPT ;  /* 0x0000003f1200728c */ /* 0x000fe2000bf25270 */
[----:B------:R-:W-:Y:S01]  /*2de0*/  LEA.HI R5, R67, R85, RZ, 0x2 ;  /* 0x0000005543057211 */ /* 0x000fe200078f10ff */
[----:B------:R-:W-:Y:S01]  /*2df0*/  UISETP.NE.AND UP0, UPT, UR17, URZ, UPT ;  /* 0x0000003f1100728c */ /* 0x000fe2000bf05270 */
[----:B-1----:R-:W-:Y:S01]  /*2e00*/  SHF.R.S32.HI R7, RZ, 0x1f, R65 ;  /* 0x0000001fff077819 */ /* 0x002fe20000011441 */
[----:B------:R-:W-:Y:S01]  /*2e10*/  IMAD.IADD R2, R85, 0x1, -R2 ;  /* 0x0000000155027824 */ /* 0x000fe200078e0a02 */
[----:B------:R-:W-:Y:S01]  /*2e20*/  LOP3.LUT R5, R5, 0xfffffffc, RZ, 0xc0, !PT ;  /* 0xfffffffc05057812 */ /* 0x000fe200078ec0ff */
[----:B------:R-:W-:Y:S01]  /*2e30*/  ULDC UR7, c[0x0][0x324] ;  /* 0x0000c90000077ab9 */ /* 0x000fe20000000800 */
[----:B------:R-:W-:Y:S01]  /*2e40*/  LEA.HI R7, R7, R65, RZ, 0x3 ;  /* 0x0000004107077211 */ /* 0x000fe200078f18ff */
[----:B------:R-:W-:Y:S01]  /*2e50*/  ULOP3.LUT UR7, URZ, UR7, URZ, 0x33, !UPT ;  /* 0x000000073f077292 */ /* 0x000fe2000f8e333f */
[----:B------:R-:W-:Y:S01]  /*2e60*/  SHF.R.S32.HI R6, RZ, 0x1f, R2 ;  /* 0x0000001fff067819 */ /* 0x000fe20000011402 */
[----:B------:R-:W-:Y:S01]  /*2e70*/  IMAD.IADD R5, R85, 0x1, -R5 ;  /* 0x0000000155057824 */ /* 0x000fe200078e0a05 */
[----:B------:R-:W-:Y:S01]  /*2e80*/  LOP3.LUT R7, R7, 0xffffff8, RZ, 0xc0, !PT ;  /* 0x0ffffff807077812 */ /* 0x000fe200078ec0ff */
[----:B------:R-:W0:Y:S01]  /*2e90*/  LDGDEPBAR ;  /* 0x00000000000079af */ /* 0x000e220000000000 */
[----:B------:R-:W-:-:S02]  /*2ea0*/  LEA.HI R6, R6, R2, RZ, 0x2 ;  /* 0x0000000206067211 */ /* 0x000fc400078f10ff */
[----:B------:R-:W-:Y:S01]  /*2eb0*/  LEA.HI R8, R5, R5, RZ, 0x1 ;  /* 0x0000000505087211 */ /* 0x000fe200078f08ff */
[----:B------:R-:W-:Y:S01]  /*2ec0*/  IMAD.IADD R9, R65, 0x1, -R7 ;  /* 0x0000000141097824 */ /* 0x000fe200078e0a07 */
[----:B------:R-:W-:Y:S02]  /*2ed0*/  PLOP3.LUT P1, PT, PT, PT, UP1, 0x80, 0x0 ;  /* 0x000000000000781c */ /* 0x000fe40003f2f018 */
[----:B------:R-:W-:Y:S02]  /*2ee0*/  LEA.HI.SX32 R7, R6, UR16, 0x1e ;  /* 0x0000001006077c11 */ /* 0x000fe4000f8ff2ff */
[----:B------:R-:W-:Y:S02]  /*2ef0*/  LOP3.LUT R8, R8, 0x1ffffffe, RZ, 0xc0, !PT ;  /* 0x1ffffffe08087812 */ /* 0x000fe400078ec0ff */
[----:B------:R-:W-:Y:S01]  /*2f00*/  PLOP3.LUT P0, PT, PT, PT, UP1, 0x80, 0x0 ;  /* 0x000000000000781c */ /* 0x000fe20003f0f018 */
[----:B------:R-:W-:Y:S02]  /*2f10*/  IMAD R7, R9, 0x10, R7 ;  /* 0x0000001009077824 */ /* 0x000fe400078e0207 */
[----:B------:R-:W-:-:S04]  /*2f20*/  IMAD.IADD R5, R5, 0x1, -R8 ;  /* 0x0000000105057824 */ /* 0x000fc800078e0a08 */
[----:B------:R-:W-:-:S04]  /*2f30*/  IMAD R10, R5, 0x8, R7 ;  /* 0x00000008050a7824 */ /* 0x000fc800078e0207 */
[----:B------:R-:W-:Y:S01]  /*2f40*/  @P1 IMAD.HI.U32 R5, R10, c[0x0][0x2c8], RZ ;  /* 0x0000b2000a051a27 */ /* 0x000fe200078e00ff */
[----:B------:R1:W-:Y:S03]  /*2f50*/  STL [R1+0x78], R10 ;  /* 0x0000780a01007387 */ /* 0x0003e60000100800 */
[----:B------:R-:W-:Y:S01]  /*2f60*/  IMAD.MOV.U32 R7, RZ, RZ, R10 ;  /* 0x000000ffff077224 */ /* 0x000fe200078e000a */
[----:B------:R-:W-:Y:S02]  /*2f70*/  @P0 SHF.R.U32.HI R7, RZ, c[0x0][0x2cc], R5 ;  /* 0x0000b300ff070a19 */ /* 0x000fe40000011605 */
[----:B------:R-:W-:Y:S02]  /*2f80*/  LOP3.LUT R5, R6, 0x7ffffffc, RZ, 0xc0, !PT ;  /* 0x7ffffffc06057812 */ /* 0x000fe400078ec0ff */
[----:B------:R-:W-:Y:S01]  /*2f90*/  PLOP3.LUT P0, PT, PT, PT, UP0, 0x40, 0x0 ;  /* 0x000000000000781c */ /* 0x000fe20003f0e808 */
[----:B------:R-:W2:Y:S02]  /*2fa0*/  SHFL.IDX PT, R6, R7, RZ, 0x1c1f ;  /* 0x001c1fff07067589 */ /* 0x000ea400000e0000 */
[----:B------:R-:W-:-:S02]  /*2fb0*/  IMAD.IADD R5, R2, 0x1, -R5 ;  /* 0x0000000102057824 */ /* 0x000fc400078e0a05 */
[----:B------:R-:W-:Y:S02]  /*2fc0*/  IMAD.U32 R2, RZ, RZ, UR9 ;  /* 0x00000009ff027e24 */ /* 0x000fe4000f8e00ff */
[----:B------:R-:W-:-:S05]  /*2fd0*/  IMAD.SHL.U32 R11, R5, 0x2, RZ ;  /* 0x00000002050b7824 */ /* 0x000fca00078e00ff */
[C---:B------:R-:W-:Y:S01]  /*2fe0*/  IADD3 R2, -R11.reuse, 0x1, R2 ;  /* 0x000000010b027810 */ /* 0x040fe20007ffe102 */
[----:B------:R3:W-:Y:S01]  /*2ff0*/  STL [R1+0x74], R11 ;  /* 0x0000740b01007387 */ /* 0x0007e20000100800 */
[----:B------:R-:W-:Y:S02]  /*3000*/  IADD3 R9, -R11, c[0x0][0x1d0], R64 ;  /* 0x000074000b097a10 */ /* 0x000fe40007ffe140 */
[----:B------:R-:W-:-:S04]  /*3010*/  IADD3 R2, R2, -c[0x0][0x168], RZ ;  /* 0x80005a0002027a10 */ /* 0x000fc80007ffe0ff */
[C---:B------:R-:W-:Y:S02]  /*3020*/  IADD3 R8, R2.reuse, c[0x0][0x328], RZ ;  /* 0x0000ca0002087a10 */ /* 0x040fe40007ffe0ff */
[----:B-1----:R-:W-:-:S03]  /*3030*/  IADD3 R10, R2, UR7, RZ ;  /* 0x00000007020a7c10 */ /* 0x002fc6000fffe0ff */
[--C-:B--2---:R-:W-:Y:S02]  /*3040*/  IMAD.IADD R5, R8, 0x1, R6.reuse ;  /* 0x0000000108057824 */ /* 0x104fe400078e0206 */
[----:B------:R-:W-:-:S03]  /*3050*/  IMAD.IADD R2, R10, 0x1, R6 ;  /* 0x000000010a027824 */ /* 0x000fc600078e0206 */
[----:B------:R-:W-:Y:S02]  /*3060*/  IMNMX R5, R5, R9, PT ;  /* 0x0000000905057217 */ /* 0x000fe40003800200 */
[----:B---3--:R-:W-:Y:S01]  /*3070*/  IADD3 R11, -R11, UR10, RZ ;  /* 0x0000000a0b0b7c10 */ /* 0x008fe2000fffe1ff */
[----:B------:R-:W-:Y:S05]  /*3080*/  @P0 BRA `(.L_x_1693) ;  /* 0x0000015000000947 */ /* 0x000fea0003800000 */
[----:B------:R-:W-:Y:S01]  /*3090*/  IADD3 R6, R6, c[0x0][0x1d0], RZ ;  /* 0x0000740006067a10 */ /* 0x000fe20007ffe0ff */
        /* <DEDUP_REMOVED lines=11> */
.L_x_1695:
[----:B------:R-:W-:-:S04]  /*3150*/  MOV R12, c[0x0][0x32c] ;  /* 0x0000cb00000c7a02 */ /* 0x000fc80000000f00 */
[----:B------:R-:W-:-:S13]  /*3160*/  ISETP.NE.AND P0, PT, R12, 0x1, PT ;  /* 0x000000010c00780c */ /* 0x000fda0003f05270 */
[----:B------:R-:W-:-:S05]  /*3170*/  @P0 IMAD.HI.U32 R12, R6, c[0x0][0x330], RZ ;  /* 0x0000cc00060c0a27 */ /* 0x000fca00078e00ff */
[----:B------:R-:W-:Y:S02]  /*3180*/  @P0 SHF.R.U32.HI R6, RZ, c[0x0][0x334], R12 ;  /* 0x0000cd00ff060a19 */ /* 0x000fe4000001160c */
.L_x_1696:
[----:B------:R-:W-:Y:S05]  /*3190*/  BSYNC B0 ;  /* 0x0000000000007941 */ /* 0x000fea0003800000 */
.L_x_1694:
[----:B------:R-:W-:-:S05]  /*31a0*/  IMAD R6, R6, c[0x0][0x32c], R11 ;  /* 0x0000cb0006067a24 */ /* 0x000fca00078e020b */
[----:B------:R-:W-:Y:S02]  /*31b0*/  IADD3 R12, R6, c[0x0][0x32c], RZ ;  /* 0x0000cb00060c7a10 */ /* 0x000fe40007ffe0ff */
[----:B------:R-:W-:Y:S02]  /*31c0*/  IMNMX R2, R2, R6, !PT ;  /* 0x0000000602027217 */ /* 0x000fe40007800200 */
[----:B------:R-:W-:Y:S02]  /*31d0*/  IMNMX R5, R5, R12, PT ;  /* 0x0000000c05057217 */ /* 0x000fe40003800200 */
.L_x_1693:
        /* <DEDUP_REMOVED lines=32> */
[----:B------:R-:W-:-:S02]  /*33e0*/  FSEL R20, R44, -INF , !P1 ;  /* 0xff8000002c147808 */ /* 0x000fc40004800000 */
[----:B------:R-:W-:Y:S01]  /*33f0*/  PLOP3.LUT P1, PT, PT, PT, UP0, 0x40, 0x0 ;  /* 0x000000000000781c */ /* 0x000fe20003f2e808 */
[----:B------:R-:W-:Y:S01]  /*3400*/  UISETP.GE.AND UP0, UPT, UR10, 0x2a, UPT ;  /* 0x0000002a0a00788c */ /* 0x000fe2000bf06270 */
[----:B------:R-:W-:Y:S02]  /*3410*/  FSEL R19, R45, -INF , !P0 ;  /* 0xff8000002d137808 */ /* 0x000fe40004000000 */
[----:B------:R-:W-:Y:S01]  /*3420*/  PLOP3.LUT P0, PT, PT, PT, UP6, 0x40, 0x0 ;  /* 0x000000000000781c */ /* 0x000fe20003f0e868 */
[----:B------:R-:W-:Y:S01]  /*3430*/  UISETP.NE.AND UP6, UPT, UR17, URZ, UPT ;  /* 0x0000003f1100728c */ /* 0x000fe2000bfc5270 */
[C---:B------:R-:W-:Y:S02]  /*3440*/  ISETP.GT.AND P1, PT, R2.reuse, 0x10, P1 ;  /* 0x000000100200780c */ /* 0x040fe40000f24270 */
[----:B------:R-:W-:Y:S02]  /*3450*/  ISETP.GT.AND P0, PT, R2, 0x11, P0 ;  /* 0x000000110200780c */ /* 0x000fe40000704270 */
[----:B------:R-:W-:-:S02]  /*3460*/  ISETP.LT.OR P1, PT, R5, 0x11, P1 ;  /* 0x000000110500780c */ /* 0x000fc40000f21670 */
[----:B------:R-:W-:Y:S02]  /*3470*/  ISETP.LT.OR P0, PT, R5, 0x12, P0 ;  /* 0x000000120500780c */ /* 0x000fe40000701670 */
[----:B------:R-:W-:Y:S02]  /*3480*/  FSEL R18, R28, -INF , !P1 ;  /* 0xff8000001c127808 */ /* 0x000fe40004800000 */
[----:B------:R-:W-:Y:S02]  /*3490*/  PLOP3.LUT P1, PT, PT, PT, UP5, 0x40, 0x0 ;  /* 0x000000000000781c */ /* 0x000fe40003f2e858 */
[----:B------:R-:W-:Y:S02]  /*34a0*/  FSEL R17, R29, -INF , !P0 ;  /* 0xff8000001d117808 */ /* 0x000fe40004000000 */
[----:B------:R-:W-:Y:S02]  /*34b0*/  PLOP3.LUT P0, PT, PT, PT, UP4, 0x40, 0x0 ;  /* 0x000000000000781c */ /* 0x000fe40003f0e848 */
[----:B------:R-:W-:-:S02]  /*34c0*/  ISETP.GT.AND P1, PT, R2, 0x18, P1 ;  /* 0x000000180200780c */ /* 0x000fc40000f24270 */
[----:B------:R-:W-:Y:S02]  /*34d0*/  ISETP.GT.AND P0, PT, R2, 0x19, P0 ;  /* 0x000000190200780c */ /* 0x000fe40000704270 */
[C---:B------:R-:W-:Y:S02]  /*34e0*/  ISETP.LT.OR P1, PT, R5.reuse, 0x19, P1 ;  /* 0x000000190500780c */ /* 0x040fe40000f21670 */
[----:B------:R-:W-:Y:S02]  /*34f0*/  ISETP.LT.OR P0, PT, R5, 0x1a, P0 ;  /* 0x0000001a0500780c */ /* 0x000fe40000701670 */
[----:B------:R-:W-:Y:S02]  /*3500*/  FSEL R22, R40, -INF , !P1 ;  /* 0xff80000028167808 */ /* 0x000fe40004800000 */
[----:B------:R-:W-:Y:S02]  /*3510*/  PLOP3.LUT P1, PT, PT, PT, UP3, 0x40, 0x0 ;  /* 0x000000000000781c */ /* 0x000fe40003f2e838 */
[----:B------:R-:W-:-:S02]  /*3520*/  FSEL R21, R41, -INF , !P0 ;  /* 0xff80000029157808 */ /* 0x000fc40004000000 */
[----:B------:R-:W-:Y:S02]  /*3530*/  PLOP3.LUT P0, PT, PT, PT, UP2, 0x40, 0x0 ;  /* 0x000000000000781c */ /* 0x000fe40003f0e828 */
[C---:B------:R-:W-:Y:S02]  /*3540*/  ISETP.GT.AND P1, PT, R2.reuse, 0x20, P1 ;  /* 0x000000200200780c */ /* 0x040fe40000f24270 */
[----:B------:R-:W-:Y:S02]  /*3550*/  ISETP.GT.AND P0, PT, R2, 0x21, P0 ;  /* 0x000000210200780c */ /* 0x000fe40000704270 */
[C---:B------:R-:W-:Y:S02]  /*3560*/  ISETP.LT.OR P1, PT, R5.reuse, 0x21, P1 ;  /* 0x000000210500780c */ /* 0x040fe40000f21670 */
[----:B------:R-:W-:Y:S02]  /*3570*/  ISETP.LT.OR P0, PT, R5, 0x22, P0 ;  /* 0x000000220500780c */ /* 0x000fe40000701670 */
[----:B------:R-:W-:-:S02]  /*3580*/  FSEL R96, R24, -INF , !P1 ;  /* 0xff80000018607808 */ /* 0x000fc40004800000 */
[----:B------:R-:W-:Y:S02]  /*3590*/  PLOP3.LUT P1, PT, PT, PT, UP1, 0x40, 0x0 ;  /* 0x000000000000781c */ /* 0x000fe40003f2e818 */
[----:B------:R-:W-:Y:S02]  /*35a0*/  FSEL R95, R25, -INF , !P0 ;  /* 0xff800000195f7808 */ /* 0x000fe40004000000 */
[----:B------:R-:W-:Y:S02]  /*35b0*/  PLOP3.LUT P0, PT, PT, PT, UP0, 0x40, 0x0 ;  /* 0x000000000000781c */ /* 0x000fe40003f0e808 */
[C---:B------:R-:W-:Y:S02]  /*35c0*/  ISETP.GT.AND P1, PT, R2.reuse, 0x28, P1 ;  /* 0x000000280200780c */ /* 0x040fe40000f24270 */
[----:B------:R-:W-:Y:S01]  /*35d0*/  ISETP.GT.AND P0, PT, R2, 0x29, P0 ;  /* 0x000000290200780c */ /* 0x000fe20000704270 */
[----:B-1----:R-:W-:Y:S01]  /*35e0*/  IMAD.IADD R2, R10, 0x1, R6 ;  /* 0x000000010a027824 */ /* 0x002fe200078e0206 */
[----:B------:R-:W-:-:S02]  /*35f0*/  ISETP.LT.OR P2, PT, R5, 0x29, P1 ;  /* 0x000000290500780c */ /* 0x000fc40000f41670 */
[----:B------:R-:W-:Y:S01]  /*3600*/  ISETP.LT.OR P1, PT, R5, 0x2a, P0 ;  /* 0x0000002a0500780c */ /* 0x000fe20000721670 */
[----:B------:R-:W-:Y:S01]  /*3610*/  IMAD.IADD R5, R8, 0x1, R6 ;  /* 0x0000000108057824 */ /* 0x000fe200078e0206 */
[----:B------:R-:W-:Y:S01]  /*3620*/  PLOP3.LUT P0, PT, PT, PT, UP6, 0x40, 0x0 ;  /* 0x000000000000781c */ /* 0x000fe20003f0e868 */
[----:B------:R-:W-:Y:S01]  /*3630*/  UISETP.NE.AND UP6, UPT, UR19, URZ, UPT ;  /* 0x0000003f1300728c */ /* 0x000fe2000bfc5270 */
[----:B------:R-:W-:Y:S02]  /*3640*/  FSEL R94, R36, -INF , !P2 ;  /* 0xff800000245e7808 */ /* 0x000fe40005000000 */
[----:B------:R-:W-:Y:S02]  /*3650*/  IMNMX R5, R5, R9, PT ;  /* 0x0000000905057217 */ /* 0x000fe40003800200 */
[----:B------:R-:W-:-:S07]  /*3660*/  FSEL R93, R37, -INF , !P1 ;  /* 0xff800000255d7808 */ /* 0x000fce0004800000 */
        /* <DEDUP_REMOVED lines=13> */
.L_x_1699:
[----:B------:R-:W-:-:S04]  /*3740*/  MOV R7, c[0x0][0x32c] ;  /* 0x0000cb0000077a02 */ /* 0x000fc80000000f00 */
[----:B------:R-:W-:-:S13]  /*3750*/  ISETP.NE.AND P0, PT, R7, 0x1, PT ;  /* 0x000000010700780c */ /* 0x000fda0003f05270 */
[----:B------:R-:W-:-:S05]  /*3760*/  @P0 IMAD.HI.U32 R7, R6, c[0x0][0x330], RZ ;  /* 0x0000cc0006070a27 */ /* 0x000fca00078e00ff */
[----:B------:R-:W-:Y:S02]  /*3770*/  @P0 SHF.R.U32.HI R6, RZ, c[0x0][0x334], R7 ;  /* 0x0000cd00ff060a19 */ /* 0x000fe40000011607 */
.L_x_1700:
[----:B------:R-:W-:Y:S05]  /*3780*/  BSYNC B0 ;  /* 0x0000000000007941 */ /* 0x000fea0003800000 */
.L_x_1698:
[----:B------:R-:W-:-:S05]  /*3790*/  IMAD R6, R6, c[0x0][0x32c], R11 ;  /* 0x0000cb0006067a24 */ /* 0x000fca00078e020b */
[----:B------:R-:W-:Y:S02]  /*37a0*/  IADD3 R7, R6, c[0x0][0x32c], RZ ;  /* 0x0000cb0006077a10 */ /* 0x000fe40007ffe0ff */
[----:B------:R-:W-:Y:S02]  /*37b0*/  IMNMX R2, R2, R6, !PT ;  /* 0x0000000602027217 */ /* 0x000fe40007800200 */
[----:B------:R-:W-:Y:S02]  /*37c0*/  IMNMX R5, R5, R7, PT ;  /* 0x0000000705057217 */ /* 0x000fe40003800200 */
.L_x_1697:
[----:B------:R-:W-:Y:S01]  /*37d0*/  UP2UR UR10, UPR, URZ, 0x10 ;  /* 0x000000103f0a7883 */ /* 0x000fe20008000000 */
        /* <DEDUP_REMOVED lines=34> */
[----:B------:R-:W-:Y:S01]  /*3a00*/  ISETP.LT.OR P0, PT, R5, 0x9, P0 ;  /* 0x000000090500780c */ /* 0x000fe20000701670 */
[----:B------:R-:W-:Y:S01]  /*3a10*/  LDSM.16.MT88.4 R68, [R240+0x5880] ;  /* 0x00588000f044783b */ /* 0x000fe20000004200 */
[----:B------:R-:W-:Y:S01]  /*3a20*/  FMNMX.FTZ R7, R17, R7, !PT ;  /* 0x0000000711077209 */ /* 0x000fe20007810000 */
[----:B------:R-:W-:Y:S01]  /*3a30*/  ULDC.64 UR4, c[0x0][0x2c8] ;  /* 0x0000b20000047ab9 */ /* 0x000fe20000000a00 */
[----:B------:R-:W-:Y:S01]  /*3a40*/  FSEL R10, R46, -INF , !P0 ;  /* 0xff8000002e0a7808 */ /* 0x000fe20004000000 */
[----:B------:R-:W-:Y:S01]  /*3a50*/  LDSM.16.MT88.4 R60, [R236+0x6080] ;  /* 0x00608000ec3c783b */ /* 0x000fe20000004200 */
[----:B------:R-:W-:Y:S02]  /*3a60*/  ISETP.GT.AND P0, PT, R2, 0x9, P2 ;  /* 0x000000090200780c */ /* 0x000fe40001704270 */
[----:B------:R-:W-:Y:S01]  /*3a70*/  FMNMX.FTZ R7, R22, R7, !PT ;  /* 0x0000000716077209 */ /* 0x000fe20007810000 */
[----:B------:R-:W-:Y:S01]  /*3a80*/  LDSM.16.MT88.4 R64, [R237+0x5880] ;  /* 0x00588000ed40783b */ /* 0x000fe20000004200 */
[----:B------:R-:W-:-:S02]  /*3a90*/  ISETP.LT.OR P0, PT, R5, 0xa, P0 ;  /* 0x0000000a0500780c */ /* 0x000fc40000701670 */
[----:B------:R-:W-:Y:S01]  /*3aa0*/  FMNMX.FTZ R7, R21, R7, !PT ;  /* 0x0000000715077209 */ /* 0x000fe20007810000 */
[----:B------:R-:W-:Y:S01]  /*3ab0*/  LDSM.16.MT88.4 R56, [R237+0x6080] ;  /* 0x00608000ed38783b */ /* 0x000fe20000004200 */
[----:B------:R-:W-:Y:S02]  /*3ac0*/  FSEL R9, R47, -INF , !P0 ;  /* 0xff8000002f097808 */ /* 0x000fe40004000000 */
[----:B------:R-:W-:Y:S01]  /*3ad0*/  ISETP.GT.AND P0, PT, R2, 0x10, P1 ;  /* 0x000000100200780c */ /* 0x000fe20000f04270 */
[----:B------:R-:W-:Y:S01]  /*3ae0*/  LDSM.16.MT88.4 R44, [R240+0x4080] ;  /* 0x00408000f02c783b */ /* 0x000fe20000004200 */
[----:B------:R-:W-:Y:S01]  /*3af0*/  PLOP3.LUT P2, PT, PT, PT, UP6, 0x40, 0x0 ;  /* 0x000000000000781c */ /* 0x000fe20003f4e868 */
[----:B------:R-:W-:Y:S01]  /*3b00*/  UISETP.NE.AND UP6, UPT, UR17, URZ, UPT ;  /* 0x0000003f1100728c */ /* 0x000fe2000bfc5270 */
[----:B------:R-:W-:Y:S01]  /*3b10*/  ISETP.LT.OR P0, PT, R5, 0x11, P0 ;  /* 0x000000110500780c */ /* 0x000fe20000701670 */
[----:B------:R-:W-:Y:S01]  /*3b20*/  STL [R1+0x90], R163 ;  /* 0x000090a301007387 */ /* 0x000fe20000100800 */
[----:B------:R-:W-:-:S02]  /*3b30*/  FMNMX.FTZ R7, R96, R7, !PT ;  /* 0x0000000760077209 */ /* 0x000fc40007810000 */
[----:B------:R-:W-:Y:S01]  /*3b40*/  FSEL R8, R30, -INF , !P0 ;  /* 0xff8000001e087808 */ /* 0x000fe20004000000 */
[----:B------:R-:W-:Y:S01]  /*3b50*/  STL [R1+0x8c], R162 ;  /* 0x00008ca201007387 */ /* 0x000fe20000100800 */
[----:B------:R-:W-:Y:S02]  /*3b60*/  ISETP.GT.AND P0, PT, R2, 0x11, P2 ;  /* 0x000000110200780c */ /* 0x000fe40001704270 */
[----:B------:R-:W-:Y:S01]  /*3b70*/  FMNMX.FTZ R7, R95, R7, !PT ;  /* 0x000000075f077209 */ /* 0x000fe20007810000 */
[----:B------:R-:W-:Y:S01]  /*3b80*/  STL [R1+0x88], R161 ;  /* 0x000088a101007387 */ /* 0x000fe20000100800 */
[----:B------:R-:W-:Y:S02]  /*3b90*/  ISETP.LT.OR P0, PT, R5, 0x12, P0 ;  /* 0x000000120500780c */ /* 0x000fe40000701670 */
[----:B------:R-:W-:Y:S01]  /*3ba0*/  PLOP3.LUT P1, PT, PT, PT, UP5, 0x40, 0x0 ;  /* 0x000000000000781c */ /* 0x000fe20003f2e858 */
[----:B------:R-:W-:Y:S01]  /*3bb0*/  STL [R1+0x84], R160 ;  /* 0x000084a001007387 */ /* 0x000fe20000100800 */
[----:B------:R-:W-:Y:S01]  /*3bc0*/  FMNMX.FTZ R133, R94, R7, !PT ;  /* 0x000000075e857209 */ /* 0x000fe20007810000 */
[----:B------:R-:W-:Y:S01]  /*3bd0*/  UISETP.NE.AND UP5, UPT, UR18, URZ, UPT ;  /* 0x0000003f1200728c */ /* 0x000fe2000bfa5270 */
[----:B------:R-:W-:Y:S01]  /*3be0*/  FSEL R7, R31, -INF , !P0 ;  /* 0xff8000001f077808 */ /* 0x000fe20004000000 */
[----:B------:R-:W-:Y:S01]  /*3bf0*/  STL [R1+0x80], R135 ;  /* 0x0000808701007387 */ /* 0x000fe20000100800 */
[----:B------:R-:W-:-:S02]  /*3c00*/  PLOP3.LUT P0, PT, PT, PT, UP4, 0x40, 0x0 ;  /* 0x000000000000781c */ /* 0x000fc40003f0e848 */
[----:B------:R-:W-:Y:S01]  /*3c10*/  ISETP.GT.AND P1, PT, R2, 0x18, P1 ;  /* 0x000000180200780c */ /* 0x000fe20000f24270 */
[----:B------:R-:W-:Y:S01]  /*3c20*/  LDSM.16.MT88.4 R28, [R237+0x4080] ;  /* 0x00408000ed1c783b */ /* 0x000fe20000004200 */
[----:B------:R-:W-:Y:S02]  /*3c30*/  FMNMX.FTZ R23, R6, R11, !PT ;  /* 0x0000000b06177209 */ /* 0x000fe40007810000 */
[----:B------:R-:W-:Y:S02]  /*3c40*/  ISETP.GT.AND P0, PT, R2, 0x19, P0 ;  /* 0x000000190200780c */ /* 0x000fe40000704270 */
[C---:B------:R-:W-:Y:S02]  /*3c50*/  ISETP.LT.OR P1, PT, R5.reuse, 0x19, P1 ;  /* 0x000000190500780c */ /* 0x040fe40000f21670 */
[----:B------:R-:W-:Y:S02]  /*3c60*/  FMNMX.FTZ R23, R10, R23, !PT ;  /* 0x000000170a177209 */ /* 0x000fe40007810000 */
[----:B------:R-:W-:-:S02]  /*3c70*/  ISETP.LT.OR P0, PT, R5, 0x1a, P0 ;  /* 0x0000001a0500780c */ /* 0x000fc40000701670 */
[----:B------:R-:W-:Y:S02]  /*3c80*/  FSEL R13, R42, -INF , !P1 ;  /* 0xff8000002a0d7808 */ /* 0x000fe40004800000 */
[----:B------:R-:W-:Y:S02]  /*3c90*/  PLOP3.LUT P1, PT, PT, PT, UP3, 0x40, 0x0 ;  /* 0x000000000000781c */ /* 0x000fe40003f2e838 */
[----:B------:R-:W-:Y:S02]  /*3ca0*/  FMNMX.FTZ R23, R9, R23, !PT ;  /* 0x0000001709177209 */ /* 0x000fe40007810000 */
[----:B------:R-:W-:Y:S02]  /*3cb0*/  FSEL R15, R43, -INF , !P0 ;  /* 0xff8000002b0f7808 */ /* 0x000fe40004000000 */
[----:B------:R-:W-:Y:S01]  /*3cc0*/  PLOP3.LUT P0, PT, PT, PT, UP2, 0x40, 0x0 ;  /* 0x000000000000781c */ /* 0x000fe20003f0e828 */
[----:B------:R-:W-:Y:S01]  /*3cd0*/  LDSM.16.MT88.4 R40, [R240+0x4880] ;  /* 0x00488000f028783b */ /* 0x000fe20000004200 */
[----:B------:R-:W-:-:S02]  /*3ce0*/  ISETP.GT.AND P1, PT, R2, 0x20, P1 ;  /* 0x000000200200780c */ /* 0x000fc40000f24270 */
[----:B------:R-:W-:Y:S02]  /*3cf0*/  FMNMX.FTZ R23, R8, R23, !PT ;  /* 0x0000001708177209 */ /* 0x000fe40007810000 */
[----:B------:R-:W-:Y:S02]  /*3d00*/  ISETP.GT.AND P0, PT, R2, 0x21, P0 ;  /* 0x000000210200780c */ /* 0x000fe40000704270 */
[----:B------:R-:W-:Y:S02]  /*3d10*/  ISETP.LT.OR P1, PT, R5, 0x21, P1 ;  /* 0x000000210500780c */ /* 0x000fe40000f21670 */
[----:B------:R-:W-:Y:S02]  /*3d20*/  FMNMX.FTZ R23, R7, R23, !PT ;  /* 0x0000001707177209 */ /* 0x000fe40007810000 */
[----:B------:R-:W-:Y:S02]  /*3d30*/  ISETP.LT.OR P0, PT, R5, 0x22, P0 ;  /* 0x000000220500780c */ /* 0x000fe40000701670 */
[----:B------:R-:W-:-:S02]  /*3d40*/  FSEL R91, R26, -INF , !P1 ;  /* 0xff8000001a5b7808 */ /* 0x000fc40004800000 */
[----:B------:R-:W-:Y:S02]  /*3d50*/  PLOP3.LUT P1, PT, PT, PT, UP1, 0x40, 0x0 ;  /* 0x000000000000781c */ /* 0x000fe40003f2e818 */
[----:B------:R-:W-:Y:S02]  /*3d60*/  FMNMX.FTZ R23, R13, R23, !PT ;  /* 0x000000170d177209 */ /* 0x000fe40007810000 */
[----:B------:R-:W-:Y:S02]  /*3d70*/  FSEL R92, R27, -INF , !P0 ;  /* 0xff8000001b5c7808 */ /* 0x000fe40004000000 */
[----:B------:R-:W-:Y:S01]  /*3d80*/  PLOP3.LUT P0, PT, PT, PT, UP0, 0x40, 0x0 ;  /* 0x000000000000781c */ /* 0x000fe20003f0e808 */
[----:B------:R-:W-:Y:S01]  /*3d90*/  LDSM.16.MT88.4 R24, [R236+0x4880] ;  /* 0x00488000ec18783b */ /* 0x000fe20000004200 */
[----:B------:R-:W-:Y:S02]  /*3da0*/  ISETP.GT.AND P1, PT, R2, 0x28, P1 ;  /* 0x000000280200780c */ /* 0x000fe40000f24270 */
        /* <DEDUP_REMOVED lines=10> */
[----:B------:R-:W-:Y:S02]  /*3e50*/  FMNMX.FTZ R132, R90, R132, !PT ;  /* 0x000000845a847209 */ /* 0x000fe40007810000 */
        /* <DEDUP_REMOVED lines=222> */
[----:B------:R-:W-:Y:S02]  /*4c40*/  IMAD.MOV.U32 R43, RZ, RZ, R155 ;  /* 0x000000ffff2b7224 */ /* 0x000fe400078e009b */
[----:B------:R-:W-:-:S05]  /*4c50*/  IMAD.MOV.U32 R94, RZ, RZ, R39 ;  /* 0x000000ffff5e7224 */ /* 0x000fca00078e0027 */
        /* <DEDUP_REMOVED lines=11> */
[----:B------:R-:W-:Y:S01]  /*4d10*/  MOV R28, R154 ;  /* 0x0000009a001c7202 */ /* 0x000fe20000000f00 */
[----:B------:R-:W-:Y:S11]  /*4d20*/  MUFU.EX2 R21, R21 ;  /* 0x0000001500157308 */ /* 0x000ff60000000800 */
[----:B------:R-:W-:Y:S06]  /*4d30*/  @!UPT UIADD3 URZ, URZ, URZ, URZ ;  /* 0x0000003f3f3ff290 */ /* 0x000fec000fffe03f */
        /* <DEDUP_REMOVED lines=28> */
[----:B------:R1:W-:Y:S01]  /*4f00*/  MUFU.EX2 R6, R0 ;  /* 0x0000000000067308 */ /* 0x0003e20000000800 */
[----:B------:R-:W-:Y:S01]  /*4f10*/  F2FP.BF16.PACK_AB R128, R20, R21 ;  /* 0x000000151480723e */ /* 0x000fe200000010ff */
[----:B------:R-:W-:Y:S02]  /*4f20*/  IMAD.MOV.U32 R8, RZ, RZ, R35 ;  /* 0x000000ffff087224 */ /* 0x000fe400078e0023 */
[----:B------:R-:W-:-:S04]  /*4f30*/  IMAD.MOV.U32 R92, RZ, RZ, R41 ;  /* 0x000000ffff5c7224 */ /* 0x000fc800078e0029 */
[----:B------:R2:W3:Y:S01]  /*4f40*/  MUFU.EX2 R3, R2 ;  /* 0x0000000200037308 */ /* 0x0004e20000000800 */
[----:B------:R-:W-:Y:S02]  /*4f50*/  IMAD.MOV.U32 R40, RZ, RZ, R161 ;  /* 0x000000ffff287224 */ /* 0x000fe400078e00a1 */
[----:B------:R-:W-:Y:S02]  /*4f60*/  IMAD.MOV.U32 R42, RZ, RZ, R135 ;  /* 0x000000ffff2a7224 */ /* 0x000fe400078e0087 */
[----:B------:R-:W-:Y:S01]  /*4f70*/  IMAD.MOV.U32 R51, RZ, RZ, R162 ;  /* 0x000000ffff337224 */ /* 0x000fe200078e00a2 */
[----:B------:R-:W-:Y:S01]  /*4f80*/  MOV R41, R160 ;  /* 0x000000a000297202 */ /* 0x000fe20000000f00 */
[----:B------:R-:W-:Y:S01]  /*4f90*/  IMAD.MOV.U32 R9, RZ, RZ, R67 ;  /* 0x000000ffff097224 */ /* 0x000fe200078e0043 */
[----:B------:R-:W-:Y:S01]  /*4fa0*/  MOV R10, R66 ;  /* 0x00000042000a7202 */ /* 0x000fe20000000f00 */
[----:B-1----:R-:W-:Y:S01]  /*4fb0*/  FADD.FTZ R0, R86, R84 ;  /* 0x0000005456007221 */ /* 0x002fe20000010000 */
[----:B------:R4:W5:Y:S01]  /*4fc0*/  LDL.LU R162, [R1+0x8c] ;  /* 0x00008c0001a27983 */ /* 0x0009620000300800 */
[----:B--2---:R-:W-:Y:S01]  /*4fd0*/  FADD.FTZ R2, R130, R4 ;  /* 0x0000000482027221 */ /* 0x004fe20000010000 */
[----:B------:R-:W-:-:S02]  /*4fe0*/  F2FP.BF16.PACK_AB R130, R22, R23 ;  /* 0x000000171682723e */ /* 0x000fc400000010ff */
        /* <DEDUP_REMOVED lines=95> */
.L_x_1702:
[----:B------:R-:W-:Y:S02]  /*55e0*/  UISETP.NE.AND UP0, UPT, UR9, 0x1, UPT ;  /* 0x000000010900788c */ /* 0x000fe4000bf05270 */
[----:B------:R-:W-:Y:S02]  /*55f0*/  ULDC.64 UR4, c[0x0][0x330] ;  /* 0x0000cc0000047ab9 */ /* 0x000fe40000000a00 */
[----:B------:R-:W-:-:S07]  /*5600*/  UIMAD.WIDE.U32 UR14, UR11, UR4, URZ ;  /* 0x000000040b0e72a5 */ /* 0x000fce000f8e003f */
[----:B------:R-:W-:Y:S02]  /*5610*/  @UP0 USHF.R.U32.HI UR11, URZ, UR5, UR15 ;  /* 0x000000053f0b0299 */ /* 0x000fe4000801160f */
.L_x_1703:
[----:B------:R-:W-:Y:S02]  /*5620*/  ULDC UR4, c[0x0][0x32c] ;  /* 0x0000cb0000047ab9 */ /* 0x000fe40000000800 */
[----:B------:R-:W-:-:S04]  /*5630*/  UIMAD UR4, UR11, UR9, UR4 ;  /* 0x000000090b0472a4 */ /* 0x000fc8000f8e0204 */
[----:B------:R-:W-:-:S04]  /*5640*/  UISETP.LT.AND UP0, UPT, UR10, UR4, UPT ;  /* 0x000000040a00728c */ /* 0x000fc8000bf01270 */
[----:B------:R-:W-:-:S04]  /*5650*/  USEL UR10, UR10, UR4, UP0 ;  /* 0x000000040a0a7287 */ /* 0x000fc80008000000 */
.L_x_1701:
        /* <DEDUP_REMOVED lines=38> */
.L_x_1715:
        /* <DEDUP_REMOVED lines=79> */
.L_x_1705:
        /* <DEDUP_REMOVED lines=136> */
[----:B------:R-:W2:Y:S01]  /*6630*/  LDSM.16.M88.4 R172, [R238+0x5800] ;  /* 0x00580000eeac783b */ /* 0x000ea20000000200 */
[----:B------:R-:W-:Y:S06]  /*6640*/  DEPBAR.LE SB0, 0x0 ;  /* 0x000080000000791a */ /* 0x000fec0000000000 */
[----:B------:R-:W-:Y:S01]  /*6650*/  BAR.SYNC.DEFER_BLOCKING 0x0 ;  /* 0x0000000000007b1d */ /* 0x000fe20000010000 */
[C---:B-1----:R-:W-:Y:S08]  /*6660*/  HMMA.16816.F32.BF16 R12, R232.reuse, R168, R12 ;  /* 0x000000a8e80c723c */ /* 0x042ff0000004180c */
[C---:B------:R-:W-:Y:S08]  /*6670*/  HMMA.16816.F32.BF16 R16, R232.reuse, R170, R16 ;  /* 0x000000aae810723c */ /* 0x040ff00000041810 */
[C---:B--2---:R-:W-:Y:S08]  /*6680*/  HMMA.16816.F32.BF16 R20, R232.reuse, R172, R20 ;  /* 0x000000ace814723c */ /* 0x044ff00000041814 */
[----:B------:R-:W-:Y:S01]  /*6690*/  HMMA.16816.F32.BF16 R24, R232, R174, R24 ;  /* 0x000000aee818723c */ /* 0x000fe20000041818 */
[----:B------:R-:W-:-:S07]  /*66a0*/  @P0 BRA `(.L_x_1706) ;  /* 0x000004e000000947 */ /* 0x000fce0003800000 */
[----:B------:R-:W2:Y:S01]  /*66b0*/  LDL.64 R174, [R1+0x30] ;  /* 0x0000300001ae7983 */ /* 0x000ea20000100a00 */
        /* <DEDUP_REMOVED lines=77> */
.L_x_1706:
[----:B------:R-:W2:Y:S01]  /*6b90*/  LDL R3, [R1+0x78] ;  /* 0x0000780001037983 */ /* 0x000ea20000100800 */
        /* <DEDUP_REMOVED lines=35> */
.L_x_1709:
[----:B------:R-:W-:Y:S04]  /*6dd0*/  MOV R170, c[0x0][0x32c] ;  /* 0x0000cb0000aa7a02 */ /* 0x000fe80000000f00 */
[----:B------:R-:W-:Y:S11]  /*6de0*/  ISETP.NE.AND P0, PT, R170, 0x1, PT ;  /* 0x00000001aa00780c */ /* 0x000ff60003f05270 */
[----:B------:R-:W-:Y:S02]  /*6df0*/  @!UPT UIADD3 URZ, URZ, URZ, URZ ;  /* 0x0000003f3f3ff290 */ /* 0x000fe4000fffe03f */
[----:B------:R-:W-:Y:S05]  /*6e00*/  @P0 IMAD.HI.U32 R170, R132, c[0x0][0x330], RZ ;  /* 0x0000cc0084aa0a27 */ /* 0x000fea00078e00ff */
[----:B------:R-:W-:Y:S02]  /*6e10*/  @P0 SHF.R.U32.HI R132, RZ, c[0x0][0x334], R170 ;  /* 0x0000cd00ff840a19 */ /* 0x000fe400000116aa */
.L_x_1710:
[----:B------:R-:W-:Y:S05]  /*6e20*/  BSYNC B0 ;  /* 0x0000000000007941 */ /* 0x000fea0003800000 */
.L_x_1708:
[----:B------:R-:W-:Y:S05]  /*6e30*/  IADD3 R170, -R171, UR4, RZ ;  /* 0x00000004abaa7c10 */ /* 0x000fea000fffe1ff */
[----:B------:R-:W-:Y:S05]  /*6e40*/  IMAD R132, R132, c[0x0][0x32c], R170 ;  /* 0x0000cb0084847a24 */ /* 0x000fea00078e02aa */
[----:B------:R-:W-:Y:S02]  /*6e50*/  IMNMX R0, R0, R132, !PT ;  /* 0x0000008400007217 */ /* 0x000fe40007800200 */
[----:B------:R-:W-:Y:S04]  /*6e60*/  IADD3 R132, R132, c[0x0][0x32c], RZ ;  /* 0x0000cb0084847a10 */ /* 0x000fe80007ffe0ff */
[----:B------:R-:W-:Y:S02]  /*6e70*/  IMNMX R3, R3, R132, PT ;  /* 0x0000008403037217 */ /* 0x000fe40003800200 */
.L_x_1707:
[----:B------:R-:W-:Y:S02]  /*6e80*/  UISETP.GE.AND UP1, UPT, UR4, 0x1, UPT ;  /* 0x000000010400788c */ /* 0x000fe4000bf26270 */
        /* <DEDUP_REMOVED lines=29> */
[----:B------:R-:W1:Y:S01]  /*7060*/  SHFL.IDX PT, R5, R133, 0x1, 0x1c1f ;  /* 0x003c1f0085057f89 */ /* 0x000e6200000e0000 */
[----:B------:R-:W-:Y:S01]  /*7070*/  FSEL R8, R8, -INF , !P1 ;  /* 0xff80000008087808 */ /* 0x000fe20004800000 */
[----:B------:R-:W-:Y:S01]  /*7080*/  UP2UR UR16, UPR, URZ, 0x40 ;  /* 0x000000403f107883 */ /* 0x000fe20008000000 */
        /* <DEDUP_REMOVED lines=12> */
[----:B------:R-:W-:Y:S01]  /*7150*/  PLOP3.LUT P0, PT, PT, PT, UP4, 0x40, 0x0 ;  /* 0x000000000000781c */ /* 0x000fe20003f0e848 */
[--C-:B-1----:R-:W-:Y:S01]  /*7160*/  IMAD.IADD R4, R169, 0x1, R5.reuse ;  /* 0x00000001a9047824 */ /* 0x102fe200078e0205 */
        /* <DEDUP_REMOVED lines=40> */
.L_x_1713:
[----:B------:R-:W-:Y:S04]  /*73f0*/  MOV R5, c[0x0][0x32c] ;  /* 0x0000cb0000057a02 */ /* 0x000fe80000000f00 */
[----:B------:R-:W-:Y:S11]  /*7400*/  ISETP.NE.AND P0, PT, R5, 0x1, PT ;  /* 0x000000010500780c */ /* 0x000ff60003f05270 */
[----:B------:R-:W-:Y:S02]  /*7410*/  @!UPT UIADD3 URZ, URZ, URZ, URZ ;  /* 0x0000003f3f3ff290 */ /* 0x000fe4000fffe03f */
[----:B------:R-:W-:Y:S05]  /*7420*/  @P0 IMAD.HI.U32 R5, R0, c[0x0][0x330], RZ ;  /* 0x0000cc0000050a27 */ /* 0x000fea00078e00ff */
[----:B------:R-:W-:Y:S02]  /*7430*/  @P0 SHF.R.U32.HI R0, RZ, c[0x0][0x334], R5 ;  /* 0x0000cd00ff000a19 */ /* 0x000fe40000011605 */
.L_x_1714:
[----:B------:R-:W-:Y:S05]  /*7440*/  BSYNC B0 ;  /* 0x0000000000007941 */ /* 0x000fea0003800000 */
.L_x_1712:
[----:B------:R-:W-:Y:S05]  /*7450*/  IADD3 R5, -R171, UR4, RZ ;  /* 0x00000004ab057c10 */ /* 0x000fea000fffe1ff */
[----:B------:R-:W-:Y:S05]  /*7460*/  IMAD R0, R0, c[0x0][0x32c], R5 ;  /* 0x0000cb0000007a24 */ /* 0x000fea00078e0205 */
[----:B------:R-:W-:Y:S02]  /*7470*/  IMNMX R3, R3, R0, !PT ;  /* 0x0000000003037217 */ /* 0x000fe40007800200 */
[----:B------:R-:W-:Y:S04]  /*7480*/  IADD3 R0, R0, c[0x0][0x32c], RZ ;  /* 0x0000cb0000007a10 */ /* 0x000fe80007ffe0ff */
[----:B------:R-:W-:Y:S02]  /*7490*/  IMNMX R4, R4, R0, PT ;  /* 0x0000000004047217 */ /* 0x000fe40003800200 */
.L_x_1711:
        /* <DEDUP_REMOVED lines=40> */
[----:B------:R-:W2:Y:S01]  /*7720*/  LDL.LU R12, [R1+0x14] ;  /* 0x00001400010c7983 */ /* 0x000ea20000300800 */
[--C-:B------:R-:W-:Y:S02]  /*7730*/  FFMA.FTZ R132, R132, c[0x0][0x2d0], -R2.reuse ;  /* 0x0000b40084847a23 */ /* 0x100fe40000010802 */
        /* <DEDUP_REMOVED lines=16> */
[--C-:B------:R-:W-:Y:S01]  /*7840*/  FFMA.FTZ R17, R17, c[0x0][0x2d0], -R2.reuse ;  /* 0x0000b40011117a23 */ /* 0x100fe20000010802 */
[----:B------:R-:W-:Y:S01]  /*7850*/  PLOP3.LUT P1, PT, PT, PT, UP0, 0x40, 0x0 ;  /* 0x000000000000781c */ /* 0x000fe20003f2e808 */
[----:B------:R-:W-:Y:S01]  /*7860*/  FFMA.FTZ R169, R20, c[0x0][0x2d0], -R2 ;  /* 0x0000b40014a97a23 */ /* 0x000fe20000010802 */
[----:B------:R-:W-:Y:S01]  /*7870*/  ISETP.LT.OR P0, PT, R4, 0x9, P0 ;  /* 0x000000090400780c */ /* 0x000fe20000701670 */
[----:B------:R-:W-:Y:S01]  /*7880*/  UISETP.NE.AND UP1, UPT, UR11, URZ, UPT ;  /* 0x0000003f0b00728c */ /* 0x000fe2000bf25270 */
[----:B------:R-:W1:Y:S01]  /*7890*/  MUFU.EX2 R2, R0 ;  /* 0x0000000000027308 */ /* 0x000e620000000800 */
[----:B------:R-:W-:Y:S01]  /*78a0*/  UISETP.NE.AND UP0, UPT, UR10, URZ, UPT ;  /* 0x0000003f0a00728c */ /* 0x000fe2000bf05270 */
[----:B------:R-:W-:Y:S02]  /*78b0*/  FSEL R10, R10, -INF , !P0 ;  /* 0xff8000000a0a7808 */ /* 0x000fe40004000000 */
[----:B------:R-:W-:Y:S02]  /*78c0*/  ISETP.GT.AND P0, PT, R3, 0x9, P2 ;  /* 0x000000090300780c */ /* 0x000fe40001704270 */
[----:B------:R-:W-:Y:S02]  /*78d0*/  PLOP3.LUT P2, PT, PT, PT, UP6, 0x40, 0x0 ;  /* 0x000000000000781c */ /* 0x000fe40003f4e868 */
[C---:B------:R-:W-:Y:S02]  /*78e0*/  ISETP.LT.OR P0, PT, R4.reuse, 0xa, P0 ;  /* 0x0000000a0400780c */ /* 0x040fe40000701670 */
[----:B------:R-:W-:Y:S02]  /*78f0*/  MUFU.EX2 R168, R170 ;  /* 0x000000aa00a87308 */ /* 0x000fe40000000800 */
[----:B------:R-:W-:Y:S02]  /*7900*/  FSEL R171, R11, -INF , !P0 ;  /* 0xff8000000bab7808 */ /* 0x000fe40004000000 */
[C---:B------:R-:W-:Y:S02]  /*7910*/  ISETP.GT.AND P0, PT, R3.reuse, 0x10, P1 ;  /* 0x000000100300780c */ /* 0x040fe40000f04270 */
[----:B------:R-:W-:Y:S02]  /*7920*/  PLOP3.LUT P1, PT, PT, PT, UP5, 0x40, 0x0 ;  /* 0x000000000000781c */ /* 0x000fe40003f2e858 */
[----:B------:R-:W-:Y:S02]  /*7930*/  ISETP.LT.OR P0, PT, R4, 0x11, P0 ;  /* 0x000000110400780c */ /* 0x000fe40000701670 */
[C---:B------:R-:W-:Y:S01]  /*7940*/  ISETP.GT.AND P1, PT, R3.reuse, 0x18, P1 ;  /* 0x000000180300780c */ /* 0x040fe20000f24270 */
[----:B------:R-:W-:Y:S01]  /*7950*/  MUFU.EX2 R8, R8 ;  /* 0x0000000800087308 */ /* 0x000fe20000000800 */
[----:B------:R-:W-:Y:S02]  /*7960*/  FSEL R173, R14, -INF , !P0 ;  /* 0xff8000000ead7808 */ /* 0x000fe40004000000 */
[----:B------:R-:W-:Y:S01]  /*7970*/  ISETP.GT.AND P0, PT, R3, 0x11, P2 ;  /* 0x000000110300780c */ /* 0x000fe20001704270 */
[----:B-1----:R-:W-:Y:S01]  /*7980*/  FMUL.FTZ R16, R2, R144 ;  /* 0x0000009002107220 */ /* 0x002fe20000410000 */
[----:B------:R-:W-:Y:S01]  /*7990*/  ISETP.LT.OR P1, PT, R4, 0x19, P1 ;  /* 0x000000190400780c */ /* 0x000fe20000f21670 */
[----:B------:R-:W-:Y:S01]  /*79a0*/  FMUL.FTZ R13, R2, R149 ;  /* 0x00000095020d7220 */ /* 0x000fe20000410000 */
[----:B------:R-:W-:Y:S01]  /*79b0*/  ISETP.LT.OR P0, PT, R4, 0x12, P0 ;  /* 0x000000120400780c */ /* 0x000fe20000701670 */
[----:B------:R-:W-:Y:S01]  /*79c0*/  FMUL.FTZ R20, R2, R140 ;  /* 0x0000008c02147220 */ /* 0x000fe20000410000 */
[----:B------:R-:W-:Y:S01]  /*79d0*/  FSEL R174, R18, -INF , !P1 ;  /* 0xff80000012ae7808 */ /* 0x000fe20004800000 */
[----:B------:R-:W1:Y:S01]  /*79e0*/  MUFU.EX2 R9, R9 ;  /* 0x0000000900097308 */ /* 0x000e620000000800 */
[----:B------:R-:W-:Y:S01]  /*79f0*/  FSEL R172, R15, -INF , !P0 ;  /* 0xff8000000fac7808 */ /* 0x000fe20004000000 */
[C---:B------:R-:W-:Y:S01]  /*7a00*/  FMUL.FTZ R28, R2.reuse, R28 ;  /* 0x0000001c021c7220 */ /* 0x040fe20000410000 */
[----:B------:R-:W-:Y:S01]  /*7a10*/  PLOP3.LUT P0, PT, PT, PT, UP4, 0x40, 0x0 ;  /* 0x000000000000781c */ /* 0x000fe20003f0e848 */
[C---:B------:R-:W-:Y:S01]  /*7a20*/  FMUL.FTZ R29, R2.reuse, R29 ;  /* 0x0000001d021d7220 */ /* 0x040fe20000410000 */
[----:B------:R-:W-:Y:S01]  /*7a30*/  PLOP3.LUT P1, PT, PT, PT, UP3, 0x40, 0x0 ;  /* 0x000000000000781c */ /* 0x000fe20003f2e838 */
[C---:B------:R-:W-:Y:S01]  /*7a40*/  FMUL.FTZ R32, R2.reuse, R32 ;  /* 0x0000002002207220 */ /* 0x040fe20000410000 */
[C---:B------:R-:W-:Y:S01]  /*7a50*/  ISETP.GT.AND P0, PT, R3.reuse, 0x19, P0 ;  /* 0x000000190300780c */ /* 0x040fe20000704270 */
[C---:B------:R-:W-:Y:S01]  /*7a60*/  FMUL.FTZ R33, R2.reuse, R33 ;  /* 0x0000002102217220 */ /* 0x040fe20000410000 */
[----:B------:R-:W-:Y:S01]  /*7a70*/  ISETP.GT.AND P1, PT, R3, 0x20, P1 ;  /* 0x000000200300780c */ /* 0x000fe20000f24270 */
[----:B------:R-:W-:Y:S01]  /*7a80*/  FMUL.FTZ R36, R2, R36 ;  /* 0x0000002402247220 */ /* 0x000fe20000410000 */
[----:B------:R-:W-:Y:S01]  /*7a90*/  ISETP.LT.OR P0, PT, R4, 0x1a, P0 ;  /* 0x0000001a0400780c */ /* 0x000fe20000701670 */
[----:B------:R-:W-:Y:S01]  /*7aa0*/  FMUL.FTZ R37, R2, R37 ;  /* 0x0000002502257220 */ /* 0x000fe20000410000 */
[----:B------:R-:W-:Y:S01]  /*7ab0*/  ISETP.LT.OR P1, PT, R4, 0x21, P1 ;  /* 0x000000210400780c */ /* 0x000fe20000f21670 */
[C---:B------:R-:W-:Y:S01]  /*7ac0*/  FMUL.FTZ R40, R2.reuse, R40 ;  /* 0x0000002802287220 */ /* 0x040fe20000410000 */
        /* <DEDUP_REMOVED lines=15> */
[C---:B------:R-:W-:Y:S01]  /*7bc0*/  FMUL.FTZ R56, R2.reuse, R56 ;  /* 0x0000003802387220 */ /* 0x040fe20000410000 */
[----:B------:R-:W-:Y:S01]  /*7bd0*/  PLOP3.LUT P0, PT, PT, PT, UP0, 0x40, 0x0 ;  /* 0x000000000000781c */ /* 0x000fe20003f0e808 */
[----:B------:R-:W-:Y:S01]  /*7be0*/  FMUL.FTZ R57, R2, R57 ;  /* 0x0000003902397220 */ /* 0x000fe20000410000 */
[----:B------:R-:W-:Y:S01]  /*7bf0*/  ISETP.LT.OR P1, PT, R4, 0x29, P1 ;  /* 0x000000290400780c */ /* 0x000fe20000f21670 */
[C---:B------:R-:W-:Y:S01]  /*7c00*/  FMUL.FTZ R60, R2.reuse, R60 ;  /* 0x0000003c023c7220 */ /* 0x040fe20000410000 */
[----:B------:R-:W-:Y:S01]  /*7c10*/  ISETP.GT.AND P0, PT, R3, 0x29, P0 ;  /* 0x000000290300780c */ /* 0x000fe20000704270 */
[C---:B------:R-:W-:Y:S01]  /*7c20*/  FMUL.FTZ R61, R2.reuse, R61 ;  /* 0x0000003d023d7220 */ /* 0x040fe20000410000 */
[----:B------:R-:W-:Y:S01]  /*7c30*/  MOV R15, R176 ;  /* 0x000000b0000f7202 */ /* 0x000fe20000000f00 */
[----:B------:R-:W-:Y:S01]  /*7c40*/  FMUL.FTZ R64, R2, R64 ;  /* 0x0000004002407220 */ /* 0x000fe20000410000 */
[----:B------:R-:W-:Y:S01]  /*7c50*/  ISETP.LT.OR P0, PT, R4, 0x2a, P0 ;  /* 0x0000002a0400780c */ /* 0x000fe20000701670 */
[----:B------:R-:W-:Y:S01]  /*7c60*/  FMUL.FTZ R65, R2, R65 ;  /* 0x0000004102417220 */ /* 0x000fe20000410000 */
[----:B------:R-:W-:Y:S01]  /*7c70*/  FSEL R176, R26, -INF , !P1 ;  /* 0xff8000001ab07808 */ /* 0x000fe20004800000 */
[C---:B------:R-:W-:Y:S01]  /*7c80*/  FMUL.FTZ R68, R2.reuse, R68 ;  /* 0x0000004402447220 */ /* 0x040fe20000410000 */
        /* <DEDUP_REMOVED lines=49> */
[----:B------:R-:W-:Y:S01]  /*7fa0*/  FADD.FTZ R4, R168, R0 ;  /* 0x00000000a8047221 */ /* 0x000fe20000010000 */
[----:B------:R-:W-:Y:S02]  /*7fb0*/  FMNMX.FTZ R0, R6, R134, !PT ;  /* 0x0000008606007209 */ /* 0x000fe40007810000 */
[----:B------:R-:W-:Y:S02]  /*7fc0*/  F2FP.BF16.PACK_AB R168, R168, R132 ;  /* 0x00000084a8a8723e */ /* 0x000fe400000010ff */
[----:B------:R-:W-:Y:S02]  /*7fd0*/  FMNMX.FTZ R0, R7, R0, !PT ;  /* 0x0000000007007209 */ /* 0x000fe40007810000 */
[----:B------:R-:W-:Y:S02]  /*7fe0*/  FSEL R132, R27, -INF , !P0 ;  /* 0xff8000001b847808 */ /* 0x000fe40004000000 */
        /* <DEDUP_REMOVED lines=16> */
[----:B------:R-:W-:Y:S01]  /*80f0*/  MOV R152, R21 ;  /* 0x0000001500987202 */ /* 0x000fe20000000f00 */
[C---:B------:R-:W-:Y:S01]  /*8100*/  FMUL.FTZ R21, R2.reuse, R141 ;  /* 0x0000008d02157220 */ /* 0x040fe20000410000 */
[----:B------:R-:W-:Y:S01]  /*8110*/  FSETP.NEU.FTZ.AND P0, PT, R3, -INF , PT ;  /* 0xff8000000300780b */ /* 0x000fe20003f1d000 */
[----:B------:R-:W2:Y:S01]  /*8120*/  LDL.LU R141, [R1+0x18] ;  /* 0x00001800018d7983 */ /* 0x000ea20000300800 */
[----:B------:R-:W-:Y:S02]  /*8130*/  FADD.FTZ R179, R9, R0 ;  /* 0x0000000009b37221 */ /* 0x000fe40000010000 */
[C---:B------:R-:W-:Y:S01]  /*8140*/  FSEL R0, R3.reuse, RZ, P0 ;  /* 0x000000ff03007208 */ /* 0x040fe20000000000 */
[C---:B------:R-:W-:Y:S01]  /*8150*/  FMUL.FTZ R9, R2.reuse, R153 ;  /* 0x0000009902097220 */ /* 0x040fe20000410000 */
[----:B------:R-:W-:Y:S01]  /*8160*/  MOV R153, R24 ;  /* 0x0000001800997202 */ /* 0x000fe20000000f00 */
[----:B------:R-:W-:Y:S01]  /*8170*/  FMUL.FTZ R24, R2, R136 ;  /* 0x0000008802187220 */ /* 0x000fe20000410000 */
[----:B------:R-:W-:Y:S01]  /*8180*/  MUFU.EX2 R152, R152 ;  /* 0x0000009800987308 */ /* 0x000fe20000000800 */
[----:B------:R-:W-:Y:S02]  /*8190*/  FADD.FTZ R0, -R0, R134 ;  /* 0x0000008600007221 */ /* 0x000fe40000010100 */
[----:B------:R-:W-:Y:S02]  /*81a0*/  FMUL.FTZ R134, R3, c[0x0][0x2d0] ;  /* 0x0000b40003867a20 */ /* 0x000fe40000410000 */
[----:B------:R-:W-:Y:S02]  /*81b0*/  FMUL.FTZ R0, R0, c[0x0][0x2d0] ;  /* 0x0000b40000007a20 */ /* 0x000fe40000410000 */
[----:B------:R-:W-:Y:S01]  /*81c0*/  FMUL.FTZ R4, R2, R156 ;  /* 0x0000009c02047220 */ /* 0x000fe20000410000 */
[----:B------:R-:W-:Y:S02]  /*81d0*/  FSEL R134, R134, RZ, P0 ;  /* 0x000000ff86867208 */ /* 0x000fe40000000000 */
[----:B------:R-:W-:Y:S01]  /*81e0*/  MOV R156, R14 ;  /* 0x0000000e009c7202 */ /* 0x000fe20000000f00 */
[----:B------:R-:W1:Y:S01]  /*81f0*/  MUFU.EX2 R0, R0 ;  /* 0x0000000000007308 */ /* 0x000e620000000800 */
[----:B------:R-:W-:Y:S01]  /*8200*/  PLOP3.LUT P0, PT, PT, PT, UP0, 0x80, 0x0 ;  /* 0x000000000000781c */ /* 0x000fe20003f0f008 */
[--C-:B------:R-:W-:Y:S02]  /*8210*/  FFMA.FTZ R169, R6, c[0x0][0x2d0], -R134.reuse ;  /* 0x0000b40006a97a23 */ /* 0x100fe40000010886 */
[--C-:B------:R-:W-:Y:S02]  /*8220*/  FFMA.FTZ R7, R7, c[0x0][0x2d0], -R134.reuse ;  /* 0x0000b40007077a23 */ /* 0x100fe40000010886 */
[--C-:B------:R-:W-:Y:S04]  /*8230*/  FFMA.FTZ R2, R10, c[0x0][0x2d0], -R134.reuse ;  /* 0x0000b4000a027a23 */ /* 0x100fe80000010886 */
[----:B------:R-:W2:Y:S10]  /*8240*/  MUFU.EX2 R169, R169 ;  /* 0x000000a900a97308 */ /* 0x000eb40000000800 */
[----:B------:R3:W4:Y:S01]  /*8250*/  MUFU.EX2 R144, R7 ;  /* 0x0000000700907308 */ /* 0x0007220000000800 */
[C---:B-1----:R-:W-:Y:S02]  /*8260*/  FMUL.FTZ R26, R0.reuse, R138 ;  /* 0x0000008a001a7220 */ /* 0x042fe40000410000 */
[C---:B------:R-:W-:Y:S02]  /*8270*/  FMUL.FTZ R27, R0.reuse, R139 ;  /* 0x0000008b001b7220 */ /* 0x040fe40000410000 */
[----:B------:R-:W1:Y:S01]  /*8280*/  LDSM.16.MT88.4 R136, [R236+0x4080] ;  /* 0x00408000ec88783b */ /* 0x000e620000004200 */
[C---:B------:R-:W-:Y:S04]  /*8290*/  FMUL.FTZ R11, R0.reuse, R155 ;  /* 0x0000009b000b7220 */ /* 0x040fe80000410000 */
[----:B------:R-:W-:Y:S01]  /*82a0*/  MUFU.EX2 R156, R156 ;  /* 0x0000009c009c7308 */ /* 0x000fe20000000800 */
        /* <DEDUP_REMOVED lines=9> */
[C---:B---3--:R-:W-:Y:S01]  /*8340*/  FMUL.FTZ R7, R0.reuse, R159 ;  /* 0x0000009f00077220 */ /* 0x048fe20000410000 */
        /* <DEDUP_REMOVED lines=58> */
[C---:B----4-:R-:W-:Y:S01]  /*86f0*/  F2FP.BF16.PACK_AB R169, R144.reuse, R169 ;  /* 0x000000a990a9723e */ /* 0x050fe200000010ff */
[--C-:B------:R-:W-:Y:S01]  /*8700*/  FFMA.FTZ R0, R171, c[0x0][0x2d0], -R134.reuse ;  /* 0x0000b400ab007a23 */ /* 0x100fe20000010886 */
[----:B---3--:R-:W-:Y:S01]  /*8710*/  LDSM.16.MT88.4 R140, [R236+0x4880] ;  /* 0x00488000ec8c783b */ /* 0x008fe20000004200 */
        /* <DEDUP_REMOVED lines=197> */
.L_x_1704:
        /* <DEDUP_REMOVED lines=27> */
.L_x_1717:
[----:B------:R-:W-:Y:S02]  /*9520*/  ULDC UR4, c[0x0][0x32c] ;  /* 0x0000cb0000047ab9 */ /* 0x000fe40000000800 */
[----:B------:R-:W-:-:S03]  /*9530*/  UISETP.NE.AND UP0, UPT, UR4, 0x1, UPT ;  /* 0x000000010400788c */ /* 0x000fc6000bf05270 */
[----:B------:R-:W-:Y:S02]  /*9540*/  ULDC.64 UR4, c[0x0][0x330] ;  /* 0x0000cc0000047ab9 */ /* 0x000fe40000000a00 */
[----:B------:R-:W-:-:S07]  /*9550*/  UIMAD.WIDE.U32 UR14, UR10, UR4, URZ ;  /* 0x000000040a0e72a5 */ /* 0x000fce000f8e003f */
[----:B------:R-:W-:Y:S02]  /*9560*/  @UP0 UMOV UR11, UR15 ;  /* 0x0000000f000b0c82 */ /* 0x000fe40008000000 */
[----:B------:R-:W-:Y:S02]  /*9570*/  @UP0 USHF.R.U32.HI UR10, URZ, UR5, UR11 ;  /* 0x000000053f0a0299 */ /* 0x000fe4000801160b */
.L_x_1718:
[----:B------:R-:W-:Y:S02]  /*9580*/  ULDC UR4, c[0x0][0x32c] ;  /* 0x0000cb0000047ab9 */ /* 0x000fe40000000800 */
[----:B------:R-:W-:-:S04]  /*9590*/  UIMAD UR4, UR10, UR4, URZ ;  /* 0x000000040a0472a4 */ /* 0x000fc8000f8e023f */
[----:B------:R-:W-:-:S04]  /*95a0*/  UISETP.LT.AND UP0, UPT, UR9, UR4, UPT ;  /* 0x000000040900728c */ /* 0x000fc8000bf01270 */
[----:B------:R-:W-:-:S04]  /*95b0*/  USEL UR9, UR9, UR4, !UP0 ;  /* 0x0000000409097287 */ /* 0x000fc8000c000000 */
.L_x_1716:
        /* <DEDUP_REMOVED lines=37> */
.L_x_1722:
[----:B--2---:R-:W2:Y:S01]  /*9810*/  LDL R0, [R1] ;  /* 0x0000000001007983 */ /* 0x004ea20000100800 */
[----:B------:R-:W-:Y:S04]  /*9820*/  DEPBAR.LE SB0, 0x0 ;  /* 0x000080000000791a */ /* 0x000fe80000000000 */
[----:B------:R-:W-:Y:S01]  /*9830*/  BAR.SYNC.DEFER_BLOCKING 0x0 ;  /* 0x0000000000007b1d */ /* 0x000fe20000010000 */
[----:B------:R-:W-:Y:S06]  /*9840*/  UISETP.GT.AND UP0, UPT, UR12, UR13, UPT ;  /* 0x0000000d0c00728c */ /* 0x000fec000bf04270 */
[----:B------:R-:W-:Y:S01]  /*9850*/  PLOP3.LUT P0, PT, PT, PT, UP0, 0x80, 0x0 ;  /* 0x000000000000781c */ /* 0x000fe20003f0f008 */
[----:B-----5:R-:W1:Y:S04]  /*9860*/  LDSM.16.M88.4 R8, [R135+0x14080] ;  /* 0x014080008708783b */ /* 0x020e680000000200 */
[----:B------:R-:W3:Y:S04]  /*9870*/  LDSM.16.M88.4 R16, [R135+0x14880] ;  /* 0x014880008710783b */ /* 0x000ee80000000200 */
[----:B------:R-:W4:Y:S04]  /*9880*/  LDSM.16.M88.4 R24, [R135+0x15080] ;  /* 0x015080008718783b */ /* 0x000f280000000200 */
[----:B------:R-:W1:Y:S04]  /*9890*/  LDSM.16.M88.4 R168, [R242] ;  /* 0x00000000f2a8783b */ /* 0x000e680000000200 */
[----:B------:R-:W1:Y:S04]  /*98a0*/  LDSM.16.M88.4 R176, [R252] ;  /* 0x00000000fcb0783b */ /* 0x000e680000000200 */
[----:B--2---:R2:W1:Y:S02]  /*98b0*/  LDSM.16.M88.4 R172, [R0] ;  /* 0x0000000000ac783b */ /* 0x0044640000000200 */
[----:B--2---:R-:W-:Y:S01]  /*98c0*/  MOV R0, R133 ;  /* 0x0000008500007202 */ /* 0x004fe20000000f00 */
[----:B------:R-:W-:-:S05]  /*98d0*/  @P0 BRA `(.L_x_1720) ;  /* 0x0000045000000947 */ /* 0x000fca0003800000 */
[----:B---34-:R-:W2:Y:S01]  /*98e0*/  LDL R2, [R1+0x1c] ;  /* 0x00001c0001027983 */ /* 0x018ea20000100800 */
[----:B------:R-:W-:Y:S02]  /*98f0*/  ULDC.64 UR4, c[0x0][0x208] ;  /* 0x0000820000047ab9 */ /* 0x000fe40000000a00 */
[----:B------:R-:W-:Y:S01]  /*9900*/  UIMAD.WIDE.U32 UR14, UR13, UR4, URZ ;  /* 0x000000040d0e72a5 */ /* 0x000fe2000f8e003f */
[----:B-1----:R1:W-:Y:S01]  /*9910*/  STL.64 [R1+0x80], R8 ;  /* 0x0000800801007387 */ /* 0x0023e20000100a00 */
[----:B------:R-:W-:Y:S03]  /*9920*/  USHF.R.S32.HI UR10, URZ, 0x1f, UR13 ;  /* 0x0000001f3f0a7899 */ /* 0x000fe6000801140d */
[----:B------:R-:W3:Y:S01]  /*9930*/  LDL.64 R22, [R1+0x38] ;  /* 0x0000380001167983 */ /* 0x000ee20000100a00 */
[----:B------:R-:W-:Y:S03]  /*9940*/  UIMAD UR10, UR10, UR4, URZ ;  /* 0x000000040a0a72a4 */ /* 0x000fe6000f8e023f */
[----:B------:R-:W4:Y:S01]  /*9950*/  LDL R7, [R1+0x4] ;  /* 0x0000040001077983 */ /* 0x000f220000100800 */
        /* <DEDUP_REMOVED lines=9> */
[----:B-1----:R-:W3:Y:S04]  /*99f0*/  LDL.64 R8, [R1+0x40] ;  /* 0x0000400001087983 */ /* 0x002ee80000100a00 */
[----:B------:R-:W4:Y:S04]  /*9a00*/  LDL R13, [R1+0x5c] ;  /* 0x00005c00010d7983 */ /* 0x000f280000100800 */
[----:B------:R-:W4:Y:S01]  /*9a10*/  LDL R12, [R1+0x58] ;  /* 0x00005800010c7983 */ /* 0x000f220000100800 */
[----:B--2---:R-:W-:Y:S02]  /*9a20*/  LOP3.LUT P2, RZ, R2, 0x1, RZ, 0xc0, !PT ;  /* 0x0000000102ff7812 */ /* 0x004fe4000784c0ff */
[----:B---3--:R-:W-:Y:S04]  /*9a30*/  IADD3 R3, P1, R8, UR10, RZ ;  /* 0x0000000a08037c10 */ /* 0x008fe8000ff3e0ff */
[----:B------:R-:W-:Y:S02]  /*9a40*/  LEA R2, P0, R3, c[0x0][0x1f8], 0x1 ;  /* 0x00007e0003027a11 */ /* 0x000fe400078008ff */
[----:B------:R-:W-:Y:S04]  /*9a50*/  IADD3.X R4, R23, UR4, RZ, P1, !PT ;  /* 0x0000000417047c10 */ /* 0x000fe80008ffe4ff */
[----:B------:R-:W-:Y:S05]  /*9a60*/  LEA.HI.X R3, R3, c[0x0][0x1fc], R4, 0x1, P0 ;  /* 0x00007f0003037a11 */ /* 0x000fea00000f0c04 */
[----:B------:R-:W-:Y:S01]  /*9a70*/  @!PT LDS RZ, [RZ] ;  /* 0x00000000fffff984 */ /* 0x000fe20000000800 */
[----:B------:R-:W-:Y:S01]  /*9a80*/  @!PT LDS RZ, [RZ] ;  /* 0x00000000fffff984 */ /* 0x000fe20000000800 */
[----:B------:R-:W-:Y:S01]  /*9a90*/  @!PT LDS RZ, [RZ] ;  /* 0x00000000fffff984 */ /* 0x000fe20000000800 */
[----:B----4-:R1:W-:Y:S02]  /*9aa0*/  LDGSTS.E.BYPASS.LTC128B.128 [R7+0x4080], [R2.64], !P2 ;  /* 0x0408000002077fae */ /* 0x0103e4000d101d58 */
[----:B-1----:R-:W-:Y:S04]  /*9ab0*/  IADD3 R3, P1, R21, UR10, RZ ;  /* 0x0000000a15037c10 */ /* 0x002fe8000ff3e0ff */
[C---:B------:R-:W-:Y:S02]  /*9ac0*/  LEA R2, P0, R3.reuse, c[0x0][0x1f8], 0x1 ;  /* 0x00007e0003027a11 */ /* 0x040fe400078008ff */
[----:B------:R-:W-:Y:S04]  /*9ad0*/  IADD3.X R4, R20, UR4, RZ, P1, !PT ;  /* 0x0000000414047c10 */ /* 0x000fe80008ffe4ff */
[----:B------:R-:W-:Y:S05]  /*9ae0*/  LEA.HI.X R3, R3, c[0x0][0x1fc], R4, 0x1, P0 ;  /* 0x00007f0003037a11 */ /* 0x000fea00000f0c04 */
[----:B------:R1:W-:Y:S02]  /*9af0*/  LDGSTS.E.BYPASS.LTC128B.128 [R7+0x5880], [R2.64], !P6 ;  /* 0x0588000002077fae */ /* 0x0003e4000f101d58 */
        /* <DEDUP_REMOVED lines=8> */
[----:B------:R-:W-:Y:S01]  /*9b80*/  LEA.HI.X R3, R3, c[0x0][0x1fc], R4, 0x1, P0 ;  /* 0x00007f0003037a11 */ /* 0x000fe200000f0c04 */
[----:B------:R-:W-:Y:S04]  /*9b90*/  @!P3 IMAD.MOV.U32 R4, RZ, RZ, c[0x0][0x20c] ;  /* 0x00008300ff04b624 */ /* 0x000fe800078e00ff */
[----:B------:R1:W-:Y:S02]  /*9ba0*/  LDGSTS.E.BYPASS.LTC128B.128 [R7+0x8880], [R2.64], !P4 ;  /* 0x0888000002077fae */ /* 0x0003e4000e101d58 */
[----:B-1----:R-:W-:Y:S05]  /*9bb0*/  @!P3 IMAD.MOV.U32 R2, RZ, RZ, c[0x0][0x208] ;  /* 0x00008200ff02b624 */ /* 0x002fea00078e00ff */
[C---:B------:R-:W-:Y:S04]  /*9bc0*/  @!P3 LEA R3, P0, R2.reuse, UR10, 0x5 ;  /* 0x0000000a0203bc11 */ /* 0x040fe8000f8028ff */
[----:B------:R-:W-:Y:S02]  /*9bd0*/  @!P3 IADD3 R5, P1, R3, R8, RZ ;  /* 0x000000080305b210 */ /* 0x000fe40007f3e0ff */
[----:B------:R-:W-:Y:S01]  /*9be0*/  @!P3 LEA.HI.X R2, R2, UR4, R4, 0x5, P0 ;  /* 0x000000040202bc11 */ /* 0x000fe200080f2c04 */
[----:B------:R1:W5:Y:S01]  /*9bf0*/  LDL.LU.64 R8, [R1+0x80] ;  /* 0x0000800001087983 */ /* 0x0003620000300a00 */
[C---:B------:R-:W-:Y:S03]  /*9c00*/  @!P3 LEA R4, P0, R5.reuse, c[0x0][0x1f8], 0x1 ;  /* 0x00007e000504ba11 */ /* 0x040fe600078008ff */
[C---:B------:R-:W-:Y:S05]  /*9c10*/  @!P3 IMAD.X R6, R2.reuse, 0x1, R23, P1 ;  /* 0x000000010206b824 */ /* 0x040fea00008e0617 */
[----:B------:R-:W-:Y:S05]  /*9c20*/  @!P3 LEA.HI.X R5, R5, c[0x0][0x1fc], R6, 0x1, P0 ;  /* 0x00007f000505ba11 */ /* 0x000fea00000f0c06 */
[----:B------:R2:W-:Y:S02]  /*9c30*/  @!P3 LDGSTS.E.BYPASS.LTC128B.128 [R7+0x5080], [R4.64], !P2 ;  /* 0x050800000407bfae */ /* 0x0005e4000d101d58 */
[----:B--2---:R-:W-:Y:S04]  /*9c40*/  @!P3 IADD3 R5, P1, R3, R21, RZ ;  /* 0x000000150305b210 */ /* 0x004fe80007f3e0ff */
[C---:B------:R-:W-:Y:S01]  /*9c50*/  @!P3 LEA R4, P0, R5.reuse, c[0x0][0x1f8], 0x1 ;  /* 0x00007e000504ba11 */ /* 0x040fe200078008ff */
[C---:B------:R-:W-:Y:S05]  /*9c60*/  @!P3 IMAD.X R6, R2.reuse, 0x1, R20, P1 ;  /* 0x000000010206b824 */ /* 0x040fea00008e0614 */
        /* <DEDUP_REMOVED lines=12> */
.L_x_1720:
[C---:B-1-345:R-:W-:Y:S01]  /*9d30*/  HMMA.16816.F32.BF16 R4, R160.reuse, R8, RZ ;  /* 0x00000008a004723c */ /* 0x07afe200000418ff */
[----:B------:R-:W0:Y:S01]  /*9d40*/  LDGDEPBAR ;  /* 0x00000000000079af */ /* 0x000e220000000000 */
[----:B------:R-:W-:Y:S06]  /*9d50*/  UISETP.GT.AND UP0, UPT, UR13, UR12, UPT ;  /* 0x0000000c0d00728c */ /* 0x000fec000bf04270 */
[C---:B------:R-:W-:Y:S01]  /*9d60*/  HMMA.16816.F32.BF16 R8, R160.reuse, R10, RZ ;  /* 0x0000000aa008723c */ /* 0x040fe200000418ff */
[----:B------:R-:W-:Y:S07]  /*9d70*/  PLOP3.LUT P0, PT, PT, PT, UP0, 0x80, 0x0 ;  /* 0x000000000000781c */ /* 0x000fee0003f0f008 */
[C---:B------:R-:W-:Y:S08]  /*9d80*/  HMMA.16816.F32.BF16 R12, R160.reuse, R16, RZ ;  /* 0x00000010a00c723c */ /* 0x040ff000000418ff */
[C---:B------:R-:W-:Y:S08]  /*9d90*/  HMMA.16816.F32.BF16 R16, R160.reuse, R18, RZ ;  /* 0x00000012a010723c */ /* 0x040ff000000418ff */
[C---:B------:R-:W-:Y:S08]  /*9da0*/  HMMA.16816.F32.BF16 R20, R160.reuse, R24, RZ ;  /* 0x00000018a014723c */ /* 0x040ff000000418ff */
        /* <DEDUP_REMOVED lines=135> */
[----:B------:R-:W-:-:S07]  /*a620*/  @!P0 BRA `(.L_x_1721) ;  /* 0x000004e000008947 */ /* 0x000fce0003800000 */
        /* <DEDUP_REMOVED lines=39> */
[----:B-----5:R1:W-:Y:S02]  /*a8a0*/  @P1 LDGSTS.E.BYPASS.LTC128B.128 [R177+0x14080], [R2.64], !P2 ;  /* 0x1408000002b11fae */ /* 0x0203e4000d101d58 */
[----:B-1----:R-:W-:Y:S04]  /*a8b0*/  @P1 IADD3 R3, P2, R173, UR14, RZ ;  /* 0x0000000ead031c10 */ /* 0x002fe8000ff5e0ff */
[----:B------:R-:W-:Y:S02]  /*a8c0*/  @P1 IADD3.X R134, R172, UR4, RZ, P2, !PT ;  /* 0x00000004ac861c10 */ /* 0x000fe400097fe4ff */
[C---:B------:R-:W-:Y:S04]  /*a8d0*/  @P1 LEA R2, P2, R3.reuse, c[0x0][0x1c8], 0x1 ;  /* 0x0000720003021a11 */ /* 0x040fe800078408ff */
[----:B------:R-:W-:Y:S05]  /*a8e0*/  @P1 LEA.HI.X R3, R3, c[0x0][0x1cc], R134, 0x1, P2 ;  /* 0x0000730003031a11 */ /* 0x000fea00010f0c86 */
[----:B------:R1:W-:Y:S02]  /*a8f0*/  @P1 LDGSTS.E.BYPASS.LTC128B.128 [R177+0x15880], [R2.64], !P6 ;  /* 0x1588000002b11fae */ /* 0x0003e4000f101d58 */
[----:B-1----:R-:W-:Y:S04]  /*a900*/  @P1 IADD3 R3, P2, R171, UR14, RZ ;  /* 0x0000000eab031c10 */ /* 0x002fe8000ff5e0ff */
[----:B------:R-:W-:Y:S02]  /*a910*/  @P1 IADD3.X R134, R170, UR4, RZ, P2, !PT ;  /* 0x00000004aa861c10 */ /* 0x000fe400097fe4ff */
[C---:B------:R-:W-:Y:S04]  /*a920*/  @P1 LEA R2, P2, R3.reuse, c[0x0][0x1c8], 0x1 ;  /* 0x0000720003021a11 */ /* 0x040fe800078408ff */
[----:B------:R-:W-:Y:S05]  /*a930*/  @P1 LEA.HI.X R3, R3, c[0x0][0x1cc], R134, 0x1, P2 ;  /* 0x0000730003031a11 */ /* 0x000fea00010f0c86 */
[----:B------:R1:W-:Y:S02]  /*a940*/  @P1 LDGSTS.E.BYPASS.LTC128B.128 [R177+0x17080], [R2.64], !P5 ;  /* 0x1708000002b11fae */ /* 0x0003e4000e901d58 */
[----:B-1----:R-:W-:Y:S01]  /*a950*/  @P1 IADD3 R3, P2, R169, UR14, RZ ;  /* 0x0000000ea9031c10 */ /* 0x002fe2000ff5e0ff */
[----:B------:R-:W-:Y:S03]  /*a960*/  @UP0 UIADD3 UR14, UP1, UR8, UR14, URZ ;  /* 0x0000000e080e0290 */ /* 0x000fe6000ff3e03f */
[----:B------:R-:W-:Y:S01]  /*a970*/  @P1 IADD3.X R134, R168, UR4, RZ, P2, !PT ;  /* 0x00000004a8861c10 */ /* 0x000fe200097fe4ff */
[----:B------:R-:W-:Y:S01]  /*a980*/  @UP0 UIADD3.X UR4, UR6, UR4, URZ, UP1, !UPT ;  /* 0x0000000406040290 */ /* 0x000fe20008ffe43f */
[C---:B------:R-:W-:Y:S04]  /*a990*/  @P1 LEA R2, P2, R3.reuse, c[0x0][0x1c8], 0x1 ;  /* 0x0000720003021a11 */ /* 0x040fe800078408ff */
[----:B------:R-:W-:Y:S02]  /*a9a0*/  @P1 LEA.HI.X R3, R3, c[0x0][0x1cc], R134, 0x1, P2 ;  /* 0x0000730003031a11 */ /* 0x000fe400010f0c86 */
[----:B------:R-:W-:Y:S03]  /*a9b0*/  LOP3.LUT P2, RZ, R176, 0x1, RZ, 0xc0, !PT ;  /* 0x00000001b0ff7812 */ /* 0x000fe6000784c0ff */
[----:B------:R1:W-:Y:S02]  /*a9c0*/  @P1 LDGSTS.E.BYPASS.LTC128B.128 [R177+0x18880], [R2.64], !P4 ;  /* 0x1888000002b11fae */ /* 0x0003e4000e101d58 */
        /* <DEDUP_REMOVED lines=19> */
[----:B------:R1:W-:Y:S04]  /*ab00*/  @P0 LDGSTS.E.BYPASS.LTC128B.128 [R177+0x19880], [R2.64], !P4 ;  /* 0x1988000002b10fae */ /* 0x0003e8000e101d58 */
.L_x_1721:
[----:B------:R-:W2:Y:S01]  /*ab10*/  LDL.LU R168, [R1+0x14] ;  /* 0x0000140001a87983 */ /* 0x000ea20000300800 */
        /* <DEDUP_REMOVED lines=16> */
[----:B-1----:R-:W1:Y:S02]  /*ac20*/  SHFL.BFLY PT, R2, R133, 0x2, 0x1f ;  /* 0x0c401f0085027f89 */ /* 0x002e6400000e0000 */
[----:B-1----:R-:W-:Y:S06]  /*ac30*/  FMNMX.FTZ R133, R133, R2, !PT ;  /* 0x0000000285857209 */ /* 0x002fec0007810000 */
[----:B------:R-:W1:Y:S02]  /*ac40*/  SHFL.BFLY PT, R2, R133, 0x1, 0x1f ;  /* 0x0c201f0085027f89 */ /* 0x000e6400000e0000 */
[----:B-1----:R-:W-:Y:S05]  /*ac50*/  FMNMX.FTZ R133, R133, R2, !PT ;  /* 0x0000000285857209 */ /* 0x002fea0007810000 */
[C---:B------:R-:W-:Y:S02]  /*ac60*/  FMUL.FTZ R2, R133.reuse, c[0x0][0x2d0] ;  /* 0x0000b40085027a20 */ /* 0x040fe40000410000 */
[----:B------:R-:W-:Y:S02]  /*ac70*/  FADD.FTZ R0, -R133, R0 ;  /* 0x0000000085007221 */ /* 0x000fe40000010100 */
[--C-:B------:R-:W-:Y:S02]  /*ac80*/  FFMA.FTZ R179, R12, c[0x0][0x2d0], -R2.reuse ;  /* 0x0000b4000cb37a23 */ /* 0x100fe40000010802 */
[----:B------:R-:W3:Y:S01]  /*ac90*/  LDL.LU R12, [R1+0x18] ;  /* 0x00001800010c7983 */ /* 0x000ee20000300800 */
[--C-:B------:R-:W-:Y:S02]  /*aca0*/  FFMA.FTZ R4, R4, c[0x0][0x2d0], -R2.reuse ;  /* 0x0000b40004047a23 */ /* 0x100fe40000010802 */
[----:B------:R-:W-:Y:S02]  /*acb0*/  FMUL.FTZ R0, R0, c[0x0][0x2d0] ;  /* 0x0000b40000007a20 */ /* 0x000fe40000410000 */
[--C-:B------:R-:W-:Y:S02]  /*acc0*/  FFMA.FTZ R5, R5, c[0x0][0x2d0], -R2.reuse ;  /* 0x0000b40005057a23 */ /* 0x100fe40000010802 */
[----:B------:R-:W1:Y:S01]  /*acd0*/  MUFU.EX2 R3, R0 ;  /* 0x0000000000037308 */ /* 0x000e620000000800 */
        /* <DEDUP_REMOVED lines=9> */
[----:B------:R-:W-:Y:S03]  /*ad70*/  FFMA.FTZ R176, R17, c[0x0][0x2d0], -R2 ;  /* 0x0000b40011b07a23 */ /* 0x000fe60000010802 */
[----:B------:R-:W-:Y:S01]  /*ad80*/  MUFU.EX2 R5, R5 ;  /* 0x0000000500057308 */ /* 0x000fe20000000800 */
[C---:B-1----:R-:W-:Y:S02]  /*ad90*/  FMUL.FTZ R17, R3.reuse, R145 ;  /* 0x0000009103117220 */ /* 0x042fe40000410000 */
        /* <DEDUP_REMOVED lines=59> */
[C---:B------:R-:W-:Y:S03]  /*b150*/  F2FP.BF16.PACK_AB R168, R5.reuse, R4 ;  /* 0x0000000405a8723e */ /* 0x040fe600000010ff */
[----:B------:R-:W-:Y:S02]  /*b160*/  FADD.FTZ R0, R5, R0 ;  /* 0x0000000005007221 */ /* 0x000fe40000010000 */
[C---:B------:R-:W-:Y:S02]  /*b170*/  FMUL.FTZ R5, R3.reuse, R157 ;  /* 0x0000009d03057220 */ /* 0x040fe40000410000 */
[----:B------:R-:W-:Y:S02]  /*b180*/  FADD.FTZ R0, R8, R0 ;  /* 0x0000000008007221 */ /* 0x000fe40000010000 */
[----:B------:R-:W-:Y:S02]  /*b190*/  FMUL.FTZ R8, R3, R152 ;  /* 0x0000009803087220 */ /* 0x000fe40000410000 */
[----:B------:R-:W-:Y:S01]  /*b1a0*/  FADD.FTZ R20, R9, R0 ;  /* 0x0000000009147221 */ /* 0x000fe20000010000 */
[----:B------:R-:W-:Y:S01]  /*b1b0*/  FMNMX.FTZ R0, R6, R132, !PT ;  /* 0x0000008406007209 */ /* 0x000fe20007810000 */
[----:B------:R-:W-:Y:S03]  /*b1c0*/  FMUL.FTZ R9, R3, R153 ;  /* 0x0000009903097220 */ /* 0x000fe60000410000 */
        /* <DEDUP_REMOVED lines=15> */
[C---:B------:R-:W-:Y:S02]  /*b2c0*/  FMUL.FTZ R4, R2.reuse, c[0x0][0x2d0] ;  /* 0x0000b40002047a20 */ /* 0x040fe40000410000 */
[----:B------:R-:W-:Y:S02]  /*b2d0*/  FADD.FTZ R0, -R2, R132 ;  /* 0x0000008402007221 */ /* 0x000fe40000010100 */
[--C-:B------:R-:W-:Y:S02]  /*b2e0*/  FFMA.FTZ R6, R6, c[0x0][0x2d0], -R4.reuse ;  /* 0x0000b40006067a23 */ /* 0x100fe40000010804 */
[----:B------:R-:W-:Y:S02]  /*b2f0*/  FMUL.FTZ R0, R0, c[0x0][0x2d0] ;  /* 0x0000b40000007a20 */ /* 0x000fe40000410000 */
[--C-:B------:R-:W-:Y:S02]  /*b300*/  FFMA.FTZ R7, R7, c[0x0][0x2d0], -R4.reuse ;  /* 0x0000b40007077a23 */ /* 0x100fe40000010804 */
[----:B------:R-:W-:Y:S01]  /*b310*/  MUFU.EX2 R6, R6 ;  /* 0x0000000600067308 */ /* 0x000fe20000000800 */
[--C-:B------:R-:W-:Y:S02]  /*b320*/  FFMA.FTZ R26, R26, c[0x0][0x2d0], -R4.reuse ;  /* 0x0000b4001a1a7a23 */ /* 0x100fe40000010804 */
[--C-:B------:R-:W-:Y:S02]  /*b330*/  FFMA.FTZ R27, R27, c[0x0][0x2d0], -R4.reuse ;  /* 0x0000b4001b1b7a23 */ /* 0x100fe40000010804 */
[--C-:B------:R-:W-:Y:S01]  /*b340*/  FFMA.FTZ R174, R18, c[0x0][0x2d0], -R4.reuse ;  /* 0x0000b40012ae7a23 */ /* 0x100fe20000010804 */
[----:B------:R-:W-:Y:S01]  /*b350*/  MOV R157, R26 ;  /* 0x0000001a009d7202 */ /* 0x000fe20000000f00 */
[--C-:B------:R-:W-:Y:S01]  /*b360*/  FFMA.FTZ R175, R19, c[0x0][0x2d0], -R4.reuse ;  /* 0x0000b40013af7a23 */ /* 0x100fe20000010804 */
[----:B------:R-:W-:Y:S01]  /*b370*/  MOV R18, R21 ;  /* 0x0000001500127202 */ /* 0x000fe20000000f00 */
[--C-:B------:R-:W-:Y:S01]  /*b380*/  FFMA.FTZ R22, R22, c[0x0][0x2d0], -R4.reuse ;  /* 0x0000b40016167a23 */ /* 0x100fe20000010804 */
[----:B------:R-:W3:Y:S01]  /*b390*/  MUFU.EX2 R0, R0 ;  /* 0x0000000000007308 */ /* 0x000ee20000000800 */
[--C-:B------:R-:W-:Y:S02]  /*b3a0*/  FFMA.FTZ R23, R23, c[0x0][0x2d0], -R4.reuse ;  /* 0x0000b40017177a23 */ /* 0x100fe40000010804 */
[--C-:B------:R-:W-:Y:S01]  /*b3b0*/  FFMA.FTZ R171, R10, c[0x0][0x2d0], -R4.reuse ;  /* 0x0000b4000aab7a23 */ /* 0x100fe20000010804 */
[----:B------:R-:W-:Y:S01]  /*b3c0*/  MOV R10, R134 ;  /* 0x00000086000a7202 */ /* 0x000fe20000000f00 */
[--C-:B------:R-:W-:Y:S01]  /*b3d0*/  FFMA.FTZ R134, R11, c[0x0][0x2d0], -R4.reuse ;  /* 0x0000b4000b867a23 */ /* 0x100fe20000010804 */
[----:B------:R-:W-:Y:S01]  /*b3e0*/  MOV R11, R25 ;  /* 0x00000019000b7202 */ /* 0x000fe20000000f00 */
[--C-:B------:R-:W-:Y:S01]  /*b3f0*/  FFMA.FTZ R173, R14, c[0x0][0x2d0], -R4.reuse ;  /* 0x0000b4000ead7a23 */ /* 0x100fe20000010804 */
[----:B------:R-:W-:Y:S01]  /*b400*/  MOV R14, R20 ;  /* 0x00000014000e7202 */ /* 0x000fe20000000f00 */
[----:B------:R-:W-:Y:S01]  /*b410*/  FFMA.FTZ R172, R15, c[0x0][0x2d0], -R4 ;  /* 0x0000b4000fac7a23 */ /* 0x000fe20000010804 */
[----:B------:R-:W1:Y:S01]  /*b420*/  MUFU.EX2 R7, R7 ;  /* 0x0000000700077308 */ /* 0x000e620000000800 */
[C---:B------:R-:W-:Y:S01]  /*b430*/  FMUL.FTZ R25, R3.reuse, R137 ;  /* 0x0000008903197220 */ /* 0x040fe20000410000 */
[----:B------:R-:W-:Y:S01]  /*b440*/  MOV R15, R24 ;  /* 0x00000018000f7202 */ /* 0x000fe20000000f00 */
[C---:B------:R-:W-:Y:S01]  /*b450*/  FMUL.FTZ R24, R3.reuse, R136 ;  /* 0x0000008803187220 */ /* 0x040fe20000410000 */
[----:B------:R-:W-:Y:S01]  /*b460*/  MOV R145, R10 ;  /* 0x0000000a00917202 */ /* 0x000fe20000000f00 */
[C---:B------:R-:W-:Y:S01]  /*b470*/  FMUL.FTZ R20, R3.reuse, R140 ;  /* 0x0000008c03147220 */ /* 0x040fe20000410000 */
[----:B------:R-:W-:Y:S01]  /*b480*/  MOV R153, R22 ;  /* 0x0000001600997202 */ /* 0x000fe20000000f00 */
[C---:B------:R-:W-:Y:S01]  /*b490*/  FMUL.FTZ R21, R3.reuse, R141 ;  /* 0x0000008d03157220 */ /* 0x040fe20000410000 */
[----:B------:R-:W-:Y:S02]  /*b4a0*/  MOV R152, R23 ;  /* 0x0000001700987202 */ /* 0x000fe40000000f00 */
[----:B------:R-:W2:Y:S01]  /*b4b0*/  MUFU.EX2 R171, R171 ;  /* 0x000000ab00ab7308 */ /* 0x000ea20000000800 */
[C---:B---3--:R-:W-:Y:S02]  /*b4c0*/  FFMA.FTZ R4, R0.reuse, R12, R6 ;  /* 0x0000000c00047223 */ /* 0x048fe40000010006 */
[C---:B------:R-:W-:Y:S02]  /*b4d0*/  FMUL.FTZ R26, R0.reuse, R138 ;  /* 0x0000008a001a7220 */ /* 0x040fe40000410000 */
[----:B------:R-:W-:Y:S02]  /*b4e0*/  FMUL.FTZ R12, R3, R148 ;  /* 0x00000094030c7220 */ /* 0x000fe40000410000 */
[C---:B------:R-:W-:Y:S01]  /*b4f0*/  FMUL.FTZ R10, R0.reuse, R154 ;  /* 0x0000009a000a7220 */ /* 0x040fe20000410000 */
[----:B------:R-:W-:Y:S01]  /*b500*/  MOV R154, R18 ;  /* 0x00000012009a7202 */ /* 0x000fe20000000f00 */
[C---:B------:R-:W-:Y:S01]  /*b510*/  FMUL.FTZ R18, R0.reuse, R146 ;  /* 0x0000009200127220 */ /* 0x040fe20000410000 */
[----:B------:R-:W-:Y:S01]  /*b520*/  MUFU.EX2 R149, R173 ;  /* 0x000000ad00957308 */ /* 0x000fe20000000800 */
[C---:B-1----:R-:W-:Y:S01]  /*b530*/  FADD.FTZ R132, R7.reuse, R4 ;  /* 0x0000000407847221 */ /* 0x042fe20000010000 */
[----:B------:R-:W-:Y:S01]  /*b540*/  F2FP.BF16.PACK_AB R169, R7, R6 ;  /* 0x0000000607a9723e */ /* 0x000fe200000010ff */
[----:B------:R-:W-:Y:S01]  /*b550*/  FMUL.FTZ R4, R3, R156 ;  /* 0x0000009c03047220 */ /* 0x000fe20000410000 */
[----:B------:R-:W-:Y:S01]  /*b560*/  MOV R156, R27 ;  /* 0x0000001b009c7202 */ /* 0x000fe20000000f00 */
[C---:B------:R-:W-:Y:S02]  /*b570*/  FMUL.FTZ R27, R0.reuse, R139 ;  /* 0x0000008b001b7220 */ /* 0x040fe40000410000 */
[----:B------:R-:W1:Y:S01]  /*b580*/  LDSM.16.MT88.4 R136, [R236+0x4080] ;  /* 0x00408000ec88783b */ /* 0x000e620000004200 */
[C---:B------:R-:W-:Y:S01]  /*b590*/  FMUL.FTZ R6, R0.reuse, R158 ;  /* 0x0000009e00067220 */ /* 0x040fe20000410000 */
[----:B------:R-:W-:Y:S01]  /*b5a0*/  MOV R158, R11 ;  /* 0x0000000b009e7202 */ /* 0x000fe20000000f00 */
[C---:B------:R-:W-:Y:S01]  /*b5b0*/  FMUL.FTZ R11, R0.reuse, R155 ;  /* 0x0000009b000b7220 */ /* 0x040fe20000410000 */
[----:B------:R-:W-:Y:S01]  /*b5c0*/  MOV R155, R14 ;  /* 0x0000000e009b7202 */ /* 0x000fe20000000f00 */
[C---:B------:R-:W-:Y:S01]  /*b5d0*/  FMUL.FTZ R14, R0.reuse, R150 ;  /* 0x00000096000e7220 */ /* 0x040fe20000410000 */
[----:B------:R-:W-:Y:S01]  /*b5e0*/  MUFU.EX2 R3, R178 ;  /* 0x000000b200037308 */ /* 0x000fe20000000800 */
[C---:B------:R-:W-:Y:S01]  /*b5f0*/  FMUL.FTZ R7, R0.reuse, R159 ;  /* 0x0000009f00077220 */ /* 0x040fe20000410000 */
[----:B------:R-:W-:Y:S01]  /*b600*/  MOV R159, R15 ;  /* 0x0000000f009f7202 */ /* 0x000fe20000000f00 */
[----:B--2---:R-:W-:Y:S02]  /*b610*/  FADD.FTZ R148, R171, R132 ;  /* 0x00000084ab947221 */ /* 0x004fe40000010000 */
[C---:B------:R-:W-:Y:S02]  /*b620*/  FMUL.FTZ R15, R0.reuse, R151 ;  /* 0x00000097000f7220 */ /* 0x040fe40000410000 */
        /* <DEDUP_REMOVED lines=9> */
[----:B------:R-:W3:Y:S01]  /*b6c0*/  MUFU.EX2 R132, R179 ;  /* 0x000000b300847308 */ /* 0x000ee20000000800 */
[C---:B------:R-:W-:Y:S02]  /*b6d0*/  FMUL.FTZ R38, R0.reuse, R38 ;  /* 0x0000002600267220 */ /* 0x040fe40000410000 */
[C---:B------:R-:W-:Y:S02]  /*b6e0*/  FMUL.FTZ R39, R0.reuse, R39 ;  /* 0x0000002700277220 */ /* 0x040fe40000410000 */
[C---:B------:R-:W-:Y:S02]  /*b6f0*/  FMUL.FTZ R42, R0.reuse, R42 ;  /* 0x0000002a002a7220 */ /* 0x040fe40000410000 */
[C---:B------:R-:W-:Y:S02]  /*b700*/  FMUL.FTZ R43, R0.reuse, R43 ;  /* 0x0000002b002b7220 */ /* 0x040fe40000410000 */
[C---:B------:R-:W-:Y:S01]  /*b710*/  FMUL.FTZ R46, R0.reuse, R46 ;  /* 0x0000002e002e7220 */ /* 0x040fe20000410000 */
[----:B------:R-:W4:Y:S01]  /*b720*/  MUFU.EX2 R134, R176 ;  /* 0x000000b000867308 */ /* 0x000f220000000800 */
[C---:B------:R-:W-:Y:S02]  /*b730*/  FMUL.FTZ R47, R0.reuse, R47 ;  /* 0x0000002f002f7220 */ /* 0x040fe40000410000 */
[----:B------:R-:W-:Y:S01]  /*b740*/  FMUL.FTZ R50, R0, R50 ;  /* 0x0000003200327220 */ /* 0x000fe20000410000 */
[----:B--2---:R-:W-:Y:S01]  /*b750*/  F2FP.BF16.PACK_AB R171, R150, R171 ;  /* 0x000000ab96ab723e */ /* 0x004fe200000010ff */
[C---:B------:R-:W-:Y:S02]  /*b760*/  FMUL.FTZ R51, R0.reuse, R51 ;  /* 0x0000003300337220 */ /* 0x040fe40000410000 */
[C---:B------:R-:W-:Y:S02]  /*b770*/  FMUL.FTZ R54, R0.reuse, R54 ;  /* 0x0000003600367220 */ /* 0x040fe40000410000 */
[C---:B------:R-:W-:Y:S01]  /*b780*/  FMUL.FTZ R55, R0.reuse, R55 ;  /* 0x0000003700377220 */ /* 0x040fe20000410000 */
[----:B------:R-:W2:Y:S01]  /*b790*/  MUFU.EX2 R178, R172 ;  /* 0x000000ac00b27308 */ /* 0x000ea20000000800 */
[C---:B-1----:R-:W-:Y:S05]  /*b7a0*/  HMMA.16816.F32.BF16 R4, R168.reuse, R136, R4 ;  /* 0x00000088a804723c */ /* 0x042fea0000041804 */
[C---:B------:R-:W-:Y:S02]  /*b7b0*/  FMUL.FTZ R58, R0.reuse, R58 ;  /* 0x0000003a003a7220 */ /* 0x040fe40000410000 */
[C---:B------:R-:W-:Y:S01]  /*b7c0*/  FMUL.FTZ R59, R0.reuse, R59 ;  /* 0x0000003b003b7220 */ /* 0x040fe20000410000 */
[C---:B------:R-:W-:Y:S01]  /*b7d0*/  HMMA.16816.F32.BF16 R8, R168.reuse, R138, R8 ;  /* 0x0000008aa808723c */ /* 0x040fe20000041808 */
[----:B------:R-:W1:Y:S01]  /*b7e0*/  LDSM.16.MT88.4 R136, [R237+0x4080] ;  /* 0x00408000ed88783b */ /* 0x000e620000004200 */
[----:B------:R-:W-:Y:S02]  /*b7f0*/  MUFU.EX2 R177, R174 ;  /* 0x000000ae00b17308 */ /* 0x000fe40000000800 */
[C---:B------:R-:W-:Y:S02]  /*b800*/  FMUL.FTZ R62, R0.reuse, R62 ;  /* 0x0000003e003e7220 */ /* 0x040fe40000410000 */
[C---:B------:R-:W-:Y:S02]  /*b810*/  FMUL.FTZ R63, R0.reuse, R63 ;  /* 0x0000003f003f7220 */ /* 0x040fe40000410000 */
[C---:B------:R-:W-:Y:S04]  /*b820*/  FMUL.FTZ R66, R0.reuse, R66 ;  /* 0x0000004200427220 */ /* 0x040fe80000410000 */
[----:B------:R-:W-:Y:S01]  /*b830*/  MUFU.EX2 R174, R153 ;  /* 0x0000009900ae7308 */ /* 0x000fe20000000800 */
        /* <DEDUP_REMOVED lines=11> */
[----:B------:R-:W2:Y:S01]  /*b8f0*/  MUFU.EX2 R175, R152 ;  /* 0x0000009800af7308 */ /* 0x000ea20000000800 */
[C---:B------:R-:W-:Y:S02]  /*b900*/  FMUL.FTZ R87, R0.reuse, R87 ;  /* 0x0000005700577220 */ /* 0x040fe40000410000 */
[C---:B------:R-:W-:Y:S02]  /*b910*/  FMUL.FTZ R90, R0.reuse, R90 ;  /* 0x0000005a005a7220 */ /* 0x040fe40000410000 */
[C---:B------:R-:W-:Y:S02]  /*b920*/  FMUL.FTZ R91, R0.reuse, R91 ;  /* 0x0000005b005b7220 */ /* 0x040fe40000410000 */
[C---:B------:R-:W-:Y:S01]  /*b930*/  FMUL.FTZ R94, R0.reuse, R94 ;  /* 0x0000005e005e7220 */ /* 0x040fe20000410000 */
[C---:B-1----:R-:W-:Y:S02]  /*b940*/  HMMA.16816.F32.BF16 R12, R168.reuse, R136, R12 ;  /* 0x00000088a80c723c */ /* 0x042fe4000004180c */
[----:B------:R-:W-:Y:S01]  /*b950*/  MUFU.EX2 R172, R157 ;  /* 0x0000009d00ac7308 */ /* 0x000fe20000000800 */
[C---:B------:R-:W-:Y:S02]  /*b960*/  FMUL.FTZ R95, R0.reuse, R95 ;  /* 0x0000005f005f7220 */ /* 0x040fe40000410000 */
[C---:B------:R-:W-:Y:S02]  /*b970*/  FMUL.FTZ R98, R0.reuse, R98 ;  /* 0x0000006200627220 */ /* 0x040fe40000410000 */
[C---:B------:R-:W-:Y:S01]  /*b980*/  FMUL.FTZ R99, R0.reuse, R99 ;  /* 0x0000006300637220 */ /* 0x040fe20000410000 */
[C---:B------:R-:W-:Y:S01]  /*b990*/  HMMA.16816.F32.BF16 R16, R168.reuse, R138, R16 ;  /* 0x0000008aa810723c */ /* 0x040fe20000041810 */
[----:B------:R-:W1:Y:S03]  /*b9a0*/  LDSM.16.MT88.4 R136, [R240+0x4080] ;  /* 0x00408000f088783b */ /* 0x000e660000004200 */
[----:B------:R-:W1:Y:S01]  /*b9b0*/  MUFU.EX2 R173, R156 ;  /* 0x0000009c00ad7308 */ /* 0x000e620000000800 */
[C---:B------:R-:W-:Y:S02]  /*b9c0*/  FMUL.FTZ R102, R0.reuse, R102 ;  /* 0x0000006600667220 */ /* 0x040fe40000410000 */
[C---:B------:R-:W-:Y:S02]  /*b9d0*/  FMUL.FTZ R103, R0.reuse, R103 ;  /* 0x0000006700677220 */ /* 0x040fe40000410000 */
[C---:B------:R-:W-:Y:S03]  /*b9e0*/  FMUL.FTZ R106, R0.reuse, R106 ;  /* 0x0000006a006a7220 */ /* 0x040fe60000410000 */
        /* <DEDUP_REMOVED lines=13> */
[----:B---3--:R-:W-:Y:S01]  /*bac0*/  FADD.FTZ R0, R132, R155 ;  /* 0x0000009b84007221 */ /* 0x008fe20000010000 */
[----:B------:R-:W-:Y:S01]  /*bad0*/  MOV R155, R145 ;  /* 0x00000091009b7202 */ /* 0x000fe20000000f00 */
[C---:B-1----:R-:W-:Y:S03]  /*bae0*/  HMMA.16816.F32.BF16 R20, R168.reuse, R136, R20 ;  /* 0x00000088a814723c */ /* 0x042fe60000041814 */
[C---:B------:R-:W-:Y:S04]  /*baf0*/  FADD.FTZ R0, R3.reuse, R0 ;  /* 0x0000000003007221 */ /* 0x040fe80000010000 */
[----:B------:R-:W-:Y:S01]  /*bb00*/  FADD.FTZ R0, R144, R0 ;  /* 0x0000000090007221 */ /* 0x000fe20000010000 */
[C---:B------:R-:W-:Y:S01]  /*bb10*/  HMMA.16816.F32.BF16 R24, R168.reuse, R138, R24 ;  /* 0x0000008aa818723c */ /* 0x040fe20000041818 */
[----:B------:R-:W1:Y:S03]  /*bb20*/  LDSM.16.MT88.4 R136, [R239+0x4080] ;  /* 0x00408000ef88783b */ /* 0x000e660000004200 */
[----:B----4-:R-:W-:Y:S04]  /*bb30*/  FADD.FTZ R0, R134, R0 ;  /* 0x0000000086007221 */ /* 0x010fe80000010000 */
        /* <DEDUP_REMOVED lines=39> */
[----:B------:R-:W1:Y:S03]  /*bdb0*/  MUFU.EX2 R132, R155 ;  /* 0x0000009b00847308 */ /* 0x000e660000000800 */
[----:B--2---:R-:W-:Y:S01]  /*bdc0*/  F2FP.BF16.PACK_AB R137, R178, R149 ;  /* 0x00000095b289723e */ /* 0x004fe200000010ff */
[----:B------:R-:W-:Y:S02]  /*bdd0*/  FADD.FTZ R3, R150, R148 ;  /* 0x0000009496037221 */ /* 0x000fe40000010000 */
[----:B------:R-:W-:Y:S02]  /*bde0*/  F2FP.BF16.PACK_AB R138, R134, R144 ;  /* 0x00000090868a723e */ /* 0x000fe400000010ff */
[----:B------:R-:W2:Y:S02]  /*bdf0*/  LDSM.16.MT88.4 R144, [R237+0x4880] ;  /* 0x00488000ed90783b */ /* 0x000ea40000004200 */
[----:B------:R-:W3:Y:S01]  /*be00*/  MUFU.EX2 R168, R154 ;  /* 0x0000009a00a87308 */ /* 0x000ee20000000800 */
[----:B-----5:R-:W-:Y:S02]  /*be10*/  F2FP.BF16.PACK_AB R139, R176, R177 ;  /* 0x000000b1b08b723e */ /* 0x020fe400000010ff */
[----:B------:R-:W-:Y:S02]  /*be20*/  F2FP.BF16.PACK_AB R169, R175, R174 ;  /* 0x000000aeafa9723e */ /* 0x000fe400000010ff */
[----:B------:R-:W-:Y:S03]  /*be30*/  F2FP.BF16.PACK_AB R171, R173, R172 ;  /* 0x000000acadab723e */ /* 0x000fe600000010ff */
[C---:B------:R-:W-:Y:S02]  /*be40*/  HMMA.16816.F32.BF16 R4, R136.reuse, R140, R4 ;  /* 0x0000008c8804723c */ /* 0x040fe40000041804 */
[----:B------:R-:W4:Y:S03]  /*be50*/  MUFU.EX2 R134, R159 ;  /* 0x0000009f00867308 */ /* 0x000f260000000800 */
[----:B-1----:R-:W-:Y:S03]  /*be60*/  FADD.FTZ R0, R132, R0 ;  /* 0x0000000084007221 */ /* 0x002fe60000010000 */
[C---:B------:R-:W-:Y:S01]  /*be70*/  HMMA.16816.F32.BF16 R8, R136.reuse, R142, R8 ;  /* 0x0000008e8808723c */ /* 0x040fe20000041808 */
[----:B------:R-:W1:Y:S03]  /*be80*/  LDSM.16.MT88.4 R140, [R240+0x4880] ;  /* 0x00488000f08c783b */ /* 0x000e660000004200 */
[----:B------:R-:W5:Y:S01]  /*be90*/  MUFU.EX2 R170, R158 ;  /* 0x0000009e00aa7308 */ /* 0x000f620000000800 */
[C---:B---3--:R-:W-:Y:S04]  /*bea0*/  FADD.FTZ R0, R168.reuse, R0 ;  /* 0x00000000a8007221 */ /* 0x048fe80000010000 */
[----:B------:R-:W-:Y:S03]  /*beb0*/  LDSM.16.MT88.4 R152, [R236+0x5080] ;  /* 0x00508000ec98783b */ /* 0x000fe60000004200 */
[----:B------:R-:W-:Y:S01]  /*bec0*/  F2FP.BF16.PACK_AB R168, R168, R132 ;  /* 0x00000084a8a8723e */ /* 0x000fe200000010ff */
[----:B----4-:R-:W-:Y:S01]  /*bed0*/  FADD.FTZ R0, R134, R0 ;  /* 0x0000000086007221 */ /* 0x010fe20000010000 */
[C---:B--2---:R-:W-:Y:S03]  /*bee0*/  HMMA.16816.F32.BF16 R12, R136.reuse, R144, R12 ;  /* 0x00000090880c723c */ /* 0x044fe6000004180c */
[C---:B-----5:R-:W-:Y:S01]  /*bef0*/  FADD.FTZ R132, R170.reuse, R0 ;  /* 0x00000000aa847221 */ /* 0x060fe20000010000 */
[----:B------:R-:W-:Y:S04]  /*bf00*/  F2FP.BF16.PACK_AB R170, R170, R134 ;  /* 0x00000086aaaa723e */ /* 0x000fe800000010ff */
[C---:B------:R-:W-:Y:S01]  /*bf10*/  HMMA.16816.F32.BF16 R16, R136.reuse, R146, R16 ;  /* 0x000000928810723c */ /* 0x040fe20000041810 */
[----:B------:R-:W2:Y:S03]  /*bf20*/  LDSM.16.MT88.4 R144, [R239+0x4880] ;  /* 0x00488000ef90783b */ /* 0x000ea60000004200 */
[----:B------:R-:W-:Y:S04]  /*bf30*/  FADD.FTZ R0, R149, R3 ;  /* 0x0000000395007221 */ /* 0x000fe80000010000 */
[----:B------:R-:W-:Y:S01]  /*bf40*/  FADD.FTZ R0, R178, R0 ;  /* 0x00000000b2007221 */ /* 0x000fe20000010000 */
[----:B------:R3:W-:Y:S01]  /*bf50*/  STL [R1+0x14], R132 ;  /* 0x0000148401007387 */ /* 0x0007e20000100800 */
[C---:B-1----:R-:W-:Y:S03]  /*bf60*/  HMMA.16816.F32.BF16 R20, R136.reuse, R140, R20 ;  /* 0x0000008c8814723c */ /* 0x042fe60000041814 */
[----:B------:R-:W-:Y:S04]  /*bf70*/  FADD.FTZ R0, R177, R0 ;  /* 0x00000000b1007221 */ /* 0x000fe80000010000 */
[----:B------:R-:W-:Y:S01]  /*bf80*/  FADD.FTZ R0, R176, R0 ;  /* 0x00000000b0007221 */ /* 0x000fe20000010000 */
[C---:B------:R-:W-:Y:S01]  /*bf90*/  HMMA.16816.F32.BF16 R24, R136.reuse, R142, R24 ;  /* 0x0000008e8818723c */ /* 0x040fe20000041818 */
[----:B------:R-:W1:Y:S03]  /*bfa0*/  LDSM.16.MT88.4 R140, [R236+0x6080] ;  /* 0x00608000ec8c783b */ /* 0x000e660000004200 */
[----:B------:R-:W-:Y:S04]  /*bfb0*/  FADD.FTZ R0, R174, R0 ;  /* 0x00000000ae007221 */ /* 0x000fe80000010000 */
[----:B------:R-:W-:Y:S04]  /*bfc0*/  FADD.FTZ R0, R175, R0 ;  /* 0x00000000af007221 */ /* 0x000fe80000010000 */
[----:B------:R-:W-:Y:S01]  /*bfd0*/  FADD.FTZ R0, R172, R0 ;  /* 0x00000000ac007221 */ /* 0x000fe20000010000 */
[----:B---3--:R-:W-:Y:S03]  /*bfe0*/  MOV R132, R2 ;  /* 0x0000000200847202 */ /* 0x008fe60000000f00 */
[----:B------:R-:W-:Y:S05]  /*bff0*/  FADD.FTZ R0, R173, R0 ;  /* 0x00000000ad007221 */ /* 0x000fea0000010000 */
[----:B------:R-:W-:Y:S01]  /*c000*/  STL [R1+0x18], R0 ;  /* 0x0000180001007387 */ /* 0x000fe20000100800 */
        /* <DEDUP_REMOVED lines=85> */
.L_x_1719:
        /* <DEDUP_REMOVED lines=44> */
.L_x_1733:
[----:B------:R-:W2:Y:S01]  /*c820*/  LDL.64 R26, [R1+0x40] ;  /* 0x00004000011a7983 */ /* 0x000ea20000100a00 */
[----:B------:R-:W-:Y:S01]  /*c830*/  USHF.R.S32.HI UR5, URZ, 0x1f, UR13 ;  /* 0x0000001f3f057899 */ /* 0x000fe2000801140d */
[----:B------:R-:W-:Y:S01]  /*c840*/  IMAD.MOV.U32 R133, RZ, RZ, c[0x0][0x208] ;  /* 0x00008200ff857624 */ /* 0x000fe200078e00ff */
[----:B------:R-:W-:Y:S01]  /*c850*/  UIMAD UR4, UR9, UR13, URZ ;  /* 0x0000000d090472a4 */ /* 0x000fe2000f8e023f */
[----:B------:R-:W3:Y:S01]  /*c860*/  LDL.64 R22, [R1+0x38] ;  /* 0x0000380001167983 */ /* 0x000ee20000100a00 */
[----:B------:R-:W-:Y:S01]  /*c870*/  UIMAD.WIDE.U32 UR14, UR10, UR13, URZ ;  /* 0x0000000d0a0e72a5 */ /* 0x000fe2000f8e003f */
[----:B------:R-:W-:Y:S01]  /*c880*/  IMAD.MOV.U32 R172, RZ, RZ, c[0x0][0x20c] ;  /* 0x00008300ffac7624 */ /* 0x000fe200078e00ff */
[----:B------:R-:W-:Y:S01]  /*c890*/  UIMAD UR4, UR5, UR10, UR4 ;  /* 0x0000000a050472a4 */ /* 0x000fe2000f8e0204 */
[----:B------:R-:W4:Y:S01]  /*c8a0*/  LDL R24, [R1+0x70] ;  /* 0x0000700001187983 */ /* 0x000f220000100800 */
[----:B------:R-:W-:Y:S04]  /*c8b0*/  DEPBAR.LE SB0, 0x0 ;  /* 0x000080000000791a */ /* 0x000fe80000000000 */
[----:B------:R-:W4:Y:S01]  /*c8c0*/  LDL R132, [R1+0x6c] ;  /* 0x00006c0001847983 */ /* 0x000f220000100800 */
[----:B------:R-:W-:Y:S02]  /*c8d0*/  UIADD3 UR4, UR15, UR4, URZ ;  /* 0x000000040f047290 */ /* 0x000fe4000fffe03f */
[----:B------:R-:W-:Y:S01]  /*c8e0*/  UISETP.GT.AND UP0, UPT, UR13, UR12, UPT ;  /* 0x0000000c0d00728c */ /* 0x000fe2000bf04270 */
[----:B------:R-:W4:Y:S04]  /*c8f0*/  LDL R171, [R1+0x68] ;  /* 0x0000680001ab7983 */ /* 0x000f280000100800 */
[----:B------:R-:W4:Y:S04]  /*c900*/  LDL R170, [R1+0x60] ;  /* 0x0000600001aa7983 */ /* 0x000f280000100800 */
[----:B------:R-:W4:Y:S04]  /*c910*/  LDL R169, [R1+0x64] ;  /* 0x0000640001a97983 */ /* 0x000f280000100800 */
[----:B------:R-:W4:Y:S04]  /*c920*/  LDL R168, [R1+0x5c] ;  /* 0x00005c0001a87983 */ /* 0x000f280000100800 */
[----:B------:R-:W4:Y:S04]  /*c930*/  LDL R25, [R1+0x1c] ;  /* 0x00001c0001197983 */ /* 0x000f280000100800 */
[----:B-1----:R1:W-:Y:S04]  /*c940*/  STL.64 [R1+0x88], R30 ;  /* 0x0000881e01007387 */ /* 0x0023e80000100a00 */
[----:B------:R1:W-:Y:S04]  /*c950*/  STL.64 [R1+0x80], R28 ;  /* 0x0000801c01007387 */ /* 0x0003e80000100a00 */
[----:B------:R-:W-:Y:S06]  /*c960*/  BAR.SYNC.DEFER_BLOCKING 0x0 ;  /* 0x0000000000007b1d */ /* 0x000fec0000010000 */
[----:B-----5:R-:W1:Y:S04]  /*c970*/  LDSM.16.M88.4 R8, [R135+0x14080] ;  /* 0x014080008708783b */ /* 0x020e680000000200 */
[----:B------:R-:W1:Y:S04]  /*c980*/  LDSM.16.M88.4 R16, [R135+0x14880] ;  /* 0x014880008710783b */ /* 0x000e680000000200 */
[----:B------:R-:W-:Y:S01]  /*c990*/  LDSM.16.M88.4 R176, [R252] ;  /* 0x00000000fcb0783b */ /* 0x000fe20000000200 */
[----:B-12---:R-:W-:Y:S04]  /*c9a0*/  IADD3 R0, P1, R26, UR14, RZ ;  /* 0x0000000e1a007c10 */ /* 0x006fe8000ff3e0ff */
[----:B---3--:R-:W-:Y:S02]  /*c9b0*/  IADD3.X R4, R23, UR4, RZ, P1, !PT ;  /* 0x0000000417047c10 */ /* 0x008fe40008ffe4ff */
[----:B------:R-:W-:Y:S02]  /*c9c0*/  LEA R14, P1, R0, c[0x0][0x1f8], 0x1 ;  /* 0x00007e00000e7a11 */ /* 0x000fe400078208ff */
[----:B----4-:R-:W-:Y:S02]  /*c9d0*/  IADD3 R3, P0, R24, UR14, RZ ;  /* 0x0000000e18037c10 */ /* 0x010fe4000ff1e0ff */
[----:B------:R-:W-:Y:S02]  /*c9e0*/  LEA.HI.X R15, R0, c[0x0][0x1fc], R4, 0x1, P1 ;  /* 0x00007f00000f7a11 */ /* 0x000fe400008f0c04 */
[----:B------:R-:W-:Y:S02]  /*c9f0*/  IADD3.X R5, R132, UR4, RZ, P0, !PT ;  /* 0x0000000484057c10 */ /* 0x000fe400087fe4ff */
[----:B------:R-:W-:Y:S02]  /*ca00*/  LEA R12, P0, R3, c[0x0][0x1f8], 0x1 ;  /* 0x00007e00030c7a11 */ /* 0x000fe400078008ff */
[----:B------:R-:W-:Y:S02]  /*ca10*/  IADD3 R0, P1, R171, UR14, RZ ;  /* 0x0000000eab007c10 */ /* 0x000fe4000ff3e0ff */
[----:B------:R-:W-:Y:S02]  /*ca20*/  LEA.HI.X R13, R3, c[0x0][0x1fc], R5, 0x1, P0 ;  /* 0x00007f00030d7a11 */ /* 0x000fe400000f0c05 */
[----:B------:R-:W-:Y:S02]  /*ca30*/  LEA R6, P0, R0, c[0x0][0x1f8], 0x1 ;  /* 0x00007e0000067a11 */ /* 0x000fe400078008ff */
[----:B------:R-:W-:Y:S02]  /*ca40*/  IADD3.X R3, R169, UR4, RZ, P1, !PT ;  /* 0x00000004a9037c10 */ /* 0x000fe40008ffe4ff */
[----:B------:R-:W-:Y:S02]  /*ca50*/  IADD3 R4, P1, R170, UR14, RZ ;  /* 0x0000000eaa047c10 */ /* 0x000fe4000ff3e0ff */
[----:B------:R-:W-:Y:S02]  /*ca60*/  LEA.HI.X R7, R0, c[0x0][0x1fc], R3, 0x1, P0 ;  /* 0x00007f0000077a11 */ /* 0x000fe400000f0c03 */
[----:B------:R-:W-:Y:S02]  /*ca70*/  IADD3.X R21, R168, UR4, RZ, P1, !PT ;  /* 0x00000004a8157c10 */ /* 0x000fe40008ffe4ff */
[C---:B------:R-:W-:Y:S02]  /*ca80*/  LEA R20, P2, R4.reuse, c[0x0][0x1f8], 0x1 ;  /* 0x00007e0004147a11 */ /* 0x040fe400078408ff */
[C---:B------:R-:W-:Y:S02]  /*ca90*/  @!P3 LEA R3, P0, R133.reuse, UR14, 0x5 ;  /* 0x0000000e8503bc11 */ /* 0x040fe4000f8028ff */
[----:B------:R-:W-:Y:S02]  /*caa0*/  LEA.HI.X R21, R4, c[0x0][0x1fc], R21, 0x1, P2 ;  /* 0x00007f0004157a11 */ /* 0x000fe400010f0c15 */
[----:B------:R-:W-:Y:S02]  /*cab0*/  @!P3 LEA.HI.X R0, R133, UR4, R172, 0x5, P0 ;  /* 0x000000048500bc11 */ /* 0x000fe400080f2cac */
[C---:B------:R-:W-:Y:S01]  /*cac0*/  @!P3 IADD3 R5, P1, R3.reuse, R26, RZ ;  /* 0x0000001a0305b210 */ /* 0x040fe20007f3e0ff */
[----:B------:R-:W2:Y:S01]  /*cad0*/  LDL R172, [R1] ;  /* 0x0000000001ac7983 */ /* 0x000ea20000100800 */
[----:B------:R-:W-:Y:S02]  /*cae0*/  @!P3 IADD3 R4, P0, R3, R24, RZ ;  /* 0x000000180304b210 */ /* 0x000fe40007f1e0ff */
[----:B------:R-:W-:Y:S01]  /*caf0*/  LOP3.LUT P2, RZ, R25, 0x1, RZ, 0xc0, !PT ;  /* 0x0000000119ff7812 */ /* 0x000fe2000784c0ff */
[C---:B------:R-:W-:Y:S01]  /*cb00*/  @!P3 IMAD.X R23, R0.reuse, 0x1, R23, P1 ;  /* 0x000000010017b824 */ /* 0x040fe200008e0617 */
[C---:B------:R-:W-:Y:S01]  /*cb10*/  @!P3 LEA R22, P1, R5.reuse, c[0x0][0x1f8], 0x1 ;  /* 0x00007e000516ba11 */ /* 0x040fe200078208ff */
[----:B------:R-:W-:Y:S01]  /*cb20*/  @!P3 IMAD.X R133, R0, 0x1, R132, P0 ;  /* 0x000000010085b824 */ /* 0x000fe200000e0684 */
[C---:B------:R-:W-:Y:S01]  /*cb30*/  @!P3 LEA R132, P0, R4.reuse, c[0x0][0x1f8], 0x1 ;  /* 0x00007e000484ba11 */ /* 0x040fe200078008ff */
[----:B------:R-:W1:Y:S01]  /*cb40*/  LDSM.16.M88.4 R24, [R135+0x15080] ;  /* 0x015080008718783b */ /* 0x000e620000000200 */
[----:B------:R-:W-:Y:S02]  /*cb50*/  @!P3 LEA.HI.X R23, R5, c[0x0][0x1fc], R23, 0x1, P1 ;  /* 0x00007f000517ba11 */ /* 0x000fe400008f0c17 */
[C---:B------:R-:W-:Y:S02]  /*cb60*/  @!P3 IADD3 R5, P1, R3.reuse, R171, RZ ;  /* 0x000000ab0305b210 */ /* 0x040fe40007f3e0ff */
[----:B------:R-:W-:Y:S02]  /*cb70*/  @!P3 LEA.HI.X R133, R4, c[0x0][0x1fc], R133, 0x1, P0 ;  /* 0x00007f000485ba11 */ /* 0x000fe400000f0c85 */
[----:B------:R-:W-:Y:S01]  /*cb80*/  @!P3 IADD3 R3, P0, R3, R170, RZ ;  /* 0x000000aa0303b210 */ /* 0x000fe20007f1e0ff */
[C---:B------:R-:W-:Y:S01]  /*cb90*/  @!P3 IMAD.X R4, R0.reuse, 0x1, R169, P1 ;  /* 0x000000010004b824 */ /* 0x040fe200008e06a9 */
[----:B------:R-:W-:Y:S03]  /*cba0*/  @!P3 LEA R30, P1, R5, c[0x0][0x1f8], 0x1 ;  /* 0x00007e00051eba11 */ /* 0x000fe600078208ff */
[----:B------:R-:W-:Y:S01]  /*cbb0*/  @!P3 IMAD.X R0, R0, 0x1, R168, P0 ;  /* 0x000000010000b824 */ /* 0x000fe200000e06a8 */
[----:B------:R-:W-:Y:S01]  /*cbc0*/  @!P3 LEA R28, P0, R3, c[0x0][0x1f8], 0x1 ;  /* 0x00007e00031cba11 */ /* 0x000fe200078008ff */
[----:B------:R-:W3:Y:S01]  /*cbd0*/  LDSM.16.M88.4 R168, [R242] ;  /* 0x00000000f2a8783b */ /* 0x000ee20000000200 */
[----:B------:R-:W-:Y:S02]  /*cbe0*/  @!P3 LEA.HI.X R31, R5, c[0x0][0x1fc], R4, 0x1, P1 ;  /* 0x00007f00051fba11 */ /* 0x000fe400008f0c04 */
[----:B------:R-:W-:Y:S02]  /*cbf0*/  @!P3 LEA.HI.X R29, R3, c[0x0][0x1fc], R0, 0x1, P0 ;  /* 0x00007f00031dba11 */ /* 0x000fe400000f0c00 */
[----:B------:R-:W4:Y:S01]  /*cc00*/  LDL R0, [R1+0x4] ;  /* 0x0000040001007983 */ /* 0x000f220000100800 */
[----:B------:R-:W-:Y:S03]  /*cc10*/  PLOP3.LUT P0, PT, PT, PT, UP0, 0x40, 0x0 ;  /* 0x000000000000781c */ /* 0x000fe60003f0e808 */
[----:B--2---:R-:W2:Y:S04]  /*cc20*/  LDSM.16.M88.4 R172, [R172] ;  /* 0x00000000acac783b */ /* 0x004ea80000000200 */
[----:B------:R-:W-:Y:S01]  /*cc30*/  @!PT LDS RZ, [RZ] ;  /* 0x00000000fffff984 */ /* 0x000fe20000000800 */
[----:B------:R-:W-:Y:S01]  /*cc40*/  @!PT LDS RZ, [RZ] ;  /* 0x00000000fffff984 */ /* 0x000fe20000000800 */
[----:B------:R-:W-:Y:S01]  /*cc50*/  @!PT LDS RZ, [RZ] ;  /* 0x00000000fffff984 */ /* 0x000fe20000000800 */
[----:B----4-:R4:W-:Y:S04]  /*cc60*/  LDGSTS.E.BYPASS.LTC128B.128 [R0+0x4080], [R14.64], !P2 ;  /* 0x040800000e007fae */ /* 0x0109e8000d101d58 */
[----:B------:R4:W-:Y:S04]  /*cc70*/  LDGSTS.E.BYPASS.LTC128B.128 [R0+0x5880], [R12.64], !P6 ;  /* 0x058800000c007fae */ /* 0x0009e8000f101d58 */
[----:B------:R1:W-:Y:S04]  /*cc80*/  LDGSTS.E.BYPASS.LTC128B.128 [R0+0x7080], [R6.64], !P5 ;  /* 0x0708000006007fae */ /* 0x0003e8000e901d58 */
[----:B------:R2:W-:Y:S04]  /*cc90*/  LDGSTS.E.BYPASS.LTC128B.128 [R0+0x8880], [R20.64], !P4 ;  /* 0x0888000014007fae */ /* 0x0005e8000e101d58 */
[----:B------:R2:W-:Y:S04]  /*cca0*/  @!P3 LDGSTS.E.BYPASS.LTC128B.128 [R0+0x5080], [R22.64], !P2 ;  /* 0x050800001600bfae */ /* 0x0005e8000d101d58 */
[----:B------:R2:W-:Y:S04]  /*ccb0*/  @!P3 LDGSTS.E.BYPASS.LTC128B.128 [R0+0x6880], [R132.64], !P6 ;  /* 0x068800008400bfae */ /* 0x0005e8000f101d58 */
[----:B------:R2:W-:Y:S04]  /*ccc0*/  @!P3 LDGSTS.E.BYPASS.LTC128B.128 [R0+0x8080], [R30.64], !P5 ;  /* 0x080800001e00bfae */ /* 0x0005e8000e901d58 */
[----:B------:R3:W-:Y:S04]  /*ccd0*/  @!P3 LDGSTS.E.BYPASS.LTC128B.128 [R0+0x9880], [R28.64], !P4 ;  /* 0x098800001c00bfae */ /* 0x0007e8000e101d58 */
[----:B------:R-:W0:Y:S01]  /*cce0*/  LDGDEPBAR ;  /* 0x00000000000079af */ /* 0x000e220000000000 */
[C---:B-1----:R-:W-:Y:S08]  /*ccf0*/  HMMA.16816.F32.BF16 R4, R160.reuse, R8, RZ ;  /* 0x00000008a004723c */ /* 0x042ff000000418ff */
[C---:B------:R-:W-:Y:S08]  /*cd00*/  HMMA.16816.F32.BF16 R8, R160.reuse, R10, RZ ;  /* 0x0000000aa008723c */ /* 0x040ff000000418ff */
[C---:B----4-:R-:W-:Y:S01]  /*cd10*/  HMMA.16816.F32.BF16 R12, R160.reuse, R16, RZ ;  /* 0x00000010a00c723c */ /* 0x050fe200000418ff */
[----:B--2---:R1:W5:Y:S04]  /*cd20*/  LDL.LU.64 R30, [R1+0x88] ;  /* 0x00008800011e7983 */ /* 0x0043680000300a00 */
[----:B---3--:R1:W5:Y:S03]  /*cd30*/  LDL.LU.64 R28, [R1+0x80] ;  /* 0x00008000011c7983 */ /* 0x0083660000300a00 */
[C---:B------:R-:W-:Y:S08]  /*cd40*/  HMMA.16816.F32.BF16 R16, R160.reuse, R18, RZ ;  /* 0x00000012a010723c */ /* 0x040ff000000418ff */
[C---:B------:R-:W-:Y:S08]  /*cd50*/  HMMA.16816.F32.BF16 R20, R160.reuse, R24, RZ ;  /* 0x00000018a014723c */ /* 0x040ff000000418ff */
[----:B------:R-:W-:Y:S08]  /*cd60*/  HMMA.16816.F32.BF16 R24, R160, R26, RZ ;  /* 0x0000001aa018723c */ /* 0x000ff000000418ff */
[C---:B------:R-:W-:Y:S08]  /*cd70*/  HMMA.16816.F32.BF16 R4, R164.reuse, R168, R4 ;  /* 0x000000a8a404723c */ /* 0x040ff00000041804 */
[C---:B------:R-:W-:Y:S01]  /*cd80*/  HMMA.16816.F32.BF16 R8, R164.reuse, R170, R8 ;  /* 0x000000aaa408723c */ /* 0x040fe20000041808 */
[----:B------:R-:W2:Y:S07]  /*cd90*/  LDSM.16.M88.4 R168, [R241+0x14080] ;  /* 0x01408000f1a8783b */ /* 0x000eae0000000200 */
[C---:B------:R-:W-:Y:S08]  /*cda0*/  HMMA.16816.F32.BF16 R12, R164.reuse, R172, R12 ;  /* 0x000000aca40c723c */ /* 0x040ff0000004180c */
        /* <DEDUP_REMOVED lines=121> */
[----:B------:R-:W4:Y:S01]  /*d540*/  LDSM.16.M88.4 R176, [R238+0x5800] ;  /* 0x00580000eeb0783b */ /* 0x000f220000000200 */
[----:B------:R-:W-:Y:S04]  /*d550*/  DEPBAR.LE SB0, 0x0 ;  /* 0x000080000000791a */ /* 0x000fe80000000000 */
[----:B------:R-:W-:Y:S02]  /*d560*/  BAR.SYNC.DEFER_BLOCKING 0x0 ;  /* 0x0000000000007b1d */ /* 0x000fe40000010000 */
[C---:B--2---:R-:W-:Y:S08]  /*d570*/  HMMA.16816.F32.BF16 R4, R232.reuse, R168, R4 ;  /* 0x000000a8e804723c */ /* 0x044ff00000041804 */
[C---:B------:R-:W-:Y:S08]  /*d580*/  HMMA.16816.F32.BF16 R8, R232.reuse, R170, R8 ;  /* 0x000000aae808723c */ /* 0x040ff00000041808 */
[C---:B---3--:R-:W-:Y:S08]  /*d590*/  HMMA.16816.F32.BF16 R12, R232.reuse, R172, R12 ;  /* 0x000000ace80c723c */ /* 0x048ff0000004180c */
[C---:B------:R-:W-:Y:S08]  /*d5a0*/  HMMA.16816.F32.BF16 R16, R232.reuse, R174, R16 ;  /* 0x000000aee810723c */ /* 0x040ff00000041810 */
[C---:B----4-:R-:W-:Y:S08]  /*d5b0*/  HMMA.16816.F32.BF16 R20, R232.reuse, R176, R20 ;  /* 0x000000b0e814723c */ /* 0x050ff00000041814 */
[----:B------:R-:W-:Y:S01]  /*d5c0*/  HMMA.16816.F32.BF16 R24, R232, R178, R24 ;  /* 0x000000b2e818723c */ /* 0x000fe20000041818 */
[----:B------:R-:W-:-:S07]  /*d5d0*/  @P0 BRA `(.L_x_1724) ;  /* 0x0000046000000947 */ /* 0x000fce0003800000 */
[----:B-1----:R-:W2:Y:S01]  /*d5e0*/  LDL R174, [R1+0x8] ;  /* 0x0000080001ae7983 */ /* 0x002ea20000100800 */
        /* <DEDUP_REMOVED lines=18> */
[----:B------:R-:W4:Y:S01]  /*d710*/  LDL R168, [R1+0x20] ;  /* 0x0000200001a87983 */ /* 0x000f220000100800 */
        /* <DEDUP_REMOVED lines=50> */
.L_x_1724:
[----:B-1----:R-:W2:Y:S01]  /*da40*/  LDL R132, [R1+0x78] ;  /* 0x0000780001847983 */ /* 0x002ea20000100800 */
        /* <DEDUP_REMOVED lines=36> */
.L_x_1727:
[----:B------:R-:W-:Y:S04]  /*dc90*/  MOV R171, c[0x0][0x32c] ;  /* 0x0000cb0000ab7a02 */ /* 0x000fe80000000f00 */
[----:B------:R-:W-:Y:S11]  /*dca0*/  ISETP.NE.AND P0, PT, R171, 0x1, PT ;  /* 0x00000001ab00780c */ /* 0x000ff60003f05270 */
[----:B------:R-:W-:Y:S02]  /*dcb0*/  @!UPT UIADD3 URZ, URZ, URZ, URZ ;  /* 0x0000003f3f3ff290 */ /* 0x000fe4000fffe03f */
[----:B------:R-:W-:Y:S05]  /*dcc0*/  @P0 IMAD.HI.U32 R171, R132, c[0x0][0x330], RZ ;  /* 0x0000cc0084ab0a27 */ /* 0x000fea00078e00ff */
[----:B------:R-:W-:Y:S02]  /*dcd0*/  @P0 SHF.R.U32.HI R132, RZ, c[0x0][0x334], R171 ;  /* 0x0000cd00ff840a19 */ /* 0x000fe400000116ab */
.L_x_1728:
[----:B------:R-:W-:Y:S05]  /*dce0*/  BSYNC B0 ;  /* 0x0000000000007941 */ /* 0x000fea0003800000 */
.L_x_1726:
[----:B------:R-:W-:Y:S05]  /*dcf0*/  IMAD R132, R132, c[0x0][0x32c], R170 ;  /* 0x0000cb0084847a24 */ /* 0x000fea00078e02aa */
[----:B------:R-:W-:Y:S02]  /*dd00*/  IMNMX R0, R0, R132, !PT ;  /* 0x0000008400007217 */ /* 0x000fe40007800200 */
[----:B------:R-:W-:Y:S04]  /*dd10*/  IADD3 R132, R132, c[0x0][0x32c], RZ ;  /* 0x0000cb0084847a10 */ /* 0x000fe80007ffe0ff */
[----:B------:R-:W-:Y:S02]  /*dd20*/  IMNMX R3, R3, R132, PT ;  /* 0x0000008403037217 */ /* 0x000fe40003800200 */
.L_x_1725:
        /* <DEDUP_REMOVED lines=87> */
.L_x_1731:
[----:B------:R-:W-:Y:S04]  /*e2a0*/  MOV R5, c[0x0][0x32c] ;  /* 0x0000cb0000057a02 */ /* 0x000fe80000000f00 */
[----:B------:R-:W-:Y:S11]  /*e2b0*/  ISETP.NE.AND P0, PT, R5, 0x1, PT ;  /* 0x000000010500780c */ /* 0x000ff60003f05270 */
[----:B------:R-:W-:Y:S02]  /*e2c0*/  @!UPT UIADD3 URZ, URZ, URZ, URZ ;  /* 0x0000003f3f3ff290 */ /* 0x000fe4000fffe03f */
[----:B------:R-:W-:Y:S05]  /*e2d0*/  @P0 IMAD.HI.U32 R5, R0, c[0x0][0x330], RZ ;  /* 0x0000cc0000050a27 */ /* 0x000fea00078e00ff */
[----:B------:R-:W-:Y:S02]  /*e2e0*/  @P0 SHF.R.U32.HI R0, RZ, c[0x0][0x334], R5 ;  /* 0x0000cd00ff000a19 */ /* 0x000fe40000011605 */
.L_x_1732:
[----:B------:R-:W-:Y:S05]  /*e2f0*/  BSYNC B0 ;  /* 0x0000000000007941 */ /* 0x000fea0003800000 */
.L_x_1730:
[----:B------:R-:W-:Y:S05]  /*e300*/  IMAD R0, R0, c[0x0][0x32c], R170 ;  /* 0x0000cb0000007a24 */ /* 0x000fea00078e02aa */
[----:B------:R-:W-:Y:S02]  /*e310*/  IMNMX R3, R3, R0, !PT ;  /* 0x0000000003037217 */ /* 0x000fe40007800200 */
[----:B------:R-:W-:Y:S04]  /*e320*/  IADD3 R0, R0, c[0x0][0x32c], RZ ;  /* 0x0000cb0000007a10 */ /* 0x000fe80007ffe0ff */
[----:B------:R-:W-:Y:S02]  /*e330*/  IMNMX R4, R4, R0, PT ;  /* 0x0000000004047217 */ /* 0x000fe40003800200 */
.L_x_1729:
        /* <DEDUP_REMOVED lines=63> */
[----:B------:R-:W-:Y:S01]  /*e730*/  ISETP.LT.OR P0, PT, R4, 0x9, P0 ;  /* 0x000000090400780c */ /* 0x000fe20000701670 */
[----:B------:R-:W-:Y:S01]  /*e740*/  UISETP.NE.AND UP0, UPT, UR14, URZ, UPT ;  /* 0x0000003f0e00728c */ /* 0x000fe2000bf05270 */
[----:B------:R-:W1:Y:S02]  /*e750*/  MUFU.EX2 R2, R0 ;  /* 0x0000000000027308 */ /* 0x000e640000000800 */
        /* <DEDUP_REMOVED lines=10> */
[----:B------:R-:W3:Y:S01]  /*e800*/  MUFU.EX2 R9, R9 ;  /* 0x0000000900097308 */ /* 0x000ee20000000800 */
[----:B------:R-:W-:Y:S02]  /*e810*/  FSEL R174, R14, -INF , !P0 ;  /* 0xff8000000eae7808 */ /* 0x000fe40004000000 */
[----:B------:R-:W-:Y:S01]  /*e820*/  ISETP.GT.AND P0, PT, R3, 0x11, P2 ;  /* 0x000000110300780c */ /* 0x000fe20001704270 */
[----:B-1----:R-:W-:Y:S01]  /*e830*/  FMUL.FTZ R20, R2, R140 ;  /* 0x0000008c02147220 */ /* 0x002fe20000410000 */
[----:B------:R-:W-:Y:S01]  /*e840*/  ISETP.LT.OR P1, PT, R4, 0x19, P1 ;  /* 0x000000190400780c */ /* 0x000fe20000f21670 */
[----:B------:R-:W-:Y:S01]  /*e850*/  FMUL.FTZ R12, R2, R148 ;  /* 0x00000094020c7220 */ /* 0x000fe20000410000 */
[----:B------:R-:W-:Y:S01]  /*e860*/  ISETP.LT.OR P0, PT, R4, 0x12, P0 ;  /* 0x000000120400780c */ /* 0x000fe20000701670 */
[----:B-----5:R-:W-:Y:S01]  /*e870*/  FMUL.FTZ R28, R2, R28 ;  /* 0x0000001c021c7220 */ /* 0x020fe20000410000 */
[----:B------:R-:W-:Y:S01]  /*e880*/  FSEL R175, R18, -INF , !P1 ;  /* 0xff80000012af7808 */ /* 0x000fe20004800000 */
[C---:B------:R-:W-:Y:S01]  /*e890*/  FMUL.FTZ R29, R2.reuse, R29 ;  /* 0x0000001d021d7220 */ /* 0x040fe20000410000 */
        /* <DEDUP_REMOVED lines=83> */
[----:B---3--:R-:W-:Y:S03]  /*edd0*/  F2FP.BF16.PACK_AB R170, R9, R8 ;  /* 0x0000000809aa723e */ /* 0x008fe600000010ff */
        /* <DEDUP_REMOVED lines=30> */
[----:B------:R-:W-:Y:S01]  /*efc0*/  MOV R149, R11 ;  /* 0x0000000b00957202 */ /* 0x000fe20000000f00 */
[----:B------:R-:W-:Y:S01]  /*efd0*/  FADD.FTZ R0, -R0, R134 ;  /* 0x0000008600007221 */ /* 0x000fe20000010100 */
[----:B------:R-:W-:Y:S01]  /*efe0*/  MUFU.EX2 R152, R152 ;  /* 0x0000009800987308 */ /* 0x000fe20000000800 */
[----:B------:R-:W-:Y:S02]  /*eff0*/  FMUL.FTZ R134, R3, c[0x0][0x2d0] ;  /* 0x0000b40003867a20 */ /* 0x000fe40000410000 */
[----:B------:R-:W-:Y:S02]  /*f000*/  FMUL.FTZ R0, R0, c[0x0][0x2d0] ;  /* 0x0000b40000007a20 */ /* 0x000fe40000410000 */
[----:B------:R-:W-:Y:S01]  /*f010*/  FMUL.FTZ R9, R2, R153 ;  /* 0x0000009902097220 */ /* 0x000fe20000410000 */
[----:B------:R-:W-:Y:S02]  /*f020*/  FSEL R134, R134, RZ, P0 ;  /* 0x000000ff86867208 */ /* 0x000fe40000000000 */
[----:B------:R-:W-:Y:S01]  /*f030*/  MOV R153, R24 ;  /* 0x0000001800997202 */ /* 0x000fe20000000f00 */
[----:B------:R-:W-:Y:S01]  /*f040*/  FMUL.FTZ R24, R2, R136 ;  /* 0x0000008802187220 */ /* 0x000fe20000410000 */
[----:B------:R-:W1:Y:S01]  /*f050*/  MUFU.EX2 R0, R0 ;  /* 0x0000000000007308 */ /* 0x000e620000000800 */
[--C-:B------:R-:W-:Y:S01]  /*f060*/  FFMA.FTZ R169, R6, c[0x0][0x2d0], -R134.reuse ;  /* 0x0000b40006a97a23 */ /* 0x100fe20000010886 */
[----:B------:R-:W-:Y:S01]  /*f070*/  PLOP3.LUT P0, PT, PT, PT, UP0, 0x80, 0x0 ;  /* 0x000000000000781c */ /* 0x000fe20003f0f008 */
[--C-:B------:R-:W-:Y:S02]  /*f080*/  FFMA.FTZ R7, R7, c[0x0][0x2d0], -R134.reuse ;  /* 0x0000b40007077a23 */ /* 0x100fe40000010886 */
[--C-:B------:R-:W-:Y:S05]  /*f090*/  FFMA.FTZ R2, R10, c[0x0][0x2d0], -R134.reuse ;  /* 0x0000b4000a027a23 */ /* 0x100fea0000010886 */
        /* <DEDUP_REMOVED lines=18> */
[C---:B---3--:R-:W-:Y:S01]  /*f1c0*/  FMUL.FTZ R7, R0.reuse, R159 ;  /* 0x0000009f00077220 */ /* 0x048fe20000410000 */
[----:B------:R-:W-:Y:S01]  /*f1d0*/  MOV R159, R140 ;  /* 0x0000008c009f7202 */ /* 0x000fe20000000f00 */
        /* <DEDUP_REMOVED lines=57> */
[----:B----4-:R-:W-:Y:S01]  /*f570*/  F2FP.BF16.PACK_AB R169, R144, R169 ;  /* 0x000000a990a9723e */ /* 0x010fe200000010ff */
[--C-:B------:R-:W-:Y:S01]  /*f580*/  FFMA.FTZ R0, R172, c[0x0][0x2d0], -R134.reuse ;  /* 0x0000b400ac007a23 */ /* 0x100fe20000010886 */
[----:B------:R-:W-:Y:S01]  /*f590*/  LDSM.16.MT88.4 R140, [R236+0x4880] ;  /* 0x00488000ec8c783b */ /* 0x000fe20000004200 */
        /* <DEDUP_REMOVED lines=16> */
[----:B------:R-:W-:Y:S10]  /*f6a0*/  MUFU.EX2 R176, R159 ;  /* 0x0000009f00b07308 */ /* 0x000ff40000000800 */
        /* <DEDUP_REMOVED lines=181> */
.L_x_1723:
        /* <DEDUP_REMOVED lines=157> */
.L_x_1691:
        /* <DEDUP_REMOVED lines=115> */
[----:B------:R-:W-:Y:S01]  /*11300*/  IMAD R9, R4, c[0x0][0x3e4], R9 ;  /* 0x0000f90004097a24 */ /* 0x000fe200078e0209 */
[----:B------:R-:W-:Y:S01]  /*11310*/  ISETP.GE.OR P5, PT, R5, R80, P0 ;  /* 0x000000500500720c */ /* 0x000fe200007a6670 */
[----:B------:R-:W-:Y:S01]  /*11320*/  IMAD.MOV.U32 R4, RZ, RZ, R8 ;  /* 0x000000ffff047224 */ /* 0x000fe200078e0008 */
[----:B------:R-:W-:Y:S01]  /*11330*/  @P3 SHF.R.U32.HI R4, RZ, c[0x0][0x4f0], R3 ;  /* 0x00013c00ff043a19 */ /* 0x000fe20000011603 */
[----:B------:R-:W-:Y:S01]  /*11340*/  IMAD.SHL.U32 R2, R10, 0x2, RZ ;  /* 0x000000020a027824 */ /* 0x000fe200078e00ff */
[----:B------:R-:W-:Y:S01]  /*11350*/  SHF.R.S32.HI R10, RZ, 0x1f, R12 ;  /* 0x0000001fff0a7819 */ /* 0x000fe2000001140c */
[----:B------:R-:W-:Y:S01]  /*11360*/  IMAD.IADD R7, R7, 0x1, R9 ;  /* 0x0000000107077824 */ /* 0x000fe200078e0209 */
[----:B------:R-:W-:-:S02]  /*11370*/  SHF.R.S32.HI R5, RZ, 0x1f, R4 ;  /* 0x0000001fff057819 */ /* 0x000fc40000011404 */
[----:B------:R-:W-:Y:S01]  /*11380*/  IADD3 R16, P0, R4, R16, RZ ;  /* 0x0000001004107210 */ /* 0x000fe20007f1e0ff */
[----:B------:R-:W-:Y:S01]  /*11390*/  IMAD R10, R10, c[0x0][0x3d8], RZ ;  /* 0x0000f6000a0a7a24 */ /* 0x000fe200078e02ff */
[C---:B------:R-:W-:Y:S01]  /*113a0*/  IADD3 R9, R2.reuse, 0x80, RZ ;  /* 0x0000008002097810 */ /* 0x040fe20007ffe0ff */
[----:B------:R-:W-:Y:S01]  /*113b0*/  STS [R2+0x80], R41 ;  /* 0x0000802902007388 */ /* 0x000fe20000000800 */
[----:B------:R-:W-:Y:S01]  /*113c0*/  IADD3.X R17, R5, R17, R21, P0, !PT ;  /* 0x0000001105117210 */ /* 0x000fe200007fe415 */
[----:B------:R-:W-:Y:S01]  /*113d0*/  IMAD.MOV R5, RZ, RZ, -R4 ;  /* 0x000000ffff057224 */ /* 0x000fe200078e0a04 */
[----:B------:R-:W-:Y:S01]  /*113e0*/  IADD3 R3, R2, 0x70, RZ ;  /* 0x0000007002037810 */ /* 0x000fe20007ffe0ff */
[C---:B------:R-:W-:Y:S01]  /*113f0*/  IMAD R20, R12.reuse, c[0x0][0x3dc], R10 ;  /* 0x0000f7000c147a24 */ /* 0x040fe200078e020a */
[----:B------:R-:W-:Y:S01]  /*11400*/  @P4 IADD3 R3, R9, 0x10, RZ ;  /* 0x0000001009034810 */ /* 0x000fe20007ffe0ff */
[----:B------:R-:W-:Y:S01]  /*11410*/  IMAD R5, R5, c[0x0][0x4e8], R8 ;  /* 0x00013a0005057a24 */ /* 0x000fe200078e0208 */
[----:B------:R-:W-:Y:S01]  /*11420*/  STS [R2+0x480], R158 ;  /* 0x0004809e02007388 */ /* 0x000fe20000000800 */
[----:B------:R-:W-:Y:S01]  /*11430*/  IMAD.MOV.U32 R8, RZ, RZ, 0x40 ;  /* 0x00000040ff087424 */ /* 0x000fe200078e00ff */
[----:B------:R-:W-:Y:S01]  /*11440*/  F2FP.BF16.PACK_AB R48, R49, R48 ;  /* 0x000000303130723e */ /* 0x000fe200000010ff */
[----:B------:R-:W-:Y:S01]  /*11450*/  IMAD.MOV.U32 R9, RZ, RZ, 0x20 ;  /* 0x00000020ff097424 */ /* 0x000fe200078e00ff */
        /* <DEDUP_REMOVED lines=106> */
[----:B------:R-:W-:Y:S04]  /*11b00*/  STS [R4+0xc080], R27 ;  /* 0x00c0801b04007388 */ /* 0x000fe80000000800 */
[----:B------:R4:W-:Y:S04]  /*11b10*/  STS [R4+0xc480], R110 ;  /* 0x00c4806e04007388 */ /* 0x0009e80000000800 */
[----:B------:R-:W-:Y:S01]  /*11b20*/  STS [R15+0xc000], R26 ;  /* 0x00c0001a0f007388 */ /* 0x000fe20000000800 */
[----:B-1----:R-:W-:-:S03]  /*11b30*/  LEA R29, P0, R12, c[0x0][0x380], 0x1 ;  /* 0x0000e0000c1d7a11 */ /* 0x002fc600078008ff */
[----:B------:R-:W-:Y:S01]  /*11b40*/  STS [R15+0xc400], R114 ;  /* 0x00c400720f007388 */ /* 0x000fe20000000800 */
[----:B--2---:R-:W-:-:S03]  /*11b50*/  IMAD.IADD R2, R13, 0x1, R20 ;  /* 0x000000010d027824 */ /* 0x004fc600078e0214 */
[----:B------:R-:W-:Y:S02]  /*11b60*/  STS [R6+0xc080], R25 ;  /* 0x00c0801906007388 */ /* 0x000fe40000000800 */
[----:B---3--:R-:W-:Y:S02]  /*11b70*/  LEA.HI.X R28, R12, c[0x0][0x384], R2, 0x1, P0 ;  /* 0x0000e1000c1c7a11 */ /* 0x008fe400000f0c02 */
[----:B------:R-:W-:Y:S04]  /*11b80*/  STS [R6+0xc480], R118 ;  /* 0x00c4807606007388 */ /* 0x000fe80000000800 */
[----:B------:R-:W-:Y:S04]  /*11b90*/  STS [R14+0xc000], R24 ;  /* 0x00c000180e007388 */ /* 0x000fe80000000800 */
[----:B------:R-:W-:Y:S01]  /*11ba0*/  STS [R14+0xc400], R122 ;  /* 0x00c4007a0e007388 */ /* 0x000fe20000000800 */
[----:B----4-:R-:W-:-:S03]  /*11bb0*/  IMAD.SHL.U32 R4, R18, 0x2, RZ ;  /* 0x0000000212047824 */ /* 0x010fc600078e00ff */
        /* <DEDUP_REMOVED lines=9> */
[----:B------:R-:W3:Y:S04]  /*11c50*/  SHFL.IDX PT, R2, R29, RZ, 0x181f ;  /* 0x00181fff1d027589 */ /* 0x000ee800000e0000 */
[----:B------:R-:W4:Y:S04]  /*11c60*/  SHFL.IDX PT, R3, R28, RZ, 0x181f ;  /* 0x00181fff1c037589 */ /* 0x000f2800000e0000 */
[----:B-1----:R1:W-:Y:S04]  /*11c70*/  @!P6 ST.E [R10.64], R36 ;  /* 0x000000240a00e985 */ /* 0x0023e8000c101918 */
[----:B--2---:R2:W-:Y:S04]  /*11c80*/  @!P5 ST.E [R8.64], R37 ;  /* 0x000000250800d985 */ /* 0x0045e8000c101918 */
[----:B------:R2:W2:Y:S04]  /*11c90*/  LDS.128 R44, [R4+0x1080] ;  /* 0x00108000042c7984 */ /* 0x0004a80000000c00 */
[----:B------:R2:W2:Y:S04]  /*11ca0*/  LDS.128 R60, [R4+0x2080] ;  /* 0x00208000043c7984 */ /* 0x0004a80000000c00 */
[----:B------:R2:W2:Y:S04]  /*11cb0*/  LDS.128 R72, [R4+0x3080] ;  /* 0x0030800004487984 */ /* 0x0004a80000000c00 */
[----:B------:R2:W2:Y:S01]  /*11cc0*/  LDS.128 R40, [R4+0x5080] ;  /* 0x0050800004287984 */ /* 0x0004a20000000c00 */
[----:B-1----:R-:W-:-:S03]  /*11cd0*/  IMAD R11, R81, 0x80, R19 ;  /* 0x00000080510b7824 */ /* 0x002fc600078e0213 */
[----:B------:R1:W1:Y:S02]  /*11ce0*/  LDS.128 R56, [R4+0x6080] ;  /* 0x0060800004387984 */ /* 0x0002640000000c00 */
[----:B------:R-:W-:Y:S02]  /*11cf0*/  ISETP.GE.AND P0, PT, R11, R80, PT ;  /* 0x000000500b00720c */ /* 0x000fe40003f06270 */
        /* <DEDUP_REMOVED lines=17> */
[----:B------:R1:W2:Y:S01]  /*11e10*/  LDS.128 R12, [R4+0xc080] ;  /* 0x00c08000040c7984 */ /* 0x0002a20000000c00 */
[----:B------:R-:W-:-:S07]  /*11e20*/  ISETP.GE.AND P3, PT, R0, c[0x0][0x3c8], PT ;  /* 0x0000f20000007a0c */ /* 0x000fce0003f66270 */
[----:B------:R-:W-:-:S04]  /*11e30*/  @!P2 SHF.R.S32.HI R5, RZ, 0x1f, R7 ;  /* 0x0000001fff05a819 */ /* 0x000fc80000011407 */
[----:B------:R-:W-:Y:S02]  /*11e40*/  @!P0 SHF.R.S32.HI R6, RZ, 0x1f, R9 ;  /* 0x0000001fff068819 */ /* 0x000fe40000011409 */
[----:B------:R-:W-:Y:S02]  /*11e50*/  @!P2 LEA.HI R7, R5, R7, RZ, 0x3 ;  /* 0x000000070507a211 */ /* 0x000fe400078f18ff */
[----:B-1----:R-:W-:-:S04]  /*11e60*/  @!P1 SHF.R.S32.HI R4, RZ, 0x1f, R8 ;  /* 0x0000001fff049819 */ /* 0x002fc80000011408 */
        /* <DEDUP_REMOVED lines=13> */
.L_x_1736:
[----:B---34-:R-:W-:Y:S05]  /*11f40*/  BSYNC B0 ;  /* 0x0000000000007941 */ /* 0x018fea0003800000 */
.L_x_1735:
        /* <DEDUP_REMOVED lines=30> */
.L_x_1738:
[----:B------:R-:W-:Y:S05]  /*12130*/  BSYNC B0 ;  /* 0x0000000000007941 */ /* 0x000fea0003800000 */
.L_x_1737:
        /* <DEDUP_REMOVED lines=30> */
.L_x_1740:
[----:B------:R-:W-:Y:S05]  /*12320*/  BSYNC B0 ;  /* 0x0000000000007941 */ /* 0x000fea0003800000 */
.L_x_1739:
        /* <DEDUP_REMOVED lines=31> */
.L_x_1734:
        /* <DEDUP_REMOVED lines=40> */
.L_x_1742:
[----:B------:R-:W-:Y:S05]  /*127a0*/  BSYNC B0 ;  /* 0x0000000000007941 */ /* 0x000fea0003800000 */
.L_x_1741:
        /* <DEDUP_REMOVED lines=70> */
.L_x_1744:
[----:B------:R-:W-:Y:S05]  /*12c10*/  BSYNC B0 ;  /* 0x0000000000007941 */ /* 0x000fea0003800000 */
.L_x_1743:
        /* <DEDUP_REMOVED lines=27> */
.L_x_1746:
[----:B------:R-:W-:Y:S05]  /*12dd0*/  BSYNC B0 ;  /* 0x0000000000007941 */ /* 0x000fea0003800000 */
.L_x_1745:
        /* <DEDUP_REMOVED lines=27> */
.L_x_1748:
[----:B------:R-:W-:Y:S05]  /*12f90*/  BSYNC B0 ;  /* 0x0000000000007941 */ /* 0x000fea0003800000 */
.L_x_1747:
        /* <DEDUP_REMOVED lines=28> */
.L_x_1749:
        /* <DEDUP_REMOVED lines=10> */
.L_x_3084:


//--------------------- .text._ZN7cutlass13device_kernelIN5flash19enable_sm80_to_sm89INS1_16FlashAttnFwdSm80INS1_25CollectiveMainloopFwdSm80ILi8ELi1ELb1EN4cute5tupleIJNS5_1CILi128EEENS7_ILi48EEENS7_ILi256EEEEEELi256ENS_10bfloat16_tEfNS_4arch4Sm80ELb0ELb1ELb0ELb1ELb0ELb0ELb1ELb0EEENS1_21CollectiveEpilogueFwdINS6_IJS8_SA_S9_EEENS6_IJNS7_ILi1EEESI_SI_EEESC_SE_Li256ELb1ELb1ELb0ELb0EEENS1_19SingleTileSchedulerILb1ELb0ELb1ELi128EEEEEEEEEvNT_6ParamsE --------------------------
	.section	.text._ZN7cutlass13device_kernelIN5flash19enable_sm80_to_sm89INS1_16FlashAttnFwdSm80INS1_25CollectiveMainloopFwdSm80ILi8ELi1ELb1EN4cute5tupleIJNS5_1CILi128EEENS7_ILi48EEENS7_ILi256EEEEEELi256ENS_10bfloat16_tEfNS_4arch4Sm80ELb0ELb1ELb0ELb1ELb0ELb0ELb1ELb0EEENS1_21CollectiveEpilogueFwdINS6_IJS8_SA_S9_EEENS6_IJNS7_ILi1EEESI_SI_EEESC_SE_Li256ELb1ELb1ELb0ELb0EEENS1_19SingleTileSchedulerILb1ELb0ELb1ELi128EEEEEEEEEvNT_6ParamsE,"ax",@progbits
	.sectioninfo	@"SHI_REGISTERS=255"
	.align	128
.text._ZN7cutlass13device_kernelIN5flash19enable_sm80_to_sm89INS1_16FlashAttnFwdSm80INS1_25CollectiveMainloopFwdSm80ILi8ELi1ELb1EN4cute5tupleIJNS5_1CILi128EEENS7_ILi48EEENS7_ILi256EEEEEELi256ENS_10bfloat16_tEfNS_4arch4Sm80ELb0ELb1ELb0ELb1ELb0ELb0ELb1ELb0EEENS1_21CollectiveEpilogueFwdINS6_IJS8_SA_S9_EEENS6_IJNS7_ILi1EEESI_SI_EEESC_SE_Li256ELb1ELb1ELb0ELb0EEENS1_19SingleTileSchedulerILb1ELb0ELb1ELi128EEEEEEEEEvNT_6ParamsE:
        .type           _ZN7cutlass13device_kernelIN5flash19enable_sm80_to_sm89INS1_16FlashAttnFwdSm80INS1_25CollectiveMainloopFwdSm80ILi8ELi1ELb1EN4cute5tupleIJNS5_1CILi128EEENS7_ILi48EEENS7_ILi256EEEEEELi256ENS_10bfloat16_tEfNS_4arch4Sm80ELb0ELb1ELb0ELb1ELb0ELb0ELb1ELb0EEENS1_21CollectiveEpilogueFwdINS6_IJS8_SA_S9_EEENS6_IJNS7_ILi1EEESI_SI_EEESC_SE_Li256ELb1ELb1ELb0ELb0EEENS1_19SingleTileSchedulerILb1ELb0ELb1ELi128EEEEEEEEEvNT_6ParamsE,@function
        .size           _ZN7cutlass13device_kernelIN5flash19enable_sm80_to_sm89INS1_16FlashAttnFwdSm80INS1_25CollectiveMainloopFwdSm80ILi8ELi1ELb1EN4cute5tupleIJNS5_1CILi128EEENS7_ILi48EEENS7_ILi256EEEEEELi256ENS_10bfloat16_tEfNS_4arch4Sm80ELb0ELb1ELb0ELb1ELb0ELb0ELb1ELb0EEENS1_21CollectiveEpilogueFwdINS6_IJS8_SA_S9_EEENS6_IJNS7_ILi1EEESI_SI_EEESC_SE_Li256ELb1ELb1ELb0ELb0EEENS1_19SingleTileSchedulerILb1ELb0ELb1ELi128EEEEEEEEEvNT_6ParamsE,(.L_x_3085 - _ZN7cutlass13device_kernelIN5flash19enable_sm80_to_sm89INS1_16FlashAttnFwdSm80INS1_25CollectiveMainloopFwdSm80ILi8ELi1ELb1EN4cute5tupleIJNS5_1CILi128EEENS7_ILi48EEENS7_ILi256EEEEEELi256ENS_10bfloat16_tEfNS_4arch4Sm80ELb0ELb1ELb0ELb1ELb0ELb0ELb1ELb0EEENS1_21CollectiveEpilogueFwdINS6_IJS8_SA_S9_EEENS6_IJNS7_ILi1EEESI_SI_EEESC_SE_Li256ELb1ELb1ELb0ELb0EEENS1_19SingleTileSchedulerILb1ELb0ELb1ELi128EEEEEEEEEvNT_6ParamsE)
        .other          _ZN7cutlass13device_kernelIN5flash19enable_sm80_to_sm89INS1_16FlashAttnFwdSm80INS1_25CollectiveMainloopFwdSm80ILi8ELi1ELb1EN4cute5tupleIJNS5_1CILi128EEENS7_ILi48EEENS7_ILi256EEEEEELi256ENS_10bfloat16_tEfNS_4arch4Sm80ELb0ELb1ELb0ELb1ELb0ELb0ELb1ELb0EEENS1_21CollectiveEpilogueFwdINS6_IJS8_SA_S9_EEENS6_IJNS7_ILi1EEESI_SI_EEESC_SE_Li256ELb1ELb1ELb0ELb0EEENS1_19SingleTileSchedulerILb1ELb0ELb1ELi128EEEEEEEEEvNT_6ParamsE,@"STO_CUDA_ENTRY STV_DEFAULT"
_ZN7cutlass13device_kernelIN5flash19enable_sm80_to_sm89INS1_16FlashAttnFwdSm80INS1_25CollectiveMainloopFwdSm80ILi8ELi1ELb1EN4cute5tupleIJNS5_1CILi128EEENS7_ILi48EEENS7_ILi256EEEEEELi256ENS_10bfloat16_tEfNS_4arch4Sm80ELb0ELb1ELb0ELb1ELb0ELb0ELb1ELb0EEENS1_21CollectiveEpilogueFwdINS6_IJS8_SA_S9_EEENS6_IJNS7_ILi1EEESI_SI_EEESC_SE_Li256ELb1ELb1ELb0ELb0EEENS1_19SingleTileSchedulerILb1ELb0ELb1ELi128EEEEEEEEEvNT_6ParamsE:
        /* <DEDUP_REMOVED lines=21> */
.L_x_1751:
        /* <DEDUP_REMOVED lines=13> */
.L_x_1753:
[----:B------:R-:W-:Y:S02]  /*0220*/  ULDC UR5, c[0x0][0x54c] ;  /* 0x0001530000057ab9 */ /* 0x000fe40000000800 */
.L_x_1752:
[----:B------:R-:W-:Y:S02]  /*0230*/  ULDC UR4, c[0x0][0x548] ;  /* 0x0001520000047ab9 */ /* 0x000fe40000000800 */
[----:B------:R-:W-:-:S02]  /*0240*/  USHF.L.U32 UR11, UR11, 0x7, URZ ;  /* 0x000000070b0b7899 */ /* 0x000fc4000800063f */
[----:B------:R-:W-:-:S04]  /*0250*/  UIMAD UR4, UR5, UR4, URZ ;  /* 0x00000004050472a4 */ /* 0x000fc8000f8e023f */
[----:B------:R-:W-:-:S04]  /*0260*/  UISETP.GE.AND UP0, UPT, UR11, UR4, UPT ;  /* 0x000000040b00728c */ /* 0x000fc8000bf06270 */
[----:B------:R-:W-:Y:S01]  /*0270*/  USEL UR13, UR13, 0xffffffff, !UP0 ;  /* 0xffffffff0d0d7887 */ /* 0x000fe2000c000000 */
[----:B------:R-:W-:Y:S05]  /*0280*/  BRA `(.L_x_1754) ;  /* 0x000001b000007947 */ /* 0x000fea0003800000 */
.L_x_1750:
        /* <DEDUP_REMOVED lines=8> */
.L_x_1755:
        /* <DEDUP_REMOVED lines=13> */
.L_x_1757:
[----:B------:R-:W-:Y:S02]  /*03e0*/  ULDC UR5, c[0x0][0x54c] ;  /* 0x0001530000057ab9 */ /* 0x000fe40000000800 */
.L_x_1756:
[----:B------:R-:W-:Y:S02]  /*03f0*/  ULDC UR4, c[0x0][0x548] ;  /* 0x0001520000047ab9 */ /* 0x000fe40000000800 */
[----:B------:R-:W-:-:S02]  /*0400*/  USHF.L.U32 UR11, UR11, 0x7, URZ ;  /* 0x000000070b0b7899 */ /* 0x000fc4000800063f */
[----:B------:R-:W-:-:S04]  /*0410*/  UIMAD UR4, UR5, UR4, URZ ;  /* 0x00000004050472a4 */ /* 0x000fc8000f8e023f */
[----:B------:R-:W-:-:S04]  /*0420*/  UISETP.GE.AND UP0, UPT, UR11, UR4, UPT ;  /* 0x000000040b00728c */ /* 0x000fc8000bf06270 */
[----:B------:R-:W-:-:S06]  /*0430*/  USEL UR13, UR13, 0xffffffff, !UP0 ;  /* 0xffffffff0d0d7887 */ /* 0x000fcc000c000000 */
.L_x_1754:
        /* <DEDUP_REMOVED lines=55> */
.L_x_1758:
        /* <DEDUP_REMOVED lines=10> */
.L_x_1759:
[----:B------:R-:W-:Y:S05]  /*0850*/  @!P3 BRA `(.L_x_1760) ;  /* 0x000000500000b947 */ /* 0x000fea0003800000 */
[----:B------:R1:W2:Y:S04]  /*0860*/  LDG.E R0, [R2.64] ;  /* 0x0000001202007981 */ /* 0x0002a8000c1e1900 */
[----:B-1----:R-:W3:Y:S01]  /*0870*/  LDG.E R2, [R2.64+0x4] ;  /* 0x0000041202027981 */ /* 0x002ee2000c1e1900 */
[----:B--2---:R-:W1:Y:S08]  /*0880*/  R2UR UR10, R0 ;  /* 0x00000000000a73c2 */ /* 0x004e7000000e0000 */
[----:B---3--:R-:W1:Y:S02]  /*0890*/  R2UR UR4, R2 ;  /* 0x00000000020473c2 */ /* 0x008e6400000e0000 */
[----:B-1----:R-:W-:-:S06]  /*08a0*/  UIADD3 UR10, -UR10, UR4, URZ ;  /* 0x000000040a0a7290 */ /* 0x002fcc000fffe13f */
.L_x_1760:
        /* <DEDUP_REMOVED lines=30> */
.L_x_1762:
[----:B------:R-:W-:Y:S02]  /*0a90*/  UISETP.NE.AND UP0, UPT, UR9, 0x1, UPT ;  /* 0x000000010900788c */ /* 0x000fe4000bf05270 */
[----:B------:R-:W-:Y:S02]  /*0aa0*/  ULDC.64 UR4, c[0x0][0x330] ;  /* 0x0000cc0000047ab9 */ /* 0x000fe40000000a00 */
[----:B------:R-:W-:-:S07]  /*0ab0*/  UIMAD.WIDE.U32 UR20, UR16, UR4, URZ ;  /* 0x00000004101472a5 */ /* 0x000fce000f8e003f */
[----:B------:R-:W-:Y:S02]  /*0ac0*/  @UP0 UMOV UR17, UR21 ;  /* 0x0000001500110c82 */ /* 0x000fe40008000000 */
[----:B------:R-:W-:Y:S02]  /*0ad0*/  @UP0 USHF.R.U32.HI UR16, URZ, UR5, UR17 ;  /* 0x000000053f100299 */ /* 0x000fe40008011611 */
.L_x_1763:
[----:B------:R-:W-:Y:S02]  /*0ae0*/  ULDC UR4, c[0x0][0x32c] ;  /* 0x0000cb0000047ab9 */ /* 0x000fe40000000800 */
[----:B------:R-:W-:-:S04]  /*0af0*/  UIMAD UR4, UR16, UR9, UR4 ;  /* 0x00000009100472a4 */ /* 0x000fc8000f8e0204 */
[----:B------:R-:W-:-:S04]  /*0b00*/  UISETP.LT.AND UP0, UPT, UR8, UR4, UPT ;  /* 0x000000040800728c */ /* 0x000fc8000bf01270 */
[----:B------:R-:W-:Y:S02]  /*0b10*/  USEL UR8, UR8, UR4, UP0 ;  /* 0x0000000408087287 */ /* 0x000fe40008000000 */
.L_x_1761:
        /* <DEDUP_REMOVED lines=34> */
.L_x_1765:
[----:B------:R-:W-:Y:S02]  /*0d40*/  UISETP.NE.AND UP0, UPT, UR9, 0x1, UPT ;  /* 0x000000010900788c */ /* 0x000fe4000bf05270 */
[----:B------:R-:W-:Y:S02]  /*0d50*/  ULDC.64 UR4, c[0x0][0x330] ;  /* 0x0000cc0000047ab9 */ /* 0x000fe40000000a00 */
[----:B------:R-:W-:-:S07]  /*0d60*/  UIMAD.WIDE.U32 UR22, UR20, UR4, URZ ;  /* 0x00000004141672a5 */ /* 0x000fce000f8e003f */
[----:B------:R-:W-:Y:S02]  /*0d70*/  @UP0 UMOV UR21, UR23 ;  /* 0x0000001700150c82 */ /* 0x000fe40008000000 */
[----:B------:R-:W-:Y:S02]  /*0d80*/  @UP0 USHF.R.U32.HI UR20, URZ, UR5, UR21 ;  /* 0x000000053f140299 */ /* 0x000fe40008011615 */
.L_x_1766:
[----:B------:R-:W-:Y:S02]  /*0d90*/  ULDC UR4, c[0x0][0x32c] ;  /* 0x0000cb0000047ab9 */ /* 0x000fe40000000800 */
[----:B------:R-:W-:-:S04]  /*0da0*/  UIMAD UR4, UR20, UR4, URZ ;  /* 0x00000004140472a4 */ /* 0x000fc8000f8e023f */
[----:B------:R-:W-:-:S04]  /*0db0*/  UISETP.LT.AND UP0, UPT, UR8, UR4, UPT ;  /* 0x000000040800728c */ /* 0x000fc8000bf01270 */
[----:B------:R-:W-:-:S04]  /*0dc0*/  USEL UR8, UR8, UR4, !UP0 ;  /* 0x0000000408087287 */ /* 0x000fc8000c000000 */
.L_x_1764:
        /* <DEDUP_REMOVED lines=122> */
[----:B------:R-:W-:-:S02]  /*1570*/  UIMAD UR5, UR22, UR5, UR7 ;  /* 0x00000005160572a4 */ /* 0x000fc4000f8e0207 */
[----:B------:R-:W-:Y:S02]  /*1580*/  UIMAD.WIDE.U32 UR22, UR22, UR4, UR26 ;  /* 0x00000004161672a5 */ /* 0x000fe4000f8e001a */
        /* <DEDUP_REMOVED lines=15> */
[----:B------:R-:W-:-:S02]  /*1680*/  UIMAD UR6, UR21, UR6, URZ ;  /* 0x00000006150672a4 */ /* 0x000fc4000f8e023f */
[----:B------:R-:W-:Y:S02]  /*1690*/  IMAD.U32 R64, RZ, RZ, UR22 ;  /* 0x00000016ff407e24 */ /* 0x000fe4000f8e00ff */
[----:B------:R-:W-:Y:S01]  /*16a0*/  IMAD R0, R0, c[0x0][0x2c4], R3 ;  /* 0x0000b10000007a24 */ /* 0x000fe200078e0203 */
[----:B------:R-:W-:Y:S01]  /*16b0*/  UIMAD UR25, UR24, UR7, UR6 ;  /* 0x00000007181972a4 */ /* 0x000fe2000f8e0206 */
[----:B------:R-:W-:Y:S02]  /*16c0*/  IMAD R3, R6, c[0x0][0x1b0], RZ ;  /* 0x00006c0006037a24 */ /* 0x000fe400078e02ff */
[----:B------:R-:W-:Y:S01]  /*16d0*/  ULDC.64 UR6, c[0x0][0x1f0] ;  /* 0x00007c0000067ab9 */ /* 0x000fe20000000a00 */
[----:B------:R-:W-:Y:S01]  /*16e0*/  SHF.R.S32.HI R6, RZ, 0x1f, R0 ;  /* 0x0000001fff067819 */ /* 0x000fe20000011400 */
[C---:B------:R-:W-:Y:S02]  /*16f0*/  IMAD R7, R2.reuse, c[0x0][0x1b4], R3 ;  /* 0x00006d0002077a24 */ /* 0x040fe400078e0203 */
[----:B------:R-:W-:-:S04]  /*1700*/  IMAD.WIDE.U32 R2, R2, c[0x0][0x1b0], R4 ;  /* 0x00006c0002027a25 */ /* 0x000fc800078e0004 */
[----:B------:R-:W-:Y:S01]  /*1710*/  IMAD R4, R6, c[0x0][0x1a8], RZ ;  /* 0x00006a0006047a24 */ /* 0x000fe200078e02ff */
[----:B------:R-:W-:Y:S01]  /*1720*/  IADD3 R6, R17, 0x20, RZ ;  /* 0x0000002011067810 */ /* 0x000fe20007ffe0ff */
[----:B------:R-:W-:Y:S02]  /*1730*/  IMAD.IADD R3, R3, 0x1, R7 ;  /* 0x0000000103037824 */ /* 0x000fe400078e0207 */
[----:B------:R-:W-:Y:S01]  /*1740*/  IMAD R7, R0, c[0x0][0x1ac], R4 ;  /* 0x00006b0000077a24 */ /* 0x000fe200078e0204 */
[----:B------:R-:W-:Y:S01]  /*1750*/  ISETP.GE.AND P2, PT, R6, UR4, PT ;  /* 0x0000000406007c0c */ /* 0x000fe2000bf46270 */
[----:B------:R-:W-:Y:S01]  /*1760*/  IMAD.WIDE.U32 R4, R0, c[0x0][0x1a8], R2 ;  /* 0x00006a0000047a25 */ /* 0x000fe200078e0002 */
[----:B------:R-:W-:-:S03]  /*1770*/  LEA.HI R6, R67, R81, RZ, 0x6 ;  /* 0x0000005143067211 */ /* 0x000fc600078f30ff */
[----:B------:R-:W-:Y:S01]  /*1780*/  IMAD.SHL.U32 R0, R69, 0x40, RZ ;  /* 0x0000004045007824 */ /* 0x000fe200078e00ff */
[----:B------:R-:W-:Y:S01]  /*1790*/  LEA R20, P0, R4, c[0x0][0x160], 0x1 ;  /* 0x0000580004147a11 */ /* 0x000fe200078008ff */
[----:B------:R-:W-:Y:S02]  /*17a0*/  IMAD.SHL.U32 R2, R26, 0x8, RZ ;  /* 0x000000081a027824 */ /* 0x000fe400078e00ff */
[----:B------:R-:W-:Y:S01]  /*17b0*/  IMAD.IADD R3, R5, 0x1, R7 ;  /* 0x0000000105037824 */ /* 0x000fe200078e0207 */
[----:B------:R-:W-:Y:S01]  /*17c0*/  LOP3.LUT R0, R0, 0x1c0, RZ, 0xc0, !PT ;  /* 0x000001c000007812 */ /* 0x000fe200078ec0ff */
[----:B------:R-:W-:Y:S01]  /*17d0*/  IMAD.SHL.U32 R6, R6, 0x8, RZ ;  /* 0x0000000806067824 */ /* 0x000fe200078e00ff */
[----:B------:R-:W-:Y:S02]  /*17e0*/  IADD3 R7, R17, 0x40, RZ ;  /* 0x0000004011077810 */ /* 0x000fe40007ffe0ff */
[----:B------:R-:W-:Y:S02]  /*17f0*/  LOP3.LUT R5, R0, 0x38, R2, 0xf8, !PT ;  /* 0x0000003800057812 */ /* 0x000fe400078ef802 */
[----:B------:R-:W-:-:S02]  /*1800*/  SHF.R.U32.HI R0, RZ, 0x3, R0 ;  /* 0x00000003ff007819 */ /* 0x000fc40000011600 */
[----:B------:R-:W-:Y:S02]  /*1810*/  LEA.HI.X R19, R4, c[0x0][0x164], R3, 0x1, P0 ;  /* 0x0000590004137a11 */ /* 0x000fe400000f0c03 */
[----:B------:R-:W1:Y:S01]  /*1820*/  SHFL.IDX PT, R4, R20, RZ, 0x181f ;  /* 0x00181fff14047589 */ /* 0x000e6200000e0000 */
[----:B------:R-:W-:Y:S02]  /*1830*/  LOP3.LUT R3, R5, R0, RZ, 0x3c, !PT ;  /* 0x0000000005037212 */ /* 0x000fe400078e3cff */
[----:B------:R-:W-:Y:S01]  /*1840*/  ISETP.GE.AND P0, PT, R17, UR4, PT ;  /* 0x0000000411007c0c */ /* 0x000fe2000bf06270 */
[----:B------:R-:W3:Y:S01]  /*1850*/  SHFL.IDX PT, R5, R19, RZ, 0x181f ;  /* 0x00181fff13057589 */ /* 0x000ee200000e0000 */
[----:B------:R-:W-:Y:S02]  /*1860*/  SHF.R.S32.HI R0, RZ, 0x1f, R9 ;  /* 0x0000001fff007819 */ /* 0x000fe40000011409 */
[----:B------:R-:W-:Y:S02]  /*1870*/  IADD3 R9, P3, R9, R69, RZ ;  /* 0x0000004509097210 */ /* 0x000fe40007f7e0ff */
[----:B------:R-:W-:-:S02]  /*1880*/  LOP3.LUT R18, R3, 0xfffffe00, R6, 0xf8, !PT ;  /* 0xfffffe0003127812 */ /* 0x000fc400078ef806 */
[----:B------:R-:W-:Y:S01]  /*1890*/  LEA.HI.X.SX32 R21, R69, R0, 0x1, P3 ;  /* 0x0000000045157211 */ /* 0x000fe200018f0eff */
[----:B------:R-:W5:Y:S01]  /*18a0*/  SHFL.IDX PT, R6, R20, 0x1, 0x181f ;  /* 0x00381f0014067f89 */ /* 0x000f6200000e0000 */
[----:B------:R-:W-:Y:S01]  /*18b0*/  IADD3 R0, R2, 0x80, RZ ;  /* 0x0000008002007810 */ /* 0x000fe20007ffe0ff */
[----:B------:R-:W-:Y:S01]  /*18c0*/  IMAD.SHL.U32 R68, R18, 0x2, RZ ;  /* 0x0000000212447824 */ /* 0x000fe200078e00ff */
[----:B------:R-:W-:Y:S02]  /*18d0*/  IADD3 R27, R2, 0xc0, RZ ;  /* 0x000000c0021b7810 */ /* 0x000fe40007ffe0ff */
[----:B------:R-:W-:Y:S02]  /*18e0*/  ISETP.GE.AND P1, PT, R7, UR4, PT ;  /* 0x0000000407007c0c */ /* 0x000fe4000bf26270 */
[----:B------:R-:W-:Y:S01]  /*18f0*/  @!P0 SHF.R.S32.HI R11, RZ, 0x1f, R0 ;  /* 0x0000001fff0b8819 */ /* 0x000fe20000011400 */
[----:B------:R-:W2:Y:S01]  /*1900*/  SHFL.IDX PT, R7, R19, 0x1, 0x181f ;  /* 0x00381f0013077f89 */ /* 0x000ea200000e0000 */
[----:B------:R-:W-:-:S02]  /*1910*/  SHF.R.S32.HI R3, RZ, 0x1f, R2 ;  /* 0x0000001fff037819 */ /* 0x000fc40000011402 */
[----:B------:R-:W-:Y:S01]  /*1920*/  @!P0 SHF.R.S32.HI R14, RZ, 0x1f, R27 ;  /* 0x0000001fff0e8819 */ /* 0x000fe2000001141b */
[----:B------:R-:W-:Y:S01]  /*1930*/  STL [R1+0x4], R68 ;  /* 0x0000044401007387 */ /* 0x000fe20000100800 */
[----:B-1----:R-:W-:Y:S01]  /*1940*/  @!P0 LEA R10, P3, R2, R4, 0x1 ;  /* 0x00000004020a8211 */ /* 0x002fe200078608ff */
[--C-:B------:R-:W-:Y:S01]  /*1950*/  IMAD.WIDE.U32 R22, R9, c[0x0][0x1e0], R2.reuse ;  /* 0x0000780009167a25 */ /* 0x100fe200078e0002 */
[----:B------:R-:W-:Y:S02]  /*1960*/  @!P0 LEA.HI R13, R11, R0, RZ, 0x3 ;  /* 0x000000000b0d8211 */ /* 0x000fe400078f18ff */
[----:B------:R-:W-:Y:S01]  /*1970*/  ISETP.GE.AND P6, PT, R0, c[0x0][0x198], PT ;  /* 0x0000660000007a0c */ /* 0x000fe20003fc6270 */
[----:B------:R-:W-:Y:S01]  /*1980*/  IMAD.WIDE.U32 R24, R9, c[0x0][0x208], R2 ;  /* 0x0000820009187a25 */ /* 0x000fe200078e0002 */
[----:B---3--:R-:W-:Y:S02]  /*1990*/  @!P0 LEA.HI.X R11, R2, R5, R3, 0x1, P3 ;  /* 0x00000005020b8211 */ /* 0x008fe400018f0c03 */
[----:B------:R-:W-:-:S02]  /*19a0*/  ISETP.GE.AND P3, PT, R27, c[0x0][0x198], PT ;  /* 0x000066001b007a0c */ /* 0x000fc40003f66270 */
        /* <DEDUP_REMOVED lines=174> */
[----:B------:R-:W-:Y:S02]  /*2490*/  @!P3 IMAD.MOV.U32 R7, RZ, RZ, c[0x0][0x208] ;  /* 0x00008200ff07b624 */ /* 0x000fe400078e00ff */
[----:B------:R-:W-:-:S03]  /*24a0*/  @!P3 IMAD.MOV.U32 R11, RZ, RZ, c[0x0][0x20c] ;  /* 0x00008300ff0bb624 */ /* 0x000fc600078e00ff */
[----:B---3--:R-:W-:-:S03]  /*24b0*/  @!P3 LEA R14, P0, R7, R12, 0x6 ;  /* 0x0000000c070eb211 */ /* 0x008fc600078030ff */
[----:B------:R2:W-:Y:S01]  /*24c0*/  @P1 LDGSTS.E.BYPASS.LTC128B.128 [R68+0x15080], [R8.64], !P2 ;  /* 0x1508000008441fae */ /* 0x0005e2000d101d52 */
[----:B------:R-:W-:Y:S02]  /*24d0*/  @!P3 LEA.HI.X R15, R7, R13, R11, 0x6, P0 ;  /* 0x0000000d070fb211 */ /* 0x000fe400000f340b */
[----:B------:R-:W-:Y:S01]  /*24e0*/  LOP3.LUT P0, RZ, R26, 0x2, RZ, 0xc0, !PT ;  /* 0x000000021aff7812 */ /* 0x000fe2000780c0ff */
[----:B------:R2:W-:Y:S01]  /*24f0*/  @P1 LDGSTS.E.BYPASS.LTC128B.128 [R68+0x16880], [R8.64+0x80], !P6 ;  /* 0x1688008008441fae */ /* 0x0005e2000f101d52 */
[----:B------:R-:W-:Y:S02]  /*2500*/  SEL R7, RZ, 0x1, P2 ;  /* 0x00000001ff077807 */ /* 0x000fe40001000000 */
[----:B------:R-:W-:Y:S01]  /*2510*/  P2R R11, PR, RZ, 0x8 ;  /* 0x00000008ff0b7803 */ /* 0x000fe20000000000 */
[----:B------:R2:W-:Y:S04]  /*2520*/  @P1 LDGSTS.E.BYPASS.LTC128B.128 [R68+0x18080], [R8.64+0x100], !P5 ;  /* 0x1808010008441fae */ /* 0x0005e8000e901d52 */
[----:B------:R2:W-:Y:S01]  /*2530*/  @P1 LDGSTS.E.BYPASS.LTC128B.128 [R68+0x19880], [R8.64+0x180], !P4 ;  /* 0x1988018008441fae */ /* 0x0005e2000e101d52 */
[----:B-1----:R-:W-:-:S02]  /*2540*/  LOP3.LUT R2, R10, 0xfffffff0, RZ, 0xc0, !PT ;  /* 0xfffffff00a027812 */ /* 0x002fc400078ec0ff */
        /* <DEDUP_REMOVED lines=84> */
[----:B------:R-:W1:Y:S04]  /*2a90*/  LDSM.16.M88.4 R20, [R135+0x14880] ;  /* 0x014880008714783b */ /* 0x000e680000000200 */
[----:B------:R-:W3:Y:S04]  /*2aa0*/  LDSM.16.M88.4 R32, [R135+0x15080] ;  /* 0x015080008720783b */ /* 0x000ee80000000200 */
[----:B------:R-:W-:Y:S04]  /*2ab0*/  LDSM.16.M88.4 R40, [R242] ;  /* 0x00000000f228783b */ /* 0x000fe80000000200 */
[----:B------:R-:W4:Y:S04]  /*2ac0*/  LDSM.16.M88.4 R44, [R242+0x800] ;  /* 0x00080000f22c783b */ /* 0x000f280000000200 */
[----:B------:R-:W5:Y:S04]  /*2ad0*/  LDSM.16.M88.4 R52, [R242+0x1000] ;  /* 0x00100000f234783b */ /* 0x000f680000000200 */
        /* <DEDUP_REMOVED lines=17> */
[----:B---3--:R-:W-:Y:S03]  /*2bf0*/  HMMA.16816.F32.BF16 R36, R160, R32, RZ ;  /* 0x00000020a024723c */ /* 0x008fe600000418ff */
[----:B------:R-:W-:-:S05]  /*2c00*/  ISETP.LT.OR P3, PT, R5, 0x1, !P0 ;  /* 0x000000010500780c */ /* 0x000fca0004761670 */
[----:B------:R-:W-:Y:S08]  /*2c10*/  HMMA.16816.F32.BF16 R32, R160, R34, RZ ;  /* 0x00000022a020723c */ /* 0x000ff000000418ff */
[----:B------:R1:W-:Y:S01]  /*2c20*/  LDGSTS.E.BYPASS.LTC128B.128 [R68+0x8880], [R12.64+0x180], !P3 ;  /* 0x088801800c447fae */ /* 0x0003e2000d901d52 */
[----:B------:R-:W-:Y:S01]  /*2c30*/  ISETP.NE.AND P3, PT, R11, RZ, PT ;  /* 0x000000ff0b00720c */ /* 0x000fe20003f65270 */
[----:B----4-:R-:W-:Y:S08]  /*2c40*/  HMMA.16816.F32.BF16 R20, R164, R44, R24 ;  /* 0x0000002ca414723c */ /* 0x010ff00000041818 */
[----:B--2---:R-:W-:Y:S04]  /*2c50*/  HMMA.16816.F32.BF16 R8, R160, R16, RZ ;  /* 0x00000010a008723c */ /* 0x004fe800000418ff */
[----:B------:R-:W-:-:S02]  /*2c60*/  @!P3 ISETP.LT.OR P6, PT, R5, 0x21, !P6 ;  /* 0x000000210500b80c */ /* 0x000fc400077c1670 */
[C---:B------:R-:W-:Y:S02]  /*2c70*/  @!P3 ISETP.LT.OR P2, PT, R5.reuse, 0x21, !P2 ;  /* 0x000000210500b80c */ /* 0x040fe40005741670 */
[C---:B------:R-:W-:Y:S01]  /*2c80*/  @!P3 ISETP.LT.OR P1, PT, R5.reuse, 0x21, !P1 ;  /* 0x000000210500b80c */ /* 0x040fe20004f21670 */
[----:B------:R-:W-:Y:S01]  /*2c90*/  HMMA.16816.F32.BF16 R16, R160, R18, RZ ;  /* 0x00000012a010723c */ /* 0x000fe200000418ff */
[----:B------:R-:W-:-:S07]  /*2ca0*/  @!P3 ISETP.LT.OR P0, PT, R5, 0x21, !P0 ;  /* 0x000000210500b80c */ /* 0x000fce0004701670 */
[----:B------:R1:W-:Y:S01]  /*2cb0*/  @!P3 LDGSTS.E.BYPASS.LTC128B.128 [R68+0x5080], [R14.64], !P6 ;  /* 0x050800000e44bfae */ /* 0x0003e2000f101d52 */
[C---:B------:R-:W-:Y:S01]  /*2cc0*/  HMMA.16816.F32.BF16 R24, R164.reuse, R46, R28 ;  /* 0x0000002ea418723c */ /* 0x040fe2000004181c */
[----:B------:R-:W-:Y:S02]  /*2cd0*/  ISETP.NE.AND P6, PT, R7, RZ, PT ;  /* 0x000000ff0700720c */ /* 0x000fe40003fc5270 */
[----:B------:R1:W-:Y:S04]  /*2ce0*/  @!P3 LDGSTS.E.BYPASS.LTC128B.128 [R68+0x6880], [R14.64+0x80], !P2 ;  /* 0x068800800e44bfae */ /* 0x0003e8000d101d52 */
[----:B------:R1:W-:Y:S01]  /*2cf0*/  @!P3 LDGSTS.E.BYPASS.LTC128B.128 [R68+0x8080], [R14.64+0x100], !P1 ;  /* 0x080801000e44bfae */ /* 0x0003e2000c901d52 */
[----:B------:R-:W-:Y:S03]  /*2d00*/  HMMA.16816.F32.BF16 R8, R164, R40, R8 ;  /* 0x00000028a408723c */ /* 0x000fe60000041808 */
[----:B------:R1:W-:Y:S01]  /*2d10*/  @!P3 LDGSTS.E.BYPASS.LTC128B.128 [R68+0x9880], [R14.64+0x180], !P0 ;  /* 0x098801800e44bfae */ /* 0x0003e2000c101d52 */
[----:B------:R-:W-:-:S03]  /*2d20*/  PLOP3.LUT P0, PT, PT, PT, UP0, 0x40, 0x0 ;  /* 0x000000000000781c */ /* 0x000fc60003f0e808 */
[----:B------:R-:W2:Y:S01]  /*2d30*/  LDSM.16.M88.4 R48, [R241+0x14080] ;  /* 0x01408000f130783b */ /* 0x000ea20000000200 */
[C---:B------:R-:W-:Y:S03]  /*2d40*/  HMMA.16816.F32.BF16 R16, R164.reuse, R42, R16 ;  /* 0x0000002aa410723c */ /* 0x040fe60000041810 */
[----:B------:R-:W3:Y:S04]  /*2d50*/  LDSM.16.M88.4 R56, [R241+0x14880] ;  /* 0x01488000f138783b */ /* 0x000ee80000000200 */
[----:B------:R-:W4:Y:S01]  /*2d60*/  LDSM.16.M88.4 R60, [R241+0x15080] ;  /* 0x01508000f13c783b */ /* 0x000f220000000200 */
[C---:B-----5:R-:W-:Y:S03]  /*2d70*/  HMMA.16816.F32.BF16 R28, R164.reuse, R52, R36 ;  /* 0x00000034a41c723c */ /* 0x060fe60000041824 */
[----:B------:R-:W-:Y:S04]  /*2d80*/  LDSM.16.M88.4 R40, [R238+0x800] ;  /* 0x00080000ee28783b */ /* 0x000fe80000000200 */
[----:B------:R-:W-:Y:S01]  /*2d90*/  LDSM.16.M88.4 R36, [R135+0x15880] ;  /* 0x015880008724783b */ /* 0x000fe20000000200 */
[----:B------:R-:W-:Y:S03]  /*2da0*/  HMMA.16816.F32.BF16 R32, R164, R54, R32 ;  /* 0x00000036a420723c */ /* 0x000fe60000041820 */
[----:B------:R-:W-:Y:S04]  /*2db0*/  LDSM.16.M88.4 R52, [R238+0x1000] ;  /* 0x00100000ee34783b */ /* 0x000fe80000000200 */
[----:B-1----:R-:W1:Y:S04]  /*2dc0*/  LDSM.16.M88.4 R12, [R238] ;  /* 0x00000000ee0c783b */ /* 0x002e680000000200 */
[----:B------:R-:W5:Y:S04]  /*2dd0*/  LDSM.16.M88.4 R44, [R135+0x16080] ;  /* 0x01608000872c783b */ /* 0x000f680000000200 */
[----:B------:R-:W0:Y:S01]  /*2de0*/  LDGDEPBAR ;  /* 0x00000000000079af */ /* 0x000e220000000000 */
[C---:B--2---:R-:W-:Y:S08]  /*2df0*/  HMMA.16816.F32.BF16 R8, R180.reuse, R48, R8 ;  /* 0x00000030b408723c */ /* 0x044ff00000041808 */
[C---:B------:R-:W-:Y:S01]  /*2e00*/  HMMA.16816.F32.BF16 R16, R180.reuse, R50, R16 ;  /* 0x00000032b410723c */ /* 0x040fe20000041810 */
[----:B------:R-:W-:Y:S07]  /*2e10*/  LDSM.16.M88.4 R48, [R242+0x2800] ;  /* 0x00280000f230783b */ /* 0x000fee0000000200 */
        /* <DEDUP_REMOVED lines=17> */
[----:B------:R-:W4:Y:S07]  /*2f30*/  LDSM.16.M88.4 R36, [R241+0x15880] ;  /* 0x01588000f124783b */ /* 0x000f2e0000000200 */
[C---:B-----5:R-:W-:Y:S08]  /*2f40*/  HMMA.16816.F32.BF16 R20, R188.reuse, R44, R20 ;  /* 0x0000002cbc14723c */ /* 0x060ff00000041814 */
[C---:B------:R-:W-:Y:S01]  /*2f50*/  HMMA.16816.F32.BF16 R24, R188.reuse, R46, R24 ;  /* 0x0000002ebc18723c */ /* 0x040fe20000041818 */
[----:B------:R-:W5:Y:S07]  /*2f60*/  LDSM.16.M88.4 R44, [R241+0x16080] ;  /* 0x01608000f12c783b */ /* 0x000f6e0000000200 */
        /* <DEDUP_REMOVED lines=74> */
[C---:B--2---:R-:W-:Y:S08]  /*3410*/  HMMA.16816.F32.BF16 R24, R224.reuse, R36, R20 ;  /* 0x00000024e018723c */ /* 0x044ff00000041814 */
[C---:B------:R-:W-:Y:S01]  /*3420*/  HMMA.16816.F32.BF16 R20, R224.reuse, R38, R16 ;  /* 0x00000026e014723c */ /* 0x040fe20000041810 */
[----:B------:R-:W-:Y:S07]  /*3430*/  LDSM.16.M88.4 R36, [R238+0x5800] ;  /* 0x00580000ee24783b */ /* 0x000fee0000000200 */
[C---:B-1----:R-:W-:Y:S08]  /*3440*/  HMMA.16816.F32.BF16 R16, R224.reuse, R44, R12 ;  /* 0x0000002ce010723c */ /* 0x042ff0000004180c */
        /* <DEDUP_REMOVED lines=50> */
.L_x_1768:
[----:B------:R-:W-:Y:S01]  /*3770*/  LOP3.LUT R2, R66, 0xffffffe0, RZ, 0xc0, !PT ;  /* 0xffffffe042027812 */ /* 0x000fe200078ec0ff */
[----:B------:R-:W-:Y:S01]  /*3780*/  UISETP.NE.AND UP0, UPT, UR15, URZ, UPT ;  /* 0x0000003f0f00728c */ /* 0x000fe2000bf05270 */
[----:B------:R-:W-:Y:S01]  /*3790*/  LEA.HI R5, R67, R81, RZ, 0x2 ;  /* 0x0000005143057211 */ /* 0x000fe200078f10ff */
[----:B------:R-:W-:Y:S01]  /*37a0*/  ULDC UR7, c[0x0][0x324] ;  /* 0x0000c90000077ab9 */ /* 0x000fe20000000800 */
[----:B-1----:R-:W-:Y:S01]  /*37b0*/  SHF.R.S32.HI R7, RZ, 0x1f, R65 ;  /* 0x0000001fff077819 */ /* 0x002fe20000011441 */
[----:B------:R-:W-:Y:S01]  /*37c0*/  IMAD.IADD R2, R81, 0x1, -R2 ;  /* 0x0000000151027824 */ /* 0x000fe200078e0a02 */
[----:B------:R-:W-:Y:S01]  /*37d0*/  LOP3.LUT R5, R5, 0xfffffffc, RZ, 0xc0, !PT ;  /* 0xfffffffc05057812 */ /* 0x000fe200078ec0ff */
[----:B------:R-:W-:Y:S01]  /*37e0*/  ULOP3.LUT UR7, URZ, UR7, URZ, 0x33, !UPT ;  /* 0x000000073f077292 */ /* 0x000fe2000f8e333f */
[----:B------:R-:W-:Y:S01]  /*37f0*/  LEA.HI R7, R7, R65, RZ, 0x3 ;  /* 0x0000004107077211 */ /* 0x000fe200078f18ff */
[----:B------:R-:W0:Y:S01]  /*3800*/  LDGDEPBAR ;  /* 0x00000000000079af */ /* 0x000e220000000000 */
[----:B------:R-:W-:Y:S01]  /*3810*/  SHF.R.S32.HI R6, RZ, 0x1f, R2 ;  /* 0x0000001fff067819 */ /* 0x000fe20000011402 */
[----:B------:R-:W-:Y:S01]  /*3820*/  IMAD.IADD R5, R81, 0x1, -R5 ;  /* 0x0000000151057824 */ /* 0x000fe200078e0a05 */
[----:B------:R-:W-:-:S02]  /*3830*/  LOP3.LUT R7, R7, 0xffffff8, RZ, 0xc0, !PT ;  /* 0x0ffffff807077812 */ /* 0x000fc400078ec0ff */
[----:B------:R-:W-:Y:S02]  /*3840*/  LEA.HI R6, R6, R2, RZ, 0x2 ;  /* 0x0000000206067211 */ /* 0x000fe400078f10ff */
[----:B------:R-:W-:Y:S01]  /*3850*/  LEA.HI R8, R5, R5, RZ, 0x1 ;  /* 0x0000000505087211 */ /* 0x000fe200078f08ff */
[----:B------:R-:W-:Y:S01]  /*3860*/  IMAD.IADD R9, R65, 0x1, -R7 ;  /* 0x0000000141097824 */ /* 0x000fe200078e0a07 */
[----:B------:R-:W-:Y:S02]  /*3870*/  PLOP3.LUT P1, PT, PT, PT, UP0, 0x80, 0x0 ;  /* 0x000000000000781c */ /* 0x000fe40003f2f008 */
[----:B------:R-:W-:Y:S02]  /*3880*/  LEA.HI.SX32 R7, R6, UR11, 0x1e ;  /* 0x0000000b06077c11 */ /* 0x000fe4000f8ff2ff */
[----:B------:R-:W-:Y:S02]  /*3890*/  LOP3.LUT R8, R8, 0x1ffffffe, RZ, 0xc0, !PT ;  /* 0x1ffffffe08087812 */ /* 0x000fe400078ec0ff */
[----:B------:R-:W-:Y:S01]  /*38a0*/  PLOP3.LUT P0, PT, PT, PT, UP0, 0x80, 0x0 ;  /* 0x000000000000781c */ /* 0x000fe20003f0f008 */
[----:B------:R-:W-:Y:S01]  /*38b0*/  IMAD R7, R9, 0x10, R7 ;  /* 0x0000001009077824 */ /* 0x000fe200078e0207 */
[----:B------:R-:W-:Y:S01]  /*38c0*/  UISETP.GE.AND UP0, UPT, UR9, 0x1, UPT ;  /* 0x000000010900788c */ /* 0x000fe2000bf06270 */
        /* <DEDUP_REMOVED lines=14> */
[----:B------:R-:W-:Y:S02]  /*39b0*/  IADD3 R9, -R11, UR10, R64 ;  /* 0x0000000a0b097c10 */ /* 0x000fe4000fffe140 */
[----:B------:R-:W-:-:S04]  /*39c0*/  IADD3 R2, R2, -UR12, RZ ;  /* 0x8000000c02027c10 */ /* 0x000fc8000fffe0ff */
[C---:B------:R-:W-:Y:S02]  /*39d0*/  IADD3 R8, R2.reuse, c[0x0][0x328], RZ ;  /* 0x0000ca0002087a10 */ /* 0x040fe40007ffe0ff */
[----:B-1----:R-:W-:-:S03]  /*39e0*/  IADD3 R10, R2, UR7, RZ ;  /* 0x00000007020a7c10 */ /* 0x002fc6000fffe0ff */
[--C-:B--2---:R-:W-:Y:S02]  /*39f0*/  IMAD.IADD R5, R8, 0x1, R6.reuse ;  /* 0x0000000108057824 */ /* 0x104fe400078e0206 */
[----:B------:R-:W-:-:S03]  /*3a00*/  IMAD.IADD R2, R10, 0x1, R6 ;  /* 0x000000010a027824 */ /* 0x000fc600078e0206 */
[----:B------:R-:W-:Y:S02]  /*3a10*/  IMNMX R5, R5, R9, PT ;  /* 0x0000000905057217 */ /* 0x000fe40003800200 */
[----:B---3--:R-:W-:Y:S01]  /*3a20*/  IADD3 R11, -R11, UR22, RZ ;  /* 0x000000160b0b7c10 */ /* 0x008fe2000fffe1ff */
[----:B------:R-:W-:Y:S05]  /*3a30*/  @P0 BRA `(.L_x_1769) ;  /* 0x0000017000000947 */ /* 0x000fea0003800000 */
[----:B------:R-:W-:Y:S01]  /*3a40*/  IMAD.U32 R12, RZ, RZ, UR12 ;  /* 0x0000000cff0c7e24 */ /* 0x000fe2000f8e00ff */
        /* <DEDUP_REMOVED lines=12> */
.L_x_1771:
[----:B------:R-:W-:-:S06]  /*3b10*/  UISETP.NE.AND UP0, UPT, UR9, 0x1, UPT ;  /* 0x000000010900788c */ /* 0x000fcc000bf05270 */
[----:B------:R-:W-:Y:S02]  /*3b20*/  PLOP3.LUT P1, PT, PT, PT, UP0, 0x80, 0x0 ;  /* 0x000000000000781c */ /* 0x000fe40003f2f008 */
[----:B------:R-:W-:-:S11]  /*3b30*/  PLOP3.LUT P0, PT, PT, PT, UP0, 0x80, 0x0 ;  /* 0x000000000000781c */ /* 0x000fd60003f0f008 */
[----:B------:R-:W-:-:S05]  /*3b40*/  @P1 IMAD.HI.U32 R12, R6, c[0x0][0x330], RZ ;  /* 0x0000cc00060c1a27 */ /* 0x000fca00078e00ff */
[----:B------:R-:W-:Y:S02]  /*3b50*/  @P0 SHF.R.U32.HI R6, RZ, c[0x0][0x334], R12 ;  /* 0x0000cd00ff060a19 */ /* 0x000fe4000001160c */
.L_x_1772:
[----:B------:R-:W-:Y:S05]  /*3b60*/  BSYNC B0 ;  /* 0x0000000000007941 */ /* 0x000fea0003800000 */
.L_x_1770:
[----:B------:R-:W-:-:S05]  /*3b70*/  IMAD R6, R6, c[0x0][0x32c], R11 ;  /* 0x0000cb0006067a24 */ /* 0x000fca00078e020b */
[----:B------:R-:W-:Y:S02]  /*3b80*/  IADD3 R12, R6, c[0x0][0x32c], RZ ;  /* 0x0000cb00060c7a10 */ /* 0x000fe40007ffe0ff */
[----:B------:R-:W-:Y:S02]  /*3b90*/  IMNMX R2, R2, R6, !PT ;  /* 0x0000000602027217 */ /* 0x000fe40007800200 */
[----:B------:R-:W-:Y:S02]  /*3ba0*/  IMNMX R5, R5, R12, PT ;  /* 0x0000000c05057217 */ /* 0x000fe40003800200 */
.L_x_1769:
        /* <DEDUP_REMOVED lines=37> */
[----:B------:R-:W-:Y:S01]  /*3e00*/  UISETP.GE.AND UP6, UPT, UR9, 0x1, UPT ;  /* 0x000000010900788c */ /* 0x000fe2000bfc6270 */
        /* <DEDUP_REMOVED lines=36> */
[----:B------:R-:W-:Y:S01]  /*4050*/  IMAD.U32 R7, RZ, RZ, UR12 ;  /* 0x0000000cff077e24 */ /* 0x000fe2000f8e00ff */
        /* <DEDUP_REMOVED lines=14> */
.L_x_1775:
[----:B------:R-:W-:Y:S02]  /*4140*/  UP2UR UR22, UPR, URZ, 0x1 ;  /* 0x000000013f167883 */ /* 0x000fe40008000000 */
[----:B------:R-:W-:-:S06]  /*4150*/  UISETP.NE.AND UP0, UPT, UR9, 0x1, UPT ;  /* 0x000000010900788c */ /* 0x000fcc000bf05270 */
[----:B------:R-:W-:Y:S02]  /*4160*/  PLOP3.LUT P1, PT, PT, PT, UP0, 0x80, 0x0 ;  /* 0x000000000000781c */ /* 0x000fe40003f2f008 */
[----:B------:R-:W-:Y:S01]  /*4170*/  PLOP3.LUT P0, PT, PT, PT, UP0, 0x80, 0x0 ;  /* 0x000000000000781c */ /* 0x000fe20003f0f008 */
[----:B------:R-:W-:-:S10]  /*4180*/  UISETP.NE.AND UP0, UPT, UR22, URZ, UPT ;  /* 0x0000003f1600728c */ /* 0x000fd4000bf05270 */
[----:B------:R-:W-:-:S05]  /*4190*/  @P1 IMAD.HI.U32 R7, R6, c[0x0][0x330], RZ ;  /* 0x0000cc0006071a27 */ /* 0x000fca00078e00ff */
[----:B------:R-:W-:Y:S02]  /*41a0*/  @P0 SHF.R.U32.HI R6, RZ, c[0x0][0x334], R7 ;  /* 0x0000cd00ff060a19 */ /* 0x000fe40000011607 */
.L_x_1776:
[----:B------:R-:W-:Y:S05]  /*41b0*/  BSYNC B0 ;  /* 0x0000000000007941 */ /* 0x000fea0003800000 */
.L_x_1774:
[----:B------:R-:W-:-:S05]  /*41c0*/  IMAD R6, R6, c[0x0][0x32c], R11 ;  /* 0x0000cb0006067a24 */ /* 0x000fca00078e020b */
[----:B------:R-:W-:Y:S02]  /*41d0*/  IADD3 R7, R6, c[0x0][0x32c], RZ ;  /* 0x0000cb0006077a10 */ /* 0x000fe40007ffe0ff */
[----:B------:R-:W-:Y:S02]  /*41e0*/  IMNMX R2, R2, R6, !PT ;  /* 0x0000000602027217 */ /* 0x000fe40007800200 */
[----:B------:R-:W-:Y:S02]  /*41f0*/  IMNMX R5, R5, R7, PT ;  /* 0x0000000705057217 */ /* 0x000fe40003800200 */
.L_x_1773:
        /* <DEDUP_REMOVED lines=63> */
[----:B------:R-:W-:-:S02]  /*45f0*/  FMNMX.FTZ R133, R94, R7, !PT ;  /* 0x000000075e857209 */ /* 0x000fc40007810000 */
[----:B------:R-:W-:Y:S01]  /*4600*/  FSEL R7, R31, -INF , !P0 ;  /* 0xff8000001f077808 */ /* 0x000fe20004000000 */
[----:B------:R-:W-:Y:S01]  /*4610*/  STL [R1+0x80], R135 ;  /* 0x0000808701007387 */ /* 0x000fe20000100800 */
[----:B------:R-:W-:Y:S02]  /*4620*/  PLOP3.LUT P0, PT, PT, PT, UP4, 0x40, 0x0 ;  /* 0x000000000000781c */ /* 0x000fe40003f0e848 */
[----:B------:R-:W-:Y:S01]  /*4630*/  ISETP.GT.AND P1, PT, R2, 0x18, P1 ;  /* 0x000000180200780c */ /* 0x000fe20000f24270 */
[----:B------:R-:W-:Y:S01]  /*4640*/  LDSM.16.MT88.4 R28, [R237+0x4080] ;  /* 0x00408000ed1c783b */ /* 0x000fe20000004200 */
[----:B------:R-:W-:Y:S02]  /*4650*/  FMNMX.FTZ R23, R6, R11, !PT ;  /* 0x0000000b06177209 */ /* 0x000fe40007810000 */
[----:B------:R-:W-:Y:S02]  /*4660*/  ISETP.GT.AND P0, PT, R2, 0x19, P0 ;  /* 0x000000190200780c */ /* 0x000fe40000704270 */
[----:B------:R-:W-:-:S02]  /*4670*/  ISETP.LT.OR P1, PT, R5, 0x19, P1 ;  /* 0x000000190500780c */ /* 0x000fc40000f21670 */
[----:B------:R-:W-:Y:S02]  /*4680*/  FMNMX.FTZ R23, R10, R23, !PT ;  /* 0x000000170a177209 */ /* 0x000fe40007810000 */
[----:B------:R-:W-:Y:S02]  /*4690*/  ISETP.LT.OR P0, PT, R5, 0x1a, P0 ;  /* 0x0000001a0500780c */ /* 0x000fe40000701670 */
[----:B------:R-:W-:Y:S02]  /*46a0*/  FSEL R13, R42, -INF , !P1 ;  /* 0xff8000002a0d7808 */ /* 0x000fe40004800000 */
[----:B------:R-:W-:Y:S02]  /*46b0*/  PLOP3.LUT P1, PT, PT, PT, UP3, 0x40, 0x0 ;  /* 0x000000000000781c */ /* 0x000fe40003f2e838 */
[----:B------:R-:W-:Y:S02]  /*46c0*/  FMNMX.FTZ R23, R9, R23, !PT ;  /* 0x0000001709177209 */ /* 0x000fe40007810000 */
[----:B------:R-:W-:-:S02]  /*46d0*/  FSEL R15, R43, -INF , !P0 ;  /* 0xff8000002b0f7808 */ /* 0x000fc40004000000 */
[----:B------:R-:W-:Y:S01]  /*46e0*/  PLOP3.LUT P0, PT, PT, PT, UP2, 0x40, 0x0 ;  /* 0x000000000000781c */ /* 0x000fe20003f0e828 */
[----:B------:R-:W-:Y:S01]  /*46f0*/  LDSM.16.MT88.4 R40, [R240+0x4880] ;  /* 0x00488000f028783b */ /* 0x000fe20000004200 */
[----:B------:R-:W-:Y:S02]  /*4700*/  ISETP.GT.AND P1, PT, R2, 0x20, P1 ;  /* 0x000000200200780c */ /* 0x000fe40000f24270 */
[----:B------:R-:W-:Y:S02]  /*4710*/  FMNMX.FTZ R23, R8, R23, !PT ;  /* 0x0000001708177209 */ /* 0x000fe40007810000 */
[----:B------:R-:W-:Y:S02]  /*4720*/  ISETP.GT.AND P0, PT, R2, 0x21, P0 ;  /* 0x000000210200780c */ /* 0x000fe40000704270 */
[----:B------:R-:W-:Y:S02]  /*4730*/  ISETP.LT.OR P1, PT, R5, 0x21, P1 ;  /* 0x000000210500780c */ /* 0x000fe40000f21670 */
[----:B------:R-:W-:-:S02]  /*4740*/  FMNMX.FTZ R23, R7, R23, !PT ;  /* 0x0000001707177209 */ /* 0x000fc40007810000 */
[----:B------:R-:W-:Y:S02]  /*4750*/  ISETP.LT.OR P0, PT, R5, 0x22, P0 ;  /* 0x000000220500780c */ /* 0x000fe40000701670 */
        /* <DEDUP_REMOVED lines=11> */
[----:B------:R-:W-:Y:S02]  /*4810*/  FMNMX.FTZ R133, R93, R133, !PT ;  /* 0x000000855d857209 */ /* 0x000fe40007810000 */
[----:B------:R-:W-:-:S02]  /*4820*/  ISETP.LT.OR P0, PT, R5, 0x2a, P0 ;  /* 0x0000002a0500780c */ /* 0x000fc40000701670 */
[----:B------:R-:W-:Y:S01]  /*4830*/  FSEL R90, R38, -INF , !P1 ;  /* 0xff800000265a7808 */ /* 0x000fe20004800000 */
[----:B------:R-:W1:Y:S01]  /*4840*/  SHFL.BFLY PT, R12, R133, 0x2, 0x1f ;  /* 0x0c401f00850c7f89 */ /* 0x000e6200000e0000 */
[----:B------:R-:W-:Y:S02]  /*4850*/  FMNMX.FTZ R132, R92, R132, !PT ;  /* 0x000000845c847209 */ /* 0x000fe40007810000 */
        /* <DEDUP_REMOVED lines=379> */
.L_x_1778:
[----:B------:R-:W-:Y:S02]  /*6010*/  UISETP.NE.AND UP0, UPT, UR9, 0x1, UPT ;  /* 0x000000010900788c */ /* 0x000fe4000bf05270 */
[----:B------:R-:W-:Y:S02]  /*6020*/  ULDC.64 UR4, c[0x0][0x330] ;  /* 0x0000cc0000047ab9 */ /* 0x000fe40000000a00 */
[----:B------:R-:W-:-:S07]  /*6030*/  UIMAD.WIDE.U32 UR22, UR16, UR4, URZ ;  /* 0x00000004101672a5 */ /* 0x000fce000f8e003f */
[----:B------:R-:W-:Y:S02]  /*6040*/  @UP0 UMOV UR21, UR23 ;  /* 0x0000001700150c82 */ /* 0x000fe40008000000 */
[----:B------:R-:W-:Y:S02]  /*6050*/  @UP0 USHF.R.U32.HI UR16, URZ, UR5, UR21 ;  /* 0x000000053f100299 */ /* 0x000fe40008011615 */
.L_x_1779:
[----:B------:R-:W-:Y:S02]  /*6060*/  ULDC UR4, c[0x0][0x32c] ;  /* 0x0000cb0000047ab9 */ /* 0x000fe40000000800 */
[----:B------:R-:W-:-:S04]  /*6070*/  UIMAD UR4, UR16, UR9, UR4 ;  /* 0x00000009100472a4 */ /* 0x000fc8000f8e0204 */
[----:B------:R-:W-:-:S04]  /*6080*/  UISETP.LT.AND UP0, UPT, UR11, UR4, UPT ;  /* 0x000000040b00728c */ /* 0x000fc8000bf01270 */
[----:B------:R-:W-:-:S04]  /*6090*/  USEL UR11, UR11, UR4, UP0 ;  /* 0x000000040b0b7287 */ /* 0x000fc80008000000 */
.L_x_1777:
        /* <DEDUP_REMOVED lines=38> */
.L_x_1791:
        /* <DEDUP_REMOVED lines=79> */
.L_x_1781:
        /* <DEDUP_REMOVED lines=222> */
.L_x_1782:
        /* <DEDUP_REMOVED lines=36> */
.L_x_1785:
[----:B------:R-:W-:Y:S04]  /*7810*/  MOV R170, c[0x0][0x32c] ;  /* 0x0000cb0000aa7a02 */ /* 0x000fe80000000f00 */
[----:B------:R-:W-:Y:S11]  /*7820*/  ISETP.NE.AND P0, PT, R170, 0x1, PT ;  /* 0x00000001aa00780c */ /* 0x000ff60003f05270 */
[----:B------:R-:W-:Y:S02]  /*7830*/  @!UPT UIADD3 URZ, URZ, URZ, URZ ;  /* 0x0000003f3f3ff290 */ /* 0x000fe4000fffe03f */
[----:B------:R-:W-:Y:S05]  /*7840*/  @P0 IMAD.HI.U32 R170, R132, c[0x0][0x330], RZ ;  /* 0x0000cc0084aa0a27 */ /* 0x000fea00078e00ff */
[----:B------:R-:W-:Y:S02]  /*7850*/  @P0 SHF.R.U32.HI R132, RZ, c[0x0][0x334], R170 ;  /* 0x0000cd00ff840a19 */ /* 0x000fe400000116aa */
.L_x_1786:
[----:B------:R-:W-:Y:S05]  /*7860*/  BSYNC B0 ;  /* 0x0000000000007941 */ /* 0x000fea0003800000 */
.L_x_1784:
[----:B------:R-:W-:Y:S05]  /*7870*/  IADD3 R170, -R171, UR4, RZ ;  /* 0x00000004abaa7c10 */ /* 0x000fea000fffe1ff */
[----:B------:R-:W-:Y:S05]  /*7880*/  IMAD R132, R132, c[0x0][0x32c], R170 ;  /* 0x0000cb0084847a24 */ /* 0x000fea00078e02aa */
[----:B------:R-:W-:Y:S02]  /*7890*/  IMNMX R0, R0, R132, !PT ;  /* 0x0000008400007217 */ /* 0x000fe40007800200 */
[----:B------:R-:W-:Y:S04]  /*78a0*/  IADD3 R132, R132, c[0x0][0x32c], RZ ;  /* 0x0000cb0084847a10 */ /* 0x000fe80007ffe0ff */
[----:B------:R-:W-:Y:S02]  /*78b0*/  IMNMX R3, R3, R132, PT ;  /* 0x0000008403037217 */ /* 0x000fe40003800200 */
.L_x_1783:
        /* <DEDUP_REMOVED lines=87> */
.L_x_1789:
[----:B------:R-:W-:Y:S04]  /*7e30*/  MOV R5, c[0x0][0x32c] ;  /* 0x0000cb0000057a02 */ /* 0x000fe80000000f00 */
[----:B------:R-:W-:Y:S11]  /*7e40*/  ISETP.NE.AND P0, PT, R5, 0x1, PT ;  /* 0x000000010500780c */ /* 0x000ff60003f05270 */
[----:B------:R-:W-:Y:S02]  /*7e50*/  @!UPT UIADD3 URZ, URZ, URZ, URZ ;  /* 0x0000003f3f3ff290 */ /* 0x000fe4000fffe03f */
[----:B------:R-:W-:Y:S05]  /*7e60*/  @P0 IMAD.HI.U32 R5, R0, c[0x0][0x330], RZ ;  /* 0x0000cc0000050a27 */ /* 0x000fea00078e00ff */
[----:B------:R-:W-:Y:S02]  /*7e70*/  @P0 SHF.R.U32.HI R0, RZ, c[0x0][0x334], R5 ;  /* 0x0000cd00ff000a19 */ /* 0x000fe40000011605 */
.L_x_1790:
[----:B------:R-:W-:Y:S05]  /*7e80*/  BSYNC B0 ;  /* 0x0000000000007941 */ /* 0x000fea0003800000 */
.L_x_1788:
[----:B------:R-:W-:Y:S05]  /*7e90*/  IADD3 R5, -R171, UR4, RZ ;  /* 0x00000004ab057c10 */ /* 0x000fea000fffe1ff */
[----:B------:R-:W-:Y:S05]  /*7ea0*/  IMAD R0, R0, c[0x0][0x32c], R5 ;  /* 0x0000cb0000007a24 */ /* 0x000fea00078e0205 */
[----:B------:R-:W-:Y:S02]  /*7eb0*/  IMNMX R3, R3, R0, !PT ;  /* 0x0000000003037217 */ /* 0x000fe40007800200 */
[----:B------:R-:W-:Y:S04]  /*7ec0*/  IADD3 R0, R0, c[0x0][0x32c], RZ ;  /* 0x0000cb0000007a10 */ /* 0x000fe80007ffe0ff */
[----:B------:R-:W-:Y:S02]  /*7ed0*/  IMNMX R4, R4, R0, PT ;  /* 0x0000000004047217 */ /* 0x000fe40003800200 */
.L_x_1787:
        /* <DEDUP_REMOVED lines=493> */
.L_x_1780:
        /* <DEDUP_REMOVED lines=25> */
.L_x_1793:
[----:B------:R-:W-:Y:S02]  /*9f40*/  ULDC UR4, c[0x0][0x32c] ;  /* 0x0000cb0000047ab9 */ /* 0x000fe40000000800 */
[----:B------:R-:W-:-:S03]  /*9f50*/  UISETP.NE.AND UP0, UPT, UR4, 0x1, UPT ;  /* 0x000000010400788c */ /* 0x000fc6000bf05270 */
[----:B------:R-:W-:Y:S02]  /*9f60*/  ULDC.64 UR4, c[0x0][0x330] ;  /* 0x0000cc0000047ab9 */ /* 0x000fe40000000a00 */
[----:B------:R-:W-:-:S07]  /*9f70*/  UIMAD.WIDE.U32 UR22, UR11, UR4, URZ ;  /* 0x000000040b1672a5 */ /* 0x000fce000f8e003f */
[----:B------:R-:W-:Y:S02]  /*9f80*/  @UP0 UMOV UR21, UR23 ;  /* 0x0000001700150c82 */ /* 0x000fe40008000000 */
[----:B------:R-:W-:Y:S02]  /*9f90*/  @UP0 USHF.R.U32.HI UR11, URZ, UR5, UR21 ;  /* 0x000000053f0b0299 */ /* 0x000fe40008011615 */
.L_x_1794:
[----:B------:R-:W-:Y:S02]  /*9fa0*/  ULDC UR4, c[0x0][0x32c] ;  /* 0x0000cb0000047ab9 */ /* 0x000fe40000000800 */
[----:B------:R-:W-:-:S04]  /*9fb0*/  UIMAD UR4, UR11, UR4, URZ ;  /* 0x000000040b0472a4 */ /* 0x000fc8000f8e023f */
[----:B------:R-:W-:-:S04]  /*9fc0*/  UISETP.LT.AND UP0, UPT, UR9, UR4, UPT ;  /* 0x000000040900728c */ /* 0x000fc8000bf01270 */
[----:B------:R-:W-:-:S04]  /*9fd0*/  USEL UR9, UR9, UR4, !UP0 ;  /* 0x0000000409097287 */ /* 0x000fc8000c000000 */
.L_x_1792:
        /* <DEDUP_REMOVED lines=37> */
.L_x_1798:
        /* <DEDUP_REMOVED lines=82> */
.L_x_1796:
        /* <DEDUP_REMOVED lines=222> */
.L_x_1797:
        /* <DEDUP_REMOVED lines=421> */
.L_x_1795:
        /* <DEDUP_REMOVED lines=44> */
.L_x_1809:
        /* <DEDUP_REMOVED lines=290> */
.L_x_1800:
[----:B-1----:R-:W2:Y:S01]  /*e460*/  LDL R3, [R1+0x78] ;  /* 0x0000780001037983 */ /* 0x002ea20000100800 */
        /* <DEDUP_REMOVED lines=8> */
[----:B------:R-:W-:Y:S01]  /*e4f0*/  IMAD.MOV.U32 R133, RZ, RZ, R3 ;  /* 0x000000ffff857224 */ /* 0x000fe200078e0003 */
[----:B------:R-:W-:Y:S01]  /*e500*/  @P0 SHF.R.U32.HI R133, RZ, c[0x0][0x2cc], R0 ;  /* 0x0000b300ff850a19 */ /* 0x000fe20000011600 */
[----:B------:R-:W-:Y:S01]  /*e510*/  IMAD.U32 R0, RZ, RZ, UR4 ;  /* 0x00000004ff007e24 */ /* 0x000fe2000f8e00ff */
[----:B------:R-:W-:Y:S01]  /*e520*/  PLOP3.LUT P0, PT, PT, PT, UP0, 0x40, 0x0 ;  /* 0x000000000000781c */ /* 0x000fe20003f0e808 */
[----:B------:R-:W-:Y:S02]  /*e530*/  IMAD.U32 R3, RZ, RZ, UR12 ;  /* 0x0000000cff037e24 */ /* 0x000fe4000f8e00ff */
[----:B------:R-:W1:Y:S01]  /*e540*/  SHFL.IDX PT, R132, R133, RZ, 0x1c1f ;  /* 0x001c1fff85847589 */ /* 0x000e6200000e0000 */
[C---:B---3--:R-:W-:Y:S02]  /*e550*/  IADD3 R0, -R170.reuse, 0x1, R0 ;  /* 0x00000001aa007810 */ /* 0x048fe40007ffe100 */
[----:B------:R-:W-:Y:S02]  /*e560*/  IADD3 R170, -R170, UR4, RZ ;  /* 0x00000004aaaa7c10 */ /* 0x000fe4000fffe1ff */
        /* <DEDUP_REMOVED lines=20> */
.L_x_1803:
[----:B------:R-:W-:Y:S04]  /*e6b0*/  MOV R171, c[0x0][0x32c] ;  /* 0x0000cb0000ab7a02 */ /* 0x000fe80000000f00 */
[----:B------:R-:W-:Y:S11]  /*e6c0*/  ISETP.NE.AND P0, PT, R171, 0x1, PT ;  /* 0x00000001ab00780c */ /* 0x000ff60003f05270 */
[----:B------:R-:W-:Y:S02]  /*e6d0*/  @!UPT UIADD3 URZ, URZ, URZ, URZ ;  /* 0x0000003f3f3ff290 */ /* 0x000fe4000fffe03f */
[----:B------:R-:W-:Y:S05]  /*e6e0*/  @P0 IMAD.HI.U32 R171, R132, c[0x0][0x330], RZ ;  /* 0x0000cc0084ab0a27 */ /* 0x000fea00078e00ff */
[----:B------:R-:W-:Y:S02]  /*e6f0*/  @P0 SHF.R.U32.HI R132, RZ, c[0x0][0x334], R171 ;  /* 0x0000cd00ff840a19 */ /* 0x000fe400000116ab */
.L_x_1804:
[----:B------:R-:W-:Y:S05]  /*e700*/  BSYNC B0 ;  /* 0x0000000000007941 */ /* 0x000fea0003800000 */
.L_x_1802:
[----:B------:R-:W-:Y:S05]  /*e710*/  IMAD R132, R132, c[0x0][0x32c], R170 ;  /* 0x0000cb0084847a24 */ /* 0x000fea00078e02aa */
[----:B------:R-:W-:Y:S02]  /*e720*/  IMNMX R0, R0, R132, !PT ;  /* 0x0000008400007217 */ /* 0x000fe40007800200 */
[----:B------:R-:W-:Y:S04]  /*e730*/  IADD3 R132, R132, c[0x0][0x32c], RZ ;  /* 0x0000cb0084847a10 */ /* 0x000fe80007ffe0ff */
[----:B------:R-:W-:Y:S02]  /*e740*/  IMNMX R3, R3, R132, PT ;  /* 0x0000008403037217 */ /* 0x000fe40003800200 */
.L_x_1801:
        /* <DEDUP_REMOVED lines=87> */
.L_x_1807:
[----:B------:R-:W-:Y:S04]  /*ecc0*/  MOV R5, c[0x0][0x32c] ;  /* 0x0000cb0000057a02 */ /* 0x000fe80000000f00 */
[----:B------:R-:W-:Y:S11]  /*ecd0*/  ISETP.NE.AND P0, PT, R5, 0x1, PT ;  /* 0x000000010500780c */ /* 0x000ff60003f05270 */
[----:B------:R-:W-:Y:S02]  /*ece0*/  @!UPT UIADD3 URZ, URZ, URZ, URZ ;  /* 0x0000003f3f3ff290 */ /* 0x000fe4000fffe03f */
[----:B------:R-:W-:Y:S05]  /*ecf0*/  @P0 IMAD.HI.U32 R5, R0, c[0x0][0x330], RZ ;  /* 0x0000cc0000050a27 */ /* 0x000fea00078e00ff */
[----:B------:R-:W-:Y:S02]  /*ed00*/  @P0 SHF.R.U32.HI R0, RZ, c[0x0][0x334], R5 ;  /* 0x0000cd00ff000a19 */ /* 0x000fe40000011605 */
.L_x_1808:
[----:B------:R-:W-:Y:S05]  /*ed10*/  BSYNC B0 ;  /* 0x0000000000007941 */ /* 0x000fea0003800000 */
.L_x_1806:
[----:B------:R-:W-:Y:S05]  /*ed20*/  IMAD R0, R0, c[0x0][0x32c], R170 ;  /* 0x0000cb0000007a24 */ /* 0x000fea00078e02aa */
[----:B------:R-:W-:Y:S02]  /*ed30*/  IMNMX R3, R3, R0, !PT ;  /* 0x0000000003037217 */ /* 0x000fe40007800200 */
[----:B------:R-:W-:Y:S04]  /*ed40*/  IADD3 R0, R0, c[0x0][0x32c], RZ ;  /* 0x0000cb0000007a10 */ /* 0x000fe80007ffe0ff */
[----:B------:R-:W-:Y:S02]  /*ed50*/  IMNMX R4, R4, R0, PT ;  /* 0x0000000004047217 */ /* 0x000fe40003800200 */
.L_x_1805:
        /* <DEDUP_REMOVED lines=492> */
.L_x_1799:
        /* <DEDUP_REMOVED lines=157> */
.L_x_1767:
        /* <DEDUP_REMOVED lines=196> */
.L_x_1811:
        /* <DEDUP_REMOVED lines=159> */
.L_x_1813:
[----:B--234-:R-:W-:Y:S05]  /*12c20*/  BSYNC B0 ;  /* 0x0000000000007941 */ /* 0x01cfea0003800000 */
.L_x_1812:
        /* <DEDUP_REMOVED lines=30> */
.L_x_1815:
[----:B------:R-:W-:Y:S05]  /*12e10*/  BSYNC B0 ;  /* 0x0000000000007941 */ /* 0x000fea0003800000 */
.L_x_1814:
        /* <DEDUP_REMOVED lines=30> */
.L_x_1817:
[----:B------:R-:W-:Y:S05]  /*13000*/  BSYNC B0 ;  /* 0x0000000000007941 */ /* 0x000fea0003800000 */
.L_x_1816:
        /* <DEDUP_REMOVED lines=31> */
.L_x_1810:
        /* <DEDUP_REMOVED lines=31> */
.L_x_1818:
        /* <DEDUP_REMOVED lines=45> */
.L_x_1820:
[----:B------:R-:W-:Y:S05]  /*136c0*/  BSYNC B0 ;  /* 0x0000000000007941 */ /* 0x000fea0003800000 */
.L_x_1819:
        /* <DEDUP_REMOVED lines=80> */
.L_x_1822:
[----:B------:R-:W-:Y:S05]  /*13bd0*/  BSYNC B0 ;  /* 0x0000000000007941 */ /* 0x000fea0003800000 */
.L_x_1821:
        /* <DEDUP_REMOVED lines=27> */
.L_x_1824:
[----:B------:R-:W-:Y:S05]  /*13d90*/  BSYNC B0 ;  /* 0x0000000000007941 */ /* 0x000fea0003800000 */
.L_x_1823:
        /* <DEDUP_REMOVED lines=27> */
.L_x_1826:
[----:B------:R-:W-:Y:S05]  /*13f50*/  BSYNC B0 ;  /* 0x0000000000007941 */ /* 0x000fea0003800000 */
.L_x_1825:
        /* <DEDUP_REMOVED lines=28> */
.L_x_1827:
        /* <DEDUP_REMOVED lines=14> */
.L_x_3085:


//--------------------- .text._ZN7cutlass13device_kernelIN5flash19enable_sm80_to_sm89INS1_16FlashAttnFwdSm80INS1_25CollectiveMainloopFwdSm80ILi8ELi1ELb0EN4cute5tupleIJNS5_1CILi128EEENS7_ILi32EEENS7_ILi256EEEEEELi256ENS_10bfloat16_tEfNS_4arch4Sm80ELb0ELb1ELb0ELb1ELb0ELb1ELb1ELb0EEENS1_21CollectiveEpilogueFwdINS6_IJS8_SA_S9_EEENS6_IJNS7_ILi1EEESI_SI_EEESC_SE_Li256ELb1ELb1ELb0ELb0EEENS1_19SingleTileSchedulerILb1ELb0ELb1ELi128EEEEEEEEEvNT_6ParamsE --------------------------
	.section	.text._ZN7cutlass13device_kernelIN5flash19enable_sm80_to_sm89INS1_16FlashAttnFwdSm80INS1_25CollectiveMainloopFwdSm80ILi8ELi1ELb0EN4cute5tupleIJNS5_1CILi128EEENS7_ILi32EEENS7_ILi256EEEEEELi256ENS_10bfloat16_tEfNS_4arch4Sm80ELb0ELb1ELb0ELb1ELb0ELb1ELb1ELb0EEENS1_21CollectiveEpilogueFwdINS6_IJS8_SA_S9_EEENS6_IJNS7_ILi1EEESI_SI_EEESC_SE_Li256ELb1ELb1ELb0ELb0EEENS1_19SingleTileSchedulerILb1ELb0ELb1ELi128EEEEEEEEEvNT_6ParamsE,"ax",@progbits
	.sectioninfo	@"SHI_REGISTERS=245"
	.align	128
.text._ZN7cutlass13device_kernelIN5flash19enable_sm80_to_sm89INS1_16FlashAttnFwdSm80INS1_25CollectiveMainloopFwdSm80ILi8ELi1ELb0EN4cute5tupleIJNS5_1CILi128EEENS7_ILi32EEENS7_ILi256EEEEEELi256ENS_10bfloat16_tEfNS_4arch4Sm80ELb0ELb1ELb0ELb1ELb0ELb1ELb1ELb0EEENS1_21CollectiveEpilogueFwdINS6_IJS8_SA_S9_EEENS6_IJNS7_ILi1EEESI_SI_EEESC_SE_Li256ELb1ELb1ELb0ELb0EEENS1_19SingleTileSchedulerILb1ELb0ELb1ELi128EEEEEEEEEvNT_6ParamsE:
        .type           _ZN7cutlass13device_kernelIN5flash19enable_sm80_to_sm89INS1_16FlashAttnFwdSm80INS1_25CollectiveMainloopFwdSm80ILi8ELi1ELb0EN4cute5tupleIJNS5_1CILi128EEENS7_ILi32EEENS7_ILi256EEEEEELi256ENS_10bfloat16_tEfNS_4arch4Sm80ELb0ELb1ELb0ELb1ELb0ELb1ELb1ELb0EEENS1_21CollectiveEpilogueFwdINS6_IJS8_SA_S9_EEENS6_IJNS7_ILi1EEESI_SI_EEESC_SE_Li256ELb1ELb1ELb0ELb0EEENS1_19SingleTileSchedulerILb1ELb0ELb1ELi128EEEEEEEEEvNT_6ParamsE,@function
        .size           _ZN7cutlass13device_kernelIN5flash19enable_sm80_to_sm89INS1_16FlashAttnFwdSm80INS1_25CollectiveMainloopFwdSm80ILi8ELi1ELb0EN4cute5tupleIJNS5_1CILi128EEENS7_ILi32EEENS7_ILi256EEEEEELi256ENS_10bfloat16_tEfNS_4arch4Sm80ELb0ELb1ELb0ELb1ELb0ELb1ELb1ELb0EEENS1_21CollectiveEpilogueFwdINS6_IJS8_SA_S9_EEENS6_IJNS7_ILi1EEESI_SI_EEESC_SE_Li256ELb1ELb1ELb0ELb0EEENS1_19SingleTileSchedulerILb1ELb0ELb1ELi128EEEEEEEEEvNT_6ParamsE,(.L_x_3086 - _ZN7cutlass13device_kernelIN5flash19enable_sm80_to_sm89INS1_16FlashAttnFwdSm80INS1_25CollectiveMainloopFwdSm80ILi8ELi1ELb0EN4cute5tupleIJNS5_1CILi128EEENS7_ILi32EEENS7_ILi256EEEEEELi256ENS_10bfloat16_tEfNS_4arch4Sm80ELb0ELb1ELb0ELb1ELb0ELb1ELb1ELb0EEENS1_21CollectiveEpilogueFwdINS6_IJS8_SA_S9_EEENS6_IJNS7_ILi1EEESI_SI_EEESC_SE_Li256ELb1ELb1ELb0ELb0EEENS1_19SingleTileSchedulerILb1ELb0ELb1ELi128EEEEEEEEEvNT_6ParamsE)
        .other          _ZN7cutlass13device_kernelIN5flash19enable_sm80_to_sm89INS1_16FlashAttnFwdSm80INS1_25CollectiveMainloopFwdSm80ILi8ELi1ELb0EN4cute5tupleIJNS5_1CILi128EEENS7_ILi32EEENS7_ILi256EEEEEELi256ENS_10bfloat16_tEfNS_4arch4Sm80ELb0ELb1ELb0ELb1ELb0ELb1ELb1ELb0EEENS1_21CollectiveEpilogueFwdINS6_IJS8_SA_S9_EEENS6_IJNS7_ILi1EEESI_SI_EEESC_SE_Li256ELb1ELb1ELb0ELb0EEENS1_19SingleTileSchedulerILb1ELb0ELb1ELi128EEEEEEEEEvNT_6ParamsE,@"STO_CUDA_ENTRY STV_DEFAULT"
_ZN7cutlass13device_kernelIN5flash19enable_sm80_to_sm89INS1_16FlashAttnFwdSm80INS1_25CollectiveMainloopFwdSm80ILi8ELi1ELb0EN4cute5tupleIJNS5_1CILi128EEENS7_ILi32EEENS7_ILi256EEEEEELi256ENS_10bfloat16_tEfNS_4arch4Sm80ELb0ELb1ELb0ELb1ELb0ELb1ELb1ELb0EEENS1_21CollectiveEpilogueFwdINS6_IJS8_SA_S9_EEENS6_IJNS7_ILi1EEESI_SI_EEESC_SE_Li256ELb1ELb1ELb0ELb0EEENS1_19SingleTileSchedulerILb1ELb0ELb1ELi128EEEEEEEEEvNT_6ParamsE:
        /* <DEDUP_REMOVED lines=20> */
.L_x_1829:
        /* <DEDUP_REMOVED lines=13> */
.L_x_1831:
[----:B------:R-:W-:Y:S02]  /*0210*/  ULDC UR5, c[0x0][0x54c] ;  /* 0x0001530000057ab9 */ /* 0x000fe40000000800 */
.L_x_1830:
[----:B------:R-:W-:Y:S02]  /*0220*/  ULDC UR4, c[0x0][0x548] ;  /* 0x0001520000047ab9 */ /* 0x000fe40000000800 */
[----:B------:R-:W-:-:S02]  /*0230*/  USHF.L.U32 UR23, UR21, 0x7, URZ ;  /* 0x0000000715177899 */ /* 0x000fc4000800063f */
[----:B------:R-:W-:-:S04]  /*0240*/  UIMAD UR4, UR5, UR4, URZ ;  /* 0x00000004050472a4 */ /* 0x000fc8000f8e023f */
[----:B------:R-:W-:-:S04]  /*0250*/  UISETP.GE.AND UP0, UPT, UR23, UR4, UPT ;  /* 0x000000041700728c */ /* 0x000fc8000bf06270 */
[----:B------:R-:W-:Y:S01]  /*0260*/  USEL UR29, UR29, 0xffffffff, !UP0 ;  /* 0xffffffff1d1d7887 */ /* 0x000fe2000c000000 */
[----:B------:R-:W-:Y:S05]  /*0270*/  BRA `(.L_x_1832) ;  /* 0x000001b000007947 */ /* 0x000fea0003800000 */
.L_x_1828:
        /* <DEDUP_REMOVED lines=8> */
.L_x_1833:
        /* <DEDUP_REMOVED lines=13> */
.L_x_1835:
[----:B------:R-:W-:Y:S02]  /*03d0*/  ULDC UR5, c[0x0][0x54c] ;  /* 0x0001530000057ab9 */ /* 0x000fe40000000800 */
.L_x_1834:
[----:B------:R-:W-:Y:S02]  /*03e0*/  ULDC UR4, c[0x0][0x548] ;  /* 0x0001520000047ab9 */ /* 0x000fe40000000800 */
[----:B------:R-:W-:-:S02]  /*03f0*/  USHF.L.U32 UR23, UR21, 0x7, URZ ;  /* 0x0000000715177899 */ /* 0x000fc4000800063f */
[----:B------:R-:W-:-:S04]  /*0400*/  UIMAD UR4, UR5, UR4, URZ ;  /* 0x00000004050472a4 */ /* 0x000fc8000f8e023f */
[----:B------:R-:W-:-:S04]  /*0410*/  UISETP.GE.AND UP0, UPT, UR23, UR4, UPT ;  /* 0x000000041700728c */ /* 0x000fc8000bf06270 */
[----:B------:R-:W-:-:S06]  /*0420*/  USEL UR29, UR29, 0xffffffff, !UP0 ;  /* 0xffffffff1d1d7887 */ /* 0x000fcc000c000000 */
.L_x_1832:
        /* <DEDUP_REMOVED lines=65> */
.L_x_1836:
        /* <DEDUP_REMOVED lines=10> */
.L_x_1837:
[----:B------:R-:W-:Y:S05]  /*08e0*/  @!P2 BRA `(.L_x_1838) ;  /* 0x000000500000a947 */ /* 0x000fea0003800000 */
[----:B-1----:R-:W2:Y:S04]  /*08f0*/  LDG.E R0, [R8.64] ;  /* 0x0000001e08007981 */ /* 0x002ea8000c1e1900 */
[----:B----4-:R-:W4:Y:S01]  /*0900*/  LDG.E R2, [R8.64+0x4] ;  /* 0x0000041e08027981 */ /* 0x010f22000c1e1900 */
[----:B--2---:R-:W1:Y:S08]  /*0910*/  R2UR UR9, R0 ;  /* 0x00000000000973c2 */ /* 0x004e7000000e0000 */
[----:B----4-:R-:W1:Y:S02]  /*0920*/  R2UR UR4, R2 ;  /* 0x00000000020473c2 */ /* 0x010e6400000e0000 */
[----:B-1----:R-:W-:-:S06]  /*0930*/  UIADD3 UR9, -UR9, UR4, URZ ;  /* 0x0000000409097290 */ /* 0x002fcc000fffe13f */
.L_x_1838:
        /* <DEDUP_REMOVED lines=41> */
.L_x_1840:
[----:B------:R-:W-:Y:S02]  /*0bd0*/  UISETP.NE.AND UP0, UPT, UR5, 0x1, UPT ;  /* 0x000000010500788c */ /* 0x000fe4000bf05270 */
[----:B------:R-:W-:Y:S02]  /*0be0*/  ULDC.64 UR6, c[0x0][0x330] ;  /* 0x0000cc0000067ab9 */ /* 0x000fe40000000a00 */
[----:B------:R-:W-:-:S07]  /*0bf0*/  UIMAD.WIDE.U32 UR12, UR4, UR6, URZ ;  /* 0x00000006040c72a5 */ /* 0x000fce000f8e003f */
[----:B------:R-:W-:Y:S02]  /*0c00*/  @UP0 USHF.R.U32.HI UR4, URZ, UR7, UR13 ;  /* 0x000000073f040299 */ /* 0x000fe4000801160d */
.L_x_1841:
[----:B------:R-:W-:Y:S02]  /*0c10*/  ULDC UR6, c[0x0][0x32c] ;  /* 0x0000cb0000067ab9 */ /* 0x000fe40000000800 */
[----:B------:R-:W-:-:S04]  /*0c20*/  UIMAD UR6, UR4, UR5, UR6 ;  /* 0x00000005040672a4 */ /* 0x000fc8000f8e0206 */
[----:B------:R-:W-:-:S04]  /*0c30*/  UISETP.LT.AND UP0, UPT, UR11, UR6, UPT ;  /* 0x000000060b00728c */ /* 0x000fc8000bf01270 */
[----:B------:R-:W-:-:S03]  /*0c40*/  USEL UR11, UR11, UR6, UP0 ;  /* 0x000000060b0b7287 */ /* 0x000fc60008000000 */
.L_x_1839:
        /* <DEDUP_REMOVED lines=26> */
.L_x_1843:
[----:B------:R-:W-:-:S03]  /*0df0*/  UISETP.NE.AND UP0, UPT, UR5, 0x1, UPT ;  /* 0x000000010500788c */ /* 0x000fc6000bf05270 */
[----:B------:R-:W-:Y:S02]  /*0e00*/  ULDC.64 UR4, c[0x0][0x330] ;  /* 0x0000cc0000047ab9 */ /* 0x000fe40000000a00 */
[----:B------:R-:W-:-:S07]  /*0e10*/  UIMAD.WIDE.U32 UR32, UR7, UR4, URZ ;  /* 0x00000004072072a5 */ /* 0x000fce000f8e003f */
[----:B------:R-:W-:Y:S02]  /*0e20*/  @UP0 UMOV UR17, UR33 ;  /* 0x0000002100110c82 */ /* 0x000fe40008000000 */
[----:B------:R-:W-:Y:S02]  /*0e30*/  @UP0 USHF.R.U32.HI UR7, URZ, UR5, UR17 ;  /* 0x000000053f070299 */ /* 0x000fe40008011611 */
.L_x_1844:
[----:B------:R-:W-:Y:S02]  /*0e40*/  ULDC UR4, c[0x0][0x32c] ;  /* 0x0000cb0000047ab9 */ /* 0x000fe40000000800 */
[----:B------:R-:W-:-:S04]  /*0e50*/  UIMAD UR4, UR7, UR4, URZ ;  /* 0x00000004070472a4 */ /* 0x000fc8000f8e023f */
[----:B------:R-:W-:-:S04]  /*0e60*/  UISETP.LT.AND UP0, UPT, UR6, UR4, UPT ;  /* 0x000000040600728c */ /* 0x000fc8000bf01270 */
[----:B------:R-:W-:Y:S02]  /*0e70*/  USEL UR6, UR6, UR4, !UP0 ;  /* 0x0000000406067287 */ /* 0x000fe4000c000000 */
.L_x_1842:
        /* <DEDUP_REMOVED lines=153> */
.L_x_1847:
[----:B------:R-:W-:Y:S05]  /*1810*/  BSYNC B0 ;  /* 0x0000000000007941 */ /* 0x000fea0003800000 */
.L_x_1846:
        /* <DEDUP_REMOVED lines=141> */
.L_x_1866:
        /* <DEDUP_REMOVED lines=64> */
.L_x_1852:
[----:B------:R-:W-:Y:S05]  /*24f0*/  BSYNC B0 ;  /* 0x0000000000007941 */ /* 0x000fea0003800000 */
.L_x_1851:
        /* <DEDUP_REMOVED lines=83> */
.L_x_1855:
[----:B------:R-:W-:Y:S05]  /*2a30*/  BSYNC B0 ;  /* 0x0000000000007941 */ /* 0x000fea0003800000 */
.L_x_1854:
        /* <DEDUP_REMOVED lines=56> */
.L_x_1857:
[----:B------:R-:W-:Y:S05]  /*2dc0*/  BSYNC B0 ;  /* 0x0000000000007941 */ /* 0x000fea0003800000 */
.L_x_1856:
        /* <DEDUP_REMOVED lines=56> */
.L_x_1859:
[----:B------:R-:W-:Y:S05]  /*3150*/  BSYNC B0 ;  /* 0x0000000000007941 */ /* 0x000fea0003800000 */
.L_x_1858:
        /* <DEDUP_REMOVED lines=56> */
.L_x_1850:
        /* <DEDUP_REMOVED lines=29> */
.L_x_1861:
[----:B------:R-:W-:Y:S05]  /*36b0*/  BSYNC B0 ;  /* 0x0000000000007941 */ /* 0x000fea0003800000 */
.L_x_1860:
        /* <DEDUP_REMOVED lines=140> */
.L_x_1863:
[----:B------:R-:W-:Y:S05]  /*3f80*/  BSYNC B0 ;  /* 0x0000000000007941 */ /* 0x000fea0003800000 */
.L_x_1862:
        /* <DEDUP_REMOVED lines=115> */
.L_x_1849:
        /* <DEDUP_REMOVED lines=18> */
.L_x_1853:
[----:B------:R-:W-:Y:S05]  /*47e0*/  BSYNC B1 ;  /* 0x0000000000017941 */ /* 0x000fea0003800000 */
.L_x_1848:
        /* <DEDUP_REMOVED lines=56> */
.L_x_1865:
[----:B-1----:R-:W-:Y:S05]  /*4b70*/  BSYNC B0 ;  /* 0x0000000000007941 */ /* 0x002fea0003800000 */
.L_x_1864:
        /* <DEDUP_REMOVED lines=27> */
.L_x_1845:
        /* <DEDUP_REMOVED lines=22> */
.L_x_1868:
[----:B------:R-:W-:Y:S02]  /*4e90*/  UISETP.NE.AND UP0, UPT, UR6, 0x1, UPT ;  /* 0x000000010600788c */ /* 0x000fe4000bf05270 */
[----:B------:R-:W-:Y:S02]  /*4ea0*/  ULDC.64 UR4, c[0x0][0x330] ;  /* 0x0000cc0000047ab9 */ /* 0x000fe40000000a00 */
[----:B------:R-:W-:-:S07]  /*4eb0*/  UIMAD.WIDE.U32 UR10, UR8, UR4, URZ ;  /* 0x00000004080a72a5 */ /* 0x000fce000f8e003f */
[----:B------:R-:W-:Y:S02]  /*4ec0*/  @UP0 UMOV UR9, UR11 ;  /* 0x0000000b00090c82 */ /* 0x000fe40008000000 */
[----:B------:R-:W-:Y:S02]  /*4ed0*/  @UP0 USHF.R.U32.HI UR8, URZ, UR5, UR9 ;  /* 0x000000053f080299 */ /* 0x000fe40008011609 */
.L_x_1869:
[----:B------:R-:W-:Y:S02]  /*4ee0*/  ULDC UR4, c[0x0][0x32c] ;  /* 0x0000cb0000047ab9 */ /* 0x000fe40000000800 */
[----:B------:R-:W-:-:S04]  /*4ef0*/  UIMAD UR4, UR8, UR6, UR4 ;  /* 0x00000006080472a4 */ /* 0x000fc8000f8e0204 */
[----:B------:R-:W-:-:S04]  /*4f00*/  UISETP.LT.AND UP0, UPT, UR7, UR4, UPT ;  /* 0x000000040700728c */ /* 0x000fc8000bf01270 */
[----:B------:R-:W-:-:S04]  /*4f10*/  USEL UR7, UR7, UR4, UP0 ;  /* 0x0000000407077287 */ /* 0x000fc80008000000 */
.L_x_1867:
        /* <DEDUP_REMOVED lines=27> */
.L_x_1871:
[----:B------:R-:W-:Y:S02]  /*50d0*/  ULDC UR4, c[0x0][0x32c] ;  /* 0x0000cb0000047ab9 */ /* 0x000fe40000000800 */
[----:B------:R-:W-:-:S03]  /*50e0*/  UISETP.NE.AND UP0, UPT, UR4, 0x1, UPT ;  /* 0x000000010400788c */ /* 0x000fc6000bf05270 */
[----:B------:R-:W-:Y:S02]  /*50f0*/  ULDC.64 UR4, c[0x0][0x330] ;  /* 0x0000cc0000047ab9 */ /* 0x000fe40000000a00 */
[----:B------:R-:W-:-:S06]  /*5100*/  UIMAD.WIDE.U32 UR8, UR7, UR4, URZ ;  /* 0x00000004070872a5 */ /* 0x000fcc000f8e003f */
[----:B------:R-:W-:Y:S02]  /*5110*/  @UP0 USHF.R.U32.HI UR7, URZ, UR5, UR9 ;  /* 0x000000053f070299 */ /* 0x000fe40008011609 */
.L_x_1872:
[----:B------:R-:W-:Y:S02]  /*5120*/  ULDC UR4, c[0x0][0x32c] ;  /* 0x0000cb0000047ab9 */ /* 0x000fe40000000800 */
[----:B------:R-:W-:-:S04]  /*5130*/  UIMAD UR4, UR7, UR4, URZ ;  /* 0x00000004070472a4 */ /* 0x000fc8000f8e023f */
[----:B------:R-:W-:-:S04]  /*5140*/  UISETP.LT.AND UP0, UPT, UR6, UR4, UPT ;  /* 0x000000040600728c */ /* 0x000fc8000bf01270 */
[----:B------:R-:W-:-:S04]  /*5150*/  USEL UR6, UR6, UR4, !UP0 ;  /* 0x0000000406067287 */ /* 0x000fc8000c000000 */
.L_x_1870:
        /* <DEDUP_REMOVED lines=271> */
[----:B-1-34-:R-:W-:Y:S01]  /*6250*/  IADD3 R8, R80, 0x80, RZ ;  /* 0x0000008050087810 */ /* 0x01afe20007ffe0ff */
        /* <DEDUP_REMOVED lines=8> */
[C---:B------:R-:W-:Y:S02]  /*62e0*/  LEA R18, P0, R80.reuse, R16, 0x1 ;  /* 0x0000001050127211 */ /* 0x040fe400078008ff */
        /* <DEDUP_REMOVED lines=11> */
.L_x_1875:
[----:B-1-34-:R-:W-:Y:S05]  /*63a0*/  BSYNC B0 ;  /* 0x0000000000007941 */ /* 0x01afea0003800000 */
.L_x_1874:
[----:B------:R-:W-:Y:S01]  /*63b0*/  IADD3 R5, R14, 0x40, RZ ;  /* 0x000000400e057810 */ /* 0x000fe20007ffe0ff */
[----:B------:R1:W2:Y:S01]  /*63c0*/  SHFL.IDX PT, R17, R12, 0x2, 0x181f ;  /* 0x00581f000c117f89 */ /* 0x0002a200000e0000 */
[----:B------:R-:W-:Y:S02]  /*63d0*/  BSSY B0, `(.L_x_1876) ;  /* 0x000001b000007945 */ /* 0x000fe40003800000 */
[----:B------:R-:W-:Y:S01]  /*63e0*/  ISETP.GE.AND P0, PT, R5, UR7, PT ;  /* 0x0000000705007c0c */ /* 0x000fe2000bf06270 */
[----:B------:R1:W3:Y:S03]  /*63f0*/  SHFL.IDX PT, R16, R13, 0x2, 0x181f ;  /* 0x00581f000d107f89 */ /* 0x0002e600000e0000 */
[----:B------:R-:W-:-:S09]  /*6400*/  P2R R9, PR, RZ, 0x1 ;  /* 0x00000001ff097803 */ /* 0x000fd20000000000 */
[----:B------:R-:W-:Y:S05]  /*6410*/  @P0 BRA `(.L_x_1877) ;  /* 0x0000016000000947 */ /* 0x000fea0003800000 */
[----:B------:R-:W-:Y:S01]  /*6420*/  IADD3 R8, R80, 0x80, RZ ;  /* 0x0000008050087810 */ /* 0x000fe20007ffe0ff */
        /* <DEDUP_REMOVED lines=8> */
[C---:B---3--:R-:W-:Y:S02]  /*64b0*/  LEA R18, P0, R80.reuse, R16, 0x1 ;  /* 0x0000001050127211 */ /* 0x048fe400078008ff */
        /* <DEDUP_REMOVED lines=12> */
.L_x_1877:
[----:B------:R-:W-:Y:S05]  /*6580*/  BSYNC B0 ;  /* 0x0000000000007941 */ /* 0x000fea0003800000 */
.L_x_1876:
        /* <DEDUP_REMOVED lines=10> */
[C---:B------:R-:W-:Y:S02]  /*6630*/  IADD3 R6, R80.reuse, 0x80, RZ ;  /* 0x0000008050067810 */ /* 0x040fe40007ffe0ff */
[----:B------:R-:W-:Y:S02]  /*6640*/  LEA.HI R5, R5, R42, RZ, 0x3 ;  /* 0x0000002a05057211 */ /* 0x000fe400078f18ff */
[C---:B-123--:R-:W-:Y:S02]  /*6650*/  LEA R12, P0, R80.reuse, R16, 0x1 ;  /* 0x00000010500c7211 */ /* 0x04efe400078008ff */
        /* <DEDUP_REMOVED lines=17> */
.L_x_1879:
[----:B------:R-:W-:Y:S05]  /*6770*/  BSYNC B0 ;  /* 0x0000000000007941 */ /* 0x000fea0003800000 */
.L_x_1878:
        /* <DEDUP_REMOVED lines=39> */
.L_x_1880:
        /* <DEDUP_REMOVED lines=90> */
.L_x_1884:
[----:B--2---:R-:W-:Y:S05]  /*6f90*/  BSYNC B0 ;  /* 0x0000000000007941 */ /* 0x004fea0003800000 */
.L_x_1883:
        /* <DEDUP_REMOVED lines=86> */
.L_x_1886:
[----:B--2---:R-:W-:Y:S05]  /*7500*/  BSYNC B0 ;  /* 0x0000000000007941 */ /* 0x004fea0003800000 */
.L_x_1885:
        /* <DEDUP_REMOVED lines=88> */
.L_x_1888:
[----:B--2---:R-:W-:Y:S05]  /*7a90*/  BSYNC B0 ;  /* 0x0000000000007941 */ /* 0x004fea0003800000 */
.L_x_1887:
        /* <DEDUP_REMOVED lines=86> */
.L_x_1890:
[----:B--2---:R-:W-:Y:S05]  /*8000*/  BSYNC B0 ;  /* 0x0000000000007941 */ /* 0x004fea0003800000 */
.L_x_1889:
        /* <DEDUP_REMOVED lines=89> */
.L_x_1894:
[----:B------:R-:W-:Y:S05]  /*85a0*/  BSYNC B0 ;  /* 0x0000000000007941 */ /* 0x000fea0003800000 */
.L_x_1893:
        /* <DEDUP_REMOVED lines=50> */
.L_x_1896:
[----:B------:R-:W-:Y:S05]  /*88d0*/  BSYNC B0 ;  /* 0x0000000000007941 */ /* 0x000fea0003800000 */
.L_x_1895:
        /* <DEDUP_REMOVED lines=50> */
.L_x_1898:
[----:B------:R-:W-:Y:S05]  /*8c00*/  BSYNC B0 ;  /* 0x0000000000007941 */ /* 0x000fea0003800000 */
.L_x_1897:
        /* <DEDUP_REMOVED lines=49> */
.L_x_1892:
[----:B------:R-:W-:Y:S05]  /*8f20*/  BSYNC B1 ;  /* 0x0000000000017941 */ /* 0x000fea0003800000 */
.L_x_1891:
        /* <DEDUP_REMOVED lines=53> */
.L_x_1902:
[----:B------:R-:W-:Y:S05]  /*9280*/  BSYNC B0 ;  /* 0x0000000000007941 */ /* 0x000fea0003800000 */
.L_x_1901:
        /* <DEDUP_REMOVED lines=50> */
.L_x_1904:
[----:B------:R-:W-:Y:S05]  /*95b0*/  BSYNC B0 ;  /* 0x0000000000007941 */ /* 0x000fea0003800000 */
.L_x_1903:
        /* <DEDUP_REMOVED lines=50> */
.L_x_1906:
[----:B------:R-:W-:Y:S05]  /*98e0*/  BSYNC B0 ;  /* 0x0000000000007941 */ /* 0x000fea0003800000 */
.L_x_1905:
        /* <DEDUP_REMOVED lines=28> */
[C---:B------:R-:W-:Y:S01]  /*9ab0*/  SHF.L.U32 R11, R65.reuse, 0x10, RZ ;  /* 0x00000010410b7819 */ /* 0x040fe200000006ff */
        /* <DEDUP_REMOVED lines=20> */
.L_x_1900:
[----:B------:R-:W-:Y:S05]  /*9c00*/  BSYNC B1 ;  /* 0x0000000000017941 */ /* 0x000fea0003800000 */
.L_x_1899:
        /* <DEDUP_REMOVED lines=33> */
[----:B------:R-:W-:Y:S01]  /*9e20*/  FFMA.FTZ R61, R62, R8, R61 ;  /* 0x000000083e3d7223 */ /* 0x000fe2000001003d */
[----:B------:R-:W-:Y:S01]  /*9e30*/  LOP3.LUT R62, R55, 0xffff0000, RZ, 0xc0, !PT ;  /* 0xffff0000373e7812 */ /* 0x000fe200078ec0ff */
[-C--:B------:R-:W-:Y:S01]  /*9e40*/  FMUL.FTZ R63, R63, R70.reuse ;  /* 0x000000463f3f7220 */ /* 0x080fe20000410000 */
[----:B------:R-:W-:Y:S01]  /*9e50*/  LOP3.LUT R60, R60, 0xffff0000, RZ, 0xc0, !PT ;  /* 0xffff00003c3c7812 */ /* 0x000fe200078ec0ff */
[----:B------:R-:W-:Y:S02]  /*9e60*/  IMAD.U32 R8, R55, 0x10000, RZ ;  /* 0x0001000037087824 */ /* 0x000fe400078e00ff */
        /* <DEDUP_REMOVED lines=15> */
.L_x_1910:
[----:B------:R-:W-:Y:S05]  /*9f60*/  BSYNC B0 ;  /* 0x0000000000007941 */ /* 0x000fea0003800000 */
.L_x_1909:
        /* <DEDUP_REMOVED lines=41> */
[----:B------:R-:W-:Y:S01]  /*a200*/  FFMA.FTZ R63, R62, R11, -R10 ;  /* 0x0000000b3e3f7223 */ /* 0x000fe2000001080a */
        /* <DEDUP_REMOVED lines=8> */
.L_x_1912:
[----:B------:R-:W-:Y:S05]  /*a290*/  BSYNC B0 ;  /* 0x0000000000007941 */ /* 0x000fea0003800000 */
.L_x_1911:
        /* <DEDUP_REMOVED lines=50> */
.L_x_1914:
[----:B------:R-:W-:Y:S05]  /*a5c0*/  BSYNC B0 ;  /* 0x0000000000007941 */ /* 0x000fea0003800000 */
.L_x_1913:
        /* <DEDUP_REMOVED lines=49> */
.L_x_1908:
[----:B------:R-:W-:Y:S05]  /*a8e0*/  BSYNC B1 ;  /* 0x0000000000017941 */ /* 0x000fea0003800000 */
.L_x_1907:
        /* <DEDUP_REMOVED lines=52> */
.L_x_1917:
[----:B------:R-:W-:Y:S05]  /*ac30*/  BSYNC B0 ;  /* 0x0000000000007941 */ /* 0x000fea0003800000 */
.L_x_1916:
        /* <DEDUP_REMOVED lines=50> */
.L_x_1919:
[----:B------:R-:W-:Y:S05]  /*af60*/  BSYNC B0 ;  /* 0x0000000000007941 */ /* 0x000fea0003800000 */
.L_x_1918:
        /* <DEDUP_REMOVED lines=50> */
.L_x_1921:
[----:B------:R-:W-:Y:S05]  /*b290*/  BSYNC B0 ;  /* 0x0000000000007941 */ /* 0x000fea0003800000 */
.L_x_1920:
        /* <DEDUP_REMOVED lines=50> */
.L_x_1882:
        /* <DEDUP_REMOVED lines=60> */
.L_x_1923:
[----:B--2---:R-:W-:Y:S05]  /*b980*/  BSYNC B0 ;  /* 0x0000000000007941 */ /* 0x004fea0003800000 */
.L_x_1922:
        /* <DEDUP_REMOVED lines=71> */
.L_x_1925:
[----:B------:R-:W-:Y:S05]  /*be00*/  BSYNC B0 ;  /* 0x0000000000007941 */ /* 0x000fea0003800000 */
.L_x_1924:
        /* <DEDUP_REMOVED lines=73> */
.L_x_1927:
[----:B--2---:R-:W-:Y:S05]  /*c2a0*/  BSYNC B0 ;  /* 0x0000000000007941 */ /* 0x004fea0003800000 */
.L_x_1926:
        /* <DEDUP_REMOVED lines=71> */
.L_x_1929:
[----:B------:R-:W-:Y:S05]  /*c720*/  BSYNC B0 ;  /* 0x0000000000007941 */ /* 0x000fea0003800000 */
.L_x_1928:
        /* <DEDUP_REMOVED lines=146> */
.L_x_1933:
[----:B------:R-:W-:Y:S05]  /*d050*/  BSYNC B0 ;  /* 0x0000000000007941 */ /* 0x000fea0003800000 */
.L_x_1932:
        /* <DEDUP_REMOVED lines=115> */
.L_x_1931:
[----:B------:R-:W-:Y:S05]  /*d790*/  BSYNC B1 ;  /* 0x0000000000017941 */ /* 0x000fea0003800000 */
.L_x_1930:
        /* <DEDUP_REMOVED lines=120> */
.L_x_1937:
[----:B------:R-:W-:Y:S05]  /*df20*/  BSYNC B0 ;  /* 0x0000000000007941 */ /* 0x000fea0003800000 */
.L_x_1936:
        /* <DEDUP_REMOVED lines=122> */
.L_x_1935:
[----:B------:R-:W-:Y:S05]  /*e6d0*/  BSYNC B1 ;  /* 0x0000000000017941 */ /* 0x000fea0003800000 */
.L_x_1934:
        /* <DEDUP_REMOVED lines=120> */
.L_x_1941:
[----:B------:R-:W-:Y:S05]  /*ee60*/  BSYNC B0 ;  /* 0x0000000000007941 */ /* 0x000fea0003800000 */
.L_x_1940:
        /* <DEDUP_REMOVED lines=122> */
.L_x_1939:
[----:B------:R-:W-:Y:S05]  /*f610*/  BSYNC B1 ;  /* 0x0000000000017941 */ /* 0x000fea0003800000 */
.L_x_1938:
        /* <DEDUP_REMOVED lines=119> */
.L_x_1943:
[----:B------:R-:W-:Y:S05]  /*fd90*/  BSYNC B0 ;  /* 0x0000000000007941 */ /* 0x000fea0003800000 */
.L_x_1942:
        /* <DEDUP_REMOVED lines=122> */
.L_x_1915:
[----:B------:R-:W-:Y:S05]  /*10540*/  BSYNC B2 ;  /* 0x0000000000027941 */ /* 0x000fea0003800000 */
.L_x_1881:
        /* <DEDUP_REMOVED lines=42> */
[----:B------:R-:W2:Y:S01]  /*107f0*/  LDSM.16.M88.4 R16, [R213+0xc880] ;  /* 0x00c88000d510783b */ /* 0x000ea20000000200 */
[----:B------:R-:W-:Y:S01]  /*10800*/  LEA R32, P0, R10, c[0x0][0x1f8], 0x1 ;  /* 0x00007e000a207a11 */ /* 0x000fe200078008ff */
[----:B------:R-:W-:Y:S01]  /*10810*/  UISETP.GT.AND UP0, UPT, UR10, UR6, UPT ;  /* 0x000000060a00728c */ /* 0x000fe2000bf04270 */
[----:B------:R-:W-:Y:S01]  /*10820*/  LOP3.LUT P2, RZ, R43, 0x4, RZ, 0xc0, !PT ;  /* 0x000000042bff7812 */ /* 0x000fe2000784c0ff */
[----:B------:R-:W-:Y:S01]  /*10830*/  IMAD.IADD R8, R8, 0x1, R41 ;  /* 0x0000000108087824 */ /* 0x000fe200078e0229 */
[----:B------:R-:W-:Y:S01]  /*10840*/  LEA.HI.X R33, R10, c[0x0][0x1fc], R11, 0x1, P0 ;  /* 0x00007f000a217a11 */ /* 0x000fe200000f0c0b */
[----:B------:R-:W-:Y:S01]  /*10850*/  LDSM.16.M88.4 R48, [R210+0x10080] ;  /* 0x01008000d230783b */ /* 0x000fe20000000200 */
[----:B------:R-:W-:Y:S01]  /*10860*/  SEL R0, R9, 0xffffffc0, !P2 ;  /* 0xffffffc009007807 */ /* 0x000fe20005000000 */
[----:B------:R-:W-:Y:S01]  /*10870*/  UIADD3 UR9, UR16, 0x1, -UR9 ;  /* 0x0000000110097890 */ /* 0x000fe2000fffe809 */
[C---:B------:R-:W-:Y:S01]  /*10880*/  LOP3.LUT P2, RZ, R8.reuse, 0x2, RZ, 0xc0, !PT ;  /* 0x0000000208ff7812 */ /* 0x040fe2000784c0ff */
[----:B------:R-:W3:Y:S01]  /*10890*/  LDSM.16.M88.4 R12, [R212] ;  /* 0x00000000d40c783b */ /* 0x000ee20000000200 */
[----:B------:R-:W-:Y:S01]  /*108a0*/  LOP3.LUT P0, RZ, R8, 0x8, RZ, 0xc0, !PT ;  /* 0x0000000808ff7812 */ /* 0x000fe2000780c0ff */
[----:B------:R-:W-:Y:S01]  /*108b0*/  IMAD.IADD R208, R213, 0x1, R0 ;  /* 0x00000001d5d07824 */ /* 0x000fe200078e0200 */
[C---:B------:R-:W-:Y:S01]  /*108c0*/  ISETP.GE.OR P2, PT, R40.reuse, UR4, !P2 ;  /* 0x0000000428007c0c */ /* 0x040fe2000d746670 */
[----:B------:R-:W4:Y:S01]  /*108d0*/  LDSM.16.M88.4 R52, [R212+0x800] ;  /* 0x00080000d434783b */ /* 0x000f220000000200 */
[----:B------:R-:W-:Y:S01]  /*108e0*/  ISETP.GE.OR P0, PT, R40, UR4, !P0 ;  /* 0x0000000428007c0c */ /* 0x000fe2000c706670 */
[----:B------:R-:W-:Y:S01]  /*108f0*/  IMAD.IADD R202, R0, 0x1, R212 ;  /* 0x0000000100ca7824 */ /* 0x000fe200078e02d4 */
[----:B------:R-:W-:Y:S01]  /*10900*/  @UP0 UIADD3 UR5, UR13, -0x2, URZ ;  /* 0xfffffffe0d050890 */ /* 0x000fe2000fffe03f */
[----:B------:R-:W-:Y:S01]  /*10910*/  @!PT LDS RZ, [RZ] ;  /* 0x00000000fffff984 */ /* 0x000fe20000000800 */
[----:B------:R-:W-:Y:S01]  /*10920*/  @!PT LDS RZ, [RZ] ;  /* 0x00000000fffff984 */ /* 0x000fe20000000800 */
[----:B------:R-:W-:Y:S01]  /*10930*/  @!PT LDS RZ, [RZ] ;  /* 0x00000000fffff984 */ /* 0x000fe20000000800 */
[----:B------:R5:W-:Y:S01]  /*10940*/  LDGSTS.E.BYPASS.LTC128B.128 [R218+0x8080], [R32.64], !P1 ;  /* 0x0808000020da7fae */ /* 0x000be2000c901d5e */
[----:B------:R-:W-:Y:S01]  /*10950*/  LOP3.LUT P1, RZ, R8, 0x4, RZ, 0xc0, !PT ;  /* 0x0000000408ff7812 */ /* 0x000fe2000782c0ff */
[----:B------:R-:W-:Y:S01]  /*10960*/  ULDC UR7, c[0x0][0x324] ;  /* 0x0000c90000077ab9 */ /* 0x000fe20000000800 */
[----:B------:R-:W-:Y:S01]  /*10970*/  PLOP3.LUT P3, PT, PT, PT, UP0, 0x80, 0x0 ;  /* 0x000000000000781c */ /* 0x000fe20003f6f008 */
[----:B------:R-:W-:Y:S01]  /*10980*/  ULOP3.LUT UR7, URZ, UR7, URZ, 0x33, !UPT ;  /* 0x000000073f077292 */ /* 0x000fe2000f8e333f */
[----:B------:R-:W-:Y:S01]  /*10990*/  ISETP.GE.OR P1, PT, R40, UR4, !P1 ;  /* 0x0000000428007c0c */ /* 0x000fe2000cf26670 */
[----:B------:R-:W-:Y:S01]  /*109a0*/  @UP0 USHF.R.S32.HI UR4, URZ, 0x1f, UR5 ;  /* 0x0000001f3f040899 */ /* 0x000fe20008011405 */
[----:B------:R-:W-:Y:S01]  /*109b0*/  PLOP3.LUT P4, PT, PT, PT, UP0, 0x80, 0x0 ;  /* 0x000000000000781c */ /* 0x000fe20003f8f008 */
[----:B------:R5:W-:Y:S01]  /*109c0*/  LDGSTS.E.BYPASS.LTC128B.128 [R218+0x9080], [R32.64+0x80], !P2 ;  /* 0x0908008020da7fae */ /* 0x000be2000d101d5e */
[----:B------:R-:W-:-:S02]  /*109d0*/  PLOP3.LUT P2, PT, PT, PT, UP0, 0x80, 0x0 ;  /* 0x000000000000781c */ /* 0x000fc40003f4f008 */
[----:B------:R-:W-:Y:S02]  /*109e0*/  LOP3.LUT P4, RZ, R215, 0x2, RZ, 0xc0, !PT ;  /* 0x00000002d7ff7812 */ /* 0x000fe4000788c0ff */
[C---:B------:R-:W-:Y:S02]  /*109f0*/  IADD3 R203, R212.reuse, 0x800, RZ ;  /* 0x00000800d4cb7810 */ /* 0x040fe40007ffe0ff */
        /* <DEDUP_REMOVED lines=13> */
[----:B------:R-:W-:Y:S02]  /*10ad0*/  IADD3 R196, R212, 0x3800, RZ ;  /* 0x00003800d4c47810 */ /* 0x000fe40007ffe0ff */
[C---:B--2---:R-:W-:Y:S01]  /*10ae0*/  HMMA.16816.F32.BF16 R20, R36.reuse, R16, RZ ;  /* 0x000000102414723c */ /* 0x044fe200000418ff */
[----:B------:R-:W2:Y:S04]  /*10af0*/  LDSM.16.M88.4 R40, [R208+0xc880] ;  /* 0x00c88000d028783b */ /* 0x000ea80000000200 */
[----:B------:R-:W0:Y:S03]  /*10b00*/  LDGDEPBAR ;  /* 0x00000000000079af */ /* 0x000e260000000000 */
[----:B------:R-:W-:Y:S01]  /*10b10*/  HMMA.16816.F32.BF16 R36, R36, R18, RZ ;  /* 0x000000122424723c */ /* 0x000fe200000418ff */
[----:B------:R-:W-:Y:S07]  /*10b20*/  LDSM.16.M88.4 R16, [R207+0x10080] ;  /* 0x01008000cf10783b */ /* 0x000fee0000000200 */
[C---:B---3--:R-:W-:Y:S01]  /*10b30*/  HMMA.16816.F32.BF16 R28, R48.reuse, R12, R28 ;  /* 0x0000000c301c723c */ /* 0x048fe2000004181c */
[----:B-----5:R-:W-:Y:S07]  /*10b40*/  LDSM.16.M88.4 R32, [R202+0x800] ;  /* 0x00080000ca20783b */ /* 0x020fee0000000200 */
[C---:B------:R-:W-:Y:S01]  /*10b50*/  HMMA.16816.F32.BF16 R24, R48.reuse, R14, R24 ;  /* 0x0000000e3018723c */ /* 0x040fe20000041818 */
[----:B------:R-:W3:Y:S07]  /*10b60*/  LDSM.16.M88.4 R12, [R202] ;  /* 0x00000000ca0c783b */ /* 0x000eee0000000200 */
[C---:B----4-:R-:W-:Y:S08]  /*10b70*/  HMMA.16816.F32.BF16 R20, R48.reuse, R52, R20 ;  /* 0x000000343014723c */ /* 0x050ff00000041814 */
        /* <DEDUP_REMOVED lines=51> */
[----:B------:R-:W3:Y:S03]  /*10eb0*/  LDSM.16.M88.4 R36, [R202+0x2000] ;  /* 0x00200000ca24783b */ /* 0x000ee60000000200 */
[C---:B--2---:R-:W-:Y:S08]  /*10ec0*/  HMMA.16816.F32.BF16 R28, R12.reuse, R32, R28 ;  /* 0x000000200c1c723c */ /* 0x044ff0000004181c */
[C---:B------:R-:W-:Y:S01]  /*10ed0*/  HMMA.16816.F32.BF16 R24, R12.reuse, R34, R24 ;  /* 0x000000220c18723c */ /* 0x040fe20000041818 */
[----:B------:R-:W2:Y:S07]  /*10ee0*/  LDSM.16.M88.4 R32, [R202+0x2800] ;  /* 0x00280000ca20783b */ /* 0x000eae0000000200 */
[C---:B------:R-:W-:Y:S08]  /*10ef0*/  HMMA.16816.F32.BF16 R20, R12.reuse, R16, R20 ;  /* 0x000000100c14723c */ /* 0x040ff00000041814 */
[----:B------:R-:W-:Y:S01]  /*10f00*/  HMMA.16816.F32.BF16 R44, R12, R18, R44 ;  /* 0x000000120c2c723c */ /* 0x000fe2000004182c */
[----:B------:R-:W-:Y:S04]  /*10f10*/  LDSM.16.M88.4 R16, [R214+0x1c080] ;  /* 0x01c08000d610783b */ /* 0x000fe80000000200 */
[----:B------:R-:W4:Y:S03]  /*10f20*/  LDSM.16.M88.4 R12, [R213+0xf080] ;  /* 0x00f08000d50c783b */ /* 0x000f260000000200 */
[C---:B-1----:R-:W-:Y:S08]  /*10f30*/  HMMA.16816.F32.BF16 R28, R48.reuse, R8, R28 ;  /* 0x00000008301c723c */ /* 0x042ff0000004181c */
[C---:B------:R-:W-:Y:S01]  /*10f40*/  HMMA.16816.F32.BF16 R24, R48.reuse, R10, R24 ;  /* 0x0000000a3018723c */ /* 0x040fe20000041818 */
[----:B------:R-:W1:Y:S07]  /*10f50*/  LDSM.16.M88.4 R8, [R213+0xf880] ;  /* 0x00f88000d508783b */ /* 0x000e6e0000000200 */
[C---:B------:R-:W-:Y:S08]  /*10f60*/  HMMA.16816.F32.BF16 R20, R48.reuse, R52, R20 ;  /* 0x000000343014723c */ /* 0x040ff00000041814 */
[----:B------:R-:W-:Y:S08]  /*10f70*/  HMMA.16816.F32.BF16 R44, R48, R54, R44 ;  /* 0x00000036302c723c */ /* 0x000ff0000004182c */
[C---:B---3--:R-:W-:Y:S08]  /*10f80*/  HMMA.16816.F32.BF16 R28, R40.reuse, R36, R28 ;  /* 0x00000024281c723c */ /* 0x048ff0000004181c */
[C---:B------:R-:W-:Y:S01]  /*10f90*/  HMMA.16816.F32.BF16 R24, R40.reuse, R38, R24 ;  /* 0x000000262818723c */ /* 0x040fe20000041818 */
[----:B------:R-:W-:Y:S07]  /*10fa0*/  LDSM.16.M88.4 R36, [R210+0x1c080] ;  /* 0x01c08000d224783b */ /* 0x000fee0000000200 */
[C---:B--2---:R-:W-:Y:S01]  /*10fb0*/  HMMA.16816.F32.BF16 R48, R40.reuse, R32, R20 ;  /* 0x000000202830723c */ /* 0x044fe20000041814 */
[----:B------:R-:W2:Y:S07]  /*10fc0*/  LDSM.16.M88.4 R20, [R212+0x3000] ;  /* 0x00300000d414783b */ /* 0x000eae0000000200 */
[----:B------:R-:W-:Y:S01]  /*10fd0*/  HMMA.16816.F32.BF16 R44, R40, R34, R44 ;  /* 0x00000022282c723c */ /* 0x000fe2000004182c */
[----:B------:R-:W3:Y:S04]  /*10fe0*/  LDSM.16.M88.4 R32, [R212+0x3800] ;  /* 0x00380000d420783b */ /* 0x000ee80000000200 */
[----:B------:R-:W-:Y:S03]  /*10ff0*/  LDSM.16.M88.4 R40, [R209+0x1c080] ;  /* 0x01c08000d128783b */ /* 0x000fe60000000200 */
[C---:B----4-:R-:W-:Y:S08]  /*11000*/  HMMA.16816.F32.BF16 R28, R16.reuse, R12, R28 ;  /* 0x0000000c101c723c */ /* 0x050ff0000004181c */
[C---:B------:R-:W-:Y:S01]  /*11010*/  HMMA.16816.F32.BF16 R24, R16.reuse, R14, R24 ;  /* 0x0000000e1018723c */ /* 0x040fe20000041818 */
[----:B------:R-:W4:Y:S07]  /*11020*/  LDSM.16.M88.4 R12, [R208+0xf080] ;  /* 0x00f08000d00c783b */ /* 0x000f2e0000000200 */
[C---:B-1----:R-:W-:Y:S08]  /*11030*/  HMMA.16816.F32.BF16 R44, R16.reuse, R10, R44 ;  /* 0x0000000a102c723c */ /* 0x042ff0000004182c */
[----:B------:R-:W-:Y:S01]  /*11040*/  HMMA.16816.F32.BF16 R48, R16, R8, R48 ;  /* 0x000000081030723c */ /* 0x000fe20000041830 */
[----:B------:R-:W1:Y:S04]  /*11050*/  LDSM.16.M88.4 R8, [R208+0xf880] ;  /* 0x00f88000d008783b */ /* 0x000e680000000200 */
[----:B------:R-:W-:Y:S03]  /*11060*/  LDSM.16.M88.4 R16, [R202+0x3000] ;  /* 0x00300000ca10783b */ /* 0x000fe60000000200 */
[C---:B--2---:R-:W-:Y:S08]  /*11070*/  HMMA.16816.F32.BF16 R28, R36.reuse, R20, R28 ;  /* 0x00000014241c723c */ /* 0x044ff0000004181c */
[C---:B------:R-:W-:Y:S01]  /*11080*/  HMMA.16816.F32.BF16 R24, R36.reuse, R22, R24 ;  /* 0x000000162418723c */ /* 0x040fe20000041818 */
[----:B------:R-:W2:Y:S07]  /*11090*/  LDSM.16.M88.4 R20, [R207+0x1c080] ;  /* 0x01c08000cf14783b */ /* 0x000eae0000000200 */
[C---:B---3--:R-:W-:Y:S07]  /*110a0*/  HMMA.16816.F32.BF16 R44, R36.reuse, R34, R44 ;  /* 0x00000022242c723c */ /* 0x048fee000004182c */
[----:B------:R-:W-:Y:S01]  /*110b0*/  @P1 IMAD.MOV.U32 R34, RZ, RZ, R216 ;  /* 0x000000ffff221224 */ /* 0x000fe200078e00d8 */
[----:B------:R-:W-:Y:S01]  /*110c0*/  HMMA.16816.F32.BF16 R48, R36, R32, R48 ;  /* 0x000000202430723c */ /* 0x000fe20000041830 */
[----:B------:R-:W-:Y:S01]  /*110d0*/  @P1 IMAD.MOV.U32 R35, RZ, RZ, R223 ;  /* 0x000000ffff231224 */ /* 0x000fe200078e00df */
[----:B------:R-:W-:-:S03]  /*110e0*/  PLOP3.LUT P1, PT, PT, PT, UP0, 0x80, 0x0 ;  /* 0x000000000000781c */ /* 0x000fc60003f2f008 */
[----:B------:R-:W-:Y:S01]  /*110f0*/  @P0 IMAD.WIDE.U32 R34, R7, UR5, R34 ;  /* 0x0000000507220c25 */ /* 0x000fe2000f8e0022 */
[----:B------:R-:W-:Y:S01]  /*11100*/  LOP3.LUT R7, R6, 0xffffffe0, RZ, 0xc0, !PT ;  /* 0xffffffe006077812 */ /* 0x000fe200078ec0ff */
[----:B------:R-:W-:Y:S01]  /*11110*/  @UP0 UIMAD UR5, UR11, UR5, URZ ;  /* 0x000000050b0502a4 */ /* 0x000fe2000f8e023f */
[C---:B----4-:R-:W-:Y:S01]  /*11120*/  HMMA.16816.F32.BF16 R28, R40.reuse, R12, R28 ;  /* 0x0000000c281c723c */ /* 0x050fe2000004181c */
[----:B------:R-:W-:Y:S02]  /*11130*/  SHF.R.S32.HI R6, RZ, 0x1f, R59 ;  /* 0x0000001fff067819 */ /* 0x000fe4000001143b */
[----:B------:R-:W-:Y:S01]  /*11140*/  IMAD.IADD R0, R64, 0x1, -R7 ;  /* 0x0000000140007824 */ /* 0x000fe200078e0a07 */
[----:B------:R-:W-:Y:S01]  /*11150*/  PLOP3.LUT P0, PT, PT, PT, UP0, 0x80, 0x0 ;  /* 0x000000000000781c */ /* 0x000fe20003f0f008 */
[----:B------:R-:W-:Y:S01]  /*11160*/  @UP0 UIMAD UR4, UR4, UR8, UR5 ;  /* 0x00000008040402a4 */ /* 0x000fe2000f8e0205 */
[----:B------:R-:W-:Y:S02]  /*11170*/  LEA.HI R6, R6, R59, RZ, 0x3 ;  /* 0x0000003b06067211 */ /* 0x000fe400078f18ff */
[----:B------:R-:W-:Y:S01]  /*11180*/  LEA.HI R13, R57, R64, RZ, 0x2 ;  /* 0x00000040390d7211 */ /* 0x000fe200078f10ff */
[----:B------:R-:W-:Y:S01]  /*11190*/  HMMA.16816.F32.BF16 R24, R40, R14, R24 ;  /* 0x0000000e2818723c */ /* 0x000fe20000041818 */
[----:B------:R-:W-:-:S02]  /*111a0*/  LOP3.LUT R6, R6, 0xffffff8, RZ, 0xc0, !PT ;  /* 0x0ffffff806067812 */ /* 0x000fc400078ec0ff */
[----:B------:R-:W-:Y:S02]  /*111b0*/  LOP3.LUT R13, R13, 0xfffffffc, RZ, 0xc0, !PT ;  /* 0xfffffffc0d0d7812 */ /* 0x000fe400078ec0ff */
[----:B------:R-:W-:Y:S01]  /*111c0*/  @P2 LEA R32, P2, R34, c[0x0][0x1c8], 0x1 ;  /* 0x0000720022202a11 */ /* 0x000fe200078408ff */
[----:B------:R-:W-:Y:S01]  /*111d0*/  IMAD.IADD R59, R59, 0x1, -R6 ;  /* 0x000000013b3b7824 */ /* 0x000fe200078e0a06 */
[----:B------:R-:W-:Y:S01]  /*111e0*/  SHF.R.S32.HI R7, RZ, 0x1f, R0 ;  /* 0x0000001fff077819 */ /* 0x000fe20000011400 */
[----:B------:R-:W-:Y:S01]  /*111f0*/  IMAD.IADD R64, R64, 0x1, -R13 ;  /* 0x0000000140407824 */ /* 0x000fe200078e0a0d */
[----:B------:R-:W-:Y:S01]  /*11200*/  @P1 IADD3 R33, R35, UR4, RZ ;  /* 0x0000000423211c10 */ /* 0x000fe2000fffe0ff */
[----:B------:R-:W3:Y:S01]  /*11210*/  LDSM.16.M88.4 R12, [R202+0x3800] ;  /* 0x00380000ca0c783b */ /* 0x000ee20000000200 */
[----:B------:R-:W-:Y:S01]  /*11220*/  LEA.HI R6, R7, R0, RZ, 0x2 ;  /* 0x0000000007067211 */ /* 0x000fe200078f10ff */
[----:B------:R-:W-:-:S04]  /*11230*/  DEPBAR.LE SB0, 0x0 ;  /* 0x000080000000791a */ /* 0x000fc80000000000 */
[----:B------:R-:W-:Y:S01]  /*11240*/  LEA.HI R7, R64, R64, RZ, 0x1 ;  /* 0x0000004040077211 */ /* 0x000fe200078f08ff */
[C---:B-1----:R-:W-:Y:S01]  /*11250*/  HMMA.16816.F32.BF16 R48, R40.reuse, R8, R48 ;  /* 0x000000082830723c */ /* 0x042fe20000041830 */
[----:B------:R-:W-:Y:S02]  /*11260*/  PLOP3.LUT P1, PT, PT, PT, UP3, 0x80, 0x0 ;  /* 0x000000000000781c */ /* 0x000fe40003f2f038 */
[----:B------:R-:W-:Y:S02]  /*11270*/  LOP3.LUT R7, R7, 0x1ffffffe, RZ, 0xc0, !PT ;  /* 0x1ffffffe07077812 */ /* 0x000fe400078ec0ff */
[----:B------:R-:W-:Y:S01]  /*11280*/  @P0 LEA.HI.X R33, R34, c[0x0][0x1cc], R33, 0x1, P2 ;  /* 0x0000730022210a11 */ /* 0x000fe200010f0c21 */
[----:B------:R-:W-:Y:S01]  /*11290*/  BAR.SYNC.DEFER_BLOCKING 0x0 ;  /* 0x0000000000007b1d */ /* 0x000fe20000010000 */
[----:B------:R-:W-:Y:S01]  /*112a0*/  LEA.HI.SX32 R8, R6, UR23, 0x1e ;  /* 0x0000001706087c11 */ /* 0x000fe2000f8ff2ff */
[----:B------:R-:W-:Y:S01]  /*112b0*/  IMAD.IADD R219, R64, 0x1, -R7 ;  /* 0x0000000140db7824 */ /* 0x000fe200078e0a07 */
[----:B------:R-:W-:Y:S01]  /*112c0*/  PLOP3.LUT P0, PT, PT, PT, UP3, 0x80, 0x0 ;  /* 0x000000000000781c */ /* 0x000fe20003f0f038 */
[----:B------:R-:W-:Y:S01]  /*112d0*/  HMMA.16816.F32.BF16 R44, R40, R10, R44 ;  /* 0x0000000a282c723c */ /* 0x000fe2000004182c */
[----:B------:R-:W-:Y:S01]  /*112e0*/  PLOP3.LUT P2, PT, PT, PT, UP0, 0x80, 0x0 ;  /* 0x000000000000781c */ /* 0x000fe20003f4f008 */
[----:B------:R-:W-:Y:S01]  /*112f0*/  IMAD R8, R59, 0x10, R8 ;  /* 0x000000103b087824 */ /* 0x000fe200078e0208 */
[----:B------:R-:W-:-:S03]  /*11300*/  LOP3.LUT R9, R6, 0x7ffffffc, RZ, 0xc0, !PT ;  /* 0x7ffffffc06097812 */ /* 0x000fc600078ec0ff */
[----:B------:R-:W-:Y:S02]  /*11310*/  IMAD R219, R219, 0x8, R8 ;  /* 0x00000008dbdb7824 */ /* 0x000fe400078e0208 */
[----:B------:R-:W-:Y:S01]  /*11320*/  IMAD.IADD R224, R0, 0x1, -R9 ;  /* 0x0000000100e07824 */ /* 0x000fe200078e0a09 */
[----:B--2---:R-:W-:Y:S01]  /*11330*/  HMMA.16816.F32.BF16 R28, R20, R16, R28 ;  /* 0x00000010141c723c */ /* 0x004fe2000004181c */
[----:B------:R-:W-:Y:S01]  /*11340*/  @P1 IMAD.HI.U32 R8, R219, c[0x0][0x2c8], RZ ;  /* 0x0000b200db081a27 */ /* 0x000fe200078e00ff */
[----:B------:R-:W-:-:S03]  /*11350*/  PLOP3.LUT P1, PT, PT, PT, UP0, 0x80, 0x0 ;  /* 0x000000000000781c */ /* 0x000fc60003f2f008 */
[----:B------:R-:W-:Y:S01]  /*11360*/  IMAD.MOV.U32 R7, RZ, RZ, R219 ;  /* 0x000000ffff077224 */ /* 0x000fe200078e00db */
[----:B------:R-:W-:Y:S01]  /*11370*/  @P0 SHF.R.U32.HI R7, RZ, c[0x0][0x2cc], R8 ;  /* 0x0000b300ff070a19 */ /* 0x000fe20000011608 */
[----:B------:R-:W-:Y:S01]  /*11380*/  IMAD.U32 R9, RZ, RZ, UR9 ;  /* 0x00000009ff097e24 */ /* 0x000fe2000f8e00ff */
[----:B------:R-:W-:Y:S01]  /*11390*/  PLOP3.LUT P0, PT, PT, PT, UP0, 0x80, 0x0 ;  /* 0x000000000000781c */ /* 0x000fe20003f0f008 */
[----:B------:R-:W-:Y:S01]  /*113a0*/  IMAD.SHL.U32 R224, R224, 0x2, RZ ;  /* 0x00000002e0e07824 */ /* 0x000fe200078e00ff */
[----:B------:R-:W-:Y:S01]  /*113b0*/  HMMA.16816.F32.BF16 R24, R20, R18, R24 ;  /* 0x000000121418723c */ /* 0x000fe20000041818 */
[----:B------:R-:W-:Y:S01]  /*113c0*/  @!PT LDS RZ, [RZ] ;  /* 0x00000000fffff984 */ /* 0x000fe20000000800 */
[----:B------:R-:W-:Y:S01]  /*113d0*/  @!PT LDS RZ, [RZ] ;  /* 0x00000000fffff984 */ /* 0x000fe20000000800 */
[----:B------:R-:W-:Y:S01]  /*113e0*/  @!PT LDS RZ, [RZ] ;  /* 0x00000000fffff984 */ /* 0x000fe20000000800 */
[----:B------:R1:W-:Y:S01]  /*113f0*/  @P3 LDGSTS.E.BYPASS.LTC128B.128 [R218+0xc080], [R32.64], !P6 ;  /* 0x0c08000020da3fae */ /* 0x0003e2000f101d5e */
[----:B------:R-:W-:Y:S02]  /*11400*/  LOP3.LUT P3, RZ, R215, 0x4, RZ, 0xc0, !PT ;  /* 0x00000004d7ff7812 */ /* 0x000fe4000786c0ff */
[----:B------:R-:W-:Y:S01]  /*11410*/  IADD3 R9, R9, -UR28, -R224 ;  /* 0x8000001c09097c10 */ /* 0x000fe2000fffe8e0 */
[----:B------:R-:W2:Y:S01]  /*11420*/  SHFL.IDX PT, R6, R7, RZ, 0x1c1f ;  /* 0x001c1fff07067589 */ /* 0x000ea200000e0000 */
[----:B------:R-:W-:-:S02]  /*11430*/  IADD3 R0, -R224, UR16, -R5 ;  /* 0x00000010e0007c10 */ /* 0x000fc4000fffe905 */
[C---:B------:R-:W-:Y:S01]  /*11440*/  IADD3 R11, R9.reuse, c[0x0][0x328], RZ ;  /* 0x0000ca00090b7a10 */ /* 0x040fe20007ffe0ff */
[----:B---3--:R-:W-:Y:S01]  /*11450*/  HMMA.16816.F32.BF16 R48, R20, R12, R48 ;  /* 0x0000000c1430723c */ /* 0x008fe20000041830 */
[----:B------:R-:W-:-:S05]  /*11460*/  IADD3 R9, R9, UR7, RZ ;  /* 0x0000000709097c10 */ /* 0x000fca000fffe0ff */
[----:B------:R1:W-:Y:S02]  /*11470*/  @P2 LDGSTS.E.BYPASS.LTC128B.128 [R218+0xd080], [R32.64+0x80], !P3 ;  /* 0x0d08008020da2fae */ /* 0x0003e4000d901d5e */
[----:B------:R-:W-:Y:S02]  /*11480*/  HMMA.16816.F32.BF16 R44, R20, R14, R44 ;  /* 0x0000000e142c723c */ /* 0x000fe4000004182c */
[----:B------:R1:W-:Y:S04]  /*11490*/  @P1 LDGSTS.E.BYPASS.LTC128B.128 [R218+0xe080], [R32.64+0x100], !P4 ;  /* 0x0e08010020da1fae */ /* 0x0003e8000e101d5e */
[----:B------:R1:W-:Y:S01]  /*114a0*/  @P0 LDGSTS.E.BYPASS.LTC128B.128 [R218+0xf080], [R32.64+0x180], !P5 ;  /* 0x0f08018020da0fae */ /* 0x0003e2000e901d5e */
[----:B------:R-:W-:-:S03]  /*114b0*/  PLOP3.LUT P0, PT, PT, PT, UP2, 0x40, 0x0 ;  /* 0x000000000000781c */ /* 0x000fc60003f0e828 */
[----:B------:R-:W0:Y:S01]  /*114c0*/  LDGDEPBAR ;  /* 0x00000000000079af */ /* 0x000e220000000000 */
[--C-:B--2---:R-:W-:Y:S02]  /*114d0*/  IMAD.IADD R13, R11, 0x1, R6.reuse ;  /* 0x000000010b0d7824 */ /* 0x104fe400078e0206 */
[----:B------:R-:W-:-:S03]  /*114e0*/  IMAD.IADD R10, R9, 0x1, R6 ;  /* 0x00000001090a7824 */ /* 0x000fc600078e0206 */
[----:B------:R-:W-:-:S04]  /*114f0*/  IMNMX R12, R13, R0, PT ;  /* 0x000000000d0c7217 */ /* 0x000fc80003800200 */
[----:B------:R-:W-:Y:S05]  /*11500*/  @P0 BRA `(.L_x_1944) ;  /* 0x0000016000000947 */ /* 0x000fea0003800000 */
[----:B------:R-:W-:Y:S01]  /*11510*/  IMAD.U32 R13, RZ, RZ, UR28 ;  /* 0x0000001cff0d7e24 */ /* 0x000fe2000f8e00ff */
        /* <DEDUP_REMOVED lines=11> */
.L_x_1946:
[----:B------:R-:W-:-:S04]  /*115d0*/  MOV R6, c[0x0][0x32c] ;  /* 0x0000cb0000067a02 */ /* 0x000fc80000000f00 */
[----:B------:R-:W-:-:S13]  /*115e0*/  ISETP.NE.AND P0, PT, R6, 0x1, PT ;  /* 0x000000010600780c */ /* 0x000fda0003f05270 */
[----:B------:R-:W-:-:S05]  /*115f0*/  @P0 IMAD.HI.U32 R6, R8, c[0x0][0x330], RZ ;  /* 0x0000cc0008060a27 */ /* 0x000fca00078e00ff */
[----:B------:R-:W-:Y:S02]  /*11600*/  @P0 SHF.R.U32.HI R8, RZ, c[0x0][0x334], R6 ;  /* 0x0000cd00ff080a19 */ /* 0x000fe40000011606 */
.L_x_1947:
[----:B------:R-:W-:Y:S05]  /*11610*/  BSYNC B0 ;  /* 0x0000000000007941 */ /* 0x000fea0003800000 */
.L_x_1945:
[----:B------:R-:W-:-:S04]  /*11620*/  IMAD R15, R8, c[0x0][0x32c], -R5 ;  /* 0x0000cb00080f7a24 */ /* 0x000fc800078e0a05 */
[----:B------:R-:W-:-:S05]  /*11630*/  IMAD.IADD R15, R15, 0x1, -R224 ;  /* 0x000000010f0f7824 */ /* 0x000fca00078e0ae0 */
[----:B------:R-:W-:Y:S02]  /*11640*/  IADD3 R13, R15, c[0x0][0x32c], RZ ;  /* 0x0000cb000f0d7a10 */ /* 0x000fe40007ffe0ff */
[----:B------:R-:W-:Y:S02]  /*11650*/  IMNMX R10, R10, R15, !PT ;  /* 0x0000000f0a0a7217 */ /* 0x000fe40007800200 */
[----:B------:R-:W-:Y:S02]  /*11660*/  IMNMX R12, R12, R13, PT ;  /* 0x0000000d0c0c7217 */ /* 0x000fe40003800200 */
.L_x_1944:
[----:B------:R-:W-:Y:S01]  /*11670*/  ISETP.LT.AND P2, PT, RZ, UR13, PT ;  /* 0x0000000dff007c0c */ /* 0x000fe2000bf41270 */
[----:B------:R-:W2:Y:S03]  /*11680*/  SHFL.IDX PT, R14, R7, 0x1, 0x1c1f ;  /* 0x003c1f00070e7f89 */ /* 0x000ea600000e0000 */
[C---:B------:R-:W-:Y:S02]  /*11690*/  ISETP.GT.AND P0, PT, R10.reuse, 0x1, P2 ;  /* 0x000000010a00780c */ /* 0x040fe40001704270 */
[----:B------:R-:W-:-:S02]  /*116a0*/  ISETP.GT.AND P1, PT, R10, RZ, P2 ;  /* 0x000000ff0a00720c */ /* 0x000fc40001724270 */
[C---:B------:R-:W-:Y:S02]  /*116b0*/  ISETP.LT.OR P0, PT, R12.reuse, 0x2, P0 ;  /* 0x000000020c00780c */ /* 0x040fe40000701670 */
[----:B------:R-:W-:Y:S02]  /*116c0*/  ISETP.LT.OR P1, PT, R12, 0x1, P1 ;  /* 0x000000010c00780c */ /* 0x000fe40000f21670 */
[----:B------:R-:W-:Y:S02]  /*116d0*/  FSEL R29, R29, -INF , !P0 ;  /* 0xff8000001d1d7808 */ /* 0x000fe40004000000 */
[----:B------:R-:W-:Y:S02]  /*116e0*/  ISETP.GT.AND P0, PT, R10, 0x9, P2 ;  /* 0x000000090a00780c */ /* 0x000fe40001704270 */
[----:B------:R-:W-:Y:S02]  /*116f0*/  FSEL R28, R28, -INF , !P1 ;  /* 0xff8000001c1c7808 */ /* 0x000fe40004800000 */
[----:B------:R-:W-:-:S02]  /*11700*/  ISETP.GT.AND P1, PT, R10, 0x8, P2 ;  /* 0x000000080a00780c */ /* 0x000fc40001724270 */
[C---:B------:R-:W-:Y:S02]  /*11710*/  ISETP.LT.OR P0, PT, R12.reuse, 0xa, P0 ;  /* 0x0000000a0c00780c */ /* 0x040fe40000701670 */
[----:B------:R-:W-:Y:S02]  /*11720*/  ISETP.LT.OR P1, PT, R12, 0x9, P1 ;  /* 0x000000090c00780c */ /* 0x000fe40000f21670 */
[----:B------:R-:W-:Y:S01]  /*11730*/  FSEL R8, R25, -INF , !P0 ;  /* 0xff80000019087808 */ /* 0x000fe20004000000 */
[--C-:B--2---:R-:W-:Y:S01]  /*11740*/  IMAD.IADD R11, R11, 0x1, R14.reuse ;  /* 0x000000010b0b7824 */ /* 0x104fe200078e020e */
[----:B------:R-:W-:Y:S01]  /*11750*/  ISETP.GT.AND P0, PT, R10, 0x11, P2 ;  /* 0x000000110a00780c */ /* 0x000fe20001704270 */
[----:B------:R-:W-:Y:S01]  /*11760*/  IMAD.IADD R9, R9, 0x1, R14 ;  /* 0x0000000109097824 */ /* 0x000fe200078e020e */
[----:B------:R-:W-:Y:S02]  /*11770*/  FSEL R24, R24, -INF , !P1 ;  /* 0xff80000018187808 */ /* 0x000fe40004800000 */
[----:B------:R-:W-:-:S02]  /*11780*/  ISETP.GT.AND P1, PT, R10, 0x10, P2 ;  /* 0x000000100a00780c */ /* 0x000fc40001724270 */
[C---:B------:R-:W-:Y:S02]  /*11790*/  ISETP.LT.OR P0, PT, R12.reuse, 0x12, P0 ;  /* 0x000000120c00780c */ /* 0x040fe40000701670 */
[----:B------:R-:W-:Y:S02]  /*117a0*/  ISETP.LT.OR P1, PT, R12, 0x11, P1 ;  /* 0x000000110c00780c */ /* 0x000fe40000f21670 */
[----:B------:R-:W-:Y:S02]  /*117b0*/  FSEL R16, R49, -INF , !P0 ;  /* 0xff80000031107808 */ /* 0x000fe40004000000 */
[----:B------:R-:W-:Y:S02]  /*117c0*/  ISETP.GT.AND P0, PT, R10, 0x19, P2 ;  /* 0x000000190a00780c */ /* 0x000fe40001704270 */
[----:B------:R-:W-:Y:S02]  /*117d0*/  FSEL R18, R48, -INF , !P1 ;  /* 0xff80000030127808 */ /* 0x000fe40004800000 */
[----:B------:R-:W-:-:S02]  /*117e0*/  ISETP.LT.OR P1, PT, R12, 0x1a, P0 ;  /* 0x0000001a0c00780c */ /* 0x000fc40000721670 */
[----:B------:R-:W-:Y:S02]  /*117f0*/  PLOP3.LUT P0, PT, PT, PT, UP2, 0x40, 0x0 ;  /* 0x000000000000781c */ /* 0x000fe40003f0e828 */
[----:B------:R-:W-:Y:S02]  /*11800*/  ISETP.GT.AND P3, PT, R10, 0x18, P2 ;  /* 0x000000180a00780c */ /* 0x000fe40001764270 */
[----:B------:R-:W-:Y:S02]  /*11810*/  IMNMX R0, R11, R0, PT ;  /* 0x000000000b007217 */ /* 0x000fe40003800200 */
[----:B------:R-:W-:Y:S02]  /*11820*/  ISETP.LT.OR P3, PT, R12, 0x19, P3 ;  /* 0x000000190c00780c */ /* 0x000fe40001f61670 */
[----:B------:R-:W-:Y:S02]  /*11830*/  FSEL R10, R45, -INF , !P1 ;  /* 0xff8000002d0a7808 */ /* 0x000fe40004800000 */
[----:B------:R-:W-:-:S03]  /*11840*/  FSEL R6, R44, -INF , !P3 ;  /* 0xff8000002c067808 */ /* 0x000fc60005800000 */
        /* <DEDUP_REMOVED lines=13> */
.L_x_1950:
[----:B------:R-:W-:-:S04]  /*11920*/  MOV R7, c[0x0][0x32c] ;  /* 0x0000cb0000077a02 */ /* 0x000fc80000000f00 */
[----:B------:R-:W-:-:S13]  /*11930*/  ISETP.NE.AND P0, PT, R7, 0x1, PT ;  /* 0x000000010700780c */ /* 0x000fda0003f05270 */
[----:B------:R-:W-:-:S05]  /*11940*/  @P0 IMAD.HI.U32 R7, R14, c[0x0][0x330], RZ ;  /* 0x0000cc000e070a27 */ /* 0x000fca00078e00ff */
[----:B------:R-:W-:Y:S02]  /*11950*/  @P0 SHF.R.U32.HI R14, RZ, c[0x0][0x334], R7 ;  /* 0x0000cd00ff0e0a19 */ /* 0x000fe40000011607 */
.L_x_1951:
[----:B------:R-:W-:Y:S05]  /*11960*/  BSYNC B0 ;  /* 0x0000000000007941 */ /* 0x000fea0003800000 */
.L_x_1949:
[----:B------:R-:W-:-:S04]  /*11970*/  IMAD R5, R14, c[0x0][0x32c], -R5 ;  /* 0x0000cb000e057a24 */ /* 0x000fc800078e0a05 */
[----:B------:R-:W-:-:S05]  /*11980*/  IMAD.IADD R12, R5, 0x1, -R224 ;  /* 0x00000001050c7824 */ /* 0x000fca00078e0ae0 */
[----:B------:R-:W-:Y:S02]  /*11990*/  IADD3 R5, R12, c[0x0][0x32c], RZ ;  /* 0x0000cb000c057a10 */ /* 0x000fe40007ffe0ff */
[----:B------:R-:W-:Y:S02]  /*119a0*/  IMNMX R9, R9, R12, !PT ;  /* 0x0000000c09097217 */ /* 0x000fe40007800200 */
[----:B------:R-:W-:Y:S02]  /*119b0*/  IMNMX R0, R0, R5, PT ;  /* 0x0000000500007217 */ /* 0x000fe40003800200 */
.L_x_1948:
[----:B------:R-:W-:Y:S01]  /*119c0*/  FMNMX.FTZ R7, R28, R29, !PT ;  /* 0x0000001d1c077209 */ /* 0x000fe20007810000 */
[----:B------:R-:W-:Y:S01]  /*119d0*/  IMAD.SHL.U32 R211, R4, 0x2, RZ ;  /* 0x0000000204d37824 */ /* 0x000fe200078e00ff */
[----:B------:R-:W-:Y:S01]  /*119e0*/  ISETP.GT.AND P0, PT, R9, 0x1, P2 ;  /* 0x000000010900780c */ /* 0x000fe20001704270 */
[----:B------:R-:W-:Y:S01]  /*119f0*/  @UP3 USHF.L.U32 UR21, UR21, 0x7, URZ ;  /* 0x0000000715153899 */ /* 0x000fe2000800063f */
[----:B------:R-:W-:Y:S01]  /*11a00*/  FMNMX.FTZ R7, R24, R7, !PT ;  /* 0x0000000718077209 */ /* 0x000fe20007810000 */
[--C-:B------:R-:W-:Y:S01]  /*11a10*/  IMAD R206, R2, 0x2, R211.reuse ;  /* 0x0000000202ce7824 */ /* 0x100fe200078e02d3 */
[----:B------:R-:W-:Y:S01]  /*11a20*/  ISETP.LT.OR P1, PT, R0, 0x2, P0 ;  /* 0x000000020000780c */ /* 0x000fe20000721670 */
[----:B------:R-:W-:Y:S01]  /*11a30*/  LDSM.16.MT88.4 R140, [R211+0x8080] ;  /* 0x00808000d38c783b */ /* 0x000fe20000004200 */
[----:B------:R-:W-:Y:S01]  /*11a40*/  FMNMX.FTZ R7, R8, R7, !PT ;  /* 0x0000000708077209 */ /* 0x000fe20007810000 */
[----:B------:R-:W-:Y:S01]  /*11a50*/  IMAD R205, R3, 0x2, R211 ;  /* 0x0000000203cd7824 */ /* 0x000fe200078e02d3 */
[----:B------:R-:W-:Y:S01]  /*11a60*/  ISETP.GT.AND P0, PT, R9, 0x8, P2 ;  /* 0x000000080900780c */ /* 0x000fe20001704270 */
[----:B------:R-:W-:Y:S01]  /*11a70*/  LDSM.16.MT88.4 R136, [R206+0x8080] ;  /* 0x00808000ce88783b */ /* 0x000fe20000004200 */
[----:B------:R-:W-:Y:S01]  /*11a80*/  FSEL R31, R31, -INF , !P1 ;  /* 0xff8000001f1f7808 */ /* 0x000fe20004800000 */
[----:B------:R-:W-:Y:S01]  /*11a90*/  IMAD R204, R3, 0x2, R206 ;  /* 0x0000000203cc7824 */ /* 0x000fe200078e02ce */
[----:B------:R-:W-:Y:S01]  /*11aa0*/  FMNMX.FTZ R7, R18, R7, !PT ;  /* 0x0000000712077209 */ /* 0x000fe20007810000 */
[----:B------:R-:W-:Y:S01]  /*11ab0*/  LDSM.16.MT88.4 R40, [R211+0x9080] ;  /* 0x00908000d328783b */ /* 0x000fe20000004200 */
[C---:B------:R-:W-:Y:S01]  /*11ac0*/  ISETP.GT.AND P1, PT, R9.reuse, RZ, P2 ;  /* 0x000000ff0900720c */ /* 0x040fe20001724270 */
[----:B------:R-:W-:Y:S01]  /*11ad0*/  ULDC.64 UR4, c[0x0][0x2c8] ;  /* 0x0000b20000047ab9 */ /* 0x000fe20000000a00 */
[----:B------:R-:W-:Y:S01]  /*11ae0*/  ISETP.LT.OR P0, PT, R0, 0x9, P0 ;  /* 0x000000090000780c */ /* 0x000fe20000701670 */
[----:B-1----:R-:W-:Y:S01]  /*11af0*/  LDSM.16.MT88.4 R32, [R204+0x8080] ;  /* 0x00808000cc20783b */ /* 0x002fe20000004200 */
[----:B------:R-:W-:Y:S01]  /*11b00*/  FMNMX.FTZ R7, R16, R7, !PT ;  /* 0x0000000710077209 */ /* 0x000fe20007810000 */
[----:B------:R-:W-:Y:S01]  /*11b10*/  UIMAD.WIDE.U32 UR8, UR21, UR4, URZ ;  /* 0x00000004150872a5 */ /* 0x000fe2000f8e003f */
[----:B------:R-:W-:Y:S01]  /*11b20*/  ISETP.LT.OR P1, PT, R0, 0x1, P1 ;  /* 0x000000010000780c */ /* 0x000fe20000f21670 */
[----:B------:R-:W-:Y:S01]  /*11b30*/  LDSM.16.MT88.4 R56, [R205+0x9080] ;  /* 0x00908000cd38783b */ /* 0x000fe20000004200 */
[----:B------:R-:W-:Y:S01]  /*11b40*/  FSEL R5, R26, -INF , !P0 ;  /* 0xff8000001a057808 */ /* 0x000fe20004000000 */
[----:B------:R-:W-:Y:S01]  /*11b50*/  @UP3 USHF.R.U32.HI UR23, URZ, UR5, UR9 ;  /* 0x000000053f173299 */ /* 0x000fe20008011609 */
[C---:B------:R-:W-:Y:S01]  /*11b60*/  ISETP.GT.AND P0, PT, R9.reuse, 0x9, P2 ;  /* 0x000000090900780c */ /* 0x040fe20001704270 */
[----:B------:R-:W-:Y:S01]  /*11b70*/  LDSM.16.MT88.4 R64, [R204+0x9080] ;  /* 0x00908000cc40783b */ /* 0x000fe20000004200 */
[----:B------:R-:W-:Y:S01]  /*11b80*/  FMNMX.FTZ R7, R6, R7, !PT ;  /* 0x0000000706077209 */ /* 0x000fe20007810000 */
[----:B------:R-:W-:Y:S01]  /*11b90*/  UIADD3 UR14, UR14, UR23, URZ ;  /* 0x000000170e0e7290 */ /* 0x000fe2000fffe03f */
[----:B------:R-:W-:Y:S01]  /*11ba0*/  FSEL R30, R30, -INF , !P1 ;  /* 0xff8000001e1e7808 */ /* 0x000fe20004800000 */
[----:B------:R-:W-:Y:S01]  /*11bb0*/  LDSM.16.MT88.4 R72, [R211+0xa080] ;  /* 0x00a08000d348783b */ /* 0x000fe20000004200 */
[----:B------:R-:W-:Y:S01]  /*11bc0*/  ISETP.LT.OR P0, PT, R0, 0xa, P0 ;  /* 0x0000000a0000780c */ /* 0x000fe20000701670 */
[----:B------:R-:W-:Y:S01]  /*11bd0*/  ULDC UR9, c[0x0][0x328] ;  /* 0x0000ca0000097ab9 */ /* 0x000fe20000000800 */
[----:B------:R-:W-:Y:S01]  /*11be0*/  ISETP.GT.AND P1, PT, R9, 0x10, P2 ;  /* 0x000000100900780c */ /* 0x000fe20001724270 */
[----:B------:R-:W-:Y:S01]  /*11bf0*/  LDSM.16.MT88.4 R80, [R206+0xa080] ;  /* 0x00a08000ce50783b */ /* 0x000fe20000004200 */
[----:B------:R-:W-:Y:S01]  /*11c00*/  FMNMX.FTZ R7, R10, R7, !PT ;  /* 0x000000070a077209 */ /* 0x000fe20007810000 */
[----:B------:R-:W-:Y:S01]  /*11c10*/  UIADD3 UR13, UR13, -0x2, URZ ;  /* 0xfffffffe0d0d7890 */ /* 0x000fe2000fffe03f */
[----:B------:R-:W-:Y:S01]  /*11c20*/  FMNMX.FTZ R14, R30, R31, !PT ;  /* 0x0000001f1e0e7209 */ /* 0x000fe20007810000 */
[----:B------:R-:W-:Y:S01]  /*11c30*/  LDSM.16.MT88.4 R88, [R205+0xa080] ;  /* 0x00a08000cd58783b */ /* 0x000fe20000004200 */
[----:B------:R-:W-:Y:S01]  /*11c40*/  FSEL R27, R27, -INF , !P0 ;  /* 0xff8000001b1b7808 */ /* 0x000fe20004000000 */
[----:B------:R-:W-:Y:S01]  /*11c50*/  UIADD3 UR9, UR14, UR9, URZ ;  /* 0x000000090e097290 */ /* 0x000fe2000fffe03f */
[----:B------:R-:W-:Y:S01]  /*11c60*/  ISETP.LT.OR P1, PT, R0, 0x11, P1 ;  /* 0x000000110000780c */ /* 0x000fe20000f21670 */
[----:B------:R-:W1:Y:S01]  /*11c70*/  SHFL.BFLY PT, R12, R7, 0x2, 0x1f ;  /* 0x0c401f00070c7f89 */ /* 0x000e6200000e0000 */
[----:B------:R-:W-:-:S02]  /*11c80*/  ISETP.GT.AND P0, PT, R9, 0x11, P2 ;  /* 0x000000110900780c */ /* 0x000fc40001704270 */
[----:B------:R-:W-:Y:S01]  /*11c90*/  FMNMX.FTZ R14, R5, R14, !PT ;  /* 0x0000000e050e7209 */ /* 0x000fe20007810000 */
[----:B------:R-:W-:Y:S01]  /*11ca0*/  LDSM.16.MT88.4 R96, [R204+0xa080] ;  /* 0x00a08000cc60783b */ /* 0x000fe20000004200 */
[----:B------:R-:W-:Y:S02]  /*11cb0*/  FSEL R17, R50, -INF , !P1 ;  /* 0xff80000032117808 */ /* 0x000fe40004800000 */
[----:B------:R-:W-:Y:S01]  /*11cc0*/  ISETP.LT.OR P3, PT, R0, 0x12, P0 ;  /* 0x000000120000780c */ /* 0x000fe20000761670 */
[----:B------:R-:W-:Y:S01]  /*11cd0*/  LDSM.16.MT88.4 R104, [R211+0xb080] ;  /* 0x00b08000d368783b */ /* 0x000fe20000004200 */
[----:B------:R-:W-:Y:S02]  /*11ce0*/  ISETP.GT.AND P1, PT, R9, 0x18, P2 ;  /* 0x000000180900780c */ /* 0x000fe40001724270 */
[----:B------:R-:W-:Y:S01]  /*11cf0*/  FMNMX.FTZ R14, R27, R14, !PT ;  /* 0x0000000e1b0e7209 */ /* 0x000fe20007810000 */
[----:B------:R-:W-:Y:S01]  /*11d00*/  LDSM.16.MT88.4 R112, [R206+0xb080] ;  /* 0x00b08000ce70783b */ /* 0x000fe20000004200 */
[----:B------:R-:W-:-:S02]  /*11d10*/  ISETP.GT.AND P0, PT, R9, 0x19, P2 ;  /* 0x000000190900780c */ /* 0x000fc40001704270 */
[----:B------:R-:W-:Y:S01]  /*11d20*/  FSEL R101, R51, -INF , !P3 ;  /* 0xff80000033657808 */ /* 0x000fe20005800000 */
[----:B------:R-:W-:Y:S01]  /*11d30*/  LDSM.16.MT88.4 R120, [R205+0xb080] ;  /* 0x00b08000cd78783b */ /* 0x000fe20000004200 */
[C---:B------:R-:W-:Y:S02]  /*11d40*/  ISETP.LT.OR P1, PT, R0.reuse, 0x19, P1 ;  /* 0x000000190000780c */ /* 0x040fe40000f21670 */
[----:B------:R-:W-:Y:S01]  /*11d50*/  FMNMX.FTZ R14, R17, R14, !PT ;  /* 0x0000000e110e7209 */ /* 0x000fe20007810000 */
[----:B------:R-:W-:Y:S01]  /*11d60*/  LDSM.16.MT88.4 R48, [R206+0x9080] ;  /* 0x00908000ce30783b */ /* 0x000fe20000004200 */
[----:B------:R-:W-:Y:S02]  /*11d70*/  ISETP.LT.OR P0, PT, R0, 0x1a, P0 ;  /* 0x0000001a0000780c */ /* 0x000fe40000701670 */
[----:B------:R-:W-:Y:S01]  /*11d80*/  FSEL R11, R46, -INF , !P1 ;  /* 0xff8000002e0b7808 */ /* 0x000fe20004800000 */
        /* <DEDUP_REMOVED lines=29> */
[--C-:B------:R-:W-:Y:S01]  /*11f60*/  FFMA.FTZ R231, R6, c[0x0][0x2d0], -R19.reuse ;  /* 0x0000b40006e77a23 */ /* 0x100fe20000010813 */
[----:B------:R-:W-:Y:S01]  /*11f70*/  LDSM.16.MT88.4 R148, [R206+0xb880] ;  /* 0x00b88000ce94783b */ /* 0x000fe20000004200 */
[--C-:B------:R-:W-:Y:S02]  /*11f80*/  FFMA.FTZ R232, R18, c[0x0][0x2d0], -R19.reuse ;  /* 0x0000b40012e87a23 */ /* 0x100fe40000010813 */
[--C-:B------:R-:W-:Y:S02]  /*11f90*/  FFMA.FTZ R3, R16, c[0x0][0x2d0], -R19.reuse ;  /* 0x0000b40010037a23 */ /* 0x100fe40000010813 */
[----:B------:R-:W-:Y:S01]  /*11fa0*/  FFMA.FTZ R234, R10, c[0x0][0x2d0], -R19 ;  /* 0x0000b4000aea7a23 */ /* 0x000fe20000010813 */
[----:B------:R-:W-:Y:S01]  /*11fb0*/  MUFU.EX2 R226, R226 ;  /* 0x000000e200e27308 */ /* 0x000fe20000000800 */
[----:B-1----:R-:W-:-:S07]  /*11fc0*/  FMNMX.FTZ R12, R7, R12, !PT ;  /* 0x0000000c070c7209 */ /* 0x002fce0007810000 */
[----:B------:R-:W1:Y:S01]  /*11fd0*/  MUFU.EX2 R225, R225 ;  /* 0x000000e100e17308 */ /* 0x000e620000000800 */
[C---:B------:R-:W-:Y:S01]  /*11fe0*/  FSETP.NEU.FTZ.AND P0, PT, R12.reuse, -INF , PT ;  /* 0xff8000000c00780b */ /* 0x040fe20003f1d000 */
[----:B------:R-:W-:-:S05]  /*11ff0*/  FMUL.FTZ R7, R12, c[0x0][0x2d0] ;  /* 0x0000b4000c077a20 */ /* 0x000fca0000410000 */
[----:B------:R-:W-:Y:S01]  /*12000*/  FSEL R8, R7, RZ, P0 ;  /* 0x000000ff07087208 */ /* 0x000fe20000000000 */
[----:B------:R-:W2:Y:S01]  /*12010*/  MUFU.EX2 R14, R14 ;  /* 0x0000000e000e7308 */ /* 0x000ea20000000800 */
[----:B------:R-:W-:-:S03]  /*12020*/  PLOP3.LUT P0, PT, PT, PT, UP2, 0x40, 0x0 ;  /* 0x000000000000781c */ /* 0x000fc60003f0e828 */
[--C-:B------:R-:W-:Y:S02]  /*12030*/  FFMA.FTZ R230, R30, c[0x0][0x2d0], -R8.reuse ;  /* 0x0000b4001ee67a23 */ /* 0x100fe40000010808 */
[--C-:B------:R-:W-:Y:S02]  /*12040*/  FFMA.FTZ R227, R31, c[0x0][0x2d0], -R8.reuse ;  /* 0x0000b4001fe37a23 */ /* 0x100fe40000010808 */
[--C-:B------:R-:W-:Y:S01]  /*12050*/  FFMA.FTZ R15, R5, c[0x0][0x2d0], -R8.reuse ;  /* 0x0000b400050f7a23 */ /* 0x100fe20000010808 */
[----:B-1----:R-:W-:Y:S01]  /*12060*/  F2FP.BF16.PACK_AB R128, R225, R226 ;  /* 0x000000e2e180723e */ /* 0x002fe200000010ff */
[--C-:B------:R-:W-:Y:S01]  /*12070*/  FFMA.FTZ R2, R27, c[0x0][0x2d0], -R8.reuse ;  /* 0x0000b4001b027a23 */ /* 0x100fe20000010808 */
[----:B------:R-:W-:Y:S01]  /*12080*/  LDSM.16.MT88.4 R4, [R204+0xb080] ;  /* 0x00b08000cc04783b */ /* 0x000fe20000004200 */
[----:B------:R-:W-:Y:S01]  /*12090*/  MUFU.EX2 R230, R230 ;  /* 0x000000e600e67308 */ /* 0x000fe20000000800 */
[--C-:B------:R-:W-:Y:S02]  /*120a0*/  FFMA.FTZ R233, R17, c[0x0][0x2d0], -R8.reuse ;  /* 0x0000b40011e97a23 */ /* 0x100fe40000010808 */
[----:B------:R-:W1:Y:S01]  /*120b0*/  LDSM.16.MT88.4 R24, [R205+0x8080] ;  /* 0x00808000cd18783b */ /* 0x000e620000004200 */
[--C-:B------:R-:W-:Y:S01]  /*120c0*/  FFMA.FTZ R236, R101, c[0x0][0x2d0], -R8.reuse ;  /* 0x0000b40065ec7a23 */ /* 0x100fe20000010808 */
[----:B--2---:R-:W-:Y:S01]  /*120d0*/  F2FP.BF16.PACK_AB R130, R13, R14 ;  /* 0x0000000e0d82723e */ /* 0x004fe200000010ff */
[--C-:B------:R-:W-:Y:S01]  /*120e0*/  FFMA.FTZ R235, R11, c[0x0][0x2d0], -R8.reuse ;  /* 0x0000b4000beb7a23 */ /* 0x100fe20000010808 */
[----:B------:R-:W2:Y:S01]  /*120f0*/  LDSM.16.MT88.4 R16, [R211+0x8880] ;  /* 0x00888000d310783b */ /* 0x000ea20000004200 */
[----:B------:R-:W3:Y:S01]  /*12100*/  MUFU.EX2 R227, R227 ;  /* 0x000000e300e37308 */ /* 0x000ee20000000800 */
[----:B------:R-:W-:-:S02]  /*12110*/  FFMA.FTZ R238, R9, c[0x0][0x2d0], -R8 ;  /* 0x0000b40009ee7a23 */ /* 0x000fc40000010808 */
[----:B------:R-:W4:Y:S01]  /*12120*/  LDSM.16.MT88.4 R8, [R206+0x8880] ;  /* 0x00888000ce08783b */ /* 0x000f220000004200 */
[----:B------:R-:W-:-:S04]  /*12130*/  FADD.FTZ R225, R226, R225 ;  /* 0x000000e1e2e17221 */ /* 0x000fc80000010000 */
[----:B------:R-:W-:Y:S01]  /*12140*/  MUFU.EX2 R15, R15 ;  /* 0x0000000f000f7308 */ /* 0x000fe20000000800 */
[----:B------:R-:W-:-:S04]  /*12150*/  FADD.FTZ R14, R14, R225 ;  /* 0x000000e10e0e7221 */ /* 0x000fc80000010000 */
[----:B------:R-:W-:-:S03]  /*12160*/  FADD.FTZ R13, R13, R14 ;  /* 0x0000000e0d0d7221 */ /* 0x000fc60000010000 */
[----:B------:R-:W5:Y:S01]  /*12170*/  MUFU.EX2 R2, R2 ;  /* 0x0000000200027308 */ /* 0x000f620000000800 */
[----:B---3--:R-:W-:Y:S01]  /*12180*/  F2FP.BF16.PACK_AB R129, R227, R230 ;  /* 0x000000e6e381723e */ /* 0x008fe200000010ff */
[----:B------:R-:W-:-:S06]  /*12190*/  FADD.FTZ R230, R230, R227 ;  /* 0x000000e3e6e67221 */ /* 0x000fcc0000010000 */
[----:B------:R-:W-:Y:S01]  /*121a0*/  MUFU.EX2 R232, R232 ;  /* 0x000000e800e87308 */ /* 0x000fe20000000800 */
[----:B-----5:R-:W-:-:S07]  /*121b0*/  F2FP.BF16.PACK_AB R131, R2, R15 ;  /* 0x0000000f0283723e */ /* 0x020fce00000010ff */
[----:B------:R-:W3:Y:S01]  /*121c0*/  MUFU.EX2 R3, R3 ;  /* 0x0000000300037308 */ /* 0x000ee20000000800 */
        /* <DEDUP_REMOVED lines=9> */
[----:B------:R-:W5:Y:S06]  /*12260*/  MUFU.EX2 R236, R236 ;  /* 0x000000ec00ec7308 */ /* 0x000f6c0000000800 */
[C---:B-1----:R-:W-:Y:S02]  /*12270*/  HMMA.16816.F32.BF16 R20, R128.reuse, R24, RZ ;  /* 0x000000188014723c */ /* 0x042fe400000418ff */
        /* <DEDUP_REMOVED lines=28> */
[----:B---3--:R-:W-:Y:S01]  /*12440*/  F2FP.BF16.PACK_AB R4, R3, R232 ;  /* 0x000000e80304723e */ /* 0x008fe200000010ff */
[----:B------:R-:W-:Y:S01]  /*12450*/  HMMA.16816.F32.BF16 R128, R128, R6, RZ ;  /* 0x000000068080723c */ /* 0x000fe200000418ff */
[----:B-----5:R-:W-:Y:S01]  /*12460*/  F2FP.BF16.PACK_AB R5, R236, R233 ;  /* 0x000000e9ec05723e */ /* 0x020fe200000010ff */
[----:B------:R-:W-:-:S02]  /*12470*/  FADD.FTZ R232, R232, R13 ;  /* 0x0000000de8e87221 */ /* 0x000fc40000010000 */
[----:B------:R-:W-:Y:S02]  /*12480*/  FADD.FTZ R233, R233, R2 ;  /* 0x00000002e9e97221 */ /* 0x000fe40000010000 */
[----:B------:R-:W-:Y:S01]  /*12490*/  FADD.FTZ R232, R3, R232 ;  /* 0x000000e803e87221 */ /* 0x000fe20000010000 */
[----:B------:R-:W-:Y:S01]  /*124a0*/  F2FP.BF16.PACK_AB R6, R234, R231 ;  /* 0x000000e7ea06723e */ /* 0x000fe200000010ff */
[----:B------:R-:W-:Y:S01]  /*124b0*/  FADD.FTZ R236, R236, R233 ;  /* 0x000000e9ecec7221 */ /* 0x000fe20000010000 */
[----:B-1----:R-:W-:Y:S01]  /*124c0*/  F2FP.BF16.PACK_AB R7, R238, R235 ;  /* 0x000000ebee07723e */ /* 0x002fe200000010ff */
[----:B------:R-:W-:Y:S02]  /*124d0*/  FADD.FTZ R231, R231, R232 ;  /* 0x000000e8e7e77221 */ /* 0x000fe40000010000 */
[----:B------:R-:W-:Y:S02]  /*124e0*/  FADD.FTZ R225, R235, R236 ;  /* 0x000000ecebe17221 */ /* 0x000fe40000010000 */
[----:B------:R-:W-:-:S02]  /*124f0*/  FADD.FTZ R226, R234, R231 ;  /* 0x000000e7eae27221 */ /* 0x000fc40000010000 */
[----:B--2---:R-:W-:Y:S01]  /*12500*/  HMMA.16816.F32.BF16 R144, R4, R16, R144 ;  /* 0x000000100490723c */ /* 0x004fe20000041890 */
[----:B------:R-:W-:-:S07]  /*12510*/  FADD.FTZ R225, R238, R225 ;  /* 0x000000e1eee17221 */ /* 0x000fce0000010000 */
[C---:B------:R-:W-:Y:S01]  /*12520*/  HMMA.16816.F32.BF16 R140, R4.reuse, R18, R140 ;  /* 0x00000012048c723c */ /* 0x040fe2000004188c */
[----:B------:R-:W1:Y:S07]  /*12530*/  LDSM.16.MT88.4 R16, [R205+0xb880] ;  /* 0x00b88000cd10783b */ /* 0x000e6e0000004200 */
[C---:B----4-:R-:W-:Y:S08]  /*12540*/  HMMA.16816.F32.BF16 R132, R4.reuse, R8, R132 ;  /* 0x000000080484723c */ /* 0x050ff00000041884 */
        /* <DEDUP_REMOVED lines=43> */
.L_x_1953:
[----:B------:R-:W-:Y:S02]  /*12800*/  UISETP.NE.AND UP0, UPT, UR8, 0x1, UPT ;  /* 0x000000010800788c */ /* 0x000fe4000bf05270 */
[----:B------:R-:W-:Y:S02]  /*12810*/  ULDC.64 UR4, c[0x0][0x330] ;  /* 0x0000cc0000047ab9 */ /* 0x000fe40000000a00 */
[----:B------:R-:W-:-:S07]  /*12820*/  UIMAD.WIDE.U32 UR14, UR10, UR4, URZ ;  /* 0x000000040a0e72a5 */ /* 0x000fce000f8e003f */
[----:B------:R-:W-:Y:S02]  /*12830*/  @UP0 UMOV UR11, UR15 ;  /* 0x0000000f000b0c82 */ /* 0x000fe40008000000 */
[----:B------:R-:W-:Y:S02]  /*12840*/  @UP0 USHF.R.U32.HI UR10, URZ, UR5, UR11 ;  /* 0x000000053f0a0299 */ /* 0x000fe4000801160b */
.L_x_1954:
[----:B------:R-:W-:Y:S02]  /*12850*/  ULDC UR4, c[0x0][0x32c] ;  /* 0x0000cb0000047ab9 */ /* 0x000fe40000000800 */
[----:B------:R-:W-:-:S04]  /*12860*/  UIMAD UR4, UR10, UR8, UR4 ;  /* 0x000000080a0472a4 */ /* 0x000fc8000f8e0204 */
[----:B------:R-:W-:-:S04]  /*12870*/  UISETP.LT.AND UP0, UPT, UR9, UR4, UPT ;  /* 0x000000040900728c */ /* 0x000fc8000bf01270 */
[----:B------:R-:W-:-:S04]  /*12880*/  USEL UR9, UR9, UR4, UP0 ;  /* 0x0000000409097287 */ /* 0x000fc80008000000 */
.L_x_1952:
        /* <DEDUP_REMOVED lines=16> */
.L_x_1964:
[----:B------:R-:W-:Y:S04]  /*12990*/  DEPBAR.LE SB0, 0x0 ;  /* 0x000080000000791a */ /* 0x000fe80000000000 */
[----:B------:R-:W-:Y:S01]  /*129a0*/  BAR.SYNC.DEFER_BLOCKING 0x0 ;  /* 0x0000000000007b1d */ /* 0x000fe20000010000 */
[----:B------:R-:W-:Y:S01]  /*129b0*/  UISETP.GT.AND UP0, UPT, UR6, UR13, UPT ;  /* 0x0000000d0600728c */ /* 0x000fe2000bf04270 */
[C---:B------:R-:W-:Y:S01]  /*129c0*/  LOP3.LUT P5, RZ, R215.reuse, 0x2, RZ, 0xc0, !PT ;  /* 0x00000002d7ff7812 */ /* 0x040fe200078ac0ff */
[----:B------:R-:W-:Y:S01]  /*129d0*/  IMAD.U32 R185, RZ, RZ, UR28 ;  /* 0x0000001cffb97e24 */ /* 0x000fe2000f8e00ff */
[C---:B------:R-:W-:Y:S03]  /*129e0*/  LOP3.LUT P4, RZ, R215.reuse, 0x1, RZ, 0xc0, !PT ;  /* 0x00000001d7ff7812 */ /* 0x040fe6000788c0ff */
        /* <DEDUP_REMOVED lines=13> */
[----:B------:R-:W-:Y:S01]  /*12ac0*/  @!UP0 UIADD3 UR11, UR15, UR11, URZ ;  /* 0x0000000b0f0b8290 */ /* 0x000fe2000fffe03f */
[----:B------:R-:W1:Y:S04]  /*12ad0*/  LDSM.16.M88.4 R152, [R213+0xc080] ;  /* 0x00c08000d598783b */ /* 0x000e680000000200 */
[----:B------:R-:W2:Y:S01]  /*12ae0*/  LDSM.16.M88.4 R156, [R213+0xc880] ;  /* 0x00c88000d59c783b */ /* 0x000ea20000000200 */
[----:B------:R-:W-:Y:S03]  /*12af0*/  IMAD.U32 R181, RZ, RZ, UR11 ;  /* 0x0000000bffb57e24 */ /* 0x000fe6000f8e00ff */
[----:B------:R-:W-:Y:S02]  /*12b00*/  LDSM.16.M88.4 R160, [R210+0x10080] ;  /* 0x01008000d2a0783b */ /* 0x000fe40000000200 */
[----:B------:R-:W-:Y:S02]  /*12b10*/  @!P2 LEA.HI.X R181, R180, R221, R181, 0x5, P0 ;  /* 0x000000ddb4b5a211 */ /* 0x000fe400000f2cb5 */
[C---:B------:R-:W-:Y:S01]  /*12b20*/  @!P1 LEA R180, P1, R0.reuse, c[0x0][0x1f8], 0x1 ;  /* 0x00007e0000b49a11 */ /* 0x040fe200078208ff */
[----:B------:R-:W3:Y:S01]  /*12b30*/  LDSM.16.M88.4 R164, [R212] ;  /* 0x00000000d4a4783b */ /* 0x000ee20000000200 */
[----:B------:R-:W-:Y:S02]  /*12b40*/  PLOP3.LUT P0, PT, PT, PT, UP0, 0x80, 0x0 ;  /* 0x000000000000781c */ /* 0x000fe40003f0f008 */
[----:B------:R-:W-:Y:S01]  /*12b50*/  PLOP3.LUT P2, PT, PT, PT, UP0, 0x80, 0x0 ;  /* 0x000000000000781c */ /* 0x000fe20003f4f008 */
[----:B------:R-:W4:Y:S10]  /*12b60*/  LDSM.16.M88.4 R168, [R203] ;  /* 0x00000000cba8783b */ /* 0x000f340000000200 */
        /* <DEDUP_REMOVED lines=9> */
[----:B------:R-:W-:Y:S02]  /*12c00*/  UISETP.GT.AND UP0, UPT, UR13, UR6, UPT ;  /* 0x000000060d00728c */ /* 0x000fe4000bf04270 */
[----:B------:R1:W-:Y:S01]  /*12c10*/  @!P2 LDGSTS.E.BYPASS.LTC128B.128 [R218+0x9080], [R180.64+0x80], !P3 ;  /* 0x09080080b4daafae */ /* 0x0003e2000d901d5e */
[C---:B------:R-:W-:Y:S03]  /*12c20*/  HMMA.16816.F32.BF16 R8, R148.reuse, R154, RZ ;  /* 0x0000009a9408723c */ /* 0x040fe600000418ff */
[----:B------:R1:W-:Y:S01]  /*12c30*/  @!P1 LDGSTS.E.BYPASS.LTC128B.128 [R218+0xa080], [R180.64+0x100], !P5 ;  /* 0x0a080100b4da9fae */ /* 0x0003e2000e901d5e */
[----:B------:R-:W-:Y:S02]  /*12c40*/  PLOP3.LUT P3, PT, PT, PT, UP0, 0x80, 0x0 ;  /* 0x000000000000781c */ /* 0x000fe40003f6f008 */
[----:B------:R-:W-:Y:S02]  /*12c50*/  PLOP3.LUT P2, PT, PT, PT, UP0, 0x80, 0x0 ;  /* 0x000000000000781c */ /* 0x000fe40003f4f008 */
[----:B------:R-:W-:Y:S01]  /*12c60*/  @UP0 UIADD3 UR12, UR13, -0x1, URZ ;  /* 0xffffffff0d0c0890 */ /* 0x000fe2000fffe03f */
[C---:B--2---:R-:W-:Y:S01]  /*12c70*/  HMMA.16816.F32.BF16 R12, R148.reuse, R156, RZ ;  /* 0x0000009c940c723c */ /* 0x044fe200000418ff */
[----:B------:R1:W-:Y:S01]  /*12c80*/  @!P0 LDGSTS.E.BYPASS.LTC128B.128 [R218+0xb080], [R180.64+0x180], !P4 ;  /* 0x0b080180b4da8fae */ /* 0x0003e2000e101d5e */
[----:B------:R-:W-:Y:S01]  /*12c90*/  PLOP3.LUT P0, PT, PT, PT, UP0, 0x80, 0x0 ;  /* 0x000000000000781c */ /* 0x000fe20003f0f008 */
[----:B------:R-:W-:Y:S02]  /*12ca0*/  @UP0 UIMAD.WIDE.U32 UR14, UR12, UR4, URZ ;  /* 0x000000040c0e02a5 */ /* 0x000fe4000f8e003f */
[----:B------:R-:W-:Y:S01]  /*12cb0*/  LDSM.16.M88.4 R152, [R209+0x10080] ;  /* 0x01008000d198783b */ /* 0x000fe20000000200 */
[----:B------:R-:W-:Y:S02]  /*12cc0*/  @UP0 USHF.R.S32.HI UR11, URZ, 0x1f, UR12 ;  /* 0x0000001f3f0b0899 */ /* 0x000fe4000801140c */
[----:B------:R-:W-:Y:S01]  /*12cd0*/  HMMA.16816.F32.BF16 R16, R148, R158, RZ ;  /* 0x0000009e9410723c */ /* 0x000fe200000418ff */
[----:B------:R-:W2:Y:S01]  /*12ce0*/  LDSM.16.M88.4 R172, [R208+0xc080] ;  /* 0x00c08000d0ac783b */ /* 0x000ea20000000200 */
[----:B------:R-:W-:Y:S03]  /*12cf0*/  @UP0 UIMAD UR11, UR11, UR4, URZ ;  /* 0x000000040b0b02a4 */ /* 0x000fe6000f8e023f */
[----:B------:R-:W0:Y:S01]  /*12d00*/  LDGDEPBAR ;  /* 0x00000000000079af */ /* 0x000e220000000000 */
[----:B------:R-:W-:Y:S02]  /*12d10*/  @UP0 UIMAD UR11, UR12, UR5, UR11 ;  /* 0x000000050c0b02a4 */ /* 0x000fe4000f8e020b */
[C---:B---3--:R-:W-:Y:S01]  /*12d20*/  HMMA.16816.F32.BF16 R4, R160.reuse, R164, R4 ;  /* 0x000000a4a004723c */ /* 0x048fe20000041804 */
[----:B------:R-:W3:Y:S01]  /*12d30*/  LDSM.16.M88.4 R176, [R208+0xc880] ;  /* 0x00c88000d0b0783b */ /* 0x000ee20000000200 */
[----:B------:R-:W-:Y:S03]  /*12d40*/  @UP0 UIADD3 UR11, UR15, UR11, URZ ;  /* 0x0000000b0f0b0290 */ /* 0x000fe6000fffe03f */
[----:B------:R-:W-:Y:S03]  /*12d50*/  LDSM.16.M88.4 R148, [R207+0x10080] ;  /* 0x01008000cf94783b */ /* 0x000fe60000000200 */
[C---:B------:R-:W-:Y:S01]  /*12d60*/  HMMA.16816.F32.BF16 R8, R160.reuse, R166, R8 ;  /* 0x000000a6a008723c */ /* 0x040fe20000041808 */
[----:B------:R-:W5:Y:S03]  /*12d70*/  LDSM.16.M88.4 R156, [R202] ;  /* 0x00000000ca9c783b */ /* 0x000f660000000200 */
[----:B-1----:R-:W-:Y:S01]  /*12d80*/  IMAD.U32 R180, RZ, RZ, UR14 ;  /* 0x0000000effb47e24 */ /* 0x002fe2000f8e00ff */
[----:B------:R-:W1:Y:S01]  /*12d90*/  LDSM.16.M88.4 R164, [R202+0x800] ;  /* 0x00080000caa4783b */ /* 0x000e620000000200 */
[----:B------:R-:W-:Y:S02]  /*12da0*/  IMAD.U32 R181, RZ, RZ, UR15 ;  /* 0x0000000fffb57e24 */ /* 0x000fe4000f8e00ff */
[C---:B----4-:R-:W-:Y:S01]  /*12db0*/  HMMA.16816.F32.BF16 R12, R160.reuse, R168, R12 ;  /* 0x000000a8a00c723c */ /* 0x050fe2000004180c */
[----:B------:R-:W-:Y:S01]  /*12dc0*/  IMAD.U32 R181, RZ, RZ, UR11 ;  /* 0x0000000bffb57e24 */ /* 0x000fe2000f8e00ff */
[----:B------:R-:W-:Y:S02]  /*12dd0*/  USHF.L.U32 UR11, UR13, 0x5, URZ ;  /* 0x000000050d0b7899 */ /* 0x000fe4000800063f */
[C---:B------:R-:W-:Y:S02]  /*12de0*/  @P0 LEA R0, P1, R180.reuse, R216, 0x5 ;  /* 0x000000d8b4000211 */ /* 0x040fe400078228ff */
[----:B------:R-:W-:Y:S02]  /*12df0*/  PLOP3.LUT P0, PT, PT, PT, UP0, 0x80, 0x0 ;  /* 0x000000000000781c */ /* 0x000fe40003f0f008 */
[----:B------:R-:W-:Y:S01]  /*12e00*/  HMMA.16816.F32.BF16 R16, R160, R170, R16 ;  /* 0x000000aaa010723c */ /* 0x000fe20000041810 */
[----:B------:R-:W-:Y:S03]  /*12e10*/  LDSM.16.M88.4 R160, [R214+0x14080] ;  /* 0x01408000d6a0783b */ /* 0x000fe60000000200 */
[----:B------:R-:W-:Y:S01]  /*12e20*/  IMAD.U32 R183, RZ, RZ, UR11 ;  /* 0x0000000bffb77e24 */ /* 0x000fe2000f8e00ff */
[----:B------:R-:W4:Y:S03]  /*12e30*/  LDSM.16.M88.4 R168, [R213+0xd080] ;  /* 0x00d08000d5a8783b */ /* 0x000f260000000200 */
[C---:B--2---:R-:W-:Y:S05]  /*12e40*/  HMMA.16816.F32.BF16 R4, R152.reuse, R172, R4 ;  /* 0x000000ac9804723c */ /* 0x044fea0000041804 */
[----:B------:R-:W-:Y:S02]  /*12e50*/  @P2 LEA.HI.X R181, R180, R223, R181, 0x5, P1 ;  /* 0x000000dfb4b52211 */ /* 0x000fe400008f2cb5 */
[----:B------:R-:W-:Y:S01]  /*12e60*/  @P0 LEA R180, P0, R0, c[0x0][0x1c8], 0x1 ;  /* 0x0000720000b40a11 */ /* 0x000fe200078008ff */
[C---:B------:R-:W-:Y:S01]  /*12e70*/  HMMA.16816.F32.BF16 R8, R152.reuse, R174, R8 ;  /* 0x000000ae9808723c */ /* 0x040fe20000041808 */
[----:B------:R-:W-:Y:S01]  /*12e80*/  LDSM.16.M88.4 R172, [R213+0xd880] ;  /* 0x00d88000d5ac783b */ /* 0x000fe20000000200 */
[----:B------:R-:W-:Y:S02]  /*12e90*/  PLOP3.LUT P2, PT, PT, PT, UP0, 0x80, 0x0 ;  /* 0x000000000000781c */ /* 0x000fe40003f4f008 */
[----:B------:R-:W-:Y:S02]  /*12ea0*/  PLOP3.LUT P1, PT, PT, PT, UP3, 0x80, 0x0 ;  /* 0x000000000000781c */ /* 0x000fe40003f2f038 */
[----:B------:R-:W-:Y:S02]  /*12eb0*/  IADD3 R184, -R224, 0x1, -R183 ;  /* 0x00000001e0b87810 */ /* 0x000fe40007ffe9b7 */
[C---:B---3--:R-:W-:Y:S04]  /*12ec0*/  HMMA.16816.F32.BF16 R12, R152.reuse, R176, R12 ;  /* 0x000000b0980c723c */ /* 0x048fe8000004180c */
[----:B------:R-:W-:Y:S03]  /*12ed0*/  IADD3 R185, -R185, UR16, R184 ;  /* 0x00000010b9b97c10 */ /* 0x000fe6000fffe1b8 */
[----:B------:R-:W-:Y:S01]  /*12ee0*/  @P2 LEA.HI.X R181, R0, c[0x0][0x1cc], R181, 0x1, P0 ;  /* 0x0000730000b52a11 */ /* 0x000fe200000f0cb5 */
[----:B------:R-:W-:Y:S01]  /*12ef0*/  HMMA.16816.F32.BF16 R16, R152, R178, R16 ;  /* 0x000000b29810723c */ /* 0x000fe20000041810 */
[----:B------:R-:W-:Y:S01]  /*12f00*/  LDSM.16.M88.4 R152, [R210+0x14080] ;  /* 0x01408000d298783b */ /* 0x000fe20000000200 */
[----:B------:R-:W-:Y:S02]  /*12f10*/  PLOP3.LUT P2, PT, PT, PT, UP0, 0x80, 0x0 ;  /* 0x000000000000781c */ /* 0x000fe40003f4f008 */
[----:B------:R-:W-:Y:S01]  /*12f20*/  PLOP3.LUT P0, PT, PT, PT, UP0, 0x80, 0x0 ;  /* 0x000000000000781c */ /* 0x000fe20003f0f008 */
[----:B------:R-:W-:Y:S01]  /*12f30*/  LDSM.16.M88.4 R176, [R200] ;  /* 0x00000000c8b0783b */ /* 0x000fe20000000200 */
[----:B------:R-:W-:Y:S01]  /*12f40*/  PLOP3.LUT P0, PT, PT, PT, UP0, 0x80, 0x0 ;  /* 0x000000000000781c */ /* 0x000fe20003f0f008 */
[----:B------:R-:W-:Y:S01]  /*12f50*/  IMAD.MOV.U32 R0, RZ, RZ, R219 ;  /* 0x000000ffff007224 */ /* 0x000fe200078e00db */
[C---:B-----5:R-:W-:Y:S05]  /*12f60*/  HMMA.16816.F32.BF16 R4, R148.reuse, R156, R4 ;  /* 0x0000009c9404723c */ /* 0x060fea0000041804 */
[----:B------:R-:W-:Y:S01]  /*12f70*/  @P1 IMAD.MOV.U32 R0, RZ, RZ, R227 ;  /* 0x000000ffff001224 */ /* 0x000fe200078e00e3 */
[----:B------:R-:W-:Y:S02]  /*12f80*/  PLOP3.LUT P1, PT, PT, PT, UP0, 0x80, 0x0 ;  /* 0x000000000000781c */ /* 0x000fe40003f2f008 */
[C---:B------:R-:W-:Y:S01]  /*12f90*/  HMMA.16816.F32.BF16 R8, R148.reuse, R158, R8 ;  /* 0x0000009e9408723c */ /* 0x040fe20000041808 */
[----:B------:R-:W-:Y:S03]  /*12fa0*/  LDSM.16.M88.4 R156, [R201] ;  /* 0x00000000c99c783b */ /* 0x000fe60000000200 */
[C---:B------:R-:W-:Y:S01]  /*12fb0*/  IADD3 R187, R185.reuse, c[0x0][0x328], RZ ;  /* 0x0000ca00b9bb7a10 */ /* 0x040fe20007ffe0ff */
[----:B------:R-:W2:Y:S01]  /*12fc0*/  SHFL.IDX PT, R182, R0, RZ, 0x1c1f ;  /* 0x001c1fff00b67589 */ /* 0x000ea200000e0000 */
[----:B------:R-:W-:Y:S02]  /*12fd0*/  IADD3 R185, R185, UR7, RZ ;  /* 0x00000007b9b97c10 */ /* 0x000fe4000fffe0ff */
[C---:B-1----:R-:W-:Y:S08]  /*12fe0*/  HMMA.16816.F32.BF16 R12, R148.reuse, R164, R12 ;  /* 0x000000a4940c723c */ /* 0x042ff0000004180c */
[----:B------:R-:W-:Y:S01]  /*12ff0*/  HMMA.16816.F32.BF16 R16, R148, R166, R16 ;  /* 0x000000a69410723c */ /* 0x000fe20000041810 */
[----:B------:R-:W-:Y:S04]  /*13000*/  LDSM.16.M88.4 R148, [R209+0x14080] ;  /* 0x01408000d194783b */ /* 0x000fe80000000200 */
[----:B------:R-:W1:Y:S03]  /*13010*/  LDSM.16.M88.4 R164, [R208+0xd080] ;  /* 0x00d08000d0a4783b */ /* 0x000e660000000200 */
[C---:B----4-:R-:W-:Y:S05]  /*13020*/  HMMA.16816.F32.BF16 R4, R160.reuse, R168, R4 ;  /* 0x000000a8a004723c */ /* 0x050fea0000041804 */
[--C-:B--2---:R-:W-:Y:S03]  /*13030*/  IMAD.IADD R184, R187, 0x1, R182.reuse ;  /* 0x00000001bbb87824 */ /* 0x104fe600078e02b6 */
[C---:B------:R-:W-:Y:S01]  /*13040*/  HMMA.16816.F32.BF16 R8, R160.reuse, R170, R8 ;  /* 0x000000aaa008723c */ /* 0x040fe20000041808 */
[----:B------:R-:W2:Y:S07]  /*13050*/  LDSM.16.M88.4 R168, [R208+0xd880] ;  /* 0x00d88000d0a8783b */ /* 0x000eae0000000200 */
[C---:B------:R-:W-:Y:S08]  /*13060*/  HMMA.16816.F32.BF16 R12, R160.reuse, R172, R12 ;  /* 0x000000aca00c723c */ /* 0x040ff0000004180c */
[----:B------:R-:W-:Y:S01]  /*13070*/  HMMA.16816.F32.BF16 R16, R160, R174, R16 ;  /* 0x000000aea010723c */ /* 0x000fe20000041810 */
[----:B------:R-:W-:Y:S04]  /*13080*/  LDSM.16.M88.4 R160, [R202+0x1000] ;  /* 0x00100000caa0783b */ /* 0x000fe80000000200 */
[----:B------:R-:W-:Y:S03]  /*13090*/  LDSM.16.M88.4 R172, [R202+0x1800] ;  /* 0x00180000caac783b */ /* 0x000fe60000000200 */
[C---:B------:R-:W-:Y:S08]  /*130a0*/  HMMA.16816.F32.BF16 R4, R152.reuse, R156, R4 ;  /* 0x0000009c9804723c */ /* 0x040ff00000041804 */
[C---:B------:R-:W-:Y:S01]  /*130b0*/  HMMA.16816.F32.BF16 R8, R152.reuse, R158, R8 ;  /* 0x0000009e9808723c */ /* 0x040fe20000041808 */
[----:B------:R-:W3:Y:S07]  /*130c0*/  LDSM.16.M88.4 R156, [R207+0x14080] ;  /* 0x01408000cf9c783b */ /* 0x000eee0000000200 */
        /* <DEDUP_REMOVED lines=10> */
[----:B------:R-:W-:Y:S03]  /*13170*/  LDSM.16.M88.4 R168, [R198] ;  /* 0x00000000c6a8783b */ /* 0x000fe60000000200 */
[C---:B---3--:R-:W-:Y:S08]  /*13180*/  HMMA.16816.F32.BF16 R4, R156.reuse, R160, R4 ;  /* 0x000000a09c04723c */ /* 0x048ff00000041804 */
[C---:B------:R-:W-:Y:S01]  /*13190*/  HMMA.16816.F32.BF16 R8, R156.reuse, R162, R8 ;  /* 0x000000a29c08723c */ /* 0x040fe20000041808 */
[----:B------:R-:W2:Y:S07]  /*131a0*/  LDSM.16.M88.4 R160, [R199] ;  /* 0x00000000c7a0783b */ /* 0x000eae0000000200 */
        /* <DEDUP_REMOVED lines=17> */
[----:B------:R-:W-:Y:S03]  /*132c0*/  LDSM.16.M88.4 R168, [R197] ;  /* 0x00000000c5a8783b */ /* 0x000fe60000000200 */
[C---:B-1----:R-:W-:Y:S08]  /*132d0*/  HMMA.16816.F32.BF16 R4, R156.reuse, R164, R4 ;  /* 0x000000a49c04723c */ /* 0x042ff00000041804 */
[C---:B------:R-:W-:Y:S01]  /*132e0*/  HMMA.16816.F32.BF16 R8, R156.reuse, R166, R8 ;  /* 0x000000a69c08723c */ /* 0x040fe20000041808 */
[----:B------:R-:W1:Y:S07]  /*132f0*/  LDSM.16.M88.4 R164, [R213+0xf080] ;  /* 0x00f08000d5a4783b */ /* 0x000e6e0000000200 */
[C---:B------:R-:W-:Y:S08]  /*13300*/  HMMA.16816.F32.BF16 R12, R156.reuse, R172, R12 ;  /* 0x000000ac9c0c723c */ /* 0x040ff0000004180c */
[----:B------:R-:W-:Y:S01]  /*13310*/  HMMA.16816.F32.BF16 R16, R156, R174, R16 ;  /* 0x000000ae9c10723c */ /* 0x000fe20000041810 */
[----:B------:R-:W3:Y:S04]  /*13320*/  LDSM.16.M88.4 R156, [R213+0xf880] ;  /* 0x00f88000d59c783b */ /* 0x000ee80000000200 */
[----:B------:R-:W-:Y:S03]  /*13330*/  LDSM.16.M88.4 R172, [R208+0xf080] ;  /* 0x00f08000d0ac783b */ /* 0x000fe60000000200 */
[C---:B--2---:R-:W-:Y:S08]  /*13340*/  HMMA.16816.F32.BF16 R4, R152.reuse, R160, R4 ;  /* 0x000000a09804723c */ /* 0x044ff00000041804 */
[C---:B------:R-:W-:Y:S01]  /*13350*/  HMMA.16816.F32.BF16 R8, R152.reuse, R162, R8 ;  /* 0x000000a29808723c */ /* 0x040fe20000041808 */
[----:B------:R-:W2:Y:S07]  /*13360*/  LDSM.16.M88.4 R160, [R210+0x1c080] ;  /* 0x01c08000d2a0783b */ /* 0x000eae0000000200 */
[C---:B------:R-:W-:Y:S08]  /*13370*/  HMMA.16816.F32.BF16 R12, R152.reuse, R176, R12 ;  /* 0x000000b0980c723c */ /* 0x040ff0000004180c */
[----:B------:R-:W-:Y:S01]  /*13380*/  HMMA.16816.F32.BF16 R16, R152, R178, R16 ;  /* 0x000000b29810723c */ /* 0x000fe20000041810 */
[----:B------:R-:W4:Y:S07]  /*13390*/  LDSM.16.M88.4 R152, [R196] ;  /* 0x00000000c498783b */ /* 0x000f2e0000000200 */
[C---:B-1----:R-:W-:Y:S08]  /*133a0*/  HMMA.16816.F32.BF16 R4, R148.reuse, R164, R4 ;  /* 0x000000a49404723c */ /* 0x042ff00000041804 */
[C---:B------:R-:W-:Y:S01]  /*133b0*/  HMMA.16816.F32.BF16 R8, R148.reuse, R166, R8 ;  /* 0x000000a69408723c */ /* 0x040fe20000041808 */
[----:B------:R-:W1:Y:S07]  /*133c0*/  LDSM.16.M88.4 R164, [R209+0x1c080] ;  /* 0x01c08000d1a4783b */ /* 0x000e6e0000000200 */
[C---:B---3--:R-:W-:Y:S08]  /*133d0*/  HMMA.16816.F32.BF16 R12, R148.reuse, R156, R12 ;  /* 0x0000009c940c723c */ /* 0x048ff0000004180c */
[----:B------:R-:W-:Y:S01]  /*133e0*/  HMMA.16816.F32.BF16 R16, R148, R158, R16 ;  /* 0x0000009e9410723c */ /* 0x000fe20000041810 */
[----:B------:R-:W3:Y:S04]  /*133f0*/  LDSM.16.M88.4 R148, [R208+0xf880] ;  /* 0x00f88000d094783b */ /* 0x000ee80000000200 */
[----:B------:R-:W-:Y:S03]  /*13400*/  LDSM.16.M88.4 R156, [R207+0x1c080] ;  /* 0x01c08000cf9c783b */ /* 0x000fe60000000200 */
[C---:B--2---:R-:W-:Y:S08]  /*13410*/  HMMA.16816.F32.BF16 R4, R160.reuse, R168, R4 ;  /* 0x000000a8a004723c */ /* 0x044ff00000041804 */
[C---:B------:R-:W-:Y:S01]  /*13420*/  HMMA.16816.F32.BF16 R8, R160.reuse, R170, R8 ;  /* 0x000000aaa008723c */ /* 0x040fe20000041808 */
[----:B------:R-:W2:Y:S07]  /*13430*/  LDSM.16.M88.4 R168, [R202+0x3000] ;  /* 0x00300000caa8783b */ /* 0x000eae0000000200 */
[C---:B----4-:R-:W-:Y:S08]  /*13440*/  HMMA.16816.F32.BF16 R12, R160.reuse, R152, R12 ;  /* 0x00000098a00c723c */ /* 0x050ff0000004180c */
[----:B------:R-:W-:Y:S01]  /*13450*/  HMMA.16816.F32.BF16 R16, R160, R154, R16 ;  /* 0x0000009aa010723c */ /* 0x000fe20000041810 */
[----:B------:R-:W4:Y:S01]  /*13460*/  LDSM.16.M88.4 R152, [R202+0x3800] ;  /* 0x00380000ca98783b */ /* 0x000f220000000200 */
[----:B------:R-:W-:Y:S04]  /*13470*/  DEPBAR.LE SB0, 0x0 ;  /* 0x000080000000791a */ /* 0x000fe80000000000 */
[----:B------:R-:W-:Y:S02]  /*13480*/  BAR.SYNC.DEFER_BLOCKING 0x0 ;  /* 0x0000000000007b1d */ /* 0x000fe40000010000 */
[C---:B-1----:R-:W-:Y:S08]  /*13490*/  HMMA.16816.F32.BF16 R4, R164.reuse, R172, R4 ;  /* 0x000000aca404723c */ /* 0x042ff00000041804 */
[C---:B------:R-:W-:Y:S08]  /*134a0*/  HMMA.16816.F32.BF16 R8, R164.reuse, R174, R8 ;  /* 0x000000aea408723c */ /* 0x040ff00000041808 */
[C---:B---3--:R-:W-:Y:S01]  /*134b0*/  HMMA.16816.F32.BF16 R12, R164.reuse, R148, R12 ;  /* 0x00000094a40c723c */ /* 0x048fe2000004180c */
[----:B------:R-:W-:Y:S01]  /*134c0*/  @!PT LDS RZ, [RZ] ;  /* 0x00000000fffff984 */ /* 0x000fe20000000800 */
[----:B------:R-:W-:Y:S01]  /*134d0*/  @!PT LDS RZ, [RZ] ;  /* 0x00000000fffff984 */ /* 0x000fe20000000800 */
[----:B------:R-:W-:Y:S01]  /*134e0*/  @!PT LDS RZ, [RZ] ;  /* 0x00000000fffff984 */ /* 0x000fe20000000800 */
[----:B------:R1:W-:Y:S02]  /*134f0*/  @P3 LDGSTS.E.BYPASS.LTC128B.128 [R218+0xc080], [R180.64], !P6 ;  /* 0x0c080000b4da3fae */ /* 0x0003e4000f101d5e */
[----:B------:R-:W-:Y:S05]  /*13500*/  LOP3.LUT P3, RZ, R215, 0x4, RZ, 0xc0, !PT ;  /* 0x00000004d7ff7812 */ /* 0x000fea000786c0ff */
[----:B------:R-:W-:Y:S08]  /*13510*/  HMMA.16816.F32.BF16 R16, R164, R150, R16 ;  /* 0x00000096a410723c */ /* 0x000ff00000041810 */
[C---:B--2---:R-:W-:Y:S01]  /*13520*/  HMMA.16816.F32.BF16 R4, R156.reuse, R168, R4 ;  /* 0x000000a89c04723c */ /* 0x044fe20000041804 */
[----:B------:R1:W-:Y:S07]  /*13530*/  @P2 LDGSTS.E.BYPASS.LTC128B.128 [R218+0xd080], [R180.64+0x80], !P3 ;  /* 0x0d080080b4da2fae */ /* 0x0003ee000d901d5e */
[C---:B------:R-:W-:Y:S01]  /*13540*/  HMMA.16816.F32.BF16 R8, R156.reuse, R170, R8 ;  /* 0x000000aa9c08723c */ /* 0x040fe20000041808 */
[----:B------:R1:W-:Y:S04]  /*13550*/  @P1 LDGSTS.E.BYPASS.LTC128B.128 [R218+0xe080], [R180.64+0x100], !P5 ;  /* 0x0e080100b4da1fae */ /* 0x0003e8000e901d5e */
[----:B------:R1:W-:Y:S01]  /*13560*/  @P0 LDGSTS.E.BYPASS.LTC128B.128 [R218+0xf080], [R180.64+0x180], !P4 ;  /* 0x0f080180b4da0fae */ /* 0x0003e2000e101d5e */
[----:B------:R-:W-:Y:S02]  /*13570*/  PLOP3.LUT P0, PT, PT, PT, UP2, 0x40, 0x0 ;  /* 0x000000000000781c */ /* 0x000fe40003f0e828 */
[C---:B----4-:R-:W-:Y:S01]  /*13580*/  HMMA.16816.F32.BF16 R12, R156.reuse, R152, R12 ;  /* 0x000000989c0c723c */ /* 0x050fe2000004180c */
[----:B------:R-:W0:Y:S07]  /*13590*/  LDGDEPBAR ;  /* 0x00000000000079af */ /* 0x000e2e0000000000 */
[----:B------:R-:W-:Y:S04]  /*135a0*/  HMMA.16816.F32.BF16 R16, R156, R154, R16 ;  /* 0x0000009a9c10723c */ /* 0x000fe80000041810 */
[----:B-1----:R-:W-:Y:S04]  /*135b0*/  IMAD.IADD R180, R185, 0x1, R182 ;  /* 0x00000001b9b47824 */ /* 0x002fe800078e02b6 */
        /* <DEDUP_REMOVED lines=15> */
.L_x_1958:
[----:B------:R-:W-:Y:S04]  /*136b0*/  MOV R148, c[0x0][0x32c] ;  /* 0x0000cb0000947a02 */ /* 0x000fe80000000f00 */
[----:B------:R-:W-:Y:S11]  /*136c0*/  ISETP.NE.AND P0, PT, R148, 0x1, PT ;  /* 0x000000019400780c */ /* 0x000ff60003f05270 */
[----:B------:R-:W-:Y:S02]  /*136d0*/  @!UPT UIADD3 URZ, URZ, URZ, URZ ;  /* 0x0000003f3f3ff290 */ /* 0x000fe4000fffe03f */
[----:B------:R-:W-:Y:S05]  /*136e0*/  @P0 IMAD.HI.U32 R148, R182, c[0x0][0x330], RZ ;  /* 0x0000cc00b6940a27 */ /* 0x000fea00078e00ff */
[----:B------:R-:W-:Y:S02]  /*136f0*/  @P0 SHF.R.U32.HI R182, RZ, c[0x0][0x334], R148 ;  /* 0x0000cd00ffb60a19 */ /* 0x000fe40000011694 */
.L_x_1959:
[----:B------:R-:W-:Y:S05]  /*13700*/  BSYNC B0 ;  /* 0x0000000000007941 */ /* 0x000fea0003800000 */
.L_x_1957:
[----:B------:R-:W-:Y:S04]  /*13710*/  IMAD R151, R182, c[0x0][0x32c], -R183 ;  /* 0x0000cb00b6977a24 */ /* 0x000fe800078e0ab7 */
[----:B------:R-:W-:Y:S05]  /*13720*/  IMAD.IADD R151, R151, 0x1, -R224 ;  /* 0x0000000197977824 */ /* 0x000fea00078e0ae0 */
[----:B------:R-:W-:Y:S02]  /*13730*/  IADD3 R149, R151, c[0x0][0x32c], RZ ;  /* 0x0000cb0097957a10 */ /* 0x000fe40007ffe0ff */
[----:B------:R-:W-:Y:S02]  /*13740*/  IMNMX R180, R180, R151, !PT ;  /* 0x00000097b4b47217 */ /* 0x000fe40007800200 */
[----:B------:R-:W-:Y:S02]  /*13750*/  IMNMX R184, R184, R149, PT ;  /* 0x00000095b8b87217 */ /* 0x000fe40003800200 */
.L_x_1956:
[----:B------:R-:W-:Y:S01]  /*13760*/  UISETP.GT.AND UP0, UPT, UR13, -0x1, UPT ;  /* 0xffffffff0d00788c */ /* 0x000fe2000bf04270 */
[----:B------:R-:W1:Y:S05]  /*13770*/  SHFL.IDX PT, R0, R0, 0x1, 0x1c1f ;  /* 0x003c1f0000007f89 */ /* 0x000e6a00000e0000 */
        /* <DEDUP_REMOVED lines=9> */
[----:B------:R-:W-:Y:S01]  /*13810*/  FSEL R150, R5, -INF , !P0 ;  /* 0xff80000005967808 */ /* 0x000fe20004000000 */
[--C-:B-1----:R-:W-:Y:S01]  /*13820*/  IMAD.IADD R187, R187, 0x1, R0.reuse ;  /* 0x00000001bbbb7824 */ /* 0x102fe200078e0200 */
        /* <DEDUP_REMOVED lines=39> */
.L_x_1962:
[----:B------:R-:W-:Y:S04]  /*13aa0*/  MOV R0, c[0x0][0x32c] ;  /* 0x0000cb0000007a02 */ /* 0x000fe80000000f00 */
[----:B------:R-:W-:Y:S11]  /*13ab0*/  ISETP.NE.AND P0, PT, R0, 0x1, PT ;  /* 0x000000010000780c */ /* 0x000ff60003f05270 */
[----:B------:R-:W-:Y:S02]  /*13ac0*/  @!UPT UIADD3 URZ, URZ, URZ, URZ ;  /* 0x0000003f3f3ff290 */ /* 0x000fe4000fffe03f */
[----:B------:R-:W-:Y:S05]  /*13ad0*/  @P0 IMAD.HI.U32 R0, R4, c[0x0][0x330], RZ ;  /* 0x0000cc0004000a27 */ /* 0x000fea00078e00ff */
[----:B------:R-:W-:Y:S02]  /*13ae0*/  @P0 SHF.R.U32.HI R4, RZ, c[0x0][0x334], R0 ;  /* 0x0000cd00ff040a19 */ /* 0x000fe40000011600 */
.L_x_1963:
[----:B------:R-:W-:Y:S05]  /*13af0*/  BSYNC B0 ;  /* 0x0000000000007941 */ /* 0x000fea0003800000 */
.L_x_1961:
[----:B------:R-:W-:Y:S04]  /*13b00*/  IMAD R183, R4, c[0x0][0x32c], -R183 ;  /* 0x0000cb0004b77a24 */ /* 0x000fe800078e0ab7 */
[----:B------:R-:W-:Y:S05]  /*13b10*/  IMAD.IADD R4, R183, 0x1, -R224 ;  /* 0x00000001b7047824 */ /* 0x000fea00078e0ae0 */
[----:B------:R-:W-:Y:S02]  /*13b20*/  IADD3 R0, R4, c[0x0][0x32c], RZ ;  /* 0x0000cb0004007a10 */ /* 0x000fe40007ffe0ff */
[----:B------:R-:W-:Y:S02]  /*13b30*/  IMNMX R185, R185, R4, !PT ;  /* 0x00000004b9b97217 */ /* 0x000fe40007800200 */
[----:B------:R-:W-:Y:S02]  /*13b40*/  IMNMX R187, R187, R0, PT ;  /* 0x00000000bbbb7217 */ /* 0x000fe40003800200 */
.L_x_1960:
[----:B------:R-:W-:Y:S01]  /*13b50*/  FMNMX.FTZ R5, R152, R3, !PT ;  /* 0x0000000398057209 */ /* 0x000fe20007810000 */
[----:B------:R-:W-:Y:S01]  /*13b60*/  LDSM.16.MT88.4 R156, [R206+0x8080] ;  /* 0x00808000ce9c783b */ /* 0x000fe20000004200 */
[----:B------:R-:W-:Y:S02]  /*13b70*/  PLOP3.LUT P1, PT, PT, PT, UP0, 0x80, 0x0 ;  /* 0x000000000000781c */ /* 0x000fe40003f2f008 */
[----:B------:R-:W-:Y:S02]  /*13b80*/  FMNMX.FTZ R5, R150, R5, !PT ;  /* 0x0000000596057209 */ /* 0x000fe40007810000 */
[----:B------:R-:W-:Y:S02]  /*13b90*/  PLOP3.LUT P0, PT, PT, PT, UP0, 0x80, 0x0 ;  /* 0x000000000000781c */ /* 0x000fe40003f0f008 */
[----:B------:R-:W-:Y:S01]  /*13ba0*/  FMNMX.FTZ R5, R154, R5, !PT ;  /* 0x000000059a057209 */ /* 0x000fe20007810000 */
[----:B------:R-:W-:Y:S01]  /*13bb0*/  LDSM.16.MT88.4 R172, [R204+0x9880] ;  /* 0x00988000ccac783b */ /* 0x000fe20000004200 */
[C---:B------:R-:W-:Y:S02]  /*13bc0*/  ISETP.GT.AND P1, PT, R185.reuse, RZ, P1 ;  /* 0x000000ffb900720c */ /* 0x040fe40000f24270 */
[----:B------:R-:W-:Y:S02]  /*13bd0*/  FMNMX.FTZ R5, R8, R5, !PT ;  /* 0x0000000508057209 */ /* 0x000fe40007810000 */
[----:B------:R-:W-:Y:S02]  /*13be0*/  ISETP.GT.AND P0, PT, R185, 0x1, P0 ;  /* 0x00000001b900780c */ /* 0x000fe40000704270 */
[----:B------:R-:W-:Y:S01]  /*13bf0*/  FMNMX.FTZ R5, R168, R5, !PT ;  /* 0x00000005a8057209 */ /* 0x000fe20007810000 */
[----:B------:R-:W-:Y:S01]  /*13c00*/  LDSM.16.MT88.4 R176, [R211+0xa880] ;  /* 0x00a88000d3b0783b */ /* 0x000fe20000004200 */
[C---:B------:R-:W-:Y:S02]  /*13c10*/  ISETP.LT.OR P2, PT, R187.reuse, 0x1, P1 ;  /* 0x00000001bb00780c */ /* 0x040fe40000f41670 */
[----:B------:R-:W-:Y:S02]  /*13c20*/  FMNMX.FTZ R5, R166, R5, !PT ;  /* 0x00000005a6057209 */ /* 0x000fe40007810000 */
[----:B------:R-:W-:Y:S02]  /*13c30*/  ISETP.LT.OR P1, PT, R187, 0x2, P0 ;  /* 0x00000002bb00780c */ /* 0x000fe40000721670 */
[----:B------:R-:W-:Y:S01]  /*13c40*/  FMNMX.FTZ R5, R164, R5, !PT ;  /* 0x00000005a4057209 */ /* 0x000fe20007810000 */
[----:B------:R-:W-:Y:S01]  /*13c50*/  LDSM.16.MT88.4 R180, [R206+0xa880] ;  /* 0x00a88000ceb4783b */ /* 0x000fe20000004200 */
[----:B------:R-:W-:Y:S02]  /*13c60*/  PLOP3.LUT P3, PT, PT, PT, UP0, 0x80, 0x0 ;  /* 0x000000000000781c */ /* 0x000fe40003f6f008 */
[----:B------:R-:W-:Y:S02]  /*13c70*/  FMNMX.FTZ R0, R162, R5, !PT ;  /* 0x00000005a2007209 */ /* 0x000fe40007810000 */
[----:B------:R-:W-:Y:S02]  /*13c80*/  PLOP3.LUT P0, PT, PT, PT, UP0, 0x80, 0x0 ;  /* 0x000000000000781c */ /* 0x000fe40003f0f008 */
[----:B------:R-:W-:Y:S01]  /*13c90*/  FSEL R13, R7, -INF , !P1 ;  /* 0xff800000070d7808 */ /* 0x000fe20004800000 */
[----:B------:R-:W1:Y:S01]  /*13ca0*/  SHFL.BFLY PT, R5, R0, 0x2, 0x1f ;  /* 0x0c401f0000057f89 */ /* 0x000e6200000e0000 */
[C---:B------:R-:W-:Y:S02]  /*13cb0*/  ISETP.GT.AND P1, PT, R185.reuse, 0x8, P3 ;  /* 0x00000008b900780c */ /* 0x040fe40001f24270 */
[----:B------:R-:W-:Y:S02]  /*13cc0*/  ISETP.GT.AND P0, PT, R185, 0x9, P0 ;  /* 0x00000009b900780c */ /* 0x000fe40000704270 */
[----:B------:R-:W-:Y:S02]  /*13cd0*/  FSEL R17, R6, -INF , !P2 ;  /* 0xff80000006117808 */ /* 0x000fe40005000000 */
[C---:B------:R-:W-:Y:S01]  /*13ce0*/  ISETP.LT.OR P1, PT, R187.reuse, 0x9, P1 ;  /* 0x00000009bb00780c */ /* 0x040fe20000f21670 */
[----:B------:R-:W-:Y:S01]  /*13cf0*/  LDSM.16.MT88.4 R188, [R211+0xb880] ;  /* 0x00b88000d3bc783b */ /* 0x000fe20000004200 */
[----:B------:R-:W-:Y:S02]  /*13d00*/  ISETP.LT.OR P0, PT, R187, 0xa, P0 ;  /* 0x0000000abb00780c */ /* 0x000fe40000701670 */
[----:B------:R-:W-:Y:S02]  /*13d10*/  PLOP3.LUT P2, PT, PT, PT, UP0, 0x80, 0x0 ;  /* 0x000000000000781c */ /* 0x000fe40003f4f008 */
[----:B------:R-:W-:Y:S02]  /*13d20*/  FMNMX.FTZ R4, R17, R2, !PT ;  /* 0x0000000211047209 */ /* 0x000fe40007810000 */
[----:B------:R-:W-:Y:S01]  /*13d30*/  ISETP.GT.AND P2, PT, R185, 0x10, P2 ;  /* 0x00000010b900780c */ /* 0x000fe20001744270 */
[----:B------:R-:W-:Y:S01]  /*13d40*/  LDSM.16.MT88.4 R192, [R206+0xb880] ;  /* 0x00b88000cec0783b */ /* 0x000fe20000004200 */
[----:B------:R-:W-:Y:S02]  /*13d50*/  FMNMX.FTZ R4, R13, R4, !PT ;  /* 0x000000040d047209 */ /* 0x000fe40007810000 */
[----:B------:R-:W-:Y:S02]  /*13d60*/  FSEL R9, R10, -INF , !P1 ;  /* 0xff8000000a097808 */ /* 0x000fe40004800000 */
[----:B------:R-:W-:Y:S02]  /*13d70*/  FSEL R11, R11, -INF , !P0 ;  /* 0xff8000000b0b7808 */ /* 0x000fe40004000000 */
[----:B------:R-:W-:Y:S02]  /*13d80*/  PLOP3.LUT P0, PT, PT, PT, UP0, 0x80, 0x0 ;  /* 0x000000000000781c */ /* 0x000fe40003f0f008 */
[----:B------:R-:W-:Y:S02]  /*13d90*/  ISETP.LT.OR P2, PT, R187, 0x11, P2 ;  /* 0x00000011bb00780c */ /* 0x000fe40001741670 */
[----:B------:R-:W-:Y:S02]  /*13da0*/  ISETP.GT.AND P1, PT, R185, 0x11, P0 ;  /* 0x00000011b900780c */ /* 0x000fe40000724270 */
[----:B------:R-:W-:Y:S02]  /*13db0*/  PLOP3.LUT P3, PT, PT, PT, UP0, 0x80, 0x0 ;  /* 0x000000000000781c */ /* 0x000fe40003f6f008 */
[----:B------:R-:W-:Y:S02]  /*13dc0*/  FMNMX.FTZ R4, R9, R4, !PT ;  /* 0x0000000409047209 */ /* 0x000fe40007810000 */
[----:B------:R-:W-:Y:S02]  /*13dd0*/  FSEL R165, R14, -INF , !P2 ;  /* 0xff8000000ea57808 */ /* 0x000fe40005000000 */
[----:B------:R-:W-:Y:S02]  /*13de0*/  ISETP.LT.OR P2, PT, R187, 0x12, P1 ;  /* 0x00000012bb00780c */ /* 0x000fe40000f41670 */
[----:B------:R-:W-:Y:S02]  /*13df0*/  ISETP.GT.AND P1, PT, R185, 0x18, P3 ;  /* 0x00000018b900780c */ /* 0x000fe40001f24270 */
[----:B------:R-:W-:Y:S01]  /*13e00*/  PLOP3.LUT P0, PT, PT, PT, UP0, 0x80, 0x0 ;  /* 0x000000000000781c */ /* 0x000fe20003f0f008 */
[----:B------:R-:W-:Y:S01]  /*13e10*/  UISETP.GT.AND UP0, UPT, UR13, UR10, UPT ;  /* 0x0000000a0d00728c */ /* 0x000fe2000bf04270 */
[----:B------:R-:W-:Y:S01]  /*13e20*/  FMNMX.FTZ R4, R11, R4, !PT ;  /* 0x000000040b047209 */ /* 0x000fe20007810000 */
[----:B------:R-:W-:Y:S01]  /*13e30*/  UIADD3 UR13, UR13, -0x1, URZ ;  /* 0xffffffff0d0d7890 */ /* 0x000fe2000fffe03f */
[----:B------:R-:W-:Y:S02]  /*13e40*/  ISETP.GT.AND P0, PT, R185, 0x19, P0 ;  /* 0x00000019b900780c */ /* 0x000fe40000704270 */
[----:B------:R-:W-:Y:S02]  /*13e50*/  FSEL R163, R15, -INF , !P2 ;  /* 0xff8000000fa37808 */ /* 0x000fe40005000000 */
[----:B------:R-:W-:Y:S02]  /*13e60*/  ISETP.LT.OR P1, PT, R187, 0x19, P1 ;  /* 0x00000019bb00780c */ /* 0x000fe40000f21670 */
[----:B------:R-:W-:Y:S02]  /*13e70*/  FMNMX.FTZ R4, R165, R4, !PT ;  /* 0x00000004a5047209 */ /* 0x000fe40007810000 */
[----:B------:R-:W-:Y:S02]  /*13e80*/  ISETP.LT.OR P0, PT, R187, 0x1a, P0 ;  /* 0x0000001abb00780c */ /* 0x000fe40000701670 */
[----:B------:R-:W-:Y:S01]  /*13e90*/  FSEL R161, R18, -INF , !P1 ;  /* 0xff80000012a17808 */ /* 0x000fe20004800000 */
[----:B------:R-:W-:Y:S01]  /*13ea0*/  LDSM.16.MT88.4 R184, [R204+0xa880] ;  /* 0x00a88000ccb8783b */ /* 0x000fe20000004200 */
        /* <DEDUP_REMOVED lines=37> */
[----:B------:R-:W3:Y:S01]  /*14100*/  LDSM.16.MT88.4 R12, [R211+0x8080] ;  /* 0x00808000d30c783b */ /* 0x000ee20000004200 */
[--C-:B------:R-:W-:Y:S02]  /*14110*/  FFMA.FTZ R235, R17, c[0x0][0x2d0], -R160.reuse ;  /* 0x0000b40011eb7a23 */ /* 0x100fe400000108a0 */
        /* <DEDUP_REMOVED lines=250> */
[C---:B---3--:R-:W-:Y:S07]  /*150c0*/  HMMA.16816.F32.BF16 R84, R152.reuse, R12, R84 ;  /* 0x0000000c9854723c */ /* 0x048fee0000041854 */
[----:B------:R-:W-:Y:S01]  /*150d0*/  MOV R12, R148 ;  /* 0x00000094000c7202 */ /* 0x000fe20000000f00 */
        /* <DEDUP_REMOVED lines=12> */
.L_x_1955:
        /* <DEDUP_REMOVED lines=22> */
.L_x_1966:
[----:B------:R-:W-:Y:S02]  /*15300*/  ULDC UR4, c[0x0][0x32c] ;  /* 0x0000cb0000047ab9 */ /* 0x000fe40000000800 */
[----:B------:R-:W-:-:S03]  /*15310*/  UISETP.NE.AND UP0, UPT, UR4, 0x1, UPT ;  /* 0x000000010400788c */ /* 0x000fc6000bf05270 */
[----:B------:R-:W-:Y:S02]  /*15320*/  ULDC.64 UR4, c[0x0][0x330] ;  /* 0x0000cc0000047ab9 */ /* 0x000fe40000000a00 */
[----:B------:R-:W-:-:S06]  /*15330*/  UIMAD.WIDE.U32 UR10, UR9, UR4, URZ ;  /* 0x00000004090a72a5 */ /* 0x000fcc000f8e003f */
[----:B------:R-:W-:Y:S02]  /*15340*/  @UP0 USHF.R.U32.HI UR9, URZ, UR5, UR11 ;  /* 0x000000053f090299 */ /* 0x000fe4000801160b */
.L_x_1967:
[----:B------:R-:W-:Y:S02]  /*15350*/  ULDC UR4, c[0x0][0x32c] ;  /* 0x0000cb0000047ab9 */ /* 0x000fe40000000800 */
[----:B------:R-:W-:-:S04]  /*15360*/  UIMAD UR4, UR9, UR4, URZ ;  /* 0x00000004090472a4 */ /* 0x000fc8000f8e023f */
[----:B------:R-:W-:-:S04]  /*15370*/  UISETP.LT.AND UP0, UPT, UR8, UR4, UPT ;  /* 0x000000040800728c */ /* 0x000fc8000bf01270 */
[----:B------:R-:W-:-:S04]  /*15380*/  USEL UR8, UR8, UR4, !UP0 ;  /* 0x0000000408087287 */ /* 0x000fc8000c000000 */
.L_x_1965:
        /* <DEDUP_REMOVED lines=14> */
.L_x_1969:
[----:B------:R-:W-:Y:S04]  /*15470*/  DEPBAR.LE SB0, 0x0 ;  /* 0x000080000000791a */ /* 0x000fe80000000000 */
[----:B------:R-:W-:Y:S01]  /*15480*/  BAR.SYNC.DEFER_BLOCKING 0x0 ;  /* 0x0000000000007b1d */ /* 0x000fe20000010000 */
[----:B------:R-:W-:Y:S01]  /*15490*/  UISETP.GT.AND UP0, UPT, UR6, UR12, UPT ;  /* 0x0000000c0600728c */ /* 0x000fe2000bf04270 */
[C---:B------:R-:W-:Y:S01]  /*154a0*/  LOP3.LUT P5, RZ, R215.reuse, 0x2, RZ, 0xc0, !PT ;  /* 0x00000002d7ff7812 */ /* 0x040fe200078ac0ff */
[----:B------:R-:W-:Y:S01]  /*154b0*/  UIADD3 UR13, UR12, -0x1, URZ ;  /* 0xffffffff0c0d7890 */ /* 0x000fe2000fffe03f */
[C---:B------:R-:W-:Y:S03]  /*154c0*/  LOP3.LUT P4, RZ, R215.reuse, 0x1, RZ, 0xc0, !PT ;  /* 0x00000001d7ff7812 */ /* 0x040fe6000788c0ff */
[----:B------:R-:W-:Y:S02]  /*154d0*/  PLOP3.LUT P0, PT, PT, PT, UP0, 0x80, 0x0 ;  /* 0x000000000000781c */ /* 0x000fe40003f0f008 */
[----:B------:R-:W-:Y:S02]  /*154e0*/  PLOP3.LUT P2, PT, PT, PT, UP0, 0x80, 0x0 ;  /* 0x000000000000781c */ /* 0x000fe40003f4f008 */
[----:B------:R-:W-:Y:S01]  /*154f0*/  PLOP3.LUT P1, PT, PT, PT, UP0, 0x80, 0x0 ;  /* 0x000000000000781c */ /* 0x000fe20003f2f008 */
[----:B------:R-:W-:Y:S01]  /*15500*/  @!UP0 UIMAD.WIDE.U32 UR14, UR12, UR8, URZ ;  /* 0x000000080c0e82a5 */ /* 0x000fe2000f8e003f */
[----:B------:R-:W-:Y:S01]  /*15510*/  PLOP3.LUT P3, PT, PT, PT, UP0, 0x80, 0x0 ;  /* 0x000000000000781c */ /* 0x000fe20003f6f008 */
[----:B------:R-:W-:Y:S01]  /*15520*/  @!UP0 USHF.R.S32.HI UR11, URZ, 0x1f, UR12 ;  /* 0x0000001f3f0b8899 */ /* 0x000fe2000801140c */
[C---:B------:R-:W-:Y:S03]  /*15530*/  LOP3.LUT P3, RZ, R215.reuse, 0x4, RZ, 0xc0, !PT ;  /* 0x00000004d7ff7812 */ /* 0x040fe6000786c0ff */
[----:B------:R-:W-:Y:S01]  /*15540*/  @!UP0 UIMAD UR11, UR11, UR8, URZ ;  /* 0x000000080b0b82a4 */ /* 0x000fe2000f8e023f */
[----:B------:R-:W-:Y:S02]  /*15550*/  MOV R4, UR14 ;  /* 0x0000000e00047c02 */ /* 0x000fe40008000f00 */
[----:B------:R-:W-:Y:S01]  /*15560*/  MOV R5, UR15 ;  /* 0x0000000f00057c02 */ /* 0x000fe20008000f00 */
[----:B------:R-:W-:Y:S01]  /*15570*/  @!UP0 UIMAD UR11, UR12, UR9, UR11 ;  /* 0x000000090c0b82a4 */ /* 0x000fe2000f8e020b */
[----:B------:R-:W-:Y:S01]  /*15580*/  @!P0 LEA R0, P0, R4, R228, 0x5 ;  /* 0x000000e404008211 */ /* 0x000fe200078028ff */
[----:B------:R-:W-:Y:S02]  /*15590*/  LDSM.16.M88.4 R16, [R214+0x10080] ;  /* 0x01008000d610783b */ /* 0x000fe40000000200 */
[----:B------:R-:W-:Y:S01]  /*155a0*/  @!UP0 UIADD3 UR11, UR15, UR11, URZ ;  /* 0x0000000b0f0b8290 */ /* 0x000fe2000fffe03f */
[----:B------:R-:W-:Y:S04]  /*155b0*/  @!P1 LEA R150, P1, R0, c[0x0][0x1f8], 0x1 ;  /* 0x00007e0000969a11 */ /* 0x000fe800078208ff */
[----:B------:R-:W1:Y:S01]  /*155c0*/  LDSM.16.M88.4 R8, [R213+0xc080] ;  /* 0x00c08000d508783b */ /* 0x000e620000000200 */
[----:B------:R-:W-:Y:S04]  /*155d0*/  MOV R151, UR11 ;  /* 0x0000000b00977c02 */ /* 0x000fe80008000f00 */
[----:B------:R-:W-:Y:S02]  /*155e0*/  @!P2 LEA.HI.X R151, R4, R221, R151, 0x5, P0 ;  /* 0x000000dd0497a211 */ /* 0x000fe400000f2c97 */
[----:B------:R-:W-:Y:S01]  /*155f0*/  PLOP3.LUT P0, PT, PT, PT, UP0, 0x80, 0x0 ;  /* 0x000000000000781c */ /* 0x000fe20003f0f008 */
[----:B------:R-:W2:Y:S01]  /*15600*/  LDSM.16.M88.4 R152, [R213+0xc880] ;  /* 0x00c88000d598783b */ /* 0x000ea20000000200 */
[----:B------:R-:W-:Y:S06]  /*15610*/  PLOP3.LUT P2, PT, PT, PT, UP0, 0x80, 0x0 ;  /* 0x000000000000781c */ /* 0x000fec0003f4f008 */
[----:B------:R-:W-:Y:S05]  /*15620*/  LDSM.16.M88.4 R156, [R210+0x10080] ;  /* 0x01008000d29c783b */ /* 0x000fea0000000200 */
[----:B------:R-:W-:Y:S02]  /*15630*/  @!P0 LEA.HI.X R151, R0, c[0x0][0x1fc], R151, 0x1, P1 ;  /* 0x00007f0000978a11 */ /* 0x000fe400008f0c97 */
[----:B------:R-:W-:Y:S01]  /*15640*/  PLOP3.LUT P0, PT, PT, PT, UP0, 0x80, 0x0 ;  /* 0x000000000000781c */ /* 0x000fe20003f0f008 */
[----:B------:R-:W3:Y:S01]  /*15650*/  LDSM.16.M88.4 R160, [R212] ;  /* 0x00000000d4a0783b */ /* 0x000ee20000000200 */
[----:B------:R-:W-:Y:S06]  /*15660*/  PLOP3.LUT P1, PT, PT, PT, UP0, 0x80, 0x0 ;  /* 0x000000000000781c */ /* 0x000fec0003f2f008 */
[----:B------:R-:W4:Y:S07]  /*15670*/  LDSM.16.M88.4 R164, [R203] ;  /* 0x00000000cba4783b */ /* 0x000f2e0000000200 */
[----:B------:R-:W-:Y:S01]  /*15680*/  @!PT LDS RZ, [RZ] ;  /* 0x00000000fffff984 */ /* 0x000fe20000000800 */
[----:B------:R-:W-:Y:S01]  /*15690*/  @!PT LDS RZ, [RZ] ;  /* 0x00000000fffff984 */ /* 0x000fe20000000800 */
[----:B------:R-:W-:Y:S01]  /*156a0*/  @!PT LDS RZ, [RZ] ;  /* 0x00000000fffff984 */ /* 0x000fe20000000800 */
[----:B------:R5:W-:Y:S01]  /*156b0*/  @!P0 LDGSTS.E.BYPASS.LTC128B.128 [R218+0x8080], [R150.64], !P6 ;  /* 0x0808000096da8fae */ /* 0x000be2000f101d5e */
[----:B------:R-:W-:Y:S01]  /*156c0*/  PLOP3.LUT P0, PT, PT, PT, UP0, 0x80, 0x0 ;  /* 0x000000000000781c */ /* 0x000fe20003f0f008 */
[----:B------:R-:W-:Y:S01]  /*156d0*/  UISETP.GT.AND UP0, UPT, UR12, UR6, UPT ;  /* 0x000000060c00728c */ /* 0x000fe2000bf04270 */
[C---:B-1----:R-:W-:Y:S04]  /*156e0*/  HMMA.16816.F32.BF16 R4, R16.reuse, R8, RZ ;  /* 0x000000081004723c */ /* 0x042fe800000418ff */
[----:B------:R5:W-:Y:S01]  /*156f0*/  @!P2 LDGSTS.E.BYPASS.LTC128B.128 [R218+0x9080], [R150.64+0x80], !P3 ;  /* 0x0908008096daafae */ /* 0x000be2000d901d5e */
[----:B------:R-:W-:Y:S02]  /*15700*/  PLOP3.LUT P2, PT, PT, PT, UP0, 0x80, 0x0 ;  /* 0x000000000000781c */ /* 0x000fe40003f4f008 */
[----:B------:R-:W-:Y:S01]  /*15710*/  PLOP3.LUT P3, PT, PT, PT, UP0, 0x80, 0x0 ;  /* 0x000000000000781c */ /* 0x000fe20003f6f008 */
[C---:B------:R-:W-:Y:S01]  /*15720*/  HMMA.16816.F32.BF16 R8, R16.reuse, R10, RZ ;  /* 0x0000000a1008723c */ /* 0x040fe200000418ff */
[----:B------:R-:W-:Y:S01]  /*15730*/  LOP3.LUT P3, RZ, R215, 0x4, RZ, 0xc0, !PT ;  /* 0x00000004d7ff7812 */ /* 0x000fe2000786c0ff */
[----:B------:R-:W-:Y:S01]  /*15740*/  @UP0 UIMAD.WIDE.U32 UR14, UR13, UR4, URZ ;  /* 0x000000040d0e02a5 */ /* 0x000fe2000f8e003f */
[----:B------:R5:W-:Y:S01]  /*15750*/  @!P1 LDGSTS.E.BYPASS.LTC128B.128 [R218+0xa080], [R150.64+0x100], !P5 ;  /* 0x0a08010096da9fae */ /* 0x000be2000e901d5e */
[----:B------:R-:W-:Y:S01]  /*15760*/  PLOP3.LUT P1, PT, PT, PT, UP0, 0x80, 0x0 ;  /* 0x000000000000781c */ /* 0x000fe20003f2f008 */
[----:B------:R-:W-:Y:S03]  /*15770*/  @UP0 USHF.R.S32.HI UR11, URZ, 0x1f, UR13 ;  /* 0x0000001f3f0b0899 */ /* 0x000fe6000801140d */
[C---:B--2---:R-:W-:Y:S01]  /*15780*/  HMMA.16816.F32.BF16 R12, R16.reuse, R152, RZ ;  /* 0x00000098100c723c */ /* 0x044fe200000418ff */
[----:B------:R-:W-:Y:S01]  /*15790*/  @UP0 UIMAD UR11, UR11, UR4, URZ ;  /* 0x000000040b0b02a4 */ /* 0x000fe2000f8e023f */
[----:B------:R5:W-:Y:S01]  /*157a0*/  @!P0 LDGSTS.E.BYPASS.LTC128B.128 [R218+0xb080], [R150.64+0x180], !P4 ;  /* 0x0b08018096da8fae */ /* 0x000be2000e101d5e */
[----:B------:R-:W-:Y:S02]  /*157b0*/  PLOP3.LUT P0, PT, PT, PT, UP0, 0x80, 0x0 ;  /* 0x000000000000781c */ /* 0x000fe40003f0f008 */
[----:B------:R-:W-:Y:S03]  /*157c0*/  @UP0 UIMAD UR11, UR13, UR5, UR11 ;  /* 0x000000050d0b02a4 */ /* 0x000fe6000f8e020b */
[----:B------:R-:W-:Y:S01]  /*157d0*/  HMMA.16816.F32.BF16 R16, R16, R154, RZ ;  /* 0x0000009a1010723c */ /* 0x000fe200000418ff */
[----:B------:R-:W-:Y:S01]  /*157e0*/  LDSM.16.M88.4 R168, [R209+0x10080] ;  /* 0x01008000d1a8783b */ /* 0x000fe20000000200 */
[----:B------:R-:W-:Y:S06]  /*157f0*/  @UP0 UIADD3 UR11, UR15, UR11, URZ ;  /* 0x0000000b0f0b0290 */ /* 0x000fec000fffe03f */
[C---:B---3--:R-:W-:Y:S01]  /*15800*/  HMMA.16816.F32.BF16 R4, R156.reuse, R160, R4 ;  /* 0x000000a09c04723c */ /* 0x048fe20000041804 */
[----:B------:R-:W1:Y:S07]  /*15810*/  LDSM.16.M88.4 R172, [R208+0xc080] ;  /* 0x00c08000d0ac783b */ /* 0x000e6e0000000200 */
        /* <DEDUP_REMOVED lines=13> */
[----:B------:R-:W-:Y:S04]  /*158f0*/  LDSM.16.M88.4 R172, [R201] ;  /* 0x00000000c9ac783b */ /* 0x000fe80000000200 */
[----:B------:R-:W-:Y:S03]  /*15900*/  HMMA.16816.F32.BF16 R16, R168, R154, R16 ;  /* 0x0000009aa810723c */ /* 0x000fe60000041810 */
[----:B------:R-:W2:Y:S05]  /*15910*/  LDSM.16.M88.4 R152, [R213+0xd880] ;  /* 0x00d88000d598783b */ /* 0x000eaa0000000200 */
[C---:B---3--:R-:W-:Y:S02]  /*15920*/  HMMA.16816.F32.BF16 R4, R176.reuse, R180, R4 ;  /* 0x000000b4b004723c */ /* 0x048fe40000041804 */
[----:B------:R-:W3:Y:S06]  /*15930*/  LDSM.16.M88.4 R168, [R210+0x14080] ;  /* 0x01408000d2a8783b */ /* 0x000eec0000000200 */
        /* <DEDUP_REMOVED lines=84> */
[----:B------:R-:W-:Y:S02]  /*15e80*/  FMNMX.FTZ R0, R4, R3, !PT ;  /* 0x0000000304007209 */ /* 0x000fe40007810000 */
[----:B------:R-:W-:Y:S02]  /*15e90*/  FMNMX.FTZ R2, R6, R149, !PT ;  /* 0x0000009506027209 */ /* 0x000fe40007810000 */
[----:B-----5:R-:W-:Y:S04]  /*15ea0*/  FMNMX.FTZ R151, R5, R0, !PT ;  /* 0x0000000005977209 */ /* 0x020fe80007810000 */
        /* <DEDUP_REMOVED lines=16> */
[----:B------:R-:W-:Y:S04]  /*15fb0*/  MOV R150, UR14 ;  /* 0x0000000e00967c02 */ /* 0x000fe80008000f00 */
[----:B------:R-:W1:Y:S01]  /*15fc0*/  SHFL.BFLY PT, R2, R157, 0x1, 0x1f ;  /* 0x0c201f009d027f89 */ /* 0x000e6200000e0000 */
[C---:B------:R-:W-:Y:S02]  /*15fd0*/  @P0 LEA R152, P0, R150.reuse, R216, 0x5 ;  /* 0x000000d896980211 */ /* 0x040fe400078028ff */
[----:B--2---:R-:W-:Y:S02]  /*15fe0*/  FMNMX.FTZ R151, R153, R0, !PT ;  /* 0x0000000099977209 */ /* 0x004fe40007810000 */
[----:B------:R-:W-:Y:S03]  /*15ff0*/  MOV R153, UR11 ;  /* 0x0000000b00997c02 */ /* 0x000fe60008000f00 */
[----:B------:R-:W2:Y:S06]  /*16000*/  SHFL.BFLY PT, R148, R151, 0x1, 0x1f ;  /* 0x0c201f0097947f89 */ /* 0x000eac00000e0000 */
[----:B------:R-:W-:Y:S02]  /*16010*/  @P2 LEA.HI.X R153, R150, R223, R153, 0x5, P0 ;  /* 0x000000df96992211 */ /* 0x000fe400000f2c99 */
[----:B------:R-:W-:Y:S02]  /*16020*/  PLOP3.LUT P0, PT, PT, PT, UP0, 0x80, 0x0 ;  /* 0x000000000000781c */ /* 0x000fe40003f0f008 */
[----:B------:R-:W-:Y:S02]  /*16030*/  PLOP3.LUT P2, PT, PT, PT, UP0, 0x80, 0x0 ;  /* 0x000000000000781c */ /* 0x000fe40003f4f008 */
[----:B-1----:R-:W-:Y:S05]  /*16040*/  FMNMX.FTZ R0, R157, R2, !PT ;  /* 0x000000029d007209 */ /* 0x002fea0007810000 */
[C---:B------:R-:W-:Y:S02]  /*16050*/  FMUL.FTZ R165, R0.reuse, c[0x0][0x2d0] ;  /* 0x0000b40000a57a20 */ /* 0x040fe40000410000 */
[----:B------:R-:W-:Y:S01]  /*16060*/  FADD.FTZ R2, -R0, R3 ;  /* 0x0000000300027221 */ /* 0x000fe20000010100 */
[----:B--2---:R-:W-:Y:S01]  /*16070*/  FMNMX.FTZ R148, R151, R148, !PT ;  /* 0x0000009497947209 */ /* 0x004fe20007810000 */
[----:B------:R-:W-:Y:S01]  /*16080*/  FFMA.FTZ R150, R5, c[0x0][0x2d0], -R165 ;  /* 0x0000b40005967a23 */ /* 0x000fe200000108a5 */
[----:B------:R-:W-:Y:S01]  /*16090*/  MOV R151, UR15 ;  /* 0x0000000f00977c02 */ /* 0x000fe20008000f00 */
[----:B------:R-:W-:Y:S02]  /*160a0*/  FMUL.FTZ R3, R2, c[0x0][0x2d0] ;  /* 0x0000b40002037a20 */ /* 0x000fe40000410000 */
[C---:B------:R-:W-:Y:S02]  /*160b0*/  FADD.FTZ R149, -R148.reuse, R149 ;  /* 0x0000009594957221 */ /* 0x040fe40000010100 */
[----:B------:R-:W-:Y:S01]  /*160c0*/  FMUL.FTZ R164, R148, c[0x0][0x2d0] ;  /* 0x0000b40094a47a20 */ /* 0x000fe20000410000 */
[----:B------:R-:W-:Y:S01]  /*160d0*/  MUFU.EX2 R150, R150 ;  /* 0x0000009600967308 */ /* 0x000fe20000000800 */
[----:B------:R-:W-:Y:S02]  /*160e0*/  FMUL.FTZ R2, R149, c[0x0][0x2d0] ;  /* 0x0000b40095027a20 */ /* 0x000fe40000410000 */
[--C-:B------:R-:W-:Y:S01]  /*160f0*/  FFMA.FTZ R149, R4, c[0x0][0x2d0], -R165.reuse ;  /* 0x0000b40004957a23 */ /* 0x100fe200000108a5 */
[----:B------:R-:W-:Y:S01]  /*16100*/  @P1 LEA R4, P1, R152, c[0x0][0x1c8], 0x1 ;  /* 0x0000720098041a11 */ /* 0x000fe200078208ff */
[--C-:B------:R-:W-:Y:S02]  /*16110*/  FFMA.FTZ R151, R8, c[0x0][0x2d0], -R165.reuse ;  /* 0x0000b40008977a23 */ /* 0x100fe400000108a5 */
[----:B------:R-:W-:Y:S02]  /*16120*/  FFMA.FTZ R192, R9, c[0x0][0x2d0], -R165 ;  /* 0x0000b40009c07a23 */ /* 0x000fe400000108a5 */
[--C-:B------:R-:W-:Y:S01]  /*16130*/  FFMA.FTZ R193, R6, c[0x0][0x2d0], -R164.reuse ;  /* 0x0000b40006c17a23 */ /* 0x100fe200000108a4 */
[----:B------:R-:W1:Y:S01]  /*16140*/  MUFU.EX2 R3, R3 ;  /* 0x0000000300037308 */ /* 0x000e620000000800 */
[--C-:B------:R-:W-:Y:S02]  /*16150*/  FFMA.FTZ R194, R7, c[0x0][0x2d0], -R164.reuse ;  /* 0x0000b40007c27a23 */ /* 0x100fe400000108a4 */
[--C-:B------:R-:W-:Y:S02]  /*16160*/  FFMA.FTZ R195, R10, c[0x0][0x2d0], -R164.reuse ;  /* 0x0000b4000ac37a23 */ /* 0x100fe400000108a4 */
[--C-:B------:R-:W-:Y:S02]  /*16170*/  FFMA.FTZ R230, R11, c[0x0][0x2d0], -R164.reuse ;  /* 0x0000b4000be67a23 */ /* 0x100fe400000108a4 */
[----:B------:R-:W-:Y:S01]  /*16180*/  @P0 LEA.HI.X R5, R152, c[0x0][0x1cc], R153, 0x1, P1 ;  /* 0x0000730098050a11 */ /* 0x000fe200008f0c99 */
[--C-:B------:R-:W-:Y:S01]  /*16190*/  FFMA.FTZ R231, R16, c[0x0][0x2d0], -R165.reuse ;  /* 0x0000b40010e77a23 */ /* 0x100fe200000108a5 */
[----:B------:R-:W-:Y:S01]  /*161a0*/  PLOP3.LUT P0, PT, PT, PT, UP0, 0x80, 0x0 ;  /* 0x000000000000781c */ /* 0x000fe20003f0f008 */
[----:B------:R-:W2:Y:S01]  /*161b0*/  MUFU.EX2 R2, R2 ;  /* 0x0000000200027308 */ /* 0x000ea20000000800 */
[----:B------:R-:W-:Y:S01]  /*161c0*/  PLOP3.LUT P1, PT, PT, PT, UP0, 0x80, 0x0 ;  /* 0x000000000000781c */ /* 0x000fe20003f2f008 */
[--C-:B------:R-:W-:Y:S02]  /*161d0*/  FFMA.FTZ R235, R18, c[0x0][0x2d0], -R164.reuse ;  /* 0x0000b40012eb7a23 */ /* 0x100fe400000108a4 */
[--C-:B------:R-:W-:Y:S02]  /*161e0*/  FFMA.FTZ R227, R12, c[0x0][0x2d0], -R165.reuse ;  /* 0x0000b4000ce37a23 */ /* 0x100fe400000108a5 */
[--C-:B------:R-:W-:Y:S02]  /*161f0*/  FFMA.FTZ R232, R13, c[0x0][0x2d0], -R165.reuse ;  /* 0x0000b4000de87a23 */ /* 0x100fe400000108a5 */
[----:B------:R-:W-:Y:S02]  /*16200*/  FFMA.FTZ R165, R17, c[0x0][0x2d0], -R165 ;  /* 0x0000b40011a57a23 */ /* 0x000fe400000108a5 */
[----:B------:R-:W-:Y:S01]  /*16210*/  MUFU.EX2 R149, R149 ;  /* 0x0000009500957308 */ /* 0x000fe20000000800 */
[--C-:B------:R-:W-:Y:S01]  /*16220*/  FFMA.FTZ R233, R14, c[0x0][0x2d0], -R164.reuse ;  /* 0x0000b4000ee97a23 */ /* 0x100fe200000108a4 */
[----:B------:R3:W-:Y:S01]  /*16230*/  @P0 LDGSTS.E.BYPASS.LTC128B.128 [R218+0xc080], [R4.64], !P6 ;  /* 0x0c08000004da0fae */ /* 0x0007e2000f101d5e */
[----:B------:R-:W-:Y:S01]  /*16240*/  PLOP3.LUT P0, PT, PT, PT, UP0, 0x80, 0x0 ;  /* 0x000000000000781c */ /* 0x000fe20003f0f008 */
[C---:B-1----:R-:W-:Y:S01]  /*16250*/  FMUL.FTZ R8, R3.reuse, R140 ;  /* 0x0000008c03087220 */ /* 0x042fe20000410000 */
[----:B------:R-:W-:Y:S01]  /*16260*/  UISETP.GT.AND UP0, UPT, UR12, UR10, UPT ;  /* 0x0000000a0c00728c */ /* 0x000fe2000bf04270 */
[C---:B------:R-:W-:Y:S01]  /*16270*/  FMUL.FTZ R9, R3.reuse, R141 ;  /* 0x0000008d03097220 */ /* 0x040fe20000410000 */
[----:B------:R-:W-:Y:S01]  /*16280*/  UIADD3 UR12, UR12, -0x1, URZ ;  /* 0xffffffff0c0c7890 */ /* 0x000fe2000fffe03f */
[C---:B------:R-:W-:Y:S01]  /*16290*/  FMUL.FTZ R132, R3.reuse, R132 ;  /* 0x0000008403847220 */ /* 0x040fe20000410000 */
[----:B------:R3:W-:Y:S01]  /*162a0*/  @P2 LDGSTS.E.BYPASS.LTC128B.128 [R218+0xd080], [R4.64+0x80], !P3 ;  /* 0x0d08008004da2fae */ /* 0x0007e2000d901d5e */
[----:B------:R-:W-:Y:S01]  /*162b0*/  MUFU.EX2 R151, R151 ;  /* 0x0000009700977308 */ /* 0x000fe20000000800 */
[C---:B------:R-:W-:Y:S02]  /*162c0*/  FMUL.FTZ R133, R3.reuse, R133 ;  /* 0x0000008503857220 */ /* 0x040fe40000410000 */
[C---:B------:R-:W-:Y:S02]  /*162d0*/  FMUL.FTZ R136, R3.reuse, R136 ;  /* 0x0000008803887220 */ /* 0x040fe40000410000 */
[C---:B--2---:R-:W-:Y:S01]  /*162e0*/  FMUL.FTZ R6, R2.reuse, R146 ;  /* 0x0000009202067220 */ /* 0x044fe20000410000 */
[----:B------:R3:W-:Y:S01]  /*162f0*/  @P1 LDGSTS.E.BYPASS.LTC128B.128 [R218+0xe080], [R4.64+0x100], !P5 ;  /* 0x0e08010004da1fae */ /* 0x0007e2000e901d5e */
[C---:B------:R-:W-:Y:S02]  /*16300*/  FMUL.FTZ R7, R2.reuse, R147 ;  /* 0x0000009302077220 */ /* 0x040fe40000410000 */
[C---:B------:R-:W-:Y:S01]  /*16310*/  FMUL.FTZ R10, R2.reuse, R142 ;  /* 0x0000008e020a7220 */ /* 0x040fe20000410000 */
[----:B------:R-:W1:Y:S01]  /*16320*/  MUFU.EX2 R192, R192 ;  /* 0x000000c000c07308 */ /* 0x000e620000000800 */
[C---:B------:R-:W-:Y:S02]  /*16330*/  FMUL.FTZ R11, R2.reuse, R143 ;  /* 0x0000008f020b7220 */ /* 0x040fe40000410000 */
[----:B------:R3:W-:Y:S01]  /*16340*/  @P0 LDGSTS.E.BYPASS.LTC128B.128 [R218+0xf080], [R4.64+0x180], !P4 ;  /* 0x0f08018004da0fae */ /* 0x0007e2000e101d5e */
[C---:B------:R-:W-:Y:S01]  /*16350*/  FMUL.FTZ R134, R2.reuse, R134 ;  /* 0x0000008602867220 */ /* 0x040fe20000410000 */
[----:B------:R-:W-:Y:S01]  /*16360*/  PLOP3.LUT P0, PT, PT, PT, UP0, 0x80, 0x0 ;  /* 0x000000000000781c */ /* 0x000fe20003f0f008 */
[C---:B------:R-:W-:Y:S02]  /*16370*/  FMUL.FTZ R135, R2.reuse, R135 ;  /* 0x0000008702877220 */ /* 0x040fe40000410000 */
[C---:B------:R-:W-:Y:S02]  /*16380*/  FMUL.FTZ R137, R3.reuse, R137 ;  /* 0x0000008903897220 */ /* 0x040fe40000410000 */
[----:B------:R-:W2:Y:S01]  /*16390*/  LDSM.16.MT88.4 R152, [R211+0x8080] ;  /* 0x00808000d398783b */ /* 0x000ea20000004200 */
[----:B------:R-:W-:Y:S01]  /*163a0*/  MUFU.EX2 R193, R193 ;  /* 0x000000c100c17308 */ /* 0x000fe20000000800 */
[C---:B------:R-:W-:Y:S02]  /*163b0*/  FMUL.FTZ R138, R2.reuse, R138 ;  /* 0x0000008a028a7220 */ /* 0x040fe40000410000 */
[C---:B------:R-:W-:Y:S02]  /*163c0*/  FMUL.FTZ R139, R2.reuse, R139 ;  /* 0x0000008b028b7220 */ /* 0x040fe40000410000 */
[C---:B------:R-:W-:Y:S01]  /*163d0*/  FMUL.FTZ R20, R3.reuse, R20 ;  /* 0x0000001403147220 */ /* 0x040fe20000410000 */
[----:B------:R-:W4:Y:S01]  /*163e0*/  LDSM.16.MT88.4 R156, [R206+0x8080] ;  /* 0x00808000ce9c783b */ /* 0x000f220000004200 */
[C---:B------:R-:W-:Y:S02]  /*163f0*/  FMUL.FTZ R21, R3.reuse, R21 ;  /* 0x0000001503157220 */ /* 0x040fe40000410000 */
[C---:B------:R-:W-:Y:S01]  /*16400*/  FMUL.FTZ R22, R2.reuse, R22 ;  /* 0x0000001602167220 */ /* 0x040fe20000410000 */
[----:B------:R-:W5:Y:S01]  /*16410*/  MUFU.EX2 R194, R194 ;  /* 0x000000c200c27308 */ /* 0x000f620000000800 */
[----:B------:R-:W-:Y:S02]  /*16420*/  FMUL.FTZ R23, R2, R23 ;  /* 0x0000001702177220 */ /* 0x000fe40000410000 */
[----:B------:R-:W2:Y:S01]  /*16430*/  LDSM.16.MT88.4 R160, [R205+0x8080] ;  /* 0x00808000cda0783b */ /* 0x000ea20000004200 */
[----:B-1----:R-:W-:Y:S01]  /*16440*/  F2FP.BF16.PACK_AB R146, R192, R151 ;  /* 0x00000097c092723e */ /* 0x002fe200000010ff */
[C---:B------:R-:W-:Y:S02]  /*16450*/  FMUL.FTZ R24, R3.reuse, R24 ;  /* 0x0000001803187220 */ /* 0x040fe40000410000 */
[C---:B------:R-:W-:Y:S02]  /*16460*/  FMUL.FTZ R25, R3.reuse, R25 ;  /* 0x0000001903197220 */ /* 0x040fe40000410000 */
[C---:B---3--:R-:W-:Y:S01]  /*16470*/  FMUL.FTZ R4, R3.reuse, R144 ;  /* 0x0000009003047220 */ /* 0x048fe20000410000 */
[----:B------:R-:W-:Y:S01]  /*16480*/  MUFU.EX2 R195, R195 ;  /* 0x000000c300c37308 */ /* 0x000fe20000000800 */
[C---:B------:R-:W-:Y:S01]  /*16490*/  FMUL.FTZ R5, R3.reuse, R145 ;  /* 0x0000009103057220 */ /* 0x040fe20000410000 */
[----:B------:R-:W-:Y:S01]  /*164a0*/  F2FP.BF16.PACK_AB R144, R150, R149 ;  /* 0x000000959690723e */ /* 0x000fe200000010ff */
[----:B------:R-:W1:Y:S01]  /*164b0*/  LDSM.16.MT88.4 R140, [R204+0x8080] ;  /* 0x00808000cc8c783b */ /* 0x000e620000004200 */
[C---:B------:R-:W-:Y:S02]  /*164c0*/  FMUL.FTZ R26, R2.reuse, R26 ;  /* 0x0000001a021a7220 */ /* 0x040fe40000410000 */
[----:B------:R-:W-:Y:S02]  /*164d0*/  FMUL.FTZ R27, R2, R27 ;  /* 0x0000001b021b7220 */ /* 0x000fe40000410000 */
[C---:B------:R-:W-:Y:S02]  /*164e0*/  FMUL.FTZ R28, R3.reuse, R28 ;  /* 0x0000001c031c7220 */ /* 0x040fe40000410000 */
[----:B------:R-:W3:Y:S01]  /*164f0*/  MUFU.EX2 R230, R230 ;  /* 0x000000e600e67308 */ /* 0x000ee20000000800 */
[----:B------:R-:W-:Y:S01]  /*16500*/  LDSM.16.MT88.4 R168, [R211+0xa880] ;  /* 0x00a88000d3a8783b */ /* 0x000fe20000004200 */
[C---:B------:R-:W-:Y:S01]  /*16510*/  FMUL.FTZ R29, R3.reuse, R29 ;  /* 0x0000001d031d7220 */ /* 0x040fe20000410000 */
[----:B-----5:R-:W-:Y:S01]  /*16520*/  F2FP.BF16.PACK_AB R145, R194, R193 ;  /* 0x000000c1c291723e */ /* 0x020fe200000010ff */
[C---:B------:R-:W-:Y:S02]  /*16530*/  FMUL.FTZ R30, R2.reuse, R30 ;  /* 0x0000001e021e7220 */ /* 0x040fe40000410000 */
[C---:B------:R-:W-:Y:S02]  /*16540*/  FMUL.FTZ R31, R2.reuse, R31 ;  /* 0x0000001f021f7220 */ /* 0x040fe40000410000 */
[----:B------:R-:W-:Y:S01]  /*16550*/  LDSM.16.MT88.4 R172, [R206+0xa880] ;  /* 0x00a88000ceac783b */ /* 0x000fe20000004200 */
[C---:B------:R-:W-:Y:S01]  /*16560*/  FMUL.FTZ R32, R3.reuse, R32 ;  /* 0x0000002003207220 */ /* 0x040fe20000410000 */
[----:B------:R-:W-:Y:S01]  /*16570*/  MUFU.EX2 R234, R165 ;  /* 0x000000a500ea7308 */ /* 0x000fe20000000800 */
[C---:B------:R-:W-:Y:S02]  /*16580*/  FMUL.FTZ R33, R3.reuse, R33 ;  /* 0x0000002103217220 */ /* 0x040fe40000410000 */
[C---:B------:R-:W-:Y:S02]  /*16590*/  FMUL.FTZ R34, R2.reuse, R34 ;  /* 0x0000002202227220 */ /* 0x040fe40000410000 */
[----:B------:R-:W-:Y:S01]  /*165a0*/  LDSM.16.MT88.4 R176, [R205+0xa880] ;  /* 0x00a88000cdb0783b */ /* 0x000fe20000004200 */
[C---:B------:R-:W-:Y:S02]  /*165b0*/  FMUL.FTZ R35, R2.reuse, R35 ;  /* 0x0000002302237220 */ /* 0x040fe40000410000 */
[C---:B------:R-:W-:Y:S02]  /*165c0*/  FMUL.FTZ R36, R3.reuse, R36 ;  /* 0x0000002403247220 */ /* 0x040fe40000410000 */
[C---:B------:R-:W-:Y:S01]  /*165d0*/  FMUL.FTZ R37, R3.reuse, R37 ;  /* 0x0000002503257220 */ /* 0x040fe20000410000 */
[----:B------:R-:W-:Y:S01]  /*165e0*/  MUFU.EX2 R227, R227 ;  /* 0x000000e300e37308 */ /* 0x000fe20000000800 */
[----:B------:R-:W-:Y:S01]  /*165f0*/  LDSM.16.MT88.4 R180, [R204+0xa880] ;  /* 0x00a88000ccb4783b */ /* 0x000fe20000004200 */
[----:B------:R-:W-:Y:S01]  /*16600*/  FMUL.FTZ R38, R2, R38 ;  /* 0x0000002602267220 */ /* 0x000fe20000410000 */
[----:B---3--:R-:W-:Y:S01]  /*16610*/  F2FP.BF16.PACK_AB R147, R230, R195 ;  /* 0x000000c3e693723e */ /* 0x008fe200000010ff */
[C---:B------:R-:W-:Y:S02]  /*16620*/  FMUL.FTZ R39, R2.reuse, R39 ;  /* 0x0000002702277220 */ /* 0x040fe40000410000 */
[C---:B------:R-:W-:Y:S02]  /*16630*/  FMUL.FTZ R40, R3.reuse, R40 ;  /* 0x0000002803287220 */ /* 0x040fe40000410000 */
[----:B------:R-:W-:Y:S01]  /*16640*/  LDSM.16.MT88.4 R184, [R211+0xb880] ;  /* 0x00b88000d3b8783b */ /* 0x000fe20000004200 */
[C---:B------:R-:W-:Y:S01]  /*16650*/  FMUL.FTZ R41, R3.reuse, R41 ;  /* 0x0000002903297220 */ /* 0x040fe20000410000 */
[C---:B--2---:R-:W-:Y:S01]  /*16660*/  HMMA.16816.F32.BF16 R4, R144.reuse, R152, R4 ;  /* 0x000000989004723c */ /* 0x044fe20000041804 */
[----:B------:R-:W2:Y:S04]  /*16670*/  MUFU.EX2 R232, R232 ;  /* 0x000000e800e87308 */ /* 0x000ea80000000800 */
[----:B------:R-:W-:Y:S01]  /*16680*/  LDSM.16.MT88.4 R188, [R206+0xb880] ;  /* 0x00b88000cebc783b */ /* 0x000fe20000004200 */
[C---:B------:R-:W-:Y:S02]  /*16690*/  FMUL.FTZ R42, R2.reuse, R42 ;  /* 0x0000002a022a7220 */ /* 0x040fe40000410000 */
[C---:B------:R-:W-:Y:S03]  /*166a0*/  HMMA.16816.F32.BF16 R8, R144.reuse, R154, R8 ;  /* 0x0000009a9008723c */ /* 0x040fe60000041808 */
[----:B------:R-:W3:Y:S01]  /*166b0*/  MUFU.EX2 R231, R231 ;  /* 0x000000e700e77308 */ /* 0x000ee20000000800 */
[----:B------:R-:W5:Y:S01]  /*166c0*/  LDSM.16.MT88.4 R152, [R211+0x9080] ;  /* 0x00908000d398783b */ /* 0x000f620000004200 */
[C---:B------:R-:W-:Y:S02]  /*166d0*/  FMUL.FTZ R43, R2.reuse, R43 ;  /* 0x0000002b022b7220 */ /* 0x040fe40000410000 */
[C---:B------:R-:W-:Y:S01]  /*166e0*/  FMUL.FTZ R44, R3.reuse, R44 ;  /* 0x0000002c032c7220 */ /* 0x040fe20000410000 */
[C---:B----4-:R-:W-:Y:S03]  /*166f0*/  HMMA.16816.F32.BF16 R132, R144.reuse, R156, R132 ;  /* 0x0000009c9084723c */ /* 0x050fe60000041884 */
[----:B------:R-:W0:Y:S01]  /*16700*/  LDGDEPBAR ;  /* 0x00000000000079af */ /* 0x000e220000000000 */
[C---:B------:R-:W-:Y:S01]  /*16710*/  FMUL.FTZ R45, R3.reuse, R45 ;  /* 0x0000002d032d7220 */ /* 0x040fe20000410000 */
[----:B------:R-:W-:Y:S01]  /*16720*/  MUFU.EX2 R233, R233 ;  /* 0x000000e900e97308 */ /* 0x000fe20000000800 */
[C---:B------:R-:W-:Y:S02]  /*16730*/  FMUL.FTZ R46, R2.reuse, R46 ;  /* 0x0000002e022e7220 */ /* 0x040fe40000410000 */
[C---:B------:R-:W-:Y:S02]  /*16740*/  HMMA.16816.F32.BF16 R136, R144.reuse, R158, R136 ;  /* 0x0000009e9088723c */ /* 0x040fe40000041888 */
[----:B------:R-:W4:Y:S02]  /*16750*/  LDSM.16.MT88.4 R156, [R206+0x9080] ;  /* 0x00908000ce9c783b */ /* 0x000f240000004200 */
[----:B------:R-:W-:Y:S01]  /*16760*/  FMUL.FTZ R47, R2, R47 ;  /* 0x0000002f022f7220 */ /* 0x000fe20000410000 */
[----:B--2---:R-:W-:Y:S01]  /*16770*/  F2FP.BF16.PACK_AB R12, R232, R227 ;  /* 0x000000e3e80c723e */ /* 0x004fe200000010ff */
[C---:B------:R-:W-:Y:S01]  /*16780*/  FMUL.FTZ R48, R3.reuse, R48 ;  /* 0x0000003003307220 */ /* 0x040fe20000410000 */
[----:B------:R-:W-:Y:S01]  /*16790*/  MUFU.EX2 R235, R235 ;  /* 0x000000eb00eb7308 */ /* 0x000fe20000000800 */
[C---:B------:R-:W-:Y:S04]  /*167a0*/  HMMA.16816.F32.BF16 R20, R144.reuse, R160, R20 ;  /* 0x000000a09014723c */ /* 0x040fe80000041814 */
[C---:B------:R-:W-:Y:S01]  /*167b0*/  FMUL.FTZ R49, R3.reuse, R49 ;  /* 0x0000003103317220 */ /* 0x040fe20000410000 */
[----:B---3--:R-:W-:Y:S01]  /*167c0*/  F2FP.BF16.PACK_AB R14, R234, R231 ;  /* 0x000000e7ea0e723e */ /* 0x008fe200000010ff */
[C---:B------:R-:W-:Y:S02]  /*167d0*/  FMUL.FTZ R50, R2.reuse, R50 ;  /* 0x0000003202327220 */ /* 0x040fe40000410000 */
[C---:B------:R-:W-:Y:S01]  /*167e0*/  HMMA.16816.F32.BF16 R24, R144.reuse, R162, R24 ;  /* 0x000000a29018723c */ /* 0x040fe20000041818 */
[----:B------:R-:W-:Y:S03]  /*167f0*/  LDSM.16.MT88.4 R160, [R204+0x8880] ;  /* 0x00888000cca0783b */ /* 0x000fe60000004200 */
        /* <DEDUP_REMOVED lines=9> */
[C---:B-----5:R-:W-:Y:S04]  /*16890*/  HMMA.16816.F32.BF16 R36, R144.reuse, R152, R36 ;  /* 0x000000989024723c */ /* 0x060fe80000041824 */
[C---:B------:R-:W-:Y:S02]  /*168a0*/  FMUL.FTZ R57, R3.reuse, R57 ;  /* 0x0000003903397220 */ /* 0x040fe40000410000 */
[C---:B------:R-:W-:Y:S02]  /*168b0*/  FMUL.FTZ R58, R2.reuse, R58 ;  /* 0x0000003a023a7220 */ /* 0x040fe40000410000 */
[C---:B------:R-:W-:Y:S01]  /*168c0*/  HMMA.16816.F32.BF16 R40, R144.reuse, R154, R40 ;  /* 0x0000009a9028723c */ /* 0x040fe20000041828 */
[----:B------:R-:W2:Y:S03]  /*168d0*/  LDSM.16.MT88.4 R152, [R204+0x9080] ;  /* 0x00908000cc98783b */ /* 0x000ea60000004200 */
[C---:B------:R-:W-:Y:S02]  /*168e0*/  FMUL.FTZ R59, R2.reuse, R59 ;  /* 0x0000003b023b7220 */ /* 0x040fe40000410000 */
[C---:B------:R-:W-:Y:S02]  /*168f0*/  FMUL.FTZ R60, R3.reuse, R60 ;  /* 0x0000003c033c7220 */ /* 0x040fe40000410000 */
[C---:B----4-:R-:W-:Y:S04]  /*16900*/  HMMA.16816.F32.BF16 R44, R144.reuse, R156, R44 ;  /* 0x0000009c902c723c */ /* 0x050fe8000004182c */
        /* <DEDUP_REMOVED lines=80> */
[----:B------:R-:W-:Y:S03]  /*16e10*/  FMUL.FTZ R117, R3, R117 ;  /* 0x0000007503757220 */ /* 0x000fe60000410000 */
[C---:B------:R-:W-:Y:S01]  /*16e20*/  HMMA.16816.F32.BF16 R112, R144.reuse, R154, R112 ;  /* 0x0000009a9070723c */ /* 0x040fe20000041870 */
[----:B------:R-:W2:Y:S02]  /*16e30*/  LDSM.16.MT88.4 R152, [R211+0x8880] ;  /* 0x00888000d398783b */ /* 0x000ea40000004200 */
[C---:B------:R-:W-:Y:S02]  /*16e40*/  FMUL.FTZ R118, R2.reuse, R118 ;  /* 0x0000007602767220 */ /* 0x040fe40000410000 */
[C---:B------:R-:W-:Y:S02]  /*16e50*/  FMUL.FTZ R119, R2.reuse, R119 ;  /* 0x0000007702777220 */ /* 0x040fe40000410000 */
[--C-:B------:R-:W-:Y:S02]  /*16e60*/  FFMA.FTZ R236, R15, c[0x0][0x2d0], -R164.reuse ;  /* 0x0000b4000fec7a23 */ /* 0x100fe400000108a4 */
[----:B------:R-:W-:Y:S02]  /*16e70*/  FFMA.FTZ R164, R19, c[0x0][0x2d0], -R164 ;  /* 0x0000b40013a47a23 */ /* 0x000fe400000108a4 */
[----:B------:R-:W4:Y:S01]  /*16e80*/  LDSM.16.MT88.4 R16, [R206+0x8880] ;  /* 0x00888000ce10783b */ /* 0x000f220000004200 */
[C---:B---3--:R-:W-:Y:S01]  /*16e90*/  HMMA.16816.F32.BF16 R116, R144.reuse, R156, R116 ;  /* 0x0000009c9074723c */ /* 0x048fe20000041874 */
[----:B------:R3:W5:Y:S02]  /*16ea0*/  MUFU.EX2 R238, R164 ;  /* 0x000000a400ee7308 */ /* 0x0007640000000800 */
[C---:B------:R-:W-:Y:S02]  /*16eb0*/  FMUL.FTZ R120, R3.reuse, R120 ;  /* 0x0000007803787220 */ /* 0x040fe40000410000 */
[C---:B------:R-:W-:Y:S02]  /*16ec0*/  FMUL.FTZ R121, R3.reuse, R121 ;  /* 0x0000007903797220 */ /* 0x040fe40000410000 */
[C---:B------:R-:W-:Y:S02]  /*16ed0*/  FMUL.FTZ R122, R2.reuse, R122 ;  /* 0x0000007a027a7220 */ /* 0x040fe40000410000 */
[C---:B------:R-:W-:Y:S02]  /*16ee0*/  FMUL.FTZ R123, R2.reuse, R123 ;  /* 0x0000007b027b7220 */ /* 0x040fe40000410000 */
[----:B------:R-:W2:Y:S01]  /*16ef0*/  MUFU.EX2 R236, R236 ;  /* 0x000000ec00ec7308 */ /* 0x000ea20000000800 */
[C---:B------:R-:W-:Y:S02]  /*16f00*/  FMUL.FTZ R124, R3.reuse, R124 ;  /* 0x0000007c037c7220 */ /* 0x040fe40000410000 */
[C---:B------:R-:W-:Y:S02]  /*16f10*/  FMUL.FTZ R125, R3.reuse, R125 ;  /* 0x0000007d037d7220 */ /* 0x040fe40000410000 */
[C---:B------:R-:W-:Y:S01]  /*16f20*/  HMMA.16816.F32.BF16 R120, R144.reuse, R158, R120 ;  /* 0x0000009e9078723c */ /* 0x040fe20000041878 */
[----:B------:R-:W4:Y:S02]  /*16f30*/  LDSM.16.MT88.4 R156, [R205+0x8880] ;  /* 0x00888000cd9c783b */ /* 0x000f240000004200 */
[C---:B------:R-:W-:Y:S02]  /*16f40*/  FMUL.FTZ R126, R2.reuse, R126 ;  /* 0x0000007e027e7220 */ /* 0x040fe40000410000 */
[----:B------:R-:W-:Y:S02]  /*16f50*/  FMUL.FTZ R127, R2, R127 ;  /* 0x0000007f027f7220 */ /* 0x000fe40000410000 */
[C---:B------:R-:W-:Y:S01]  /*16f60*/  FMUL.FTZ R128, R3.reuse, R128 ;  /* 0x0000008003807220 */ /* 0x040fe20000410000 */
[----:B---3--:R-:W-:Y:S04]  /*16f70*/  LDSM.16.MT88.4 R164, [R206+0x9880] ;  /* 0x00988000cea4783b */ /* 0x008fe80000004200 */
[C---:B-1----:R-:W-:Y:S03]  /*16f80*/  HMMA.16816.F32.BF16 R124, R144.reuse, R140, R124 ;  /* 0x0000008c907c723c */ /* 0x042fe6000004187c */
[C---:B------:R-:W-:Y:S01]  /*16f90*/  FMUL.FTZ R129, R3.reuse, R129 ;  /* 0x0000008103817220 */ /* 0x040fe20000410000 */
[----:B-----5:R-:W-:Y:S01]  /*16fa0*/  F2FP.BF16.PACK_AB R15, R238, R235 ;  /* 0x000000ebee0f723e */ /* 0x020fe200000010ff */
[C---:B------:R-:W-:Y:S02]  /*16fb0*/  FMUL.FTZ R130, R2.reuse, R130 ;  /* 0x0000008202827220 */ /* 0x040fe40000410000 */
[----:B------:R-:W-:Y:S01]  /*16fc0*/  FMUL.FTZ R131, R2, R131 ;  /* 0x0000008302837220 */ /* 0x000fe20000410000 */
[----:B--2---:R-:W-:Y:S01]  /*16fd0*/  F2FP.BF16.PACK_AB R13, R236, R233 ;  /* 0x000000e9ec0d723e */ /* 0x004fe200000010ff */
[----:B------:R-:W-:Y:S03]  /*16fe0*/  FFMA.FTZ R149, R3, R226, R149 ;  /* 0x000000e203957223 */ /* 0x000fe60000010095 */
[----:B------:R-:W-:Y:S01]  /*16ff0*/  MOV R3, R0 ;  /* 0x0000000000037202 */ /* 0x000fe20000000f00 */
[----:B------:R-:W-:Y:S01]  /*17000*/  FFMA.FTZ R193, R2, R225, R193 ;  /* 0x000000e102c17223 */ /* 0x000fe200000100c1 */
[----:B------:R-:W-:Y:S03]  /*17010*/  HMMA.16816.F32.BF16 R128, R144, R142, R128 ;  /* 0x0000008e9080723c */ /* 0x000fe60000041880 */
[----:B------:R-:W-:Y:S01]  /*17020*/  FADD.FTZ R150, R150, R149 ;  /* 0x0000009596967221 */ /* 0x000fe20000010000 */
[-C--:B------:R-:W-:Y:S01]  /*17030*/  MOV R149, R148.reuse ;  /* 0x0000009400957202 */ /* 0x080fe20000000f00 */
[----:B------:R-:W-:Y:S02]  /*17040*/  FADD.FTZ R194, R194, R193 ;  /* 0x000000c1c2c27221 */ /* 0x000fe40000010000 */
[----:B------:R-:W-:Y:S01]  /*17050*/  FADD.FTZ R151, R151, R150 ;  /* 0x0000009697977221 */ /* 0x000fe20000010000 */
[C---:B------:R-:W-:Y:S01]  /*17060*/  HMMA.16816.F32.BF16 R144, R12.reuse, R152, R4 ;  /* 0x000000980c90723c */ /* 0x040fe20000041804 */
[----:B------:R-:W1:Y:S04]  /*17070*/  LDSM.16.MT88.4 R4, [R211+0x9880] ;  /* 0x00988000d304783b */ /* 0x000e680000004200 */
[----:B------:R-:W-:Y:S02]  /*17080*/  FADD.FTZ R195, R195, R194 ;  /* 0x000000c2c3c37221 */ /* 0x000fe40000010000 */
[----:B------:R-:W-:Y:S01]  /*17090*/  FADD.FTZ R192, R192, R151 ;  /* 0x00000097c0c07221 */ /* 0x000fe20000010000 */
[C---:B------:R-:W-:Y:S01]  /*170a0*/  HMMA.16816.F32.BF16 R140, R12.reuse, R154, R8 ;  /* 0x0000009a0c8c723c */ /* 0x040fe20000041808 */
[----:B------:R-:W2:Y:S03]  /*170b0*/  LDSM.16.MT88.4 R8, [R205+0x9880] ;  /* 0x00988000cd08783b */ /* 0x000ea60000004200 */
[----:B------:R-:W-:Y:S02]  /*170c0*/  FADD.FTZ R230, R230, R195 ;  /* 0x000000c3e6e67221 */ /* 0x000fe40000010000 */
[----:B------:R-:W-:Y:S02]  /*170d0*/  FADD.FTZ R227, R227, R192 ;  /* 0x000000c0e3e37221 */ /* 0x000fe40000010000 */
[C---:B----4-:R-:W-:Y:S01]  /*170e0*/  HMMA.16816.F32.BF16 R132, R12.reuse, R16, R132 ;  /* 0x000000100c84723c */ /* 0x050fe20000041884 */
[----:B------:R-:W3:Y:S03]  /*170f0*/  LDSM.16.MT88.4 R152, [R204+0x9880] ;  /* 0x00988000cc98783b */ /* 0x000ee60000004200 */
        /* <DEDUP_REMOVED lines=37> */
[----:B------:R-:W-:Y:S07]  /*17350*/  HMMA.16816.F32.BF16 R128, R12, R158, R128 ;  /* 0x0000009e0c80723c */ /* 0x000fee0000041880 */
[----:B------:R-:W-:Y:S01]  /*17360*/  MOV R12, R148 ;  /* 0x00000094000c7202 */ /* 0x000fe20000000f00 */
[----:B------:R-:W-:-:S05]  /*17370*/  @P0 BRA `(.L_x_1969) ;  /* 0xffffe0f000000947 */ /* 0x000fca000383ffff */
.L_x_1968:
        /* <DEDUP_REMOVED lines=11> */
.L_x_1979:
        /* <DEDUP_REMOVED lines=18> */
[----:B------:R-:W-:Y:S01]  /*17550*/  PLOP3.LUT P0, PT, PT, PT, UP0, 0x80, 0x0 ;  /* 0x000000000000781c */ /* 0x000fe20003f0f008 */
[----:B------:R-:W-:Y:S01]  /*17560*/  @UP0 USHF.R.S32.HI UR9, URZ, 0x1f, UR11 ;  /* 0x0000001f3f090899 */ /* 0x000fe2000801140b */
[----:B------:R-:W-:Y:S03]  /*17570*/  LDSM.16.M88.4 R16, [R214+0x10080] ;  /* 0x01008000d610783b */ /* 0x000fe60000000200 */
[----:B------:R-:W-:Y:S01]  /*17580*/  @UP0 UIMAD UR9, UR9, UR4, URZ ;  /* 0x00000004090902a4 */ /* 0x000fe2000f8e023f */
[----:B------:R-:W1:Y:S03]  /*17590*/  LDSM.16.M88.4 R8, [R213+0xc080] ;  /* 0x00c08000d508783b */ /* 0x000e660000000200 */
[----:B------:R-:W-:Y:S01]  /*175a0*/  @UP0 UIMAD UR9, UR11, UR5, UR9 ;  /* 0x000000050b0902a4 */ /* 0x000fe2000f8e0209 */
[----:B------:R-:W2:Y:S03]  /*175b0*/  LDSM.16.M88.4 R148, [R213+0xc880] ;  /* 0x00c88000d594783b */ /* 0x000ea60000000200 */
[----:B------:R-:W-:Y:S01]  /*175c0*/  @UP0 UIADD3 UR9, UR15, UR9, URZ ;  /* 0x000000090f090290 */ /* 0x000fe2000fffe03f */
[----:B------:R-:W-:Y:S04]  /*175d0*/  LDSM.16.M88.4 R152, [R210+0x10080] ;  /* 0x01008000d298783b */ /* 0x000fe80000000200 */
[----:B------:R-:W3:Y:S04]  /*175e0*/  LDSM.16.M88.4 R156, [R212] ;  /* 0x00000000d49c783b */ /* 0x000ee80000000200 */
[----:B------:R-:W4:Y:S04]  /*175f0*/  LDSM.16.M88.4 R160, [R203] ;  /* 0x00000000cba0783b */ /* 0x000f280000000200 */
[----:B------:R-:W-:Y:S01]  /*17600*/  @!PT LDS RZ, [RZ] ;  /* 0x00000000fffff984 */ /* 0x000fe20000000800 */
[----:B------:R-:W-:Y:S01]  /*17610*/  @!PT LDS RZ, [RZ] ;  /* 0x00000000fffff984 */ /* 0x000fe20000000800 */
[----:B------:R-:W-:Y:S01]  /*17620*/  @!PT LDS RZ, [RZ] ;  /* 0x00000000fffff984 */ /* 0x000fe20000000800 */
[----:B------:R2:W-:Y:S04]  /*17630*/  LDGSTS.E.BYPASS.LTC128B.128 [R218+0x8080], [R176.64], !P6 ;  /* 0x08080000b0da7fae */ /* 0x0005e8000f101d5e */
[----:B------:R2:W-:Y:S01]  /*17640*/  LDGSTS.E.BYPASS.LTC128B.128 [R218+0x9080], [R176.64+0x80], !P2 ;  /* 0x09080080b0da7fae */ /* 0x0005e2000d101d5e */
[----:B------:R-:W-:Y:S03]  /*17650*/  PLOP3.LUT P2, PT, PT, PT, UP0, 0x80, 0x0 ;  /* 0x000000000000781c */ /* 0x000fe60003f4f008 */
[----:B------:R2:W-:Y:S04]  /*17660*/  LDGSTS.E.BYPASS.LTC128B.128 [R218+0xa080], [R176.64+0x100], !P1 ;  /* 0x0a080100b0da7fae */ /* 0x0005e8000c901d5e */
[----:B------:R3:W-:Y:S04]  /*17670*/  LDGSTS.E.BYPASS.LTC128B.128 [R218+0xb080], [R176.64+0x180], !P5 ;  /* 0x0b080180b0da7fae */ /* 0x0007e8000e901d5e */
[----:B------:R-:W-:Y:S01]  /*17680*/  LDSM.16.M88.4 R164, [R209+0x10080] ;  /* 0x01008000d1a4783b */ /* 0x000fe20000000200 */
[C---:B-1----:R-:W-:Y:S03]  /*17690*/  HMMA.16816.F32.BF16 R4, R16.reuse, R8, RZ ;  /* 0x000000081004723c */ /* 0x042fe600000418ff */
[----:B------:R-:W0:Y:S04]  /*176a0*/  LDGDEPBAR ;  /* 0x00000000000079af */ /* 0x000e280000000000 */
[----:B------:R-:W1:Y:S01]  /*176b0*/  LDSM.16.M88.4 R168, [R208+0xc080] ;  /* 0x00c08000d0a8783b */ /* 0x000e620000000200 */
[C---:B------:R-:W-:Y:S03]  /*176c0*/  HMMA.16816.F32.BF16 R8, R16.reuse, R10, RZ ;  /* 0x0000000a1008723c */ /* 0x040fe600000418ff */
[----:B------:R-:W-:Y:S05]  /*176d0*/  LDSM.16.M88.4 R172, [R202] ;  /* 0x00000000caac783b */ /* 0x000fea0000000200 */
[C---:B--2---:R-:W-:Y:S08]  /*176e0*/  HMMA.16816.F32.BF16 R12, R16.reuse, R148, RZ ;  /* 0x00000094100c723c */ /* 0x044ff000000418ff */
[----:B------:R-:W-:Y:S01]  /*176f0*/  HMMA.16816.F32.BF16 R16, R16, R150, RZ ;  /* 0x000000961010723c */ /* 0x000fe200000418ff */
[----:B------:R-:W2:Y:S07]  /*17700*/  LDSM.16.M88.4 R148, [R208+0xc880] ;  /* 0x00c88000d094783b */ /* 0x000eae0000000200 */
[C---:B---3--:R-:W-:Y:S08]  /*17710*/  HMMA.16816.F32.BF16 R4, R152.reuse, R156, R4 ;  /* 0x0000009c9804723c */ /* 0x048ff00000041804 */
[C---:B------:R-:W-:Y:S01]  /*17720*/  HMMA.16816.F32.BF16 R8, R152.reuse, R158, R8 ;  /* 0x0000009e9808723c */ /* 0x040fe20000041808 */
[----:B------:R-:W3:Y:S07]  /*17730*/  LDSM.16.M88.4 R156, [R207+0x10080] ;  /* 0x01008000cf9c783b */ /* 0x000eee0000000200 */
[C---:B----4-:R-:W-:Y:S08]  /*17740*/  HMMA.16816.F32.BF16 R12, R152.reuse, R160, R12 ;  /* 0x000000a0980c723c */ /* 0x050ff0000004180c */
[----:B------:R-:W-:Y:S01]  /*17750*/  HMMA.16816.F32.BF16 R16, R152, R162, R16 ;  /* 0x000000a29810723c */ /* 0x000fe20000041810 */
[----:B------:R-:W4:Y:S04]  /*17760*/  LDSM.16.M88.4 R152, [R202+0x800] ;  /* 0x00080000ca98783b */ /* 0x000f280000000200 */
[----:B------:R-:W-:Y:S03]  /*17770*/  LDSM.16.M88.4 R160, [R214+0x14080] ;  /* 0x01408000d6a0783b */ /* 0x000fe60000000200 */
[C---:B-1----:R-:W-:Y:S08]  /*17780*/  HMMA.16816.F32.BF16 R4, R164.reuse, R168, R4 ;  /* 0x000000a8a404723c */ /* 0x042ff00000041804 */
[C---:B------:R-:W-:Y:S01]  /*17790*/  HMMA.16816.F32.BF16 R8, R164.reuse, R170, R8 ;  /* 0x000000aaa408723c */ /* 0x040fe20000041808 */
[----:B------:R-:W1:Y:S07]  /*177a0*/  LDSM.16.M88.4 R168, [R213+0xd080] ;  /* 0x00d08000d5a8783b */ /* 0x000e6e0000000200 */
[C---:B--2---:R-:W-:Y:S08]  /*177b0*/  HMMA.16816.F32.BF16 R12, R164.reuse, R148, R12 ;  /* 0x00000094a40c723c */ /* 0x044ff0000004180c */
[----:B------:R-:W-:Y:S01]  /*177c0*/  HMMA.16816.F32.BF16 R16, R164, R150, R16 ;  /* 0x00000096a410723c */ /* 0x000fe20000041810 */
[----:B------:R-:W2:Y:S04]  /*177d0*/  LDSM.16.M88.4 R148, [R213+0xd880] ;  /* 0x00d88000d594783b */ /* 0x000ea80000000200 */
[----:B------:R-:W-:Y:S03]  /*177e0*/  LDSM.16.M88.4 R164, [R210+0x14080] ;  /* 0x01408000d2a4783b */ /* 0x000fe60000000200 */
[C---:B---3--:R-:W-:Y:S08]  /*177f0*/  HMMA.16816.F32.BF16 R4, R156.reuse, R172, R4 ;  /* 0x000000ac9c04723c */ /* 0x048ff00000041804 */
[C---:B------:R-:W-:Y:S01]  /*17800*/  HMMA.16816.F32.BF16 R8, R156.reuse, R174, R8 ;  /* 0x000000ae9c08723c */ /* 0x040fe20000041808 */
[----:B------:R-:W3:Y:S07]  /*17810*/  LDSM.16.M88.4 R172, [R201] ;  /* 0x00000000c9ac783b */ /* 0x000eee0000000200 */
[C---:B----4-:R-:W-:Y:S08]  /*17820*/  HMMA.16816.F32.BF16 R12, R156.reuse, R152, R12 ;  /* 0x000000989c0c723c */ /* 0x050ff0000004180c */
[----:B------:R-:W-:Y:S01]  /*17830*/  HMMA.16816.F32.BF16 R16, R156, R154, R16 ;  /* 0x0000009a9c10723c */ /* 0x000fe20000041810 */
[----:B------:R-:W4:Y:S04]  /*17840*/  LDSM.16.M88.4 R152, [R200] ;  /* 0x00000000c898783b */ /* 0x000f280000000200 */
        /* <DEDUP_REMOVED lines=58> */
[C---:B------:R-:W-:Y:S07]  /*17bf0*/  HMMA.16816.F32.BF16 R8, R156.reuse, R170, R8 ;  /* 0x000000aa9c08723c */ /* 0x040fee0000041808 */
[----:B------:R-:W-:Y:S01]  /*17c00*/  IMAD.U32 R170, RZ, RZ, UR14 ;  /* 0x0000000effaa7e24 */ /* 0x000fe2000f8e00ff */
[C---:B--2---:R-:W-:Y:S01]  /*17c10*/  HMMA.16816.F32.BF16 R12, R156.reuse, R148, R12 ;  /* 0x000000949c0c723c */ /* 0x044fe2000004180c */
[----:B------:R-:W-:Y:S03]  /*17c20*/  IMAD.U32 R171, RZ, RZ, UR15 ;  /* 0x0000000fffab7e24 */ /* 0x000fe6000f8e00ff */
[C---:B------:R-:W-:Y:S01]  /*17c30*/  @P0 LEA R168, P1, R170.reuse, R216, 0x5 ;  /* 0x000000d8aaa80211 */ /* 0x040fe200078228ff */
[----:B------:R-:W-:Y:S01]  /*17c40*/  IMAD.U32 R171, RZ, RZ, UR9 ;  /* 0x00000009ffab7e24 */ /* 0x000fe2000f8e00ff */
[----:B------:R-:W-:Y:S01]  /*17c50*/  PLOP3.LUT P0, PT, PT, PT, UP0, 0x80, 0x0 ;  /* 0x000000000000781c */ /* 0x000fe20003f0f008 */
[----:B------:R-:W-:Y:S01]  /*17c60*/  USHF.L.U32 UR9, UR13, 0x5, URZ ;  /* 0x000000050d097899 */ /* 0x000fe2000800063f */
[----:B------:R-:W-:Y:S01]  /*17c70*/  HMMA.16816.F32.BF16 R16, R156, R150, R16 ;  /* 0x000000969c10723c */ /* 0x000fe20000041810 */
[----:B------:R-:W-:Y:S04]  /*17c80*/  LDSM.16.M88.4 R148, [R209+0x1c080] ;  /* 0x01c08000d194783b */ /* 0x000fe80000000200 */
[----:B------:R-:W1:Y:S03]  /*17c90*/  LDSM.16.M88.4 R156, [R208+0xf080] ;  /* 0x00f08000d09c783b */ /* 0x000e660000000200 */
[C---:B---3--:R-:W-:Y:S05]  /*17ca0*/  HMMA.16816.F32.BF16 R4, R160.reuse, R172, R4 ;  /* 0x000000aca004723c */ /* 0x048fea0000041804 */
[----:B------:R-:W-:Y:S02]  /*17cb0*/  @P2 LEA.HI.X R171, R170, R223, R171, 0x5, P1 ;  /* 0x000000dfaaab2211 */ /* 0x000fe400008f2cab */
[----:B------:R-:W-:Y:S01]  /*17cc0*/  PLOP3.LUT P2, PT, PT, PT, UP0, 0x80, 0x0 ;  /* 0x000000000000781c */ /* 0x000fe20003f4f008 */
[C---:B------:R-:W-:Y:S01]  /*17cd0*/  HMMA.16816.F32.BF16 R8, R160.reuse, R174, R8 ;  /* 0x000000aea008723c */ /* 0x040fe20000041808 */
[----:B------:R-:W-:Y:S03]  /*17ce0*/  PLOP3.LUT P1, PT, PT, PT, UP3, 0x80, 0x0 ;  /* 0x000000000000781c */ /* 0x000fe60003f2f038 */
[C---:B------:R-:W-:Y:S04]  /*17cf0*/  @P0 LEA R0, P0, R168.reuse, c[0x0][0x1c8], 0x1 ;  /* 0x00007200a8000a11 */ /* 0x040fe800078008ff */
[C---:B----4-:R-:W-:Y:S08]  /*17d00*/  HMMA.16816.F32.BF16 R12, R160.reuse, R152, R12 ;  /* 0x00000098a00c723c */ /* 0x050ff0000004180c */
[----:B------:R-:W-:Y:S01]  /*17d10*/  HMMA.16816.F32.BF16 R16, R160, R154, R16 ;  /* 0x0000009aa010723c */ /* 0x000fe20000041810 */
[----:B------:R-:W-:Y:S04]  /*17d20*/  LDSM.16.M88.4 R152, [R207+0x1c080] ;  /* 0x01c08000cf98783b */ /* 0x000fe80000000200 */
[----:B------:R-:W2:Y:S03]  /*17d30*/  LDSM.16.M88.4 R160, [R202+0x3000] ;  /* 0x00300000caa0783b */ /* 0x000ea60000000200 */
[C---:B-1----:R-:W-:Y:S08]  /*17d40*/  HMMA.16816.F32.BF16 R4, R148.reuse, R156, R4 ;  /* 0x0000009c9404723c */ /* 0x042ff00000041804 */
[C---:B------:R-:W-:Y:S01]  /*17d50*/  HMMA.16816.F32.BF16 R8, R148.reuse, R158, R8 ;  /* 0x0000009e9408723c */ /* 0x040fe20000041808 */
[----:B------:R-:W1:Y:S01]  /*17d60*/  LDSM.16.M88.4 R156, [R202+0x3800] ;  /* 0x00380000ca9c783b */ /* 0x000e620000000200 */
[----:B------:R-:W-:Y:S04]  /*17d70*/  DEPBAR.LE SB0, 0x0 ;  /* 0x000080000000791a */ /* 0x000fe80000000000 */
[----:B------:R-:W-:Y:S02]  /*17d80*/  BAR.SYNC.DEFER_BLOCKING 0x0 ;  /* 0x0000000000007b1d */ /* 0x000fe40000010000 */
[C---:B------:R-:W-:Y:S07]  /*17d90*/  HMMA.16816.F32.BF16 R12, R148.reuse, R164, R12 ;  /* 0x000000a4940c723c */ /* 0x040fee000004180c */
[----:B------:R-:W-:Y:S01]  /*17da0*/  @P2 LEA.HI.X R165, R168, c[0x0][0x1cc], R171, 0x1, P0 ;  /* 0x00007300a8a52a11 */ /* 0x000fe200000f0cab */
[----:B------:R-:W-:Y:S01]  /*17db0*/  HMMA.16816.F32.BF16 R16, R148, R166, R16 ;  /* 0x000000a69410723c */ /* 0x000fe20000041810 */
[----:B------:R-:W-:Y:S02]  /*17dc0*/  PLOP3.LUT P0, PT, PT, PT, UP3, 0x80, 0x0 ;  /* 0x000000000000781c */ /* 0x000fe40003f0f038 */
[----:B------:R-:W-:Y:S01]  /*17dd0*/  PLOP3.LUT P2, PT, PT, PT, UP0, 0x80, 0x0 ;  /* 0x000000000000781c */ /* 0x000fe20003f4f008 */
[----:B------:R-:W-:Y:S01]  /*17de0*/  @P4 IMAD.MOV.U32 R164, RZ, RZ, R0 ;  /* 0x000000ffffa44224 */ /* 0x000fe200078e0000 */
[----:B------:R-:W-:Y:S02]  /*17df0*/  LOP3.LUT P4, RZ, R215, 0x2, RZ, 0xc0, !PT ;  /* 0x00000002d7ff7812 */ /* 0x000fe4000788c0ff */
[----:B------:R-:W-:Y:S01]  /*17e00*/  @P1 IMAD.HI.U32 R149, R219, c[0x0][0x2c8], RZ ;  /* 0x0000b200db951a27 */ /* 0x000fe200078e00ff */
[C---:B--2---:R-:W-:Y:S01]  /*17e10*/  HMMA.16816.F32.BF16 R4, R152.reuse, R160, R4 ;  /* 0x000000a09804723c */ /* 0x044fe20000041804 */
[----:B------:R-:W-:Y:S03]  /*17e20*/  PLOP3.LUT P1, PT, PT, PT, UP0, 0x80, 0x0 ;  /* 0x000000000000781c */ /* 0x000fe60003f2f008 */
[----:B------:R-:W-:Y:S01]  /*17e30*/  IMAD.U32 R151, RZ, RZ, UR28 ;  /* 0x0000001cff977e24 */ /* 0x000fe2000f8e00ff */
[----:B------:R-:W-:Y:S01]  /*17e40*/  @!PT LDS RZ, [RZ] ;  /* 0x00000000fffff984 */ /* 0x000fe20000000800 */
[----:B------:R-:W-:Y:S01]  /*17e50*/  @!PT LDS RZ, [RZ] ;  /* 0x00000000fffff984 */ /* 0x000fe20000000800 */
[----:B------:R-:W-:Y:S01]  /*17e60*/  @!PT LDS RZ, [RZ] ;  /* 0x00000000fffff984 */ /* 0x000fe20000000800 */
[----:B------:R2:W-:Y:S01]  /*17e70*/  @P3 LDGSTS.E.BYPASS.LTC128B.128 [R218+0xc080], [R164.64], !P6 ;  /* 0x0c080000a4da3fae */ /* 0x0005e2000f101d5e */
[----:B------:R-:W-:Y:S02]  /*17e80*/  LOP3.LUT P3, RZ, R215, 0x4, RZ, 0xc0, !PT ;  /* 0x00000004d7ff7812 */ /* 0x000fe4000786c0ff */
[C---:B------:R-:W-:Y:S04]  /*17e90*/  HMMA.16816.F32.BF16 R8, R152.reuse, R162, R8 ;  /* 0x000000a29808723c */ /* 0x040fe80000041808 */
[----:B------:R-:W-:Y:S01]  /*17ea0*/  IMAD.MOV.U32 R148, RZ, RZ, R219 ;  /* 0x000000ffff947224 */ /* 0x000fe200078e00db */
[----:B------:R-:W-:Y:S01]  /*17eb0*/  @P0 SHF.R.U32.HI R148, RZ, c[0x0][0x2cc], R149 ;  /* 0x0000b300ff940a19 */ /* 0x000fe20000011695 */
[----:B------:R-:W-:Y:S01]  /*17ec0*/  IMAD.U32 R149, RZ, RZ, UR9 ;  /* 0x00000009ff957e24 */ /* 0x000fe2000f8e00ff */
[----:B------:R-:W-:Y:S01]  /*17ed0*/  PLOP3.LUT P0, PT, PT, PT, UP0, 0x80, 0x0 ;  /* 0x000000000000781c */ /* 0x000fe20003f0f008 */
[C---:B-1----:R-:W-:Y:S02]  /*17ee0*/  HMMA.16816.F32.BF16 R12, R152.reuse, R156, R12 ;  /* 0x0000009c980c723c */ /* 0x042fe4000004180c */
[----:B------:R-:W1:Y:S02]  /*17ef0*/  SHFL.IDX PT, R0, R148, RZ, 0x1c1f ;  /* 0x001c1fff94007589 */ /* 0x000e6400000e0000 */
[----:B------:R-:W-:Y:S02]  /*17f00*/  IADD3 R150, -R224, 0x1, -R149 ;  /* 0x00000001e0967810 */ /* 0x000fe40007ffe995 */
[----:B------:R2:W-:Y:S02]  /*17f10*/  @P2 LDGSTS.E.BYPASS.LTC128B.128 [R218+0xd080], [R164.64+0x80], !P3 ;  /* 0x0d080080a4da2fae */ /* 0x0005e4000d901d5e */
[----:B------:R-:W-:Y:S01]  /*17f20*/  IADD3 R151, -R151, UR16, R150 ;  /* 0x0000001097977c10 */ /* 0x000fe2000fffe196 */
[----:B------:R-:W-:Y:S01]  /*17f30*/  HMMA.16816.F32.BF16 R16, R152, R158, R16 ;  /* 0x0000009e9810723c */ /* 0x000fe20000041810 */
[----:B------:R2:W-:Y:S04]  /*17f40*/  @P1 LDGSTS.E.BYPASS.LTC128B.128 [R218+0xe080], [R164.64+0x100], !P4 ;  /* 0x0e080100a4da1fae */ /* 0x0005e8000e101d5e */
[----:B------:R2:W-:Y:S01]  /*17f50*/  @P0 LDGSTS.E.BYPASS.LTC128B.128 [R218+0xf080], [R164.64+0x180], !P5 ;  /* 0x0f080180a4da0fae */ /* 0x0005e2000e901d5e */
[----:B------:R-:W-:Y:S02]  /*17f60*/  PLOP3.LUT P0, PT, PT, PT, UP2, 0x40, 0x0 ;  /* 0x000000000000781c */ /* 0x000fe40003f0e828 */
[C---:B------:R-:W-:Y:S01]  /*17f70*/  IADD3 R153, R151.reuse, c[0x0][0x328], RZ ;  /* 0x0000ca0097997a10 */ /* 0x040fe20007ffe0ff */
[----:B------:R-:W0:Y:S03]  /*17f80*/  LDGDEPBAR ;  /* 0x00000000000079af */ /* 0x000e260000000000 */
[----:B------:R-:W-:Y:S01]  /*17f90*/  IADD3 R151, R151, UR7, RZ ;  /* 0x0000000797977c10 */ /* 0x000fe2000fffe0ff */
[--C-:B-1----:R-:W-:Y:S04]  /*17fa0*/  IMAD.IADD R156, R153, 0x1, R0.reuse ;  /* 0x00000001999c7824 */ /* 0x102fe800078e0200 */
[----:B------:R-:W-:Y:S02]  /*17fb0*/  IMAD.IADD R155, R151, 0x1, R0 ;  /* 0x00000001979b7824 */ /* 0x000fe400078e0200 */
        /* <DEDUP_REMOVED lines=15> */
.L_x_1973:
[----:B------:R-:W-:Y:S04]  /*180b0*/  MOV R0, c[0x0][0x32c] ;  /* 0x0000cb0000007a02 */ /* 0x000fe80000000f00 */
[----:B------:R-:W-:Y:S11]  /*180c0*/  ISETP.NE.AND P0, PT, R0, 0x1, PT ;  /* 0x000000010000780c */ /* 0x000ff60003f05270 */
[----:B------:R-:W-:Y:S02]  /*180d0*/  @!UPT UIADD3 URZ, URZ, URZ, URZ ;  /* 0x0000003f3f3ff290 */ /* 0x000fe4000fffe03f */
[----:B------:R-:W-:Y:S05]  /*180e0*/  @P0 IMAD.HI.U32 R0, R150, c[0x0][0x330], RZ ;  /* 0x0000cc0096000a27 */ /* 0x000fea00078e00ff */
[----:B------:R-:W-:Y:S02]  /*180f0*/  @P0 SHF.R.U32.HI R150, RZ, c[0x0][0x334], R0 ;  /* 0x0000cd00ff960a19 */ /* 0x000fe40000011600 */
.L_x_1974:
[----:B------:R-:W-:Y:S05]  /*18100*/  BSYNC B0 ;  /* 0x0000000000007941 */ /* 0x000fea0003800000 */
.L_x_1972:
[----:B------:R-:W-:Y:S04]  /*18110*/  IMAD R157, R150, c[0x0][0x32c], -R149 ;  /* 0x0000cb00969d7a24 */ /* 0x000fe800078e0a95 */
[----:B------:R-:W-:Y:S05]  /*18120*/  IMAD.IADD R0, R157, 0x1, -R224 ;  /* 0x000000019d007824 */ /* 0x000fea00078e0ae0 */
[----:B------:R-:W-:Y:S02]  /*18130*/  IADD3 R157, R0, c[0x0][0x32c], RZ ;  /* 0x0000cb00009d7a10 */ /* 0x000fe40007ffe0ff */
[----:B------:R-:W-:Y:S02]  /*18140*/  IMNMX R155, R155, R0, !PT ;  /* 0x000000009b9b7217 */ /* 0x000fe40007800200 */
[----:B------:R-:W-:Y:S02]  /*18150*/  IMNMX R156, R156, R157, PT ;  /* 0x0000009d9c9c7217 */ /* 0x000fe40003800200 */
.L_x_1971:
        /* <DEDUP_REMOVED lines=25> */
[----:B--2---:R-:W-:Y:S02]  /*182f0*/  FSEL R164, R12, -INF , !P0 ;  /* 0xff8000000ca47808 */ /* 0x004fe40004000000 */
        /* <DEDUP_REMOVED lines=26> */
.L_x_1977:
[----:B------:R-:W-:Y:S04]  /*184a0*/  MOV R0, c[0x0][0x32c] ;  /* 0x0000cb0000007a02 */ /* 0x000fe80000000f00 */
[----:B------:R-:W-:Y:S11]  /*184b0*/  ISETP.NE.AND P0, PT, R0, 0x1, PT ;  /* 0x000000010000780c */ /* 0x000ff60003f05270 */
[----:B------:R-:W-:Y:S02]  /*184c0*/  @!UPT UIADD3 URZ, URZ, URZ, URZ ;  /* 0x0000003f3f3ff290 */ /* 0x000fe4000fffe03f */
[----:B------:R-:W-:Y:S05]  /*184d0*/  @P0 IMAD.HI.U32 R0, R4, c[0x0][0x330], RZ ;  /* 0x0000cc0004000a27 */ /* 0x000fea00078e00ff */
[----:B------:R-:W-:Y:S02]  /*184e0*/  @P0 SHF.R.U32.HI R4, RZ, c[0x0][0x334], R0 ;  /* 0x0000cd00ff040a19 */ /* 0x000fe40000011600 */
.L_x_1978:
[----:B------:R-:W-:Y:S05]  /*184f0*/  BSYNC B0 ;  /* 0x0000000000007941 */ /* 0x000fea0003800000 */
.L_x_1976:
[----:B------:R-:W-:Y:S04]  /*18500*/  IMAD R149, R4, c[0x0][0x32c], -R149 ;  /* 0x0000cb0004957a24 */ /* 0x000fe800078e0a95 */
[----:B------:R-:W-:Y:S05]  /*18510*/  IMAD.IADD R4, R149, 0x1, -R224 ;  /* 0x0000000195047824 */ /* 0x000fea00078e0ae0 */
[----:B------:R-:W-:Y:S02]  /*18520*/  IADD3 R0, R4, c[0x0][0x32c], RZ ;  /* 0x0000cb0004007a10 */ /* 0x000fe40007ffe0ff */
[----:B------:R-:W-:Y:S02]  /*18530*/  IMNMX R151, R151, R4, !PT ;  /* 0x0000000497977217 */ /* 0x000fe40007800200 */
[----:B------:R-:W-:Y:S02]  /*18540*/  IMNMX R153, R153, R0, PT ;  /* 0x0000000099997217 */ /* 0x000fe40003800200 */
.L_x_1975:
        /* <DEDUP_REMOVED lines=22> */
[----:B------:R-:W-:Y:S02]  /*186b0*/  ISETP.GT.AND P0, PT, R151, 0x9, P0 ;  /* 0x000000099700780c */ /* 0x000fe40000704270 */
[----:B------:R-:W-:Y:S02]  /*186c0*/  FSEL R17, R7, -INF , !P1 ;  /* 0xff80000007117808 */ /* 0x000fe40004800000 */
[----:B------:R-:W-:Y:S02]  /*186d0*/  ISETP.GT.AND P1, PT, R151, 0x8, P3 ;  /* 0x000000089700780c */ /* 0x000fe40001f24270 */
[C---:B------:R-:W-:Y:S01]  /*186e0*/  ISETP.LT.OR P0, PT, R153.reuse, 0xa, P0 ;  /* 0x0000000a9900780c */ /* 0x040fe20000701670 */
[----:B------:R-:W-:Y:S01]  /*186f0*/  LDSM.16.MT88.4 R184, [R211+0xb880] ;  /* 0x00b88000d3b8783b */ /* 0x000fe20000004200 */
[----:B------:R-:W-:Y:S02]  /*18700*/  ISETP.LT.OR P1, PT, R153, 0x9, P1 ;  /* 0x000000099900780c */ /* 0x000fe40000f21670 */
[----:B------:R-:W-:Y:S02]  /*18710*/  FMNMX.FTZ R4, R149, R2, !PT ;  /* 0x0000000295047209 */ /* 0x000fe40007810000 */
[----:B------:R-:W-:Y:S02]  /*18720*/  PLOP3.LUT P2, PT, PT, PT, UP0, 0x80, 0x0 ;  /* 0x000000000000781c */ /* 0x000fe40003f4f008 */
[----:B------:R-:W-:Y:S01]  /*18730*/  FSEL R9, R10, -INF , !P1 ;  /* 0xff8000000a097808 */ /* 0x000fe20004800000 */
[----:B------:R-:W-:Y:S01]  /*18740*/  LDSM.16.MT88.4 R188, [R206+0xb880] ;  /* 0x00b88000cebc783b */ /* 0x000fe20000004200 */
[----:B------:R-:W-:Y:S02]  /*18750*/  ISETP.GT.AND P2, PT, R151, 0x10, P2 ;  /* 0x000000109700780c */ /* 0x000fe40001744270 */
[----:B------:R-:W-:Y:S02]  /*18760*/  FSEL R11, R11, -INF , !P0 ;  /* 0xff8000000b0b7808 */ /* 0x000fe40004000000 */
[----:B------:R-:W-:Y:S02]  /*18770*/  PLOP3.LUT P0, PT, PT, PT, UP0, 0x80, 0x0 ;  /* 0x000000000000781c */ /* 0x000fe40003f0f008 */
[----:B------:R-:W-:Y:S02]  /*18780*/  FMNMX.FTZ R4, R17, R4, !PT ;  /* 0x0000000411047209 */ /* 0x000fe40007810000 */
        /* <DEDUP_REMOVED lines=16> */
[----:B------:R-:W-:Y:S02]  /*18890*/  FSEL R157, R18, -INF , !P1 ;  /* 0xff800000129d7808 */ /* 0x000fe40004800000 */
        /* <DEDUP_REMOVED lines=17> */
[----:B------:R-:W-:Y:S01]  /*189b0*/  FMUL.FTZ R6, R3, c[0x0][0x2d0] ;  /* 0x0000b40003067a20 */ /* 0x000fe20000410000 */
[----:B------:R-:W-:Y:S01]  /*189c0*/  MUFU.EX2 R15, R15 ;  /* 0x0000000f000f7308 */ /* 0x000fe20000000800 */
[--C-:B------:R-:W-:Y:S02]  /*189d0*/  FFMA.FTZ R14, R154, c[0x0][0x2d0], -R163.reuse ;  /* 0x0000b4009a0e7a23 */ /* 0x100fe400000108a3 */
[--C-:B------:R-:W-:Y:S01]  /*189e0*/  FFMA.FTZ R193, R8, c[0x0][0x2d0], -R163.reuse ;  /* 0x0000b40008c17a23 */ /* 0x100fe200000108a3 */
[----:B------:R-:W-:Y:S01]  /*189f0*/  LDSM.16.MT88.4 R152, [R206+0x8080] ;  /* 0x00808000ce98783b */ /* 0x000fe20000004200 */
[--C-:B------:R-:W-:Y:S02]  /*18a00*/  FFMA.FTZ R229, R164, c[0x0][0x2d0], -R163.reuse ;  /* 0x0000b400a4e57a23 */ /* 0x100fe400000108a3 */
[--C-:B------:R-:W-:Y:S02]  /*18a10*/  FFMA.FTZ R230, R162, c[0x0][0x2d0], -R163.reuse ;  /* 0x0000b400a2e67a23 */ /* 0x100fe400000108a3 */
[--C-:B------:R-:W-:Y:S01]  /*18a20*/  FFMA.FTZ R231, R160, c[0x0][0x2d0], -R163.reuse ;  /* 0x0000b400a0e77a23 */ /* 0x100fe200000108a3 */
[----:B------:R-:W2:Y:S01]  /*18a30*/  MUFU.EX2 R3, R6 ;  /* 0x0000000600037308 */ /* 0x000ea20000000800 */
[----:B------:R-:W-:Y:S01]  /*18a40*/  FFMA.FTZ R163, R158, c[0x0][0x2d0], -R163 ;  /* 0x0000b4009ea37a23 */ /* 0x000fe200000108a3 */
[----:B------:R-:W-:Y:S01]  /*18a50*/  LDSM.16.MT88.4 R164, [R206+0x9880] ;  /* 0x00988000cea4783b */ /* 0x000fe20000004200 */
        /* <DEDUP_REMOVED lines=10> */
[----:B------:R-:W3:Y:S01]  /*18b00*/  LDSM.16.MT88.4 R148, [R211+0x8080] ;  /* 0x00808000d394783b */ /* 0x000ee20000004200 */
[----:B------:R-:W-:Y:S02]  /*18b10*/  FMUL.FTZ R2, R5, c[0x0][0x2d0] ;  /* 0x0000b40005027a20 */ /* 0x000fe40000410000 */
[--C-:B------:R-:W-:Y:S02]  /*18b20*/  FFMA.FTZ R227, R17, c[0x0][0x2d0], -R156.reuse ;  /* 0x0000b40011e37a23 */ /* 0x100fe4000001089c */
[--C-:B------:R-:W-:Y:S02]  /*18b30*/  FFMA.FTZ R195, R9, c[0x0][0x2d0], -R156.reuse ;  /* 0x0000b40009c37a23 */ /* 0x100fe4000001089c */
[--C-:B------:R-:W-:Y:S02]  /*18b40*/  FFMA.FTZ R194, R11, c[0x0][0x2d0], -R156.reuse ;  /* 0x0000b4000bc27a23 */ /* 0x100fe4000001089c */
        /* <DEDUP_REMOVED lines=10> */
[----:B------:R-:W-:Y:S02]  /*18bf0*/  FMUL.FTZ R137, R3, R137 ;  /* 0x0000008903897220 */ /* 0x000fe40000410000 */
[--C-:B------:R-:W-:Y:S02]  /*18c00*/  FFMA.FTZ R233, R161, c[0x0][0x2d0], -R156.reuse ;  /* 0x0000b400a1e97a23 */ /* 0x100fe4000001089c */
[--C-:B------:R-:W-:Y:S01]  /*18c10*/  FFMA.FTZ R234, R159, c[0x0][0x2d0], -R156.reuse ;  /* 0x0000b4009fea7a23 */ /* 0x100fe2000001089c */
[----:B------:R-:W-:Y:S01]  /*18c20*/  MUFU.EX2 R228, R228 ;  /* 0x000000e400e47308 */ /* 0x000fe20000000800 */
[--C-:B------:R-:W-:Y:S02]  /*18c30*/  FFMA.FTZ R235, R157, c[0x0][0x2d0], -R156.reuse ;  /* 0x0000b4009deb7a23 */ /* 0x100fe4000001089c */
[----:B------:R-:W-:Y:S02]  /*18c40*/  FFMA.FTZ R156, R13, c[0x0][0x2d0], -R156 ;  /* 0x0000b4000d9c7a23 */ /* 0x000fe4000001089c */
[C---:B----4-:R-:W-:Y:S02]  /*18c50*/  FMUL.FTZ R6, R2.reuse, R146 ;  /* 0x0000009202067220 */ /* 0x050fe40000410000 */
[C---:B------:R-:W-:Y:S02]  /*18c60*/  FMUL.FTZ R7, R2.reuse, R147 ;  /* 0x0000009302077220 */ /* 0x040fe40000410000 */
[----:B------:R-:W2:Y:S01]  /*18c70*/  LDSM.16.MT88.4 R144, [R205+0x8080] ;  /* 0x00808000cd90783b */ /* 0x000ea20000004200 */
[----:B------:R-:W4:Y:S01]  /*18c80*/  MUFU.EX2 R227, R227 ;  /* 0x000000e300e37308 */ /* 0x000f220000000800 */
[C---:B------:R-:W-:Y:S02]  /*18c90*/  FMUL.FTZ R10, R2.reuse, R142 ;  /* 0x0000008e020a7220 */ /* 0x040fe40000410000 */
[C---:B------:R-:W-:Y:S01]  /*18ca0*/  FMUL.FTZ R11, R2.reuse, R143 ;  /* 0x0000008f020b7220 */ /* 0x040fe20000410000 */
[----:B-1----:R-:W-:Y:S01]  /*18cb0*/  F2FP.BF16.PACK_AB R18, R193, R14 ;  /* 0x0000000ec112723e */ /* 0x002fe200000010ff */
[C---:B------:R-:W-:Y:S02]  /*18cc0*/  FMUL.FTZ R134, R2.reuse, R134 ;  /* 0x0000008602867220 */ /* 0x040fe40000410000 */
[----:B------:R-:W1:Y:S01]  /*18cd0*/  LDSM.16.MT88.4 R140, [R204+0x8080] ;  /* 0x00808000cc8c783b */ /* 0x000e620000004200 */
[C---:B------:R-:W-:Y:S02]  /*18ce0*/  FMUL.FTZ R135, R2.reuse, R135 ;  /* 0x0000008702877220 */ /* 0x040fe40000410000 */
        /* <DEDUP_REMOVED lines=8> */
[----:B------:R-:W-:Y:S01]  /*18d70*/  FMUL.FTZ R24, R3, R24 ;  /* 0x0000001803187220 */ /* 0x000fe20000410000 */
[----:B----4-:R-:W-:Y:S01]  /*18d80*/  F2FP.BF16.PACK_AB R17, R227, R228 ;  /* 0x000000e4e311723e */ /* 0x010fe200000010ff */
        /* <DEDUP_REMOVED lines=12> */
[----:B-----5:R-:W-:Y:S01]  /*18e50*/  F2FP.BF16.PACK_AB R19, R194, R195 ;  /* 0x000000c3c213723e */ /* 0x020fe200000010ff */
[C---:B------:R-:W-:Y:S02]  /*18e60*/  FMUL.FTZ R35, R2.reuse, R35 ;  /* 0x0000002302237220 */ /* 0x040fe40000410000 */
[C---:B------:R-:W-:Y:S02]  /*18e70*/  FMUL.FTZ R36, R3.reuse, R36 ;  /* 0x0000002403247220 */ /* 0x040fe40000410000 */
[C---:B------:R-:W-:Y:S01]  /*18e80*/  FMUL.FTZ R37, R3.reuse, R37 ;  /* 0x0000002503257220 */ /* 0x040fe20000410000 */
[----:B------:R-:W-:Y:S01]  /*18e90*/  MUFU.EX2 R229, R229 ;  /* 0x000000e500e57308 */ /* 0x000fe20000000800 */
[C---:B---3--:R-:W-:Y:S01]  /*18ea0*/  HMMA.16816.F32.BF16 R4, R16.reuse, R148, R4 ;  /* 0x000000941004723c */ /* 0x048fe20000041804 */
[----:B----4-:R-:W-:Y:S04]  /*18eb0*/  LDSM.16.MT88.4 R156, [R205+0x8880] ;  /* 0x00888000cd9c783b */ /* 0x010fe80000004200 */
[C---:B------:R-:W-:Y:S02]  /*18ec0*/  FMUL.FTZ R38, R2.reuse, R38 ;  /* 0x0000002602267220 */ /* 0x040fe40000410000 */
[C---:B------:R-:W-:Y:S01]  /*18ed0*/  FMUL.FTZ R39, R2.reuse, R39 ;  /* 0x0000002702277220 */ /* 0x040fe20000410000 */
[C---:B------:R-:W-:Y:S01]  /*18ee0*/  HMMA.16816.F32.BF16 R8, R16.reuse, R150, R8 ;  /* 0x000000961008723c */ /* 0x040fe20000041808 */
[----:B------:R-:W3:Y:S01]  /*18ef0*/  MUFU.EX2 R230, R230 ;  /* 0x000000e600e67308 */ /* 0x000ee20000000800 */
[----:B------:R-:W4:Y:S02]  /*18f00*/  LDSM.16.MT88.4 R148, [R211+0x9080] ;  /* 0x00908000d394783b */ /* 0x000f240000004200 */
[C---:B------:R-:W-:Y:S02]  /*18f10*/  FMUL.FTZ R40, R3.reuse, R40 ;  /* 0x0000002803287220 */ /* 0x040fe40000410000 */
[C---:B------:R-:W-:Y:S02]  /*18f20*/  FMUL.FTZ R41, R3.reuse, R41 ;  /* 0x0000002903297220 */ /* 0x040fe40000410000 */
[C---:B------:R-:W-:Y:S02]  /*18f30*/  HMMA.16816.F32.BF16 R132, R16.reuse, R152, R132 ;  /* 0x000000981084723c */ /* 0x040fe40000041884 */
[----:B-1----:R-:W-:Y:S02]  /*18f40*/  LDSM.16.MT88.4 R160, [R204+0x8880] ;  /* 0x00888000cca0783b */ /* 0x002fe40000004200 */
[C---:B------:R-:W-:Y:S01]  /*18f50*/  FMUL.FTZ R42, R2.reuse, R42 ;  /* 0x0000002a022a7220 */ /* 0x040fe20000410000 */
[----:B------:R-:W1:Y:S01]  /*18f60*/  MUFU.EX2 R231, R231 ;  /* 0x000000e700e77308 */ /* 0x000e620000000800 */
[C---:B------:R-:W-:Y:S02]  /*18f70*/  FMUL.FTZ R43, R2.reuse, R43 ;  /* 0x0000002b022b7220 */ /* 0x040fe40000410000 */
[C---:B------:R-:W-:Y:S02]  /*18f80*/  HMMA.16816.F32.BF16 R136, R16.reuse, R154, R136 ;  /* 0x0000009a1088723c */ /* 0x040fe40000041888 */
[----:B------:R-:W-:Y:S02]  /*18f90*/  LDSM.16.MT88.4 R152, [R206+0x8880] ;  /* 0x00888000ce98783b */ /* 0x000fe40000004200 */
[C---:B------:R-:W-:Y:S02]  /*18fa0*/  FMUL.FTZ R44, R3.reuse, R44 ;  /* 0x0000002c032c7220 */ /* 0x040fe40000410000 */
[C---:B------:R-:W-:Y:S01]  /*18fb0*/  FMUL.FTZ R45, R3.reuse, R45 ;  /* 0x0000002d032d7220 */ /* 0x040fe20000410000 */
[----:B------:R-:W-:Y:S01]  /*18fc0*/  MUFU.EX2 R233, R233 ;  /* 0x000000e900e97308 */ /* 0x000fe20000000800 */
[C---:B--2---:R-:W-:Y:S04]  /*18fd0*/  HMMA.16816.F32.BF16 R20, R16.reuse, R144, R20 ;  /* 0x000000901014723c */ /* 0x044fe80000041814 */
[C---:B------:R-:W-:Y:S02]  /*18fe0*/  FMUL.FTZ R46, R2.reuse, R46 ;  /* 0x0000002e022e7220 */ /* 0x040fe40000410000 */
[C---:B------:R-:W-:Y:S02]  /*18ff0*/  FMUL.FTZ R47, R2.reuse, R47 ;  /* 0x0000002f022f7220 */ /* 0x040fe40000410000 */
[C---:B------:R-:W-:Y:S01]  /*19000*/  HMMA.16816.F32.BF16 R24, R16.reuse, R146, R24 ;  /* 0x000000921018723c */ /* 0x040fe20000041818 */
[----:B------:R-:W2:Y:S01]  /*19010*/  LDSM.16.MT88.4 R144, [R206+0x9080] ;  /* 0x00908000ce90783b */ /* 0x000ea20000004200 */
[----:B------:R-:W5:Y:S02]  /*19020*/  MUFU.EX2 R234, R234 ;  /* 0x000000ea00ea7308 */ /* 0x000f640000000800 */
[C---:B------:R-:W-:Y:S02]  /*19030*/  FMUL.FTZ R48, R3.reuse, R48 ;  /* 0x0000003003307220 */ /* 0x040fe40000410000 */
[C---:B------:R-:W-:Y:S02]  /*19040*/  FMUL.FTZ R49, R3.reuse, R49 ;  /* 0x0000003103317220 */ /* 0x040fe40000410000 */
[C---:B------:R-:W-:Y:S04]  /*19050*/  HMMA.16816.F32.BF16 R28, R16.reuse, R140, R28 ;  /* 0x0000008c101c723c */ /* 0x040fe8000004181c */
[C---:B------:R-:W-:Y:S01]  /*19060*/  FMUL.FTZ R50, R2.reuse, R50 ;  /* 0x0000003202327220 */ /* 0x040fe20000410000 */
[----:B------:R-:W1:Y:S01]  /*19070*/  MUFU.EX2 R235, R235 ;  /* 0x000000eb00eb7308 */ /* 0x000e620000000800 */
[C---:B------:R-:W-:Y:S02]  /*19080*/  FMUL.FTZ R51, R2.reuse, R51 ;  /* 0x0000003302337220 */ /* 0x040fe40000410000 */
[C---:B------:R-:W-:Y:S01]  /*19090*/  HMMA.16816.F32.BF16 R32, R16.reuse, R142, R32 ;  /* 0x0000008e1020723c */ /* 0x040fe20000041820 */
[----:B------:R-:W1:Y:S03]  /*190a0*/  LDSM.16.MT88.4 R140, [R205+0x9080] ;  /* 0x00908000cd8c783b */ /* 0x000e660000004200 */
        /* <DEDUP_REMOVED lines=120> */
[----:B---3--:R-:W-:Y:S01]  /*19830*/  F2FP.BF16.PACK_AB R16, R230, R229 ;  /* 0x000000e5e610723e */ /* 0x008fe200000010ff */
[----:B------:R-:W-:Y:S01]  /*19840*/  FADD.FTZ R14, R14, R15 ;  /* 0x0000000f0e0e7221 */ /* 0x000fe20000010000 */
[----:B------:R-:W-:Y:S03]  /*19850*/  F2FP.BF16.PACK_AB R18, R232, R231 ;  /* 0x000000e7e812723e */ /* 0x000fe600000010ff */
[----:B-----5:R-:W-:Y:S01]  /*19860*/  F2FP.BF16.PACK_AB R17, R234, R233 ;  /* 0x000000e9ea11723e */ /* 0x020fe200000010ff */
[----:B------:R-:W-:Y:S01]  /*19870*/  FADD.FTZ R195, R195, R228 ;  /* 0x000000e4c3c37221 */ /* 0x000fe20000010000 */
[----:B------:R-:W-:Y:S01]  /*19880*/  F2FP.BF16.PACK_AB R19, R236, R235 ;  /* 0x000000ebec13723e */ /* 0x000fe200000010ff */
[----:B------:R-:W-:Y:S02]  /*19890*/  FADD.FTZ R14, R193, R14 ;  /* 0x0000000ec10e7221 */ /* 0x000fe40000010000 */
[----:B------:R-:W-:Y:S02]  /*198a0*/  FADD.FTZ R194, R194, R195 ;  /* 0x000000c3c2c27221 */ /* 0x000fe40000010000 */
[----:B------:R-:W-:Y:S02]  /*198b0*/  FADD.FTZ R229, R229, R14 ;  /* 0x0000000ee5e57221 */ /* 0x000fe40000010000 */
[C---:B----4-:R-:W-:Y:S01]  /*198c0*/  HMMA.16816.F32.BF16 R144, R16.reuse, R148, R4 ;  /* 0x000000941090723c */ /* 0x050fe20000041804 */
        /* <DEDUP_REMOVED lines=14> */
[C---:B------:R-:W-:Y:S08]  /*199b0*/  HMMA.16816.F32.BF16 R20, R16.reuse, R156, R20 ;  /* 0x0000009c1014723c */ /* 0x040ff00000041814 */
[C---:B------:R-:W-:Y:S01]  /*199c0*/  HMMA.16816.F32.BF16 R24, R16.reuse, R158, R24 ;  /* 0x0000009e1018723c */ /* 0x040fe20000041818 */
[----:B------:R-:W5:Y:S07]  /*199d0*/  LDSM.16.MT88.4 R156, [R204+0xb880] ;  /* 0x00b88000cc9c783b */ /* 0x000f6e0000004200 */
        /* <DEDUP_REMOVED lines=27> */
.L_x_1970:
        /* <DEDUP_REMOVED lines=155> */
.L_x_1873:
        /* <DEDUP_REMOVED lines=197> */
.L_x_1981:
        /* <DEDUP_REMOVED lines=157> */
.L_x_1983:
[----:B--234-:R-:W-:Y:S05]  /*1bb60*/  BSYNC B0 ;  /* 0x0000000000007941 */ /* 0x01cfea0003800000 */
.L_x_1982:
        /* <DEDUP_REMOVED lines=30> */
.L_x_1985:
[----:B------:R-:W-:Y:S05]  /*1bd50*/  BSYNC B0 ;  /* 0x0000000000007941 */ /* 0x000fea0003800000 */
.L_x_1984:
        /* <DEDUP_REMOVED lines=30> */
.L_x_1987:
[----:B------:R-:W-:Y:S05]  /*1bf40*/  BSYNC B0 ;  /* 0x0000000000007941 */ /* 0x000fea0003800000 */
.L_x_1986:
        /* <DEDUP_REMOVED lines=31> */
.L_x_1980:
        /* <DEDUP_REMOVED lines=31> */
.L_x_1988:
        /* <DEDUP_REMOVED lines=43> */
.L_x_1990:
[----:B------:R-:W-:Y:S05]  /*1c5e0*/  BSYNC B0 ;  /* 0x0000000000007941 */ /* 0x000fea0003800000 */
.L_x_1989:
        /* <DEDUP_REMOVED lines=77> */
.L_x_1992:
[----:B------:R-:W-:Y:S05]  /*1cac0*/  BSYNC B0 ;  /* 0x0000000000007941 */ /* 0x000fea0003800000 */
.L_x_1991:
        /* <DEDUP_REMOVED lines=27> */
.L_x_1994:
[----:B------:R-:W-:Y:S05]  /*1cc80*/  BSYNC B0 ;  /* 0x0000000000007941 */ /* 0x000fea0003800000 */
.L_x_1993:
        /* <DEDUP_REMOVED lines=27> */
.L_x_1996:
[----:B------:R-:W-:Y:S05]  /*1ce40*/  BSYNC B0 ;  /* 0x0000000000007941 */ /* 0x000fea0003800000 */
.L_x_1995:
        /* <DEDUP_REMOVED lines=28> */
.L_x_1997:
        /* <DEDUP_REMOVED lines=15> */
.L_x_3086:


//--------------------- .text._ZN7cutlass13device_kernelIN5flash19enable_sm80_to_sm89INS1_16FlashAttnFwdSm80INS1_25CollectiveMainloopFwdSm80ILi8ELi1ELb1EN4cute5tupleIJNS5_1CILi128EEENS7_ILi64EEENS7_ILi256EEEEEELi256ENS_10bfloat16_tEfNS_4arch4Sm80ELb1ELb0ELb0ELb0ELb0ELb0ELb1ELb0EEENS1_21CollectiveEpilogueFwdINS6_IJS8_SA_S9_EEENS6_IJNS7_ILi1EEESI_SI_EEESC_SE_Li256ELb0ELb1ELb0ELb0EEENS1_30DynamicPersistentTileSchedulerILi256ELi256ELb0ELb1ELb0EEEEEEEEEvNT_6ParamsE --------------------------
	.section	.text._ZN7cutlass13device_kernelIN5flash19enable_sm80_to_sm89INS1_16FlashAttnFwdSm80INS1_25CollectiveMainloopFwdSm80ILi8ELi1ELb1EN4cute5tupleIJNS5_1CILi128EEENS7_ILi64EEENS7_ILi256EEEEEELi256ENS_10bfloat16_tEfNS_4arch4Sm80ELb1ELb0ELb0ELb0ELb0ELb0ELb1ELb0EEENS1_21CollectiveEpilogueFwdINS6_IJS8_SA_S9_EEENS6_IJNS7_ILi1EEESI_SI_EEESC_SE_Li256ELb0ELb1ELb0ELb0EEENS1_30DynamicPersistentTileSchedulerILi256ELi256ELb0ELb1ELb0EEEEEEEEEvNT_6ParamsE,"ax",@progbits
	.sectioninfo	@"SHI_REGISTERS=255"
	.align	128
.text._ZN7cutlass13device_kernelIN5flash19enable_sm80_to_sm89INS1_16FlashAttnFwdSm80INS1_25CollectiveMainloopFwdSm80ILi8ELi1ELb1EN4cute5tupleIJNS5_1CILi128EEENS7_ILi64EEENS7_ILi256EEEEEELi256ENS_10bfloat16_tEfNS_4arch4Sm80ELb1ELb0ELb0ELb0ELb0ELb0ELb1ELb0EEENS1_21CollectiveEpilogueFwdINS6_IJS8_SA_S9_EEENS6_IJNS7_ILi1EEESI_SI_EEESC_SE_Li256ELb0ELb1ELb0ELb0EEENS1_30DynamicPersistentTileSchedulerILi256ELi256ELb0ELb1ELb0EEEEEEEEEvNT_6ParamsE:
        .type           _ZN7cutlass13device_kernelIN5flash19enable_sm80_to_sm89INS1_16FlashAttnFwdSm80INS1_25CollectiveMainloopFwdSm80ILi8ELi1ELb1EN4cute5tupleIJNS5_1CILi128EEENS7_ILi64EEENS7_ILi256EEEEEELi256ENS_10bfloat16_tEfNS_4arch4Sm80ELb1ELb0ELb0ELb0ELb0ELb0ELb1ELb0EEENS1_21CollectiveEpilogueFwdINS6_IJS8_SA_S9_EEENS6_IJNS7_ILi1EEESI_SI_EEESC_SE_Li256ELb0ELb1ELb0ELb0EEENS1_30DynamicPersistentTileSchedulerILi256ELi256ELb0ELb1ELb0EEEEEEEEEvNT_6ParamsE,@function
        .size           _ZN7cutlass13device_kernelIN5flash19enable_sm80_to_sm89INS1_16FlashAttnFwdSm80INS1_25CollectiveMainloopFwdSm80ILi8ELi1ELb1EN4cute5tupleIJNS5_1CILi128EEENS7_ILi64EEENS7_ILi256EEEEEELi256ENS_10bfloat16_tEfNS_4arch4Sm80ELb1ELb0ELb0ELb0ELb0ELb0ELb1ELb0EEENS1_21CollectiveEpilogueFwdINS6_IJS8_SA_S9_EEENS6_IJNS7_ILi1EEESI_SI_EEESC_SE_Li256ELb0ELb1ELb0ELb0EEENS1_30DynamicPersistentTileSchedulerILi256ELi256ELb0ELb1ELb0EEEEEEEEEvNT_6ParamsE,(.L_x_3087 - _ZN7cutlass13device_kernelIN5flash19enable_sm80_to_sm89INS1_16FlashAttnFwdSm80INS1_25CollectiveMainloopFwdSm80ILi8ELi1ELb1EN4cute5tupleIJNS5_1CILi128EEENS7_ILi64EEENS7_ILi256EEEEEELi256ENS_10bfloat16_tEfNS_4arch4Sm80ELb1ELb0ELb0ELb0ELb0ELb0ELb1ELb0EEENS1_21CollectiveEpilogueFwdINS6_IJS8_SA_S9_EEENS6_IJNS7_ILi1EEESI_SI_EEESC_SE_Li256ELb0ELb1ELb0ELb0EEENS1_30DynamicPersistentTileSchedulerILi256ELi256ELb0ELb1ELb0EEEEEEEEEvNT_6ParamsE)
        .other          _ZN7cutlass13device_kernelIN5flash19enable_sm80_to_sm89INS1_16FlashAttnFwdSm80INS1_25CollectiveMainloopFwdSm80ILi8ELi1ELb1EN4cute5tupleIJNS5_1CILi128EEENS7_ILi64EEENS7_ILi256EEEEEELi256ENS_10bfloat16_tEfNS_4arch4Sm80ELb1ELb0ELb0ELb0ELb0ELb0ELb1ELb0EEENS1_21CollectiveEpilogueFwdINS6_IJS8_SA_S9_EEENS6_IJNS7_ILi1EEESI_SI_EEESC_SE_Li256ELb0ELb1ELb0ELb0EEENS1_30DynamicPersistentTileSchedulerILi256ELi256ELb0ELb1ELb0EEEEEEEEEvNT_6ParamsE,@"STO_CUDA_ENTRY STV_DEFAULT"
_ZN7cutlass13device_kernelIN5flash19enable_sm80_to_sm89INS1_16FlashAttnFwdSm80INS1_25CollectiveMainloopFwdSm80ILi8ELi1ELb1EN4cute5tupleIJNS5_1CILi128EEENS7_ILi64EEENS7_ILi256EEEEEELi256ENS_10bfloat16_tEfNS_4arch4Sm80ELb1ELb0ELb0ELb0ELb0ELb0ELb1ELb0EEENS1_21CollectiveEpilogueFwdINS6_IJS8_SA_S9_EEENS6_IJNS7_ILi1EEESI_SI_EEESC_SE_Li256ELb0ELb1ELb0ELb0EEENS1_30DynamicPersistentTileSchedulerILi256ELi256ELb0ELb1ELb0EEEEEEEEEvNT_6ParamsE:
        /* <DEDUP_REMOVED lines=191> */
.L_x_2039:
        /* <DEDUP_REMOVED lines=19> */
.L_x_1999:
[----:B------:R-:W-:-:S04]  /*0d20*/  MOV R0, c[0x0][0x554] ;  /* 0x0001550000007a02 */ /* 0x000fc80000000f00 */
[----:B------:R-:W-:Y:S02]  /*0d30*/  ISETP.NE.AND P0, PT, R0, 0x1, PT ;  /* 0x000000010000780c */ /* 0x000fe40003f05270 */
[----:B------:R-:W-:-:S11]  /*0d40*/  MOV R0, R2 ;  /* 0x0000000200007202 */ /* 0x000fd60000000f00 */
[----:B------:R-:W-:-:S05]  /*0d50*/  @P0 IMAD.HI.U32 R4, R2, c[0x0][0x558], RZ ;  /* 0x0001560002040a27 */ /* 0x000fca00078e00ff */
[----:B------:R-:W-:-:S05]  /*0d60*/  @P0 SHF.R.U32.HI R0, RZ, c[0x0][0x55c], R4 ;  /* 0x00015700ff000a19 */ /* 0x000fca0000011604 */
[----:B------:R-:W-:Y:S02]  /*0d70*/  IMAD R4, R0, c[0x0][0x554], RZ ;  /* 0x0001550000047a24 */ /* 0x000fe400078e02ff */
.L_x_2000:
[----:B------:R-:W-:Y:S05]  /*0d80*/  BSYNC B0 ;  /* 0x0000000000007941 */ /* 0x000fea0003800000 */
.L_x_1998:
        /* <DEDUP_REMOVED lines=195> */
[----:B------:R-:W3:Y:S01]  /*19c0*/  LDL R86, [R1] ;  /* 0x0000000001567983 */ /* 0x000ee20000100800 */
        /* <DEDUP_REMOVED lines=13> */
[----:B------:R-:W3:Y:S04]  /*1aa0*/  LDL R87, [R1+0x2c] ;  /* 0x00002c0001577983 */ /* 0x000ee80000100800 */
        /* <DEDUP_REMOVED lines=54> */
[----:B------:R-:W-:-:S03]  /*1e10*/  IADD3 R7, R7, 0x60, RZ ;  /* 0x0000006007077810 */ /* 0x000fc60007ffe0ff */
[----:B-----5:R-:W5:Y:S01]  /*1e20*/  LDL R18, [R1+0x8] ;  /* 0x0000080001127983 */ /* 0x020f620000100800 */
[----:B-1----:R-:W-:-:S04]  /*1e30*/  @!P1 LEA R16, P0, R50, R0, 0x1 ;  /* 0x0000000032109211 */ /* 0x002fc800078008ff */
[----:B--2---:R-:W-:Y:S02]  /*1e40*/  @!P1 LEA.HI.X R17, R50, R2, R51, 0x1, P0 ;  /* 0x0000000232119211 */ /* 0x004fe400000f0c33 */
[----:B------:R-:W-:-:S04]  /*1e50*/  @!P1 LEA R14, P0, R47, R0, 0x1 ;  /* 0x000000002f0e9211 */ /* 0x000fc800078008ff */
[----:B------:R-:W-:Y:S02]  /*1e60*/  @!P1 LEA.HI.X R15, R47, R2, R34, 0x1, P0 ;  /* 0x000000022f0f9211 */ /* 0x000fe400000f0c22 */
[----:B------:R-:W-:-:S13]  /*1e70*/  ISETP.GE.AND P0, PT, R31, c[0x0][0x198], PT ;  /* 0x000066001f007a0c */ /* 0x000fda0003f06270 */
[----:B------:R1:W-:Y:S01]  /*1e80*/  @!P2 LDGSTS.E.BYPASS.LTC128B.128 [R82+0xd100], [R8.64], !P0 ;  /* 0x0d1000000852afae */ /* 0x0003e2000c101d46 */
[----:B---3--:R-:W-:-:S03]  /*1e90*/  @!P1 LEA R12, P0, R30, R0, 0x1 ;  /* 0x000000001e0c9211 */ /* 0x008fc600078008ff */
        /* <DEDUP_REMOVED lines=16> */
[----:B------:R-:W4:Y:S01]  /*1fa0*/  LDL R13, [R1+0x54] ;  /* 0x00005400010d7983 */ /* 0x000f220000100800 */
[----:B------:R-:W-:-:S03]  /*1fb0*/  ISETP.GE.AND P2, PT, R31, c[0x0][0x198], PT ;  /* 0x000066001f007a0c */ /* 0x000fc60003f46270 */
[----:B------:R-:W2:Y:S10]  /*1fc0*/  LDL R12, [R1+0x50] ;  /* 0x00005000010c7983 */ /* 0x000eb40000100800 */
        /* <DEDUP_REMOVED lines=31> */
[C---:B------:R-:W-:Y:S02]  /*21c0*/  IMAD.WIDE.U32 R10, R5.reuse, c[0x0][0x1e0], RZ ;  /* 0x00007800050a7a25 */ /* 0x040fe400078e00ff */
[----:B------:R1:W-:Y:S04]  /*21d0*/  @P1 LDGSTS.E.BYPASS.LTC128B.128 [R82+0x12100], [R2.64+0x80], !P5 ;  /* 0x1210008002521fae */ /* 0x0003e8000e901d46 */
[----:B------:R1:W-:Y:S04]  /*21e0*/  @P1 LDGSTS.E.BYPASS.LTC128B.128 [R82+0x14100], [R2.64+0x100], !P4 ;  /* 0x1410010002521fae */ /* 0x0003e8000e101d46 */
[----:B------:R1:W-:Y:S01]  /*21f0*/  @P1 LDGSTS.E.BYPASS.LTC128B.128 [R82+0x16100], [R2.64+0x180], !P3 ;  /* 0x1610018002521fae */ /* 0x0003e2000d901d46 */
[----:B------:R-:W-:Y:S01]  /*2200*/  @P0 IADD3 R0, P1, R0, R10, RZ ;  /* 0x0000000a00000210 */ /* 0x000fe20007f3e0ff */
[----:B-1----:R-:W-:-:S05]  /*2210*/  IMAD R2, R5, c[0x0][0x1e4], RZ ;  /* 0x0000790005027a24 */ /* 0x002fca00078e02ff */
[----:B------:R-:W-:Y:S02]  /*2220*/  @P0 IADD3.X R4, R4, R11, R2, P1, !PT ;  /* 0x0000000b04040210 */ /* 0x000fe40000ffe402 */
[----:B------:R-:W5:Y:S01]  /*2230*/  LDL R11, [R1+0x3c] ;  /* 0x00003c00010b7983 */ /* 0x000f620000100800 */
        /* <DEDUP_REMOVED lines=10> */
[----:B------:R-:W-:-:S03]  /*22e0*/  LEA R0, P0, R4, R28, 0x6 ;  /* 0x0000001c04007211 */ /* 0x000fc600078030ff */
[----:B------:R-:W0:Y:S01]  /*22f0*/  LDGDEPBAR ;  /* 0x00000000000079af */ /* 0x000e220000000000 */
[----:B------:R-:W-:Y:S01]  /*2300*/  LEA.HI.X R4, R4, R27, R7, 0x6, P0 ;  /* 0x0000001b04047211 */ /* 0x000fe200000f3407 */
[----:B------:R-:W-:Y:S01]  /*2310*/  IMAD R7, R6, R80, c[0x0][0x1d0] ;  /* 0x0000740006077624 */ /* 0x000fe200078e0250 */
[----:B------:R-:W-:Y:S02]  /*2320*/  P2R R8, PR, RZ, 0x40 ;  /* 0x00000040ff087803 */ /* 0x000fe40000000000 */
[----:B-1----:R-:W-:Y:S01]  /*2330*/  LOP3.LUT R3, R22, 0x1, RZ, 0xc0, !PT ;  /* 0x0000000116037812 */ /* 0x002fe200078ec0ff */
[----:B------:R-:W-:-:S04]  /*2340*/  DEPBAR.LE SB0, 0x1 ;  /* 0x000080400000791a */ /* 0x000fc80000000000 */
[C---:B------:R-:W-:Y:S01]  /*2350*/  LEA R2, P0, R0.reuse, c[0x0][0x1f8], 0x1 ;  /* 0x00007e0000027a11 */ /* 0x040fe200078008ff */
[----:B------:R-:W-:Y:S01]  /*2360*/  BAR.SYNC.DEFER_BLOCKING 0x0 ;  /* 0x0000000000007b1d */ /* 0x000fe20000010000 */
[----:B------:R-:W-:Y:S02]  /*2370*/  ISETP.NE.U32.AND P6, PT, R3, 0x1, PT ;  /* 0x000000010300780c */ /* 0x000fe40003fc5070 */
[----:B------:R-:W-:Y:S01]  /*2380*/  LEA.HI.X R3, R0, c[0x0][0x1fc], R4, 0x1, P0 ;  /* 0x00007f0000037a11 */ /* 0x000fe200000f0c04 */
[----:B------:R-:W-:Y:S02]  /*2390*/  IMAD.IADD R0, R7, 0x1, -R46 ;  /* 0x0000000107007824 */ /* 0x000fe400078e0a2e */
[----:B------:R-:W1:Y:S02]  /*23a0*/  S2R R46, SR_TID.X ;  /* 0x00000000002e7919 */ /* 0x000e640000002100 */
[----:B-1----:R-:W-:-:S04]  /*23b0*/  SHF.R.S32.HI R15, RZ, 0x1f, R46 ;  /* 0x0000001fff0f7819 */ /* 0x002fc8000001142e */
[----:B------:R-:W-:-:S04]  /*23c0*/  LEA.HI R15, R15, R46, RZ, 0x5 ;  /* 0x0000002e0f0f7211 */ /* 0x000fc800078f28ff */
[----:B------:R-:W-:Y:S01]  /*23d0*/  SHF.R.S32.HI R15, RZ, 0x5, R15 ;  /* 0x00000005ff0f7819 */ /* 0x000fe2000001140f */
[----:B---3--:R-:W-:Y:S04]  /*23e0*/  LDSM.16.M88.4 R172, [R14] ;  /* 0x000000000eac783b */ /* 0x008fe80000000200 */
[----:B------:R-:W-:Y:S01]  /*23f0*/  IMAD R15, R15, 0x800, R248 ;  /* 0x000008000f0f7824 */ /* 0x000fe200078e02f8 */
[----:B------:R-:W-:Y:S04]  /*2400*/  LDSM.16.M88.4 R204, [R14+0x4000] ;  /* 0x004000000ecc783b */ /* 0x000fe80000000200 */
[----:B------:R-:W-:Y:S04]  /*2410*/  LDSM.16.M88.4 R168, [R15] ;  /* 0x000000000fa8783b */ /* 0x000fe80000000200 */
[----:B----4-:R-:W-:Y:S04]  /*2420*/  LDSM.16.M88.4 R192, [R13] ;  /* 0x000000000dc0783b */ /* 0x010fe80000000200 */
[----:B--2---:R-:W-:Y:S04]  /*2430*/  LDSM.16.M88.4 R196, [R12] ;  /* 0x000000000cc4783b */ /* 0x004fe80000000200 */
        /* <DEDUP_REMOVED lines=12> */
[----:B------:R-:W-:-:S02]  /*2500*/  IMAD.MOV.U32 R5, RZ, RZ, c[0x0][0x208] ;  /* 0x00008200ff057624 */ /* 0x000fc400078e00ff */
[----:B------:R-:W-:-:S03]  /*2510*/  IMAD.MOV.U32 R10, RZ, RZ, c[0x0][0x20c] ;  /* 0x00008300ff0a7624 */ /* 0x000fc600078e00ff */
[----:B------:R-:W-:-:S04]  /*2520*/  LEA R4, P0, R5, R2, 0x6 ;  /* 0x0000000205047211 */ /* 0x000fc800078030ff */
[----:B------:R-:W-:Y:S01]  /*2530*/  LEA.HI.X R5, R5, R3, R10, 0x6, P0 ;  /* 0x0000000305057211 */ /* 0x000fe200000f340a */
[----:B------:R-:W-:-:S04]  /*2540*/  DEPBAR.LE SB0, 0x0 ;  /* 0x000080000000791a */ /* 0x000fc80000000000 */
[----:B------:R-:W-:Y:S01]  /*2550*/  BAR.SYNC.DEFER_BLOCKING 0x0 ;  /* 0x0000000000007b1d */ /* 0x000fe20000010000 */
[----:B------:R-:W-:Y:S02]  /*2560*/  ISETP.LT.OR P0, PT, R0, 0x1, P6 ;  /* 0x000000010000780c */ /* 0x000fe40003701670 */
[C---:B------:R-:W-:Y:S02]  /*2570*/  LOP3.LUT P2, RZ, R22.reuse, 0x2, RZ, 0xc0, !PT ;  /* 0x0000000216ff7812 */ /* 0x040fe4000784c0ff */
[----:B------:R-:W-:Y:S01]  /*2580*/  LOP3.LUT P1, RZ, R22, 0x4, RZ, 0xc0, !PT ;  /* 0x0000000416ff7812 */ /* 0x000fe2000782c0ff */
[----:B------:R-:W-:Y:S04]  /*2590*/  LDSM.16.M88.4 R12, [R249] ;  /* 0x00000000f90c783b */ /* 0x000fe80000000200 */
[----:B------:R-:W1:Y:S04]  /*25a0*/  LDSM.16.M88.4 R24, [R249+0x800] ;  /* 0x00080000f918783b */ /* 0x000e680000000200 */
[----:B------:R-:W2:Y:S04]  /*25b0*/  LDSM.16.M88.4 R28, [R249+0x1000] ;  /* 0x00100000f91c783b */ /* 0x000ea80000000200 */
[----:B------:R-:W3:Y:S04]  /*25c0*/  LDSM.16.M88.4 R32, [R249+0x1800] ;  /* 0x00180000f920783b */ /* 0x000ee80000000200 */
[----:B-----5:R-:W-:Y:S04]  /*25d0*/  LDSM.16.M88.4 R40, [R18] ;  /* 0x000000001228783b */ /* 0x020fe80000000200 */
[----:B------:R-:W4:Y:S04]  /*25e0*/  LDSM.16.M88.4 R52, [R17] ;  /* 0x000000001134783b */ /* 0x000f280000000200 */
[----:B------:R-:W2:Y:S01]  /*25f0*/  LDSM.16.M88.4 R60, [R16] ;  /* 0x00000000103c783b */ /* 0x000ea20000000200 */
[----:B------:R-:W-:-:S02]  /*2600*/  P2R R9, PR, RZ, 0x20 ;  /* 0x00000020ff097803 */ /* 0x000fc40000000000 */
[C---:B------:R-:W-:Y:S01]  /*2610*/  ISETP.LT.OR P6, PT, R0.reuse, 0x21, P6 ;  /* 0x000000210000780c */ /* 0x040fe200037c1670 */
        /* <DEDUP_REMOVED lines=8> */
[C---:B------:R-:W-:Y:S02]  /*26a0*/  ISETP.LT.OR P2, PT, R0.reuse, 0x21, !P2 ;  /* 0x000000210000780c */ /* 0x040fe40005741670 */
[----:B------:R-:W-:-:S09]  /*26b0*/  ISETP.LT.OR P1, PT, R0, 0x21, !P1 ;  /* 0x000000210000780c */ /* 0x000fd20004f21670 */
[----:B------:R1:W-:Y:S01]  /*26c0*/  LDGSTS.E.BYPASS.LTC128B.128 [R82+0x4100], [R2.64+0x100], !P0 ;  /* 0x0410010002527fae */ /* 0x0003e2000c101d46 */
[----:B------:R-:W-:-:S04]  /*26d0*/  LOP3.LUT P0, RZ, R22, 0x8, RZ, 0xc0, !PT ;  /* 0x0000000816ff7812 */ /* 0x000fc8000780c0ff */
[C---:B------:R-:W-:Y:S02]  /*26e0*/  ISETP.LT.OR P5, PT, R0.reuse, 0x1, !P0 ;  /* 0x000000010000780c */ /* 0x040fe400047a1670 */
[----:B------:R-:W-:Y:S02]  /*26f0*/  ISETP.LT.OR P0, PT, R0, 0x21, !P0 ;  /* 0x000000210000780c */ /* 0x000fe40004701670 */
[----:B------:R-:W5:Y:S09]  /*2700*/  LDL R0, [R1+0x1c] ;  /* 0x00001c0001007983 */ /* 0x000f720000100800 */
[----:B------:R1:W-:Y:S04]  /*2710*/  LDGSTS.E.BYPASS.LTC128B.128 [R82+0x6100], [R2.64+0x180], !P5 ;  /* 0x0610018002527fae */ /* 0x0003e8000e901d46 */
[----:B------:R2:W-:Y:S04]  /*2720*/  LDGSTS.E.BYPASS.LTC128B.128 [R82+0x1100], [R4.64], !P6 ;  /* 0x0110000004527fae */ /* 0x0005e8000f101d46 */
[----:B------:R2:W-:Y:S04]  /*2730*/  LDGSTS.E.BYPASS.LTC128B.128 [R82+0x3100], [R4.64+0x80], !P2 ;  /* 0x0310008004527fae */ /* 0x0005e8000d101d46 */
[----:B------:R2:W-:Y:S04]  /*2740*/  LDGSTS.E.BYPASS.LTC128B.128 [R82+0x5100], [R4.64+0x100], !P1 ;  /* 0x0510010004527fae */ /* 0x0005e8000c901d46 */
[----:B------:R2:W-:Y:S04]  /*2750*/  LDGSTS.E.BYPASS.LTC128B.128 [R82+0x7100], [R4.64+0x180], !P0 ;  /* 0x0710018004527fae */ /* 0x0005e8000c101d46 */
[----:B-1----:R-:W5:Y:S04]  /*2760*/  LDL R3, [R1+0x24] ;  /* 0x0000240001037983 */ /* 0x002f680000100800 */
[----:B------:R-:W5:Y:S01]  /*2770*/  LDL R2, [R1+0x20] ;  /* 0x0000200001027983 */ /* 0x000f620000100800 */
[----:B------:R-:W-:Y:S01]  /*2780*/  HMMA.16816.F32.BF16 R20, R168, R24, RZ ;  /* 0x00000018a814723c */ /* 0x000fe200000418ff */
[----:B------:R-:W-:-:S02]  /*2790*/  ISETP.NE.AND P5, PT, R9, RZ, PT ;  /* 0x000000ff0900720c */ /* 0x000fc40003fa5270 */
[----:B------:R-:W-:Y:S01]  /*27a0*/  ISETP.NE.AND P6, PT, R8, RZ, PT ;  /* 0x000000ff0800720c */ /* 0x000fe20003fc5270 */
[----:B------:R-:W1:Y:S04]  /*27b0*/  LDSM.16.M88.4 R68, [R86+0x800] ;  /* 0x000800005644783b */ /* 0x000e680000000200 */
[----:B--2---:R-:W2:Y:S01]  /*27c0*/  LDL R4, [R1+0x28] ;  /* 0x0000280001047983 */ /* 0x004ea20000100800 */
[C---:B------:R-:W-:Y:S03]  /*27d0*/  HMMA.16816.F32.BF16 R24, R168.reuse, R26, RZ ;  /* 0x0000001aa818723c */ /* 0x040fe600000418ff */
[----:B------:R-:W1:Y:S04]  /*27e0*/  LDSM.16.M88.4 R72, [R86+0x1000] ;  /* 0x001000005648783b */ /* 0x000e680000000200 */
[----:B------:R-:W1:Y:S01]  /*27f0*/  LDSM.16.M88.4 R76, [R86+0x1800] ;  /* 0x00180000564c783b */ /* 0x000e620000000200 */
[C---:B------:R-:W-:Y:S03]  /*2800*/  HMMA.16816.F32.BF16 R8, R168.reuse, R12, RZ ;  /* 0x0000000ca808723c */ /* 0x040fe600000418ff */
[----:B------:R-:W1:Y:S04]  /*2810*/  LDSM.16.M88.4 R56, [R86] ;  /* 0x000000005638783b */ /* 0x000e680000000200 */
[----:B------:R-:W0:Y:S01]  /*2820*/  LDGDEPBAR ;  /* 0x00000000000079af */ /* 0x000e220000000000 */
[C---:B------:R-:W-:Y:S08]  /*2830*/  HMMA.16816.F32.BF16 R16, R168.reuse, R14, RZ ;  /* 0x0000000ea810723c */ /* 0x040ff000000418ff */
[C---:B------:R-:W-:Y:S08]  /*2840*/  HMMA.16816.F32.BF16 R12, R168.reuse, R28, RZ ;  /* 0x0000001ca80c723c */ /* 0x040ff000000418ff */
[C---:B------:R-:W-:Y:S08]  /*2850*/  HMMA.16816.F32.BF16 R36, R168.reuse, R30, RZ ;  /* 0x0000001ea824723c */ /* 0x040ff000000418ff */
[C---:B---3--:R-:W-:Y:S08]  /*2860*/  HMMA.16816.F32.BF16 R48, R168.reuse, R32, RZ ;  /* 0x00000020a830723c */ /* 0x048ff000000418ff */
[----:B------:R-:W-:Y:S08]  /*2870*/  HMMA.16816.F32.BF16 R44, R168, R34, RZ ;  /* 0x00000022a82c723c */ /* 0x000ff000000418ff */
[C---:B----4-:R-:W-:Y:S08]  /*2880*/  HMMA.16816.F32.BF16 R20, R172.reuse, R52, R20 ;  /* 0x00000034ac14723c */ /* 0x050ff00000041814 */
[C---:B------:R-:W-:Y:S01]  /*2890*/  HMMA.16816.F32.BF16 R24, R172.reuse, R54, R24 ;  /* 0x00000036ac18723c */ /* 0x040fe20000041818 */
[----:B------:R-:W-:Y:S07]  /*28a0*/  LDSM.16.M88.4 R52, [R249+0x2800] ;  /* 0x00280000f934783b */ /* 0x000fee0000000200 */
[C---:B------:R-:W-:Y:S01]  /*28b0*/  HMMA.16816.F32.BF16 R28, R172.reuse, R60, R12 ;  /* 0x0000003cac1c723c */ /* 0x040fe2000004180c */
[----:B------:R-:W-:Y:S07]  /*28c0*/  LDSM.16.M88.4 R12, [R250] ;  /* 0x00000000fa0c783b */ /* 0x000fee0000000200 */
[C---:B------:R-:W-:Y:S01]  /*28d0*/  HMMA.16816.F32.BF16 R32, R172.reuse, R62, R36 ;  /* 0x0000003eac20723c */ /* 0x040fe20000041824 */
[----:B------:R-:W-:Y:S07]  /*28e0*/  LDSM.16.M88.4 R60, [R250+0x1000] ;  /* 0x00100000fa3c783b */ /* 0x000fee0000000200 */
[C---:B------:R-:W-:Y:S08]  /*28f0*/  HMMA.16816.F32.BF16 R8, R172.reuse, R40, R8 ;  /* 0x00000028ac08723c */ /* 0x040ff00000041808 */
[C---:B------:R-:W-:Y:S08]  /*2900*/  HMMA.16816.F32.BF16 R16, R172.reuse, R42, R16 ;  /* 0x0000002aac10723c */ /* 0x040ff00000041810 */
[C---:B------:R-:W-:Y:S01]  /*2910*/  HMMA.16816.F32.BF16 R36, R172.reuse, R64, R48 ;  /* 0x00000040ac24723c */ /* 0x040fe20000041830 */
[----:B------:R-:W3:Y:S07]  /*2920*/  LDSM.16.M88.4 R48, [R250+0x800] ;  /* 0x00080000fa30783b */ /* 0x000eee0000000200 */
[----:B------:R-:W-:Y:S01]  /*2930*/  HMMA.16816.F32.BF16 R40, R172, R66, R44 ;  /* 0x00000042ac28723c */ /* 0x000fe2000004182c */
[----:B------:R-:W4:Y:S04]  /*2940*/  LDSM.16.M88.4 R64, [R250+0x1800] ;  /* 0x00180000fa40783b */ /* 0x000f280000000200 */
[----:B------:R-:W-:Y:S03]  /*2950*/  LDSM.16.M88.4 R44, [R249+0x2000] ;  /* 0x00200000f92c783b */ /* 0x000fe60000000200 */
[C---:B-1----:R-:W-:Y:S08]  /*2960*/  HMMA.16816.F32.BF16 R20, R192.reuse, R68, R20 ;  /* 0x00000044c014723c */ /* 0x042ff00000041814 */
[C---:B------:R-:W-:Y:S01]  /*2970*/  HMMA.16816.F32.BF16 R24, R192.reuse, R70, R24 ;  /* 0x00000046c018723c */ /* 0x040fe20000041818 */
[----:B------:R-:W-:Y:S07]  /*2980*/  LDSM.16.M88.4 R68, [R87] ;  /* 0x000000005744783b */ /* 0x000fee0000000200 */
[C---:B------:R-:W-:Y:S08]  /*2990*/  HMMA.16816.F32.BF16 R28, R192.reuse, R72, R28 ;  /* 0x00000048c01c723c */ /* 0x040ff0000004181c */
[C---:B------:R-:W-:Y:S01]  /*29a0*/  HMMA.16816.F32.BF16 R32, R192.reuse, R74, R32 ;  /* 0x0000004ac020723c */ /* 0x040fe20000041820 */
[----:B------:R-:W-:Y:S07]  /*29b0*/  LDSM.16.M88.4 R72, [R249+0x3800] ;  /* 0x00380000f948783b */ /* 0x000fee0000000200 */
[C---:B------:R-:W-:Y:S08]  /*29c0*/  HMMA.16816.F32.BF16 R36, R192.reuse, R76, R36 ;  /* 0x0000004cc024723c */ /* 0x040ff00000041824 */
[C---:B------:R-:W-:Y:S01]  /*29d0*/  HMMA.16816.F32.BF16 R40, R192.reuse, R78, R40 ;  /* 0x0000004ec028723c */ /* 0x040fe20000041828 */
[----:B------:R-:W-:Y:S07]  /*29e0*/  LDSM.16.M88.4 R76, [R86+0x5800] ;  /* 0x00580000564c783b */ /* 0x000fee0000000200 */
[C---:B------:R-:W-:Y:S08]  /*29f0*/  HMMA.16816.F32.BF16 R8, R192.reuse, R56, R8 ;  /* 0x00000038c008723c */ /* 0x040ff00000041808 */
[----:B------:R-:W-:Y:S01]  /*2a00*/  HMMA.16816.F32.BF16 R16, R192, R58, R16 ;  /* 0x0000003ac010723c */ /* 0x000fe20000041810 */
[----:B------:R-:W1:Y:S07]  /*2a10*/  LDSM.16.M88.4 R56, [R249+0x3000] ;  /* 0x00300000f938783b */ /* 0x000e6e0000000200 */
[C---:B---3--:R-:W-:Y:S08]  /*2a20*/  HMMA.16816.F32.BF16 R20, R196.reuse, R48, R20 ;  /* 0x00000030c414723c */ /* 0x048ff00000041814 */
[C---:B------:R-:W-:Y:S01]  /*2a30*/  HMMA.16816.F32.BF16 R24, R196.reuse, R50, R24 ;  /* 0x00000032c418723c */ /* 0x040fe20000041818 */
[----:B------:R-:W3:Y:S07]  /*2a40*/  LDSM.16.M88.4 R48, [R89] ;  /* 0x000000005930783b */ /* 0x000eee0000000200 */
[C---:B------:R-:W-:Y:S08]  /*2a50*/  HMMA.16816.F32.BF16 R28, R196.reuse, R60, R28 ;  /* 0x0000003cc41c723c */ /* 0x040ff0000004181c */
[C---:B------:R-:W-:Y:S01]  /*2a60*/  HMMA.16816.F32.BF16 R32, R196.reuse, R62, R32 ;  /* 0x0000003ec420723c */ /* 0x040fe20000041820 */
[----:B------:R-:W1:Y:S07]  /*2a70*/  LDSM.16.M88.4 R60, [R88] ;  /* 0x00000000583c783b */ /* 0x000e6e0000000200 */
[C---:B----4-:R-:W-:Y:S08]  /*2a80*/  HMMA.16816.F32.BF16 R36, R196.reuse, R64, R36 ;  /* 0x00000040c424723c */ /* 0x050ff00000041824 */
[C---:B------:R-:W-:Y:S01]  /*2a90*/  HMMA.16816.F32.BF16 R40, R196.reuse, R66, R40 ;  /* 0x00000042c428723c */ /* 0x040fe20000041828 */
[----:B------:R-:W-:Y:S07]  /*2aa0*/  LDSM.16.M88.4 R64, [R86+0x3000] ;  /* 0x003000005640783b */ /* 0x000fee0000000200 */
[C---:B------:R-:W-:Y:S08]  /*2ab0*/  HMMA.16816.F32.BF16 R8, R196.reuse, R12, R8 ;  /* 0x0000000cc408723c */ /* 0x040ff00000041808 */
[----:B------:R-:W-:Y:S01]  /*2ac0*/  HMMA.16816.F32.BF16 R16, R196, R14, R16 ;  /* 0x0000000ec410723c */ /* 0x000fe20000041810 */
[----:B------:R-:W4:Y:S07]  /*2ad0*/  LDSM.16.M88.4 R12, [R90] ;  /* 0x000000005a0c783b */ /* 0x000f2e0000000200 */
[C---:B------:R-:W-:Y:S08]  /*2ae0*/  HMMA.16816.F32.BF16 R20, R200.reuse, R52, R20 ;  /* 0x00000034c814723c */ /* 0x040ff00000041814 */
[C---:B------:R-:W-:Y:S01]  /*2af0*/  HMMA.16816.F32.BF16 R24, R200.reuse, R54, R24 ;  /* 0x00000036c818723c */ /* 0x040fe20000041818 */
[----:B------:R-:W-:Y:S07]  /*2b00*/  LDSM.16.M88.4 R52, [R250+0x2800] ;  /* 0x00280000fa34783b */ /* 0x000fee0000000200 */
        /* <DEDUP_REMOVED lines=9> */
[C---:B---3--:R-:W-:Y:S08]  /*2ba0*/  HMMA.16816.F32.BF16 R20, R204.reuse, R48, R20 ;  /* 0x00000030cc14723c */ /* 0x048ff00000041814 */
[C---:B------:R-:W-:Y:S01]  /*2bb0*/  HMMA.16816.F32.BF16 R24, R204.reuse, R50, R24 ;  /* 0x00000032cc18723c */ /* 0x040fe20000041818 */
[----:B------:R-:W-:Y:S07]  /*2bc0*/  LDSM.16.M88.4 R48, [R249+0x4000] ;  /* 0x00400000f930783b */ /* 0x000fee0000000200 */
[C---:B------:R-:W-:Y:S08]  /*2bd0*/  HMMA.16816.F32.BF16 R28, R204.reuse, R60, R28 ;  /* 0x0000003ccc1c723c */ /* 0x040ff0000004181c */
[C---:B------:R-:W-:Y:S01]  /*2be0*/  HMMA.16816.F32.BF16 R32, R204.reuse, R62, R32 ;  /* 0x0000003ecc20723c */ /* 0x040fe20000041820 */
[----:B------:R-:W3:Y:S07]  /*2bf0*/  LDSM.16.M88.4 R60, [R250+0x3000] ;  /* 0x00300000fa3c783b */ /* 0x000eee0000000200 */
[C---:B------:R-:W-:Y:S08]  /*2c00*/  HMMA.16816.F32.BF16 R36, R204.reuse, R68, R36 ;  /* 0x00000044cc24723c */ /* 0x040ff00000041824 */
[C---:B------:R-:W-:Y:S01]  /*2c10*/  HMMA.16816.F32.BF16 R40, R204.reuse, R70, R40 ;  /* 0x00000046cc28723c */ /* 0x040fe20000041828 */
[----:B------:R-:W2:Y:S07]  /*2c20*/  LDSM.16.M88.4 R68, [R250+0x3800] ;  /* 0x00380000fa44783b */ /* 0x000eae0000000200 */
[C---:B----4-:R-:W-:Y:S08]  /*2c30*/  HMMA.16816.F32.BF16 R8, R204.reuse, R12, R8 ;  /* 0x0000000ccc08723c */ /* 0x050ff00000041808 */
[----:B------:R-:W-:Y:S01]  /*2c40*/  HMMA.16816.F32.BF16 R16, R204, R14, R16 ;  /* 0x0000000ecc10723c */ /* 0x000fe20000041810 */
[----:B------:R-:W4:Y:S07]  /*2c50*/  LDSM.16.M88.4 R12, [R250+0x2000] ;  /* 0x00200000fa0c783b */ /* 0x000f2e0000000200 */
        /* <DEDUP_REMOVED lines=11> */
[----:B--2---:R2:W1:Y:S07]  /*2d10*/  LDSM.16.M88.4 R44, [R4] ;  /* 0x00000000042c783b */ /* 0x00446e0000000200 */
[C---:B------:R-:W-:Y:S08]  /*2d20*/  HMMA.16816.F32.BF16 R20, R212.reuse, R52, R20 ;  /* 0x00000034d414723c */ /* 0x040ff00000041814 */
[C---:B------:R-:W-:Y:S01]  /*2d30*/  HMMA.16816.F32.BF16 R24, R212.reuse, R54, R24 ;  /* 0x00000036d418723c */ /* 0x040fe20000041818 */
[----:B-----5:R5:W1:Y:S04]  /*2d40*/  LDSM.16.M88.4 R52, [R3] ;  /* 0x000000000334783b */ /* 0x020a680000000200 */
[----:B--2---:R-:W2:Y:S03]  /*2d50*/  LDL R4, [R1+0x18] ;  /* 0x0000180001047983 */ /* 0x004ea60000100800 */
[C---:B---3--:R-:W-:Y:S08]  /*2d60*/  HMMA.16816.F32.BF16 R28, R212.reuse, R60, R28 ;  /* 0x0000003cd41c723c */ /* 0x048ff0000004181c */
[C---:B------:R-:W-:Y:S01]  /*2d70*/  HMMA.16816.F32.BF16 R32, R212.reuse, R62, R32 ;  /* 0x0000003ed420723c */ /* 0x040fe20000041820 */
[----:B------:R3:W1:Y:S04]  /*2d80*/  LDSM.16.M88.4 R60, [R2] ;  /* 0x00000000023c783b */ /* 0x0006680000000200 */
[----:B-----5:R-:W5:Y:S03]  /*2d90*/  LDL R3, [R1+0x14] ;  /* 0x0000140001037983 */ /* 0x020f660000100800 */
[C---:B------:R-:W-:Y:S08]  /*2da0*/  HMMA.16816.F32.BF16 R36, R212.reuse, R68, R36 ;  /* 0x00000044d424723c */ /* 0x040ff00000041824 */
[C---:B------:R-:W-:Y:S01]  /*2db0*/  HMMA.16816.F32.BF16 R40, R212.reuse, R70, R40 ;  /* 0x00000046d428723c */ /* 0x040fe20000041828 */
[----:B------:R4:W1:Y:S04]  /*2dc0*/  LDSM.16.M88.4 R68, [R0] ;  /* 0x000000000044783b */ /* 0x0008680000000200 */
[----:B---3--:R-:W3:Y:S04]  /*2dd0*/  LDL R2, [R1+0x10] ;  /* 0x0000100001027983 */ /* 0x008ee80000100800 */
[----:B----4-:R-:W4:Y:S01]  /*2de0*/  LDL R0, [R1+0xc] ;  /* 0x00000c0001007983 */ /* 0x010f220000100800 */
[C---:B------:R-:W-:Y:S08]  /*2df0*/  HMMA.16816.F32.BF16 R8, R212.reuse, R12, R8 ;  /* 0x0000000cd408723c */ /* 0x040ff00000041808 */
[----:B------:R-:W-:Y:S08]  /*2e00*/  HMMA.16816.F32.BF16 R16, R212, R14, R16 ;  /* 0x0000000ed410723c */ /* 0x000ff00000041810 */
[C---:B-1----:R-:W-:Y:S08]  /*2e10*/  HMMA.16816.F32.BF16 R20, R216.reuse, R56, R20 ;  /* 0x00000038d814723c */ /* 0x042ff00000041814 */
[C---:B------:R-:W-:Y:S08]  /*2e20*/  HMMA.16816.F32.BF16 R12, R216.reuse, R48, R8 ;  /* 0x00000030d80c723c */ /* 0x040ff00000041808 */
[C---:B------:R-:W-:Y:S01]  /*2e30*/  HMMA.16816.F32.BF16 R8, R216.reuse, R50, R16 ;  /* 0x00000032d808723c */ /* 0x040fe20000041810 */
[----:B------:R-:W1:Y:S07]  /*2e40*/  LDSM.16.M88.4 R48, [R86+0x4000] ;  /* 0x004000005630783b */ /* 0x000e6e0000000200 */
[C---:B------:R-:W-:Y:S01]  /*2e50*/  HMMA.16816.F32.BF16 R24, R216.reuse, R58, R24 ;  /* 0x0000003ad818723c */ /* 0x040fe20000041818 */
[----:B------:R-:W1:Y:S07]  /*2e60*/  LDSM.16.M88.4 R56, [R86+0x4800] ;  /* 0x004800005638783b */ /* 0x000e6e0000000200 */
[C---:B------:R-:W-:Y:S08]  /*2e70*/  HMMA.16816.F32.BF16 R28, R216.reuse, R64, R28 ;  /* 0x00000040d81c723c */ /* 0x040ff0000004181c */
        /* <DEDUP_REMOVED lines=8> */
[C---:B------:R-:W-:Y:S08]  /*2f00*/  HMMA.16816.F32.BF16 R8, R220.reuse, R52, R20 ;  /* 0x00000034dc08723c */ /* 0x040ff00000041814 */
[C---:B------:R-:W-:Y:S01]  /*2f10*/  HMMA.16816.F32.BF16 R24, R220.reuse, R54, R24 ;  /* 0x00000036dc18723c */ /* 0x040fe20000041818 */
[----:B------:R-:W1:Y:S07]  /*2f20*/  LDSM.16.M88.4 R52, [R250+0x4800] ;  /* 0x00480000fa34783b */ /* 0x000e6e0000000200 */
[C---:B------:R-:W-:Y:S08]  /*2f30*/  HMMA.16816.F32.BF16 R28, R220.reuse, R60, R28 ;  /* 0x0000003cdc1c723c */ /* 0x040ff0000004181c */
[C---:B------:R-:W-:Y:S01]  /*2f40*/  HMMA.16816.F32.BF16 R32, R220.reuse, R62, R32 ;  /* 0x0000003edc20723c */ /* 0x040fe20000041820 */
[----:B------:R-:W2:Y:S07]  /*2f50*/  LDSM.16.M88.4 R60, [R250+0x5000] ;  /* 0x00500000fa3c783b */ /* 0x000eae0000000200 */
[C---:B------:R-:W-:Y:S08]  /*2f60*/  HMMA.16816.F32.BF16 R36, R220.reuse, R68, R36 ;  /* 0x00000044dc24723c */ /* 0x040ff00000041824 */
[----:B------:R-:W-:Y:S01]  /*2f70*/  HMMA.16816.F32.BF16 R40, R220, R70, R40 ;  /* 0x00000046dc28723c */ /* 0x000fe20000041828 */
        /* <DEDUP_REMOVED lines=8> */
[C---:B------:R-:W-:Y:S08]  /*3000*/  HMMA.16816.F32.BF16 R32, R224.reuse, R66, R32 ;  /* 0x00000042e020723c */ /* 0x040ff00000041820 */
[C---:B------:R-:W-:Y:S08]  /*3010*/  HMMA.16816.F32.BF16 R36, R224.reuse, R76, R36 ;  /* 0x0000004ce024723c */ /* 0x040ff00000041824 */
[----:B------:R-:W-:Y:S01]  /*3020*/  HMMA.16816.F32.BF16 R40, R224, R78, R40 ;  /* 0x0000004ee028723c */ /* 0x000fe20000041828 */
[----:B------:R-:W1:Y:S07]  /*3030*/  LDSM.16.M88.4 R76, [R249+0x7800] ;  /* 0x00780000f94c783b */ /* 0x000e6e0000000200 */
[C---:B------:R-:W-:Y:S08]  /*3040*/  HMMA.16816.F32.BF16 R24, R228.reuse, R44, R20 ;  /* 0x0000002ce418723c */ /* 0x040ff00000041814 */
[C---:B------:R-:W-:Y:S08]  /*3050*/  HMMA.16816.F32.BF16 R20, R228.reuse, R46, R16 ;  /* 0x0000002ee414723c */ /* 0x040ff00000041810 */
[C---:B------:R-:W-:Y:S08]  /*3060*/  HMMA.16816.F32.BF16 R16, R228.reuse, R52, R12 ;  /* 0x00000034e410723c */ /* 0x040ff0000004180c */
[C---:B------:R-:W-:Y:S08]  /*3070*/  HMMA.16816.F32.BF16 R12, R228.reuse, R54, R8 ;  /* 0x00000036e40c723c */ /* 0x040ff00000041808 */
[C---:B--2---:R-:W-:Y:S08]  /*3080*/  HMMA.16816.F32.BF16 R8, R228.reuse, R60, R28 ;  /* 0x0000003ce408723c */ /* 0x044ff0000004181c */
[C---:B------:R-:W-:Y:S01]  /*3090*/  HMMA.16816.F32.BF16 R32, R228.reuse, R62, R32 ;  /* 0x0000003ee420723c */ /* 0x040fe20000041820 */
[----:B------:R-:W-:Y:S04]  /*30a0*/  LDSM.16.M88.4 R60, [R86+0x6800] ;  /* 0x00680000563c783b */ /* 0x000fe80000000200 */
[----:B------:R-:W2:Y:S03]  /*30b0*/  LDSM.16.M88.4 R44, [R4] ;  /* 0x00000000042c783b */ /* 0x000ea60000000200 */
[C---:B------:R-:W-:Y:S08]  /*30c0*/  HMMA.16816.F32.BF16 R36, R228.reuse, R72, R36 ;  /* 0x00000048e424723c */ /* 0x040ff00000041824 */
[----:B------:R-:W-:Y:S01]  /*30d0*/  HMMA.16816.F32.BF16 R40, R228, R74, R40 ;  /* 0x0000004ae428723c */ /* 0x000fe20000041828 */
[----:B-----5:R-:W5:Y:S04]  /*30e0*/  LDSM.16.M88.4 R52, [R3] ;  /* 0x000000000334783b */ /* 0x020f680000000200 */
[----:B---3--:R-:W3:Y:S03]  /*30f0*/  LDSM.16.M88.4 R64, [R2] ;  /* 0x000000000240783b */ /* 0x008ee60000000200 */
[C---:B-1----:R-:W-:Y:S01]  /*3100*/  HMMA.16816.F32.BF16 R28, R232.reuse, R48, R24 ;  /* 0x00000030e81c723c */ /* 0x042fe20000041818 */
[----:B----4-:R-:W1:Y:S07]  /*3110*/  LDSM.16.M88.4 R72, [R0] ;  /* 0x000000000048783b */ /* 0x010e6e0000000200 */
[C---:B------:R-:W-:Y:S01]  /*3120*/  HMMA.16816.F32.BF16 R24, R232.reuse, R50, R20 ;  /* 0x00000032e818723c */ /* 0x040fe20000041814 */
[----:B------:R-:W-:Y:S07]  /*3130*/  LDSM.16.M88.4 R48, [R250+0x6800] ;  /* 0x00680000fa30783b */ /* 0x000fee0000000200 */
[C---:B------:R-:W-:Y:S08]  /*3140*/  HMMA.16816.F32.BF16 R20, R232.reuse, R56, R16 ;  /* 0x00000038e814723c */ /* 0x040ff00000041810 */
[C---:B------:R-:W-:Y:S01]  /*3150*/  HMMA.16816.F32.BF16 R16, R232.reuse, R58, R12 ;  /* 0x0000003ae810723c */ /* 0x040fe2000004180c */
[----:B------:R-:W4:Y:S07]  /*3160*/  LDSM.16.M88.4 R56, [R86+0x6000] ;  /* 0x006000005638783b */ /* 0x000f2e0000000200 */
[C---:B------:R-:W-:Y:S08]  /*3170*/  HMMA.16816.F32.BF16 R12, R232.reuse, R68, R8 ;  /* 0x00000044e80c723c */ /* 0x040ff00000041808 */
[C---:B------:R-:W-:Y:S01]  /*3180*/  HMMA.16816.F32.BF16 R8, R232.reuse, R70, R32 ;  /* 0x00000046e808723c */ /* 0x040fe20000041820 */
[----:B------:R-:W1:Y:S07]  /*3190*/  LDSM.16.M88.4 R68, [R86+0x7000] ;  /* 0x007000005644783b */ /* 0x000e6e0000000200 */
[C---:B------:R-:W-:Y:S08]  /*31a0*/  HMMA.16816.F32.BF16 R36, R232.reuse, R76, R36 ;  /* 0x0000004ce824723c */ /* 0x040ff00000041824 */
[----:B------:R-:W-:Y:S01]  /*31b0*/  HMMA.16816.F32.BF16 R40, R232, R78, R40 ;  /* 0x0000004ee828723c */ /* 0x000fe20000041828 */
[----:B------:R-:W1:Y:S07]  /*31c0*/  LDSM.16.M88.4 R76, [R86+0x7800] ;  /* 0x00780000564c783b */ /* 0x000e6e0000000200 */
[C---:B--2---:R-:W-:Y:S08]  /*31d0*/  HMMA.16816.F32.BF16 R32, R236.reuse, R44, R28 ;  /* 0x0000002cec20723c */ /* 0x044ff0000004181c */
[C---:B------:R-:W-:Y:S01]  /*31e0*/  HMMA.16816.F32.BF16 R28, R236.reuse, R46, R24 ;  /* 0x0000002eec1c723c */ /* 0x040fe20000041818 */
[----:B------:R-:W-:Y:S07]  /*31f0*/  LDSM.16.M88.4 R44, [R250+0x7000] ;  /* 0x00700000fa2c783b */ /* 0x000fee0000000200 */
[C---:B-----5:R-:W-:Y:S08]  /*3200*/  HMMA.16816.F32.BF16 R24, R236.reuse, R52, R20 ;  /* 0x00000034ec18723c */ /* 0x060ff00000041814 */
[C---:B------:R-:W-:Y:S01]  /*3210*/  HMMA.16816.F32.BF16 R20, R236.reuse, R54, R16 ;  /* 0x00000036ec14723c */ /* 0x040fe20000041810 */
[----:B------:R-:W2:Y:S07]  /*3220*/  LDSM.16.M88.4 R52, [R250+0x6000] ;  /* 0x00600000fa34783b */ /* 0x000eae0000000200 */
[C---:B---3--:R-:W-:Y:S08]  /*3230*/  HMMA.16816.F32.BF16 R16, R236.reuse, R64, R12 ;  /* 0x00000040ec10723c */ /* 0x048ff0000004180c */
[----:B------:R-:W-:Y:S01]  /*3240*/  HMMA.16816.F32.BF16 R12, R236, R66, R8 ;  /* 0x00000042ec0c723c */ /* 0x000fe20000041808 */
[----:B------:R-:W3:Y:S01]  /*3250*/  LDSM.16.M88.4 R64, [R250+0x7800] ;  /* 0x00780000fa40783b */ /* 0x000ee20000000200 */
[----:B------:R-:W-:Y:S01]  /*3260*/  ISETP.GE.AND P0, PT, R158, 0x2, PT ;  /* 0x000000029e00780c */ /* 0x000fe20003f06270 */
[----:B------:R-:W-:-:S05]  /*3270*/  DEPBAR.LE SB0, 0x0 ;  /* 0x000080000000791a */ /* 0x000fca0000000000 */
[C---:B-1----:R-:W-:Y:S08]  /*3280*/  HMMA.16816.F32.BF16 R8, R236.reuse, R72, R36 ;  /* 0x00000048ec08723c */ /* 0x042ff00000041824 */
[----:B------:R-:W-:Y:S08]  /*3290*/  HMMA.16816.F32.BF16 R40, R236, R74, R40 ;  /* 0x0000004aec28723c */ /* 0x000ff00000041828 */
[C---:B----4-:R-:W-:Y:S08]  /*32a0*/  HMMA.16816.F32.BF16 R36, R240.reuse, R56, R32 ;  /* 0x00000038f024723c */ /* 0x050ff00000041820 */
[C---:B------:R-:W-:Y:S08]  /*32b0*/  HMMA.16816.F32.BF16 R32, R240.reuse, R58, R28 ;  /* 0x0000003af020723c */ /* 0x040ff0000004181c */
[C---:B------:R-:W-:Y:S08]  /*32c0*/  HMMA.16816.F32.BF16 R28, R240.reuse, R60, R24 ;  /* 0x0000003cf01c723c */ /* 0x040ff00000041818 */
[C---:B------:R-:W-:Y:S08]  /*32d0*/  HMMA.16816.F32.BF16 R24, R240.reuse, R62, R20 ;  /* 0x0000003ef018723c */ /* 0x040ff00000041814 */
[C---:B------:R-:W-:Y:S08]  /*32e0*/  HMMA.16816.F32.BF16 R20, R240.reuse, R68, R16 ;  /* 0x00000044f014723c */ /* 0x040ff00000041810 */
[C---:B------:R-:W-:Y:S08]  /*32f0*/  HMMA.16816.F32.BF16 R16, R240.reuse, R70, R12 ;  /* 0x00000046f010723c */ /* 0x040ff0000004180c */
[C---:B------:R-:W-:Y:S08]  /*3300*/  HMMA.16816.F32.BF16 R12, R240.reuse, R76, R8 ;  /* 0x0000004cf00c723c */ /* 0x040ff00000041808 */
[----:B------:R-:W-:Y:S01]  /*3310*/  HMMA.16816.F32.BF16 R8, R240, R78, R40 ;  /* 0x0000004ef008723c */ /* 0x000fe20000041828 */
[----:B------:R-:W-:Y:S07]  /*3320*/  BSSY B0, `(.L_x_2002) ;  /* 0x0000025000007945 */ /* 0x000fee0003800000 */
        /* <DEDUP_REMOVED lines=8> */
[----:B------:R-:W-:Y:S06]  /*33b0*/  BAR.SYNC.DEFER_BLOCKING 0x0 ;  /* 0x0000000000007b1d */ /* 0x000fec0000010000 */
[----:B------:R-:W-:Y:S01]  /*33c0*/  @!UPT UIADD3 URZ, URZ, URZ, URZ ;  /* 0x0000003f3f3ff290 */ /* 0x000fe2000fffe03f */
[----:B------:R-:W-:Y:S11]  /*33d0*/  @!P0 BRA `(.L_x_2003) ;  /* 0x0000019000008947 */ /* 0x000ff60003800000 */
[----:B------:R-:W-:Y:S01]  /*33e0*/  IADD3 R0, R158, -0x2, RZ ;  /* 0xfffffffe9e007810 */ /* 0x000fe20007ffe0ff */
        /* <DEDUP_REMOVED lines=24> */
.L_x_2003:
[----:B------:R-:W-:Y:S05]  /*3570*/  BSYNC B0 ;  /* 0x0000000000007941 */ /* 0x000fea0003800000 */
.L_x_2002:
[----:B------:R-:W2:Y:S04]  /*3580*/  LDL R0, [R1+0xb0] ;  /* 0x0000b00001007983 */ /* 0x000ea80000100800 */
[----:B-1----:R-:W3:Y:S01]  /*3590*/  LDL R3, [R1+0xb4] ;  /* 0x0000b40001037983 */ /* 0x002ee20000100800 */
[----:B------:R-:W-:-:S03]  /*35a0*/  ISETP.NE.AND P2, PT, R81, 0x1, PT ;  /* 0x000000015100780c */ /* 0x000fc60003f45270 */
[----:B------:R-:W4:Y:S04]  /*35b0*/  LDL R60, [R1+0x48] ;  /* 0x00004800013c7983 */ /* 0x000f280000100800 */
[----:B------:R-:W5:Y:S04]  /*35c0*/  LDL R131, [R1+0x4] ;  /* 0x0000040001837983 */ /* 0x000f680000100800 */
[----:B------:R-:W-:Y:S04]  /*35d0*/  LDSM.16.MT88.4 R56, [R251+0x800] ;  /* 0x00080000fb38783b */ /* 0x000fe80000004200 */
[----:B------:R-:W-:Y:S04]  /*35e0*/  LDSM.16.MT88.4 R40, [R252+0x800] ;  /* 0x00080000fc28783b */ /* 0x000fe80000004200 */
[----:B------:R-:W-:Y:S04]  /*35f0*/  LDSM.16.MT88.4 R64, [R252+0x2000] ;  /* 0x00200000fc40783b */ /* 0x000fe80000004200 */
[----:B------:R-:W-:Y:S04]  /*3600*/  LDSM.16.MT88.4 R68, [R251+0x2000] ;  /* 0x00200000fb44783b */ /* 0x000fe80000004200 */
[----:B------:R-:W-:Y:S04]  /*3610*/  LDSM.16.MT88.4 R72, [R251+0x2800] ;  /* 0x00280000fb48783b */ /* 0x000fe80000004200 */
[----:B------:R-:W-:Y:S04]  /*3620*/  LDSM.16.MT88.4 R76, [R248+0x4000] ;  /* 0x00400000f84c783b */ /* 0x000fe80000004200 */
[----:B------:R-:W0:Y:S01]  /*3630*/  LDGDEPBAR ;  /* 0x00000000000079af */ /* 0x000e220000000000 */
[----:B--2---:R-:W-:-:S04]  /*3640*/  IMAD.IADD R0, R0, 0x1, R159 ;  /* 0x0000000100007824 */ /* 0x004fc800078e029f */
[----:B------:R-:W-:-:S05]  /*3650*/  @P2 IMAD.HI.U32 R2, R0, c[0x0][0x2c8], RZ ;  /* 0x0000b20000022a27 */ /* 0x000fca00078e00ff */
[----:B------:R-:W-:Y:S01]  /*3660*/  @P2 SHF.R.U32.HI R0, RZ, c[0x0][0x2cc], R2 ;  /* 0x0000b300ff002a19 */ /* 0x000fe20000011602 */
[----:B------:R-:W-:-:S04]  /*3670*/  IMAD R2, R6, R80, 0x1 ;  /* 0x0000000106027424 */ /* 0x000fc800078e0250 */
[----:B------:R-:W1:Y:S04]  /*3680*/  SHFL.IDX PT, R4, R0, RZ, 0x1c1f ;  /* 0x001c1fff00047589 */ /* 0x000e6800000e0000 */
[----:B------:R3:W2:Y:S02]  /*3690*/  SHFL.IDX PT, R5, R0, 0x1, 0x1c1f ;  /* 0x003c1f0000057f89 */ /* 0x0006a400000e0000 */
[----:B---3--:R-:W-:Y:S01]  /*36a0*/  IADD3 R0, -R3, c[0x0][0x1d0], R2 ;  /* 0x0000740003007a10 */ /* 0x008fe20007ffe102 */
[----:B------:R-:W-:-:S03]  /*36b0*/  IMAD.IADD R3, R7, 0x1, -R3 ;  /* 0x0000000107037824 */ /* 0x000fc600078e0a03 */
[----:B------:R-:W-:-:S05]  /*36c0*/  IADD3 R0, R0, -c[0x0][0x168], RZ ;  /* 0x80005a0000007a10 */ /* 0x000fca0007ffe0ff */
[----:B-1----:R-:W-:-:S05]  /*36d0*/  IMAD.IADD R2, R0, 0x1, R4 ;  /* 0x0000000100027824 */ /* 0x002fca00078e0204 */
[----:B------:R-:W-:-:S04]  /*36e0*/  IMNMX R2, R3, R2, PT ;  /* 0x0000000203027217 */ /* 0x000fc80003800200 */
[C---:B------:R-:W-:Y:S02]  /*36f0*/  ISETP.GT.AND P0, PT, R2.reuse, RZ, PT ;  /* 0x000000ff0200720c */ /* 0x040fe40003f04270 */
[----:B------:R-:W-:Y:S02]  /*3700*/  ISETP.GT.AND P1, PT, R2, 0x1, PT ;  /* 0x000000010200780c */ /* 0x000fe40003f24270 */
[----:B------:R-:W-:Y:S02]  /*3710*/  FSEL R17, R36, -INF , P0 ;  /* 0xff80000024117808 */ /* 0x000fe40000000000 */
[----:B------:R-:W-:Y:S02]  /*3720*/  ISETP.GT.AND P0, PT, R2, 0x8, PT ;  /* 0x000000080200780c */ /* 0x000fe40003f04270 */
[----:B------:R-:W-:Y:S01]  /*3730*/  FSEL R10, R37, -INF , P1 ;  /* 0xff800000250a7808 */ /* 0x000fe20000800000 */
[----:B--2---:R-:W-:Y:S01]  /*3740*/  IMAD.IADD R0, R0, 0x1, R5 ;  /* 0x0000000100007824 */ /* 0x004fe200078e0205 */
[----:B------:R-:W-:-:S02]  /*3750*/  ISETP.GT.AND P1, PT, R2, 0x9, PT ;  /* 0x000000090200780c */ /* 0x000fc40003f24270 */
[----:B------:R-:W-:Y:S02]  /*3760*/  FSEL R9, R52, -INF , P0 ;  /* 0xff80000034097808 */ /* 0x000fe40000000000 */
[----:B------:R-:W-:Y:S02]  /*3770*/  FMNMX.FTZ R5, R17, R10, !PT ;  /* 0x0000000a11057209 */ /* 0x000fe40007810000 */
[C---:B------:R-:W-:Y:S02]  /*3780*/  ISETP.GT.AND P0, PT, R2.reuse, 0x10, PT ;  /* 0x000000100200780c */ /* 0x040fe40003f04270 */
[----:B------:R-:W-:Y:S02]  /*3790*/  FSEL R4, R53, -INF , P1 ;  /* 0xff80000035047808 */ /* 0x000fe40000800000 */
[----:B------:R-:W-:Y:S02]  /*37a0*/  IMNMX R0, R3, R0, PT ;  /* 0x0000000003007217 */ /* 0x000fe40003800200 */
        /* <DEDUP_REMOVED lines=8> */
[C---:B------:R-:W-:Y:S02]  /*3830*/  ISETP.GT.AND P0, PT, R2.reuse, 0x20, PT ;  /* 0x000000200200780c */ /* 0x040fe40003f04270 */
        /* <DEDUP_REMOVED lines=15> */
[----:B------:R-:W-:-:S02]  /*3930*/  ISETP.GT.AND P0, PT, R0, RZ, PT ;  /* 0x000000ff0000720c */ /* 0x000fc40003f04270 */
[----:B------:R-:W-:Y:S02]  /*3940*/  FSEL R103, R21, -INF , P1 ;  /* 0xff80000015677808 */ /* 0x000fe40000800000 */
[----:B------:R-:W-:Y:S02]  /*3950*/  FMNMX.FTZ R5, R111, R5, !PT ;  /* 0x000000056f057209 */ /* 0x000fe40007810000 */
[----:B------:R-:W-:Y:S02]  /*3960*/  ISETP.GT.AND P1, PT, R0, 0x1, PT ;  /* 0x000000010000780c */ /* 0x000fe40003f24270 */
[----:B------:R-:W-:Y:S02]  /*3970*/  FSEL R15, R38, -INF , P0 ;  /* 0xff800000260f7808 */ /* 0x000fe40000000000 */
[----:B------:R-:W-:Y:S02]  /*3980*/  ISETP.GT.AND P0, PT, R0, 0x8, PT ;  /* 0x000000080000780c */ /* 0x000fe40003f04270 */
[----:B------:R-:W-:-:S02]  /*3990*/  FMNMX.FTZ R5, R110, R5, !PT ;  /* 0x000000056e057209 */ /* 0x000fc40007810000 */
[----:B------:R-:W-:Y:S02]  /*39a0*/  FSEL R14, R39, -INF , P1 ;  /* 0xff800000270e7808 */ /* 0x000fe40000800000 */
[----:B------:R-:W-:Y:S01]  /*39b0*/  FSEL R13, R54, -INF , P0 ;  /* 0xff800000360d7808 */ /* 0x000fe20000000000 */
[----:B------:R-:W-:Y:S01]  /*39c0*/  LDSM.16.MT88.4 R36, [R248+0x800] ;  /* 0x00080000f824783b */ /* 0x000fe20000004200 */
[----:B------:R-:W-:Y:S02]  /*39d0*/  ISETP.GT.AND P0, PT, R2, 0x38, PT ;  /* 0x000000380200780c */ /* 0x000fe40003f04270 */
[----:B------:R-:W-:Y:S02]  /*39e0*/  FMNMX.FTZ R5, R109, R5, !PT ;  /* 0x000000056d057209 */ /* 0x000fe40007810000 */
[----:B------:R-:W-:Y:S02]  /*39f0*/  ISETP.GT.AND P1, PT, R0, 0x9, PT ;  /* 0x000000090000780c */ /* 0x000fe40003f24270 */
[----:B------:R-:W-:-:S02]  /*3a00*/  FMNMX.FTZ R6, R15, R14, !PT ;  /* 0x0000000e0f067209 */ /* 0x000fc40007810000 */
[----:B------:R-:W-:Y:S02]  /*3a10*/  FSEL R97, R24, -INF , P0 ;  /* 0xff80000018617808 */ /* 0x000fe40000000000 */
[----:B------:R-:W-:Y:S02]  /*3a20*/  FMNMX.FTZ R5, R107, R5, !PT ;  /* 0x000000056b057209 */ /* 0x000fe40007810000 */
[----:B------:R-:W-:Y:S02]  /*3a30*/  FSEL R12, R55, -INF , P1 ;  /* 0xff800000370c7808 */ /* 0x000fe40000800000 */
[C---:B------:R-:W-:Y:S01]  /*3a40*/  ISETP.GT.AND P0, PT, R0.reuse, 0x10, PT ;  /* 0x000000100000780c */ /* 0x040fe20003f04270 */
[----:B-----5:R-:W-:Y:S01]  /*3a50*/  LDSM.16.MT88.4 R52, [R131+0x2000] ;  /* 0x002000008334783b */ /* 0x020fe20000004200 */
[----:B------:R-:W-:Y:S02]  /*3a60*/  FMNMX.FTZ R18, R13, R6, !PT ;  /* 0x000000060d127209 */ /* 0x000fe40007810000 */
[----:B------:R-:W-:-:S02]  /*3a70*/  ISETP.GT.AND P1, PT, R0, 0x11, PT ;  /* 0x000000110000780c */ /* 0x000fc40003f24270 */
[----:B------:R-:W-:Y:S02]  /*3a80*/  FMNMX.FTZ R5, R104, R5, !PT ;  /* 0x0000000568057209 */ /* 0x000fe40007810000 */
[----:B------:R-:W-:Y:S02]  /*3a90*/  FSEL R11, R34, -INF , P0 ;  /* 0xff800000220b7808 */ /* 0x000fe40000000000 */
[----:B------:R-:W-:Y:S02]  /*3aa0*/  FMNMX.FTZ R18, R12, R18, !PT ;  /* 0x000000120c127209 */ /* 0x000fe40007810000 */
[----:B------:R-:W-:Y:S02]  /*3ab0*/  ISETP.GT.AND P0, PT, R2, 0x39, PT ;  /* 0x000000390200780c */ /* 0x000fe40003f04270 */
[----:B------:R-:W-:Y:S02]  /*3ac0*/  FSEL R6, R35, -INF , P1 ;  /* 0xff80000023067808 */ /* 0x000fe40000800000 */
[----:B------:R-:W-:-:S02]  /*3ad0*/  FMNMX.FTZ R2, R103, R5, !PT ;  /* 0x0000000567027209 */ /* 0x000fc40007810000 */
[C---:B------:R-:W-:Y:S02]  /*3ae0*/  ISETP.GT.AND P1, PT, R0.reuse, 0x18, PT ;  /* 0x000000180000780c */ /* 0x040fe40003f24270 */
[----:B------:R-:W-:Y:S02]  /*3af0*/  FMNMX.FTZ R18, R11, R18, !PT ;  /* 0x000000120b127209 */ /* 0x000fe40007810000 */
[----:B------:R-:W-:Y:S02]  /*3b00*/  FSEL R96, R25, -INF , P0 ;  /* 0xff80000019607808 */ /* 0x000fe40000000000 */
[----:B------:R-:W-:Y:S02]  /*3b10*/  FMNMX.FTZ R2, R97, R2, !PT ;  /* 0x0000000261027209 */ /* 0x000fe40007810000 */
[----:B------:R-:W-:Y:S02]  /*3b20*/  ISETP.GT.AND P0, PT, R0, 0x19, PT ;  /* 0x000000190000780c */ /* 0x000fe40003f04270 */
[----:B------:R-:W-:-:S02]  /*3b30*/  FSEL R5, R50, -INF , P1 ;  /* 0xff80000032057808 */ /* 0x000fc40000800000 */
[----:B------:R-:W-:Y:S02]  /*3b40*/  FMNMX.FTZ R19, R6, R18, !PT ;  /* 0x0000001206137209 */ /* 0x000fe40007810000 */
[----:B------:R-:W-:Y:S02]  /*3b50*/  FMNMX.FTZ R157, R96, R2, !PT ;  /* 0x00000002609d7209 */ /* 0x000fe40007810000 */
[----:B------:R-:W-:Y:S02]  /*3b60*/  FSEL R18, R51, -INF , P0 ;  /* 0xff80000033127808 */ /* 0x000fe40000000000 */
[C---:B------:R-:W-:Y:S02]  /*3b70*/  ISETP.GT.AND P1, PT, R0.reuse, 0x20, PT ;  /* 0x000000200000780c */ /* 0x040fe40003f24270 */
[----:B------:R-:W-:Y:S02]  /*3b80*/  FMNMX.FTZ R2, R5, R19, !PT ;  /* 0x0000001305027209 */ /* 0x000fe40007810000 */
[----:B------:R-:W-:-:S02]  /*3b90*/  ISETP.GT.AND P0, PT, R0, 0x21, PT ;  /* 0x000000210000780c */ /* 0x000fc40003f04270 */
[----:B------:R-:W-:Y:S02]  /*3ba0*/  FSEL R100, R30, -INF , P1 ;  /* 0xff8000001e647808 */ /* 0x000fe40000800000 */
[----:B------:R-:W-:Y:S02]  /*3bb0*/  FMNMX.FTZ R2, R18, R2, !PT ;  /* 0x0000000212027209 */ /* 0x000fe40007810000 */
[----:B------:R-:W-:Y:S02]  /*3bc0*/  FSEL R102, R31, -INF , P0 ;  /* 0xff8000001f667808 */ /* 0x000fe40000000000 */
[----:B------:R-:W-:Y:S01]  /*3bd0*/  ISETP.GT.AND P1, PT, R0, 0x28, PT ;  /* 0x000000280000780c */ /* 0x000fe20003f24270 */
[----:B------:R-:W1:Y:S01]  /*3be0*/  SHFL.BFLY PT, R19, R157, 0x2, 0x1f ;  /* 0x0c401f009d137f89 */ /* 0x000e6200000e0000 */
[----:B------:R-:W-:Y:S02]  /*3bf0*/  FMNMX.FTZ R2, R100, R2, !PT ;  /* 0x0000000264027209 */ /* 0x000fe40007810000 */
[----:B------:R-:W-:Y:S01]  /*3c00*/  ISETP.GT.AND P0, PT, R0, 0x29, PT ;  /* 0x000000290000780c */ /* 0x000fe20003f04270 */
[----:B------:R-:W-:Y:S01]  /*3c10*/  LDSM.16.MT88.4 R28, [R252] ;  /* 0x00000000fc1c783b */ /* 0x000fe20000004200 */
[----:B------:R-:W-:-:S02]  /*3c20*/  FSEL R101, R46, -INF , P1 ;  /* 0xff8000002e657808 */ /* 0x000fc40000800000 */
[----:B------:R-:W-:Y:S02]  /*3c30*/  FMNMX.FTZ R2, R102, R2, !PT ;  /* 0x0000000266027209 */ /* 0x000fe40007810000 */
[----:B------:R-:W-:Y:S02]  /*3c40*/  FSEL R108, R47, -INF , P0 ;  /* 0xff8000002f6c7808 */ /* 0x000fe40000000000 */
[C---:B------:R-:W-:Y:S01]  /*3c50*/  ISETP.GT.AND P1, PT, R0.reuse, 0x30, PT ;  /* 0x000000300000780c */ /* 0x040fe20003f24270 */
[----:B------:R-:W-:Y:S01]  /*3c60*/  LDSM.16.MT88.4 R44, [R251] ;  /* 0x00000000fb2c783b */ /* 0x000fe20000004200 */
[----:B------:R-:W-:Y:S02]  /*3c70*/  FMNMX.FTZ R2, R101, R2, !PT ;  /* 0x0000000265027209 */ /* 0x000fe40007810000 */
[----:B------:R-:W-:Y:S02]  /*3c80*/  ISETP.GT.AND P0, PT, R0, 0x31, PT ;  /* 0x000000310000780c */ /* 0x000fe40003f04270 */
[----:B------:R-:W-:-:S02]  /*3c90*/  FSEL R106, R22, -INF , P1 ;  /* 0xff800000166a7808 */ /* 0x000fc40000800000 */
[----:B------:R-:W-:Y:S02]  /*3ca0*/  FMNMX.FTZ R2, R108, R2, !PT ;  /* 0x000000026c027209 */ /* 0x000fe40007810000 */
[----:B------:R-:W-:Y:S02]  /*3cb0*/  FSEL R105, R23, -INF , P0 ;  /* 0xff80000017697808 */ /* 0x000fe40000000000 */
[----:B------:R-:W-:Y:S01]  /*3cc0*/  ISETP.GT.AND P1, PT, R0, 0x38, PT ;  /* 0x000000380000780c */ /* 0x000fe20003f24270 */
[----:B------:R-:W-:Y:S01]  /*3cd0*/  LDSM.16.MT88.4 R20, [R248] ;  /* 0x00000000f814783b */ /* 0x000fe20000004200 */
[----:B------:R-:W-:Y:S02]  /*3ce0*/  FMNMX.FTZ R2, R106, R2, !PT ;  /* 0x000000026a027209 */ /* 0x000fe40007810000 */
[----:B------:R-:W-:Y:S02]  /*3cf0*/  ISETP.GT.AND P0, PT, R0, 0x39, PT ;  /* 0x000000390000780c */ /* 0x000fe40003f04270 */
[----:B------:R-:W-:-:S02]  /*3d00*/  FSEL R99, R26, -INF , P1 ;  /* 0xff8000001a637808 */ /* 0x000fc40000800000 */
[----:B------:R-:W-:Y:S02]  /*3d10*/  FMNMX.FTZ R156, R105, R2, !PT ;  /* 0x00000002699c7209 */ /* 0x000fe40007810000 */
[----:B------:R-:W-:Y:S02]  /*3d20*/  FSEL R98, R27, -INF , P0 ;  /* 0xff8000001b627808 */ /* 0x000fe40000000000 */
[----:B------:R-:W-:Y:S01]  /*3d30*/  FMNMX.FTZ R156, R99, R156, !PT ;  /* 0x0000009c639c7209 */ /* 0x000fe20007810000 */
[----:B----4-:R-:W-:Y:S03]  /*3d40*/  LDSM.16.MT88.4 R24, [R60] ;  /* 0x000000003c18783b */ /* 0x010fe60000004200 */
[----:B------:R-:W-:Y:S01]  /*3d50*/  FMNMX.FTZ R156, R98, R156, !PT ;  /* 0x0000009c629c7209 */ /* 0x000fe20007810000 */
[----:B------:R-:W-:Y:S01]  /*3d60*/  LDSM.16.MT88.4 R60, [R131+0x800] ;  /* 0x00080000833c783b */ /* 0x000fe20000004200 */
        /* <DEDUP_REMOVED lines=27> */
[----:B------:R-:W2:Y:S08]  /*3f20*/  MUFU.EX2 R89, R4 ;  /* 0x0000000400597308 */ /* 0x000eb00000000800 */
[----:B------:R-:W-:Y:S08]  /*3f30*/  MUFU.EX2 R81, R15 ;  /* 0x0000000f00517308 */ /* 0x000ff00000000800 */
[----:B------:R-:W3:Y:S08]  /*3f40*/  MUFU.EX2 R80, R14 ;  /* 0x0000000e00507308 */ /* 0x000ef00000000800 */
[----:B------:R4:W5:Y:S01]  /*3f50*/  MUFU.EX2 R84, R3 ;  /* 0x0000000300547308 */ /* 0x0009620000000800 */
[----:B-1----:R-:W-:Y:S01]  /*3f60*/  F2FP.BF16.PACK_AB R12, R83, R85 ;  /* 0x00000055530c723e */ /* 0x002fe200000010ff */
[----:B------:R-:W-:-:S02]  /*3f70*/  FFMA.FTZ R7, R7, c[0x0][0x2d0], -R2 ;  /* 0x0000b40007077a23 */ /* 0x000fc40000010802 */
[----:B----4-:R-:W-:-:S04]  /*3f80*/  FFMA.FTZ R3, R11, c[0x0][0x2d0], -R0 ;  /* 0x0000b4000b037a23 */ /* 0x010fc80000010800 */
[----:B------:R1:W-:Y:S01]  /*3f90*/  MUFU.EX2 R86, R3 ;  /* 0x0000000300567308 */ /* 0x0003e20000000800 */
[----:B--2---:R-:W-:Y:S02]  /*3fa0*/  F2FP.BF16.PACK_AB R14, R89, R87 ;  /* 0x00000057590e723e */ /* 0x004fe400000010ff */
[----:B---3--:R-:W-:Y:S02]  /*3fb0*/  F2FP.BF16.PACK_AB R13, R80, R81 ;  /* 0x00000051500d723e */ /* 0x008fe400000010ff */
[----:B-----5:R-:W-:Y:S01]  /*3fc0*/  F2FP.BF16.PACK_AB R15, R84, R82 ;  /* 0x00000052540f723e */ /* 0x020fe200000010ff */
[----:B------:R-:W-:Y:S02]  /*3fd0*/  FFMA.FTZ R8, R8, c[0x0][0x2d0], -R2 ;  /* 0x0000b40008087a23 */ /* 0x000fe40000010802 */
[----:B-1----:R-:W-:-:S04]  /*3fe0*/  FFMA.FTZ R3, R6, c[0x0][0x2d0], -R0 ;  /* 0x0000b40006037a23 */ /* 0x002fc80000010800 */
[----:B------:R1:W-:Y:S01]  /*3ff0*/  MUFU.EX2 R88, R3 ;  /* 0x0000000300587308 */ /* 0x0003e20000000800 */
[----:B------:R-:W-:-:S07]  /*4000*/  FFMA.FTZ R16, R16, c[0x0][0x2d0], -R2 ;  /* 0x0000b40010107a23 */ /* 0x000fce0000010802 */
[----:B------:R2:W-:Y:S01]  /*4010*/  MUFU.EX2 R94, R7 ;  /* 0x00000007005e7308 */ /* 0x0005e20000000800 */
[----:B-1----:R-:W-:-:S07]  /*4020*/  FFMA.FTZ R3, R5, c[0x0][0x2d0], -R0 ;  /* 0x0000b40005037a23 */ /* 0x002fce0000010800 */
[----:B------:R1:W-:Y:S01]  /*4030*/  MUFU.EX2 R92, R3 ;  /* 0x00000003005c7308 */ /* 0x0003e20000000800 */
[C---:B--2---:R-:W-:Y:S07]  /*4040*/  HMMA.16816.F32.BF16 R4, R12.reuse, R20, RZ ;  /* 0x000000140c04723c */ /* 0x044fee00000418ff */
[----:B------:R-:W2:Y:S01]  /*4050*/  MUFU.EX2 R93, R8 ;  /* 0x00000008005d7308 */ /* 0x000ea20000000800 */
[----:B------:R-:W-:Y:S01]  /*4060*/  HMMA.16816.F32.BF16 R20, R12, R22, RZ ;  /* 0x000000160c14723c */ /* 0x000fe200000418ff */
[----:B-1----:R-:W-:-:S06]  /*4070*/  FFMA.FTZ R3, R18, c[0x0][0x2d0], -R0 ;  /* 0x0000b40012037a23 */ /* 0x002fcc0000010800 */
[----:B------:R-:W1:Y:S08]  /*4080*/  MUFU.EX2 R95, R16 ;  /* 0x00000010005f7308 */ /* 0x000e700000000800 */
[----:B------:R-:W3:Y:S01]  /*4090*/  MUFU.EX2 R91, R3 ;  /* 0x00000003005b7308 */ /* 0x000ee20000000800 */
[----:B--2---:R-:W-:Y:S02]  /*40a0*/  F2FP.BF16.PACK_AB R8, R93, R90 ;  /* 0x0000005a5d08723e */ /* 0x004fe400000010ff */
[----:B------:R-:W-:-:S02]  /*40b0*/  F2FP.BF16.PACK_AB R9, R88, R86 ;  /* 0x000000565809723e */ /* 0x000fc400000010ff */
[----:B-1----:R-:W-:Y:S02]  /*40c0*/  F2FP.BF16.PACK_AB R10, R95, R94 ;  /* 0x0000005e5f0a723e */ /* 0x002fe400000010ff */
[----:B---3--:R-:W-:-:S07]  /*40d0*/  F2FP.BF16.PACK_AB R11, R91, R92 ;  /* 0x0000005c5b0b723e */ /* 0x008fce00000010ff */
        /* <DEDUP_REMOVED lines=18> */
[----:B------:R-:W-:-:S02]  /*4200*/  IMAD.MOV.U32 R116, RZ, RZ, R31 ;  /* 0x000000ffff747224 */ /* 0x000fc400078e001f */
[----:B------:R-:W-:Y:S02]  /*4210*/  IMAD.MOV.U32 R115, RZ, RZ, R30 ;  /* 0x000000ffff737224 */ /* 0x000fe400078e001e */
[----:B------:R-:W-:Y:S02]  /*4220*/  IMAD.MOV.U32 R114, RZ, RZ, R29 ;  /* 0x000000ffff727224 */ /* 0x000fe400078e001d */
[----:B------:R-:W-:Y:S01]  /*4230*/  IMAD.MOV.U32 R113, RZ, RZ, R28 ;  /* 0x000000ffff717224 */ /* 0x000fe200078e001c */
        /* <DEDUP_REMOVED lines=9> */
[----:B------:R-:W-:Y:S07]  /*42d0*/  LDSM.16.MT88.4 R36, [R252+0x4000] ;  /* 0x00400000fc24783b */ /* 0x000fee0000004200 */
[C---:B---3--:R-:W-:Y:S08]  /*42e0*/  HMMA.16816.F32.BF16 R28, R8.reuse, R44, R28 ;  /* 0x0000002c081c723c */ /* 0x048ff0000004181c */
[C---:B------:R-:W-:Y:S08]  /*42f0*/  HMMA.16816.F32.BF16 R4, R8.reuse, R72, R4 ;  /* 0x000000480804723c */ /* 0x040ff00000041804 */
[----:B------:R-:W-:Y:S01]  /*4300*/  HMMA.16816.F32.BF16 R148, R8, R58, R48 ;  /* 0x0000003a0894723c */ /* 0x000fe20000041830 */
[----:B------:R-:W1:Y:S01]  /*4310*/  LDSM.16.MT88.4 R48, [R131+0x2800] ;  /* 0x002800008330783b */ /* 0x000e620000004200 */
[----:B------:R-:W-:-:S02]  /*4320*/  IMAD.MOV.U32 R67, RZ, RZ, R21 ;  /* 0x000000ffff437224 */ /* 0x000fc400078e0015 */
[----:B------:R-:W-:Y:S01]  /*4330*/  IMAD.MOV.U32 R66, RZ, RZ, R22 ;  /* 0x000000ffff427224 */ /* 0x000fe200078e0016 */
[----:B------:R-:W2:Y:S01]  /*4340*/  LDSM.16.MT88.4 R56, [R248+0x4800] ;  /* 0x00480000f838783b */ /* 0x000ea20000004200 */
[----:B------:R-:W-:Y:S02]  /*4350*/  IMAD.MOV.U32 R65, RZ, RZ, R23 ;  /* 0x000000ffff417224 */ /* 0x000fe400078e0017 */
[C---:B------:R-:W-:Y:S01]  /*4360*/  HMMA.16816.F32.BF16 R188, R8.reuse, R62, R32 ;  /* 0x0000003e08bc723c */ /* 0x040fe20000041820 */
[----:B------:R-:W-:Y:S01]  /*4370*/  IMAD.MOV.U32 R64, RZ, RZ, R20 ;  /* 0x000000ffff407224 */ /* 0x000fe200078e0014 */
[----:B------:R-:W-:Y:S01]  /*4380*/  MOV R112, R121 ;  /* 0x0000007900707202 */ /* 0x000fe20000000f00 */
[----:B------:R-:W-:Y:S01]  /*4390*/  IMAD.MOV.U32 R119, RZ, RZ, R120 ;  /* 0x000000ffff777224 */ /* 0x000fe200078e0078 */
[----:B------:R-:W-:Y:S04]  /*43a0*/  LDSM.16.MT88.4 R32, [R251+0x4800] ;  /* 0x00480000fb20783b */ /* 0x000fe80000004200 */
[----:B------:R-:W-:Y:S01]  /*43b0*/  HMMA.16816.F32.BF16 R44, R8, R46, R24 ;  /* 0x0000002e082c723c */ /* 0x000fe20000041818 */
[----:B------:R-:W-:-:S02]  /*43c0*/  IMAD.MOV.U32 R120, RZ, RZ, R28 ;  /* 0x000000ffff787224 */ /* 0x000fc400078e001c */
[----:B------:R-:W-:-:S05]  /*43d0*/  IMAD.MOV.U32 R28, RZ, RZ, R5 ;  /* 0x000000ffff1c7224 */ /* 0x000fca00078e0005 */
[----:B------:R-:W-:Y:S01]  /*43e0*/  HMMA.16816.F32.BF16 R60, R8, R42, R16 ;  /* 0x0000002a083c723c */ /* 0x000fe20000041810 */
[----:B------:R-:W3:Y:S07]  /*43f0*/  LDSM.16.MT88.4 R40, [R251+0x4000] ;  /* 0x00400000fb28783b */ /* 0x000eee0000004200 */
[----:B------:R-:W-:Y:S01]  /*4400*/  HMMA.16816.F32.BF16 R24, R12, R70, RZ ;  /* 0x000000460c18723c */ /* 0x000fe200000418ff */
[----:B------:R-:W-:Y:S01]  /*4410*/  IMAD.MOV.U32 R125, RZ, RZ, R6 ;  /* 0x000000ffff7d7224 */ /* 0x000fe200078e0006 */
[----:B------:R-:W-:-:S06]  /*4420*/  MOV R124, R4 ;  /* 0x00000004007c7202 */ /* 0x000fcc0000000f00 */
[----:B------:R-:W-:Y:S01]  /*4430*/  HMMA.16816.F32.BF16 R20, R12, R52, RZ ;  /* 0x000000340c14723c */ /* 0x000fe200000418ff */
[----:B------:R-:W-:-:S07]  /*4440*/  IMAD.MOV.U32 R130, RZ, RZ, R7 ;  /* 0x000000ffff827224 */ /* 0x000fce00078e0007 */
[C---:B------:R-:W-:Y:S01]  /*4450*/  HMMA.16816.F32.BF16 R16, R12.reuse, R54, RZ ;  /* 0x000000360c10723c */ /* 0x040fe200000418ff */
[----:B------:R-:W-:Y:S02]  /*4460*/  IMAD.MOV.U32 R3, RZ, RZ, R123 ;  /* 0x000000ffff037224 */ /* 0x000fe400078e007b */
[----:B------:R-:W-:Y:S02]  /*4470*/  IMAD.MOV.U32 R176, RZ, RZ, R122 ;  /* 0x000000ffffb07224 */ /* 0x000fe400078e007a */
[----:B------:R-:W-:Y:S02]  /*4480*/  IMAD.MOV.U32 R123, RZ, RZ, R29 ;  /* 0x000000ffff7b7224 */ /* 0x000fe400078e001d */
[----:B------:R-:W-:Y:S01]  /*4490*/  IMAD.MOV.U32 R122, RZ, RZ, R31 ;  /* 0x000000ffff7a7224 */ /* 0x000fe200078e001f */
[----:B------:R-:W-:Y:S01]  /*44a0*/  HMMA.16816.F32.BF16 R4, R12, R76, RZ ;  /* 0x0000004c0c04723c */ /* 0x000fe200000418ff */
[----:B------:R-:W-:-:S06]  /*44b0*/  IMAD.MOV.U32 R121, RZ, RZ, R30 ;  /* 0x000000ffff797224 */ /* 0x000fcc00078e001e */
[----:B------:R-:W-:Y:S02]  /*44c0*/  IMAD.MOV.U32 R77, RZ, RZ, R28 ;  /* 0x000000ffff4d7224 */ /* 0x000fe400078e001c */
[----:B------:R-:W4:Y:S01]  /*44d0*/  LDSM.16.MT88.4 R28, [R252+0x4800] ;  /* 0x00480000fc1c783b */ /* 0x000f220000004200 */
[C---:B------:R-:W-:Y:S08]  /*44e0*/  HMMA.16816.F32.BF16 R68, R8.reuse, R74, R24 ;  /* 0x0000004a0844723c */ /* 0x040ff00000041818 */
[C---:B-1----:R-:W-:Y:S08]  /*44f0*/  HMMA.16816.F32.BF16 R72, R8.reuse, R48, R20 ;  /* 0x000000300848723c */ /* 0x042ff00000041814 */
[----:B------:R-:W-:Y:S08]  /*4500*/  HMMA.16816.F32.BF16 R164, R8, R50, R16 ;  /* 0x0000003208a4723c */ /* 0x000ff00000041810 */
[C---:B------:R-:W-:Y:S08]  /*4510*/  HMMA.16816.F32.BF16 R20, R12.reuse, R36, RZ ;  /* 0x000000240c14723c */ /* 0x040ff000000418ff */
[----:B------:R-:W-:Y:S01]  /*4520*/  HMMA.16816.F32.BF16 R16, R12, R38, RZ ;  /* 0x000000260c10723c */ /* 0x000fe200000418ff */
[----:B------:R-:W1:Y:S07]  /*4530*/  LDSM.16.MT88.4 R36, [R131+0x4000] ;  /* 0x004000008324783b */ /* 0x000e6e0000004200 */
[----:B--2---:R-:W-:Y:S08]  /*4540*/  HMMA.16816.F32.BF16 R180, R8, R56, R4 ;  /* 0x0000003808b4723c */ /* 0x004ff00000041804 */
[----:B---3--:R-:W-:Y:S08]  /*4550*/  HMMA.16816.F32.BF16 R4, R12, R40, RZ ;  /* 0x000000280c04723c */ /* 0x008ff000000418ff */
[----:B----4-:R-:W-:Y:S01]  /*4560*/  HMMA.16816.F32.BF16 R152, R8, R28, R20 ;  /* 0x0000001c0898723c */ /* 0x010fe20000041814 */
[----:B------:R-:W2:Y:S07]  /*4570*/  LDSM.16.MT88.4 R20, [R131+0x4800] ;  /* 0x004800008314783b */ /* 0x000eae0000004200 */
[----:B------:R-:W-:Y:S08]  /*4580*/  HMMA.16816.F32.BF16 R24, R12, R78, RZ ;  /* 0x0000004e0c18723c */ /* 0x000ff000000418ff */
[----:B------:R-:W-:Y:S08]  /*4590*/  HMMA.16816.F32.BF16 R144, R8, R32, R4 ;  /* 0x000000200890723c */ /* 0x000ff00000041804 */
[----:B-1----:R-:W-:Y:S01]  /*45a0*/  HMMA.16816.F32.BF16 R4, R12, R36, RZ ;  /* 0x000000240c04723c */ /* 0x002fe200000418ff */
[----:B------:R-:W-:-:S02]  /*45b0*/  IMAD.MOV.U32 R57, RZ, RZ, R123 ;  /* 0x000000ffff397224 */ /* 0x000fc400078e007b */
[----:B------:R-:W-:Y:S02]  /*45c0*/  IMAD.MOV.U32 R78, RZ, RZ, R122 ;  /* 0x000000ffff4e7224 */ /* 0x000fe400078e007a */
[----:B------:R-:W-:-:S03]  /*45d0*/  IMAD.MOV.U32 R56, RZ, RZ, R120 ;  /* 0x000000ffff387224 */ /* 0x000fc600078e0078 */
[----:B------:R-:W-:Y:S01]  /*45e0*/  HMMA.16816.F32.BF16 R136, R8, R58, R24 ;  /* 0x0000003a0888723c */ /* 0x000fe20000041818 */
[----:B------:R-:W1:Y:S06]  /*45f0*/  LDSM.16.MT88.4 R24, [R248+0x6000] ;  /* 0x00600000f818783b */ /* 0x000e6c0000004200 */
[----:B------:R-:W-:-:S09]  /*4600*/  IMAD.MOV.U32 R59, RZ, RZ, R121 ;  /* 0x000000ffff3b7224 */ /* 0x000fd200078e0079 */
[----:B--2---:R-:W-:Y:S08]  /*4610*/  HMMA.16816.F32.BF16 R120, R8, R20, R4 ;  /* 0x000000140878723c */ /* 0x004ff00000041804 */
[----:B------:R-:W-:Y:S01]  /*4620*/  HMMA.16816.F32.BF16 R4, R12, R38, RZ ;  /* 0x000000260c04723c */ /* 0x000fe200000418ff */
[----:B------:R-:W-:Y:S02]  /*4630*/  IMAD.MOV.U32 R58, RZ, RZ, R3 ;  /* 0x000000ffff3a7224 */ /* 0x000fe400078e0003 */
[----:B------:R-:W-:-:S02]  /*4640*/  FADD.FTZ R3, R85, R83 ;  /* 0x0000005355037221 */ /* 0x000fc40000010000 */
[----:B------:R-:W-:Y:S02]  /*4650*/  IMAD.MOV.U32 R49, RZ, RZ, R115 ;  /* 0x000000ffff317224 */ /* 0x000fe400078e0073 */
[----:B------:R-:W-:Y:S02]  /*4660*/  IMAD.MOV.U32 R54, RZ, RZ, R114 ;  /* 0x000000ffff367224 */ /* 0x000fe400078e0072 */
[----:B------:R-:W-:Y:S02]  /*4670*/  IMAD.MOV.U32 R55, RZ, RZ, R113 ;  /* 0x000000ffff377224 */ /* 0x000fe400078e0071 */
[----:B------:R-:W-:Y:S11]  /*4680*/  IMAD.MOV.U32 R85, RZ, RZ, R112 ;  /* 0x000000ffff557224 */ /* 0x000ff600078e0070 */
[----:B------:R-:W-:Y:S02]  /*4690*/  @!UPT UIADD3 URZ, URZ, URZ, URZ ;  /* 0x0000003f3f3ff290 */ /* 0x000fe4000fffe03f */
[----:B------:R-:W-:Y:S01]  /*46a0*/  HMMA.16816.F32.BF16 R112, R8, R22, R4 ;  /* 0x000000160870723c */ /* 0x000fe20000041804 */
[----:B------:R-:W2:Y:S07]  /*46b0*/  LDSM.16.MT88.4 R20, [R248+0x6800] ;  /* 0x00680000f814783b */ /* 0x000eae0000004200 */
[----:B-1----:R-:W-:Y:S01]  /*46c0*/  HMMA.16816.F32.BF16 R4, R12, R24, RZ ;  /* 0x000000180c04723c */ /* 0x002fe200000418ff */
[----:B------:R-:W-:Y:S02]  /*46d0*/  IMAD.MOV.U32 R79, RZ, RZ, R125 ;  /* 0x000000ffff4f7224 */ /* 0x000fe400078e007d */
[----:B------:R-:W-:-:S05]  /*46e0*/  IMAD.MOV.U32 R76, RZ, RZ, R124 ;  /* 0x000000ffff4c7224 */ /* 0x000fca00078e007c */
[----:B------:R-:W-:Y:S08]  /*46f0*/  HMMA.16816.F32.BF16 R124, R8, R30, R16 ;  /* 0x0000001e087c723c */ /* 0x000ff00000041810 */
[----:B------:R-:W-:Y:S01]  /*4700*/  HMMA.16816.F32.BF16 R16, R12, R42, RZ ;  /* 0x0000002a0c10723c */ /* 0x000fe200000418ff */
[----:B------:R-:W-:Y:S01]  /*4710*/  IMAD.MOV.U32 R51, RZ, RZ, R119 ;  /* 0x000000ffff337224 */ /* 0x000fe200078e0077 */
[----:B------:R-:W-:-:S06]  /*4720*/  MOV R48, R116 ;  /* 0x0000007400307202 */ /* 0x000fcc0000000f00 */
[----:B--2---:R-:W-:Y:S08]  /*4730*/  HMMA.16816.F32.BF16 R184, R8, R20, R4 ;  /* 0x0000001408b8723c */ /* 0x004ff00000041804 */
[----:B------:R-:W-:Y:S01]  /*4740*/  HMMA.16816.F32.BF16 R4, R12, R26, RZ ;  /* 0x0000001a0c04723c */ /* 0x000fe200000418ff */
[----:B------:R-:W-:Y:S02]  /*4750*/  IMAD.MOV.U32 R53, RZ, RZ, R118 ;  /* 0x000000ffff357224 */ /* 0x000fe400078e0076 */
[----:B------:R-:W-:-:S02]  /*4760*/  IMAD.MOV.U32 R52, RZ, RZ, R117 ;  /* 0x000000ffff347224 */ /* 0x000fc400078e0075 */
[----:B------:R-:W-:-:S03]  /*4770*/  FADD.FTZ R3, R87, R3 ;  /* 0x0000000357037221 */ /* 0x000fc60000010000 */
[----:B------:R-:W-:Y:S07]  /*4780*/  HMMA.16816.F32.BF16 R116, R8, R34, R16 ;  /* 0x000000220874723c */ /* 0x000fee0000041810 */
[----:B------:R-:W-:Y:S02]  /*4790*/  FADD.FTZ R17, R81, R80 ;  /* 0x0000005051117221 */ /* 0x000fe40000010000 */
[----:B------:R-:W-:Y:S02]  /*47a0*/  FADD.FTZ R16, R89, R3 ;  /* 0x0000000359107221 */ /* 0x000fe40000010000 */
[----:B------:R-:W-:-:S02]  /*47b0*/  FADD.FTZ R17, R82, R17 ;  /* 0x0000001152117221 */ /* 0x000fc40000010000 */
[----:B------:R-:W-:Y:S02]  /*47c0*/  IMAD.MOV.U32 R87, RZ, RZ, R176 ;  /* 0x000000ffff577224 */ /* 0x000fe400078e00b0 */
[----:B------:R-:W-:Y:S01]  /*47d0*/  FADD.FTZ R3, R84, R17 ;  /* 0x0000001154037221 */ /* 0x000fe20000010000 */
[----:B------:R-:W-:Y:S01]  /*47e0*/  HMMA.16816.F32.BF16 R176, R8, R22, R4 ;  /* 0x0000001608b0723c */ /* 0x000fe20000041804 */
[----:B------:R-:W-:Y:S06]  /*47f0*/  LDSM.16.MT88.4 R20, [R252+0x6800] ;  /* 0x00680000fc14783b */ /* 0x000fec0000004200 */
[----:B------:R-:W-:-:S02]  /*4800*/  FADD.FTZ R4, R90, R16 ;  /* 0x000000105a047221 */ /* 0x000fc40000010000 */
[----:B------:R-:W1:Y:S02]  /*4810*/  LDSM.16.MT88.4 R16, [R252+0x6000] ;  /* 0x00600000fc10783b */ /* 0x000e640000004200 */
[----:B------:R-:W-:Y:S02]  /*4820*/  FADD.FTZ R25, R93, R4 ;  /* 0x000000045d197221 */ /* 0x000fe40000010000 */
        /* <DEDUP_REMOVED lines=52> */
[----:B------:R-:W-:-:S02]  /*4b70*/  FADD.FTZ R28, R7, R2 ;  /* 0x00000002071c7221 */ /* 0x000fc40000010000 */
[----:B------:R-:W-:-:S05]  /*4b80*/  IMAD.MOV.U32 R84, RZ, RZ, R51 ;  /* 0x000000ffff547224 */ /* 0x000fca00078e0033 */
[----:B------:R-:W-:Y:S01]  /*4b90*/  HMMA.16816.F32.BF16 R24, R12, R26, RZ ;  /* 0x0000001a0c18723c */ /* 0x000fe200000418ff */
[----:B------:R-:W-:Y:S01]  /*4ba0*/  IMAD.MOV.U32 R86, RZ, RZ, R48 ;  /* 0x000000ffff567224 */ /* 0x000fe200078e0030 */
[----:B------:R-:W1:Y:S01]  /*4bb0*/  MUFU.EX2 R2, R31 ;  /* 0x0000001f00027308 */ /* 0x000e620000000800 */
[----:B------:R-:W-:-:S07]  /*4bc0*/  IMAD.MOV.U32 R111, RZ, RZ, R49 ;  /* 0x000000ffff6f7224 */ /* 0x000fce00078e0031 */
[----:B------:R-:W-:Y:S06]  /*4bd0*/  MUFU.EX2 R0, R30 ;  /* 0x0000001e00007308 */ /* 0x000fec0000000800 */
[----:B------:R-:W-:Y:S02]  /*4be0*/  HMMA.16816.F32.BF16 R48, R8, R20, R16 ;  /* 0x000000140830723c */ /* 0x000fe40000041810 */
[----:B------:R-:W2:Y:S08]  /*4bf0*/  MUFU.EX2 R16, R36 ;  /* 0x0000002400107308 */ /* 0x000eb00000000800 */
[----:B------:R-:W3:Y:S01]  /*4c00*/  MUFU.EX2 R3, R37 ;  /* 0x0000002500037308 */ /* 0x000ee20000000800 */
[----:B-1----:R-:W-:-:S07]  /*4c10*/  FADD.FTZ R7, R2, R29 ;  /* 0x0000001d02077221 */ /* 0x002fce0000010000 */
[----:B------:R-:W1:Y:S08]  /*4c20*/  MUFU.EX2 R18, R33 ;  /* 0x0000002100127308 */ /* 0x000e700000000800 */
[----:B------:R-:W4:Y:S01]  /*4c30*/  MUFU.EX2 R20, R38 ;  /* 0x0000002600147308 */ /* 0x000f220000000800 */
[----:B--2---:R-:W-:Y:S01]  /*4c40*/  FADD.FTZ R21, R16, R28 ;  /* 0x0000001c10157221 */ /* 0x004fe20000010000 */
[----:B------:R-:W-:Y:S06]  /*4c50*/  HMMA.16816.F32.BF16 R40, R8, R22, R24 ;  /* 0x000000160828723c */ /* 0x000fec0000041818 */
[----:B------:R-:W2:Y:S01]  /*4c60*/  MUFU.EX2 R17, R32 ;  /* 0x0000002000117308 */ /* 0x000ea20000000800 */
[----:B------:R-:W-:-:S07]  /*4c70*/  FADD.FTZ R22, R0, R7 ;  /* 0x0000000700167221 */ /* 0x000fce0000010000 */
[----:B------:R-:W5:Y:S01]  /*4c80*/  MUFU.EX2 R19, R39 ;  /* 0x0000002700137308 */ /* 0x000f620000000800 */
[----:B------:R-:W-:Y:S01]  /*4c90*/  F2FP.BF16.PACK_AB R7, R0, R2 ;  /* 0x000000020007723e */ /* 0x000fe200000010ff */
[----:B---3--:R-:W-:Y:S02]  /*4ca0*/  FADD.FTZ R2, R3, R21 ;  /* 0x0000001503027221 */ /* 0x008fe40000010000 */
[----:B------:R-:W-:Y:S02]  /*4cb0*/  IMAD.MOV.U32 R95, RZ, RZ, R86 ;  /* 0x000000ffff5f7224 */ /* 0x000fe400078e0056 */
[----:B------:R-:W-:Y:S02]  /*4cc0*/  IMAD.MOV.U32 R86, RZ, RZ, R87 ;  /* 0x000000ffff567224 */ /* 0x000fe400078e0057 */
[----:B-1----:R-:W-:Y:S02]  /*4cd0*/  FADD.FTZ R0, R18, R22 ;  /* 0x0000001612007221 */ /* 0x002fe40000010000 */
[----:B------:R-:W-:-:S02]  /*4ce0*/  IMAD.MOV.U32 R87, RZ, RZ, R58 ;  /* 0x000000ffff577224 */ /* 0x000fc400078e003a */
[----:B----4-:R-:W-:Y:S02]  /*4cf0*/  FADD.FTZ R2, R20, R2 ;  /* 0x0000000214027221 */ /* 0x010fe40000010000 */
[----:B------:R-:W-:Y:S02]  /*4d00*/  IMAD.MOV.U32 R58, RZ, RZ, R59 ;  /* 0x000000ffff3a7224 */ /* 0x000fe400078e003b */
[----:B------:R-:W-:Y:S01]  /*4d10*/  IMAD.MOV.U32 R104, RZ, RZ, R128 ;  /* 0x000000ffff687224 */ /* 0x000fe200078e0080 */
[----:B------:R-:W-:Y:S01]  /*4d20*/  F2FP.BF16.PACK_AB R128, R3, R16 ;  /* 0x000000100380723e */ /* 0x000fe200000010ff */
[----:B------:R-:W-:Y:S02]  /*4d30*/  IMAD.MOV.U32 R59, RZ, RZ, R78 ;  /* 0x000000ffff3b7224 */ /* 0x000fe400078e004e */
[----:B------:R-:W-:Y:S02]  /*4d40*/  IMAD.MOV.U32 R78, RZ, RZ, R79 ;  /* 0x000000ffff4e7224 */ /* 0x000fe400078e004f */
[----:B------:R-:W-:Y:S01]  /*4d50*/  IMAD.MOV.U32 R107, RZ, RZ, R129 ;  /* 0x000000ffff6b7224 */ /* 0x000fe200078e0081 */
[C---:B--2---:R-:W-:Y:S01]  /*4d60*/  F2FP.BF16.PACK_AB R129, R17.reuse, R18 ;  /* 0x000000121181723e */ /* 0x044fe200000010ff */
[----:B------:R-:W-:-:S02]  /*4d70*/  FADD.FTZ R3, R17, R0 ;  /* 0x0000000011037221 */ /* 0x000fc40000010000 */
[----:B------:R-:W-:Y:S01]  /*4d80*/  IMAD.MOV.U32 R79, RZ, RZ, R130 ;  /* 0x000000ffff4f7224 */ /* 0x000fe200078e0082 */
[C---:B-----5:R-:W-:Y:S01]  /*4d90*/  F2FP.BF16.PACK_AB R130, R19.reuse, R20 ;  /* 0x000000141382723e */ /* 0x060fe200000010ff */
[----:B------:R-:W-:Y:S02]  /*4da0*/  FADD.FTZ R0, R19, R2 ;  /* 0x0000000213007221 */ /* 0x000fe40000010000 */
[----:B------:R-:W1:Y:S01]  /*4db0*/  LDSM.16.MT88.4 R16, [R131+0x6000] ;  /* 0x006000008310783b */ /* 0x000e620000004200 */
[----:B------:R-:W2:Y:S03]  /*4dc0*/  MUFU.EX2 R2, R35 ;  /* 0x0000002300027308 */ /* 0x000ea60000000800 */
[----:B------:R3:W-:Y:S01]  /*4dd0*/  STL [R1+0x64], R0 ;  /* 0x0000640001007387 */ /* 0x0007e20000100800 */
[----:B--2---:R-:W-:-:S04]  /*4de0*/  FADD.FTZ R3, R2, R3 ;  /* 0x0000000302037221 */ /* 0x004fc80000010000 */
[----:B---3--:R-:W2:Y:S02]  /*4df0*/  MUFU.EX2 R0, R34 ;  /* 0x0000002200007308 */ /* 0x008ea40000000800 */
[----:B--2---:R-:W-:Y:S02]  /*4e00*/  FADD.FTZ R20, R0, R3 ;  /* 0x0000000300147221 */ /* 0x004fe40000010000 */
[----:B------:R-:W-:-:S03]  /*4e10*/  IMAD.MOV.U32 R3, RZ, RZ, R131 ;  /* 0x000000ffff037224 */ /* 0x000fc600078e0083 */
[----:B------:R1:W-:Y:S02]  /*4e20*/  STL [R1+0x68], R20 ;  /* 0x0000681401007387 */ /* 0x0003e40000100800 */
[C---:B-1----:R-:W-:Y:S08]  /*4e30*/  HMMA.16816.F32.BF16 R20, R12.reuse, R16, RZ ;  /* 0x000000100c14723c */ /* 0x042ff000000418ff */
[----:B------:R-:W-:Y:S01]  /*4e40*/  HMMA.16816.F32.BF16 R12, R12, R18, RZ ;  /* 0x000000120c0c723c */ /* 0x000fe200000418ff */
[----:B------:R-:W1:Y:S01]  /*4e50*/  LDSM.16.MT88.4 R16, [R3+0x6800] ;  /* 0x006800000310783b */ /* 0x000e620000004200 */
[----:B------:R-:W-:-:S02]  /*4e60*/  IMAD.MOV.U32 R88, RZ, RZ, R104 ;  /* 0x000000ffff587224 */ /* 0x000fc400078e0068 */
[----:B------:R-:W-:Y:S11]  /*4e70*/  IMAD.MOV.U32 R91, RZ, RZ, R107 ;  /* 0x000000ffff5b7224 */ /* 0x000ff600078e006b */
[----:B------:R-:W-:Y:S01]  /*4e80*/  @!UPT UIADD3 URZ, URZ, URZ, URZ ;  /* 0x0000003f3f3ff290 */ /* 0x000fe2000fffe03f */
[C---:B-1----:R-:W-:Y:S08]  /*4e90*/  HMMA.16816.F32.BF16 R20, R8.reuse, R16, R20 ;  /* 0x000000100814723c */ /* 0x042ff00000041814 */
[----:B------:R-:W-:Y:S01]  /*4ea0*/  HMMA.16816.F32.BF16 R12, R8, R18, R12 ;  /* 0x00000012080c723c */ /* 0x000fe2000004180c */
[----:B------:R-:W1:Y:S07]  /*4eb0*/  LDSM.16.MT88.4 R8, [R248+0x1000] ;  /* 0x00100000f808783b */ /* 0x000e6e0000004200 */
[C---:B-1----:R-:W-:Y:S08]  /*4ec0*/  HMMA.16816.F32.BF16 R160, R4.reuse, R8, R160 ;  /* 0x0000000804a0723c */ /* 0x042ff000000418a0 */
[----:B------:R-:W-:Y:S01]  /*4ed0*/  HMMA.16816.F32.BF16 R16, R4, R10, R88 ;  /* 0x0000000a0410723c */ /* 0x000fe20000041858 */
[----:B------:R-:W1:Y:S01]  /*4ee0*/  LDSM.16.MT88.4 R8, [R252+0x1000] ;  /* 0x00100000fc08783b */ /* 0x000e620000004200 */
[----:B------:R-:W-:Y:S01]  /*4ef0*/  IMAD.MOV.U32 R92, RZ, RZ, R109 ;  /* 0x000000ffff5c7224 */ /* 0x000fe200078e006d */
[----:B------:R-:W-:Y:S01]  /*4f00*/  MOV R94, R111 ;  /* 0x0000006f005e7202 */ /* 0x000fe20000000f00 */
        /* <DEDUP_REMOVED lines=21> */
[----:B------:R-:W1:Y:S01]  /*5060*/  LDSM.16.MT88.4 R8, [R248+0x5000] ;  /* 0x00500000f808783b */ /* 0x000e620000004200 */
[----:B------:R-:W-:-:S03]  /*5070*/  F2FP.BF16.PACK_AB R131, R0, R2 ;  /* 0x000000020083723e */ /* 0x000fc600000010ff */
[----:B------:R-:W-:Y:S03]  /*5080*/  LDSM.16.MT88.4 R164, [R248+0x1800] ;  /* 0x00180000f8a4783b */ /* 0x000fe60000004200 */
[C---:B-1----:R-:W-:Y:S08]  /*5090*/  HMMA.16816.F32.BF16 R84, R4.reuse, R8, R180 ;  /* 0x000000080454723c */ /* 0x042ff000000418b4 */
[----:B------:R-:W-:Y:S01]  /*50a0*/  HMMA.16816.F32.BF16 R88, R4, R10, R136 ;  /* 0x0000000a0458723c */ /* 0x000fe20000041888 */
[----:B------:R-:W1:Y:S01]  /*50b0*/  LDSM.16.MT88.4 R8, [R252+0x5000] ;  /* 0x00500000fc08783b */ /* 0x000e620000004200 */
[----:B------:R-:W-:-:S03]  /*50c0*/  @P2 IMAD.HI.U32 R2, R159, c[0x0][0x2c8], RZ ;  /* 0x0000b2009f022a27 */ /* 0x000fc600078e00ff */
[----:B------:R-:W-:Y:S03]  /*50d0*/  LDSM.16.MT88.4 R136, [R252+0x1800] ;  /* 0x00180000fc88783b */ /* 0x000fe60000004200 */
[----:B-1----:R-:W-:Y:S01]  /*50e0*/  HMMA.16816.F32.BF16 R92, R4, R8, R152 ;  /* 0x00000008045c723c */ /* 0x002fe20000041898 */
[----:B------:R-:W-:-:S07]  /*50f0*/  IMAD.MOV.U32 R0, RZ, RZ, R159 ;  /* 0x000000ffff007224 */ /* 0x000fce00078e009f */
[C---:B------:R-:W-:Y:S01]  /*5100*/  HMMA.16816.F32.BF16 R96, R4.reuse, R10, R124 ;  /* 0x0000000a0460723c */ /* 0x040fe2000004187c */
[----:B------:R-:W1:Y:S04]  /*5110*/  LDSM.16.MT88.4 R8, [R251+0x5000] ;  /* 0x00500000fb08783b */ /* 0x000e680000004200 */
[----:B------:R-:W-:Y:S03]  /*5120*/  LDSM.16.MT88.4 R152, [R3+0x1800] ;  /* 0x001800000398783b */ /* 0x000fe60000004200 */
[----:B-1----:R-:W-:Y:S01]  /*5130*/  HMMA.16816.F32.BF16 R100, R4, R8, R144 ;  /* 0x000000080464723c */ /* 0x002fe20000041890 */
[----:B------:R-:W-:-:S07]  /*5140*/  @P2 SHF.R.U32.HI R0, RZ, c[0x0][0x2cc], R2 ;  /* 0x0000b300ff002a19 */ /* 0x000fce0000011602 */
[C---:B------:R-:W-:Y:S01]  /*5150*/  HMMA.16816.F32.BF16 R104, R4.reuse, R10, R116 ;  /* 0x0000000a0468723c */ /* 0x040fe20000041874 */
[----:B------:R-:W1:Y:S04]  /*5160*/  LDSM.16.MT88.4 R8, [R3+0x5000] ;  /* 0x005000000308783b */ /* 0x000e680000004200 */
        /* <DEDUP_REMOVED lines=38> */
[----:B------:R-:W-:Y:S07]  /*53d0*/  LDSM.16.MT88.4 R4, [R3+0x7800] ;  /* 0x007800000304783b */ /* 0x000fee0000004200 */
[----:B-1----:R-:W-:Y:S01]  /*53e0*/  HMMA.16816.F32.BF16 R108, R128, R112, R120 ;  /* 0x00000070806c723c */ /* 0x002fe20000041878 */
[----:B------:R-:W1:Y:S01]  /*53f0*/  LDSM.16.MT88.4 R120, [R251+0x7800] ;  /* 0x00780000fb78783b */ /* 0x000e620000004200 */
[----:B------:R-:W-:-:S06]  /*5400*/  IMAD.MOV.U32 R2, RZ, RZ, c[0x0][0x168] ;  /* 0x00005a00ff027624 */ /* 0x000fcc00078e00ff */
[----:B--2---:R-:W-:Y:S01]  /*5410*/  HMMA.16816.F32.BF16 R84, R128, R88, R100 ;  /* 0x000000588054723c */ /* 0x004fe20000041864 */
[----:B------:R-:W-:-:S07]  /*5420*/  IADD3 R0, R0, c[0x0][0x1d0], -R2 ;  /* 0x0000740000007a10 */ /* 0x000fce0007ffe802 */
[----:B------:R-:W-:Y:S01]  /*5430*/  HMMA.16816.F32.BF16 R88, R128, R90, R104 ;  /* 0x0000005a8058723c */ /* 0x000fe20000041868 */
[----:B------:R-:W2:Y:S01]  /*5440*/  LDSM.16.MT88.4 R104, [R248+0x7800] ;  /* 0x00780000f868783b */ /* 0x000ea20000004200 */
[----:B------:R-:W-:-:S04]  /*5450*/  SHF.R.S32.HI R2, RZ, 0x1f, R0 ;  /* 0x0000001fff027819 */ /* 0x000fc80000011400 */
[----:B------:R-:W-:Y:S02]  /*5460*/  LEA.HI R0, R2, R0, RZ, 0x6 ;  /* 0x0000000002007211 */ /* 0x000fe400078f30ff */
[----:B------:R-:W-:Y:S02]  /*5470*/  HMMA.16816.F32.BF16 R112, R128, R114, R116 ;  /* 0x000000728070723c */ /* 0x000fe40000041874 */
[----:B------:R-:W-:-:S04]  /*5480*/  SHF.R.S32.HI R0, RZ, 0x6, R0 ;  /* 0x00000006ff007819 */ /* 0x000fc80000011400 */
[----:B------:R-:W-:Y:S02]  /*5490*/  IMNMX R0, RZ, R0, !PT ;  /* 0x00000000ff007217 */ /* 0x000fe40007800200 */
        /* <DEDUP_REMOVED lines=24> */
.L_x_2005:
[----:B------:R-:W2:Y:S01]  /*5620*/  LDL R2, [R1+0x60] ;  /* 0x0000600001027983 */ /* 0x000ea20000100800 */
[----:B------:R-:W-:Y:S04]  /*5630*/  DEPBAR.LE SB0, 0x0 ;  /* 0x000080000000791a */ /* 0x000fe80000000000 */
[----:B------:R-:W3:Y:S01]  /*5640*/  LDL.64 R16, [R1+0x78] ;  /* 0x0000780001107983 */ /* 0x000ee20000100a00 */
[----:B------:R-:W-:Y:S04]  /*5650*/  WARPSYNC 0xffffffff ;  /* 0xffffffff00007948 */ /* 0x000fe80003800000 */
[----:B------:R-:W4:Y:S05]  /*5660*/  LDL R14, [R1+0x84] ;  /* 0x00008400010e7983 */ /* 0x000f2a0000100800 */
[----:B------:R-:W-:Y:S05]  /*5670*/  STL.64 [R1+0x150], R124 ;  /* 0x0001507c01007387 */ /* 0x000fea0000100a00 */
[----:B-1----:R1:W-:Y:S05]  /*5680*/  STL [R1+0x14c], R126 ;  /* 0x00014c7e01007387 */ /* 0x0023ea0000100800 */
[----:B------:R1:W-:Y:S05]  /*5690*/  STL [R1+0x148], R127 ;  /* 0x0001487f01007387 */ /* 0x0003ea0000100800 */
[----:B------:R-:W-:Y:S05]  /*56a0*/  STL [R1+0x144], R128 ;  /* 0x0001448001007387 */ /* 0x000fea0000100800 */
[----:B------:R-:W-:Y:S05]  /*56b0*/  STL [R1+0x140], R129 ;  /* 0x0001408101007387 */ /* 0x000fea0000100800 */
[----:B------:R1:W-:Y:S05]  /*56c0*/  STL [R1+0x13c], R130 ;  /* 0x00013c8201007387 */ /* 0x0003ea0000100800 */
[----:B------:R1:W-:Y:S05]  /*56d0*/  STL [R1+0x138], R131 ;  /* 0x0001388301007387 */ /* 0x0003ea0000100800 */
[----:B------:R-:W2:Y:S05]  /*56e0*/  LDL R159, [R1+0x8] ;  /* 0x00000800019f7983 */ /* 0x000eaa0000100800 */
[----:B-1----:R-:W2:Y:S05]  /*56f0*/  LDL R126, [R1+0x3c] ;  /* 0x00003c00017e7983 */ /* 0x002eaa0000100800 */
[----:B------:R-:W2:Y:S05]  /*5700*/  LDL R127, [R1+0x58] ;  /* 0x00005800017f7983 */ /* 0x000eaa0000100800 */
[----:B------:R-:W2:Y:S05]  /*5710*/  LDL R130, [R1+0x40] ;  /* 0x0000400001827983 */ /* 0x000eaa0000100800 */
[----:B------:R-:W2:Y:S05]  /*5720*/  LDL R131, [R1+0x44] ;  /* 0x0000440001837983 */ /* 0x000eaa0000100800 */
[----:B------:R-:W-:Y:S06]  /*5730*/  BAR.SYNC.DEFER_BLOCKING 0x0 ;  /* 0x0000000000007b1d */ /* 0x000fec0000010000 */
[----:B------:R-:W-:Y:S05]  /*5740*/  LDSM.16.M88.4 R24, [R249+0x1000] ;  /* 0x00100000f918783b */ /* 0x000fea0000000200 */
[----:B------:R-:W-:Y:S05]  /*5750*/  LDSM.16.M88.4 R32, [R249+0x1800] ;  /* 0x00180000f920783b */ /* 0x000fea0000000200 */
[----:B--2---:R-:W-:Y:S01]  /*5760*/  LDSM.16.M88.4 R180, [R131] ;  /* 0x0000000083b4783b */ /* 0x004fe20000000200 */
[C---:B------:R-:W-:Y:S04]  /*5770*/  ISETP.GE.AND P1, PT, R2.reuse, RZ, PT ;  /* 0x000000ff0200720c */ /* 0x040fe80003f26270 */
[----:B------:R-:W-:Y:S05]  /*5780*/  LDSM.16.M88.4 R176, [R159] ;  /* 0x000000009fb0783b */ /* 0x000fea0000000200 */
[----:B------:R-:W-:Y:S04]  /*5790*/  LDSM.16.M88.4 R184, [R130] ;  /* 0x0000000082b8783b */ /* 0x000fe80000000200 */
[----:B------:R-:W-:Y:S01]  /*57a0*/  @P1 SHF.R.S32.HI R0, RZ, 0x1f, R2 ;  /* 0x0000001fff001819 */ /* 0x000fe20000011402 */
[----:B------:R-:W-:Y:S01]  /*57b0*/  @P1 IMAD.WIDE.U32 R4, R2, c[0x0][0x208], RZ ;  /* 0x0000820002041a25 */ /* 0x000fe200078e00ff */
[----:B---3--:R-:W-:Y:S01]  /*57c0*/  @P1 IADD3 R9, P0, R16, 0x40, RZ ;  /* 0x0000004010091810 */ /* 0x008fe20007f1e0ff */
[----:B------:R1:W-:Y:S02]  /*57d0*/  LDSM.16.M88.4 R188, [R126] ;  /* 0x000000007ebc783b */ /* 0x0003e40000000200 */
[----:B------:R-:W-:Y:S01]  /*57e0*/  @P1 IMAD R0, R0, c[0x0][0x208], RZ ;  /* 0x0000820000001a24 */ /* 0x000fe200078e02ff */
[----:B----4-:R-:W-:Y:S01]  /*57f0*/  @P1 IADD3.X R8, RZ, R14, RZ, P0, !PT ;  /* 0x0000000eff081210 */ /* 0x010fe200007fe4ff */
[----:B------:R-:W-:Y:S02]  /*5800*/  @P1 IMAD.MOV.U32 R6, RZ, RZ, c[0x0][0x20c] ;  /* 0x00008300ff061624 */ /* 0x000fe400078e00ff */
[----:B------:R-:W-:Y:S01]  /*5810*/  @P1 IMAD R0, R2, c[0x0][0x20c], R0 ;  /* 0x0000830002001a24 */ /* 0x000fe200078e0200 */
[C---:B------:R-:W-:Y:S04]  /*5820*/  @P1 SHF.L.U32 R2, R4.reuse, 0x6, RZ ;  /* 0x0000000604021819 */ /* 0x040fe800000006ff */
[----:B------:R-:W-:Y:S01]  /*5830*/  @P1 IADD3 R0, R5, R0, RZ ;  /* 0x0000000005001210 */ /* 0x000fe20007ffe0ff */
[----:B------:R-:W-:Y:S03]  /*5840*/  @P1 IMAD.MOV.U32 R5, RZ, RZ, c[0x0][0x208] ;  /* 0x00008200ff051624 */ /* 0x000fe600078e00ff */
[----:B------:R-:W-:Y:S02]  /*5850*/  @P1 SHF.L.U64.HI R0, R4, 0x6, R0 ;  /* 0x0000000604001819 */ /* 0x000fe40000010200 */
[C---:B------:R-:W-:Y:S04]  /*5860*/  @P1 LEA R4, P0, R5.reuse, R2, 0x5 ;  /* 0x0000000205041211 */ /* 0x040fe800078028ff */
[----:B------:R-:W-:Y:S02]  /*5870*/  @P1 LEA.HI.X R5, R5, R0, R6, 0x5, P0 ;  /* 0x0000000005051211 */ /* 0x000fe400000f2c06 */
[----:B------:R-:W-:Y:S01]  /*5880*/  @P1 IADD3 R6, P0, R2, R16, RZ ;  /* 0x0000001002061210 */ /* 0x000fe20007f1e0ff */
[----:B-1----:R-:W2:Y:S04]  /*5890*/  LDL R126, [R1+0x38] ;  /* 0x00003800017e7983 */ /* 0x002ea80000100800 */
[----:B------:R-:W-:Y:S01]  /*58a0*/  @P1 IMAD.X R10, R0, 0x1, R14, P0 ;  /* 0x00000001000a1824 */ /* 0x000fe200000e060e */
[----:B------:R-:W-:Y:S04]  /*58b0*/  @P1 IADD3 R7, P0, R2, R9, RZ ;  /* 0x0000000902071210 */ /* 0x000fe80007f1e0ff */
[----:B------:R-:W-:Y:S02]  /*58c0*/  @P1 IADD3.X R11, R0, R8, RZ, P0, !PT ;  /* 0x00000008000b1210 */ /* 0x000fe400007fe4ff */
[C---:B------:R-:W-:Y:S04]  /*58d0*/  @P1 LEA R128, P0, R6.reuse, c[0x0][0x1f8], 0x1 ;  /* 0x00007e0006801a11 */ /* 0x040fe800078008ff */
[----:B------:R-:W-:Y:S02]  /*58e0*/  @P1 LEA.HI.X R129, R6, c[0x0][0x1fc], R10, 0x1, P0 ;  /* 0x00007f0006811a11 */ /* 0x000fe400000f0c0a */
[C---:B------:R-:W-:Y:S04]  /*58f0*/  @P1 LEA R30, P0, R7.reuse, c[0x0][0x1f8], 0x1 ;  /* 0x00007e00071e1a11 */ /* 0x040fe800078008ff */
[----:B------:R-:W-:Y:S02]  /*5900*/  @P1 LEA.HI.X R31, R7, c[0x0][0x1fc], R11, 0x1, P0 ;  /* 0x00007f00071f1a11 */ /* 0x000fe400000f0c0b */
[----:B------:R-:W-:Y:S05]  /*5910*/  @P1 IADD3 R7, P0, R16, 0x80, RZ ;  /* 0x0000008010071810 */ /* 0x000fea0007f1e0ff */
[----:B------:R-:W-:Y:S01]  /*5920*/  @P1 IMAD.X R13, RZ, RZ, R14, P0 ;  /* 0x000000ffff0d1224 */ /* 0x000fe200000e060e */
[----:B------:R-:W-:Y:S04]  /*5930*/  @P1 IADD3 R6, P0, R2, R7, RZ ;  /* 0x0000000702061210 */ /* 0x000fe80007f1e0ff */
[----:B------:R-:W-:Y:S02]  /*5940*/  @P1 IADD3.X R10, R0, R13, RZ, P0, !PT ;  /* 0x0000000d000a1210 */ /* 0x000fe400007fe4ff */
        /* <DEDUP_REMOVED lines=8> */
[C---:B------:R-:W-:Y:S05]  /*59d0*/  @P1 IADD3 R0, P0, R4.reuse, R9, RZ ;  /* 0x0000000904001210 */ /* 0x040fea0007f1e0ff */
[C---:B------:R-:W-:Y:S01]  /*59e0*/  @P1 IMAD.X R2, R5.reuse, 0x1, R8, P0 ;  /* 0x0000000105021824 */ /* 0x040fe200000e0608 */
[C---:B------:R-:W-:Y:S01]  /*59f0*/  @P1 IADD3 R7, P0, R4.reuse, R7, RZ ;  /* 0x0000000704071210 */ /* 0x040fe20007f1e0ff */
[----:B------:R-:W1:Y:S03]  /*5a00*/  LDSM.16.M88.4 R8, [R249] ;  /* 0x00000000f908783b */ /* 0x000e660000000200 */
[C---:B------:R-:W-:Y:S02]  /*5a10*/  @P1 IADD3.X R13, R5.reuse, R13, RZ, P0, !PT ;  /* 0x0000000d050d1210 */ /* 0x040fe400007fe4ff */
[C---:B------:R-:W-:Y:S05]  /*5a20*/  @P1 IADD3 R12, P0, R4.reuse, R12, RZ ;  /* 0x0000000c040c1210 */ /* 0x040fea0007f1e0ff */
[C---:B------:R-:W-:Y:S01]  /*5a30*/  @P1 IMAD.X R6, R5.reuse, 0x1, R6, P0 ;  /* 0x0000000105061824 */ /* 0x040fe200000e0606 */
[----:B------:R-:W-:Y:S02]  /*5a40*/  @P1 IADD3 R4, P0, R4, R16, RZ ;  /* 0x0000001004041210 */ /* 0x000fe40007f1e0ff */
[----:B------:R-:W3:Y:S02]  /*5a50*/  LDSM.16.M88.4 R16, [R249+0x800] ;  /* 0x00080000f910783b */ /* 0x000ee40000000200 */
[----:B------:R-:W-:Y:S02]  /*5a60*/  @P1 IADD3.X R5, R5, R14, RZ, P0, !PT ;  /* 0x0000000e05051210 */ /* 0x000fe400007fe4ff */
[C---:B------:R-:W-:Y:S01]  /*5a70*/  @P1 LEA R14, P0, R4.reuse, c[0x0][0x1f8], 0x1 ;  /* 0x00007e00040e1a11 */ /* 0x040fe200078008ff */
[----:B------:R-:W-:Y:S01]  /*5a80*/  @!PT LDS RZ, [RZ] ;  /* 0x00000000fffff984 */ /* 0x000fe20000000800 */
[----:B------:R-:W-:Y:S01]  /*5a90*/  @!PT LDS RZ, [RZ] ;  /* 0x00000000fffff984 */ /* 0x000fe20000000800 */
[----:B------:R-:W-:Y:S01]  /*5aa0*/  @!PT LDS RZ, [RZ] ;  /* 0x00000000fffff984 */ /* 0x000fe20000000800 */
[----:B------:R4:W-:Y:S03]  /*5ab0*/  @P1 LDGSTS.E.BYPASS.LTC128B.128 [R127+0x100], [R128.64], !P6 ;  /* 0x00100000807f1fae */ /* 0x0009e6000f101d46 */
[----:B------:R-:W-:Y:S02]  /*5ac0*/  @P1 LEA.HI.X R15, R4, c[0x0][0x1fc], R5, 0x1, P0 ;  /* 0x00007f00040f1a11 */ /* 0x000fe400000f0c05 */
[C---:B------:R-:W-:Y:S01]  /*5ad0*/  @P1 LEA R20, P0, R0.reuse, c[0x0][0x1f8], 0x1 ;  /* 0x00007e0000141a11 */ /* 0x040fe200078008ff */
[----:B------:R3:W-:Y:S03]  /*5ae0*/  @P1 LDGSTS.E.BYPASS.LTC128B.128 [R127+0x2100], [R30.64], !P5 ;  /* 0x021000001e7f1fae */ /* 0x0007e6000e901d46 */
[----:B------:R-:W-:Y:S02]  /*5af0*/  @P1 LEA.HI.X R21, R0, c[0x0][0x1fc], R2, 0x1, P0 ;  /* 0x00007f0000151a11 */ /* 0x000fe400000f0c02 */
[----:B------:R-:W2:Y:S01]  /*5b00*/  LDL R0, [R1] ;  /* 0x0000000001007983 */ /* 0x000ea20000100800 */
[C---:B------:R-:W-:Y:S04]  /*5b10*/  @P1 LEA R156, P0, R7.reuse, c[0x0][0x1f8], 0x1 ;  /* 0x00007e00079c1a11 */ /* 0x040fe800078008ff */
[----:B------:R3:W-:Y:S01]  /*5b20*/  @P1 LDGSTS.E.BYPASS.LTC128B.128 [R127+0x4100], [R22.64], !P4 ;  /* 0x04100000167f1fae */ /* 0x0007e2000e101d46 */
[----:B------:R-:W-:Y:S02]  /*5b30*/  @P1 LEA.HI.X R157, R7, c[0x0][0x1fc], R13, 0x1, P0 ;  /* 0x00007f00079d1a11 */ /* 0x000fe400000f0c0d */
[C---:B------:R-:W-:Y:S02]  /*5b40*/  @P1 LEA R124, P0, R12.reuse, c[0x0][0x1f8], 0x1 ;  /* 0x00007e000c7c1a11 */ /* 0x040fe400078008ff */
[----:B------:R3:W-:Y:S02]  /*5b50*/  @P1 LDGSTS.E.BYPASS.LTC128B.128 [R127+0x6100], [R28.64], !P3 ;  /* 0x061000001c7f1fae */ /* 0x0007e4000d901d46 */
[----:B------:R-:W-:Y:S02]  /*5b60*/  @P1 LEA.HI.X R125, R12, c[0x0][0x1fc], R6, 0x1, P0 ;  /* 0x00007f000c7d1a11 */ /* 0x000fe400000f0c06 */
[C---:B-1---5:R-:W-:Y:S01]  /*5b70*/  HMMA.16816.F32.BF16 R4, R168.reuse, R8, RZ ;  /* 0x00000008a804723c */ /* 0x062fe200000418ff */
[----:B------:R3:W-:Y:S01]  /*5b80*/  @P1 LDGSTS.E.BYPASS.LTC128B.128 [R127+0x1100], [R14.64], !P6 ;  /* 0x011000000e7f1fae */ /* 0x0007e2000f101d46 */
[----:B----4-:R-:W-:Y:S04]  /*5b90*/  IMAD.MOV.U32 R129, RZ, RZ, c[0x0][0x2c4] ;  /* 0x0000b100ff817624 */ /* 0x010fe800078e00ff */
[----:B------:R1:W-:Y:S01]  /*5ba0*/  @P1 LDGSTS.E.BYPASS.LTC128B.128 [R127+0x3100], [R20.64], !P5 ;  /* 0x03100000147f1fae */ /* 0x0003e2000e901d46 */
[----:B------:R-:W-:Y:S01]  /*5bb0*/  ISETP.NE.AND P2, PT, R129, 0x1, PT ;  /* 0x000000018100780c */ /* 0x000fe20003f45270 */
[C---:B------:R-:W-:Y:S03]  /*5bc0*/  HMMA.16816.F32.BF16 R8, R168.reuse, R10, RZ ;  /* 0x0000000aa808723c */ /* 0x040fe600000418ff */
[----:B------:R4:W-:Y:S05]  /*5bd0*/  @P1 LDGSTS.E.BYPASS.LTC128B.128 [R127+0x5100], [R156.64], !P4 ;  /* 0x051000009c7f1fae */ /* 0x0009ea000e101d46 */
[----:B------:R1:W-:Y:S05]  /*5be0*/  @P1 LDGSTS.E.BYPASS.LTC128B.128 [R127+0x7100], [R124.64], !P3 ;  /* 0x071000007c7f1fae */ /* 0x0003ea000d901d46 */
[----:B------:R-:W4:Y:S05]  /*5bf0*/  LDL R2, [R1+0x2c] ;  /* 0x00002c0001027983 */ /* 0x000f2a0000100800 */
[----:B------:R-:W0:Y:S01]  /*5c00*/  LDGDEPBAR ;  /* 0x00000000000079af */ /* 0x000e220000000000 */
[C---:B---3--:R-:W-:Y:S08]  /*5c10*/  HMMA.16816.F32.BF16 R12, R168.reuse, R16, RZ ;  /* 0x00000010a80c723c */ /* 0x048ff000000418ff */
[C---:B------:R-:W-:Y:S01]  /*5c20*/  HMMA.16816.F32.BF16 R16, R168.reuse, R18, RZ ;  /* 0x00000012a810723c */ /* 0x040fe200000418ff */
[----:B-1----:R-:W3:Y:S07]  /*5c30*/  LDL R125, [R1+0x34] ;  /* 0x00003400017d7983 */ /* 0x002eee0000100800 */
[C---:B------:R-:W-:Y:S01]  /*5c40*/  HMMA.16816.F32.BF16 R20, R168.reuse, R24, RZ ;  /* 0x00000018a814723c */ /* 0x040fe200000418ff */
[----:B------:R-:W3:Y:S07]  /*5c50*/  LDL R124, [R1+0x30] ;  /* 0x00003000017c7983 */ /* 0x000eee0000100800 */
[C---:B------:R-:W-:Y:S01]  /*5c60*/  HMMA.16816.F32.BF16 R24, R168.reuse, R26, RZ ;  /* 0x0000001aa818723c */ /* 0x040fe200000418ff */
[----:B------:R-:W-:Y:S05]  /*5c70*/  STL [R1+0x104], R168 ;  /* 0x000104a801007387 */ /* 0x000fea0000100800 */
        /* <DEDUP_REMOVED lines=23> */
[----:B------:R-:W-:Y:S01]  /*5df0*/  HMMA.16816.F32.BF16 R32, R172, R190, R32 ;  /* 0x000000beac20723c */ /* 0x000fe20000041820 */
[----:B------:R-:W-:Y:S05]  /*5e00*/  STL [R1+0x128], R199 ;  /* 0x000128c701007387 */ /* 0x000fea0000100800 */
[----:B--2---:R-:W1:Y:S05]  /*5e10*/  LDSM.16.M88.4 R176, [R0] ;  /* 0x0000000000b0783b */ /* 0x004e6a0000000200 */
[----:B------:R-:W2:Y:S05]  /*5e20*/  LDSM.16.M88.4 R180, [R0+0x800] ;  /* 0x0008000000b4783b */ /* 0x000eaa0000000200 */
        /* <DEDUP_REMOVED lines=30> */
[----:B------:R1:W4:Y:S07]  /*6010*/  LDSM.16.M88.4 R176, [R126] ;  /* 0x000000007eb0783b */ /* 0x00032e0000000200 */
[C---:B--2---:R-:W-:Y:S08]  /*6020*/  HMMA.16816.F32.BF16 R20, R200.reuse, R180, R20 ;  /* 0x000000b4c814723c */ /* 0x044ff00000041814 */
[C---:B------:R-:W-:Y:S01]  /*6030*/  HMMA.16816.F32.BF16 R24, R200.reuse, R182, R24 ;  /* 0x000000b6c818723c */ /* 0x040fe20000041818 */
[----:B------:R2:W4:Y:S07]  /*6040*/  LDSM.16.M88.4 R180, [R125] ;  /* 0x000000007db4783b */ /* 0x00052e0000000200 */
[C---:B---3--:R-:W-:Y:S01]  /*6050*/  HMMA.16816.F32.BF16 R28, R200.reuse, R184, R28 ;  /* 0x000000b8c81c723c */ /* 0x048fe2000004181c */
[----:B-1----:R-:W3:Y:S07]  /*6060*/  LDL R126, [R1+0x28] ;  /* 0x00002800017e7983 */ /* 0x002eee0000100800 */
[----:B------:R-:W-:Y:S01]  /*6070*/  HMMA.16816.F32.BF16 R32, R200, R186, R32 ;  /* 0x000000bac820723c */ /* 0x000fe20000041820 */
[----:B------:R1:W4:Y:S05]  /*6080*/  LDSM.16.M88.4 R184, [R124] ;  /* 0x000000007cb8783b */ /* 0x00032a0000000200 */
[----:B--2---:R-:W2:Y:S02]  /*6090*/  LDL R125, [R1+0x24] ;  /* 0x00002400017d7983 */ /* 0x004ea40000100800 */
[C---:B----4-:R-:W-:Y:S08]  /*60a0*/  HMMA.16816.F32.BF16 R4, R204.reuse, R176, R4 ;  /* 0x000000b0cc04723c */ /* 0x050ff00000041804 */
[C---:B------:R-:W-:Y:S01]  /*60b0*/  HMMA.16816.F32.BF16 R8, R204.reuse, R178, R8 ;  /* 0x000000b2cc08723c */ /* 0x040fe20000041808 */
[----:B------:R4:W4:Y:S05]  /*60c0*/  LDSM.16.M88.4 R176, [R2] ;  /* 0x0000000002b0783b */ /* 0x00092a0000000200 */
[----:B-1----:R-:W2:Y:S02]  /*60d0*/  LDL R124, [R1+0x20] ;  /* 0x00002000017c7983 */ /* 0x002ea40000100800 */
[C---:B------:R-:W-:Y:S08]  /*60e0*/  HMMA.16816.F32.BF16 R12, R204.reuse, R180, R12 ;  /* 0x000000b4cc0c723c */ /* 0x040ff0000004180c */
        /* <DEDUP_REMOVED lines=42> */
[----:B---3--:R1:W3:Y:S05]  /*6390*/  LDSM.16.M88.4 R180, [R126] ;  /* 0x000000007eb4783b */ /* 0x0082ea0000000200 */
[----:B--2---:R2:W2:Y:S05]  /*63a0*/  LDSM.16.M88.4 R184, [R125] ;  /* 0x000000007db8783b */ /* 0x0044aa0000000200 */
[----:B-1----:R-:W4:Y:S05]  /*63b0*/  LDL R126, [R1+0x18] ;  /* 0x00001800017e7983 */ /* 0x002f2a0000100800 */
[----:B------:R1:W2:Y:S05]  /*63c0*/  LDSM.16.M88.4 R176, [R124] ;  /* 0x000000007cb0783b */ /* 0x0002aa0000000200 */
[----:B--2---:R-:W2:Y:S01]  /*63d0*/  LDL R125, [R1+0x14] ;  /* 0x00001400017d7983 */ /* 0x004ea20000100800 */
[C---:B---3--:R-:W-:Y:S08]  /*63e0*/  HMMA.16816.F32.BF16 R4, R220.reuse, R180, R4 ;  /* 0x000000b4dc04723c */ /* 0x048ff00000041804 */
[C---:B------:R-:W-:Y:S01]  /*63f0*/  HMMA.16816.F32.BF16 R8, R220.reuse, R182, R8 ;  /* 0x000000b6dc08723c */ /* 0x040fe20000041808 */
[----:B------:R3:W3:Y:S05]  /*6400*/  LDSM.16.M88.4 R180, [R2] ;  /* 0x0000000002b4783b */ /* 0x0006ea0000000200 */
[----:B-1----:R-:W2:Y:S02]  /*6410*/  LDL R124, [R1+0x10] ;  /* 0x00001000017c7983 */ /* 0x002ea40000100800 */
[C---:B------:R-:W-:Y:S08]  /*6420*/  HMMA.16816.F32.BF16 R12, R220.reuse, R184, R12 ;  /* 0x000000b8dc0c723c */ /* 0x040ff0000004180c */
[C---:B------:R-:W-:Y:S01]  /*6430*/  HMMA.16816.F32.BF16 R16, R220.reuse, R186, R16 ;  /* 0x000000badc10723c */ /* 0x040fe20000041810 */
[----:B------:R-:W1:Y:S07]  /*6440*/  LDSM.16.M88.4 R184, [R0+0x4000] ;  /* 0x0040000000b8783b */ /* 0x000e6e0000000200 */
[C---:B------:R-:W-:Y:S01]  /*6450*/  HMMA.16816.F32.BF16 R20, R220.reuse, R176, R20 ;  /* 0x000000b0dc14723c */ /* 0x040fe20000041814 */
[----:B---3--:R-:W2:Y:S05]  /*6460*/  LDL R2, [R1+0xc] ;  /* 0x00000c0001027983 */ /* 0x008eaa0000100800 */
[----:B------:R-:W2:Y:S02]  /*6470*/  LDL.LU R170, [R1+0x60] ;  /* 0x0000600001aa7983 */ /* 0x000ea40000300800 */
[C---:B------:R-:W-:Y:S03]  /*6480*/  HMMA.16816.F32.BF16 R24, R220.reuse, R178, R24 ;  /* 0x000000b2dc18723c */ /* 0x040fe60000041818 */
[----:B------:R-:W1:Y:S05]  /*6490*/  LDSM.16.M88.4 R176, [R0+0x4800] ;  /* 0x0048000000b0783b */ /* 0x000e6a0000000200 */
[----:B------:R-:W2:Y:S01]  /*64a0*/  LDL R128, [R1+0xb4] ;  /* 0x0000b40001807983 */ /* 0x000ea20000100800 */
[C---:B------:R-:W-:Y:S04]  /*64b0*/  HMMA.16816.F32.BF16 R28, R220.reuse, R180, R28 ;  /* 0x000000b4dc1c723c */ /* 0x040fe8000004181c */
[----:B------:R-:W2:Y:S04]  /*64c0*/  LDL R131, [R1+0xa4] ;  /* 0x0000a40001837983 */ /* 0x000ea80000100800 */
[----:B------:R-:W-:Y:S01]  /*64d0*/  HMMA.16816.F32.BF16 R32, R220, R182, R32 ;  /* 0x000000b6dc20723c */ /* 0x000fe20000041820 */
[----:B------:R-:W1:Y:S05]  /*64e0*/  LDSM.16.M88.4 R180, [R0+0x5000] ;  /* 0x0050000000b4783b */ /* 0x000e6a0000000200 */
[----:B------:R-:W2:Y:S02]  /*64f0*/  LDL R130, [R1+0xb0] ;  /* 0x0000b00001827983 */ /* 0x000ea40000100800 */
        /* <DEDUP_REMOVED lines=33> */
[----:B----4-:R1:W4:Y:S05]  /*6710*/  LDSM.16.M88.4 R184, [R126] ;  /* 0x000000007eb8783b */ /* 0x01032a0000000200 */
[----:B--2---:R-:W2:Y:S05]  /*6720*/  LDSM.16.M88.4 R176, [R125] ;  /* 0x000000007db0783b */ /* 0x004eaa0000000200 */
[----:B-1----:R-:W3:Y:S05]  /*6730*/  LDL R126, [R1+0x80] ;  /* 0x00008000017e7983 */ /* 0x002eea0000100800 */
[----:B------:R1:W2:Y:S01]  /*6740*/  LDSM.16.M88.4 R180, [R124] ;  /* 0x000000007cb4783b */ /* 0x0002a20000000200 */
[C---:B----4-:R-:W-:Y:S08]  /*6750*/  HMMA.16816.F32.BF16 R4, R236.reuse, R184, R4 ;  /* 0x000000b8ec04723c */ /* 0x050ff00000041804 */
[C---:B------:R-:W-:Y:S01]  /*6760*/  HMMA.16816.F32.BF16 R8, R236.reuse, R186, R8 ;  /* 0x000000baec08723c */ /* 0x040fe20000041808 */
[----:B--2---:R-:W2:Y:S05]  /*6770*/  LDSM.16.M88.4 R184, [R2] ;  /* 0x0000000002b8783b */ /* 0x004eaa0000000200 */
[----:B-1----:R-:W4:Y:S02]  /*6780*/  LDL.64 R124, [R1+0x70] ;  /* 0x00007000017c7983 */ /* 0x002f240000100a00 */
[C---:B------:R-:W-:Y:S03]  /*6790*/  HMMA.16816.F32.BF16 R12, R236.reuse, R176, R12 ;  /* 0x000000b0ec0c723c */ /* 0x040fe6000004180c */
[C---:B------:R-:W-:Y:S02]  /*67a0*/  ISETP.GE.AND P1, PT, R170.reuse, 0x1, PT ;  /* 0x00000001aa00780c */ /* 0x040fe40003f26270 */
[----:B------:R-:W-:Y:S03]  /*67b0*/  IADD3 R171, R170, -0x1, RZ ;  /* 0xffffffffaaab7810 */ /* 0x000fe60007ffe0ff */
[C---:B------:R-:W-:Y:S01]  /*67c0*/  HMMA.16816.F32.BF16 R16, R236.reuse, R178, R16 ;  /* 0x000000b2ec10723c */ /* 0x040fe20000041810 */
[----:B------:R-:W1:Y:S07]  /*67d0*/  LDSM.16.M88.4 R176, [R0+0x6000] ;  /* 0x0060000000b0783b */ /* 0x000e6e0000000200 */
[C---:B------:R-:W-:Y:S04]  /*67e0*/  HMMA.16816.F32.BF16 R20, R236.reuse, R180, R20 ;  /* 0x000000b4ec14723c */ /* 0x040fe80000041814 */
[----:B------:R-:W-:Y:S04]  /*67f0*/  @P1 SHF.R.S32.HI R156, RZ, 0x1f, R171 ;  /* 0x0000001fff9c1819 */ /* 0x000fe800000114ab */
[C---:B------:R-:W-:Y:S01]  /*6800*/  HMMA.16816.F32.BF16 R24, R236.reuse, R182, R24 ;  /* 0x000000b6ec18723c */ /* 0x040fe20000041818 */
[----:B------:R-:W1:Y:S03]  /*6810*/  LDSM.16.M88.4 R180, [R0+0x6800] ;  /* 0x0068000000b4783b */ /* 0x000e660000000200 */
[----:B------:R-:W-:Y:S04]  /*6820*/  @P1 IMAD R156, R156, c[0x0][0x1e0], RZ ;  /* 0x000078009c9c1a24 */ /* 0x000fe800078e02ff */
[C---:B------:R-:W-:Y:S01]  /*6830*/  @P1 IMAD R156, R171.reuse, c[0x0][0x1e4], R156 ;  /* 0x00007900ab9c1a24 */ /* 0x040fe200078e029c */
[C---:B--2---:R-:W-:Y:S08]  /*6840*/  HMMA.16816.F32.BF16 R28, R236.reuse, R184, R28 ;  /* 0x000000b8ec1c723c */ /* 0x044ff0000004181c */
[----:B------:R-:W-:Y:S01]  /*6850*/  HMMA.16816.F32.BF16 R32, R236, R186, R32 ;  /* 0x000000baec20723c */ /* 0x000fe20000041820 */
[----:B------:R-:W2:Y:S07]  /*6860*/  LDSM.16.M88.4 R184, [R0+0x7000] ;  /* 0x0070000000b8783b */ /* 0x000eae0000000200 */
[C---:B-1----:R-:W-:Y:S08]  /*6870*/  HMMA.16816.F32.BF16 R4, R240.reuse, R176, R4 ;  /* 0x000000b0f004723c */ /* 0x042ff00000041804 */
[C---:B------:R-:W-:Y:S01]  /*6880*/  HMMA.16816.F32.BF16 R8, R240.reuse, R178, R8 ;  /* 0x000000b2f008723c */ /* 0x040fe20000041808 */
[----:B------:R-:W1:Y:S07]  /*6890*/  LDSM.16.M88.4 R176, [R0+0x7800] ;  /* 0x0078000000b0783b */ /* 0x000e6e0000000200 */
[C---:B------:R-:W-:Y:S08]  /*68a0*/  HMMA.16816.F32.BF16 R12, R240.reuse, R180, R12 ;  /* 0x000000b4f00c723c */ /* 0x040ff0000004180c */
        /* <DEDUP_REMOVED lines=8> */
[C---:B------:R-:W-:Y:S07]  /*6930*/  HMMA.16816.F32.BF16 R4, R244.reuse, R180, R4 ;  /* 0x000000b4f404723c */ /* 0x040fee0000041804 */
[----:B------:R-:W-:Y:S01]  /*6940*/  @P1 IMAD.WIDE.U32 R180, R171, c[0x0][0x1e0], RZ ;  /* 0x00007800abb41a25 */ /* 0x000fe200078e00ff */
[C---:B------:R-:W-:Y:S04]  /*6950*/  HMMA.16816.F32.BF16 R8, R244.reuse, R182, R8 ;  /* 0x000000b6f408723c */ /* 0x040fe80000041808 */
[----:B------:R-:W-:Y:S01]  /*6960*/  @P1 IADD3 R156, R181, R156, RZ ;  /* 0x0000009cb59c1210 */ /* 0x000fe20007ffe0ff */
[C---:B------:R-:W-:Y:S03]  /*6970*/  @P1 IMAD.SHL.U32 R157, R180.reuse, 0x40, RZ ;  /* 0x00000040b49d1824 */ /* 0x040fe600078e00ff */
[----:B------:R-:W-:Y:S01]  /*6980*/  @P1 SHF.L.U64.HI R156, R180, 0x6, R156 ;  /* 0x00000006b49c1819 */ /* 0x000fe2000001029c */
[C---:B--2---:R-:W-:Y:S01]  /*6990*/  HMMA.16816.F32.BF16 R12, R244.reuse, R184, R12 ;  /* 0x000000b8f40c723c */ /* 0x044fe2000004180c */
[----:B------:R-:W2:Y:S01]  /*69a0*/  LDSM.16.M88.4 R180, [R250+0x7800] ;  /* 0x00780000fab4783b */ /* 0x000ea20000000200 */
[----:B------:R-:W-:Y:S04]  /*69b0*/  DEPBAR.LE SB0, 0x0 ;  /* 0x000080000000791a */ /* 0x000fe80000000000 */
[----:B------:R-:W-:Y:S02]  /*69c0*/  BAR.SYNC.DEFER_BLOCKING 0x0 ;  /* 0x0000000000007b1d */ /* 0x000fe40000010000 */
[C---:B------:R-:W-:Y:S08]  /*69d0*/  HMMA.16816.F32.BF16 R16, R244.reuse, R186, R16 ;  /* 0x000000baf410723c */ /* 0x040ff00000041810 */
[C---:B-1----:R-:W-:Y:S08]  /*69e0*/  HMMA.16816.F32.BF16 R20, R244.reuse, R176, R20 ;  /* 0x000000b0f414723c */ /* 0x042ff00000041814 */
[C---:B------:R-:W-:Y:S08]  /*69f0*/  HMMA.16816.F32.BF16 R24, R244.reuse, R178, R24 ;  /* 0x000000b2f418723c */ /* 0x040ff00000041818 */
[C---:B--2---:R-:W-:Y:S08]  /*6a00*/  HMMA.16816.F32.BF16 R28, R244.reuse, R180, R28 ;  /* 0x000000b4f41c723c */ /* 0x044ff0000004181c */
[----:B------:R-:W-:Y:S04]  /*6a10*/  HMMA.16816.F32.BF16 R32, R244, R182, R32 ;  /* 0x000000b6f420723c */ /* 0x000fe80000041820 */
[C---:B----4-:R-:W-:Y:S05]  /*6a20*/  @P1 IADD3 R0, P0, R157.reuse, R124, RZ ;  /* 0x0000007c9d001210 */ /* 0x050fea0007f1e0ff */
[----:B---3--:R-:W-:Y:S03]  /*6a30*/  @P1 IMAD.X R2, R156, 0x1, R126, P0 ;  /* 0x000000019c021824 */ /* 0x008fe600000e067e */
[C---:B------:R-:W-:Y:S04]  /*6a40*/  @P1 LEA R184, P0, R0.reuse, c[0x0][0x1c8], 0x1 ;  /* 0x0000720000b81a11 */ /* 0x040fe800078008ff */
[----:B------:R-:W-:Y:S02]  /*6a50*/  @P1 LEA.HI.X R185, R0, c[0x0][0x1cc], R2, 0x1, P0 ;  /* 0x0000730000b91a11 */ /* 0x000fe400000f0c02 */
[----:B------:R-:W-:Y:S02]  /*6a60*/  @P1 IADD3 R189, P0, R124, 0x40, RZ ;  /* 0x000000407cbd1810 */ /* 0x000fe40007f1e0ff */
[----:B------:R-:W-:Y:S01]  /*6a70*/  IADD3 R0, R130, R131, RZ ;  /* 0x0000008382007210 */ /* 0x000fe20007ffe0ff */
[----:B------:R-:W-:Y:S01]  /*6a80*/  @!PT LDS RZ, [RZ] ;  /* 0x00000000fffff984 */ /* 0x000fe20000000800 */
[----:B------:R-:W-:Y:S01]  /*6a90*/  @!PT LDS RZ, [RZ] ;  /* 0x00000000fffff984 */ /* 0x000fe20000000800 */
[----:B------:R-:W-:Y:S01]  /*6aa0*/  @!PT LDS RZ, [RZ] ;  /* 0x00000000fffff984 */ /* 0x000fe20000000800 */
[----:B------:R1:W-:Y:S01]  /*6ab0*/  @P1 LDGSTS.E.BYPASS.LTC128B.128 [R127+0x10100], [R184.64], !P6 ;  /* 0x10100000b87f1fae */ /* 0x0003e2000f101d46 */
[----:B------:R-:W-:Y:S02]  /*6ac0*/  @P1 IADD3.X R190, RZ, R126, RZ, P0, !PT ;  /* 0x0000007effbe1210 */ /* 0x000fe400007fe4ff */
[C---:B------:R-:W-:Y:S01]  /*6ad0*/  @P1 IADD3 R2, P0, R157.reuse, R189, RZ ;  /* 0x000000bd9d021210 */ /* 0x040fe20007f1e0ff */
[----:B------:R-:W-:Y:S04]  /*6ae0*/  @P2 IMAD.HI.U32 R159, R0, c[0x0][0x2c8], RZ ;  /* 0x0000b200009f2a27 */ /* 0x000fe800078e00ff */
[----:B------:R-:W-:Y:S01]  /*6af0*/  @P1 IMAD.X R177, R156, 0x1, R190, P0 ;  /* 0x000000019cb11824 */ /* 0x000fe200000e06be */
[C---:B------:R-:W-:Y:S02]  /*6b00*/  @P1 LEA R176, P0, R2.reuse, c[0x0][0x1c8], 0x1 ;  /* 0x0000720002b01a11 */ /* 0x040fe400078008ff */
[----:B------:R-:W-:Y:S02]  /*6b10*/  @P2 SHF.R.U32.HI R0, RZ, c[0x0][0x2cc], R159 ;  /* 0x0000b300ff002a19 */ /* 0x000fe4000001169f */
[----:B------:R-:W-:Y:S02]  /*6b20*/  @P1 LEA.HI.X R177, R2, c[0x0][0x1cc], R177, 0x1, P0 ;  /* 0x0000730002b11a11 */ /* 0x000fe400000f0cb1 */
[----:B------:R-:W-:Y:S01]  /*6b30*/  @P1 IADD3 R188, P0, R124, 0x80, RZ ;  /* 0x000000807cbc1810 */ /* 0x000fe20007f1e0ff */
[----:B------:R-:W2:Y:S01]  /*6b40*/  SHFL.IDX PT, R179, R0, RZ, 0x1c1f ;  /* 0x001c1fff00b37589 */ /* 0x000ea200000e0000 */
[----:B------:R-:W-:Y:S03]  /*6b50*/  MOV R159, 0xffffffc0 ;  /* 0xffffffc0009f7802 */ /* 0x000fe60000000f00 */
[----:B------:R-:W-:Y:S01]  /*6b60*/  @P1 IMAD.X R186, RZ, RZ, R126, P0 ;  /* 0x000000ffffba1224 */ /* 0x000fe200000e067e */
[----:B------:R3:W-:Y:S01]  /*6b70*/  @P1 LDGSTS.E.BYPASS.LTC128B.128 [R127+0x12100], [R176.64], !P5 ;  /* 0x12100000b07f1fae */ /* 0x0007e2000e901d46 */
[----:B------:R-:W-:Y:S04]  /*6b80*/  IMAD R159, R170, R159, 0x1 ;  /* 0x00000001aa9f7424 */ /* 0x000fe800078e029f */
[----:B------:R4:W1:Y:S02]  /*6b90*/  SHFL.IDX PT, R178, R0, 0x1, 0x1c1f ;  /* 0x003c1f0000b27f89 */ /* 0x00086400000e0000 */
[----:B----4-:R-:W-:Y:S04]  /*6ba0*/  @P1 IADD3 R0, P0, R157, R188, RZ ;  /* 0x000000bc9d001210 */ /* 0x010fe80007f1e0ff */
[----:B------:R-:W-:Y:S02]  /*6bb0*/  @P1 IADD3.X R2, R156, R186, RZ, P0, !PT ;  /* 0x000000ba9c021210 */ /* 0x000fe400007fe4ff */
[C---:B---3--:R-:W-:Y:S04]  /*6bc0*/  @P1 LEA R176, P0, R0.reuse, c[0x0][0x1c8], 0x1 ;  /* 0x0000720000b01a11 */ /* 0x048fe800078008ff */
[----:B------:R-:W-:Y:S02]  /*6bd0*/  @P1 LEA.HI.X R177, R0, c[0x0][0x1cc], R2, 0x1, P0 ;  /* 0x0000730000b11a11 */ /* 0x000fe400000f0c02 */
[----:B------:R-:W-:Y:S02]  /*6be0*/  IADD3 R0, R159, c[0x0][0x1d0], -R128 ;  /* 0x000074009f007a10 */ /* 0x000fe40007ffe880 */
[----:B------:R-:W-:Y:S01]  /*6bf0*/  @P1 IADD3 R180, P0, R124, 0xc0, RZ ;  /* 0x000000c07cb41810 */ /* 0x000fe20007f1e0ff */
[----:B------:R3:W-:Y:S01]  /*6c00*/  @P1 LDGSTS.E.BYPASS.LTC128B.128 [R127+0x14100], [R176.64], !P4 ;  /* 0x14100000b07f1fae */ /* 0x0007e2000e101d46 */
[----:B------:R-:W-:Y:S05]  /*6c10*/  IADD3 R0, R0, -c[0x0][0x168], RZ ;  /* 0x80005a0000007a10 */ /* 0x000fea0007ffe0ff */
[C---:B--2---:R-:W-:Y:S01]  /*6c20*/  IMAD.IADD R2, R0.reuse, 0x1, R179 ;  /* 0x0000000100027824 */ /* 0x044fe200078e02b3 */
[----:B-1----:R-:W-:Y:S01]  /*6c30*/  IADD3 R0, R0, R178, RZ ;  /* 0x000000b200007210 */ /* 0x002fe20007ffe0ff */
[----:B------:R-:W-:Y:S01]  /*6c40*/  @P1 IMAD.X R179, RZ, RZ, R126, P0 ;  /* 0x000000ffffb31224 */ /* 0x000fe200000e067e */
[----:B------:R-:W-:Y:S04]  /*6c50*/  @P1 IADD3 R159, P0, R157, R180, RZ ;  /* 0x000000b49d9f1210 */ /* 0x000fe80007f1e0ff */
[----:B---3--:R-:W-:Y:S02]  /*6c60*/  @P1 IADD3.X R177, R156, R179, RZ, P0, !PT ;  /* 0x000000b39cb11210 */ /* 0x008fe400007fe4ff */
[C---:B------:R-:W-:Y:S04]  /*6c70*/  @P1 LEA R176, P0, R159.reuse, c[0x0][0x1c8], 0x1 ;  /* 0x000072009fb01a11 */ /* 0x040fe800078008ff */
[----:B------:R-:W-:Y:S01]  /*6c80*/  @P1 LEA.HI.X R177, R159, c[0x0][0x1cc], R177, 0x1, P0 ;  /* 0x000073009fb11a11 */ /* 0x000fe200000f0cb1 */
[----:B------:R-:W-:Y:S04]  /*6c90*/  @P1 IMAD.MOV.U32 R159, RZ, RZ, c[0x0][0x1e0] ;  /* 0x00007800ff9f1624 */ /* 0x000fe800078e00ff */
[----:B------:R1:W-:Y:S01]  /*6ca0*/  @P1 LDGSTS.E.BYPASS.LTC128B.128 [R127+0x16100], [R176.64], !P3 ;  /* 0x16100000b07f1fae */ /* 0x0003e2000d901d46 */
[C---:B------:R-:W-:Y:S02]  /*6cb0*/  @P1 LEA R157, P0, R159.reuse, R157, 0x5 ;  /* 0x0000009d9f9d1211 */ /* 0x040fe400078028ff */
[----:B-1----:R-:W-:Y:S04]  /*6cc0*/  @P1 MOV R176, c[0x0][0x1e4] ;  /* 0x0000790000b01a02 */ /* 0x002fe80000000f00 */
[----:B------:R-:W-:Y:S02]  /*6cd0*/  @P1 LEA.HI.X R156, R159, R156, R176, 0x5, P0 ;  /* 0x0000009c9f9c1211 */ /* 0x000fe400000f2cb0 */
[----:B------:R-:W-:Y:S04]  /*6ce0*/  ISETP.GT.AND P0, PT, R2, RZ, PT ;  /* 0x000000ff0200720c */ /* 0x000fe80003f04270 */
[----:B------:R-:W-:Y:S02]  /*6cf0*/  FSEL R185, R4, -INF , P0 ;  /* 0xff80000004b97808 */ /* 0x000fe40000000000 */
[----:B------:R-:W-:Y:S04]  /*6d00*/  ISETP.GT.AND P0, PT, R2, 0x1, PT ;  /* 0x000000010200780c */ /* 0x000fe80003f04270 */
[----:B------:R-:W-:Y:S02]  /*6d10*/  FSEL R181, R5, -INF , P0 ;  /* 0xff80000005b57808 */ /* 0x000fe40000000000 */
[----:B------:R-:W-:Y:S04]  /*6d20*/  ISETP.GT.AND P0, PT, R0, RZ, PT ;  /* 0x000000ff0000720c */ /* 0x000fe80003f04270 */
        /* <DEDUP_REMOVED lines=50> */
[----:B------:R-:W-:Y:S04]  /*7050*/  ISETP.GT.AND P0, PT, R2, 0x28, PT ;  /* 0x000000280200780c */ /* 0x000fe80003f04270 */
        /* <DEDUP_REMOVED lines=12> */
[----:B------:R-:W-:Y:S01]  /*7120*/  FSEL R172, R32, -INF , P0 ;  /* 0xff80000020ac7808 */ /* 0x000fe20000000000 */
[----:B------:R-:W-:Y:S01]  /*7130*/  IMAD.MOV.U32 R32, RZ, RZ, R19 ;  /* 0x000000ffff207224 */ /* 0x000fe200078e0013 */
[----:B------:R-:W-:Y:S02]  /*7140*/  ISETP.GT.AND P0, PT, R2, 0x39, PT ;  /* 0x000000390200780c */ /* 0x000fe40003f04270 */
[----:B------:R-:W-:Y:S02]  /*7150*/  FMNMX.FTZ R2, R191, R4, !PT ;  /* 0x00000004bf027209 */ /* 0x000fe40007810000 */
[----:B------:R-:W-:Y:S02]  /*7160*/  FSEL R173, R33, -INF , P0 ;  /* 0xff80000021ad7808 */ /* 0x000fe40000000000 */
[----:B------:R-:W-:Y:S02]  /*7170*/  FMNMX.FTZ R6, R172, R6, !PT ;  /* 0x00000006ac067209 */ /* 0x000fe40007810000 */
[----:B------:R-:W-:Y:S02]  /*7180*/  FMNMX.FTZ R2, R18, R2, !PT ;  /* 0x0000000212027209 */ /* 0x000fe40007810000 */
[----:B------:R-:W-:Y:S02]  /*7190*/  FMNMX.FTZ R6, R173, R6, !PT ;  /* 0x00000006ad067209 */ /* 0x000fe40007810000 */
[----:B------:R-:W-:Y:S02]  /*71a0*/  ISETP.GT.AND P0, PT, R0, 0x28, PT ;  /* 0x000000280000780c */ /* 0x000fe40003f04270 */
[----:B------:R-:W-:Y:S01]  /*71b0*/  FMNMX.FTZ R2, R32, R2, !PT ;  /* 0x0000000220027209 */ /* 0x000fe20007810000 */
[----:B------:R-:W1:Y:S01]  /*71c0*/  SHFL.BFLY PT, R4, R6, 0x2, 0x1f ;  /* 0x0c401f0006047f89 */ /* 0x000e6200000e0000 */
[----:B------:R-:W-:Y:S02]  /*71d0*/  MOV R33, R23 ;  /* 0x0000001700217202 */ /* 0x000fe40000000f00 */
[----:B------:R-:W-:Y:S02]  /*71e0*/  FSEL R193, R26, -INF , P0 ;  /* 0xff8000001ac17808 */ /* 0x000fe40000000000 */
[----:B------:R-:W-:Y:S02]  /*71f0*/  FMNMX.FTZ R2, R22, R2, !PT ;  /* 0x0000000216027209 */ /* 0x000fe40007810000 */
        /* <DEDUP_REMOVED lines=16> */
[----:B------:R-:W-:Y:S02]  /*7300*/  @P1 IADD3 R2, P0, R157, R124, RZ ;  /* 0x0000007c9d021210 */ /* 0x000fe40007f1e0ff */
[----:B-1----:R-:W-:Y:S01]  /*7310*/  FMNMX.FTZ R6, R6, R4, !PT ;  /* 0x0000000406067209 */ /* 0x002fe20007810000 */
[----:B------:R-:W2:Y:S01]  /*7320*/  LDL.LU.64 R124, [R1+0x150] ;  /* 0x00015000017c7983 */ /* 0x000ea20000300a00 */
[----:B------:R-:W-:Y:S01]  /*7330*/  FMNMX.FTZ R0, R169, R0, !PT ;  /* 0x00000000a9007209 */ /* 0x000fe20007810000 */
[----:B------:R-:W-:Y:S01]  /*7340*/  @P1 IMAD.X R4, R156, 0x1, R126, P0 ;  /* 0x000000019c041824 */ /* 0x000fe200000e067e */
[C---:B------:R-:W-:Y:S02]  /*7350*/  @P1 LEA R10, P0, R2.reuse, c[0x0][0x1c8], 0x1 ;  /* 0x00007200020a1a11 */ /* 0x040fe400078008ff */
[----:B------:R-:W3:Y:S01]  /*7360*/  LDL.LU R126, [R1+0x14c] ;  /* 0x00014c00017e7983 */ /* 0x000ee20000300800 */
[----:B------:R-:W-:Y:S02]  /*7370*/  FMNMX.FTZ R0, R159, R0, !PT ;  /* 0x000000009f007209 */ /* 0x000fe40007810000 */
[----:B------:R-:W-:Y:S02]  /*7380*/  @P1 LEA.HI.X R11, R2, c[0x0][0x1cc], R4, 0x1, P0 ;  /* 0x00007300020b1a11 */ /* 0x000fe400000f0c04 */
[C---:B------:R-:W-:Y:S01]  /*7390*/  @P1 IADD3 R4, P0, R157.reuse, R189, RZ ;  /* 0x000000bd9d041210 */ /* 0x040fe20007f1e0ff */
[----:B------:R-:W1:Y:S01]  /*73a0*/  SHFL.BFLY PT, R2, R0, 0x2, 0x1f ;  /* 0x0c401f0000027f89 */ /* 0x000e6200000e0000 */
[----:B------:R-:W-:Y:S02]  /*73b0*/  MOV R35, R18 ;  /* 0x0000001200237202 */ /* 0x000fe40000000f00 */
[----:B------:R-:W-:Y:S02]  /*73c0*/  @P1 IADD3.X R190, R156, R190, RZ, P0, !PT ;  /* 0x000000be9cbe1210 */ /* 0x000fe400007fe4ff */
[C---:B------:R-:W-:Y:S01]  /*73d0*/  @P1 LEA R12, P0, R4.reuse, c[0x0][0x1c8], 0x1 ;  /* 0x00007200040c1a11 */ /* 0x040fe200078008ff */
[----:B------:R4:W-:Y:S03]  /*73e0*/  @P1 LDGSTS.E.BYPASS.LTC128B.128 [R127+0x11100], [R10.64], !P6 ;  /* 0x111000000a7f1fae */ /* 0x0009e6000f101d46 */
[----:B------:R-:W-:Y:S02]  /*73f0*/  @P1 LEA.HI.X R13, R4, c[0x0][0x1cc], R190, 0x1, P0 ;  /* 0x00007300040d1a11 */ /* 0x000fe400000f0cbe */
[C---:B------:R-:W-:Y:S01]  /*7400*/  @P1 IADD3 R4, P0, R157.reuse, R188, RZ ;  /* 0x000000bc9d041210 */ /* 0x040fe20007f1e0ff */
[----:B------:R-:W4:Y:S04]  /*7410*/  SHFL.BFLY PT, R14, R6, 0x1, 0x1f ;  /* 0x0c201f00060e7f89 */ /* 0x000f2800000e0000 */
[C---:B------:R-:W-:Y:S01]  /*7420*/  @P1 IMAD.X R186, R156.reuse, 0x1, R186, P0 ;  /* 0x000000019cba1824 */ /* 0x040fe200000e06ba */
[----:B------:R-:W-:Y:S01]  /*7430*/  @P1 IADD3 R5, P0, R157, R180, RZ ;  /* 0x000000b49d051210 */ /* 0x000fe20007f1e0ff */
[----:B------:R4:W-:Y:S03]  /*7440*/  @P1 LDGSTS.E.BYPASS.LTC128B.128 [R127+0x13100], [R12.64], !P5 ;  /* 0x131000000c7f1fae */ /* 0x0009e6000e901d46 */
[----:B------:R-:W-:Y:S02]  /*7450*/  @P1 IADD3.X R156, R156, R179, RZ, P0, !PT ;  /* 0x000000b39c9c1210 */ /* 0x000fe400007fe4ff */
[----:B------:R-:W-:Y:S02]  /*7460*/  @P1 LEA R8, P0, R4, c[0x0][0x1c8], 0x1 ;  /* 0x0000720004081a11 */ /* 0x000fe400078008ff */
[----:B-1----:R-:W-:Y:S02]  /*7470*/  FMNMX.FTZ R0, R0, R2, !PT ;  /* 0x0000000200007209 */ /* 0x002fe40007810000 */
[----:B------:R-:W-:Y:S02]  /*7480*/  @P1 LEA.HI.X R9, R4, c[0x0][0x1cc], R186, 0x1, P0 ;  /* 0x0000730004091a11 */ /* 0x000fe400000f0cba */
[C---:B------:R-:W-:Y:S01]  /*7490*/  @P1 LEA R4, P0, R5.reuse, c[0x0][0x1c8], 0x1 ;  /* 0x0000720005041a11 */ /* 0x040fe200078008ff */
[----:B------:R-:W1:Y:S03]  /*74a0*/  SHFL.BFLY PT, R2, R0, 0x1, 0x1f ;  /* 0x0c201f0000027f89 */ /* 0x000e6600000e0000 */
[----:B------:R-:W-:Y:S02]  /*74b0*/  @P1 LEA.HI.X R5, R5, c[0x0][0x1cc], R156, 0x1, P0 ;  /* 0x0000730005051a11 */ /* 0x000fe400000f0c9c */
[----:B------:R1:W-:Y:S01]  /*74c0*/  @P1 LDGSTS.E.BYPASS.LTC128B.128 [R127+0x15100], [R8.64], !P4 ;  /* 0x15100000087f1fae */ /* 0x0003e2000e101d46 */
[----:B----4-:R-:W-:Y:S04]  /*74d0*/  FMNMX.FTZ R157, R6, R14, !PT ;  /* 0x0000000e069d7209 */ /* 0x010fe80007810000 */
[----:B------:R4:W-:Y:S01]  /*74e0*/  @P1 LDGSTS.E.BYPASS.LTC128B.128 [R127+0x17100], [R4.64], !P3 ;  /* 0x17100000047f1fae */ /* 0x0009e2000d901d46 */
[C---:B------:R-:W-:Y:S01]  /*74f0*/  FSETP.NEU.FTZ.AND P0, PT, R157.reuse, -INF , PT ;  /* 0xff8000009d00780b */ /* 0x040fe20003f1d000 */
[----:B------:R-:W-:Y:S03]  /*7500*/  FMUL.FTZ R180, R157, c[0x0][0x2d0] ;  /* 0x0000b4009db47a20 */ /* 0x000fe60000410000 */
[----:B------:R-:W4:Y:S02]  /*7510*/  LDSM.16.MT88.4 R12, [R248] ;  /* 0x00000000f80c783b */ /* 0x000f240000004200 */
[----:B------:R-:W-:Y:S03]  /*7520*/  FSEL R180, R180, RZ, P0 ;  /* 0x000000ffb4b47208 */ /* 0x000fe60000000000 */
[----:B------:R-:W4:Y:S02]  /*7530*/  LDSM.16.MT88.4 R20, [R252] ;  /* 0x00000000fc14783b */ /* 0x000f240000004200 */
[--C-:B------:R-:W-:Y:S01]  /*7540*/  FFMA.FTZ R181, R181, c[0x0][0x2d0], -R180.reuse ;  /* 0x0000b400b5b57a23 */ /* 0x100fe200000108b4 */
[----:B-1----:R-:W-:Y:S01]  /*7550*/  FMNMX.FTZ R156, R0, R2, !PT ;  /* 0x00000002009c7209 */ /* 0x002fe20007810000 */
[--C-:B------:R-:W-:Y:S01]  /*7560*/  FFMA.FTZ R185, R185, c[0x0][0x2d0], -R180.reuse ;  /* 0x0000b400b9b97a23 */ /* 0x100fe200000108b4 */
[----:B------:R-:W-:Y:S01]  /*7570*/  FSEL R0, R157, RZ, P0 ;  /* 0x000000ff9d007208 */ /* 0x000fe20000000000 */
[----:B------:R1:W-:Y:S01]  /*7580*/  MUFU.EX2 R186, R181 ;  /* 0x000000b500ba7308 */ /* 0x0003e20000000800 */
[----:B------:R-:W-:Y:S01]  /*7590*/  FSETP.NEU.FTZ.AND P0, PT, R156, -INF , PT ;  /* 0xff8000009c00780b */ /* 0x000fe20003f1d000 */
[--C-:B------:R-:W-:Y:S01]  /*75a0*/  FFMA.FTZ R176, R176, c[0x0][0x2d0], -R180.reuse ;  /* 0x0000b400b0b07a23 */ /* 0x100fe200000108b4 */
[----:B------:R-:W4:Y:S01]  /*75b0*/  LDSM.16.MT88.4 R28, [R251] ;  /* 0x00000000fb1c783b */ /* 0x000f220000004200 */
[----:B------:R-:W-:Y:S01]  /*75c0*/  FADD.FTZ R0, -R0, R3 ;  /* 0x0000000300007221 */ /* 0x000fe20000010100 */
[----:B------:R-:W-:Y:S01]  /*75d0*/  FSEL R2, R156, RZ, P0 ;  /* 0x000000ff9c027208 */ /* 0x000fe20000000000 */
[----:B------:R-:W-:Y:S02]  /*75e0*/  FFMA.FTZ R178, R178, c[0x0][0x2d0], -R180 ;  /* 0x0000b400b2b27a23 */ /* 0x000fe400000108b4 */
[----:B------:R-:W-:Y:S01]  /*75f0*/  FMUL.FTZ R0, R0, c[0x0][0x2d0] ;  /* 0x0000b40000007a20 */ /* 0x000fe20000410000 */
[----:B------:R-:W0:Y:S01]  /*7600*/  LDGDEPBAR ;  /* 0x00000000000079af */ /* 0x000e220000000000 */
[----:B------:R-:W-:Y:S04]  /*7610*/  MUFU.EX2 R185, R185 ;  /* 0x000000b900b97308 */ /* 0x000fe80000000800 */
[----:B----4-:R-:W3:Y:S05]  /*7620*/  LDL.LU R127, [R1+0x148] ;  /* 0x00014800017f7983 */ /* 0x010eea0000300800 */
[----:B------:R-:W2:Y:S01]  /*7630*/  LDL R188, [R1+0x48] ;  /* 0x0000480001bc7983 */ /* 0x000ea20000100800 */
[----:B------:R-:W1:Y:S02]  /*7640*/  MUFU.EX2 R3, R0 ;  /* 0x0000000000037308 */ /* 0x000e640000000800 */
[----:B-1----:R-:W-:Y:S05]  /*7650*/  FMUL.FTZ R181, R156, c[0x0][0x2d0] ;  /* 0x0000b4009cb57a20 */ /* 0x002fea0000410000 */
[----:B------:R-:W-:Y:S03]  /*7660*/  FSEL R181, R181, RZ, P0 ;  /* 0x000000ffb5b57208 */ /* 0x000fe60000000000 */
[----:B------:R1:W-:Y:S02]  /*7670*/  MUFU.EX2 R189, R176 ;  /* 0x000000b000bd7308 */ /* 0x0003e40000000800 */
[--C-:B------:R-:W-:Y:S02]  /*7680*/  FFMA.FTZ R187, R187, c[0x0][0x2d0], -R181.reuse ;  /* 0x0000b400bbbb7a23 */ /* 0x100fe400000108b5 */
[--C-:B------:R-:W-:Y:S02]  /*7690*/  FFMA.FTZ R184, R184, c[0x0][0x2d0], -R181.reuse ;  /* 0x0000b400b8b87a23 */ /* 0x100fe400000108b5 */
[--C-:B------:R-:W-:Y:S02]  /*76a0*/  FFMA.FTZ R177, R177, c[0x0][0x2d0], -R181.reuse ;  /* 0x0000b400b1b17a23 */ /* 0x100fe400000108b5 */
[--C-:B------:R-:W-:Y:S02]  /*76b0*/  FFMA.FTZ R7, R7, c[0x0][0x2d0], -R181.reuse ;  /* 0x0000b40007077a23 */ /* 0x100fe400000108b5 */
[----:B------:R-:W1:Y:S01]  /*76c0*/  MUFU.EX2 R182, R178 ;  /* 0x000000b200b67308 */ /* 0x000e620000000800 */
[----:B------:R-:W-:Y:S02]  /*76d0*/  FFMA.FTZ R159, R159, c[0x0][0x2d0], -R181 ;  /* 0x0000b4009f9f7a23 */ /* 0x000fe400000108b5 */
[C---:B------:R-:W-:Y:S02]  /*76e0*/  FMUL.FTZ R24, R3.reuse, R144 ;  /* 0x0000009003187220 */ /* 0x040fe40000410000 */
[----:B------:R-:W3:Y:S01]  /*76f0*/  LDL R144, [R1+0x4] ;  /* 0x0000040001907983 */ /* 0x000ee20000100800 */
[----:B------:R-:W-:Y:S02]  /*7700*/  FADD.FTZ R0, -R2, R158 ;  /* 0x0000009e02007221 */ /* 0x000fe40000010100 */
[C---:B------:R-:W-:Y:S02]  /*7710*/  FMUL.FTZ R4, R3.reuse, R160 ;  /* 0x000000a003047220 */ /* 0x040fe40000410000 */
[----:B------:R-:W-:Y:S01]  /*7720*/  FMUL.FTZ R0, R0, c[0x0][0x2d0] ;  /* 0x0000b40000007a20 */ /* 0x000fe20000410000 */
[----:B------:R-:W-:Y:S01]  /*7730*/  MUFU.EX2 R183, R184 ;  /* 0x000000b800b77308 */ /* 0x000fe20000000800 */
[C---:B------:R-:W-:Y:S01]  /*7740*/  FMUL.FTZ R5, R3.reuse, R161 ;  /* 0x000000a103057220 */ /* 0x040fe20000410000 */
[----:B-1----:R-:W-:Y:S01]  /*7750*/  F2FP.BF16.PACK_AB R176, R186, R185 ;  /* 0x000000b9bab0723e */ /* 0x002fe200000010ff */
[C---:B------:R-:W-:Y:S01]  /*7760*/  FMUL.FTZ R8, R3.reuse, R164 ;  /* 0x000000a403087220 */ /* 0x040fe20000410000 */
[----:B------:R-:W-:Y:S01]  /*7770*/  MOV R161, R32 ;  /* 0x0000002000a17202 */ /* 0x000fe20000000f00 */
[C---:B------:R-:W-:Y:S02]  /*7780*/  FMUL.FTZ R9, R3.reuse, R165 ;  /* 0x000000a503097220 */ /* 0x040fe40000410000 */
[C---:B------:R-:W-:Y:S02]  /*7790*/  FMUL.FTZ R16, R3.reuse, R136 ;  /* 0x0000008803107220 */ /* 0x040fe40000410000 */
[C---:B------:R-:W-:Y:S01]  /*77a0*/  FMUL.FTZ R17, R3.reuse, R137 ;  /* 0x0000008903117220 */ /* 0x040fe20000410000 */
[----:B------:R-:W-:Y:S01]  /*77b0*/  MUFU.EX2 R190, R177 ;  /* 0x000000b100be7308 */ /* 0x000fe20000000800 */
[C---:B------:R-:W-:Y:S01]  /*77c0*/  FMUL.FTZ R25, R3.reuse, R145 ;  /* 0x0000009103197220 */ /* 0x040fe20000410000 */
[----:B------:R-:W-:Y:S01]  /*77d0*/  F2FP.BF16.PACK_AB R178, R182, R189 ;  /* 0x000000bdb6b2723e */ /* 0x000fe200000010ff */
[----:B------:R-:W-:Y:S02]  /*77e0*/  IMAD.MOV.U32 R160, RZ, RZ, R35 ;  /* 0x000000ffffa07224 */ /* 0x000fe400078e0023 */
[----:B------:R-:W-:Y:S02]  /*77f0*/  IMAD.MOV.U32 R158, RZ, RZ, R33 ;  /* 0x000000ffff9e7224 */ /* 0x000fe400078e0021 */
[C---:B------:R-:W-:Y:S03]  /*7800*/  FMUL.FTZ R32, R3.reuse, R152 ;  /* 0x0000009803207220 */ /* 0x040fe60000410000 */
[----:B------:R-:W1:Y:S01]  /*7810*/  MUFU.EX2 R184, R7 ;  /* 0x0000000700b87308 */ /* 0x000e620000000800 */
        /* <DEDUP_REMOVED lines=13> */
[C---:B------:R-:W-:Y:S01]  /*78f0*/  FMUL.FTZ R56, R3.reuse, R56 ;  /* 0x0000003803387220 */ /* 0x040fe20000410000 */
[----:B-1----:R-:W-:Y:S01]  /*7900*/  F2FP.BF16.PACK_AB R179, R184, R190 ;  /* 0x000000beb8b3723e */ /* 0x002fe200000010ff */
[C---:B------:R-:W-:Y:S01]  /*7910*/  FMUL.FTZ R57, R3.reuse, R57 ;  /* 0x0000003903397220 */ /* 0x040fe20000410000 */
[----:B------:R-:W-:Y:S01]  /*7920*/  MOV R164, R184 ;  /* 0x000000b800a47202 */ /* 0x000fe20000000f00 */
[--C-:B------:R-:W-:Y:S02]  /*7930*/  FFMA.FTZ R2, R128, c[0x0][0x2d0], -R180.reuse ;  /* 0x0000b40080027a23 */ /* 0x100fe400000108b4 */
[C---:B------:R-:W-:Y:S01]  /*7940*/  FMUL.FTZ R60, R3.reuse, R60 ;  /* 0x0000003c033c7220 */ /* 0x040fe20000410000 */
[----:B------:R-:W3:Y:S01]  /*7950*/  LDL.LU R128, [R1+0x144] ;  /* 0x0001440001807983 */ /* 0x000ee20000300800 */
[C---:B------:R-:W-:Y:S01]  /*7960*/  FMUL.FTZ R61, R3.reuse, R61 ;  /* 0x0000003d033d7220 */ /* 0x040fe20000410000 */
[----:B------:R-:W-:Y:S01]  /*7970*/  MUFU.EX2 R159, R159 ;  /* 0x0000009f009f7308 */ /* 0x000fe20000000800 */
[----:B------:R-:W-:Y:S02]  /*7980*/  FMUL.FTZ R64, R3, R64 ;  /* 0x0000004003407220 */ /* 0x000fe40000410000 */
[C---:B------:R-:W-:Y:S02]  /*7990*/  FMUL.FTZ R6, R0.reuse, R162 ;  /* 0x000000a200067220 */ /* 0x040fe40000410000 */
[C---:B------:R-:W-:Y:S02]  /*79a0*/  FMUL.FTZ R7, R0.reuse, R163 ;  /* 0x000000a300077220 */ /* 0x040fe40000410000 */
[C---:B------:R-:W-:Y:S01]  /*79b0*/  FMUL.FTZ R10, R0.reuse, R166 ;  /* 0x000000a6000a7220 */ /* 0x040fe20000410000 */
[----:B------:R-:W-:Y:S01]  /*79c0*/  MOV R166, R182 ;  /* 0x000000b600a67202 */ /* 0x000fe20000000f00 */
[C---:B------:R-:W-:Y:S02]  /*79d0*/  FMUL.FTZ R11, R0.reuse, R167 ;  /* 0x000000a7000b7220 */ /* 0x040fe40000410000 */
[C---:B------:R-:W-:Y:S01]  /*79e0*/  FMUL.FTZ R18, R0.reuse, R138 ;  /* 0x0000008a00127220 */ /* 0x040fe20000410000 */
[----:B------:R-:W-:Y:S01]  /*79f0*/  F2FP.BF16.PACK_AB R177, R183, R187 ;  /* 0x000000bbb7b1723e */ /* 0x000fe200000010ff */
[C---:B------:R-:W-:Y:S02]  /*7a00*/  FMUL.FTZ R19, R0.reuse, R139 ;  /* 0x0000008b00137220 */ /* 0x040fe40000410000 */
[----:B------:R-:W-:Y:S01]  /*7a10*/  LDSM.16.MT88.4 R136, [R248+0x800] ;  /* 0x00080000f888783b */ /* 0x000fe20000004200 */
[C---:B------:R-:W-:Y:S02]  /*7a20*/  FMUL.FTZ R26, R0.reuse, R146 ;  /* 0x00000092001a7220 */ /* 0x040fe40000410000 */
[----:B------:R-:W-:Y:S01]  /*7a30*/  FMUL.FTZ R27, R0, R147 ;  /* 0x00000093001b7220 */ /* 0x000fe20000410000 */
[C---:B------:R-:W-:Y:S05]  /*7a40*/  HMMA.16816.F32.BF16 R4, R176.reuse, R12, R4 ;  /* 0x0000000cb004723c */ /* 0x040fea0000041804 */
[--C-:B------:R-:W-:Y:S02]  /*7a50*/  FFMA.FTZ R152, R194, c[0x0][0x2d0], -R180.reuse ;  /* 0x0000b400c2987a23 */ /* 0x100fe400000108b4 */
[C---:B------:R-:W-:Y:S01]  /*7a60*/  FMUL.FTZ R12, R3.reuse, R132 ;  /* 0x00000084030c7220 */ /* 0x040fe20000410000 */
[C---:B------:R-:W-:Y:S04]  /*7a70*/  HMMA.16816.F32.BF16 R8, R176.reuse, R14, R8 ;  /* 0x0000000eb008723c */ /* 0x040fe80000041808 */
[----:B------:R-:W-:Y:S02]  /*7a80*/  FMUL.FTZ R13, R3, R133 ;  /* 0x00000085030d7220 */ /* 0x000fe40000410000 */
[C---:B------:R-:W-:Y:S02]  /*7a90*/  FMUL.FTZ R35, R0.reuse, R155 ;  /* 0x0000009b00237220 */ /* 0x040fe40000410000 */
[C---:B------:R-:W-:Y:S04]  /*7aa0*/  FMUL.FTZ R14, R0.reuse, R134 ;  /* 0x00000086000e7220 */ /* 0x040fe80000410000 */
[C---:B------:R-:W-:Y:S02]  /*7ab0*/  FMUL.FTZ R15, R0.reuse, R135 ;  /* 0x00000087000f7220 */ /* 0x040fe40000410000 */
[--C-:B------:R-:W-:Y:S02]  /*7ac0*/  FFMA.FTZ R153, R195, c[0x0][0x2d0], -R180.reuse ;  /* 0x0000b400c3997a23 */ /* 0x100fe400000108b4 */
[C---:B------:R-:W-:Y:S02]  /*7ad0*/  FMUL.FTZ R38, R0.reuse, R38 ;  /* 0x0000002600267220 */ /* 0x040fe40000410000 */
[C---:B------:R-:W-:Y:S01]  /*7ae0*/  FMUL.FTZ R39, R0.reuse, R39 ;  /* 0x0000002700277220 */ /* 0x040fe20000410000 */
        /* <DEDUP_REMOVED lines=23> */
[----:B------:R-:W-:Y:S02]  /*7c60*/  IMAD.MOV.U32 R167, RZ, RZ, R161 ;  /* 0x000000ffffa77224 */ /* 0x000fe400078e00a1 */
        /* <DEDUP_REMOVED lines=13> */
[--C-:B-1----:R-:W-:Y:S02]  /*7d40*/  FFMA.FTZ R2, R129, c[0x0][0x2d0], -R180.reuse ;  /* 0x0000b40081027a23 */ /* 0x102fe400000108b4 */
[C---:B------:R-:W-:Y:S01]  /*7d50*/  FMUL.FTZ R75, R0.reuse, R75 ;  /* 0x0000004b004b7220 */ /* 0x040fe20000410000 */
[----:B------:R-:W4:Y:S01]  /*7d60*/  LDL.LU R129, [R1+0x140] ;  /* 0x0001400001817983 */ /* 0x000f220000300800 */
[----:B------:R1:W-:Y:S01]  /*7d70*/  MUFU.EX2 R163, R2 ;  /* 0x0000000200a37308 */ /* 0x0003e20000000800 */
[C---:B------:R-:W-:Y:S02]  /*7d80*/  FMUL.FTZ R76, R3.reuse, R76 ;  /* 0x0000004c034c7220 */ /* 0x040fe40000410000 */
[C---:B------:R-:W-:Y:S01]  /*7d90*/  FMUL.FTZ R77, R3.reuse, R77 ;  /* 0x0000004d034d7220 */ /* 0x040fe20000410000 */
[----:B------:R-:W4:Y:S01]  /*7da0*/  LDL.LU R146, [R1+0x64] ;  /* 0x0000640001927983 */ /* 0x000f220000300800 */
[C---:B------:R-:W-:Y:S02]  /*7db0*/  FMUL.FTZ R78, R0.reuse, R78 ;  /* 0x0000004e004e7220 */ /* 0x040fe40000410000 */
[C---:B------:R-:W-:Y:S02]  /*7dc0*/  FMUL.FTZ R79, R0.reuse, R79 ;  /* 0x0000004f004f7220 */ /* 0x040fe40000410000 */
[----:B------:R-:W4:Y:S01]  /*7dd0*/  LDL.LU R145, [R1+0x68] ;  /* 0x0000680001917983 */ /* 0x000f220000300800 */
        /* <DEDUP_REMOVED lines=8> */
[----:B------:R-:W4:Y:S01]  /*7e60*/  LDL.LU R130, [R1+0x13c] ;  /* 0x00013c0001827983 */ /* 0x000f220000300800 */
        /* <DEDUP_REMOVED lines=14> */
[--C-:B-1----:R-:W-:Y:S02]  /*7f50*/  FFMA.FTZ R2, R191, c[0x0][0x2d0], -R181.reuse ;  /* 0x0000b400bf027a23 */ /* 0x102fe400000108b5 */
        /* <DEDUP_REMOVED lines=19> */
[----:B--2---:R2:W3:Y:S01]  /*8090*/  LDSM.16.MT88.4 R132, [R188] ;  /* 0x00000000bc84783b */ /* 0x0044e20000004200 */
        /* <DEDUP_REMOVED lines=9> */
[----:B---3--:R-:W-:Y:S02]  /*8130*/  FMUL.FTZ R126, R0, R126 ;  /* 0x0000007e007e7220 */ /* 0x008fe40000410000 */
[----:B-1----:R-:W-:Y:S02]  /*8140*/  FFMA.FTZ R2, R196, c[0x0][0x2d0], -R180 ;  /* 0x0000b400c4027a23 */ /* 0x002fe400000108b4 */
[----:B------:R1:W5:Y:S01]  /*8150*/  LDL.LU R196, [R1+0x134] ;  /* 0x0001340001c47983 */ /* 0x0003620000300800 */
[----:B--2---:R-:W-:Y:S01]  /*8160*/  MOV R188, R34 ;  /* 0x0000002200bc7202 */ /* 0x004fe20000000f00 */
[C---:B------:R-:W-:Y:S02]  /*8170*/  FMUL.FTZ R34, R0.reuse, R154 ;  /* 0x0000009a00227220 */ /* 0x040fe40000410000 */
[----:B------:R-:W-:Y:S02]  /*8180*/  FMUL.FTZ R127, R0, R127 ;  /* 0x0000007f007f7220 */ /* 0x000fe40000410000 */
[----:B------:R-:W-:Y:S02]  /*8190*/  IMAD.MOV.U32 R165, RZ, RZ, R188 ;  /* 0x000000ffffa57224 */ /* 0x000fe400078e00bc */
[----:B------:R2:W3:Y:S01]  /*81a0*/  MUFU.EX2 R188, R2 ;  /* 0x0000000200bc7308 */ /* 0x0004e20000000800 */
[----:B------:R-:W-:Y:S02]  /*81b0*/  IMAD.MOV.U32 R154, RZ, RZ, R164 ;  /* 0x000000ffff9a7224 */ /* 0x000fe400078e00a4 */
[C---:B------:R-:W-:Y:S02]  /*81c0*/  FMUL.FTZ R124, R3.reuse, R124 ;  /* 0x0000007c037c7220 */ /* 0x040fe40000410000 */
[C---:B------:R-:W-:Y:S01]  /*81d0*/  FMUL.FTZ R125, R3.reuse, R125 ;  /* 0x0000007d037d7220 */ /* 0x040fe20000410000 */
[C---:B------:R-:W-:Y:S08]  /*81e0*/  HMMA.16816.F32.BF16 R28, R176.reuse, R132, R28 ;  /* 0x00000084b01c723c */ /* 0x040ff0000004181c */
[C---:B------:R-:W-:Y:S01]  /*81f0*/  HMMA.16816.F32.BF16 R32, R176.reuse, R134, R32 ;  /* 0x00000086b020723c */ /* 0x040fe20000041820 */
[----:B------:R-:W1:Y:S03]  /*8200*/  LDSM.16.MT88.4 R132, [R248+0x2000] ;  /* 0x00200000f884783b */ /* 0x000e660000004200 */
[--C-:B--2---:R-:W-:Y:S04]  /*8210*/  FFMA.FTZ R2, R160, c[0x0][0x2d0], -R181.reuse ;  /* 0x0000b400a0027a23 */ /* 0x104fe800000108b5 */
[----:B------:R2:W-:Y:S01]  /*8220*/  MUFU.EX2 R160, R2 ;  /* 0x0000000200a07308 */ /* 0x0005e20000000800 */
[----:B------:R-:W-:Y:S03]  /*8230*/  FMUL.FTZ R128, R3, R128 ;  /* 0x0000008003807220 */ /* 0x000fe60000410000 */
[----:B--2---:R-:W-:Y:S02]  /*8240*/  FFMA.FTZ R2, R167, c[0x0][0x2d0], -R181 ;  /* 0x0000b400a7027a23 */ /* 0x004fe400000108b5 */
[----:B------:R-:W-:Y:S01]  /*8250*/  IMAD.MOV.U32 R167, RZ, RZ, R166 ;  /* 0x000000ffffa77224 */ /* 0x000fe200078e00a6 */
[C---:B-1----:R-:W-:Y:S04]  /*8260*/  HMMA.16816.F32.BF16 R36, R176.reuse, R132, R36 ;  /* 0x00000084b024723c */ /* 0x042fe80000041824 */
[----:B------:R-:W-:Y:S04]  /*8270*/  MOV R148, R167 ;  /* 0x000000a700947202 */ /* 0x000fe80000000f00 */
        /* <DEDUP_REMOVED lines=8> */
[C---:B----4-:R-:W-:Y:S02]  /*8300*/  FMUL.FTZ R129, R3.reuse, R129 ;  /* 0x0000008103817220 */ /* 0x050fe40000410000 */
[----:B------:R-:W-:Y:S02]  /*8310*/  FFMA.FTZ R185, R3, R146, R185 ;  /* 0x0000009203b97223 */ /* 0x000fe400000100b9 */
[C---:B------:R-:W-:Y:S01]  /*8320*/  FFMA.FTZ R187, R0.reuse, R145, R187 ;  /* 0x0000009100bb7223 */ /* 0x040fe200000100bb */
[C---:B-1----:R-:W-:Y:S03]  /*8330*/  HMMA.16816.F32.BF16 R60, R176.reuse, R132, R60 ;  /* 0x00000084b03c723c */ /* 0x042fe6000004183c */
[C---:B------:R-:W-:Y:S05]  /*8340*/  FMUL.FTZ R130, R0.reuse, R130 ;  /* 0x0000008200827220 */ /* 0x040fea0000410000 */
[C---:B------:R-:W-:Y:S01]  /*8350*/  HMMA.16816.F32.BF16 R64, R176.reuse, R134, R64 ;  /* 0x00000086b040723c */ /* 0x040fe20000041840 */
[----:B------:R-:W1:Y:S07]  /*8360*/  LDSM.16.MT88.4 R132, [R248+0x4000] ;  /* 0x00400000f884783b */ /* 0x000e6e0000004200 */
[C---:B-1----:R-:W-:Y:S08]  /*8370*/  HMMA.16816.F32.BF16 R68, R176.reuse, R132, R68 ;  /* 0x00000084b044723c */ /* 0x042ff00000041844 */
[C---:B------:R-:W-:Y:S01]  /*8380*/  HMMA.16816.F32.BF16 R72, R176.reuse, R134, R72 ;  /* 0x00000086b048723c */ /* 0x040fe20000041848 */
[----:B------:R-:W1:Y:S03]  /*8390*/  LDSM.16.MT88.4 R132, [R252+0x4000] ;  /* 0x00400000fc84783b */ /* 0x000e660000004200 */
[----:B------:R-:W-:Y:S02]  /*83a0*/  FMUL.FTZ R131, R0, R131 ;  /* 0x0000008300837220 */ /* 0x000fe40000410000 */
[--C-:B------:R-:W-:Y:S02]  /*83b0*/  FFMA.FTZ R0, R197, c[0x0][0x2d0], -R180.reuse ;  /* 0x0000b400c5007a23 */ /* 0x100fe400000108b4 */
[----:B------:R2:W5:Y:S02]  /*83c0*/  LDL.LU R197, [R1+0x130] ;  /* 0x0001300001c57983 */ /* 0x0005640000300800 */
[----:B------:R4:W-:Y:S02]  /*83d0*/  MUFU.EX2 R166, R0 ;  /* 0x0000000000a67308 */ /* 0x0009e40000000800 */
[--C-:B----4-:R-:W-:Y:S02]  /*83e0*/  FFMA.FTZ R0, R198, c[0x0][0x2d0], -R180.reuse ;  /* 0x0000b400c6007a23 */ /* 0x110fe400000108b4 */
[----:B------:R2:W5:Y:S06]  /*83f0*/  LDL.LU R198, [R1+0x12c] ;  /* 0x00012c0001c67983 */ /* 0x00056c0000300800 */
[----:B------:R4:W-:Y:S01]  /*8400*/  MUFU.EX2 R145, R0 ;  /* 0x0000000000917308 */ /* 0x0009e20000000800 */
[C---:B-1----:R-:W-:Y:S08]  /*8410*/  HMMA.16816.F32.BF16 R76, R176.reuse, R132, R76 ;  /* 0x00000084b04c723c */ /* 0x042ff0000004184c */
[C---:B------:R-:W-:Y:S01]  /*8420*/  HMMA.16816.F32.BF16 R80, R176.reuse, R134, R80 ;  /* 0x00000086b050723c */ /* 0x040fe20000041850 */
[----:B------:R-:W1:Y:S03]  /*8430*/  LDSM.16.MT88.4 R132, [R251+0x4000] ;  /* 0x00400000fb84783b */ /* 0x000e660000004200 */
[--C-:B----4-:R-:W-:Y:S04]  /*8440*/  FFMA.FTZ R0, R165, c[0x0][0x2d0], -R181.reuse ;  /* 0x0000b400a5007a23 */ /* 0x110fe800000108b5 */
[----:B------:R4:W-:Y:S01]  /*8450*/  MUFU.EX2 R167, R0 ;  /* 0x0000000000a77308 */ /* 0x0009e20000000800 */
[C---:B-1----:R-:W-:Y:S03]  /*8460*/  HMMA.16816.F32.BF16 R84, R176.reuse, R132, R84 ;  /* 0x00000084b054723c */ /* 0x042fe60000041854 */
[--C-:B----4-:R-:W-:Y:S02]  /*8470*/  FFMA.FTZ R0, R158, c[0x0][0x2d0], -R181.reuse ;  /* 0x0000b4009e007a23 */ /* 0x110fe400000108b5 */
[--C-:B------:R-:W-:Y:S04]  /*8480*/  FFMA.FTZ R158, R172, c[0x0][0x2d0], -R180.reuse ;  /* 0x0000b400ac9e7a23 */ /* 0x100fe800000108b4 */
[----:B------:R1:W-:Y:S01]  /*8490*/  MUFU.EX2 R191, R0 ;  /* 0x0000000000bf7308 */ /* 0x0003e20000000800 */
[C---:B------:R-:W-:Y:S01]  /*84a0*/  HMMA.16816.F32.BF16 R88, R176.reuse, R134, R88 ;  /* 0x00000086b058723c */ /* 0x040fe20000041858 */
[----:B------:R-:W4:Y:S02]  /*84b0*/  LDSM.16.MT88.4 R132, [R144+0x4000] ;  /* 0x004000009084783b */ /* 0x000f240000004200 */
[--C-:B-1----:R-:W-:Y:S03]  /*84c0*/  FFMA.FTZ R0, R199, c[0x0][0x2d0], -R180.reuse ;  /* 0x0000b400c7007a23 */ /* 0x102fe600000108b4 */
[----:B------:R2:W5:Y:S03]  /*84d0*/  LDL.LU R199, [R1+0x128] ;  /* 0x0001280001c77983 */ /* 0x0005660000300800 */
[----:B------:R1:W-:Y:S01]  /*84e0*/  MUFU.EX2 R3, R0 ;  /* 0x0000000000037308 */ /* 0x0003e20000000800 */
[C---:B----4-:R-:W-:Y:S08]  /*84f0*/  HMMA.16816.F32.BF16 R92, R176.reuse, R132, R92 ;  /* 0x00000084b05c723c */ /* 0x050ff0000004185c */
[C---:B------:R-:W-:Y:S01]  /*8500*/  HMMA.16816.F32.BF16 R96, R176.reuse, R134, R96 ;  /* 0x00000086b060723c */ /* 0x040fe20000041860 */
[----:B------:R-:W4:Y:S03]  /*8510*/  LDSM.16.MT88.4 R132, [R248+0x6000] ;  /* 0x00600000f884783b */ /* 0x000f260000004200 */
[--C-:B-1----:R-:W-:Y:S02]  /*8520*/  FFMA.FTZ R0, R192, c[0x0][0x2d0], -R180.reuse ;  /* 0x0000b400c0007a23 */ /* 0x102fe400000108b4 */
[----:B------:R2:W5:Y:S01]  /*8530*/  LDL.LU R192, [R1+0x124] ;  /* 0x0001240001c07983 */ /* 0x0005620000300800 */
[----:B------:R-:W-:Y:S01]  /*8540*/  FFMA.FTZ R180, R173, c[0x0][0x2d0], -R180 ;  /* 0x0000b400adb47a23 */ /* 0x000fe200000108b4 */
[----:B------:R1:W-:Y:S10]  /*8550*/  MUFU.EX2 R165, R0 ;  /* 0x0000000000a57308 */ /* 0x0003f40000000800 */
[----:B------:R-:W-:Y:S01]  /*8560*/  MUFU.EX2 R180, R180 ;  /* 0x000000b400b47308 */ /* 0x000fe20000000800 */
[----:B-1----:R-:W-:Y:S02]  /*8570*/  FFMA.FTZ R0, R193, c[0x0][0x2d0], -R181 ;  /* 0x0000b400c1007a23 */ /* 0x002fe400000108b5 */
[----:B------:R2:W5:Y:S05]  /*8580*/  LDL.LU R193, [R1+0x120] ;  /* 0x0001200001c17983 */ /* 0x00056a0000300800 */
[----:B------:R2:W5:Y:S01]  /*8590*/  LDL.LU R194, [R1+0x11c] ;  /* 0x00011c0001c27983 */ /* 0x0005620000300800 */
[C---:B----4-:R-:W-:Y:S04]  /*85a0*/  HMMA.16816.F32.BF16 R100, R176.reuse, R132, R100 ;  /* 0x00000084b064723c */ /* 0x050fe80000041864 */
[----:B------:R2:W5:Y:S04]  /*85b0*/  LDL.LU R195, [R1+0x118] ;  /* 0x0001180001c37983 */ /* 0x0005680000300800 */
[C---:B------:R-:W-:Y:S01]  /*85c0*/  HMMA.16816.F32.BF16 R104, R176.reuse, R134, R104 ;  /* 0x00000086b068723c */ /* 0x040fe20000041868 */
[----:B------:R-:W1:Y:S05]  /*85d0*/  LDSM.16.MT88.4 R132, [R252+0x6000] ;  /* 0x00600000fc84783b */ /* 0x000e6a0000004200 */
        /* <DEDUP_REMOVED lines=12> */
[----:B------:R-:W-:Y:S03]  /*86a0*/  F2FP.BF16.PACK_AB R132, R163, R161 ;  /* 0x000000a1a384723e */ /* 0x000fe600000010ff */
[----:B---3--:R-:W-:Y:S04]  /*86b0*/  F2FP.BF16.PACK_AB R134, R188, R184 ;  /* 0x000000b8bc86723e */ /* 0x008fe800000010ff */
[----:B------:R3:W-:Y:S10]  /*86c0*/  MUFU.EX2 R176, R0 ;  /* 0x0000000000b07308 */ /* 0x0007f40000000800 */
[----:B------:R-:W-:Y:S01]  /*86d0*/  MUFU.EX2 R178, R153 ;  /* 0x0000009900b27308 */ /* 0x000fe20000000800 */
[----:B-1----:R-:W-:Y:S01]  /*86e0*/  F2FP.BF16.PACK_AB R135, R177, R160 ;  /* 0x000000a0b187723e */ /* 0x002fe200000010ff */
[----:B------:R-:W-:Y:S01]  /*86f0*/  FADD.FTZ R2, R186, R185 ;  /* 0x000000b9ba027221 */ /* 0x000fe20000010000 */
[----:B------:R-:W-:Y:S01]  /*8700*/  MOV R186, R145 ;  /* 0x0000009100ba7202 */ /* 0x000fe20000000f00 */
[----:B------:R-:W-:Y:S02]  /*8710*/  IMAD.MOV.U32 R185, RZ, RZ, R3 ;  /* 0x000000ffffb97224 */ /* 0x000fe400078e0003 */
[----:B------:R-:W-:Y:S01]  /*8720*/  FADD.FTZ R3, R183, R187 ;  /* 0x000000bbb7037221 */ /* 0x000fe20000010000 */
[----:B------:R-:W-:Y:S01]  /*8730*/  MOV R183, R144 ;  /* 0x0000009000b77202 */ /* 0x000fe20000000f00 */
[C---:B------:R-:W-:Y:S05]  /*8740*/  HMMA.16816.F32.BF16 R4, R132.reuse, R136, R4 ;  /* 0x000000888404723c */ /* 0x040fea0000041804 */
[----:B---3--:R-:W-:Y:S02]  /*8750*/  FFMA.FTZ R0, R174, c[0x0][0x2d0], -R181 ;  /* 0x0000b400ae007a23 */ /* 0x008fe400000108b5 */
[----:B------:R2:W5:Y:S01]  /*8760*/  LDL.LU R174, [R1+0x10c] ;  /* 0x00010c0001ae7983 */ /* 0x0005620000300800 */
[C---:B------:R-:W-:Y:S01]  /*8770*/  HMMA.16816.F32.BF16 R8, R132.reuse, R138, R8 ;  /* 0x0000008a8408723c */ /* 0x040fe20000041808 */
[----:B------:R1:W-:Y:S03]  /*8780*/  MUFU.EX2 R164, R0 ;  /* 0x0000000000a47308 */ /* 0x0003e60000000800 */
[----:B------:R-:W3:Y:S01]  /*8790*/  LDSM.16.MT88.4 R136, [R251+0x800] ;  /* 0x00080000fb88783b */ /* 0x000ee20000004200 */
[----:B------:R-:W-:Y:S02]  /*87a0*/  IMAD.MOV.U32 R187, RZ, RZ, R177 ;  /* 0x000000ffffbb7224 */ /* 0x000fe400078e00b1 */
[----:B------:R-:W-:Y:S01]  /*87b0*/  FADD.FTZ R2, R189, R2 ;  /* 0x00000002bd027221 */ /* 0x000fe20000010000 */
[C---:B------:R-:W-:Y:S03]  /*87c0*/  HMMA.16816.F32.BF16 R12, R132.reuse, R140, R12 ;  /* 0x0000008c840c723c */ /* 0x040fe6000004180c */
[----:B------:R-:W-:Y:S01]  /*87d0*/  MUFU.EX2 R189, R158 ;  /* 0x0000009e00bd7308 */ /* 0x000fe20000000800 */
[----:B------:R-:W-:Y:S02]  /*87e0*/  FADD.FTZ R155, R148, R2 ;  /* 0x00000002949b7221 */ /* 0x000fe40000010000 */
[----:B------:R-:W-:Y:S01]  /*87f0*/  LDSM.16.MT88.4 R148, [R251+0x1000] ;  /* 0x00100000fb94783b */ /* 0x000fe20000004200 */
[----:B------:R-:W-:Y:S01]  /*8800*/  FFMA.FTZ R2, R169, c[0x0][0x2d0], -R181 ;  /* 0x0000b400a9027a23 */ /* 0x000fe200000108b5 */
[C---:B------:R-:W-:Y:S03]  /*8810*/  HMMA.16816.F32.BF16 R16, R132.reuse, R142, R16 ;  /* 0x0000008e8410723c */ /* 0x040fe60000041810 */
[----:B------:R-:W4:Y:S01]  /*8820*/  LDSM.16.MT88.4 R140, [R144+0x800] ;  /* 0x00080000908c783b */ /* 0x000f220000004200 */
[----:B------:R-:W-:Y:S01]  /*8830*/  FADD.FTZ R3, R190, R3 ;  /* 0x00000003be037221 */ /* 0x000fe20000010000 */
[----:B------:R-:W-:Y:S03]  /*8840*/  MUFU.EX2 R177, R152 ;  /* 0x0000009800b17308 */ /* 0x000fe60000000800 */
[----:B------:R-:W-:Y:S04]  /*8850*/  FADD.FTZ R154, R154, R3 ;  /* 0x000000039a9a7221 */ /* 0x000fe80000010000 */
[----:B-1----:R-:W-:Y:S02]  /*8860*/  FFMA.FTZ R0, R175, c[0x0][0x2d0], -R181 ;  /* 0x0000b400af007a23 */ /* 0x002fe400000108b5 */
[----:B------:R2:W5:Y:S01]  /*8870*/  LDL.LU R175, [R1+0x108] ;  /* 0x0001080001af7983 */ /* 0x0005620000300800 */
[----:B------:R-:W-:Y:S01]  /*8880*/  FADD.FTZ R3, R161, R155 ;  /* 0x0000009ba1037221 */ /* 0x000fe20000010000 */
[----:B------:R1:W1:Y:S03]  /*8890*/  MUFU.EX2 R190, R0 ;  /* 0x0000000000be7308 */ /* 0x0002660000000800 */
[----:B------:R-:W-:Y:S04]  /*88a0*/  FADD.FTZ R3, R163, R3 ;  /* 0x00000003a3037221 */ /* 0x000fe80000010000 */
[----:B------:R-:W-:Y:S03]  /*88b0*/  FADD.FTZ R3, R184, R3 ;  /* 0x00000003b8037221 */ /* 0x000fe60000010000 */
[----:B------:R2:W-:Y:S01]  /*88c0*/  MUFU.EX2 R158, R2 ;  /* 0x00000002009e7308 */ /* 0x0005e20000000800 */
[C---:B---3--:R-:W-:Y:S08]  /*88d0*/  HMMA.16816.F32.BF16 R20, R132.reuse, R136, R20 ;  /* 0x000000888414723c */ /* 0x048ff00000041814 */
[C---:B------:R-:W-:Y:S01]  /*88e0*/  HMMA.16816.F32.BF16 R24, R132.reuse, R138, R24 ;  /* 0x0000008a8418723c */ /* 0x040fe20000041818 */
[----:B------:R-:W3:Y:S03]  /*88f0*/  LDSM.16.MT88.4 R136, [R248+0x2800] ;  /* 0x00280000f888783b */ /* 0x000ee60000004200 */
[----:B-1----:R-:W-:Y:S02]  /*8900*/  FFMA.FTZ R0, R168, c[0x0][0x2d0], -R181 ;  /* 0x0000b400a8007a23 */ /* 0x002fe400000108b5 */
[----:B------:R1:W5:Y:S02]  /*8910*/  LDL.LU R168, [R1+0x104] ;  /* 0x0001040001a87983 */ /* 0x0003640000300800 */
[C---:B----4-:R-:W-:Y:S01]  /*8920*/  HMMA.16816.F32.BF16 R28, R132.reuse, R140, R28 ;  /* 0x0000008c841c723c */ /* 0x050fe2000004181c */
[----:B------:R4:W1:Y:S02]  /*8930*/  MUFU.EX2 R179, R0 ;  /* 0x0000000000b37308 */ /* 0x0008640000000800 */
[----:B------:R1:W5:Y:S01]  /*8940*/  LDL.LU R169, [R1+0x100] ;  /* 0x0001000001a97983 */ /* 0x0003620000300800 */
[----:B--2---:R-:W-:Y:S04]  /*8950*/  FADD.FTZ R2, R188, R3 ;  /* 0x00000003bc027221 */ /* 0x004fe80000010000 */
[C---:B------:R-:W-:Y:S01]  /*8960*/  HMMA.16816.F32.BF16 R32, R132.reuse, R142, R32 ;  /* 0x0000008e8420723c */ /* 0x040fe20000041820 */
[----:B------:R-:W2:Y:S03]  /*8970*/  LDSM.16.MT88.4 R140, [R252+0x2800] ;  /* 0x00280000fc8c783b */ /* 0x000ea60000004200 */
[----:B------:R-:W-:Y:S02]  /*8980*/  IMAD.MOV.U32 R3, RZ, RZ, R190 ;  /* 0x000000ffff037224 */ /* 0x000fe400078e00be */
[----:B----4-:R-:W-:Y:S02]  /*8990*/  FADD.FTZ R0, R162, R154 ;  /* 0x0000009aa2007221 */ /* 0x010fe40000010000 */
[----:B------:R-:W-:Y:S04]  /*89a0*/  LDSM.16.MT88.4 R152, [R251+0x1800] ;  /* 0x00180000fb98783b */ /* 0x000fe80000004200 */
[----:B------:R-:W-:Y:S01]  /*89b0*/  FADD.FTZ R0, R182, R0 ;  /* 0x00000000b6007221 */ /* 0x000fe20000010000 */
[C---:B---3--:R-:W-:Y:S03]  /*89c0*/  HMMA.16816.F32.BF16 R36, R132.reuse, R136, R36 ;  /* 0x000000888424723c */ /* 0x048fe60000041824 */
[----:B------:R-:W-:Y:S05]  /*89d0*/  FADD.FTZ R0, R160, R0 ;  /* 0x00000000a0007221 */ /* 0x000fea0000010000 */
[C---:B------:R-:W-:Y:S01]  /*89e0*/  HMMA.16816.F32.BF16 R40, R132.reuse, R138, R40 ;  /* 0x0000008a8428723c */ /* 0x040fe20000041828 */
[----:B------:R-:W3:Y:S07]  /*89f0*/  LDSM.16.MT88.4 R136, [R251+0x2800] ;  /* 0x00280000fb88783b */ /* 0x000eee0000004200 */
[C---:B--2---:R-:W-:Y:S08]  /*8a00*/  HMMA.16816.F32.BF16 R44, R132.reuse, R140, R44 ;  /* 0x0000008c842c723c */ /* 0x044ff0000004182c */
[C---:B------:R-:W-:Y:S01]  /*8a10*/  HMMA.16816.F32.BF16 R48, R132.reuse, R142, R48 ;  /* 0x0000008e8430723c */ /* 0x040fe20000041830 */
[----:B------:R-:W2:Y:S07]  /*8a20*/  LDSM.16.MT88.4 R140, [R144+0x2800] ;  /* 0x00280000908c783b */ /* 0x000eae0000004200 */
[C---:B---3--:R-:W-:Y:S08]  /*8a30*/  HMMA.16816.F32.BF16 R52, R132.reuse, R136, R52 ;  /* 0x000000888434723c */ /* 0x048ff00000041834 */
        /* <DEDUP_REMOVED lines=22> */
[----:B------:R-:W2:Y:S05]  /*8ba0*/  LDSM.16.MT88.4 R140, [R144+0x6800] ;  /* 0x00680000908c783b */ /* 0x000eaa0000004200 */
[----:B------:R-:W4:Y:S02]  /*8bb0*/  LDSM.16.MT88.4 R144, [R248+0x1000] ;  /* 0x00100000f890783b */ /* 0x000f240000004200 */
[C---:B---3--:R-:W-:Y:S08]  /*8bc0*/  HMMA.16816.F32.BF16 R116, R132.reuse, R136, R116 ;  /* 0x000000888474723c */ /* 0x048ff00000041874 */
[C---:B------:R-:W-:Y:S01]  /*8bd0*/  HMMA.16816.F32.BF16 R120, R132.reuse, R138, R120 ;  /* 0x0000008a8478723c */ /* 0x040fe20000041878 */
[----:B------:R-:W3:Y:S07]  /*8be0*/  LDSM.16.MT88.4 R136, [R252+0x1000] ;  /* 0x00100000fc88783b */ /* 0x000eee0000004200 */
[C---:B--2---:R-:W-:Y:S08]  /*8bf0*/  HMMA.16816.F32.BF16 R124, R132.reuse, R140, R124 ;  /* 0x0000008c847c723c */ /* 0x044ff0000004187c */
[----:B------:R-:W-:Y:S01]  /*8c00*/  HMMA.16816.F32.BF16 R128, R132, R142, R128 ;  /* 0x0000008e8480723c */ /* 0x000fe20000041880 */
[----:B------:R-:W2:Y:S06]  /*8c10*/  LDSM.16.MT88.4 R140, [R183+0x1000] ;  /* 0x00100000b78c783b */ /* 0x000eac0000004200 */
[----:B------:R-:W-:Y:S02]  /*8c20*/  F2FP.BF16.PACK_AB R132, R186, R166 ;  /* 0x000000a6ba84723e */ /* 0x000fe400000010ff */
[----:B------:R-:W-:Y:S03]  /*8c30*/  F2FP.BF16.PACK_AB R133, R191, R167 ;  /* 0x000000a7bf85723e */ /* 0x000fe600000010ff */
[----:B------:R-:W-:Y:S02]  /*8c40*/  F2FP.BF16.PACK_AB R134, R165, R185 ;  /* 0x000000b9a586723e */ /* 0x000fe400000010ff */
[----:B------:R-:W-:Y:S07]  /*8c50*/  F2FP.BF16.PACK_AB R135, R164, R176 ;  /* 0x000000b0a487723e */ /* 0x000fee00000010ff */
[C---:B----4-:R-:W-:Y:S08]  /*8c60*/  HMMA.16816.F32.BF16 R4, R132.reuse, R144, R4 ;  /* 0x000000908404723c */ /* 0x050ff00000041804 */
[C---:B------:R-:W-:Y:S01]  /*8c70*/  HMMA.16816.F32.BF16 R8, R132.reuse, R146, R8 ;  /* 0x000000928408723c */ /* 0x040fe20000041808 */
[----:B------:R-:W-:Y:S07]  /*8c80*/  LDSM.16.MT88.4 R144, [R252+0x3000] ;  /* 0x00300000fc90783b */ /* 0x000fee0000004200 */
[C---:B---3--:R-:W-:Y:S08]  /*8c90*/  HMMA.16816.F32.BF16 R12, R132.reuse, R136, R12 ;  /* 0x00000088840c723c */ /* 0x048ff0000004180c */
        /* <DEDUP_REMOVED lines=14> */
[C---:B----4-:R-:W-:Y:S08]  /*8d80*/  HMMA.16816.F32.BF16 R52, R132.reuse, R148, R52 ;  /* 0x000000948434723c */ /* 0x050ff00000041834 */
[C---:B------:R-:W-:Y:S01]  /*8d90*/  HMMA.16816.F32.BF16 R56, R132.reuse, R150, R56 ;  /* 0x000000968438723c */ /* 0x040fe20000041838 */
[----:B------:R-:W-:Y:S07]  /*8da0*/  LDSM.16.MT88.4 R148, [R183+0x5000] ;  /* 0x00500000b794783b */ /* 0x000fee0000004200 */
        /* <DEDUP_REMOVED lines=8> */
[----:B------:R-:W-:Y:S07]  /*8e30*/  LDSM.16.MT88.4 R144, [R251+0x7000] ;  /* 0x00700000fb90783b */ /* 0x000fee0000004200 */
[C---:B--2---:R-:W-:Y:S08]  /*8e40*/  HMMA.16816.F32.BF16 R84, R132.reuse, R136, R84 ;  /* 0x000000888454723c */ /* 0x044ff00000041854 */
[C---:B------:R-:W-:Y:S01]  /*8e50*/  HMMA.16816.F32.BF16 R88, R132.reuse, R138, R88 ;  /* 0x0000008a8458723c */ /* 0x040fe20000041858 */
[----:B------:R-:W2:Y:S07]  /*8e60*/  LDSM.16.MT88.4 R136, [R252+0x7000] ;  /* 0x00700000fc88783b */ /* 0x000eae0000004200 */
[C---:B------:R-:W-:Y:S08]  /*8e70*/  HMMA.16816.F32.BF16 R92, R132.reuse, R148, R92 ;  /* 0x00000094845c723c */ /* 0x040ff0000004185c */
[C---:B------:R-:W-:Y:S01]  /*8e80*/  HMMA.16816.F32.BF16 R96, R132.reuse, R150, R96 ;  /* 0x000000968460723c */ /* 0x040fe20000041860 */
[----:B------:R-:W3:Y:S07]  /*8e90*/  LDSM.16.MT88.4 R148, [R183+0x7000] ;  /* 0x00700000b794783b */ /* 0x000eee0000004200 */
[C---:B----4-:R-:W-:Y:S07]  /*8ea0*/  HMMA.16816.F32.BF16 R100, R132.reuse, R140, R100 ;  /* 0x0000008c8464723c */ /* 0x050fee0000041864 */
[----:B------:R-:W-:Y:S01]  /*8eb0*/  MOV R141, R167 ;  /* 0x000000a7008d7202 */ /* 0x000fe20000000f00 */
[C---:B------:R-:W-:Y:S04]  /*8ec0*/  HMMA.16816.F32.BF16 R104, R132.reuse, R142, R104 ;  /* 0x0000008e8468723c */ /* 0x040fe80000041868 */
[----:B------:R-:W-:Y:S03]  /*8ed0*/  IMAD.MOV.U32 R140, RZ, RZ, R166 ;  /* 0x000000ffff8c7224 */ /* 0x000fe600078e00a6 */
[----:B------:R-:W-:Y:S01]  /*8ee0*/  MOV R143, R165 ;  /* 0x000000a5008f7202 */ /* 0x000fe20000000f00 */
[----:B------:R-:W-:Y:S01]  /*8ef0*/  IMAD.MOV.U32 R142, RZ, RZ, R164 ;  /* 0x000000ffff8e7224 */ /* 0x000fe200078e00a4 */
[C---:B--2---:R-:W-:Y:S01]  /*8f00*/  HMMA.16816.F32.BF16 R108, R132.reuse, R136, R108 ;  /* 0x00000088846c723c */ /* 0x044fe2000004186c */
[----:B------:R-:W2:Y:S07]  /*8f10*/  LDSM.16.MT88.4 R164, [R248+0x1800] ;  /* 0x00180000f8a4783b */ /* 0x000eae0000004200 */
[C---:B------:R-:W-:Y:S01]  /*8f20*/  HMMA.16816.F32.BF16 R112, R132.reuse, R138, R112 ;  /* 0x0000008a8470723c */ /* 0x040fe20000041870 */
[----:B------:R-:W4:Y:S07]  /*8f30*/  LDSM.16.MT88.4 R136, [R252+0x1800] ;  /* 0x00180000fc88783b */ /* 0x000f2e0000004200 */
[C---:B------:R-:W-:Y:S07]  /*8f40*/  HMMA.16816.F32.BF16 R116, R132.reuse, R144, R116 ;  /* 0x000000908474723c */ /* 0x040fee0000041874 */
[----:B------:R-:W-:Y:S01]  /*8f50*/  MOV R144, R183 ;  /* 0x000000b700907202 */ /* 0x000fe20000000f00 */
[C---:B------:R-:W-:Y:S04]  /*8f60*/  HMMA.16816.F32.BF16 R120, R132.reuse, R146, R120 ;  /* 0x000000928478723c */ /* 0x040fe80000041878 */
[----:B------:R-:W-:Y:S03]  /*8f70*/  IMAD.MOV.U32 R145, RZ, RZ, R187 ;  /* 0x000000ffff917224 */ /* 0x000fe600078e00bb */
[----:B------:R-:W-:Y:S01]  /*8f80*/  IMAD.MOV.U32 R147, RZ, RZ, R180 ;  /* 0x000000ffff937224 */ /* 0x000fe200078e00b4 */
[C---:B---3--:R-:W-:Y:S01]  /*8f90*/  HMMA.16816.F32.BF16 R124, R132.reuse, R148, R124 ;  /* 0x00000094847c723c */ /* 0x048fe2000004187c */
[----:B------:R3:W3:Y:S03]  /*8fa0*/  LDSM.16.MT88.4 R180, [R144+0x1800] ;  /* 0x0018000090b4783b */ /* 0x0006e60000004200 */
[----:B------:R-:W-:Y:S03]  /*8fb0*/  MOV R146, R186 ;  /* 0x000000ba00927202 */ /* 0x000fe60000000f00 */
[----:B------:R-:W-:Y:S01]  /*8fc0*/  MOV R149, R191 ;  /* 0x000000bf00957202 */ /* 0x000fe20000000f00 */
[----:B------:R-:W-:Y:S04]  /*8fd0*/  HMMA.16816.F32.BF16 R128, R132, R150, R128 ;  /* 0x000000968480723c */ /* 0x000fe80000041880 */
[----:B------:R-:W-:Y:S02]  /*8fe0*/  MOV R148, R185 ;  /* 0x000000b900947202 */ /* 0x000fe40000000f00 */
[----:B------:R-:W3:Y:S01]  /*8ff0*/  LDSM.16.MT88.4 R184, [R248+0x3800] ;  /* 0x00380000f8b8783b */ /* 0x000ee20000004200 */
[----:B------:R-:W-:Y:S01]  /*9000*/  IMAD.MOV.U32 R135, RZ, RZ, R178 ;  /* 0x000000ffff877224 */ /* 0x000fe200078e00b2 */
[----:B------:R-:W-:Y:S03]  /*9010*/  MOV R133, R189 ;  /* 0x000000bd00857202 */ /* 0x000fe60000000f00 */
[----:B------:R-:W3:Y:S01]  /*9020*/  LDSM.16.MT88.4 R188, [R252+0x3800] ;  /* 0x00380000fcbc783b */ /* 0x000ee20000004200 */
[----:B-1----:R-:W-:Y:S02]  /*9030*/  MOV R134, R179 ;  /* 0x000000b300867202 */ /* 0x002fe40000000f00 */
[----:B------:R-:W-:Y:S02]  /*9040*/  MOV R150, R177 ;  /* 0x000000b100967202 */ /* 0x000fe40000000f00 */
[----:B------:R-:W-:Y:S02]  /*9050*/  MOV R151, R176 ;  /* 0x000000b000977202 */ /* 0x000fe40000000f00 */
[----:B------:R-:W-:Y:S02]  /*9060*/  F2FP.BF16.PACK_AB R176, R135, R150 ;  /* 0x0000009687b0723e */ /* 0x000fe400000010ff */
[----:B------:R-:W-:Y:S02]  /*9070*/  F2FP.BF16.PACK_AB R177, R134, R3 ;  /* 0x0000000386b1723e */ /* 0x000fe400000010ff */
[----:B------:R-:W-:Y:S02]  /*9080*/  F2FP.BF16.PACK_AB R178, R147, R133 ;  /* 0x0000008593b2723e */ /* 0x000fe400000010ff */
[----:B------:R-:W-:Y:S07]  /*9090*/  F2FP.BF16.PACK_AB R179, R159, R158 ;  /* 0x0000009e9fb3723e */ /* 0x000fee00000010ff */
[C---:B--2---:R-:W-:Y:S07]  /*90a0*/  HMMA.16816.F32.BF16 R160, R176.reuse, R164, R4 ;  /* 0x000000a4b0a0723c */ /* 0x044fee0000041804 */
[----:B------:R-:W-:Y:S01]  /*90b0*/  IMAD.MOV.U32 R4, RZ, RZ, R133 ;  /* 0x000000ffff047224 */ /* 0x000fe200078e0085 */
[C---:B------:R-:W-:Y:S04]  /*90c0*/  HMMA.16816.F32.BF16 R164, R176.reuse, R166, R8 ;  /* 0x000000a6b0a4723c */ /* 0x040fe80000041808 */
[----:B------:R-:W-:Y:S01]  /*90d0*/  MOV R5, R134 ;  /* 0x0000008600057202 */ /* 0x000fe20000000f00 */
[----:B------:R-:W-:Y:S01]  /*90e0*/  IMAD.MOV.U32 R7, RZ, RZ, R150 ;  /* 0x000000ffff077224 */ /* 0x000fe200078e0096 */
[----:B------:R-:W-:Y:S01]  /*90f0*/  MOV R6, R135 ;  /* 0x0000008700067202 */ /* 0x000fe20000000f00 */
[----:B------:R-:W-:Y:S01]  /*9100*/  IMAD.MOV.U32 R10, RZ, RZ, R149 ;  /* 0x000000ffff0a7224 */ /* 0x000fe200078e0095 */
[C---:B----4-:R-:W-:Y:S04]  /*9110*/  HMMA.16816.F32.BF16 R132, R176.reuse, R136, R12 ;  /* 0x00000088b084723c */ /* 0x050fe8000004180c */
[----:B------:R-:W-:Y:S02]  /*9120*/  MOV R11, R146 ;  /* 0x00000092000b7202 */ /* 0x000fe40000000f00 */
[----:B------:R-:W-:Y:S01]  /*9130*/  MOV R8, R151 ;  /* 0x0000009700087202 */ /* 0x000fe20000000f00 */
[----:B------:R-:W-:Y:S01]  /*9140*/  IMAD.MOV.U32 R14, RZ, RZ, R142 ;  /* 0x000000ffff0e7224 */ /* 0x000fe200078e008e */
[C---:B------:R-:W-:Y:S04]  /*9150*/  HMMA.16816.F32.BF16 R136, R176.reuse, R138, R16 ;  /* 0x0000008ab088723c */ /* 0x040fe80000041810 */
[----:B------:R-:W-:Y:S02]  /*9160*/  MOV R15, R143 ;  /* 0x0000008f000f7202 */ /* 0x000fe40000000f00 */
[----:B------:R-:W-:Y:S01]  /*9170*/  MOV R13, R147 ;  /* 0x00000093000d7202 */ /* 0x000fe20000000f00 */
[----:B------:R-:W-:Y:S01]  /*9180*/  IMAD.MOV.U32 R19, RZ, RZ, R141 ;  /* 0x000000ffff137224 */ /* 0x000fe200078e008d */
[----:B------:R-:W-:Y:S02]  /*9190*/  MOV R18, R140 ;  /* 0x0000008c00127202 */ /* 0x000fe40000000f00 */
[C---:B------:R-:W-:Y:S03]  /*91a0*/  HMMA.16816.F32.BF16 R140, R176.reuse, R152, R20 ;  /* 0x00000098b08c723c */ /* 0x040fe60000041814 */
[----:B------:R-:W-:Y:S04]  /*91b0*/  MOV R9, R148 ;  /* 0x0000009400097202 */ /* 0x000fe80000000f00 */
[----:B------:R-:W-:Y:S02]  /*91c0*/  MOV R22, R144 ;  /* 0x0000009000167202 */ /* 0x000fe40000000f00 */
[----:B------:R-:W-:Y:S02]  /*91d0*/  MOV R23, R145 ;  /* 0x0000009100177202 */ /* 0x000fe40000000f00 */
[C---:B---3--:R-:W-:Y:S01]  /*91e0*/  HMMA.16816.F32.BF16 R144, R176.reuse, R154, R24 ;  /* 0x0000009ab090723c */ /* 0x048fe20000041818 */
[----:B------:R-:W-:Y:S07]  /*91f0*/  LDSM.16.MT88.4 R24, [R251+0x7800] ;  /* 0x00780000fb18783b */ /* 0x000fee0000004200 */
[C---:B------:R-:W-:Y:S01]  /*9200*/  HMMA.16816.F32.BF16 R148, R176.reuse, R180, R28 ;  /* 0x000000b4b094723c */ /* 0x040fe2000004181c */
[----:B------:R-:W2:Y:S06]  /*9210*/  LDL R28, [R1+0x88] ;  /* 0x00008800011c7983 */ /* 0x000eac0000100800 */
[----:B------:R-:W-:Y:S01]  /*9220*/  MOV R180, R7 ;  /* 0x0000000700b47202 */ /* 0x000fe20000000f00 */
[C---:B------:R-:W-:Y:S04]  /*9230*/  HMMA.16816.F32.BF16 R152, R176.reuse, R182, R32 ;  /* 0x000000b6b098723c */ /* 0x040fe80000041820 */
[----:B------:R-:W-:Y:S01]  /*9240*/  IMAD.MOV.U32 R181, RZ, RZ, R6 ;  /* 0x000000ffffb57224 */ /* 0x000fe200078e0006 */
[----:B------:R-:W-:Y:S01]  /*9250*/  MOV R30, R4 ;  /* 0x00000004001e7202 */ /* 0x000fe20000000f00 */
[----:B------:R-:W-:Y:S01]  /*9260*/  IMAD.MOV.U32 R31, RZ, RZ, R13 ;  /* 0x000000ffff1f7224 */ /* 0x000fe200078e000d */
[----:B------:R-:W-:Y:S01]  /*9270*/  MOV R182, R11 ;  /* 0x0000000b00b67202 */ /* 0x000fe20000000f00 */
[C---:B------:R-:W-:Y:S04]  /*9280*/  HMMA.16816.F32.BF16 R36, R176.reuse, R184, R36 ;  /* 0x000000b8b024723c */ /* 0x040fe80000041824 */
[----:B------:R-:W-:Y:S01]  /*9290*/  MOV R32, R9 ;  /* 0x0000000900207202 */ /* 0x000fe20000000f00 */
[----:B------:R-:W-:Y:S01]  /*92a0*/  IMAD.MOV.U32 R183, RZ, RZ, R10 ;  /* 0x000000ffffb77224 */ /* 0x000fe200078e000a */
[----:B------:R-:W-:Y:S01]  /*92b0*/  MOV R33, R8 ;  /* 0x0000000800217202 */ /* 0x000fe20000000f00 */
[----:B------:R-:W-:Y:S01]  /*92c0*/  IMAD.MOV.U32 R185, RZ, RZ, R19 ;  /* 0x000000ffffb97224 */ /* 0x000fe200078e0013 */
[C---:B------:R-:W-:Y:S01]  /*92d0*/  HMMA.16816.F32.BF16 R40, R176.reuse, R186, R40 ;  /* 0x000000bab028723c */ /* 0x040fe20000041828 */
[----:B------:R-:W-:Y:S03]  /*92e0*/  LDSM.16.MT88.4 R8, [R22+0x3800] ;  /* 0x003800001608783b */ /* 0x000fe60000004200 */
[----:B------:R-:W-:Y:S01]  /*92f0*/  MOV R184, R18 ;  /* 0x0000001200b87202 */ /* 0x000fe20000000f00 */
[----:B------:R-:W-:Y:S01]  /*9300*/  IMAD.MOV.U32 R34, RZ, RZ, R15 ;  /* 0x000000ffff227224 */ /* 0x000fe200078e000f */
[----:B------:R-:W-:Y:S01]  /*9310*/  MOV R35, R14 ;  /* 0x0000000e00237202 */ /* 0x000fe20000000f00 */
[----:B------:R-:W-:Y:S01]  /*9320*/  LDSM.16.MT88.4 R16, [R252+0x5800] ;  /* 0x00580000fc10783b */ /* 0x000fe20000004200 */
[C---:B------:R-:W-:Y:S04]  /*9330*/  HMMA.16816.F32.BF16 R44, R176.reuse, R188, R44 ;  /* 0x000000bcb02c723c */ /* 0x040fe8000004182c */
[----:B------:R-:W-:Y:S01]  /*9340*/  MOV R187, R23 ;  /* 0x0000001700bb7202 */ /* 0x000fe20000000f00 */
[----:B------:R-:W-:Y:S01]  /*9350*/  FADD.FTZ R2, R184, R2 ;  /* 0x00000002b8027221 */ /* 0x000fe20000010000 */
[----:B------:R-:W-:Y:S01]  /*9360*/  MOV R29, R5 ;  /* 0x00000005001d7202 */ /* 0x000fe20000000f00 */
[----:B------:R-:W-:Y:S01]  /*9370*/  LDSM.16.MT88.4 R12, [R248+0x5800] ;  /* 0x00580000f80c783b */ /* 0x000fe20000004200 */
[C---:B------:R-:W-:Y:S04]  /*9380*/  HMMA.16816.F32.BF16 R48, R176.reuse, R190, R48 ;  /* 0x000000beb030723c */ /* 0x040fe80000041830 */
[----:B------:R-:W-:Y:S01]  /*9390*/  FADD.FTZ R0, R187, R0 ;  /* 0x00000000bb007221 */ /* 0x000fe20000010000 */
[----:B------:R-:W1:Y:S01]  /*93a0*/  LDSM.16.MT88.4 R4, [R251+0x3800] ;  /* 0x00380000fb04783b */ /* 0x000e620000004200 */
[----:B------:R-:W-:Y:S01]  /*93b0*/  FADD.FTZ R2, R182, R2 ;  /* 0x00000002b6027221 */ /* 0x000fe20000010000 */
[----:B------:R-:W-:Y:S01]  /*93c0*/  MOV R186, R22 ;  /* 0x0000001600ba7202 */ /* 0x000fe20000000f00 */
[----:B------:R-:W-:Y:S02]  /*93d0*/  FADD.FTZ R0, R185, R0 ;  /* 0x00000000b9007221 */ /* 0x000fe40000010000 */
[----:B------:R-:W3:Y:S02]  /*93e0*/  LDSM.16.MT88.4 R20, [R251+0x5800] ;  /* 0x00580000fb14783b */ /* 0x000ee40000004200 */
[----:B------:R-:W-:Y:S02]  /*93f0*/  FADD.FTZ R2, R32, R2 ;  /* 0x0000000220027221 */ /* 0x000fe40000010000 */
[----:B------:R-:W-:Y:S02]  /*9400*/  FADD.FTZ R0, R183, R0 ;  /* 0x00000000b7007221 */ /* 0x000fe40000010000 */
[----:B------:R-:W-:Y:S02]  /*9410*/  FADD.FTZ R2, R34, R2 ;  /* 0x0000000222027221 */ /* 0x000fe40000010000 */
[----:B------:R-:W-:Y:S02]  /*9420*/  FADD.FTZ R0, R33, R0 ;  /* 0x0000000021007221 */ /* 0x000fe40000010000 */
[----:B------:R-:W-:Y:S02]  /*9430*/  FADD.FTZ R2, R180, R2 ;  /* 0x00000002b4027221 */ /* 0x000fe40000010000 */
[----:B------:R-:W-:Y:S04]  /*9440*/  FADD.FTZ R0, R35, R0 ;  /* 0x0000000023007221 */ /* 0x000fe80000010000 */
[----:B------:R-:W-:Y:S02]  /*9450*/  FADD.FTZ R3, R3, R0 ;  /* 0x0000000003037221 */ /* 0x000fe40000010000 */
[----:B------:R-:W-:Y:S02]  /*9460*/  FADD.FTZ R0, R181, R2 ;  /* 0x00000002b5007221 */ /* 0x000fe40000010000 */
[----:B------:R-:W-:Y:S02]  /*9470*/  FADD.FTZ R3, R29, R3 ;  /* 0x000000031d037221 */ /* 0x000fe40000010000 */
[----:B------:R-:W-:Y:S02]  /*9480*/  FADD.FTZ R2, R30, R0 ;  /* 0x000000001e027221 */ /* 0x000fe40000010000 */
[----:B------:R-:W-:Y:S01]  /*9490*/  FADD.FTZ R0, R158, R3 ;  /* 0x000000039e007221 */ /* 0x000fe20000010000 */
[----:B------:R-:W-:Y:S01]  /*94a0*/  MOV R158, R156 ;  /* 0x0000009c009e7202 */ /* 0x000fe20000000f00 */
[----:B------:R-:W-:Y:S01]  /*94b0*/  FADD.FTZ R2, R31, R2 ;  /* 0x000000021f027221 */ /* 0x000fe20000010000 */
[----:B------:R-:W-:Y:S01]  /*94c0*/  MOV R3, R157 ;  /* 0x0000009d00037202 */ /* 0x000fe20000000f00 */
[----:B------:R-:W-:Y:S01]  /*94d0*/  FADD.FTZ R0, R159, R0 ;  /* 0x000000009f007221 */ /* 0x000fe20000010000 */
[C---:B-1----:R-:W-:Y:S08]  /*94e0*/  HMMA.16816.F32.BF16 R52, R176.reuse, R4, R52 ;  /* 0x00000004b034723c */ /* 0x042ff00000041834 */
[C---:B------:R-:W-:Y:S01]  /*94f0*/  HMMA.16816.F32.BF16 R56, R176.reuse, R6, R56 ;  /* 0x00000006b038723c */ /* 0x040fe20000041838 */
[----:B------:R-:W1:Y:S07]  /*9500*/  LDSM.16.MT88.4 R4, [R186+0x5800] ;  /* 0x00580000ba04783b */ /* 0x000e6e0000004200 */
[C---:B------:R-:W-:Y:S08]  /*9510*/  HMMA.16816.F32.BF16 R60, R176.reuse, R8, R60 ;  /* 0x00000008b03c723c */ /* 0x040ff0000004183c */
[C---:B------:R-:W-:Y:S01]  /*9520*/  HMMA.16816.F32.BF16 R64, R176.reuse, R10, R64 ;  /* 0x0000000ab040723c */ /* 0x040fe20000041840 */
[----:B------:R-:W4:Y:S07]  /*9530*/  LDSM.16.MT88.4 R8, [R248+0x7800] ;  /* 0x00780000f808783b */ /* 0x000f2e0000004200 */
[C---:B------:R-:W-:Y:S08]  /*9540*/  HMMA.16816.F32.BF16 R68, R176.reuse, R12, R68 ;  /* 0x0000000cb044723c */ /* 0x040ff00000041844 */
[C---:B------:R-:W-:Y:S01]  /*9550*/  HMMA.16816.F32.BF16 R72, R176.reuse, R14, R72 ;  /* 0x0000000eb048723c */ /* 0x040fe20000041848 */
[----:B------:R-:W4:Y:S07]  /*9560*/  LDSM.16.MT88.4 R12, [R252+0x7800] ;  /* 0x00780000fc0c783b */ /* 0x000f2e0000004200 */
[C---:B------:R-:W-:Y:S08]  /*9570*/  HMMA.16816.F32.BF16 R76, R176.reuse, R16, R76 ;  /* 0x00000010b04c723c */ /* 0x040ff0000004184c */
[C---:B------:R-:W-:Y:S01]  /*9580*/  HMMA.16816.F32.BF16 R80, R176.reuse, R18, R80 ;  /* 0x00000012b050723c */ /* 0x040fe20000041850 */
[----:B------:R-:W4:Y:S07]  /*9590*/  LDSM.16.MT88.4 R16, [R186+0x7800] ;  /* 0x00780000ba10783b */ /* 0x000f2e0000004200 */
[C---:B---3--:R-:W-:Y:S08]  /*95a0*/  HMMA.16816.F32.BF16 R84, R176.reuse, R20, R84 ;  /* 0x00000014b054723c */ /* 0x048ff00000041854 */
        /* <DEDUP_REMOVED lines=12> */
[----:B------:R1:W5:Y:S05]  /*9670*/  LDL.LU R170, [R1+0xfc] ;  /* 0x0000fc0001aa7983 */ /* 0x00036a0000300800 */
[----:B------:R-:W-:Y:S05]  /*9680*/  STL [R1+0x64], R2 ;  /* 0x0000640201007387 */ /* 0x000fea0000100800 */
[----:B------:R-:W-:Y:S05]  /*9690*/  STL [R1+0x5c], R171 ;  /* 0x00005cab01007387 */ /* 0x000fea0000100800 */
[----:B------:R2:W-:Y:S02]  /*96a0*/  STL [R1+0x68], R0 ;  /* 0x0000680001007387 */ /* 0x0005e40000100800 */
[----:B--2---:R-:W-:Y:S03]  /*96b0*/  IMAD.MOV.U32 R0, RZ, RZ, R171 ;  /* 0x000000ffff007224 */ /* 0x004fe600078e00ab */
[----:B------:R1:W5:Y:S05]  /*96c0*/  LDL.LU R171, [R1+0xf8] ;  /* 0x0000f80001ab7983 */ /* 0x00036a0000300800 */
[----:B------:R1:W-:Y:S01]  /*96d0*/  STL [R1+0x60], R0 ;  /* 0x0000600001007387 */ /* 0x0003e20000100800 */
[----:B------:R-:W-:-:S05]  /*96e0*/  @P0 BRA `(.L_x_2005) ;  /* 0xffffbf3000000947 */ /* 0x000fca000383ffff */
.L_x_2004:
[----:B-1----:R-:W2:Y:S02]  /*96f0*/  LDL R0, [R1+0x5c] ;  /* 0x00005c0001007983 */ /* 0x002ea40000100800 */
[----:B--2---:R-:W-:-:S13]  /*9700*/  ISETP.GE.AND P0, PT, R0, RZ, PT ;  /* 0x000000ff0000720c */ /* 0x004fda0003f06270 */
[----:B------:R-:W-:Y:S05]  /*9710*/  @!P0 BRA `(.L_x_2006) ;  /* 0x000035c000008947 */ /* 0x000fea0003800000 */
[----:B------:R-:W-:Y:S02]  /*9720*/  MOV R159, R156 ;  /* 0x0000009c009f7202 */ /* 0x000fe40000000f00 */
[----:B------:R-:W-:Y:S02]  /*9730*/  MOV R158, R157 ;  /* 0x0000009d009e7202 */ /* 0x000fe40000000f00 */
.L_x_2007:
[----:B------:R-:W2:Y:S01]  /*9740*/  LDL R156, [R1+0x8] ;  /* 0x00000800019c7983 */ /* 0x000ea20000100800 */
[----:B------:R-:W-:Y:S04]  /*9750*/  DEPBAR.LE SB0, 0x0 ;  /* 0x000080000000791a */ /* 0x000fe80000000000 */
[----:B------:R-:W-:Y:S01]  /*9760*/  WARPSYNC 0xffffffff ;  /* 0xffffffff00007948 */ /* 0x000fe20003800000 */
[----:B------:R-:W3:Y:S06]  /*9770*/  LDL.64 R30, [R1+0x78] ;  /* 0x00007800011e7983 */ /* 0x000eec0000100a00 */
[----:B------:R-:W4:Y:S06]  /*9780*/  LDL R29, [R1+0x44] ;  /* 0x00004400011d7983 */ /* 0x000f2c0000100800 */
[----:B------:R-:W4:Y:S06]  /*9790*/  LDL R23, [R1+0x84] ;  /* 0x0000840001177983 */ /* 0x000f2c0000100800 */
[----:B------:R-:W4:Y:S06]  /*97a0*/  LDL R28, [R1+0x40] ;  /* 0x00004000011c7983 */ /* 0x000f2c0000100800 */
[----:B------:R-:W4:Y:S06]  /*97b0*/  LDL R14, [R1+0x3c] ;  /* 0x00003c00010e7983 */ /* 0x000f2c0000100800 */
[----:B------:R1:W-:Y:S06]  /*97c0*/  STL [R1+0xfc], R130 ;  /* 0x0000fc8201007387 */ /* 0x0003ec0000100800 */
[----:B------:R-:W-:Y:S06]  /*97d0*/  BAR.SYNC.DEFER_BLOCKING 0x0 ;  /* 0x0000000000007b1d */ /* 0x000fec0000010000 */
[----:B------:R-:W2:Y:S06]  /*97e0*/  LDSM.16.M88.4 R8, [R249] ;  /* 0x00000000f908783b */ /* 0x000eac0000000200 */
[----:B-1----:R-:W4:Y:S06]  /*97f0*/  LDL.LU R130, [R1+0x5c] ;  /* 0x00005c0001827983 */ /* 0x002f2c0000300800 */
[----:B------:R1:W-:Y:S06]  /*9800*/  STL [R1+0xf8], R131 ;  /* 0x0000f88301007387 */ /* 0x0003ec0000100800 */
[----:B------:R-:W2:Y:S06]  /*9810*/  LDSM.16.M88.4 R16, [R249+0x800] ;  /* 0x00080000f910783b */ /* 0x000eac0000000200 */
[----:B------:R-:W2:Y:S06]  /*9820*/  LDSM.16.M88.4 R24, [R249+0x1000] ;  /* 0x00100000f918783b */ /* 0x000eac0000000200 */
[----:B------:R-:W2:Y:S06]  /*9830*/  LDSM.16.M88.4 R32, [R249+0x1800] ;  /* 0x00180000f920783b */ /* 0x000eac0000000200 */
[----:B------:R-:W4:Y:S06]  /*9840*/  LDL R157, [R1+0x2c] ;  /* 0x00002c00019d7983 */ /* 0x000f2c0000100800 */
[----:B-1----:R-:W4:Y:S06]  /*9850*/  LDL R131, [R1+0x58] ;  /* 0x0000580001837983 */ /* 0x002f2c0000100800 */
[----:B--2---:R1:W2:Y:S01]  /*9860*/  LDSM.16.M88.4 R176, [R156] ;  /* 0x000000009cb0783b */ /* 0x0042a20000000200 */
[----:B---3--:R-:W-:Y:S05]  /*9870*/  IADD3 R15, P0, R30, 0x40, RZ ;  /* 0x000000401e0f7810 */ /* 0x008fea0007f1e0ff */
[----:B----4-:R3:W4:Y:S01]  /*9880*/  LDSM.16.M88.4 R180, [R29] ;  /* 0x000000001db4783b */ /* 0x0107220000000200 */
[----:B------:R-:W-:Y:S05]  /*9890*/  IADD3.X R21, RZ, R23, RZ, P0, !PT ;  /* 0x00000017ff157210 */ /* 0x000fea00007fe4ff */
[----:B-1----:R-:W4:Y:S06]  /*98a0*/  LDL R156, [R1] ;  /* 0x00000000019c7983 */ /* 0x002f2c0000100800 */
[----:B------:R1:W1:Y:S06]  /*98b0*/  LDSM.16.M88.4 R184, [R28] ;  /* 0x000000001cb8783b */ /* 0x00026c0000000200 */
[----:B------:R1:W1:Y:S01]  /*98c0*/  LDSM.16.M88.4 R188, [R14] ;  /* 0x000000000ebc783b */ /* 0x0002620000000200 */
[----:B------:R-:W-:Y:S01]  /*98d0*/  SHF.R.S32.HI R0, RZ, 0x1f, R130 ;  /* 0x0000001fff007819 */ /* 0x000fe20000011482 */
[----:B------:R-:W-:Y:S04]  /*98e0*/  IMAD.WIDE.U32 R6, R130, c[0x0][0x208], RZ ;  /* 0x0000820082067a25 */ /* 0x000fe800078e00ff */
        /* <DEDUP_REMOVED lines=14> */
[----:B------:R-:W-:Y:S01]  /*99d0*/  IADD3.X R22, RZ, R23, RZ, P0, !PT ;  /* 0x00000017ff167210 */ /* 0x000fe200007fe4ff */
[----:B------:R-:W-:Y:S01]  /*99e0*/  @!PT LDS RZ, [RZ] ;  /* 0x00000000fffff984 */ /* 0x000fe20000000800 */
[----:B------:R-:W-:Y:S01]  /*99f0*/  @!PT LDS RZ, [RZ] ;  /* 0x00000000fffff984 */ /* 0x000fe20000000800 */
[----:B------:R-:W-:Y:S01]  /*9a00*/  @!PT LDS RZ, [RZ] ;  /* 0x00000000fffff984 */ /* 0x000fe20000000800 */
[----:B------:R1:W-:Y:S01]  /*9a10*/  LDGSTS.E.BYPASS.LTC128B.128 [R131+0x100], [R12.64], !P6 ;  /* 0x001000000c837fae */ /* 0x0003e2000f101d46 */
[----:B------:R-:W-:Y:S05]  /*9a20*/  IADD3 R3, P0, R4, R20, RZ ;  /* 0x0000001404037210 */ /* 0x000fea0007f1e0ff */
[----:B------:R2:W-:Y:S01]  /*9a30*/  LDGSTS.E.BYPASS.LTC128B.128 [R131+0x2100], [R6.64], !P5 ;  /* 0x0210000006837fae */ /* 0x0005e2000e901d46 */
[----:B-1----:R-:W-:Y:S02]  /*9a40*/  MOV R12, c[0x0][0x208] ;  /* 0x00008200000c7a02 */ /* 0x002fe40000000f00 */
[----:B------:R-:W-:Y:S02]  /*9a50*/  MOV R13, c[0x0][0x20c] ;  /* 0x00008300000d7a02 */ /* 0x000fe40000000f00 */
[----:B------:R-:W-:Y:S02]  /*9a60*/  LEA R2, P1, R12, R4, 0x5 ;  /* 0x000000040c027211 */ /* 0x000fe400078228ff */
[C---:B--2---:R-:W-:Y:S02]  /*9a70*/  LEA R6, P2, R3.reuse, c[0x0][0x1f8], 0x1 ;  /* 0x00007e0003067a11 */ /* 0x044fe400078408ff */
[----:B------:R-:W-:Y:S02]  /*9a80*/  IADD3.X R7, R0, R22, RZ, P0, !PT ;  /* 0x0000001600077210 */ /* 0x000fe400007fe4ff */
[----:B------:R-:W-:Y:S02]  /*9a90*/  IADD3 R5, P0, R30, 0xc0, RZ ;  /* 0x000000c01e057810 */ /* 0x000fe40007f1e0ff */
[----:B------:R-:W-:Y:S02]  /*9aa0*/  LEA.HI.X R7, R3, c[0x0][0x1fc], R7, 0x1, P2 ;  /* 0x00007f0003077a11 */ /* 0x000fe400010f0c07 */
[----:B------:R-:W-:Y:S02]  /*9ab0*/  LEA.HI.X R3, R12, R0, R13, 0x5, P1 ;  /* 0x000000000c037211 */ /* 0x000fe400008f2c0d */
[----:B------:R-:W-:Y:S01]  /*9ac0*/  IADD3 R4, P1, R4, R5, RZ ;  /* 0x0000000504047210 */ /* 0x000fe20007f3e0ff */
[----:B------:R1:W-:Y:S01]  /*9ad0*/  LDGSTS.E.BYPASS.LTC128B.128 [R131+0x4100], [R6.64], !P4 ;  /* 0x0410000006837fae */ /* 0x0003e2000e101d46 */
[----:B---3--:R-:W-:Y:S02]  /*9ae0*/  IADD3.X R29, RZ, R23, RZ, P0, !PT ;  /* 0x00000017ff1d7210 */ /* 0x008fe400007fe4ff */
        /* <DEDUP_REMOVED lines=22> */
[C---:B------:R-:W-:Y:S01]  /*9c50*/  LEA R2, P0, R28.reuse, c[0x0][0x1f8], 0x1 ;  /* 0x00007e001c027a11 */ /* 0x040fe200078008ff */
[----:B------:R-:W3:Y:S03]  /*9c60*/  LDL R0, [R1+0x30] ;  /* 0x0000300001007983 */ /* 0x000ee60000100800 */
[----:B------:R-:W-:Y:S02]  /*9c70*/  LEA.HI.X R3, R28, c[0x0][0x1fc], R3, 0x1, P0 ;  /* 0x00007f001c037a11 */ /* 0x000fe400000f0c03 */
[C---:B------:R-:W-:Y:S01]  /*9c80*/  ISETP.GT.AND P0, PT, R130.reuse, RZ, PT ;  /* 0x000000ff8200720c */ /* 0x040fe20003f04270 */
[----:B------:R2:W-:Y:S01]  /*9c90*/  LDGSTS.E.BYPASS.LTC128B.128 [R131+0x5100], [R22.64], !P4 ;  /* 0x0510000016837fae */ /* 0x0005e2000e101d46 */
[----:B------:R-:W-:Y:S01]  /*9ca0*/  IADD3 R130, R130, -0x1, RZ ;  /* 0xffffffff82827810 */ /* 0x000fe20007ffe0ff */
[C---:B-1----:R-:W-:Y:S04]  /*9cb0*/  HMMA.16816.F32.BF16 R12, R168.reuse, R16, RZ ;  /* 0x00000010a80c723c */ /* 0x042fe800000418ff */
[----:B------:R1:W-:Y:S04]  /*9cc0*/  LDGSTS.E.BYPASS.LTC128B.128 [R131+0x7100], [R2.64], !P3 ;  /* 0x0710000002837fae */ /* 0x0003e8000d901d46 */
[C---:B------:R-:W-:Y:S02]  /*9cd0*/  HMMA.16816.F32.BF16 R16, R168.reuse, R18, RZ ;  /* 0x00000012a810723c */ /* 0x040fe400000418ff */
[----:B------:R-:W0:Y:S06]  /*9ce0*/  LDGDEPBAR ;  /* 0x00000000000079af */ /* 0x000e2c0000000000 */
[C---:B--2---:R-:W-:Y:S01]  /*9cf0*/  HMMA.16816.F32.BF16 R20, R168.reuse, R24, RZ ;  /* 0x00000018a814723c */ /* 0x044fe200000418ff */
[----:B-1----:R-:W2:Y:S07]  /*9d00*/  LDL R2, [R1+0x38] ;  /* 0x0000380001027983 */ /* 0x002eae0000100800 */
[C---:B------:R-:W-:Y:S01]  /*9d10*/  HMMA.16816.F32.BF16 R24, R168.reuse, R26, RZ ;  /* 0x0000001aa818723c */ /* 0x040fe200000418ff */
[----:B------:R-:W2:Y:S07]  /*9d20*/  LDL R3, [R1+0x34] ;  /* 0x0000340001037983 */ /* 0x000eae0000100800 */
[C---:B------:R-:W-:Y:S08]  /*9d30*/  HMMA.16816.F32.BF16 R28, R168.reuse, R32, RZ ;  /* 0x00000020a81c723c */ /* 0x040ff000000418ff */
[----:B------:R-:W-:Y:S08]  /*9d40*/  HMMA.16816.F32.BF16 R32, R168, R34, RZ ;  /* 0x00000022a820723c */ /* 0x000ff000000418ff */
[C---:B------:R-:W-:Y:S08]  /*9d50*/  HMMA.16816.F32.BF16 R4, R172.reuse, R176, R4 ;  /* 0x000000b0ac04723c */ /* 0x040ff00000041804 */
[C---:B------:R-:W-:Y:S08]  /*9d60*/  HMMA.16816.F32.BF16 R8, R172.reuse, R178, R8 ;  /* 0x000000b2ac08723c */ /* 0x040ff00000041808 */
[C---:B----4-:R-:W-:Y:S08]  /*9d70*/  HMMA.16816.F32.BF16 R12, R172.reuse, R180, R12 ;  /* 0x000000b4ac0c723c */ /* 0x050ff0000004180c */
[C---:B------:R-:W-:Y:S08]  /*9d80*/  HMMA.16816.F32.BF16 R16, R172.reuse, R182, R16 ;  /* 0x000000b6ac10723c */ /* 0x040ff00000041810 */
[C---:B------:R-:W-:Y:S08]  /*9d90*/  HMMA.16816.F32.BF16 R20, R172.reuse, R184, R20 ;  /* 0x000000b8ac14723c */ /* 0x040ff00000041814 */
[C---:B------:R-:W-:Y:S01]  /*9da0*/  HMMA.16816.F32.BF16 R24, R172.reuse, R186, R24 ;  /* 0x000000baac18723c */ /* 0x040fe20000041818 */
[----:B------:R-:W1:Y:S07]  /*9db0*/  LDSM.16.M88.4 R176, [R156] ;  /* 0x000000009cb0783b */ /* 0x000e6e0000000200 */
[C---:B------:R-:W-:Y:S01]  /*9dc0*/  HMMA.16816.F32.BF16 R28, R172.reuse, R188, R28 ;  /* 0x000000bcac1c723c */ /* 0x040fe2000004181c */
[----:B------:R-:W4:Y:S07]  /*9dd0*/  LDSM.16.M88.4 R180, [R156+0x800] ;  /* 0x000800009cb4783b */ /* 0x000f2e0000000200 */
[----:B------:R-:W-:Y:S01]  /*9de0*/  HMMA.16816.F32.BF16 R32, R172, R190, R32 ;  /* 0x000000beac20723c */ /* 0x000fe20000041820 */
[----:B------:R-:W4:Y:S06]  /*9df0*/  LDSM.16.M88.4 R184, [R156+0x1000] ;  /* 0x001000009cb8783b */ /* 0x000f2c0000000200 */
[----:B------:R-:W2:Y:S06]  /*9e00*/  LDL.64 R188, [R1+0x70] ;  /* 0x0000700001bc7983 */ /* 0x000eac0000100a00 */
[----:B------:R-:W2:Y:S01]  /*9e10*/  LDL R190, [R1+0x80] ;  /* 0x0000800001be7983 */ /* 0x000ea20000100800 */
[C---:B-1----:R-:W-:Y:S08]  /*9e20*/  HMMA.16816.F32.BF16 R4, R192.reuse, R176, R4 ;  /* 0x000000b0c004723c */ /* 0x042ff00000041804 */
[C---:B------:R-:W-:Y:S01]  /*9e30*/  HMMA.16816.F32.BF16 R8, R192.reuse, R178, R8 ;  /* 0x000000b2c008723c */ /* 0x040fe20000041808 */
[----:B------:R-:W1:Y:S07]  /*9e40*/  LDSM.16.M88.4 R176, [R156+0x1800] ;  /* 0x001800009cb0783b */ /* 0x000e6e0000000200 */
[C---:B----4-:R-:W-:Y:S08]  /*9e50*/  HMMA.16816.F32.BF16 R12, R192.reuse, R180, R12 ;  /* 0x000000b4c00c723c */ /* 0x050ff0000004180c */
[C---:B------:R-:W-:Y:S01]  /*9e60*/  HMMA.16816.F32.BF16 R16, R192.reuse, R182, R16 ;  /* 0x000000b6c010723c */ /* 0x040fe20000041810 */
[----:B------:R-:W4:Y:S07]  /*9e70*/  LDSM.16.M88.4 R180, [R250] ;  /* 0x00000000fab4783b */ /* 0x000f2e0000000200 */
        /* <DEDUP_REMOVED lines=20> */
[----:B------:R-:W3:Y:S07]  /*9fc0*/  LDSM.16.M88.4 R184, [R249+0x3800] ;  /* 0x00380000f9b8783b */ /* 0x000eee0000000200 */
[C---:B-1----:R-:W-:Y:S08]  /*9fd0*/  HMMA.16816.F32.BF16 R12, R200.reuse, R176, R12 ;  /* 0x000000b0c80c723c */ /* 0x042ff0000004180c */
[C---:B------:R-:W-:Y:S08]  /*9fe0*/  HMMA.16816.F32.BF16 R16, R200.reuse, R178, R16 ;  /* 0x000000b2c810723c */ /* 0x040ff00000041810 */
[C---:B----4-:R-:W-:Y:S08]  /*9ff0*/  HMMA.16816.F32.BF16 R20, R200.reuse, R180, R20 ;  /* 0x000000b4c814723c */ /* 0x050ff00000041814 */
[C---:B------:R-:W-:Y:S08]  /*a000*/  HMMA.16816.F32.BF16 R24, R200.reuse, R182, R24 ;  /* 0x000000b6c818723c */ /* 0x040ff00000041818 */
[C---:B---3--:R-:W-:Y:S08]  /*a010*/  HMMA.16816.F32.BF16 R28, R200.reuse, R184, R28 ;  /* 0x000000b8c81c723c */ /* 0x048ff0000004181c */
[----:B------:R-:W-:Y:S01]  /*a020*/  HMMA.16816.F32.BF16 R32, R200, R186, R32 ;  /* 0x000000bac820723c */ /* 0x000fe20000041820 */
[----:B------:R1:W-:Y:S06]  /*a030*/  LDSM.16.M88.4 R184, [R0] ;  /* 0x0000000000b8783b */ /* 0x0003ec0000000200 */
[----:B--2---:R3:W3:Y:S06]  /*a040*/  LDSM.16.M88.4 R176, [R2] ;  /* 0x0000000002b0783b */ /* 0x0046ec0000000200 */
[----:B------:R4:W3:Y:S06]  /*a050*/  LDSM.16.M88.4 R180, [R3] ;  /* 0x0000000003b4783b */ /* 0x0008ec0000000200 */
[----:B-1----:R-:W2:Y:S06]  /*a060*/  LDL R0, [R1+0x1c] ;  /* 0x00001c0001007983 */ /* 0x002eac0000100800 */
[----:B---3--:R-:W3:Y:S06]  /*a070*/  LDL R2, [R1+0x20] ;  /* 0x0000200001027983 */ /* 0x008eec0000100800 */
        /* <DEDUP_REMOVED lines=8> */
[----:B-1----:R-:W2:Y:S07]  /*a100*/  LDL R157, [R1+0x28] ;  /* 0x00002800019d7983 */ /* 0x002eae0000100800 */
        /* <DEDUP_REMOVED lines=38> */
[----:B---3--:R1:W-:Y:S06]  /*a370*/  LDSM.16.M88.4 R176, [R2] ;  /* 0x0000000002b0783b */ /* 0x0083ec0000000200 */
[----:B----4-:R3:W-:Y:S06]  /*a380*/  LDSM.16.M88.4 R184, [R3] ;  /* 0x0000000003b8783b */ /* 0x0107ec0000000200 */
[----:B-1----:R-:W4:Y:S06]  /*a390*/  LDL R2, [R1+0x10] ;  /* 0x0000100001027983 */ /* 0x002f2c0000100800 */
[----:B---3--:R-:W3:Y:S06]  /*a3a0*/  LDL R3, [R1+0x14] ;  /* 0x0000140001037983 */ /* 0x008eec0000100800 */
[----:B--2---:R1:W2:Y:S06]  /*a3b0*/  LDSM.16.M88.4 R180, [R157] ;  /* 0x000000009db4783b */ /* 0x0042ac0000000200 */
[----:B-1----:R-:W4:Y:S01]  /*a3c0*/  LDL R157, [R1+0x18] ;  /* 0x00001800019d7983 */ /* 0x002f220000100800 */
[C---:B--2---:R-:W-:Y:S08]  /*a3d0*/  HMMA.16816.F32.BF16 R4, R220.reuse, R180, R4 ;  /* 0x000000b4dc04723c */ /* 0x044ff00000041804 */
[C---:B------:R-:W-:Y:S01]  /*a3e0*/  HMMA.16816.F32.BF16 R8, R220.reuse, R182, R8 ;  /* 0x000000b6dc08723c */ /* 0x040fe20000041808 */
[----:B------:R1:W2:Y:S07]  /*a3f0*/  LDSM.16.M88.4 R180, [R0] ;  /* 0x0000000000b4783b */ /* 0x0002ae0000000200 */
[C---:B------:R-:W-:Y:S08]  /*a400*/  HMMA.16816.F32.BF16 R12, R220.reuse, R184, R12 ;  /* 0x000000b8dc0c723c */ /* 0x040ff0000004180c */
[C---:B------:R-:W-:Y:S01]  /*a410*/  HMMA.16816.F32.BF16 R16, R220.reuse, R186, R16 ;  /* 0x000000badc10723c */ /* 0x040fe20000041810 */
[----:B------:R-:W2:Y:S07]  /*a420*/  LDSM.16.M88.4 R184, [R156+0x4000] ;  /* 0x004000009cb8783b */ /* 0x000eae0000000200 */
[C---:B------:R-:W-:Y:S01]  /*a430*/  HMMA.16816.F32.BF16 R20, R220.reuse, R176, R20 ;  /* 0x000000b0dc14723c */ /* 0x040fe20000041814 */
[----:B-1----:R-:W4:Y:S06]  /*a440*/  LDL R0, [R1+0xc] ;  /* 0x00000c0001007983 */ /* 0x002f2c0000100800 */
[----:B------:R-:W-:Y:S01]  /*a450*/  STL [R1+0x5c], R130 ;  /* 0x00005c8201007387 */ /* 0x000fe20000100800 */
[C---:B------:R-:W-:Y:S05]  /*a460*/  HMMA.16816.F32.BF16 R24, R220.reuse, R178, R24 ;  /* 0x000000b2dc18723c */ /* 0x040fea0000041818 */
[----:B------:R-:W1:Y:S03]  /*a470*/  LDSM.16.M88.4 R176, [R156+0x4800] ;  /* 0x004800009cb0783b */ /* 0x000e660000000200 */
[C---:B--2---:R-:W-:Y:S08]  /*a480*/  HMMA.16816.F32.BF16 R28, R220.reuse, R180, R28 ;  /* 0x000000b4dc1c723c */ /* 0x044ff0000004181c */
[----:B------:R-:W-:Y:S01]  /*a490*/  HMMA.16816.F32.BF16 R32, R220, R182, R32 ;  /* 0x000000b6dc20723c */ /* 0x000fe20000041820 */
[----:B------:R-:W2:Y:S07]  /*a4a0*/  LDSM.16.M88.4 R180, [R156+0x5000] ;  /* 0x005000009cb4783b */ /* 0x000eae0000000200 */
[C---:B------:R-:W-:Y:S08]  /*a4b0*/  HMMA.16816.F32.BF16 R4, R224.reuse, R184, R4 ;  /* 0x000000b8e004723c */ /* 0x040ff00000041804 */
[C---:B------:R-:W-:Y:S01]  /*a4c0*/  HMMA.16816.F32.BF16 R8, R224.reuse, R186, R8 ;  /* 0x000000bae008723c */ /* 0x040fe20000041808 */
[----:B------:R-:W2:Y:S07]  /*a4d0*/  LDSM.16.M88.4 R184, [R156+0x5800] ;  /* 0x005800009cb8783b */ /* 0x000eae0000000200 */
[C---:B-1----:R-:W-:Y:S08]  /*a4e0*/  HMMA.16816.F32.BF16 R12, R224.reuse, R176, R12 ;  /* 0x000000b0e00c723c */ /* 0x042ff0000004180c */
[C---:B------:R-:W-:Y:S01]  /*a4f0*/  HMMA.16816.F32.BF16 R16, R224.reuse, R178, R16 ;  /* 0x000000b2e010723c */ /* 0x040fe20000041810 */
[----:B------:R-:W1:Y:S07]  /*a500*/  LDSM.16.M88.4 R176, [R250+0x4000] ;  /* 0x00400000fab0783b */ /* 0x000e6e0000000200 */
[C---:B--2---:R-:W-:Y:S08]  /*a510*/  HMMA.16816.F32.BF16 R20, R224.reuse, R180, R20 ;  /* 0x000000b4e014723c */ /* 0x044ff00000041814 */
        /* <DEDUP_REMOVED lines=20> */
[C---:B------:R-:W-:Y:S08]  /*a660*/  HMMA.16816.F32.BF16 R12, R232.reuse, R184, R12 ;  /* 0x000000b8e80c723c */ /* 0x040ff0000004180c */
[C---:B------:R-:W-:Y:S08]  /*a670*/  HMMA.16816.F32.BF16 R16, R232.reuse, R186, R16 ;  /* 0x000000bae810723c */ /* 0x040ff00000041810 */
[C---:B-1----:R-:W-:Y:S08]  /*a680*/  HMMA.16816.F32.BF16 R20, R232.reuse, R176, R20 ;  /* 0x000000b0e814723c */ /* 0x042ff00000041814 */
[C---:B------:R-:W-:Y:S01]  /*a690*/  HMMA.16816.F32.BF16 R24, R232.reuse, R178, R24 ;  /* 0x000000b2e818723c */ /* 0x040fe20000041818 */
[----:B---3--:R-:W-:Y:S07]  /*a6a0*/  LDSM.16.M88.4 R176, [R3] ;  /* 0x0000000003b0783b */ /* 0x008fee0000000200 */
[C---:B--2---:R-:W-:Y:S08]  /*a6b0*/  HMMA.16816.F32.BF16 R28, R232.reuse, R180, R28 ;  /* 0x000000b4e81c723c */ /* 0x044ff0000004181c */
[----:B------:R-:W-:Y:S01]  /*a6c0*/  HMMA.16816.F32.BF16 R32, R232, R182, R32 ;  /* 0x000000b6e820723c */ /* 0x000fe20000041820 */
[----:B----4-:R-:W-:Y:S06]  /*a6d0*/  LDSM.16.M88.4 R180, [R2] ;  /* 0x0000000002b4783b */ /* 0x010fec0000000200 */
[----:B------:R-:W1:Y:S02]  /*a6e0*/  LDSM.16.M88.4 R184, [R157] ;  /* 0x000000009db8783b */ /* 0x000e640000000200 */
[C---:B-1----:R-:W-:Y:S08]  /*a6f0*/  HMMA.16816.F32.BF16 R4, R236.reuse, R184, R4 ;  /* 0x000000b8ec04723c */ /* 0x042ff00000041804 */
[C---:B------:R-:W-:Y:S01]  /*a700*/  HMMA.16816.F32.BF16 R8, R236.reuse, R186, R8 ;  /* 0x000000baec08723c */ /* 0x040fe20000041808 */
[----:B------:R-:W1:Y:S07]  /*a710*/  LDSM.16.M88.4 R184, [R0] ;  /* 0x0000000000b8783b */ /* 0x000e6e0000000200 */
[C---:B------:R-:W-:Y:S08]  /*a720*/  HMMA.16816.F32.BF16 R12, R236.reuse, R176, R12 ;  /* 0x000000b0ec0c723c */ /* 0x040ff0000004180c */
        /* <DEDUP_REMOVED lines=10> */
[----:B------:R2:W4:Y:S07]  /*a7d0*/  LDSM.16.M88.4 R176, [R156+0x7800] ;  /* 0x007800009cb0783b */ /* 0x00052e0000000200 */
[C---:B---3--:R-:W-:Y:S08]  /*a7e0*/  HMMA.16816.F32.BF16 R12, R240.reuse, R180, R12 ;  /* 0x000000b4f00c723c */ /* 0x048ff0000004180c */
[C---:B------:R-:W-:Y:S01]  /*a7f0*/  HMMA.16816.F32.BF16 R16, R240.reuse, R182, R16 ;  /* 0x000000b6f010723c */ /* 0x040fe20000041810 */
[----:B------:R-:W3:Y:S03]  /*a800*/  LDSM.16.M88.4 R180, [R250+0x6000] ;  /* 0x00600000fab4783b */ /* 0x000ee60000000200 */
[----:B--2---:R-:W-:Y:S04]  /*a810*/  @P0 SHF.R.S32.HI R156, RZ, 0x1f, R130 ;  /* 0x0000001fff9c0819 */ /* 0x004fe80000011482 */
[C---:B-1----:R-:W-:Y:S08]  /*a820*/  HMMA.16816.F32.BF16 R20, R240.reuse, R184, R20 ;  /* 0x000000b8f014723c */ /* 0x042ff00000041814 */
[C---:B------:R-:W-:Y:S01]  /*a830*/  HMMA.16816.F32.BF16 R24, R240.reuse, R186, R24 ;  /* 0x000000baf018723c */ /* 0x040fe20000041818 */
[----:B------:R-:W1:Y:S07]  /*a840*/  LDSM.16.M88.4 R184, [R250+0x6800] ;  /* 0x00680000fab8783b */ /* 0x000e6e0000000200 */
[C---:B----4-:R-:W-:Y:S08]  /*a850*/  HMMA.16816.F32.BF16 R28, R240.reuse, R176, R28 ;  /* 0x000000b0f01c723c */ /* 0x050ff0000004181c */
[----:B------:R-:W-:Y:S01]  /*a860*/  HMMA.16816.F32.BF16 R32, R240, R178, R32 ;  /* 0x000000b2f020723c */ /* 0x000fe20000041820 */
[----:B------:R-:W2:Y:S07]  /*a870*/  LDSM.16.M88.4 R176, [R250+0x7000] ;  /* 0x00700000fab0783b */ /* 0x000eae0000000200 */
[C---:B---3--:R-:W-:Y:S08]  /*a880*/  HMMA.16816.F32.BF16 R4, R244.reuse, R180, R4 ;  /* 0x000000b4f404723c */ /* 0x048ff00000041804 */
[C---:B------:R-:W-:Y:S01]  /*a890*/  HMMA.16816.F32.BF16 R8, R244.reuse, R182, R8 ;  /* 0x000000b6f408723c */ /* 0x040fe20000041808 */
[----:B------:R-:W3:Y:S01]  /*a8a0*/  LDSM.16.M88.4 R180, [R250+0x7800] ;  /* 0x00780000fab4783b */ /* 0x000ee20000000200 */
[----:B------:R-:W-:Y:S05]  /*a8b0*/  DEPBAR.LE SB0, 0x0 ;  /* 0x000080000000791a */ /* 0x000fea0000000000 */
[----:B------:R-:W-:Y:S01]  /*a8c0*/  BAR.SYNC.DEFER_BLOCKING 0x0 ;  /* 0x0000000000007b1d */ /* 0x000fe20000010000 */
[C---:B-1----:R-:W-:Y:S08]  /*a8d0*/  HMMA.16816.F32.BF16 R12, R244.reuse, R184, R12 ;  /* 0x000000b8f40c723c */ /* 0x042ff0000004180c */
[----:B------:R-:W-:Y:S01]  /*a8e0*/  FMNMX.FTZ R0, R4, R158, !PT ;  /* 0x0000009e04007209 */ /* 0x000fe20007810000 */
[C---:B------:R-:W-:Y:S03]  /*a8f0*/  HMMA.16816.F32.BF16 R16, R244.reuse, R186, R16 ;  /* 0x000000baf410723c */ /* 0x040fe60000041810 */
[----:B------:R-:W-:Y:S02]  /*a900*/  FMNMX.FTZ R0, R5, R0, !PT ;  /* 0x0000000005007209 */ /* 0x000fe40007810000 */
[----:B------:R-:W-:Y:S03]  /*a910*/  FMNMX.FTZ R2, R6, R159, !PT ;  /* 0x0000009f06027209 */ /* 0x000fe60007810000 */
[C---:B--2---:R-:W-:Y:S04]  /*a920*/  HMMA.16816.F32.BF16 R20, R244.reuse, R176, R20 ;  /* 0x000000b0f414723c */ /* 0x044fe80000041814 */
[----:B------:R-:W-:Y:S02]  /*a930*/  FMNMX.FTZ R0, R8, R0, !PT ;  /* 0x0000000008007209 */ /* 0x000fe40007810000 */
[----:B------:R-:W-:Y:S01]  /*a940*/  FMNMX.FTZ R2, R7, R2, !PT ;  /* 0x0000000207027209 */ /* 0x000fe20007810000 */
[----:B------:R-:W-:Y:S01]  /*a950*/  @P0 IMAD R176, R156, c[0x0][0x1e0], RZ ;  /* 0x000078009cb00a24 */ /* 0x000fe200078e02ff */
[C---:B------:R-:W-:Y:S04]  /*a960*/  HMMA.16816.F32.BF16 R24, R244.reuse, R178, R24 ;  /* 0x000000b2f418723c */ /* 0x040fe80000041818 */
[----:B------:R-:W-:Y:S01]  /*a970*/  FMNMX.FTZ R0, R9, R0, !PT ;  /* 0x0000000009007209 */ /* 0x000fe20007810000 */
[----:B------:R-:W-:Y:S01]  /*a980*/  @P0 IMAD.WIDE.U32 R156, R130, c[0x0][0x1e0], RZ ;  /* 0x00007800829c0a25 */ /* 0x000fe200078e00ff */
[----:B------:R-:W-:Y:S02]  /*a990*/  FMNMX.FTZ R2, R10, R2, !PT ;  /* 0x000000020a027209 */ /* 0x000fe40007810000 */
[C---:B---3--:R-:W-:Y:S04]  /*a9a0*/  HMMA.16816.F32.BF16 R28, R244.reuse, R180, R28 ;  /* 0x000000b4f41c723c */ /* 0x048fe8000004181c */
[----:B------:R-:W-:Y:S01]  /*a9b0*/  FMNMX.FTZ R0, R12, R0, !PT ;  /* 0x000000000c007209 */ /* 0x000fe20007810000 */
[----:B------:R-:W-:Y:S01]  /*a9c0*/  @P0 IMAD R176, R130, c[0x0][0x1e4], R176 ;  /* 0x0000790082b00a24 */ /* 0x000fe200078e02b0 */
[----:B------:R-:W-:Y:S01]  /*a9d0*/  FMNMX.FTZ R2, R11, R2, !PT ;  /* 0x000000020b027209 */ /* 0x000fe20007810000 */
[----:B------:R-:W2:Y:S01]  /*a9e0*/  LDL.LU R130, [R1+0xfc] ;  /* 0x0000fc0001827983 */ /* 0x000ea20000300800 */
        /* <DEDUP_REMOVED lines=22> */
[----:B------:R-:W-:Y:S01]  /*ab50*/  @P0 SHF.L.U32 R177, R156, 0x6, RZ ;  /* 0x000000069cb10819 */ /* 0x000fe200000006ff */
[----:B------:R-:W1:Y:S01]  /*ab60*/  SHFL.BFLY PT, R180, R3, 0x2, 0x1f ;  /* 0x0c401f0003b47f89 */ /* 0x000e6200000e0000 */
[----:B------:R-:W-:Y:S02]  /*ab70*/  FMNMX.FTZ R0, R34, R0, !PT ;  /* 0x0000000022007209 */ /* 0x000fe40007810000 */
[----:B------:R-:W-:Y:S02]  /*ab80*/  @P0 IADD3 R176, R157, R176, RZ ;  /* 0x000000b09db00210 */ /* 0x000fe40007ffe0ff */
[----:B------:R-:W-:Y:S02]  /*ab90*/  FMNMX.FTZ R0, R35, R0, !PT ;  /* 0x0000000023007209 */ /* 0x000fe40007810000 */
[----:B------:R-:W-:Y:S02]  /*aba0*/  @P0 IADD3 R187, P1, R188, 0x40, RZ ;  /* 0x00000040bcbb0810 */ /* 0x000fe40007f3e0ff */
[----:B------:R-:W-:Y:S01]  /*abb0*/  @P0 IADD3 R157, P2, R177, R188, RZ ;  /* 0x000000bcb19d0210 */ /* 0x000fe20007f5e0ff */
[----:B------:R-:W3:Y:S01]  /*abc0*/  SHFL.BFLY PT, R2, R0, 0x2, 0x1f ;  /* 0x0c401f0000027f89 */ /* 0x000ee200000e0000 */
[----:B------:R-:W-:Y:S02]  /*abd0*/  @P0 SHF.L.U64.HI R176, R156, 0x6, R176 ;  /* 0x000000069cb00819 */ /* 0x000fe400000102b0 */
[-C--:B------:R-:W-:Y:S02]  /*abe0*/  @P0 IADD3.X R186, RZ, R190.reuse, RZ, P1, !PT ;  /* 0x000000beffba0210 */ /* 0x080fe40000ffe4ff */
[C---:B------:R-:W-:Y:S02]  /*abf0*/  @P0 LEA R178, P1, R157.reuse, c[0x0][0x1c8], 0x1 ;  /* 0x000072009db20a11 */ /* 0x040fe400078208ff */
[----:B------:R-:W-:Y:S04]  /*ac00*/  @P0 IADD3.X R156, R176, R190, RZ, P2, !PT ;  /* 0x000000beb09c0210 */ /* 0x000fe800017fe4ff */
[----:B------:R-:W-:Y:S02]  /*ac10*/  @P0 LEA.HI.X R179, R157, c[0x0][0x1cc], R156, 0x1, P1 ;  /* 0x000073009db30a11 */ /* 0x000fe400008f0c9c */
[----:B-1----:R-:W-:Y:S03]  /*ac20*/  FMNMX.FTZ R180, R3, R180, !PT ;  /* 0x000000b403b47209 */ /* 0x002fe60007810000 */
[----:B------:R-:W-:Y:S01]  /*ac30*/  @!PT LDS RZ, [RZ] ;  /* 0x00000000fffff984 */ /* 0x000fe20000000800 */
[----:B------:R1:W-:Y:S06]  /*ac40*/  @P0 LDGSTS.E.BYPASS.LTC128B.128 [R131+0x10100], [R178.64], !P6 ;  /* 0x10100000b2830fae */ /* 0x0003ec000f101d46 */
[----:B------:R-:W4:Y:S01]  /*ac50*/  SHFL.BFLY PT, R181, R180, 0x1, 0x1f ;  /* 0x0c201f00b4b57f89 */ /* 0x000f2200000e0000 */
[----:B---3--:R-:W-:Y:S02]  /*ac60*/  FMNMX.FTZ R0, R0, R2, !PT ;  /* 0x0000000200007209 */ /* 0x008fe40007810000 */
[C---:B------:R-:W-:Y:S03]  /*ac70*/  @P0 IADD3 R2, P2, R177.reuse, R187, RZ ;  /* 0x000000bbb1020210 */ /* 0x040fe60007f5e0ff */
[----:B------:R-:W3:Y:S01]  /*ac80*/  SHFL.BFLY PT, R3, R0, 0x1, 0x1f ;  /* 0x0c201f0000037f89 */ /* 0x000ee200000e0000 */
[----:B------:R-:W-:Y:S02]  /*ac90*/  @P0 LEA R182, P1, R2, c[0x0][0x1c8], 0x1 ;  /* 0x0000720002b60a11 */ /* 0x000fe400078208ff */
[----:B------:R-:W-:Y:S04]  /*aca0*/  @P0 IADD3.X R156, R176, R186, RZ, P2, !PT ;  /* 0x000000bab09c0210 */ /* 0x000fe800017fe4ff */
[----:B------:R-:W-:Y:S02]  /*acb0*/  @P0 LEA.HI.X R183, R2, c[0x0][0x1cc], R156, 0x1, P1 ;  /* 0x0000730002b70a11 */ /* 0x000fe400008f0c9c */
[----:B------:R-:W-:Y:S03]  /*acc0*/  @P0 IADD3 R185, P1, R188, 0x80, RZ ;  /* 0x00000080bcb90810 */ /* 0x000fe60007f3e0ff */
[----:B------:R3:W-:Y:S01]  /*acd0*/  @P0 LDGSTS.E.BYPASS.LTC128B.128 [R131+0x12100], [R182.64], !P5 ;  /* 0x12100000b6830fae */ /* 0x0007e2000e901d46 */
[----:B------:R-:W-:Y:S02]  /*ace0*/  @P0 IADD3.X R184, RZ, R190, RZ, P1, !PT ;  /* 0x000000beffb80210 */ /* 0x000fe40000ffe4ff */
[----:B-1----:R-:W-:Y:S02]  /*acf0*/  @P0 IADD3 R179, P2, R177, R185, RZ ;  /* 0x000000b9b1b30210 */ /* 0x002fe40007f5e0ff */
[----:B----4-:R-:W-:Y:S02]  /*ad00*/  FMNMX.FTZ R157, R180, R181, !PT ;  /* 0x000000b5b49d7209 */ /* 0x010fe40007810000 */
[----:B------:R-:W-:Y:S03]  /*ad10*/  @P0 LEA R178, P1, R179, c[0x0][0x1c8], 0x1 ;  /* 0x00007200b3b20a11 */ /* 0x000fe600078208ff */
[----:B------:R-:W-:Y:S01]  /*ad20*/  FADD.FTZ R2, -R157, R158 ;  /* 0x0000009e9d027221 */ /* 0x000fe20000010100 */
[----:B---3--:R-:W-:Y:S03]  /*ad30*/  FMNMX.FTZ R156, R0, R3, !PT ;  /* 0x00000003009c7209 */ /* 0x008fe60007810000 */
[----:B------:R-:W-:Y:S01]  /*ad40*/  FMUL.FTZ R0, R2, c[0x0][0x2d0] ;  /* 0x0000b40002007a20 */ /* 0x000fe20000410000 */
[----:B------:R-:W-:Y:S03]  /*ad50*/  @P0 IADD3.X R3, R176, R184, RZ, P2, !PT ;  /* 0x000000b8b0030210 */ /* 0x000fe600017fe4ff */
[----:B------:R1:W3:Y:S01]  /*ad60*/  MUFU.EX2 R2, R0 ;  /* 0x0000000000027308 */ /* 0x0002e20000000800 */
[----:B------:R-:W-:Y:S02]  /*ad70*/  @P0 LEA.HI.X R179, R179, c[0x0][0x1cc], R3, 0x1, P1 ;  /* 0x00007300b3b30a11 */ /* 0x000fe400008f0c03 */
[----:B------:R-:W-:Y:S03]  /*ad80*/  @P0 IADD3 R181, P1, R188, 0xc0, RZ ;  /* 0x000000c0bcb50810 */ /* 0x000fe60007f3e0ff */
[----:B------:R4:W-:Y:S01]  /*ad90*/  @P0 LDGSTS.E.BYPASS.LTC128B.128 [R131+0x14100], [R178.64], !P4 ;  /* 0x14100000b2830fae */ /* 0x0009e2000e101d46 */
[----:B------:R-:W-:Y:S02]  /*ada0*/  @P0 IADD3 R3, P2, R177, R181, RZ ;  /* 0x000000b5b1030210 */ /* 0x000fe40007f5e0ff */
[----:B------:R-:W-:Y:S01]  /*adb0*/  MOV R182, R188 ;  /* 0x000000bc00b67202 */ /* 0x000fe20000000f00 */
[----:B------:R-:W-:Y:S01]  /*adc0*/  FMUL.FTZ R188, R157, c[0x0][0x2d0] ;  /* 0x0000b4009dbc7a20 */ /* 0x000fe20000410000 */
[----:B------:R-:W-:Y:S02]  /*add0*/  MOV R183, R189 ;  /* 0x000000bd00b77202 */ /* 0x000fe40000000f00 */
[----:B------:R-:W-:Y:S01]  /*ade0*/  @P0 IADD3.X R180, RZ, R190, RZ, P1, !PT ;  /* 0x000000beffb40210 */ /* 0x000fe20000ffe4ff */
[--C-:B------:R-:W-:Y:S01]  /*adf0*/  FFMA.FTZ R4, R4, c[0x0][0x2d0], -R188.reuse ;  /* 0x0000b40004047a23 */ /* 0x100fe200000108bc */
[----:B------:R-:W-:Y:S01]  /*ae00*/  @P0 LEA R158, P1, R3, c[0x0][0x1c8], 0x1 ;  /* 0x00007200039e0a11 */ /* 0x000fe200078208ff */
[--C-:B------:R-:W-:Y:S02]  /*ae10*/  FFMA.FTZ R5, R5, c[0x0][0x2d0], -R188.reuse ;  /* 0x0000b40005057a23 */ /* 0x100fe400000108bc */
[----:B------:R4:W-:Y:S01]  /*ae20*/  MUFU.EX2 R189, R4 ;  /* 0x0000000400bd7308 */ /* 0x0009e20000000800 */
[--C-:B------:R-:W-:Y:S02]  /*ae30*/  FFMA.FTZ R8, R8, c[0x0][0x2d0], -R188.reuse ;  /* 0x0000b40008087a23 */ /* 0x100fe400000108bc */
[--C-:B------:R-:W-:Y:S02]  /*ae40*/  FFMA.FTZ R9, R9, c[0x0][0x2d0], -R188.reuse ;  /* 0x0000b40009097a23 */ /* 0x100fe400000108bc */
[----:B------:R-:W-:Y:S02]  /*ae50*/  FFMA.FTZ R16, R16, c[0x0][0x2d0], -R188 ;  /* 0x0000b40010107a23 */ /* 0x000fe400000108bc */
[----:B-1----:R-:W-:Y:S01]  /*ae60*/  FADD.FTZ R0, -R156, R159 ;  /* 0x0000009f9c007221 */ /* 0x002fe20000010100 */
[----:B------:R-:W-:Y:S01]  /*ae70*/  @P0 IADD3.X R159, R176, R180, RZ, P2, !PT ;  /* 0x000000b4b09f0210 */ /* 0x000fe200017fe4ff */
[----:B---3--:R-:W-:Y:S01]  /*ae80*/  FMUL.FTZ R132, R2, R132 ;  /* 0x0000008402847220 */ /* 0x008fe20000410000 */
[----:B------:R1:W-:Y:S01]  /*ae90*/  MUFU.EX2 R191, R5 ;  /* 0x0000000500bf7308 */ /* 0x0003e20000000800 */
[----:B------:R-:W-:Y:S01]  /*aea0*/  FMUL.FTZ R0, R0, c[0x0][0x2d0] ;  /* 0x0000b40000007a20 */ /* 0x000fe20000410000 */
[----:B------:R-:W-:Y:S01]  /*aeb0*/  @P0 LEA.HI.X R159, R3, c[0x0][0x1cc], R159, 0x1, P1 ;  /* 0x00007300039f0a11 */ /* 0x000fe200008f0c9f */
[C---:B------:R-:W-:Y:S01]  /*aec0*/  FMUL.FTZ R133, R2.reuse, R133 ;  /* 0x0000008502857220 */ /* 0x040fe20000410000 */
[----:B------:R-:W-:Y:S01]  /*aed0*/  @P0 MOV R3, c[0x0][0x1e0] ;  /* 0x0000780000030a02 */ /* 0x000fe20000000f00 */
[C---:B------:R-:W-:Y:S02]  /*aee0*/  FMUL.FTZ R136, R2.reuse, R136 ;  /* 0x0000008802887220 */ /* 0x040fe40000410000 */
[----:B------:R3:W-:Y:S01]  /*aef0*/  @P0 LDGSTS.E.BYPASS.LTC128B.128 [R131+0x16100], [R158.64], !P3 ;  /* 0x161000009e830fae */ /* 0x0007e2000d901d46 */
[C---:B------:R-:W-:Y:S01]  /*af00*/  @P0 LEA R177, P1, R3.reuse, R177, 0x5 ;  /* 0x000000b103b10211 */ /* 0x040fe200078228ff */
[C---:B------:R-:W-:Y:S01]  /*af10*/  FMUL.FTZ R137, R2.reuse, R137 ;  /* 0x0000008902897220 */ /* 0x040fe20000410000 */
[----:B------:R3:W-:Y:S01]  /*af20*/  MUFU.EX2 R183, R8 ;  /* 0x0000000800b77308 */ /* 0x0007e20000000800 */
[C---:B------:R-:W-:Y:S02]  /*af30*/  FMUL.FTZ R140, R2.reuse, R140 ;  /* 0x0000008c028c7220 */ /* 0x040fe40000410000 */
[C---:B------:R-:W-:Y:S01]  /*af40*/  FMUL.FTZ R141, R2.reuse, R141 ;  /* 0x0000008d028d7220 */ /* 0x040fe20000410000 */
[----:B----4-:R-:W-:Y:S01]  /*af50*/  @P0 MOV R4, c[0x0][0x1e4] ;  /* 0x0000790000040a02 */ /* 0x010fe20000000f00 */
[C---:B------:R-:W-:Y:S02]  /*af60*/  FMUL.FTZ R144, R2.reuse, R144 ;  /* 0x0000009002907220 */ /* 0x040fe40000410000 */
[C---:B------:R-:W-:Y:S01]  /*af70*/  FMUL.FTZ R145, R2.reuse, R145 ;  /* 0x0000009102917220 */ /* 0x040fe20000410000 */
[----:B------:R-:W-:Y:S01]  /*af80*/  @P0 LEA.HI.X R176, R3, R176, R4, 0x5, P1 ;  /* 0x000000b003b00211 */ /* 0x000fe200008f2c04 */
[C---:B------:R-:W-:Y:S01]  /*af90*/  FMUL.FTZ R148, R2.reuse, R148 ;  /* 0x0000009402947220 */ /* 0x040fe20000410000 */
[----:B------:R-:W-:Y:S01]  /*afa0*/  @P0 IADD3 R3, P2, R177, R182, RZ ;  /* 0x000000b6b1030210 */ /* 0x000fe20007f5e0ff */
[----:B------:R-:W4:Y:S01]  /*afb0*/  MUFU.EX2 R0, R0 ;  /* 0x0000000000007308 */ /* 0x000f220000000800 */
[C---:B------:R-:W-:Y:S02]  /*afc0*/  FMUL.FTZ R149, R2.reuse, R149 ;  /* 0x0000009502957220 */ /* 0x040fe40000410000 */
[----:B------:R-:W-:Y:S01]  /*afd0*/  @P0 LEA R178, P1, R3, c[0x0][0x1c8], 0x1 ;  /* 0x0000720003b20a11 */ /* 0x000fe200078208ff */
[----:B------:R-:W-:Y:S01]  /*afe0*/  FMUL.FTZ R152, R2, R152 ;  /* 0x0000009802987220 */ /* 0x000fe20000410000 */
[----:B------:R-:W-:Y:S01]  /*aff0*/  @P0 IADD3.X R4, R176, R190, RZ, P2, !PT ;  /* 0x000000beb0040210 */ /* 0x000fe200017fe4ff */
[C---:B------:R-:W-:Y:S01]  /*b000*/  FMUL.FTZ R153, R2.reuse, R153 ;  /* 0x0000009902997220 */ /* 0x040fe20000410000 */
[----:B-1----:R-:W-:Y:S01]  /*b010*/  @P0 IADD3 R5, P2, R177, R185, RZ ;  /* 0x000000b9b1050210 */ /* 0x002fe20007f5e0ff */
[----:B------:R-:W-:Y:S01]  /*b020*/  FMUL.FTZ R36, R2, R36 ;  /* 0x0000002402247220 */ /* 0x000fe20000410000 */
[----:B------:R-:W-:Y:S01]  /*b030*/  @P0 LEA.HI.X R179, R3, c[0x0][0x1cc], R4, 0x1, P1 ;  /* 0x0000730003b30a11 */ /* 0x000fe200008f0c04 */
[----:B------:R1:W1:Y:S01]  /*b040*/  MUFU.EX2 R182, R9 ;  /* 0x0000000900b67308 */ /* 0x0002620000000800 */
[----:B------:R-:W-:Y:S01]  /*b050*/  @P0 IADD3 R4, P1, R177, R187, RZ ;  /* 0x000000bbb1040210 */ /* 0x000fe20007f3e0ff */
[----:B------:R-:W-:Y:S01]  /*b060*/  FMUL.FTZ R3, R156, c[0x0][0x2d0] ;  /* 0x0000b4009c037a20 */ /* 0x000fe20000410000 */
[----:B------:R-:W-:Y:S01]  /*b070*/  @P0 IADD3.X R184, R176, R184, RZ, P2, !PT ;  /* 0x000000b8b0b80210 */ /* 0x000fe200017fe4ff */
[----:B------:R1:W-:Y:S01]  /*b080*/  @P0 LDGSTS.E.BYPASS.LTC128B.128 [R131+0x11100], [R178.64], !P6 ;  /* 0x11100000b2830fae */ /* 0x0003e2000f101d46 */
[----:B---3--:R-:W-:Y:S01]  /*b090*/  @P0 LEA R158, P2, R4, c[0x0][0x1c8], 0x1 ;  /* 0x00007200049e0a11 */ /* 0x008fe200078408ff */
[--C-:B------:R-:W-:Y:S01]  /*b0a0*/  FFMA.FTZ R6, R6, c[0x0][0x2d0], -R3.reuse ;  /* 0x0000b40006067a23 */ /* 0x100fe20000010803 */
[----:B------:R-:W-:Y:S01]  /*b0b0*/  @P0 IADD3.X R186, R176, R186, RZ, P1, !PT ;  /* 0x000000bab0ba0210 */ /* 0x000fe20000ffe4ff */
[--C-:B------:R-:W-:Y:S01]  /*b0c0*/  FFMA.FTZ R7, R7, c[0x0][0x2d0], -R3.reuse ;  /* 0x0000b40007077a23 */ /* 0x100fe20000010803 */
[----:B------:R-:W-:Y:S01]  /*b0d0*/  @P0 IADD3 R177, P1, R177, R181, RZ ;  /* 0x000000b5b1b10210 */ /* 0x000fe20007f3e0ff */
[--C-:B------:R-:W-:Y:S01]  /*b0e0*/  FFMA.FTZ R10, R10, c[0x0][0x2d0], -R3.reuse ;  /* 0x0000b4000a0a7a23 */ /* 0x100fe20000010803 */
[----:B------:R-:W-:Y:S01]  /*b0f0*/  @P0 LEA.HI.X R159, R4, c[0x0][0x1cc], R186, 0x1, P2 ;  /* 0x00007300049f0a11 */ /* 0x000fe200010f0cba */
[--C-:B------:R-:W-:Y:S01]  /*b100*/  FFMA.FTZ R11, R11, c[0x0][0x2d0], -R3.reuse ;  /* 0x0000b4000b0b7a23 */ /* 0x100fe20000010803 */
[----:B------:R-:W-:Y:S01]  /*b110*/  @P0 IADD3.X R176, R176, R180, RZ, P1, !PT ;  /* 0x000000b4b0b00210 */ /* 0x000fe20000ffe4ff */
[----:B------:R3:W-:Y:S01]  /*b120*/  MUFU.EX2 R185, R7 ;  /* 0x0000000700b97308 */ /* 0x0007e20000000800 */
[C---:B------:R-:W-:Y:S01]  /*b130*/  @P0 LEA R8, P1, R5.reuse, c[0x0][0x1c8], 0x1 ;  /* 0x0000720005080a11 */ /* 0x040fe200078208ff */
[----:B------:R3:W-:Y:S01]  /*b140*/  @P0 LDGSTS.E.BYPASS.LTC128B.128 [R131+0x13100], [R158.64], !P5 ;  /* 0x131000009e830fae */ /* 0x0007e2000e901d46 */
[C---:B----4-:R-:W-:Y:S02]  /*b150*/  FMUL.FTZ R134, R0.reuse, R134 ;  /* 0x0000008600867220 */ /* 0x050fe40000410000 */
[C---:B------:R-:W-:Y:S02]  /*b160*/  FMUL.FTZ R135, R0.reuse, R135 ;  /* 0x0000008700877220 */ /* 0x040fe40000410000 */
[C---:B------:R-:W-:Y:S02]  /*b170*/  FMUL.FTZ R138, R0.reuse, R138 ;  /* 0x0000008a008a7220 */ /* 0x040fe40000410000 */
[C---:B------:R-:W-:Y:S01]  /*b180*/  FMUL.FTZ R139, R0.reuse, R139 ;  /* 0x0000008b008b7220 */ /* 0x040fe20000410000 */
[----:B-1----:R-:W-:Y:S01]  /*b190*/  @P0 LEA.HI.X R9, R5, c[0x0][0x1cc], R184, 0x1, P1 ;  /* 0x0000730005090a11 */ /* 0x002fe200008f0cb8 */
[----:B------:R1:W4:Y:S01]  /*b1a0*/  MUFU.EX2 R180, R6 ;  /* 0x0000000600b47308 */ /* 0x0003220000000800 */
[C---:B------:R-:W-:Y:S01]  /*b1b0*/  @P0 LEA R4, P1, R177.reuse, c[0x0][0x1c8], 0x1 ;  /* 0x00007200b1040a11 */ /* 0x040fe200078208ff */
[C---:B------:R-:W-:Y:S02]  /*b1c0*/  FMUL.FTZ R142, R0.reuse, R142 ;  /* 0x0000008e008e7220 */ /* 0x040fe40000410000 */
[----:B------:R4:W-:Y:S01]  /*b1d0*/  @P0 LDGSTS.E.BYPASS.LTC128B.128 [R131+0x15100], [R8.64], !P4 ;  /* 0x1510000008830fae */ /* 0x0009e2000e101d46 */
[----:B------:R-:W-:Y:S01]  /*b1e0*/  @P0 LEA.HI.X R5, R177, c[0x0][0x1cc], R176, 0x1, P1 ;  /* 0x00007300b1050a11 */ /* 0x000fe200008f0cb0 */
[C---:B------:R-:W-:Y:S02]  /*b1f0*/  FMUL.FTZ R143, R0.reuse, R143 ;  /* 0x0000008f008f7220 */ /* 0x040fe40000410000 */
[C---:B------:R-:W-:Y:S02]  /*b200*/  FMUL.FTZ R146, R0.reuse, R146 ;  /* 0x0000009200927220 */ /* 0x040fe40000410000 */
[----:B------:R4:W-:Y:S01]  /*b210*/  @P0 LDGSTS.E.BYPASS.LTC128B.128 [R131+0x17100], [R4.64], !P3 ;  /* 0x1710000004830fae */ /* 0x0009e2000d901d46 */
[----:B------:R4:W-:Y:S01]  /*b220*/  MUFU.EX2 R190, R11 ;  /* 0x0000000b00be7308 */ /* 0x0009e20000000800 */
[C---:B------:R-:W-:Y:S02]  /*b230*/  FMUL.FTZ R147, R0.reuse, R147 ;  /* 0x0000009300937220 */ /* 0x040fe40000410000 */
[C---:B---3--:R-:W-:Y:S02]  /*b240*/  FMUL.FTZ R7, R0.reuse, R163 ;  /* 0x000000a300077220 */ /* 0x048fe40000410000 */
[----:B------:R-:W3:Y:S01]  /*b250*/  LDSM.16.MT88.4 R176, [R248] ;  /* 0x00000000f8b0783b */ /* 0x000ee20000004200 */
[C---:B------:R-:W-:Y:S02]  /*b260*/  FMUL.FTZ R150, R0.reuse, R150 ;  /* 0x0000009600967220 */ /* 0x040fe40000410000 */
[C---:B------:R-:W-:Y:S02]  /*b270*/  FMUL.FTZ R151, R0.reuse, R151 ;  /* 0x0000009700977220 */ /* 0x040fe40000410000 */
[----:B------:R-:W4:Y:S01]  /*b280*/  MUFU.EX2 R159, R10 ;  /* 0x0000000a009f7308 */ /* 0x000f220000000800 */
[C---:B------:R-:W-:Y:S01]  /*b290*/  FMUL.FTZ R154, R0.reuse, R154 ;  /* 0x0000009a009a7220 */ /* 0x040fe20000410000 */
[----:B------:R-:W0:Y:S01]  /*b2a0*/  LDGDEPBAR ;  /* 0x00000000000079af */ /* 0x000e220000000000 */
[----:B-1----:R-:W-:Y:S01]  /*b2b0*/  FMUL.FTZ R6, R0, R162 ;  /* 0x000000a200067220 */ /* 0x002fe20000410000 */
[----:B------:R-:W-:Y:S01]  /*b2c0*/  F2FP.BF16.PACK_AB R162, R182, R183 ;  /* 0x000000b7b6a2723e */ /* 0x000fe200000010ff */
[----:B------:R-:W-:Y:S02]  /*b2d0*/  FMUL.FTZ R155, R0, R155 ;  /* 0x0000009b009b7220 */ /* 0x000fe40000410000 */
[----:B------:R-:W-:Y:S02]  /*b2e0*/  FMUL.FTZ R37, R2, R37 ;  /* 0x0000002502257220 */ /* 0x000fe40000410000 */
[----:B------:R-:W-:Y:S02]  /*b2f0*/  FMUL.FTZ R38, R0, R38 ;  /* 0x0000002600267220 */ /* 0x000fe40000410000 */
[C---:B----4-:R-:W-:Y:S02]  /*b300*/  FMUL.FTZ R8, R2.reuse, R164 ;  /* 0x000000a402087220 */ /* 0x050fe40000410000 */
[----:B------:R-:W-:Y:S02]  /*b310*/  FMUL.FTZ R9, R2, R165 ;  /* 0x000000a502097220 */ /* 0x000fe40000410000 */
[----:B------:R-:W-:Y:S01]  /*b320*/  FMUL.FTZ R11, R0, R167 ;  /* 0x000000a7000b7220 */ /* 0x000fe20000410000 */
[----:B------:R-:W4:Y:S01]  /*b330*/  LDL.LU R131, [R1+0xf8] ;  /* 0x0000f80001837983 */ /* 0x000f220000300800 */
[C---:B------:R-:W-:Y:S01]  /*b340*/  FMUL.FTZ R4, R2.reuse, R160 ;  /* 0x000000a002047220 */ /* 0x040fe20000410000 */
[----:B------:R-:W-:Y:S01]  /*b350*/  F2FP.BF16.PACK_AB R160, R191, R189 ;  /* 0x000000bdbfa0723e */ /* 0x000fe200000010ff */
[----:B------:R-:W-:Y:S01]  /*b360*/  FMUL.FTZ R5, R2, R161 ;  /* 0x000000a102057220 */ /* 0x000fe20000410000 */
[----:B------:R-:W-:Y:S01]  /*b370*/  F2FP.BF16.PACK_AB R161, R185, R180 ;  /* 0x000000b4b9a1723e */ /* 0x000fe200000010ff */
[----:B------:R-:W-:Y:S01]  /*b380*/  FMUL.FTZ R39, R0, R39 ;  /* 0x0000002700277220 */ /* 0x000fe20000410000 */
[----:B------:R-:W4:Y:S01]  /*b390*/  LDL R158, [R1+0x48] ;  /* 0x00004800019e7983 */ /* 0x000f220000100800 */
[----:B------:R-:W-:Y:S01]  /*b3a0*/  FMUL.FTZ R40, R2, R40 ;  /* 0x0000002802287220 */ /* 0x000fe20000410000 */
[----:B------:R-:W-:Y:S01]  /*b3b0*/  F2FP.BF16.PACK_AB R163, R190, R159 ;  /* 0x0000009fbea3723e */ /* 0x000fe200000010ff */
[----:B------:R-:W-:Y:S02]  /*b3c0*/  FMUL.FTZ R10, R0, R166 ;  /* 0x000000a6000a7220 */ /* 0x000fe40000410000 */
[C---:B------:R-:W-:Y:S01]  /*b3d0*/  FMUL.FTZ R41, R2.reuse, R41 ;  /* 0x0000002902297220 */ /* 0x040fe20000410000 */
[----:B------:R-:W1:Y:S01]  /*b3e0*/  LDSM.16.MT88.4 R164, [R252] ;  /* 0x00000000fca4783b */ /* 0x000e620000004200 */
[C---:B------:R-:W-:Y:S02]  /*b3f0*/  FMUL.FTZ R44, R2.reuse, R44 ;  /* 0x0000002c022c7220 */ /* 0x040fe40000410000 */
[C---:B------:R-:W-:Y:S02]  /*b400*/  FMUL.FTZ R45, R2.reuse, R45 ;  /* 0x0000002d022d7220 */ /* 0x040fe40000410000 */
[C---:B------:R-:W-:Y:S01]  /*b410*/  FMUL.FTZ R48, R2.reuse, R48 ;  /* 0x0000003002307220 */ /* 0x040fe20000410000 */
[C---:B---3--:R-:W-:Y:S01]  /*b420*/  HMMA.16816.F32.BF16 R4, R160.reuse, R176, R4 ;  /* 0x000000b0a004723c */ /* 0x048fe20000041804 */
[----:B------:R-:W3:Y:S04]  /*b430*/  LDL R177, [R1+0x4] ;  /* 0x0000040001b17983 */ /* 0x000ee80000100800 */
[C---:B------:R-:W-:Y:S02]  /*b440*/  FMUL.FTZ R49, R2.reuse, R49 ;  /* 0x0000003102317220 */ /* 0x040fe40000410000 */
[C---:B------:R-:W-:Y:S01]  /*b450*/  FMUL.FTZ R52, R2.reuse, R52 ;  /* 0x0000003402347220 */ /* 0x040fe20000410000 */
[C---:B------:R-:W-:Y:S04]  /*b460*/  HMMA.16816.F32.BF16 R8, R160.reuse, R178, R8 ;  /* 0x000000b2a008723c */ /* 0x040fe80000041808 */
[C---:B------:R-:W-:Y:S02]  /*b470*/  FMUL.FTZ R53, R2.reuse, R53 ;  /* 0x0000003502357220 */ /* 0x040fe40000410000 */
[C---:B------:R-:W-:Y:S01]  /*b480*/  FMUL.FTZ R56, R2.reuse, R56 ;  /* 0x0000003802387220 */ /* 0x040fe20000410000 */
[----:B------:R-:W-:Y:S01]  /*b490*/  MOV R179, R191 ;  /* 0x000000bf00b37202 */ /* 0x000fe20000000f00 */
[C---:B------:R-:W-:Y:S01]  /*b4a0*/  FMUL.FTZ R57, R2.reuse, R57 ;  /* 0x0000003902397220 */ /* 0x040fe20000410000 */
[----:B------:R-:W-:Y:S03]  /*b4b0*/  MUFU.EX2 R191, R16 ;  /* 0x0000001000bf7308 */ /* 0x000fe60000000800 */
[C---:B------:R-:W-:Y:S01]  /*b4c0*/  FMUL.FTZ R60, R2.reuse, R60 ;  /* 0x0000003c023c7220 */ /* 0x040fe20000410000 */
[----:B------:R-:W-:Y:S01]  /*b4d0*/  MOV R178, R183 ;  /* 0x000000b700b27202 */ /* 0x000fe20000000f00 */
[C---:B------:R-:W-:Y:S02]  /*b4e0*/  FMUL.FTZ R61, R2.reuse, R61 ;  /* 0x0000003d023d7220 */ /* 0x040fe40000410000 */
[C---:B------:R-:W-:Y:S02]  /*b4f0*/  FMUL.FTZ R64, R2.reuse, R64 ;  /* 0x0000004002407220 */ /* 0x040fe40000410000 */
[C---:B------:R-:W-:Y:S02]  /*b500*/  FMUL.FTZ R65, R2.reuse, R65 ;  /* 0x0000004102417220 */ /* 0x040fe40000410000 */
        /* <DEDUP_REMOVED lines=8> */
[----:B------:R-:W1:Y:S03]  /*b590*/  LDSM.16.MT88.4 R164, [R251] ;  /* 0x00000000fba4783b */ /* 0x000e660000004200 */
        /* <DEDUP_REMOVED lines=21> */
[----:B------:R-:W-:Y:S01]  /*b6f0*/  FMUL.FTZ R120, R2, R120 ;  /* 0x0000007802787220 */ /* 0x000fe20000410000 */
        /* <DEDUP_REMOVED lines=41> */
[----:B------:R-:W-:Y:S02]  /*b990*/  FMUL.FTZ R121, R2, R121 ;  /* 0x0000007902797220 */ /* 0x000fe40000410000 */
[C---:B------:R-:W-:Y:S02]  /*b9a0*/  FMUL.FTZ R122, R0.reuse, R122 ;  /* 0x0000007a007a7220 */ /* 0x040fe40000410000 */
[----:B------:R-:W-:Y:S02]  /*b9b0*/  FMUL.FTZ R123, R0, R123 ;  /* 0x0000007b007b7220 */ /* 0x000fe40000410000 */
[C---:B------:R-:W-:Y:S02]  /*b9c0*/  FMUL.FTZ R124, R2.reuse, R124 ;  /* 0x0000007c027c7220 */ /* 0x040fe40000410000 */
[C---:B------:R-:W-:Y:S02]  /*b9d0*/  FMUL.FTZ R125, R2.reuse, R125 ;  /* 0x0000007d027d7220 */ /* 0x040fe40000410000 */
[C---:B------:R-:W-:Y:S02]  /*b9e0*/  FMUL.FTZ R128, R2.reuse, R128 ;  /* 0x0000008002807220 */ /* 0x040fe40000410000 */
[----:B------:R-:W-:Y:S02]  /*b9f0*/  FMUL.FTZ R129, R2, R129 ;  /* 0x0000008102817220 */ /* 0x000fe40000410000 */
[--C-:B------:R-:W-:Y:S02]  /*ba00*/  FFMA.FTZ R17, R17, c[0x0][0x2d0], -R188.reuse ;  /* 0x0000b40011117a23 */ /* 0x100fe400000108bc */
[--C-:B------:R-:W-:Y:S02]  /*ba10*/  FFMA.FTZ R18, R18, c[0x0][0x2d0], -R3.reuse ;  /* 0x0000b40012127a23 */ /* 0x100fe40000010803 */
[--C-:B------:R-:W-:Y:S01]  /*ba20*/  FFMA.FTZ R19, R19, c[0x0][0x2d0], -R3.reuse ;  /* 0x0000b40013137a23 */ /* 0x100fe20000010803 */
        /* <DEDUP_REMOVED lines=11> */
[C---:B------:R-:W-:Y:S02]  /*bae0*/  FMUL.FTZ R126, R0.reuse, R126 ;  /* 0x0000007e007e7220 */ /* 0x040fe40000410000 */
[C---:B------:R-:W-:Y:S02]  /*baf0*/  FMUL.FTZ R127, R0.reuse, R127 ;  /* 0x0000007f007f7220 */ /* 0x040fe40000410000 */
[----:B--2---:R-:W-:Y:S02]  /*bb00*/  FMUL.FTZ R130, R0, R130 ;  /* 0x0000008200827220 */ /* 0x004fe40000410000 */
[--C-:B------:R-:W-:Y:S02]  /*bb10*/  FFMA.FTZ R14, R14, c[0x0][0x2d0], -R3.reuse ;  /* 0x0000b4000e0e7a23 */ /* 0x100fe40000010803 */
[--C-:B------:R-:W-:Y:S02]  /*bb20*/  FFMA.FTZ R15, R15, c[0x0][0x2d0], -R3.reuse ;  /* 0x0000b4000f0f7a23 */ /* 0x100fe40000010803 */
[----:B------:R-:W-:Y:S01]  /*bb30*/  FFMA.FTZ R3, R35, c[0x0][0x2d0], -R3 ;  /* 0x0000b40023037a23 */ /* 0x000fe20000010803 */
[----:B------:R1:W-:Y:S01]  /*bb40*/  MUFU.EX2 R183, R14 ;  /* 0x0000000e00b77308 */ /* 0x0003e20000000800 */
[--C-:B------:R-:W-:Y:S02]  /*bb50*/  FFMA.FTZ R21, R21, c[0x0][0x2d0], -R188.reuse ;  /* 0x0000b40015157a23 */ /* 0x100fe400000108bc */
[--C-:B------:R-:W-:Y:S02]  /*bb60*/  FFMA.FTZ R20, R20, c[0x0][0x2d0], -R188.reuse ;  /* 0x0000b40014147a23 */ /* 0x100fe400000108bc */
[--C-:B------:R-:W-:Y:S02]  /*bb70*/  FFMA.FTZ R32, R32, c[0x0][0x2d0], -R188.reuse ;  /* 0x0000b40020207a23 */ /* 0x100fe400000108bc */
[--C-:B------:R-:W-:Y:S02]  /*bb80*/  FFMA.FTZ R12, R12, c[0x0][0x2d0], -R188.reuse ;  /* 0x0000b4000c0c7a23 */ /* 0x100fe400000108bc */
[----:B------:R-:W-:Y:S01]  /*bb90*/  FFMA.FTZ R13, R13, c[0x0][0x2d0], -R188 ;  /* 0x0000b4000d0d7a23 */ /* 0x000fe200000108bc */
[----:B------:R-:W-:Y:S10]  /*bba0*/  MUFU.EX2 R20, R20 ;  /* 0x0000001400147308 */ /* 0x000ff40000000800 */
[----:B------:R2:W-:Y:S01]  /*bbb0*/  MUFU.EX2 R181, R12 ;  /* 0x0000000c00b57308 */ /* 0x0005e20000000800 */
[----:B-1----:R-:W-:Y:S09]  /*bbc0*/  F2FP.BF16.PACK_AB R14, R176, R191 ;  /* 0x000000bfb00e723e */ /* 0x002ff200000010ff */
[----:B------:R-:W-:Y:S10]  /*bbd0*/  MUFU.EX2 R187, R13 ;  /* 0x0000000d00bb7308 */ /* 0x000ff40000000800 */
[----:B------:R-:W1:Y:S01]  /*bbe0*/  MUFU.EX2 R184, R15 ;  /* 0x0000000f00b87308 */ /* 0x000e620000000800 */
[----:B--2---:R-:W-:Y:S09]  /*bbf0*/  MOV R12, R182 ;  /* 0x000000b6000c7202 */ /* 0x004ff20000000f00 */
[----:B------:R2:W2:Y:S01]  /*bc00*/  MUFU.EX2 R182, R18 ;  /* 0x0000001200b67308 */ /* 0x0004a20000000800 */
[----:B----4-:R-:W-:Y:S01]  /*bc10*/  FMUL.FTZ R131, R0, R131 ;  /* 0x0000008300837220 */ /* 0x010fe20000410000 */
[----:B------:R4:W3:Y:S01]  /*bc20*/  LDSM.16.MT88.4 R164, [R158] ;  /* 0x000000009ea4783b */ /* 0x0008e20000004200 */
[----:B-1----:R-:W-:Y:S05]  /*bc30*/  F2FP.BF16.PACK_AB R13, R184, R183 ;  /* 0x000000b7b80d723e */ /* 0x002fea00000010ff */
[----:B--2---:R-:W-:Y:S01]  /*bc40*/  LDSM.16.MT88.4 R16, [R251+0x800] ;  /* 0x00080000fb10783b */ /* 0x004fe20000004200 */
[----:B------:R-:W-:Y:S05]  /*bc50*/  F2FP.BF16.PACK_AB R15, R186, R182 ;  /* 0x000000b6ba0f723e */ /* 0x000fea00000010ff */
[----:B----4-:R-:W2:Y:S01]  /*bc60*/  LDL.LU R158, [R1+0x64] ;  /* 0x00006400019e7983 */ /* 0x010ea20000300800 */
[C---:B---3--:R-:W-:Y:S08]  /*bc70*/  HMMA.16816.F32.BF16 R148, R160.reuse, R164, R148 ;  /* 0x000000a4a094723c */ /* 0x048ff00000041894 */
        /* <DEDUP_REMOVED lines=17> */
[----:B--2---:R-:W-:Y:S01]  /*bd90*/  FFMA.FTZ R158, R2, R158, R189 ;  /* 0x0000009e029e7223 */ /* 0x004fe200000100bd */
[----:B------:R-:W-:Y:S02]  /*bda0*/  MOV R189, R12 ;  /* 0x0000000c00bd7202 */ /* 0x000fe40000000f00 */
[----:B------:R-:W2:Y:S01]  /*bdb0*/  LDL.LU R2, [R1+0x68] ;  /* 0x0000680001027983 */ /* 0x000ea20000300800 */
[-C--:B------:R-:W-:Y:S01]  /*bdc0*/  F2FP.BF16.PACK_AB R12, R187, R181.reuse ;  /* 0x000000b5bb0c723e */ /* 0x080fe200000010ff */
        /* <DEDUP_REMOVED lines=19> */
[----:B------:R-:W-:Y:S02]  /*bf00*/  MUFU.EX2 R180, R23 ;  /* 0x0000001700b47308 */ /* 0x000fe40000000800 */
[C---:B-1----:R-:W-:Y:S04]  /*bf10*/  HMMA.16816.F32.BF16 R124, R160.reuse, R164, R124 ;  /* 0x000000a4a07c723c */ /* 0x042fe8000004187c */
[----:B------:R-:W-:Y:S02]  /*bf20*/  FADD.FTZ R0, R179, R158 ;  /* 0x0000009eb3007221 */ /* 0x000fe40000010000 */
[----:B------:R-:W-:Y:S02]  /*bf30*/  FADD.FTZ R2, R185, R2 ;  /* 0x00000002b9027221 */ /* 0x000fe40000010000 */
[----:B------:R-:W-:Y:S01]  /*bf40*/  FADD.FTZ R0, R178, R0 ;  /* 0x00000000b2007221 */ /* 0x000fe20000010000 */
[----:B------:R-:W-:Y:S01]  /*bf50*/  HMMA.16816.F32.BF16 R128, R160, R166, R128 ;  /* 0x000000a6a080723c */ /* 0x000fe20000041880 */
[----:B------:R-:W1:Y:S01]  /*bf60*/  LDSM.16.MT88.4 R160, [R248+0x800] ;  /* 0x00080000f8a0783b */ /* 0x000e620000004200 */
[----:B------:R-:W-:Y:S01]  /*bf70*/  MUFU.EX2 R179, R26 ;  /* 0x0000001a00b37308 */ /* 0x000fe20000000800 */
[----:B------:R-:W-:Y:S04]  /*bf80*/  FADD.FTZ R2, R159, R2 ;  /* 0x000000029f027221 */ /* 0x000fe80000010000 */
[----:B------:R-:W2:Y:S01]  /*bf90*/  LDSM.16.MT88.4 R164, [R252+0x800] ;  /* 0x00080000fca4783b */ /* 0x000ea20000004200 */
[----:B------:R-:W-:Y:S04]  /*bfa0*/  FADD.FTZ R2, R190, R2 ;  /* 0x00000002be027221 */ /* 0x000fe80000010000 */
[----:B------:R-:W-:Y:S01]  /*bfb0*/  MUFU.EX2 R178, R27 ;  /* 0x0000001b00b27308 */ /* 0x000fe20000000800 */
[----:B------:R-:W-:Y:S04]  /*bfc0*/  FADD.FTZ R2, R183, R2 ;  /* 0x00000002b7027221 */ /* 0x000fe80000010000 */
[----:B------:R-:W-:Y:S05]  /*bfd0*/  FADD.FTZ R2, R184, R2 ;  /* 0x00000002b8027221 */ /* 0x000fea0000010000 */
[----:B------:R-:W-:Y:S10]  /*bfe0*/  MUFU.EX2 R159, R34 ;  /* 0x00000022009f7308 */ /* 0x000ff40000000800 */
[----:B------:R3:W-:Y:S01]  /*bff0*/  MUFU.EX2 R185, R32 ;  /* 0x0000002000b97308 */ /* 0x0007e20000000800 */
[C---:B-1----:R-:W-:Y:S09]  /*c000*/  HMMA.16816.F32.BF16 R4, R12.reuse, R160, R4 ;  /* 0x000000a00c04723c */ /* 0x042ff20000041804 */
[----:B------:R-:W-:Y:S01]  /*c010*/  MUFU.EX2 R158, R3 ;  /* 0x00000003009e7308 */ /* 0x000fe20000000800 */
[C---:B------:R-:W-:Y:S01]  /*c020*/  HMMA.16816.F32.BF16 R8, R12.reuse, R162, R8 ;  /* 0x000000a20c08723c */ /* 0x040fe20000041808 */
[----:B------:R-:W1:Y:S07]  /*c030*/  LDSM.16.MT88.4 R160, [R177+0x800] ;  /* 0x00080000b1a0783b */ /* 0x000e6e0000004200 */
[C---:B--2---:R-:W-:Y:S07]  /*c040*/  HMMA.16816.F32.BF16 R132, R12.reuse, R164, R132 ;  /* 0x000000a40c84723c */ /* 0x044fee0000041884 */
[----:B------:R-:W-:Y:S01]  /*c050*/  MOV R165, R181 ;  /* 0x000000b500a57202 */ /* 0x000fe20000000f00 */
[C---:B------:R-:W-:Y:S01]  /*c060*/  HMMA.16816.F32.BF16 R136, R12.reuse, R166, R136 ;  /* 0x000000a60c88723c */ /* 0x040fe20000041888 */
[----:B------:R2:W-:Y:S03]  /*c070*/  MUFU.EX2 R167, R21 ;  /* 0x0000001500a77308 */ /* 0x0005e60000000800 */
[----:B------:R-:W-:Y:S04]  /*c080*/  MOV R164, R191 ;  /* 0x000000bf00a47202 */ /* 0x000fe80000000f00 */
[C---:B------:R-:W-:Y:S03]  /*c090*/  HMMA.16816.F32.BF16 R140, R12.reuse, R16, R140 ;  /* 0x000000100c8c723c */ /* 0x040fe6000004188c */
[----:B------:R4:W4:Y:S01]  /*c0a0*/  MUFU.EX2 R181, R22 ;  /* 0x0000001600b57308 */ /* 0x0009220000000800 */
[----:B---3--:R-:W-:Y:S04]  /*c0b0*/  MOV R32, R164 ;  /* 0x000000a400207202 */ /* 0x008fe80000000f00 */
[C---:B------:R-:W-:Y:S01]  /*c0c0*/  HMMA.16816.F32.BF16 R144, R12.reuse, R18, R144 ;  /* 0x000000120c90723c */ /* 0x040fe20000041890 */
[----:B------:R-:W3:Y:S04]  /*c0d0*/  LDSM.16.MT88.4 R16, [R248+0x2800] ;  /* 0x00280000f810783b */ /* 0x000ee80000004200 */
[----:B------:R-:W-:Y:S03]  /*c0e0*/  MUFU.EX2 R166, R24 ;  /* 0x0000001800a67308 */ /* 0x000fe60000000800 */
[C---:B-1----:R-:W-:Y:S04]  /*c0f0*/  HMMA.16816.F32.BF16 R148, R12.reuse, R160, R148 ;  /* 0x000000a00c94723c */ /* 0x042fe80000041894 */
[----:B--2---:R-:W-:Y:S01]  /*c100*/  MOV R21, R189 ;  /* 0x000000bd00157202 */ /* 0x004fe20000000f00 */
[--C-:B------:R-:W-:Y:S01]  /*c110*/  FFMA.FTZ R189, R28, c[0x0][0x2d0], -R188.reuse ;  /* 0x0000b4001cbd7a23 */ /* 0x100fe200000108bc */
[----:B------:R-:W-:Y:S01]  /*c120*/  MOV R28, R187 ;  /* 0x000000bb001c7202 */ /* 0x000fe20000000f00 */
[----:B------:R1:W2:Y:S01]  /*c130*/  MUFU.EX2 R191, R25 ;  /* 0x0000001900bf7308 */ /* 0x0002a20000000800 */
[--C-:B------:R-:W-:Y:S01]  /*c140*/  FFMA.FTZ R187, R29, c[0x0][0x2d0], -R188.reuse ;  /* 0x0000b4001dbb7a23 */ /* 0x100fe200000108bc */
[C---:B------:R-:W-:Y:S01]  /*c150*/  HMMA.16816.F32.BF16 R152, R12.reuse, R162, R152 ;  /* 0x000000a20c98723c */ /* 0x040fe20000041898 */
[----:B------:R-:W2:Y:S02]  /*c160*/  LDSM.16.MT88.4 R160, [R252+0x2800] ;  /* 0x00280000fca0783b */ /* 0x000ea40000004200 */
[----:B------:R-:W-:Y:S01]  /*c170*/  MOV R29, R21 ;  /* 0x00000015001d7202 */ /* 0x000fe20000000f00 */
[----:B------:R-:W-:Y:S01]  /*c180*/  FFMA.FTZ R188, R33, c[0x0][0x2d0], -R188 ;  /* 0x0000b40021bc7a23 */ /* 0x000fe200000108bc */
[----:B------:R-:W-:Y:S02]  /*c190*/  MOV R33, R20 ;  /* 0x0000001400217202 */ /* 0x000fe40000000f00 */
[----:B----4-:R-:W-:Y:S01]  /*c1a0*/  LDSM.16.MT88.4 R20, [R248+0x1000] ;  /* 0x00100000f814783b */ /* 0x010fe20000004200 */
[----:B------:R-:W-:Y:S01]  /*c1b0*/  FADD.FTZ R0, R29, R0 ;  /* 0x000000001d007221 */ /* 0x000fe20000010000 */
[----:B------:R-:W-:Y:S03]  /*c1c0*/  MUFU.EX2 R189, R189 ;  /* 0x000000bd00bd7308 */ /* 0x000fe60000000800 */
[-C--:B------:R-:W-:Y:S01]  /*c1d0*/  MOV R184, R33.reuse ;  /* 0x0000002100b87202 */ /* 0x080fe20000000f00 */
[----:B------:R-:W-:Y:S04]  /*c1e0*/  FADD.FTZ R0, R165, R0 ;  /* 0x00000000a5007221 */ /* 0x000fe80000010000 */
[----:B------:R-:W-:Y:S02]  /*c1f0*/  FADD.FTZ R0, R28, R0 ;  /* 0x000000001c007221 */ /* 0x000fe40000010000 */
[----:B------:R-:W-:Y:S02]  /*c200*/  MUFU.EX2 R188, R188 ;  /* 0x000000bc00bc7308 */ /* 0x000fe40000000800 */
[----:B------:R-:W-:Y:S01]  /*c210*/  FADD.FTZ R3, R32, R0 ;  /* 0x0000000020037221 */ /* 0x000fe20000010000 */
[----:B-1----:R-:W-:Y:S01]  /*c220*/  LDSM.16.MT88.4 R24, [R251+0x1000] ;  /* 0x00100000fb18783b */ /* 0x002fe20000004200 */
[----:B------:R-:W-:Y:S01]  /*c230*/  FADD.FTZ R0, R182, R2 ;  /* 0x00000002b6007221 */ /* 0x000fe20000010000 */
[C---:B---3--:R-:W-:Y:S03]  /*c240*/  HMMA.16816.F32.BF16 R36, R12.reuse, R16, R36 ;  /* 0x000000100c24723c */ /* 0x048fe60000041824 */
[----:B------:R-:W-:Y:S02]  /*c250*/  FADD.FTZ R0, R186, R0 ;  /* 0x00000000ba007221 */ /* 0x000fe40000010000 */
[----:B------:R-:W-:Y:S02]  /*c260*/  MUFU.EX2 R187, R187 ;  /* 0x000000bb00bb7308 */ /* 0x000fe40000000800 */
[----:B------:R-:W-:Y:S01]  /*c270*/  FADD.FTZ R0, R181, R0 ;  /* 0x00000000b5007221 */ /* 0x000fe20000010000 */
[C---:B------:R-:W-:Y:S01]  /*c280*/  HMMA.16816.F32.BF16 R40, R12.reuse, R18, R40 ;  /* 0x000000120c28723c */ /* 0x040fe20000041828 */
[----:B------:R-:W1:Y:S03]  /*c290*/  LDSM.16.MT88.4 R16, [R251+0x2800] ;  /* 0x00280000fb10783b */ /* 0x000e660000004200 */
[C---:B------:R-:W-:Y:S04]  /*c2a0*/  FADD.FTZ R0, R180.reuse, R0 ;  /* 0x00000000b4007221 */ /* 0x040fe80000010000 */
[----:B------:R-:W-:Y:S01]  /*c2b0*/  FADD.FTZ R0, R179, R0 ;  /* 0x00000000b3007221 */ /* 0x000fe20000010000 */
        /* <DEDUP_REMOVED lines=34> */
[----:B------:R-:W-:Y:S01]  /*c4e0*/  F2FP.BF16.PACK_AB R14, R191, R166 ;  /* 0x000000a6bf0e723e */ /* 0x000fe200000010ff */
[----:B------:R-:W-:Y:S02]  /*c4f0*/  LDSM.16.MT88.4 R32, [R248+0x3800] ;  /* 0x00380000f820783b */ /* 0x000fe40000004200 */
[----:B------:R-:W-:Y:S02]  /*c500*/  F2FP.BF16.PACK_AB R13, R180, R181 ;  /* 0x000000b5b40d723e */ /* 0x000fe400000010ff */
[----:B------:R-:W-:Y:S07]  /*c510*/  F2FP.BF16.PACK_AB R15, R178, R179 ;  /* 0x000000b3b20f723e */ /* 0x000fee00000010ff */
[C---:B------:R-:W-:Y:S08]  /*c520*/  HMMA.16816.F32.BF16 R4, R12.reuse, R20, R4 ;  /* 0x000000140c04723c */ /* 0x040ff00000041804 */
        /* <DEDUP_REMOVED lines=33> */
[C---:B------:R-:W-:Y:S08]  /*c740*/  HMMA.16816.F32.BF16 R96, R12.reuse, R26, R96 ;  /* 0x0000001a0c60723c */ /* 0x040ff00000041860 */
[C---:B---3--:R-:W-:Y:S07]  /*c750*/  HMMA.16816.F32.BF16 R100, R12.reuse, R160, R100 ;  /* 0x000000a00c64723c */ /* 0x048fee0000041864 */
[----:B------:R-:W-:Y:S01]  /*c760*/  MOV R160, R177 ;  /* 0x000000b100a07202 */ /* 0x000fe20000000f00 */
[C---:B------:R-:W-:Y:S01]  /*c770*/  HMMA.16816.F32.BF16 R104, R12.reuse, R162, R104 ;  /* 0x000000a20c68723c */ /* 0x040fe20000041868 */
[----:B------:R-:W2:Y:S03]  /*c780*/  MUFU.EX2 R177, R30 ;  /* 0x0000001e00b17308 */ /* 0x000ea60000000800 */
[----:B------:R-:W3:Y:S01]  /*c790*/  LDSM.16.MT88.4 R24, [R160+0x7000] ;  /* 0x00700000a018783b */ /* 0x000ee20000004200 */
[----:B------:R-:W-:Y:S02]  /*c7a0*/  MOV R182, R160 ;  /* 0x000000a000b67202 */ /* 0x000fe40000000f00 */
[----:B------:R-:W-:Y:S01]  /*c7b0*/  MOV R162, R166 ;  /* 0x000000a600a27202 */ /* 0x000fe20000000f00 */
[C---:B-1----:R-:W-:Y:S04]  /*c7c0*/  HMMA.16816.F32.BF16 R108, R12.reuse, R16, R108 ;  /* 0x000000100c6c723c */ /* 0x042fe8000004186c */
[----:B------:R-:W-:Y:S02]  /*c7d0*/  MOV R163, R167 ;  /* 0x000000a700a37202 */ /* 0x000fe40000000f00 */
[----:B------:R-:W1:Y:S01]  /*c7e0*/  LDSM.16.MT88.4 R164, [R248+0x1800] ;  /* 0x00180000f8a4783b */ /* 0x000e620000004200 */
[----:B------:R-:W-:Y:S01]  /*c7f0*/  MOV R161, R176 ;  /* 0x000000b000a17202 */ /* 0x000fe20000000f00 */
[C---:B------:R-:W-:Y:S01]  /*c800*/  HMMA.16816.F32.BF16 R112, R12.reuse, R18, R112 ;  /* 0x000000120c70723c */ /* 0x040fe20000041870 */
[----:B------:R4:W2:Y:S03]  /*c810*/  MUFU.EX2 R176, R31 ;  /* 0x0000001f00b07308 */ /* 0x0008a60000000800 */
[----:B------:R-:W1:Y:S01]  /*c820*/  LDSM.16.MT88.4 R16, [R252+0x1800] ;  /* 0x00180000fc10783b */ /* 0x000e620000004200 */
[----:B------:R-:W-:Y:S02]  /*c830*/  MOV R190, R162 ;  /* 0x000000a200be7202 */ /* 0x000fe40000000f00 */
[----:B------:R-:W-:Y:S01]  /*c840*/  MOV R183, R163 ;  /* 0x000000a300b77202 */ /* 0x000fe20000000f00 */
[C---:B------:R-:W-:Y:S04]  /*c850*/  HMMA.16816.F32.BF16 R116, R12.reuse, R20, R116 ;  /* 0x000000140c74723c */ /* 0x040fe80000041874 */
[----:B------:R-:W-:Y:S04]  /*c860*/  MOV R2, R161 ;  /* 0x000000a100027202 */ /* 0x000fe80000000f00 */
[C---:B------:R-:W-:Y:S01]  /*c870*/  HMMA.16816.F32.BF16 R120, R12.reuse, R22, R120 ;  /* 0x000000160c78723c */ /* 0x040fe20000041878 */
[----:B------:R1:W-:Y:S03]  /*c880*/  LDSM.16.MT88.4 R20, [R160+0x1800] ;  /* 0x00180000a014783b */ /* 0x0003e60000004200 */
[----:B------:R-:W-:Y:S02]  /*c890*/  FADD.FTZ R2, R2, R3 ;  /* 0x0000000302027221 */ /* 0x000fe40000010000 */
[----:B------:R-:W-:Y:S02]  /*c8a0*/  FADD.FTZ R3, R178, R0 ;  /* 0x00000000b2037221 */ /* 0x000fe40000010000 */
[----:B------:R-:W-:Y:S01]  /*c8b0*/  FADD.FTZ R2, R184, R2 ;  /* 0x00000002b8027221 */ /* 0x000fe20000010000 */
[----:B----4-:R-:W4:Y:S01]  /*c8c0*/  LDSM.16.MT88.4 R28, [R251+0x1800] ;  /* 0x00180000fb1c783b */ /* 0x010f220000004200 */
[C---:B---3--:R-:W-:Y:S03]  /*c8d0*/  HMMA.16816.F32.BF16 R124, R12.reuse, R24, R124 ;  /* 0x000000180c7c723c */ /* 0x048fe6000004187c */
[----:B--2---:R-:W-:Y:S02]  /*c8e0*/  FADD.FTZ R3, R177, R3 ;  /* 0x00000003b1037221 */ /* 0x004fe40000010000 */
[----:B------:R-:W-:Y:S02]  /*c8f0*/  FADD.FTZ R2, R183, R2 ;  /* 0x00000002b7027221 */ /* 0x000fe40000010000 */
[----:B------:R-:W-:Y:S01]  /*c900*/  FADD.FTZ R3, R176, R3 ;  /* 0x00000003b0037221 */ /* 0x000fe20000010000 */
[----:B------:R-:W-:Y:S01]  /*c910*/  HMMA.16816.F32.BF16 R128, R12, R26, R128 ;  /* 0x0000001a0c80723c */ /* 0x000fe20000041880 */
[----:B------:R-:W2:Y:S03]  /*c920*/  LDSM.16.MT88.4 R24, [R252+0x3800] ;  /* 0x00380000fc18783b */ /* 0x000ea60000004200 */
[----:B------:R-:W-:Y:S03]  /*c930*/  FADD.FTZ R2, R190, R2 ;  /* 0x00000002be027221 */ /* 0x000fe60000010000 */
[----:B------:R-:W-:Y:S01]  /*c940*/  F2FP.BF16.PACK_AB R12, R187, R189 ;  /* 0x000000bdbb0c723e */ /* 0x000fe200000010ff */
[----:B------:R-:W-:Y:S01]  /*c950*/  FADD.FTZ R2, R191, R2 ;  /* 0x00000002bf027221 */ /* 0x000fe20000010000 */
[----:B------:R-:W-:Y:S03]  /*c960*/  F2FP.BF16.PACK_AB R13, R176, R177 ;  /* 0x000000b1b00d723e */ /* 0x000fe600000010ff */
[----:B------:R-:W-:Y:S01]  /*c970*/  F2FP.BF16.PACK_AB R14, R188, R185 ;  /* 0x000000b9bc0e723e */ /* 0x000fe200000010ff */
[----:B------:R-:W-:Y:S01]  /*c980*/  FADD.FTZ R0, R189, R2 ;  /* 0x00000002bd007221 */ /* 0x000fe20000010000 */
[----:B------:R-:W-:Y:S03]  /*c990*/  F2FP.BF16.PACK_AB R15, R158, R159 ;  /* 0x0000009f9e0f723e */ /* 0x000fe600000010ff */
[----:B------:R-:W-:Y:S04]  /*c9a0*/  FADD.FTZ R0, R187, R0 ;  /* 0x00000000bb007221 */ /* 0x000fe80000010000 */
[C---:B-1----:R-:W-:Y:S01]  /*c9b0*/  HMMA.16816.F32.BF16 R160, R12.reuse, R164, R4 ;  /* 0x000000a40ca0723c */ /* 0x042fe20000041804 */
[----:B------:R-:W1:Y:S02]  /*c9c0*/  LDSM.16.MT88.4 R4, [R251+0x3800] ;  /* 0x00380000fb04783b */ /* 0x000e640000004200 */
[----:B------:R-:W-:Y:S02]  /*c9d0*/  FADD.FTZ R2, R185, R0 ;  /* 0x00000000b9027221 */ /* 0x000fe40000010000 */
[----:B------:R-:W-:Y:S01]  /*c9e0*/  FADD.FTZ R0, R159, R3 ;  /* 0x000000039f007221 */ /* 0x000fe20000010000 */
[----:B------:R-:W-:Y:S01]  /*c9f0*/  MOV R159, R156 ;  /* 0x0000009c009f7202 */ /* 0x000fe20000000f00 */
[----:B------:R-:W-:Y:S01]  /*ca00*/  FADD.FTZ R2, R188, R2 ;  /* 0x00000002bc027221 */ /* 0x000fe20000010000 */
[C---:B------:R-:W-:Y:S01]  /*ca10*/  HMMA.16816.F32.BF16 R164, R12.reuse, R166, R8 ;  /* 0x000000a60ca4723c */ /* 0x040fe20000041808 */
[----:B------:R-:W3:Y:S03]  /*ca20*/  LDSM.16.MT88.4 R8, [R182+0x3800] ;  /* 0x00380000b608783b */ /* 0x000ee60000004200 */
[----:B------:R-:W-:Y:S01]  /*ca30*/  FADD.FTZ R0, R158, R0 ;  /* 0x000000009e007221 */ /* 0x000fe20000010000 */
[----:B------:R-:W-:Y:S02]  /*ca40*/  MOV R158, R157 ;  /* 0x0000009d009e7202 */ /* 0x000fe40000000f00 */
[----:B------:R-:W-:Y:S01]  /*ca50*/  STL [R1+0x64], R2 ;  /* 0x0000640201007387 */ /* 0x000fe20000100800 */
[C---:B------:R-:W-:Y:S05]  /*ca60*/  HMMA.16816.F32.BF16 R132, R12.reuse, R16, R132 ;  /* 0x000000100c84723c */ /* 0x040fea0000041884 */
[----:B------:R-:W-:Y:S03]  /*ca70*/  STL [R1+0x68], R0 ;  /* 0x0000680001007387 */ /* 0x000fe60000100800 */
[C---:B------:R-:W-:Y:S03]  /*ca80*/  HMMA.16816.F32.BF16 R136, R12.reuse, R18, R136 ;  /* 0x000000120c88723c */ /* 0x040fe60000041888 */
[----:B------:R-:W1:Y:S05]  /*ca90*/  LDSM.16.MT88.4 R16, [R248+0x5800] ;  /* 0x00580000f810783b */ /* 0x000e6a0000004200 */
[C---:B----4-:R-:W-:Y:S08]  /*caa0*/  HMMA.16816.F32.BF16 R140, R12.reuse, R28, R140 ;  /* 0x0000001c0c8c723c */ /* 0x050ff0000004188c */
[C---:B------:R-:W-:Y:S01]  /*cab0*/  HMMA.16816.F32.BF16 R144, R12.reuse, R30, R144 ;  /* 0x0000001e0c90723c */ /* 0x040fe20000041890 */
[----:B------:R-:W-:Y:S07]  /*cac0*/  LDSM.16.MT88.4 R28, [R251+0x5800] ;  /* 0x00580000fb1c783b */ /* 0x000fee0000004200 */
[C---:B------:R-:W-:Y:S08]  /*cad0*/  HMMA.16816.F32.BF16 R148, R12.reuse, R20, R148 ;  /* 0x000000140c94723c */ /* 0x040ff00000041894 */
[C---:B------:R-:W-:Y:S01]  /*cae0*/  HMMA.16816.F32.BF16 R152, R12.reuse, R22, R152 ;  /* 0x000000160c98723c */ /* 0x040fe20000041898 */
[----:B------:R-:W4:Y:S07]  /*caf0*/  LDSM.16.MT88.4 R20, [R252+0x5800] ;  /* 0x00580000fc14783b */ /* 0x000f2e0000004200 */
[C---:B------:R-:W-:Y:S08]  /*cb00*/  HMMA.16816.F32.BF16 R36, R12.reuse, R32, R36 ;  /* 0x000000200c24723c */ /* 0x040ff00000041824 */
[C---:B------:R-:W-:Y:S08]  /*cb10*/  HMMA.16816.F32.BF16 R40, R12.reuse, R34, R40 ;  /* 0x000000220c28723c */ /* 0x040ff00000041828 */
[C---:B--2---:R-:W-:Y:S08]  /*cb20*/  HMMA.16816.F32.BF16 R44, R12.reuse, R24, R44 ;  /* 0x000000180c2c723c */ /* 0x044ff0000004182c */
[C---:B------:R-:W-:Y:S01]  /*cb30*/  HMMA.16816.F32.BF16 R48, R12.reuse, R26, R48 ;  /* 0x0000001a0c30723c */ /* 0x040fe20000041830 */
[----:B------:R-:W-:Y:S07]  /*cb40*/  LDSM.16.MT88.4 R24, [R251+0x7800] ;  /* 0x00780000fb18783b */ /* 0x000fee0000004200 */
[C---:B-1----:R-:W-:Y:S08]  /*cb50*/  HMMA.16816.F32.BF16 R52, R12.reuse, R4, R52 ;  /* 0x000000040c34723c */ /* 0x042ff00000041834 */
[C---:B------:R-:W-:Y:S01]  /*cb60*/  HMMA.16816.F32.BF16 R56, R12.reuse, R6, R56 ;  /* 0x000000060c38723c */ /* 0x040fe20000041838 */
[----:B------:R-:W1:Y:S07]  /*cb70*/  LDSM.16.MT88.4 R4, [R182+0x5800] ;  /* 0x00580000b604783b */ /* 0x000e6e0000004200 */
        /* <DEDUP_REMOVED lines=9> */
[C---:B------:R-:W-:Y:S08]  /*cc10*/  HMMA.16816.F32.BF16 R84, R12.reuse, R28, R84 ;  /* 0x0000001c0c54723c */ /* 0x040ff00000041854 */
[C---:B------:R-:W-:Y:S08]  /*cc20*/  HMMA.16816.F32.BF16 R88, R12.reuse, R30, R88 ;  /* 0x0000001e0c58723c */ /* 0x040ff00000041858 */
[C---:B-1----:R-:W-:Y:S08]  /*cc30*/  HMMA.16816.F32.BF16 R92, R12.reuse, R4, R92 ;  /* 0x000000040c5c723c */ /* 0x042ff0000004185c */
[C---:B------:R-:W-:Y:S08]  /*cc40*/  HMMA.16816.F32.BF16 R96, R12.reuse, R6, R96 ;  /* 0x000000060c60723c */ /* 0x040ff00000041860 */
[C---:B--2---:R-:W-:Y:S08]  /*cc50*/  HMMA.16816.F32.BF16 R100, R12.reuse, R8, R100 ;  /* 0x000000080c64723c */ /* 0x044ff00000041864 */
[C---:B------:R-:W-:Y:S08]  /*cc60*/  HMMA.16816.F32.BF16 R104, R12.reuse, R10, R104 ;  /* 0x0000000a0c68723c */ /* 0x040ff00000041868 */
[C---:B---3--:R-:W-:Y:S08]  /*cc70*/  HMMA.16816.F32.BF16 R108, R12.reuse, R16, R108 ;  /* 0x000000100c6c723c */ /* 0x048ff0000004186c */
[C---:B------:R-:W-:Y:S08]  /*cc80*/  HMMA.16816.F32.BF16 R112, R12.reuse, R18, R112 ;  /* 0x000000120c70723c */ /* 0x040ff00000041870 */
[C---:B------:R-:W-:Y:S08]  /*cc90*/  HMMA.16816.F32.BF16 R116, R12.reuse, R24, R116 ;  /* 0x000000180c74723c */ /* 0x040ff00000041874 */
[C---:B------:R-:W-:Y:S08]  /*cca0*/  HMMA.16816.F32.BF16 R120, R12.reuse, R26, R120 ;  /* 0x0000001a0c78723c */ /* 0x040ff00000041878 */
[C---:B----4-:R-:W-:Y:S08]  /*ccb0*/  HMMA.16816.F32.BF16 R124, R12.reuse, R20, R124 ;  /* 0x000000140c7c723c */ /* 0x050ff0000004187c */
[----:B------:R-:W-:Y:S01]  /*ccc0*/  HMMA.16816.F32.BF16 R128, R12, R22, R128 ;  /* 0x000000160c80723c */ /* 0x000fe20000041880 */
[----:B------:R-:W-:-:S07]  /*ccd0*/  @P0 BRA `(.L_x_2007) ;  /* 0xffffca6000000947 */ /* 0x000fce000383ffff */
.L_x_2006:
[----:B------:R-:W-:Y:S07]  /*cce0*/  @!UPT UIADD3 URZ, URZ, URZ, URZ ;  /* 0x0000003f3f3ff290 */ /* 0x000fee000fffe03f */
[----:B------:R-:W-:Y:S02]  /*ccf0*/  MOV R7, 0x1f ;  /* 0x0000001f00077802 */ /* 0x000fe40000000f00 */
[----:B------:R-:W-:Y:S01]  /*cd00*/  MOV R6, 0xffffffff ;  /* 0xffffffff00067802 */ /* 0x000fe20000000f00 */
[----:B------:R-:W-:Y:S06]  /*cd10*/  BRA.DIV ~URZ, `(.L_x_2008) ;  /* 0x00002f227f007947 */ /* 0x000fec000b800000 */
[----:B------:R-:W2:Y:S04]  /*cd20*/  LDL R0, [R1+0x64] ;  /* 0x0000640001007983 */ /* 0x000ea80000100800 */
[----:B--2---:R1:W2:Y:S02]  /*cd30*/  SHFL.BFLY PT, R4, R0, 0x2, 0x1f ;  /* 0x0c401f0000047f89 */ /* 0x0042a400000e0000 */
.L_x_2040:
        /* <DEDUP_REMOVED lines=9> */
.L_x_2041:
        /* <DEDUP_REMOVED lines=149> */
.L_x_2001:
        /* <DEDUP_REMOVED lines=19> */
.L_x_2011:
[----:B-1----:R-:W-:Y:S05]  /*d850*/  BSYNC B0 ;  /* 0x0000000000007941 */ /* 0x002fea0003800000 */
.L_x_2010:
        /* <DEDUP_REMOVED lines=152> */
[----:B------:R-:W-:Y:S05]  /*e1e0*/  CALL.REL.NOINC `($__internal_7_$__cuda_sm70_shflsync_idx_p) ;  /* 0x00001f7000007944 */ /* 0x000fea0003c00000 */
.L_x_2014:
        /* <DEDUP_REMOVED lines=129> */
.L_x_2016:
[----:B--2-4-:R-:W-:Y:S05]  /*ea00*/  BSYNC B0 ;  /* 0x0000000000007941 */ /* 0x014fea0003800000 */
.L_x_2015:
        /* <DEDUP_REMOVED lines=22> */
.L_x_2018:
[----:B------:R-:W-:Y:S05]  /*eb70*/  BSYNC B0 ;  /* 0x0000000000007941 */ /* 0x000fea0003800000 */
.L_x_2017:
        /* <DEDUP_REMOVED lines=22> */
.L_x_2020:
[----:B------:R-:W-:Y:S05]  /*ece0*/  BSYNC B0 ;  /* 0x0000000000007941 */ /* 0x000fea0003800000 */
.L_x_2019:
        /* <DEDUP_REMOVED lines=23> */
.L_x_2013:
        /* <DEDUP_REMOVED lines=40> */
.L_x_2023:
[----:B------:R-:W-:Y:S05]  /*f0e0*/  BSYNC B0 ;  /* 0x0000000000007941 */ /* 0x000fea0003800000 */
.L_x_2022:
        /* <DEDUP_REMOVED lines=35> */
.L_x_2042:
[----:B------:R-:W-:Y:S05]  /*f320*/  BRA.DIV ~URZ, `(.L_x_2025) ;  /* 0x00000ae27f007947 */ /* 0x000fea000b800000 */
[----:B------:R4:W1:Y:S02]  /*f330*/  SHFL.IDX PT, R0, R13, RZ, 0x181f ;  /* 0x00181fff0d007589 */ /* 0x00086400000e0000 */
.L_x_2043:
        /* <DEDUP_REMOVED lines=28> */
.L_x_2027:
[----:B------:R-:W-:Y:S05]  /*f500*/  BSYNC B0 ;  /* 0x0000000000007941 */ /* 0x000fea0003800000 */
.L_x_2026:
[----:B------:R-:W-:Y:S05]  /*f510*/  BRA.DIV ~URZ, `(.L_x_2028) ;  /* 0x000009527f007947 */ /* 0x000fea000b800000 */
[----:B---3--:R3:W2:Y:S04]  /*f520*/  SHFL.IDX PT, R2, R3, 0x1, 0x181f ;  /* 0x00381f0003027f89 */ /* 0x0086a800000e0000 */
[----:B-1----:R3:W1:Y:S02]  /*f530*/  SHFL.IDX PT, R0, R13, 0x1, 0x181f ;  /* 0x00381f000d007f89 */ /* 0x00266400000e0000 */
.L_x_2044:
        /* <DEDUP_REMOVED lines=27> */
.L_x_2030:
[----:B------:R-:W-:Y:S05]  /*f6f0*/  BSYNC B0 ;  /* 0x0000000000007941 */ /* 0x000fea0003800000 */
.L_x_2029:
[----:B------:R-:W-:Y:S05]  /*f700*/  BRA.DIV ~URZ, `(.L_x_2031) ;  /* 0x000008227f007947 */ /* 0x000fea000b800000 */
[----:B--2---:R2:W3:Y:S02]  /*f710*/  SHFL.IDX PT, R2, R3, 0x2, 0x181f ;  /* 0x00581f0003027f89 */ /* 0x0044e400000e0000 */
.L_x_2045:
[----:B------:R-:W-:Y:S05]  /*f720*/  BRA.DIV ~URZ, `(.L_x_2032) ;  /* 0x000008727f007947 */ /* 0x000fea000b800000 */
[----:B-1----:R1:W2:Y:S02]  /*f730*/  SHFL.IDX PT, R0, R13, 0x2, 0x181f ;  /* 0x00581f000d007f89 */ /* 0x0022a400000e0000 */
.L_x_2046:
        /* <DEDUP_REMOVED lines=27> */
.L_x_2034:
[----:B------:R-:W-:Y:S05]  /*f8f0*/  BSYNC B0 ;  /* 0x0000000000007941 */ /* 0x000fea0003800000 */
.L_x_2033:
[----:B------:R-:W-:Y:S05]  /*f900*/  BRA.DIV ~URZ, `(.L_x_2035) ;  /* 0x000006f27f007947 */ /* 0x000fea000b800000 */
[----:B---3--:R3:W1:Y:S04]  /*f910*/  SHFL.IDX PT, R2, R3, 0x3, 0x181f ;  /* 0x00781f0003027f89 */ /* 0x00866800000e0000 */
[----:B--2---:R3:W2:Y:S02]  /*f920*/  SHFL.IDX PT, R0, R13, 0x3, 0x181f ;  /* 0x00781f000d007f89 */ /* 0x0046a400000e0000 */
.L_x_2047:
        /* <DEDUP_REMOVED lines=26> */
.L_x_2021:
[----:B----4-:R-:W-:Y:S05]  /*fad0*/  BSYNC B1 ;  /* 0x0000000000017941 */ /* 0x010fea0003800000 */
.L_x_2012:
        /* <DEDUP_REMOVED lines=10> */
.L_x_2048:
[----:B-1----:R-:W1:Y:S01]  /*fb80*/  S2R R2, SR_TID.X ;  /* 0x0000000000027919 */ /* 0x002e620000002100 */
[----:B------:R-:W-:Y:S03]  /*fb90*/  WARPSYNC 0xffffffff ;  /* 0xffffffff00007948 */ /* 0x000fe60003800000 */
[----:B------:R-:W-:Y:S06]  /*fba0*/  BAR.SYNC.DEFER_BLOCKING 0x4, 0x100 ;  /* 0x0104000000007b1d */ /* 0x000fec0000010000 */
[----:B----4-:R4:W-:Y:S01]  /*fbb0*/  STL [R1+0xc4], R0 ;  /* 0x0000c40001007387 */ /* 0x0109e20000100800 */
[----:B-1----:R-:W-:-:S13]  /*fbc0*/  LOP3.LUT P0, RZ, R2, 0xff, RZ, 0xc0, !PT ;  /* 0x000000ff02ff7812 */ /* 0x002fda000780c0ff */
[----:B------:R4:W-:Y:S04]  /*fbd0*/  @!P0 STS [0x18100], R81 ;  /* 0x01810051ff008388 */ /* 0x0009e80000000800 */
[----:B------:R-:W-:Y:S06]  /*fbe0*/  BAR.ARV 0x5, 0x100 ;  /* 0x0144000000007b1d */ /* 0x000fec0000002000 */
.L_x_2036:
[----:B--2-4-:R-:W2:Y:S02]  /*fbf0*/  LDL R0, [R1+0xc4] ;  /* 0x0000c40001007983 */ /* 0x014ea40000100800 */
[----:B--2---:R-:W-:-:S13]  /*fc00*/  ISETP.GE.AND P0, PT, R0, c[0x0][0x538], PT ;  /* 0x00014e0000007a0c */ /* 0x004fda0003f06270 */
[----:B-1-3-5:R-:W-:Y:S01]  /*fc10*/  @P0 CALL.REL.NOINC `(.L_x_2038) ;  /* 0x0000001000000944 */ /* 0x02afe20003c00000 */
[----:B------:R-:W-:Y:S05]  /*fc20*/  BRA `(.L_x_2039) ;  /* 0xffff0fc000007947 */ /* 0x000fea000383ffff */
.L_x_2038:
[----:B------:R-:W-:Y:S05]  /*fc30*/  EXIT ;  /* 0x000000000000794d */ /* 0x000fea0003800000 */
.L_x_2008:
[----:B------:R1:W5:Y:S01]  /*fc40*/  LDL R0, [R1+0x64] ;  /* 0x0000640001007983 */ /* 0x0003620000100800 */
[----:B------:R-:W-:Y:S02]  /*fc50*/  MOV R3, 0x2 ;  /* 0x0000000200037802 */ /* 0x000fe40000000f00 */
[----:B------:R-:W-:Y:S02]  /*fc60*/  MOV R2, 0xfc80 ;  /* 0x0000fc8000027802 */ /* 0x000fe40000000f00 */
[----:B-1---5:R-:W-:Y:S05]  /*fc70*/  CALL.REL.NOINC `($__internal_6_$__cuda_sm70_shflsync_bfly_p) ;  /* 0x000004a000007944 */ /* 0x022fea0003c00000 */
[----:B------:R-:W-:Y:S01]  /*fc80*/  MOV R4, R5 ;  /* 0x0000000500047202 */ /* 0x000fe20000000f00 */
[----:B------:R-:W-:Y:S05]  /*fc90*/  BRA `(.L_x_2040) ;  /* 0xffffd0a000007947 */ /* 0x000fea000383ffff */
.L_x_2009:
[----:B------:R-:W-:Y:S01]  /*fca0*/  IMAD.MOV.U32 R0, RZ, RZ, R4 ;  /* 0x000000ffff007224 */ /* 0x000fe200078e0004 */
[----:B------:R-:W-:Y:S02]  /*fcb0*/  MOV R3, 0x1 ;  /* 0x0000000100037802 */ /* 0x000fe40000000f00 */
[----:B------:R-:W-:Y:S02]  /*fcc0*/  MOV R2, 0xfce0 ;  /* 0x0000fce000027802 */ /* 0x000fe40000000f00 */
[----:B-----5:R-:W-:Y:S05]  /*fcd0*/  CALL.REL.NOINC `($__internal_6_$__cuda_sm70_shflsync_bfly_p) ;  /* 0x0000044000007944 */ /* 0x020fea0003c00000 */
[----:B------:R1:W5:Y:S01]  /*fce0*/  LDL R0, [R1+0x68] ;  /* 0x0000680001007983 */ /* 0x0003620000100800 */
[----:B------:R-:W-:Y:S01]  /*fcf0*/  FADD.FTZ R4, R4, R5 ;  /* 0x0000000504047221 */ /* 0x000fe20000010000 */
[----:B------:R-:W-:Y:S02]  /*fd00*/  MOV R3, 0x2 ;  /* 0x0000000200037802 */ /* 0x000fe40000000f00 */
[----:B------:R-:W-:-:S02]  /*fd10*/  MOV R2, 0xfd30 ;  /* 0x0000fd3000027802 */ /* 0x000fc40000000f00 */
[----:B-1---5:R-:W-:Y:S05]  /*fd20*/  CALL.REL.NOINC `($__internal_6_$__cuda_sm70_shflsync_bfly_p) ;  /* 0x000003f000007944 */ /* 0x022fea0003c00000 */
[----:B------:R-:W2:Y:S01]  /*fd30*/  LDL.LU R0, [R1+0x68] ;  /* 0x0000680001007983 */ /* 0x000ea20000300800 */
[----:B------:R-:W-:-:S02]  /*fd40*/  MOV R3, 0x1 ;  /* 0x0000000100037802 */ /* 0x000fc40000000f00 */
[----:B------:R-:W-:Y:S01]  /*fd50*/  MOV R2, 0xfd80 ;  /* 0x0000fd8000027802 */ /* 0x000fe20000000f00 */
[----:B--2---:R-:W-:Y:S02]  /*fd60*/  FADD.FTZ R0, R0, R5 ;  /* 0x0000000500007221 */ /* 0x004fe40000010000 */
[----:B------:R-:W-:Y:S05]  /*fd70*/  CALL.REL.NOINC `($__internal_6_$__cuda_sm70_shflsync_bfly_p) ;  /* 0x000003a000007944 */ /* 0x000fea0003c00000 */
[----:B------:R-:W-:Y:S01]  /*fd80*/  MOV R3, R5 ;  /* 0x0000000500037202 */ /* 0x000fe20000000f00 */
[----:B------:R-:W-:Y:S05]  /*fd90*/  BRA `(.L_x_2041) ;  /* 0xffffd03000007947 */ /* 0x000fea000383ffff */
.L_x_2024:
[----:B------:R-:W-:Y:S01]  /*fda0*/  IMAD.MOV.U32 R5, RZ, RZ, R3 ;  /* 0x000000ffff057224 */ /* 0x000fe200078e0003 */
[----:B------:R-:W-:Y:S01]  /*fdb0*/  MOV R4, RZ ;  /* 0x000000ff00047202 */ /* 0x000fe20000000f00 */
[----:B------:R-:W-:Y:S01]  /*fdc0*/  IMAD.MOV.U32 R0, RZ, RZ, 0x181f ;  /* 0x0000181fff007424 */ /* 0x000fe200078e00ff */
[----:B------:R-:W-:Y:S02]  /*fdd0*/  MOV R6, 0xfdf0 ;  /* 0x0000fdf000067802 */ /* 0x000fe40000000f00 */
[----:B--2---:R-:W-:Y:S05]  /*fde0*/  CALL.REL.NOINC `($__internal_7_$__cuda_sm70_shflsync_idx_p) ;  /* 0x0000037000007944 */ /* 0x004fea0003c00000 */
[----:B------:R-:W-:Y:S01]  /*fdf0*/  MOV R2, R0 ;  /* 0x0000000000027202 */ /* 0x000fe20000000f00 */
[----:B------:R-:W-:Y:S05]  /*fe00*/  BRA `(.L_x_2042) ;  /* 0xfffff51000007947 */ /* 0x000fea000383ffff */
.L_x_2025:
[----:B------:R-:W-:Y:S01]  /*fe10*/  IMAD.MOV.U32 R5, RZ, RZ, R13 ;  /* 0x000000ffff057224 */ /* 0x000fe200078e000d */
[----:B------:R-:W-:Y:S01]  /*fe20*/  MOV R4, RZ ;  /* 0x000000ff00047202 */ /* 0x000fe20000000f00 */
[----:B------:R-:W-:Y:S01]  /*fe30*/  IMAD.MOV.U32 R0, RZ, RZ, 0x181f ;  /* 0x0000181fff007424 */ /* 0x000fe200078e00ff */
[----:B------:R-:W-:Y:S02]  /*fe40*/  MOV R6, 0xfe60 ;  /* 0x0000fe6000067802 */ /* 0x000fe40000000f00 */
[----:B-123--:R-:W-:Y:S05]  /*fe50*/  CALL.REL.NOINC `($__internal_7_$__cuda_sm70_shflsync_idx_p) ;  /* 0x0000030000007944 */ /* 0x00efea0003c00000 */
[----:B------:R-:W-:Y:S05]  /*fe60*/  BRA `(.L_x_2043) ;  /* 0xfffff4d000007947 */ /* 0x000fea000383ffff */
.L_x_2028:
[----:B-1----:R-:W-:Y:S01]  /*fe70*/  IMAD.MOV.U32 R5, RZ, RZ, R3 ;  /* 0x000000ffff057224 */ /* 0x002fe200078e0003 */
[----:B------:R-:W-:Y:S01]  /*fe80*/  MOV R4, 0x1 ;  /* 0x0000000100047802 */ /* 0x000fe20000000f00 */
[----:B------:R-:W-:Y:S01]  /*fe90*/  IMAD.MOV.U32 R0, RZ, RZ, 0x181f ;  /* 0x0000181fff007424 */ /* 0x000fe200078e00ff */
[----:B------:R-:W-:-:S02]  /*fea0*/  MOV R6, 0xfec0 ;  /* 0x0000fec000067802 */ /* 0x000fc40000000f00 */
[----:B--234-:R-:W-:Y:S05]  /*feb0*/  CALL.REL.NOINC `($__internal_7_$__cuda_sm70_shflsync_idx_p) ;  /* 0x000002a000007944 */ /* 0x01cfea0003c00000 */
[----:B------:R-:W-:Y:S01]  /*fec0*/  IMAD.MOV.U32 R2, RZ, RZ, R0 ;  /* 0x000000ffff027224 */ /* 0x000fe200078e0000 */
[----:B------:R-:W-:Y:S01]  /*fed0*/  MOV R4, 0x1 ;  /* 0x0000000100047802 */ /* 0x000fe20000000f00 */
[----:B------:R-:W-:Y:S01]  /*fee0*/  IMAD.MOV.U32 R5, RZ, RZ, R13 ;  /* 0x000000ffff057224 */ /* 0x000fe200078e000d */
[----:B------:R-:W-:-:S02]  /*fef0*/  MOV R0, 0x181f ;  /* 0x0000181f00007802 */ /* 0x000fc40000000f00 */
[----:B------:R-:W-:Y:S02]  /*ff00*/  MOV R6, 0xff20 ;  /* 0x0000ff2000067802 */ /* 0x000fe40000000f00 */
[----:B------:R-:W-:Y:S05]  /*ff10*/  CALL.REL.NOINC `($__internal_7_$__cuda_sm70_shflsync_idx_p) ;  /* 0x0000024000007944 */ /* 0x000fea0003c00000 */
[----:B------:R-:W-:Y:S05]  /*ff20*/  BRA `(.L_x_2044) ;  /* 0xfffff61000007947 */ /* 0x000fea000383ffff */
.L_x_2031:
[----:B-1----:R-:W-:Y:S01]  /*ff30*/  IMAD.MOV.U32 R5, RZ, RZ, R3 ;  /* 0x000000ffff057224 */ /* 0x002fe200078e0003 */
[----:B------:R-:W-:Y:S01]  /*ff40*/  MOV R4, 0x2 ;  /* 0x0000000200047802 */ /* 0x000fe20000000f00 */
[----:B------:R-:W-:Y:S01]  /*ff50*/  IMAD.MOV.U32 R0, RZ, RZ, 0x181f ;  /* 0x0000181fff007424 */ /* 0x000fe200078e00ff */
[----:B------:R-:W-:Y:S02]  /*ff60*/  MOV R6, 0xff80 ;  /* 0x0000ff8000067802 */ /* 0x000fe40000000f00 */
[----:B--234-:R-:W-:Y:S05]  /*ff70*/  CALL.REL.NOINC `($__internal_7_$__cuda_sm70_shflsync_idx_p) ;  /* 0x000001e000007944 */ /* 0x01cfea0003c00000 */
[----:B------:R-:W-:Y:S01]  /*ff80*/  MOV R2, R0 ;  /* 0x0000000000027202 */ /* 0x000fe20000000f00 */
[----:B------:R-:W-:Y:S05]  /*ff90*/  BRA `(.L_x_2045) ;  /* 0xfffff78000007947 */ /* 0x000fea000383ffff */
.L_x_2032:
[----:B-1----:R-:W-:Y:S01]  /*ffa0*/  IMAD.MOV.U32 R5, RZ, RZ, R13 ;  /* 0x000000ffff057224 */ /* 0x002fe200078e000d */
[----:B------:R-:W-:Y:S01]  /*ffb0*/  MOV R4, 0x2 ;  /* 0x0000000200047802 */ /* 0x000fe20000000f00 */
[----:B------:R-:W-:Y:S01]  /*ffc0*/  IMAD.MOV.U32 R0, RZ, RZ, 0x181f ;  /* 0x0000181fff007424 */ /* 0x000fe200078e00ff */
[----:B------:R-:W-:Y:S02]  /*ffd0*/  MOV R6, 0xfff0 ;  /* 0x0000fff000067802 */ /* 0x000fe40000000f00 */
[----:B--234-:R-:W-:Y:S05]  /*ffe0*/  CALL.REL.NOINC `($__internal_7_$__cuda_sm70_shflsync_idx_p) ;  /* 0x0000017000007944 */ /* 0x01cfea0003c00000 */
[----:B------:R-:W-:Y:S05]  /*fff0*/  BRA `(.L_x_2046) ;  /* 0xfffff74000007947 */ /* 0x000fea000383ffff */
.L_x_2035:
[----:B--2---:R-:W-:Y:S01]  /*10000*/  IMAD.MOV.U32 R5, RZ, RZ, R3 ;  /* 0x000000ffff057224 */ /* 0x004fe200078e0003 */
[----:B------:R-:W-:Y:S01]  /*10010*/  MOV R4, 0x3 ;  /* 0x0000000300047802 */ /* 0x000fe20000000f00 */
[----:B------:R-:W-:Y:S01]  /*10020*/  IMAD.MOV.U32 R0, RZ, RZ, 0x181f ;  /* 0x0000181fff007424 */ /* 0x000fe200078e00ff */
[----:B------:R-:W-:-:S02]  /*10030*/  MOV R6, 0x10050 ;  /* 0x0001005000067802 */ /* 0x000fc40000000f00 */
[----:B-1-34-:R-:W-:Y:S05]  /*10040*/  CALL.REL.NOINC `($__internal_7_$__cuda_sm70_shflsync_idx_p) ;  /* 0x0000011000007944 */ /* 0x01afea0003c00000 */
[----:B------:R-:W-:Y:S01]  /*10050*/  IMAD.MOV.U32 R2, RZ, RZ, R0 ;  /* 0x000000ffff027224 */ /* 0x000fe200078e0000 */
[----:B------:R-:W-:Y:S01]  /*10060*/  MOV R4, 0x3 ;  /* 0x0000000300047802 */ /* 0x000fe20000000f00 */
[----:B------:R-:W-:Y:S01]  /*10070*/  IMAD.MOV.U32 R5, RZ, RZ, R13 ;  /* 0x000000ffff057224 */ /* 0x000fe200078e000d */
[----:B------:R-:W-:-:S02]  /*10080*/  MOV R0, 0x181f ;  /* 0x0000181f00007802 */ /* 0x000fc40000000f00 */
[----:B------:R-:W-:Y:S02]  /*10090*/  MOV R6, 0x100b0 ;  /* 0x000100b000067802 */ /* 0x000fe40000000f00 */
[----:B------:R-:W-:Y:S05]  /*100a0*/  CALL.REL.NOINC `($__internal_7_$__cuda_sm70_shflsync_idx_p) ;  /* 0x000000b000007944 */ /* 0x000fea0003c00000 */
[----:B------:R-:W-:Y:S05]  /*100b0*/  BRA `(.L_x_2047) ;  /* 0xfffff87000007947 */ /* 0x000fea000383ffff */
.L_x_2037:
[----:B-1----:R-:W-:Y:S01]  /*100c0*/  IMAD.MOV.U32 R5, RZ, RZ, R81 ;  /* 0x000000ffff057224 */ /* 0x002fe200078e0051 */
[----:B------:R-:W-:Y:S01]  /*100d0*/  MOV R4, RZ ;  /* 0x000000ff00047202 */ /* 0x000fe20000000f00 */
[----:B--2---:R-:W-:Y:S01]  /*100e0*/  IMAD.MOV.U32 R0, RZ, RZ, 0x1f ;  /* 0x0000001fff007424 */ /* 0x004fe200078e00ff */
[----:B------:R-:W-:Y:S02]  /*100f0*/  MOV R6, 0x10110 ;  /* 0x0001011000067802 */ /* 0x000fe40000000f00 */
[----:B---3-5:R-:W-:Y:S05]  /*10100*/  CALL.REL.NOINC `($__internal_7_$__cuda_sm70_shflsync_idx_p) ;  /* 0x0000005000007944 */ /* 0x028fea0003c00000 */
[----:B------:R-:W-:Y:S05]  /*10110*/  BRA `(.L_x_2048) ;  /* 0xfffffa6000007947 */ /* 0x000fea000383ffff */
        .weak           $__internal_6_$__cuda_sm70_shflsync_bfly_p
        .type           $__internal_6_$__cuda_sm70_shflsync_bfly_p,@function
        .size           $__internal_6_$__cuda_sm70_shflsync_bfly_p,($__internal_7_$__cuda_sm70_shflsync_idx_p - $__internal_6_$__cuda_sm70_shflsync_bfly_p)
$__internal_6_$__cuda_sm70_shflsync_bfly_p:
[----:B------:R-:W-:Y:S04]  /*10120*/  WARPSYNC R6 ;  /* 0x0000000600007348 */ /* 0x000fe80003800000 */
[----:B------:R1:W2:Y:S02]  /*10130*/  SHFL.BFLY PT, R5, R0, R3, R7 ;  /* 0x0c00000300057389 */ /* 0x0002a400000e0007 */
[----:B-1----:R-:W-:-:S04]  /*10140*/  MOV R3, 0x0 ;  /* 0x0000000000037802 */ /* 0x002fc80000000f00 */
[----:B--2---:R-:W-:Y:S05]  /*10150*/  RET.REL.NODEC R2 `(_ZN7cutlass13device_kernelIN5flash19enable_sm80_to_sm89INS1_16FlashAttnFwdSm80INS1_25CollectiveMainloopFwdSm80ILi8ELi1ELb1EN4cute5tupleIJNS5_1CILi128EEENS7_ILi64EEENS7_ILi256EEEEEELi256ENS_10bfloat16_tEfNS_4arch4Sm80ELb1ELb0ELb0ELb0ELb0ELb0ELb1ELb0EEENS1_21CollectiveEpilogueFwdINS6_IJS8_SA_S9_EEENS6_IJNS7_ILi1EEESI_SI_EEESC_SE_Li256ELb0ELb1ELb0ELb0EEENS1_30DynamicPersistentTileSchedulerILi256ELi256ELb0ELb1ELb0EEEEEEEEEvNT_6ParamsE) ;  /* 0xfffefea002007950 */ /* 0x004fea0003c3ffff */
        .weak           $__internal_7_$__cuda_sm70_shflsync_idx_p
        .type           $__internal_7_$__cuda_sm70_shflsync_idx_p,@function
        .size           $__internal_7_$__cuda_sm70_shflsync_idx_p,(.L_x_3087 - $__internal_7_$__cuda_sm70_shflsync_idx_p)
$__internal_7_$__cuda_sm70_shflsync_idx_p:
[----:B------:R-:W-:Y:S04]  /*10160*/  WARPSYNC R83 ;  /* 0x0000005300007348 */ /* 0x000fe80003800000 */
[----:B------:R1:W2:Y:S02]  /*10170*/  SHFL.IDX PT, R0, R5, R4, R0 ;  /* 0x0000000405007389 */ /* 0x0002a400000e0000 */
[----:B-1----:R-:W-:Y:S02]  /*10180*/  MOV R4, R6 ;  /* 0x0000000600047202 */ /* 0x002fe40000000f00 */
[----:B------:R-:W-:-:S04]  /*10190*/  MOV R5, 0x0 ;  /* 0x0000000000057802 */ /* 0x000fc80000000f00 */
[----:B--2---:R-:W-:Y:S05]  /*101a0*/  RET.REL.NODEC R4 `(_ZN7cutlass13device_kernelIN5flash19enable_sm80_to_sm89INS1_16FlashAttnFwdSm80INS1_25CollectiveMainloopFwdSm80ILi8ELi1ELb1EN4cute5tupleIJNS5_1CILi128EEENS7_ILi64EEENS7_ILi256EEEEEELi256ENS_10bfloat16_tEfNS_4arch4Sm80ELb1ELb0ELb0ELb0ELb0ELb0ELb1ELb0EEENS1_21CollectiveEpilogueFwdINS6_IJS8_SA_S9_EEENS6_IJNS7_ILi1EEESI_SI_EEESC_SE_Li256ELb0ELb1ELb0ELb0EEENS1_30DynamicPersistentTileSchedulerILi256ELi256ELb0ELb1ELb0EEEEEEEEEvNT_6ParamsE) ;  /* 0xfffefe5004007950 */ /* 0x004fea0003c3ffff */
.L_x_2049:
        /* <DEDUP_REMOVED lines=13> */
.L_x_3087:


//--------------------- .text._ZN7cutlass13device_kernelIN5flash19enable_sm80_to_sm89INS1_16FlashAttnFwdSm80INS1_25CollectiveMainloopFwdSm80ILi8ELi1ELb1EN4cute5tupleIJNS5_1CILi128EEENS7_ILi64EEENS7_ILi256EEEEEELi256ENS_10bfloat16_tEfNS_4arch4Sm80ELb1ELb0ELb0ELb1ELb0ELb0ELb1ELb0EEENS1_21CollectiveEpilogueFwdINS6_IJS8_SA_S9_EEENS6_IJNS7_ILi1EEESI_SI_EEESC_SE_Li256ELb1ELb1ELb0ELb0EEENS1_19SingleTileSchedulerILb1ELb0ELb1ELi128EEEEEEEEEvNT_6ParamsE --------------------------
	.section	.text._ZN7cutlass13device_kernelIN5flash19enable_sm80_to_sm89INS1_16FlashAttnFwdSm80INS1_25CollectiveMainloopFwdSm80ILi8ELi1ELb1EN4cute5tupleIJNS5_1CILi128EEENS7_ILi64EEENS7_ILi256EEEEEELi256ENS_10bfloat16_tEfNS_4arch4Sm80ELb1ELb0ELb0ELb1ELb0ELb0ELb1ELb0EEENS1_21CollectiveEpilogueFwdINS6_IJS8_SA_S9_EEENS6_IJNS7_ILi1EEESI_SI_EEESC_SE_Li256ELb1ELb1ELb0ELb0EEENS1_19SingleTileSchedulerILb1ELb0ELb1ELi128EEEEEEEEEvNT_6ParamsE,"ax",@progbits
	.sectioninfo	@"SHI_REGISTERS=255"
	.align	128
.text._ZN7cutlass13device_kernelIN5flash19enable_sm80_to_sm89INS1_16FlashAttnFwdSm80INS1_25CollectiveMainloopFwdSm80ILi8ELi1ELb1EN4cute5tupleIJNS5_1CILi128EEENS7_ILi64EEENS7_ILi256EEEEEELi256ENS_10bfloat16_tEfNS_4arch4Sm80ELb1ELb0ELb0ELb1ELb0ELb0ELb1ELb0EEENS1_21CollectiveEpilogueFwdINS6_IJS8_SA_S9_EEENS6_IJNS7_ILi1EEESI_SI_EEESC_SE_Li256ELb1ELb1ELb0ELb0EEENS1_19SingleTileSchedulerILb1ELb0ELb1ELi128EEEEEEEEEvNT_6ParamsE:
        .type           _ZN7cutlass13device_kernelIN5flash19enable_sm80_to_sm89INS1_16FlashAttnFwdSm80INS1_25CollectiveMainloopFwdSm80ILi8ELi1ELb1EN4cute5tupleIJNS5_1CILi128EEENS7_ILi64EEENS7_ILi256EEEEEELi256ENS_10bfloat16_tEfNS_4arch4Sm80ELb1ELb0ELb0ELb1ELb0ELb0ELb1ELb0EEENS1_21CollectiveEpilogueFwdINS6_IJS8_SA_S9_EEENS6_IJNS7_ILi1EEESI_SI_EEESC_SE_Li256ELb1ELb1ELb0ELb0EEENS1_19SingleTileSchedulerILb1ELb0ELb1ELi128EEEEEEEEEvNT_6ParamsE,@function
        .size           _ZN7cutlass13device_kernelIN5flash19enable_sm80_to_sm89INS1_16FlashAttnFwdSm80INS1_25CollectiveMainloopFwdSm80ILi8ELi1ELb1EN4cute5tupleIJNS5_1CILi128EEENS7_ILi64EEENS7_ILi256EEEEEELi256ENS_10bfloat16_tEfNS_4arch4Sm80ELb1ELb0ELb0ELb1ELb0ELb0ELb1ELb0EEENS1_21CollectiveEpilogueFwdINS6_IJS8_SA_S9_EEENS6_IJNS7_ILi1EEESI_SI_EEESC_SE_Li256ELb1ELb1ELb0ELb0EEENS1_19SingleTileSchedulerILb1ELb0ELb1ELi128EEEEEEEEEvNT_6ParamsE,(.L_x_3090 - _ZN7cutlass13device_kernelIN5flash19enable_sm80_to_sm89INS1_16FlashAttnFwdSm80INS1_25CollectiveMainloopFwdSm80ILi8ELi1ELb1EN4cute5tupleIJNS5_1CILi128EEENS7_ILi64EEENS7_ILi256EEEEEELi256ENS_10bfloat16_tEfNS_4arch4Sm80ELb1ELb0ELb0ELb1ELb0ELb0ELb1ELb0EEENS1_21CollectiveEpilogueFwdINS6_IJS8_SA_S9_EEENS6_IJNS7_ILi1EEESI_SI_EEESC_SE_Li256ELb1ELb1ELb0ELb0EEENS1_19SingleTileSchedulerILb1ELb0ELb1ELi128EEEEEEEEEvNT_6ParamsE)
        .other          _ZN7cutlass13device_kernelIN5flash19enable_sm80_to_sm89INS1_16FlashAttnFwdSm80INS1_25CollectiveMainloopFwdSm80ILi8ELi1ELb1EN4cute5tupleIJNS5_1CILi128EEENS7_ILi64EEENS7_ILi256EEEEEELi256ENS_10bfloat16_tEfNS_4arch4Sm80ELb1ELb0ELb0ELb1ELb0ELb0ELb1ELb0EEENS1_21CollectiveEpilogueFwdINS6_IJS8_SA_S9_EEENS6_IJNS7_ILi1EEESI_SI_EEESC_SE_Li256ELb1ELb1ELb0ELb0EEENS1_19SingleTileSchedulerILb1ELb0ELb1ELi128EEEEEEEEEvNT_6ParamsE,@"STO_CUDA_ENTRY STV_DEFAULT"
_ZN7cutlass13device_kernelIN5flash19enable_sm80_to_sm89INS1_16FlashAttnFwdSm80INS1_25CollectiveMainloopFwdSm80ILi8ELi1ELb1EN4cute5tupleIJNS5_1CILi128EEENS7_ILi64EEENS7_ILi256EEEEEELi256ENS_10bfloat16_tEfNS_4arch4Sm80ELb1ELb0ELb0ELb1ELb0ELb0ELb1ELb0EEENS1_21CollectiveEpilogueFwdINS6_IJS8_SA_S9_EEENS6_IJNS7_ILi1EEESI_SI_EEESC_SE_Li256ELb1ELb1ELb0ELb0EEENS1_19SingleTileSchedulerILb1ELb0ELb1ELi128EEEEEEEEEvNT_6ParamsE:
        /* <DEDUP_REMOVED lines=17> */
.L_x_2051:
        /* <DEDUP_REMOVED lines=8> */
.L_x_2053:
[----:B------:R-:W-:-:S04]  /*0190*/  MOV R0, c[0x0][0x54c] ;  /* 0x0001530000007a02 */ /* 0x000fc80000000f00 */
.L_x_2052:
[----:B------:R-:W-:Y:S01]  /*01a0*/  USHF.L.U32 UR6, UR6, 0x7, URZ ;  /* 0x0000000706067899 */ /* 0x000fe2000800063f */
[----:B-----5:R-:W-:-:S05]  /*01b0*/  IMAD R0, R0, c[0x0][0x548], RZ ;  /* 0x0001520000007a24 */ /* 0x020fca00078e02ff */
[----:B------:R-:W-:-:S04]  /*01c0*/  ISETP.LE.AND P0, PT, R0, UR6, PT ;  /* 0x0000000600007c0c */ /* 0x000fc8000bf03270 */
[----:B------:R-:W-:-:S05]  /*01d0*/  SEL R0, R5, 0xffffffff, !P0 ;  /* 0xffffffff05007807 */ /* 0x000fca0004000000 */
[----:B------:R2:W-:Y:S01]  /*01e0*/  STL [R1+0xcc], R0 ;  /* 0x0000cc0001007387 */ /* 0x0005e20000100800 */
[----:B------:R-:W-:Y:S05]  /*01f0*/  BRA `(.L_x_2054) ;  /* 0x0000013000007947 */ /* 0x000fea0003800000 */
.L_x_2050:
[----:B------:R-:W-:-:S04]  /*0200*/  ISETP.NE.U32.AND P0, PT, RZ, c[0x0][0x568], PT ;  /* 0x00015a00ff007a0c */ /* 0x000fc80003f05070 */
[----:B------:R-:W-:-:S13]  /*0210*/  ISETP.NE.AND.EX P0, PT, RZ, c[0x0][0x56c], PT, P0 ;  /* 0x00015b00ff007a0c */ /* 0x000fda0003f05300 */
[----:B------:R-:W-:Y:S05]  /*0220*/  @!P0 BRA `(.L_x_2055) ;  /* 0x0000002000008947 */ /* 0x000fea0003800000 */
[----:B------:R1:W5:Y:S01]  /*0230*/  LDG.E R0, [R2.64] ;  /* 0x0000001602007981 */ /* 0x000362000c1e1900 */
[----:B------:R-:W-:Y:S05]  /*0240*/  BRA `(.L_x_2056) ;  /* 0x0000009000007947 */ /* 0x000fea0003800000 */
.L_x_2055:
        /* <DEDUP_REMOVED lines=8> */
.L_x_2057:
[----:B------:R-:W-:-:S04]  /*02d0*/  MOV R0, c[0x0][0x54c] ;  /* 0x0001530000007a02 */ /* 0x000fc80000000f00 */
.L_x_2056:
[----:B------:R-:W-:Y:S01]  /*02e0*/  USHF.L.U32 UR6, UR6, 0x7, URZ ;  /* 0x0000000706067899 */ /* 0x000fe2000800063f */
[----:B-----5:R-:W-:-:S05]  /*02f0*/  IMAD R0, R0, c[0x0][0x548], RZ ;  /* 0x0001520000007a24 */ /* 0x020fca00078e02ff */
[----:B------:R-:W-:-:S04]  /*0300*/  ISETP.LE.AND P0, PT, R0, UR6, PT ;  /* 0x0000000600007c0c */ /* 0x000fc8000bf03270 */
[----:B------:R-:W-:-:S05]  /*0310*/  SEL R0, R5, 0xffffffff, !P0 ;  /* 0xffffffff05007807 */ /* 0x000fca0004000000 */
[----:B------:R2:W-:Y:S04]  /*0320*/  STL [R1+0xcc], R0 ;  /* 0x0000cc0001007387 */ /* 0x0005e80000100800 */
.L_x_2054:
        /* <DEDUP_REMOVED lines=32> */
.L_x_2058:
[----:B------:R-:W-:-:S04]  /*0530*/  ISETP.NE.U32.AND P0, PT, RZ, c[0x0][0x368], PT ;  /* 0x0000da00ff007a0c */ /* 0x000fc80003f05070 */
[----:B------:R-:W-:-:S13]  /*0540*/  ISETP.NE.AND.EX P0, PT, RZ, c[0x0][0x36c], PT, P0 ;  /* 0x0000db00ff007a0c */ /* 0x000fda0003f05300 */
[----:B------:R-:W-:Y:S05]  /*0550*/  @!P0 BRA `(.L_x_2059) ;  /* 0x0000004000008947 */ /* 0x000fea0003800000 */
[----:B------:R-:W-:-:S05]  /*0560*/  IMAD.WIDE R2, R40, R23, c[0x0][0x368] ;  /* 0x0000da0028027625 */ /* 0x000fca00078e0217 */
[----:B------:R-:W2:Y:S02]  /*0570*/  LDG.E R0, [R2.64] ;  /* 0x0000001602007981 */ /* 0x000ea4000c1e1900 */
[----:B--2---:R1:W2:Y:S02]  /*0580*/  R2UR UR10, R0 ;  /* 0x00000000000a73c2 */ /* 0x0042a400000e0000 */
[----:B-12---:R-:W-:Y:S05]  /*0590*/  BRA `(.L_x_2060) ;  /* 0x0000006000007947 */ /* 0x006fea0003800000 */
.L_x_2059:
[----:B------:R-:W-:Y:S05]  /*05a0*/  @!P3 BRA `(.L_x_2060) ;  /* 0x000000500000b947 */ /* 0x000fea0003800000 */
[----:B------:R1:W2:Y:S04]  /*05b0*/  LDG.E R0, [R2.64] ;  /* 0x0000001602007981 */ /* 0x0002a8000c1e1900 */
[----:B-1----:R-:W3:Y:S01]  /*05c0*/  LDG.E R2, [R2.64+0x4] ;  /* 0x0000041602027981 */ /* 0x002ee2000c1e1900 */
[----:B--2---:R-:W1:Y:S08]  /*05d0*/  R2UR UR10, R0 ;  /* 0x00000000000a73c2 */ /* 0x004e7000000e0000 */
[----:B---3--:R-:W1:Y:S02]  /*05e0*/  R2UR UR4, R2 ;  /* 0x00000000020473c2 */ /* 0x008e6400000e0000 */
[----:B-1----:R-:W-:-:S06]  /*05f0*/  UIADD3 UR10, -UR10, UR4, URZ ;  /* 0x000000040a0a7290 */ /* 0x002fcc000fffe13f */
.L_x_2060:
        /* <DEDUP_REMOVED lines=182> */
[----:B------:R-:W-:Y:S01]  /*1160*/  SHFL.IDX PT, R6, R18, RZ, 0x181f ;  /* 0x00181fff12067589 */ /* 0x000fe200000e0000 */
[----:B------:R-:W-:-:S02]  /*1170*/  LEA.HI.X R15, R2, c[0x0][0x164], R0, 0x1, P0 ;  /* 0x00005900020f7a11 */ /* 0x000fc400000f0c00 */
[----:B------:R-:W-:Y:S02]  /*1180*/  ISETP.GE.AND P0, PT, R14, UR4, PT ;  /* 0x000000040e007c0c */ /* 0x000fe4000bf06270 */
[----:B------:R-:W-:Y:S01]  /*1190*/  LEA.HI R0, R90, R97, RZ, 0x6 ;  /* 0x000000615a007211 */ /* 0x000fe200078f30ff */
[----:B------:R-:W1:Y:S01]  /*11a0*/  SHFL.IDX PT, R7, R15, RZ, 0x181f ;  /* 0x00181fff0f077589 */ /* 0x000e6200000e0000 */
[----:B------:R-:W-:Y:S02]  /*11b0*/  IADD3 R4, R14, 0x20, RZ ;  /* 0x000000200e047810 */ /* 0x000fe40007ffe0ff */
[----:B------:R-:W-:Y:S02]  /*11c0*/  SHF.L.U32 R0, R0, 0x3, RZ ;  /* 0x0000000300007819 */ /* 0x000fe400000006ff */
[----:B------:R-:W-:Y:S02]  /*11d0*/  IADD3 R2, R14, 0x40, RZ ;  /* 0x000000400e027810 */ /* 0x000fe40007ffe0ff */
[----:B------:R-:W-:-:S02]  /*11e0*/  LOP3.LUT R10, R5, 0xfffffe00, R0, 0xf8, !PT ;  /* 0xfffffe00050a7812 */ /* 0x000fc400078ef800 */
[----:B------:R-:W-:Y:S02]  /*11f0*/  ISETP.GE.AND P1, PT, R4, UR4, PT ;  /* 0x0000000404007c0c */ /* 0x000fe4000bf26270 */
[----:B------:R-:W-:Y:S01]  /*1200*/  @!P0 SHF.R.S32.HI R5, RZ, 0x1f, R16 ;  /* 0x0000001fff058819 */ /* 0x000fe20000011410 */
[----:B------:R-:W-:Y:S01]  /*1210*/  IMAD.SHL.U32 R95, R10, 0x2, RZ ;  /* 0x000000020a5f7824 */ /* 0x000fe200078e00ff */
[----:B------:R-:W-:Y:S02]  /*1220*/  @!P0 SHF.R.S32.HI R4, RZ, 0x1f, R17 ;  /* 0x0000001fff048819 */ /* 0x000fe40000011411 */
[----:B------:R-:W-:Y:S02]  /*1230*/  ISETP.GE.AND P6, PT, R2, UR4, PT ;  /* 0x0000000402007c0c */ /* 0x000fe4000bfc6270 */
[----:B------:R-:W-:Y:S01]  /*1240*/  @!P0 SHF.R.S32.HI R0, RZ, 0x1f, R22 ;  /* 0x0000001fff008819 */ /* 0x000fe20000011416 */
[----:B------:R-:W-:Y:S01]  /*1250*/  STL [R1+0x48], R95 ;  /* 0x0000485f01007387 */ /* 0x000fe20000100800 */
[----:B------:R-:W-:-:S02]  /*1260*/  IADD3 R14, R14, 0x60, RZ ;  /* 0x000000600e0e7810 */ /* 0x000fc40007ffe0ff */
[----:B------:R-:W-:-:S04]  /*1270*/  @!P0 LEA.HI R0, R0, R22, RZ, 0x3 ;  /* 0x0000001600008211 */ /* 0x000fc800078f18ff */
[----:B------:R-:W-:Y:S02]  /*1280*/  @!P0 LOP3.LUT R0, R0, 0xfffffff8, RZ, 0xc0, !PT ;  /* 0xfffffff800008812 */ /* 0x000fe400078ec0ff */
[--C-:B---3--:R-:W-:Y:S01]  /*1290*/  @P2 SHF.R.S32.HI R3, RZ, 0x1f, R12.reuse ;  /* 0x0000001fff032819 */ /* 0x108fe2000001140c */
[----:B------:R-:W-:Y:S01]  /*12a0*/  @P2 IMAD.MOV.U32 R2, RZ, RZ, R12 ;  /* 0x000000ffff022224 */ /* 0x000fe200078e000c */
[----:B------:R-:W-:Y:S01]  /*12b0*/  @!P0 LEA.HI R12, R5, R16, RZ, 0x3 ;  /* 0x00000010050c8211 */ /* 0x000fe200078f18ff */
[----:B------:R-:W-:Y:S01]  /*12c0*/  @!P2 IMAD.MOV.U32 R2, RZ, RZ, R40 ;  /* 0x000000ffff02a224 */ /* 0x000fe200078e0028 */
[----:B------:R-:W-:Y:S01]  /*12d0*/  @!P0 LEA.HI R5, R4, R17, RZ, 0x3 ;  /* 0x0000001104058211 */ /* 0x000fe200078f18ff */
[----:B------:R-:W-:Y:S01]  /*12e0*/  @!P2 IMAD.MOV.U32 R3, RZ, RZ, R11 ;  /* 0x000000ffff03a224 */ /* 0x000fe200078e000b */
[----:B------:R-:W2:Y:S01]  /*12f0*/  SHFL.IDX PT, R4, R18, 0x1, 0x181f ;  /* 0x00381f0012047f89 */ /* 0x000ea200000e0000 */
[----:B------:R-:W-:Y:S02]  /*1300*/  @!P0 LOP3.LUT R12, R12, 0xfffffff8, RZ, 0xc0, !PT ;  /* 0xfffffff80c0c8812 */ /* 0x000fe400078ec0ff */
[----:B------:R-:W-:-:S02]  /*1310*/  @!P0 LOP3.LUT R10, R5, 0xfffffff8, RZ, 0xc0, !PT ;  /* 0xfffffff8050a8812 */ /* 0x000fc400078ec0ff */
[----:B------:R-:W-:Y:S01]  /*1320*/  SEL R23, R2, RZ, !P3 ;  /* 0x000000ff02177207 */ /* 0x000fe20005800000 */
[----:B------:R-:W3:Y:S01]  /*1330*/  SHFL.IDX PT, R5, R15, 0x1, 0x181f ;  /* 0x00381f000f057f89 */ /* 0x000ee200000e0000 */
[----:B------:R-:W-:Y:S01]  /*1340*/  SEL R24, R3, RZ, !P3 ;  /* 0x000000ff03187207 */ /* 0x000fe20005800000 */
[--C-:B-1----:R-:W-:Y:S01]  /*1350*/  @!P0 IMAD.WIDE R12, R12, 0x2, R6.reuse ;  /* 0x000000020c0c8825 */ /* 0x102fe200078e0206 */
[----:B------:R-:W-:Y:S02]  /*1360*/  @!P0 LEA R2, P2, R8, R6, 0x1 ;  /* 0x0000000608028211 */ /* 0x000fe400078408ff */
[----:B------:R-:W-:Y:S01]  /*1370*/  ISETP.GE.AND P3, PT, R17, c[0x0][0x198], PT ;  /* 0x0000660011007a0c */ /* 0x000fe20003f66270 */
[----:B------:R-:W-:Y:S01]  /*1380*/  @!P0 IMAD.WIDE R10, R10, 0x2, R6 ;  /* 0x000000020a0a8825 */ /* 0x000fe200078e0206 */
[----:B------:R-:W-:Y:S02]  /*1390*/  @!P0 LEA.HI.X R3, R8, R7, R9, 0x1, P2 ;  /* 0x0000000708038211 */ /* 0x000fe400010f0c09 */
[----:B------:R-:W-:Y:S01]  /*13a0*/  ISETP.GE.AND P2, PT, R22, c[0x0][0x198], PT ;  /* 0x0000660016007a0c */ /* 0x000fe20003f46270 */
[----:B------:R-:W-:Y:S01]  /*13b0*/  @!P0 IMAD.WIDE R6, R0, 0x2, R6 ;  /* 0x0000000200068825 */ /* 0x000fe200078e0206 */
[----:B------:R-:W-:Y:S01]  /*13c0*/  @!P1 SHF.R.S32.HI R0, RZ, 0x1f, R22 ;  /* 0x0000001fff009819 */ /* 0x000fe20000011416 */
[----:B------:R1:W-:Y:S03]  /*13d0*/  @!P0 LDGSTS.E.BYPASS.LTC128B.128 [R95+0x100], [R2.64], !P5 ;  /* 0x00100000025f8fae */ /* 0x0003e6000e901d56 */
[----:B------:R-:W-:Y:S01]  /*13e0*/  @!P1 LEA.HI R0, R0, R22, RZ, 0x3 ;  /* 0x0000001600009211 */ /* 0x000fe200078f18ff */
[----:B------:R4:W-:Y:S03]  /*13f0*/  @!P0 LDGSTS.E.BYPASS.LTC128B.128 [R95+0x4100], [R12.64], !P4 ;  /* 0x041000000c5f8fae */ /* 0x0009e6000e101d56 */
[----:B------:R-:W-:Y:S01]  /*1400*/  @!P1 LOP3.LUT R0, R0, 0xfffffff8, RZ, 0xc0, !PT ;  /* 0xfffffff800009812 */ /* 0x000fe200078ec0ff */
[----:B------:R5:W-:Y:S04]  /*1410*/  @!P0 LDGSTS.E.BYPASS.LTC128B.128 [R95+0x8100], [R10.64], !P3 ;  /* 0x081000000a5f8fae */ /* 0x000be8000d901d56 */
[----:B------:R2:W-:Y:S01]  /*1420*/  @!P0 LDGSTS.E.BYPASS.LTC128B.128 [R95+0xc100], [R6.64], !P2 ;  /* 0x0c100000065f8fae */ /* 0x0005e2000d101d56 */
[----:B-1----:R-:W-:-:S02]  /*1430*/  @!P1 SHF.R.S32.HI R3, RZ, 0x1f, R16 ;  /* 0x0000001fff039819 */ /* 0x002fc40000011410 */
[----:B------:R-:W-:Y:S02]  /*1440*/  @!P1 SHF.R.S32.HI R2, RZ, 0x1f, R17 ;  /* 0x0000001fff029819 */ /* 0x000fe40000011411 */
[----:B------:R-:W-:Y:S02]  /*1450*/  @!P1 LEA.HI R3, R3, R16, RZ, 0x3 ;  /* 0x0000001003039211 */ /* 0x000fe400078f18ff */
[----:B-----5:R-:W-:Y:S02]  /*1460*/  @!P1 LEA.HI R10, R2, R17, RZ, 0x3 ;  /* 0x00000011020a9211 */ /* 0x020fe400078f18ff */
[----:B------:R-:W1:Y:S01]  /*1470*/  SHFL.IDX PT, R2, R18, 0x2, 0x181f ;  /* 0x00581f0012027f89 */ /* 0x000e6200000e0000 */
[----:B----4-:R-:W-:Y:S02]  /*1480*/  @!P1 LOP3.LUT R12, R3, 0xfffffff8, RZ, 0xc0, !PT ;  /* 0xfffffff8030c9812 */ /* 0x010fe400078ec0ff */
[----:B--2---:R-:W-:Y:S01]  /*1490*/  @!P1 LEA R6, P0, R8, R4, 0x1 ;  /* 0x0000000408069211 */ /* 0x004fe200078008ff */
[----:B------:R-:W2:Y:S01]  /*14a0*/  SHFL.IDX PT, R3, R15, 0x2, 0x181f ;  /* 0x00581f000f037f89 */ /* 0x000ea200000e0000 */
[----:B------:R-:W-:Y:S01]  /*14b0*/  @!P1 LOP3.LUT R10, R10, 0xfffffff8, RZ, 0xc0, !PT ;  /* 0xfffffff80a0a9812 */ /* 0x000fe200078ec0ff */
[----:B---3--:R-:W-:Y:S01]  /*14c0*/  @!P1 IMAD.WIDE R12, R12, 0x2, R4 ;  /* 0x000000020c0c9825 */ /* 0x008fe200078e0204 */
        /* <DEDUP_REMOVED lines=78> */
[----:B------:R-:W-:Y:S02]  /*19b0*/  IMAD.IADD R105, R29, 0x1, R0 ;  /* 0x000000011d697824 */ /* 0x000fe400078e0200 */
[----:B------:R-:W-:Y:S02]  /*19c0*/  IMAD R0, R13, c[0x0][0x208], RZ ;  /* 0x000082000d007a24 */ /* 0x000fe400078e02ff */
[----:B------:R-:W-:Y:S01]  /*19d0*/  IMAD.WIDE.U32 R2, R91, UR9, R104 ;  /* 0x000000095b027c25 */ /* 0x000fe2000f8e0068 */
[----:B------:R-:W-:Y:S03]  /*19e0*/  STL.64 [R1+0x70], R104 ;  /* 0x0000706801007387 */ /* 0x000fe60000100a00 */
[----:B------:R-:W-:Y:S01]  /*19f0*/  IMAD.IADD R10, R97, 0x1, -R10 ;  /* 0x00000001610a7824 */ /* 0x000fe200078e0a0a */
[----:B------:R-:W-:Y:S01]  /*1a00*/  IADD3 R3, R3, UR5, RZ ;  /* 0x0000000503037c10 */ /* 0x000fe2000fffe0ff */
[----:B------:R-:W-:Y:S01]  /*1a10*/  IMAD R11, R26, c[0x0][0x214], R11 ;  /* 0x000085001a0b7a24 */ /* 0x000fe200078e020b */
[----:B------:R-:W-:Y:S01]  /*1a20*/  ULDC.64 UR4, c[0x0][0x208] ;  /* 0x0000820000047ab9 */ /* 0x000fe20000000a00 */
[C---:B-1----:R-:W-:Y:S01]  /*1a30*/  IMAD R6, R18.reuse, c[0x0][0x20c], R0 ;  /* 0x0000830012067a24 */ /* 0x042fe200078e0200 */
[----:B------:R-:W-:Y:S01]  /*1a40*/  SHF.L.U32 R7, R19, 0x3, RZ ;  /* 0x0000000313077819 */ /* 0x000fe200000006ff */
[----:B------:R-:W-:Y:S01]  /*1a50*/  IMAD.SHL.U32 R0, R21, 0x40, RZ ;  /* 0x0000004015007824 */ /* 0x000fe200078e00ff */
[----:B------:R-:W-:Y:S01]  /*1a60*/  UIMAD.WIDE.U32 UR20, UR9, UR4, URZ ;  /* 0x00000004091472a5 */ /* 0x000fe2000f8e003f */
[----:B--2---:R-:W-:Y:S01]  /*1a70*/  IMAD.WIDE.U32 R4, R18, c[0x0][0x208], R8 ;  /* 0x0000820012047a25 */ /* 0x004fe200078e0008 */
[----:B------:R-:W-:Y:S01]  /*1a80*/  @P6 LEA R8, P0, R2, c[0x0][0x1c8], 0x1 ;  /* 0x0000720002086a11 */ /* 0x000fe200078008ff */
[----:B------:R-:W-:Y:S01]  /*1a90*/  UIMAD UR11, UR11, UR4, URZ ;  /* 0x000000040b0b72a4 */ /* 0x000fe2000f8e023f */
[----:B------:R-:W-:Y:S01]  /*1aa0*/  LOP3.LUT R0, R0, 0x1c0, RZ, 0xc0, !PT ;  /* 0x000001c000007812 */ /* 0x000fe200078ec0ff */
[----:B------:R-:W-:Y:S01]  /*1ab0*/  IMAD.IADD R5, R5, 0x1, R6 ;  /* 0x0000000105057824 */ /* 0x000fe200078e0206 */
[C---:B------:R-:W-:Y:S01]  /*1ac0*/  @P6 LEA.HI.X R9, R2.reuse, c[0x0][0x1cc], R3, 0x1, P0 ;  /* 0x0000730002096a11 */ /* 0x040fe200000f0c03 */
[----:B------:R-:W-:Y:S01]  /*1ad0*/  UIMAD UR11, UR9, UR5, UR11 ;  /* 0x00000005090b72a4 */ /* 0x000fe2000f8e020b */
[----:B------:R-:W-:Y:S01]  /*1ae0*/  @P1 IADD3 R2, P0, R2, UR16, RZ ;  /* 0x0000001002021c10 */ /* 0x000fe2000ff1e0ff */
[----:B------:R-:W-:Y:S01]  /*1af0*/  USHF.L.U32 UR13, UR4, 0x6, URZ ;  /* 0x00000006040d7899 */ /* 0x000fe2000800063f */
[----:B------:R-:W-:Y:S01]  /*1b00*/  LOP3.LUT R7, R0, 0x8, R7, 0xf8, !PT ;  /* 0x0000000800077812 */ /* 0x000fe200078ef807 */
[----:B------:R1:W-:Y:S01]  /*1b10*/  @P6 LDGSTS.E.BYPASS.LTC128B.128 [R95+0x10100], [R8.64], !P5 ;  /* 0x10100000085f6fae */ /* 0x0003e2000e901d56 */
[----:B------:R-:W-:Y:S01]  /*1b20*/  SHF.R.U32.HI R0, RZ, 0x3, R0 ;  /* 0x00000003ff007819 */ /* 0x000fe20000011600 */
[----:B------:R-:W-:Y:S01]  /*1b30*/  UIADD3 UR11, UR21, UR11, URZ ;  /* 0x0000000b150b7290 */ /* 0x000fe2000fffe03f */
[----:B------:R-:W-:Y:S01]  /*1b40*/  @P1 IADD3.X R3, R3, UR15, RZ, P0, !PT ;  /* 0x0000000f03031c10 */ /* 0x000fe200087fe4ff */
[----:B------:R1:W-:Y:S01]  /*1b50*/  @P6 LDGSTS.E.BYPASS.LTC128B.128 [R95+0x12100], [R8.64+0x80], !P4 ;  /* 0x12100080085f6fae */ /* 0x0003e2000e101d56 */
[C---:B------:R-:W-:Y:S01]  /*1b60*/  @P1 LEA R6, P0, R2.reuse, c[0x0][0x1c8], 0x1 ;  /* 0x0000720002061a11 */ /* 0x040fe200078008ff */
[----:B------:R-:W-:Y:S01]  /*1b70*/  USHF.L.U64.HI UR12, UR4, UR12, UR5 ;  /* 0x0000000c040c7299 */ /* 0x000fe20008010205 */
[----:B------:R-:W-:Y:S01]  /*1b80*/  LOP3.LUT R0, R7, R0, RZ, 0x3c, !PT ;  /* 0x0000000007007212 */ /* 0x000fe200078e3cff */
[----:B------:R1:W-:Y:S01]  /*1b90*/  @P6 LDGSTS.E.BYPASS.LTC128B.128 [R95+0x14100], [R8.64+0x100], !P3 ;  /* 0x14100100085f6fae */ /* 0x0003e2000d901d56 */
[----:B------:R-:W-:Y:S01]  /*1ba0*/  @P1 LEA.HI.X R7, R2, c[0x0][0x1cc], R3, 0x1, P0 ;  /* 0x0000730002071a11 */ /* 0x000fe200000f0c03 */
[----:B------:R-:W-:Y:S01]  /*1bb0*/  IMAD.U32 R13, RZ, RZ, UR11 ;  /* 0x0000000bff0d7e24 */ /* 0x000fe2000f8e00ff */
[----:B------:R-:W-:Y:S01]  /*1bc0*/  SHF.R.S32.HI R2, RZ, 0x1f, R10 ;  /* 0x0000001fff027819 */ /* 0x000fe2000001140a */
[----:B------:R-:W-:Y:S01]  /*1bd0*/  IMAD R0, R12, 0x200, R0 ;  /* 0x000002000c007824 */ /* 0x000fe200078e0200 */
[----:B------:R-:W-:Y:S01]  /*1be0*/  LOP3.LUT P0, RZ, R21, 0x2, RZ, 0xc0, !PT ;  /* 0x0000000215ff7812 */ /* 0x000fe2000780c0ff */
[----:B------:R1:W-:Y:S01]  /*1bf0*/  @P6 LDGSTS.E.BYPASS.LTC128B.128 [R95+0x16100], [R8.64+0x180], !P2 ;  /* 0x16100180085f6fae */ /* 0x0003e2000d101d56 */
[----:B------:R-:W-:Y:S01]  /*1c00*/  LEA.HI R14, R2, R10, RZ, 0x3 ;  /* 0x0000000a020e7211 */ /* 0x000fe200078f18ff */
[----:B------:R-:W-:Y:S01]  /*1c10*/  IMAD.SHL.U32 R248, R0, 0x2, RZ ;  /* 0x0000000200f87824 */ /* 0x000fe200078e00ff */
[----:B------:R-:W-:Y:S01]  /*1c20*/  UIMAD UR11, UR9, -0x40, UR10 ;  /* 0xffffffc0090b78a4 */ /* 0x000fe2000f8e020a */
[----:B------:R2:W-:Y:S01]  /*1c30*/  @P1 LDGSTS.E.BYPASS.LTC128B.128 [R95+0x11100], [R6.64], !P5 ;  /* 0x11100000065f1fae */ /* 0x0005e2000e901d56 */
        /* <DEDUP_REMOVED lines=11> */
[----:B------:R2:W-:Y:S01]  /*1cf0*/  @P1 LDGSTS.E.BYPASS.LTC128B.128 [R95+0x17100], [R6.64+0x180], !P2 ;  /* 0x17100180065f1fae */ /* 0x0005e2000d101d56 */
[C---:B------:R-:W-:Y:S01]  /*1d00*/  IMAD R4, R23.reuse, c[0x0][0x21c], R0 ;  /* 0x0000870017047a24 */ /* 0x040fe200078e0200 */
[----:B------:R-:W-:Y:S01]  /*1d10*/  SEL R11, RZ, 0x4, P3 ;  /* 0x00000004ff0b7807 */ /* 0x000fe20001800000 */
[C---:B------:R-:W-:Y:S01]  /*1d20*/  IMAD.SHL.U32 R0, R10.reuse, 0x40, RZ ;  /* 0x000000400a007824 */ /* 0x040fe200078e00ff */
[----:B------:R-:W0:Y:S01]  /*1d30*/  LDGDEPBAR ;  /* 0x00000000000079af */ /* 0x000e220000000000 */
[----:B---3--:R-:W-:Y:S01]  /*1d40*/  IMAD.WIDE.U32 R28, R23, c[0x0][0x218], R2 ;  /* 0x00008600171c7a25 */ /* 0x008fe200078e0002 */
[----:B------:R-:W-:Y:S01]  /*1d50*/  LOP3.LUT P1, RZ, R10, 0x2, RZ, 0xc0, !PT ;  /* 0x000000020aff7812 */ /* 0x000fe2000782c0ff */
[----:B------:R-:W-:Y:S01]  /*1d60*/  UMOV UR4, 0xffffffc0 ;  /* 0xffffffc000047882 */ /* 0x000fe20000000000 */
[----:B------:R-:W-:Y:S01]  /*1d70*/  LOP3.LUT R0, R0, 0x1c0, RZ, 0xc0, !PT ;  /* 0x000001c000007812 */ /* 0x000fe200078ec0ff */
[----:B------:R-:W-:Y:S01]  /*1d80*/  IMAD.U32 R3, RZ, RZ, UR21 ;  /* 0x00000015ff037e24 */ /* 0x000fe2000f8e00ff */
[----:B------:R-:W-:Y:S01]  /*1d90*/  IADD3 R17, R29, R4, RZ ;  /* 0x000000041d117210 */ /* 0x000fe20007ffe0ff */
[----:B------:R-:W-:Y:S01]  /*1da0*/  IMAD.SHL.U32 R3, R12, 0x8, RZ ;  /* 0x000000080c037824 */ /* 0x000fe200078e00ff */
[----:B------:R-:W-:Y:S01]  /*1db0*/  SEL R12, RZ, 0x2, P4 ;  /* 0x00000002ff0c7807 */ /* 0x000fe20002000000 */
[----:B------:R-:W-:Y:S01]  /*1dc0*/  IMAD.U32 R2, RZ, RZ, UR20 ;  /* 0x00000014ff027e24 */ /* 0x000fe2000f8e00ff */
[----:B------:R-:W-:Y:S01]  /*1dd0*/  LOP3.LUT P6, RZ, R10, 0x4, RZ, 0xc0, !PT ;  /* 0x000000040aff7812 */ /* 0x000fe200078cc0ff */
[----:B------:R-:W-:Y:S01]  /*1de0*/  STL [R1+0x8], R94 ;  /* 0x0000085e01007387 */ /* 0x000fe20000100800 */
[----:B------:R-:W-:Y:S01]  /*1df0*/  LOP3.LUT R3, R0, 0x8, R3, 0xf8, !PT ;  /* 0x0000000800037812 */ /* 0x000fe200078ef803 */
[----:B------:R-:W-:Y:S01]  /*1e00*/  UIMAD UR4, UR9, UR4, 0x1 ;  /* 0x00000001090474a4 */ /* 0x000fe2000f8e0204 */
[----:B------:R-:W-:Y:S01]  /*1e10*/  SHF.R.U32.HI R0, RZ, 0x3, R0 ;  /* 0x00000003ff007819 */ /* 0x000fe20000011600 */
[----:B------:R-:W-:Y:S01]  /*1e20*/  STL.64 [R1+0xb8], R28 ;  /* 0x0000b81c01007387 */ /* 0x000fe20000100a00 */
[----:B------:R-:W-:-:S02]  /*1e30*/  IADD3 R11, R11, R12, R5 ;  /* 0x0000000c0b0b7210 */ /* 0x000fc40007ffe005 */
[----:B------:R-:W-:Y:S01]  /*1e40*/  LOP3.LUT R5, R3, R0, RZ, 0x3c, !PT ;  /* 0x0000000003057212 */ /* 0x000fe200078e3cff */
[----:B------:R-:W-:Y:S01]  /*1e50*/  IMAD.SHL.U32 R3, R14, 0x40, RZ ;  /* 0x000000400e037824 */ /* 0x000fe200078e00ff */
[C---:B------:R-:W-:Y:S01]  /*1e60*/  LEA R4, P0, R2.reuse, R28, 0x6 ;  /* 0x0000001c02047211 */ /* 0x040fe200078030ff */
[----:B------:R-:W-:Y:S01]  /*1e70*/  STL [R1+0x94], R17 ;  /* 0x0000941101007387 */ /* 0x000fe20000100800 */
[----:B------:R-:W-:Y:S02]  /*1e80*/  SEL R0, RZ, 0x8, P2 ;  /* 0x00000008ff007807 */ /* 0x000fe40001000000 */
[----:B------:R-:W-:Y:S01]  /*1e90*/  LEA.HI.X R2, R2, R17, R13, 0x6, P0 ;  /* 0x0000001102027211 */ /* 0x000fe200000f340d */
[----:B------:R-:W-:-:S04]  /*1ea0*/  DEPBAR.LE SB0, 0x1 ;  /* 0x000080400000791a */ /* 0x000fc80000000000 */
[----:B------:R-:W-:Y:S01]  /*1eb0*/  BAR.SYNC.DEFER_BLOCKING 0x0 ;  /* 0x0000000000007b1d */ /* 0x000fe20000010000 */
[C---:B--2---:R-:W-:Y:S01]  /*1ec0*/  LEA R6, P0, R4.reuse, c[0x0][0x1f8], 0x1 ;  /* 0x00007e0004067a11 */ /* 0x044fe200078008ff */
[----:B------:R-:W-:Y:S01]  /*1ed0*/  IMAD.IADD R11, R11, 0x1, R0 ;  /* 0x000000010b0b7824 */ /* 0x000fe200078e0200 */
[----:B------:R-:W-:Y:S01]  /*1ee0*/  LOP3.LUT R3, R5, 0xfffffe00, R3, 0xf8, !PT ;  /* 0xfffffe0005037812 */ /* 0x000fe200078ef803 */
[----:B------:R-:W-:Y:S01]  /*1ef0*/  IMAD.MOV.U32 R0, RZ, RZ, 0x20 ;  /* 0x00000020ff007424 */ /* 0x000fe200078e00ff */
[----:B------:R-:W-:Y:S01]  /*1f00*/  LEA.HI.X R7, R4, c[0x0][0x1fc], R2, 0x1, P0 ;  /* 0x00007f0004077a11 */ /* 0x000fe200000f0c02 */
[----:B------:R-:W-:Y:S01]  /*1f10*/  IMAD.MOV.U32 R4, RZ, RZ, 0x10 ;  /* 0x00000010ff047424 */ /* 0x000fe200078e00ff */
[----:B------:R-:W-:Y:S01]  /*1f20*/  IADD3 R5, -R19, UR11, RZ ;  /* 0x0000000b13057c10 */ /* 0x000fe2000fffe1ff */
[----:B------:R-:W-:Y:S01]  /*1f30*/  IMAD R232, R88, 0x400, R3 ;  /* 0x0000040058e87824 */ /* 0x000fe200078e0203 */
[----:B------:R-:W-:Y:S01]  /*1f40*/  SEL R0, R0, 0xffffffe0, !P6 ;  /* 0xffffffe000007807 */ /* 0x000fe20007000000 */
[----:B------:R-:W-:Y:S01]  /*1f50*/  IMAD.MOV.U32 R2, RZ, RZ, 0x40 ;  /* 0x00000040ff027424 */ /* 0x000fe200078e00ff */
[----:B------:R-:W-:Y:S01]  /*1f60*/  SEL R4, R4, 0xfffffff0, !P1 ;  /* 0xfffffff004047807 */ /* 0x000fe20004800000 */
[----:B------:R-:W-:Y:S01]  /*1f70*/  IMAD.SHL.U32 R249, R3, 0x2, RZ ;  /* 0x0000000203f97824 */ /* 0x000fe200078e00ff */
[C---:B------:R-:W-:Y:S01]  /*1f80*/  LEA R240, R232.reuse, 0x100, 0x1 ;  /* 0x00000100e8f07811 */ /* 0x040fe200078e08ff */
[----:B------:R-:W-:Y:S01]  /*1f90*/  IMAD.SHL.U32 R232, R232, 0x2, RZ ;  /* 0x00000002e8e87824 */ /* 0x000fe200078e00ff */
[----:B-1----:R-:W-:Y:S01]  /*1fa0*/  IADD3 R8, P0, R6, UR13, RZ ;  /* 0x0000000d06087c10 */ /* 0x002fe2000ff1e0ff */
[C-C-:B------:R-:W-:Y:S01]  /*1fb0*/  IMAD R250, R4.reuse, 0x2, R249.reuse ;  /* 0x0000000204fa7824 */ /* 0x140fe200078e02f9 */
[----:B------:R-:W-:Y:S01]  /*1fc0*/  LOP3.LUT P6, RZ, R11, 0x2, RZ, 0xc0, !PT ;  /* 0x000000020bff7812 */ /* 0x000fe200078cc0ff */
[--C-:B------:R-:W-:Y:S01]  /*1fd0*/  IMAD R236, R4, 0x2, R240.reuse ;  /* 0x0000000204ec7824 */ /* 0x100fe200078e02f0 */
[----:B------:R-:W-:Y:S01]  /*1fe0*/  ISETP.LT.OR P1, PT, R5, 0x1, P5 ;  /* 0x000000010500780c */ /* 0x000fe20002f21670 */
[C---:B------:R-:W-:Y:S01]  /*1ff0*/  IMAD R240, R0.reuse, 0x2, R240 ;  /* 0x0000000200f07824 */ /* 0x040fe200078e02f0 */
[----:B------:R-:W-:Y:S01]  /*2000*/  IADD3.X R9, R7, UR12, RZ, P0, !PT ;  /* 0x0000000c07097c10 */ /* 0x000fe200087fe4ff */
[C---:B------:R-:W-:Y:S01]  /*2010*/  IMAD R244, R0.reuse, 0x2, R236 ;  /* 0x0000000200f47824 */ /* 0x040fe200078e02ec */
[C---:B------:R-:W-:Y:S01]  /*2020*/  ISETP.LT.OR P0, PT, R5.reuse, 0x1, !P6 ;  /* 0x000000010500780c */ /* 0x040fe20007701670 */
[----:B------:R-:W-:Y:S01]  /*2030*/  LDSM.16.M88.4 R168, [R232+0x100] ;  /* 0x00010000e8a8783b */ /* 0x000fe20000000200 */
[----:B------:R-:W-:Y:S01]  /*2040*/  P2R R12, PR, RZ, 0x10 ;  /* 0x00000010ff0c7803 */ /* 0x000fe20000000000 */
[C---:B------:R-:W-:Y:S01]  /*2050*/  IMAD R124, R0.reuse, 0x2, R249 ;  /* 0x00000002007c7824 */ /* 0x040fe200078e02f9 */
[----:B------:R-:W-:Y:S01]  /*2060*/  ISETP.LT.OR P6, PT, R5, 0x21, !P6 ;  /* 0x000000210500780c */ /* 0x000fe200077c1670 */
[----:B------:R-:W-:Y:S01]  /*2070*/  LDSM.16.M88.4 R200, [R232+0x4100] ;  /* 0x00410000e8c8783b */ /* 0x000fe20000000200 */
[----:B------:R-:W-:-:S03]  /*2080*/  IMAD R252, R0, 0x2, R250 ;  /* 0x0000000200fc7824 */ /* 0x000fc600078e02fa */
[----:B------:R-:W-:Y:S04]  /*2090*/  LDSM.16.M88.4 R216, [R232+0x8100] ;  /* 0x00810000e8d8783b */ /* 0x000fe80000000200 */
        /* <DEDUP_REMOVED lines=18> */
[----:B------:R-:W1:Y:S04]  /*21c0*/  LDSM.16.M88.4 R28, [R248+0x11100] ;  /* 0x01110000f81c783b */ /* 0x000e680000000200 */
[----:B------:R-:W2:Y:S04]  /*21d0*/  LDSM.16.M88.4 R36, [R248+0x11900] ;  /* 0x01190000f824783b */ /* 0x000ea80000000200 */
[----:B------:R-:W-:Y:S04]  /*21e0*/  LDSM.16.M88.4 R44, [R94] ;  /* 0x000000005e2c783b */ /* 0x000fe80000000200 */
[----:B------:R-:W3:Y:S04]  /*21f0*/  LDSM.16.M88.4 R56, [R94+0x800] ;  /* 0x000800005e38783b */ /* 0x000ee80000000200 */
[----:B------:R-:W4:Y:S04]  /*2200*/  LDSM.16.M88.4 R64, [R94+0x1000] ;  /* 0x001000005e40783b */ /* 0x000f280000000200 */
[----:B------:R-:W5:Y:S04]  /*2210*/  LDSM.16.M88.4 R72, [R94+0x1800] ;  /* 0x001800005e48783b */ /* 0x000f680000000200 */
        /* <DEDUP_REMOVED lines=10> */
[----:B------:R-:W-:-:S04]  /*22c0*/  LOP3.LUT P0, RZ, R21, 0x4, RZ, 0xc0, !PT ;  /* 0x0000000415ff7812 */ /* 0x000fc8000780c0ff */
[----:B------:R-:W-:Y:S01]  /*22d0*/  SEL R2, R2, 0xffffffc0, !P0 ;  /* 0xffffffc002027807 */ /* 0x000fe20004000000 */
[C---:B------:R-:W-:Y:S01]  /*22e0*/  HMMA.16816.F32.BF16 R20, R168.reuse, R24, RZ ;  /* 0x00000018a814723c */ /* 0x040fe200000418ff */
[----:B------:R-:W-:Y:S02]  /*22f0*/  LOP3.LUT P0, RZ, R11, 0x8, RZ, 0xc0, !PT ;  /* 0x000000080bff7812 */ /* 0x000fe4000780c0ff */
[----:B------:R-:W-:Y:S01]  /*2300*/  IADD3 R251, R2, R94, RZ ;  /* 0x0000005e02fb7210 */ /* 0x000fe20007ffe0ff */
[----:B------:R-:W-:Y:S01]  /*2310*/  IMAD.IADD R92, R248, 0x1, R2 ;  /* 0x00000001f85c7824 */ /* 0x000fe200078e0202 */
[C---:B------:R-:W-:Y:S02]  /*2320*/  ISETP.LT.OR P4, PT, R5.reuse, 0x1, !P0 ;  /* 0x000000010500780c */ /* 0x040fe40004781670 */
[----:B------:R-:W-:Y:S01]  /*2330*/  ISETP.LT.OR P0, PT, R5, 0x21, !P0 ;  /* 0x000000210500780c */ /* 0x000fe20004701670 */
[----:B------:R-:W-:Y:S01]  /*2340*/  HMMA.16816.F32.BF16 R24, R168, R26, RZ ;  /* 0x0000001aa818723c */ /* 0x000fe200000418ff */
[----:B------:R-:W-:Y:S01]  /*2350*/  LOP3.LUT R2, R89, 0xffffffe0, RZ, 0xc0, !PT ;  /* 0xffffffe059027812 */ /* 0x000fe200078ec0ff */
[----:B------:R-:W-:Y:S04]  /*2360*/  STL [R1+0x4], R92 ;  /* 0x0000045c01007387 */ /* 0x000fe80000100800 */
[----:B------:R-:W-:-:S02]  /*2370*/  IMAD.IADD R2, R97, 0x1, -R2 ;  /* 0x0000000161027824 */ /* 0x000fc400078e0a02 */
[----:B------:R-:W-:Y:S02]  /*2380*/  HMMA.16816.F32.BF16 R40, R168, R30, RZ ;  /* 0x0000001ea828723c */ /* 0x000fe400000418ff */
[----:B------:R1:W-:Y:S01]  /*2390*/  LDGSTS.E.BYPASS.LTC128B.128 [R95+0x6100], [R6.64+0x180], !P4 ;  /* 0x06100180065f7fae */ /* 0x0003e2000e101d56 */
[----:B------:R-:W-:Y:S02]  /*23a0*/  ISETP.LT.OR P4, PT, R5, 0x21, P5 ;  /* 0x000000210500780c */ /* 0x000fe40002f81670 */
[----:B------:R-:W-:-:S03]  /*23b0*/  LEA.HI R5, R90, R97, RZ, 0x2 ;  /* 0x000000615a057211 */ /* 0x000fc600078f10ff */
[----:B--2---:R-:W-:Y:S01]  /*23c0*/  HMMA.16816.F32.BF16 R48, R168, R36, RZ ;  /* 0x00000024a830723c */ /* 0x004fe200000418ff */
[----:B------:R-:W-:-:S05]  /*23d0*/  LOP3.LUT R5, R5, 0xfffffffc, RZ, 0xc0, !PT ;  /* 0xfffffffc05057812 */ /* 0x000fca00078ec0ff */
[----:B------:R-:W-:Y:S02]  /*23e0*/  IMAD.IADD R5, R97, 0x1, -R5 ;  /* 0x0000000161057824 */ /* 0x000fe400078e0a05 */
[----:B------:R2:W-:Y:S01]  /*23f0*/  LDGSTS.E.BYPASS.LTC128B.128 [R95+0x1100], [R8.64], !P4 ;  /* 0x01100000085f7fae */ /* 0x0005e2000e101d56 */
[----:B------:R-:W-:Y:S01]  /*2400*/  ISETP.NE.AND P4, PT, R12, RZ, PT ;  /* 0x000000ff0c00720c */ /* 0x000fe20003f85270 */
[C---:B------:R-:W-:Y:S02]  /*2410*/  HMMA.16816.F32.BF16 R52, R168.reuse, R38, RZ ;  /* 0x00000026a834723c */ /* 0x040fe400000418ff */
[----:B------:R2:W-:Y:S04]  /*2420*/  LDGSTS.E.BYPASS.LTC128B.128 [R95+0x3100], [R8.64+0x80], !P6 ;  /* 0x03100080085f7fae */ /* 0x0005e8000f101d56 */
[----:B------:R2:W-:Y:S01]  /*2430*/  LDGSTS.E.BYPASS.LTC128B.128 [R95+0x5100], [R8.64+0x100], !P1 ;  /* 0x05100100085f7fae */ /* 0x0005e2000c901d56 */
[----:B------:R-:W-:Y:S01]  /*2440*/  PLOP3.LUT P1, PT, PT, PT, UP1, 0x80, 0x0 ;  /* 0x000000000000781c */ /* 0x000fe20003f2f018 */
[----:B------:R-:W-:Y:S02]  /*2450*/  HMMA.16816.F32.BF16 R12, R168, R16, RZ ;  /* 0x00000010a80c723c */ /* 0x000fe400000418ff */
[----:B------:R2:W-:Y:S01]  /*2460*/  LDGSTS.E.BYPASS.LTC128B.128 [R95+0x7100], [R8.64+0x180], !P0 ;  /* 0x07100180085f7fae */ /* 0x0005e2000c101d56 */
[----:B-1----:R-:W-:-:S02]  /*2470*/  SHF.R.S32.HI R6, RZ, 0x1f, R88 ;  /* 0x0000001fff067819 */ /* 0x002fc40000011458 */
[----:B------:R-:W-:Y:S01]  /*2480*/  LEA.HI R7, R5, R5, RZ, 0x1 ;  /* 0x0000000505077211 */ /* 0x000fe200078f08ff */
[----:B------:R-:W1:Y:S01]  /*2490*/  LDSM.16.M88.4 R68, [R92+0x10100] ;  /* 0x010100005c44783b */ /* 0x000e620000000200 */
[----:B------:R-:W-:Y:S01]  /*24a0*/  LEA.HI R6, R6, R88, RZ, 0x3 ;  /* 0x0000005806067211 */ /* 0x000fe200078f18ff */
[----:B------:R-:W-:Y:S01]  /*24b0*/  HMMA.16816.F32.BF16 R16, R168, R18, RZ ;  /* 0x00000012a810723c */ /* 0x000fe200000418ff */
[----:B------:R-:W-:Y:S01]  /*24c0*/  LOP3.LUT R7, R7, 0x1ffffffe, RZ, 0xc0, !PT ;  /* 0x1ffffffe07077812 */ /* 0x000fe200078ec0ff */
[----:B------:R-:W1:Y:S01]  /*24d0*/  LDSM.16.M88.4 R60, [R92+0x10900] ;  /* 0x010900005c3c783b */ /* 0x000e620000000200 */
[----:B------:R-:W-:-:S03]  /*24e0*/  PLOP3.LUT P0, PT, PT, PT, UP1, 0x80, 0x0 ;  /* 0x000000000000781c */ /* 0x000fc60003f0f018 */
[----:B------:R-:W1:Y:S01]  /*24f0*/  LDSM.16.M88.4 R76, [R92+0x11100] ;  /* 0x011100005c4c783b */ /* 0x000e620000000200 */
[----:B------:R-:W-:Y:S01]  /*2500*/  IMAD.IADD R7, R5, 0x1, -R7 ;  /* 0x0000000105077824 */ /* 0x000fe200078e0a07 */
[C---:B---3--:R-:W-:Y:S02]  /*2510*/  HMMA.16816.F32.BF16 R20, R172.reuse, R56, R20 ;  /* 0x00000038ac14723c */ /* 0x048fe40000041814 */
[----:B------:R-:W3:Y:S04]  /*2520*/  LDSM.16.M88.4 R80, [R92+0x11900] ;  /* 0x011900005c50783b */ /* 0x000ee80000000200 */
[----:B------:R-:W1:Y:S02]  /*2530*/  LDSM.16.M88.4 R84, [R251] ;  /* 0x00000000fb54783b */ /* 0x000e640000000200 */
[C---:B------:R-:W-:Y:S02]  /*2540*/  HMMA.16816.F32.BF16 R24, R172.reuse, R58, R24 ;  /* 0x0000003aac18723c */ /* 0x040fe40000041818 */
[----:B------:R-:W-:Y:S04]  /*2550*/  LDSM.16.M88.4 R56, [R248+0x13100] ;  /* 0x01310000f838783b */ /* 0x000fe80000000200 */
[----:B------:R-:W0:Y:S02]  /*2560*/  LDGDEPBAR ;  /* 0x00000000000079af */ /* 0x000e240000000000 */
[C---:B--2---:R-:W-:Y:S02]  /*2570*/  HMMA.16816.F32.BF16 R8, R172.reuse, R44, R12 ;  /* 0x0000002cac08723c */ /* 0x044fe4000004180c */
[----:B------:R-:W2:Y:S06]  /*2580*/  LDSM.16.M88.4 R12, [R251+0x800] ;  /* 0x00080000fb0c783b */ /* 0x000eac0000000200 */
[C---:B------:R-:W-:Y:S01]  /*2590*/  HMMA.16816.F32.BF16 R16, R172.reuse, R46, R16 ;  /* 0x0000002eac10723c */ /* 0x040fe20000041810 */
[----:B------:R-:W-:Y:S07]  /*25a0*/  LDSM.16.M88.4 R44, [R248+0x12900] ;  /* 0x01290000f82c783b */ /* 0x000fee0000000200 */
[C---:B----4-:R-:W-:Y:S08]  /*25b0*/  HMMA.16816.F32.BF16 R28, R172.reuse, R64, R32 ;  /* 0x00000040ac1c723c */ /* 0x050ff00000041820 */
[C---:B------:R-:W-:Y:S01]  /*25c0*/  HMMA.16816.F32.BF16 R32, R172.reuse, R66, R40 ;  /* 0x00000042ac20723c */ /* 0x040fe20000041828 */
[----:B------:R-:W-:Y:S07]  /*25d0*/  LDSM.16.M88.4 R64, [R248+0x13900] ;  /* 0x01390000f840783b */ /* 0x000fee0000000200 */
[C---:B-----5:R-:W-:Y:S01]  /*25e0*/  HMMA.16816.F32.BF16 R36, R172.reuse, R72, R48 ;  /* 0x00000048ac24723c */ /* 0x060fe20000041830 */
[----:B------:R-:W4:Y:S07]  /*25f0*/  LDSM.16.M88.4 R48, [R251+0x1000] ;  /* 0x00100000fb30783b */ /* 0x000f2e0000000200 */
[----:B------:R-:W-:Y:S01]  /*2600*/  HMMA.16816.F32.BF16 R40, R172, R74, R52 ;  /* 0x0000004aac28723c */ /* 0x000fe20000041834 */
[----:B------:R-:W5:Y:S04]  /*2610*/  LDSM.16.M88.4 R52, [R251+0x1800] ;  /* 0x00180000fb34783b */ /* 0x000f680000000200 */
        /* <DEDUP_REMOVED lines=9> */
[----:B------:R-:W1:Y:S07]  /*26b0*/  LDSM.16.M88.4 R76, [R94+0x2000] ;  /* 0x002000005e4c783b */ /* 0x000e6e0000000200 */
[C---:B---3--:R-:W-:Y:S08]  /*26c0*/  HMMA.16816.F32.BF16 R36, R192.reuse, R80, R36 ;  /* 0x00000050c024723c */ /* 0x048ff00000041824 */
[----:B------:R-:W-:Y:S01]  /*26d0*/  HMMA.16816.F32.BF16 R40, R192, R82, R40 ;  /* 0x00000052c028723c */ /* 0x000fe20000041828 */
[----:B------:R-:W-:Y:S07]  /*26e0*/  LDSM.16.M88.4 R80, [R251+0x2000] ;  /* 0x00200000fb50783b */ /* 0x000fee0000000200 */
[C---:B------:R-:W-:Y:S08]  /*26f0*/  HMMA.16816.F32.BF16 R8, R196.reuse, R84, R8 ;  /* 0x00000054c408723c */ /* 0x040ff00000041808 */
[C---:B------:R-:W-:Y:S08]  /*2700*/  HMMA.16816.F32.BF16 R16, R196.reuse, R86, R16 ;  /* 0x00000056c410723c */ /* 0x040ff00000041810 */
[C---:B--2---:R-:W-:Y:S08]  /*2710*/  HMMA.16816.F32.BF16 R20, R196.reuse, R12, R20 ;  /* 0x0000000cc414723c */ /* 0x044ff00000041814 */
[C---:B------:R-:W-:Y:S01]  /*2720*/  HMMA.16816.F32.BF16 R24, R196.reuse, R14, R24 ;  /* 0x0000000ec418723c */ /* 0x040fe20000041818 */
[----:B------:R-:W2:Y:S07]  /*2730*/  LDSM.16.M88.4 R12, [R94+0x2800] ;  /* 0x002800005e0c783b */ /* 0x000eae0000000200 */
[C---:B----4-:R-:W-:Y:S08]  /*2740*/  HMMA.16816.F32.BF16 R28, R196.reuse, R48, R28 ;  /* 0x00000030c41c723c */ /* 0x050ff0000004181c */
[C---:B------:R-:W-:Y:S01]  /*2750*/  HMMA.16816.F32.BF16 R32, R196.reuse, R50, R32 ;  /* 0x00000032c420723c */ /* 0x040fe20000041820 */
[----:B------:R-:W-:Y:S07]  /*2760*/  LDSM.16.M88.4 R48, [R92+0x12900] ;  /* 0x012900005c30783b */ /* 0x000fee0000000200 */
[C---:B-----5:R-:W-:Y:S08]  /*2770*/  HMMA.16816.F32.BF16 R36, R196.reuse, R52, R36 ;  /* 0x00000034c424723c */ /* 0x060ff00000041824 */
[----:B------:R-:W-:Y:S01]  /*2780*/  HMMA.16816.F32.BF16 R40, R196, R54, R40 ;  /* 0x00000036c428723c */ /* 0x000fe20000041828 */
[----:B------:R-:W3:Y:S07]  /*2790*/  LDSM.16.M88.4 R52, [R94+0x3000] ;  /* 0x003000005e34783b */ /* 0x000eee0000000200 */
        /* <DEDUP_REMOVED lines=14> */
[----:B------:R-:W-:Y:S07]  /*2880*/  LDSM.16.M88.4 R76, [R248+0x14100] ;  /* 0x01410000f84c783b */ /* 0x000fee0000000200 */
[C---:B--2---:R-:W-:Y:S08]  /*2890*/  HMMA.16816.F32.BF16 R20, R204.reuse, R12, R20 ;  /* 0x0000000ccc14723c */ /* 0x044ff00000041814 */
[C---:B------:R-:W-:Y:S08]  /*28a0*/  HMMA.16816.F32.BF16 R24, R204.reuse, R14, R24 ;  /* 0x0000000ecc18723c */ /* 0x040ff00000041818 */
[C---:B---3--:R-:W-:Y:S08]  /*28b0*/  HMMA.16816.F32.BF16 R28, R204.reuse, R52, R28 ;  /* 0x00000034cc1c723c */ /* 0x048ff0000004181c */
[C---:B------:R-:W-:Y:S01]  /*28c0*/  HMMA.16816.F32.BF16 R32, R204.reuse, R54, R32 ;  /* 0x00000036cc20723c */ /* 0x040fe20000041820 */
[----:B------:R-:W2:Y:S07]  /*28d0*/  LDSM.16.M88.4 R52, [R251+0x3000] ;  /* 0x00300000fb34783b */ /* 0x000eae0000000200 */
[C---:B------:R-:W-:Y:S08]  /*28e0*/  HMMA.16816.F32.BF16 R36, R204.reuse, R60, R36 ;  /* 0x0000003ccc24723c */ /* 0x040ff00000041824 */
[----:B------:R-:W-:Y:S01]  /*28f0*/  HMMA.16816.F32.BF16 R40, R204, R62, R40 ;  /* 0x0000003ecc28723c */ /* 0x000fe20000041828 */
[----:B------:R-:W-:Y:S07]  /*2900*/  LDSM.16.M88.4 R60, [R248+0x15100] ;  /* 0x01510000f83c783b */ /* 0x000fee0000000200 */
[C---:B------:R-:W-:Y:S08]  /*2910*/  HMMA.16816.F32.BF16 R8, R208.reuse, R72, R8 ;  /* 0x00000048d008723c */ /* 0x040ff00000041808 */
[C---:B------:R-:W-:Y:S01]  /*2920*/  HMMA.16816.F32.BF16 R16, R208.reuse, R74, R16 ;  /* 0x0000004ad010723c */ /* 0x040fe20000041810 */
[----:B------:R-:W-:Y:S07]  /*2930*/  LDSM.16.M88.4 R72, [R248+0x15900] ;  /* 0x01590000f848783b */ /* 0x000fee0000000200 */
[C---:B------:R-:W-:Y:S08]  /*2940*/  HMMA.16816.F32.BF16 R20, R208.reuse, R48, R20 ;  /* 0x00000030d014723c */ /* 0x040ff00000041814 */
[C---:B------:R-:W-:Y:S01]  /*2950*/  HMMA.16816.F32.BF16 R24, R208.reuse, R50, R24 ;  /* 0x00000032d018723c */ /* 0x040fe20000041818 */
[----:B------:R-:W3:Y:S07]  /*2960*/  LDSM.16.M88.4 R48, [R248+0x14900] ;  /* 0x01490000f830783b */ /* 0x000eee0000000200 */
[C---:B-1----:R-:W-:Y:S08]  /*2970*/  HMMA.16816.F32.BF16 R28, R208.reuse, R56, R28 ;  /* 0x00000038d01c723c */ /* 0x042ff0000004181c */
[C---:B------:R-:W-:Y:S01]  /*2980*/  HMMA.16816.F32.BF16 R32, R208.reuse, R58, R32 ;  /* 0x0000003ad020723c */ /* 0x040fe20000041820 */
[----:B------:R-:W-:Y:S07]  /*2990*/  LDSM.16.M88.4 R56, [R94+0x5000] ;  /* 0x005000005e38783b */ /* 0x000fee0000000200 */
        /* <DEDUP_REMOVED lines=8> */
[----:B------:R-:W4:Y:S07]  /*2a20*/  LDSM.16.M88.4 R44, [R94+0x4800] ;  /* 0x004800005e2c783b */ /* 0x000f2e0000000200 */
[C---:B--2---:R-:W-:Y:S08]  /*2a30*/  HMMA.16816.F32.BF16 R28, R212.reuse, R52, R28 ;  /* 0x00000034d41c723c */ /* 0x044ff0000004181c */
[C---:B------:R-:W-:Y:S01]  /*2a40*/  HMMA.16816.F32.BF16 R32, R212.reuse, R54, R32 ;  /* 0x00000036d420723c */ /* 0x040fe20000041820 */
[----:B------:R-:W-:Y:S07]  /*2a50*/  LDSM.16.M88.4 R52, [R92+0x14900] ;  /* 0x014900005c34783b */ /* 0x000fee0000000200 */
[C---:B------:R-:W-:Y:S08]  /*2a60*/  HMMA.16816.F32.BF16 R36, R212.reuse, R64, R36 ;  /* 0x00000040d424723c */ /* 0x040ff00000041824 */
[----:B------:R-:W-:Y:S01]  /*2a70*/  HMMA.16816.F32.BF16 R40, R212, R66, R40 ;  /* 0x00000042d428723c */ /* 0x000fe20000041828 */
[----:B------:R-:W-:Y:S07]  /*2a80*/  LDSM.16.M88.4 R64, [R92+0x15100] ;  /* 0x015100005c40783b */ /* 0x000fee0000000200 */
[C---:B------:R-:W-:Y:S08]  /*2a90*/  HMMA.16816.F32.BF16 R16, R216.reuse, R76, R12 ;  /* 0x0000004cd810723c */ /* 0x040ff0000004180c */
[C---:B------:R-:W-:Y:S01]  /*2aa0*/  HMMA.16816.F32.BF16 R12, R216.reuse, R78, R8 ;  /* 0x0000004ed80c723c */ /* 0x040fe20000041808 */
[----:B------:R-:W2:Y:S07]  /*2ab0*/  LDSM.16.M88.4 R76, [R92+0x14100] ;  /* 0x014100005c4c783b */ /* 0x000eae0000000200 */
        /* <DEDUP_REMOVED lines=11> */
[----:B------:R-:W1:Y:S07]  /*2b70*/  LDSM.16.M88.4 R80, [R251+0x4000] ;  /* 0x00400000fb50783b */ /* 0x000e6e0000000200 */
[C---:B----4-:R-:W-:Y:S08]  /*2b80*/  HMMA.16816.F32.BF16 R12, R220.reuse, R44, R8 ;  /* 0x0000002cdc0c723c */ /* 0x050ff00000041808 */
        /* <DEDUP_REMOVED lines=17> */
[C---:B---3--:R-:W-:Y:S08]  /*2ca0*/  HMMA.16816.F32.BF16 R36, R224.reuse, R72, R36 ;  /* 0x00000048e024723c */ /* 0x048ff00000041824 */
[----:B------:R-:W-:Y:S01]  /*2cb0*/  HMMA.16816.F32.BF16 R40, R224, R74, R40 ;  /* 0x0000004ae028723c */ /* 0x000fe20000041828 */
[----:B------:R-:W-:Y:S07]  /*2cc0*/  LDSM.16.M88.4 R72, [R94+0x7800] ;  /* 0x007800005e48783b */ /* 0x000fee0000000200 */
        /* <DEDUP_REMOVED lines=9> */
[C---:B----4-:R-:W-:Y:S08]  /*2d60*/  HMMA.16816.F32.BF16 R36, R228.reuse, R68, R36 ;  /* 0x00000044e424723c */ /* 0x050ff00000041824 */
[----:B------:R-:W-:Y:S01]  /*2d70*/  HMMA.16816.F32.BF16 R40, R228, R70, R40 ;  /* 0x00000046e428723c */ /* 0x000fe20000041828 */
[----:B------:R-:W-:Y:S07]  /*2d80*/  LDSM.16.M88.4 R68, [R251+0x6000] ;  /* 0x00600000fb44783b */ /* 0x000fee0000000200 */
[C---:B--2---:R-:W-:Y:S08]  /*2d90*/  HMMA.16816.F32.BF16 R32, R232.reuse, R76, R28 ;  /* 0x0000004ce820723c */ /* 0x044ff0000004181c */
[C---:B------:R-:W-:Y:S08]  /*2da0*/  HMMA.16816.F32.BF16 R28, R232.reuse, R78, R24 ;  /* 0x0000004ee81c723c */ /* 0x040ff00000041818 */
[C---:B------:R-:W-:Y:S08]  /*2db0*/  HMMA.16816.F32.BF16 R24, R232.reuse, R44, R20 ;  /* 0x0000002ce818723c */ /* 0x040ff00000041814 */
[C---:B------:R-:W-:Y:S01]  /*2dc0*/  HMMA.16816.F32.BF16 R20, R232.reuse, R46, R16 ;  /* 0x0000002ee814723c */ /* 0x040fe20000041810 */
[----:B------:R-:W2:Y:S07]  /*2dd0*/  LDSM.16.M88.4 R44, [R92+0x16100] ;  /* 0x016100005c2c783b */ /* 0x000eae0000000200 */
[C---:B------:R-:W-:Y:S08]  /*2de0*/  HMMA.16816.F32.BF16 R16, R232.reuse, R56, R12 ;  /* 0x00000038e810723c */ /* 0x040ff0000004180c */
[C---:B------:R-:W-:Y:S01]  /*2df0*/  HMMA.16816.F32.BF16 R12, R232.reuse, R58, R8 ;  /* 0x0000003ae80c723c */ /* 0x040fe20000041808 */
[----:B------:R-:W4:Y:S07]  /*2e00*/  LDSM.16.M88.4 R56, [R92+0x17100] ;  /* 0x017100005c38783b */ /* 0x000f2e0000000200 */
[C---:B-----5:R-:W-:Y:S08]  /*2e10*/  HMMA.16816.F32.BF16 R8, R232.reuse, R64, R36 ;  /* 0x00000040e808723c */ /* 0x060ff00000041824 */
[----:B------:R-:W-:Y:S01]  /*2e20*/  HMMA.16816.F32.BF16 R40, R232, R66, R40 ;  /* 0x00000042e828723c */ /* 0x000fe20000041828 */
[----:B------:R-:W5:Y:S07]  /*2e30*/  LDSM.16.M88.4 R64, [R92+0x17900] ;  /* 0x017900005c40783b */ /* 0x000f6e0000000200 */
[C---:B-1----:R-:W-:Y:S08]  /*2e40*/  HMMA.16816.F32.BF16 R36, R236.reuse, R80, R32 ;  /* 0x00000050ec24723c */ /* 0x042ff00000041820 */
[C---:B------:R-:W-:Y:S08]  /*2e50*/  HMMA.16816.F32.BF16 R32, R236.reuse, R82, R28 ;  /* 0x00000052ec20723c */ /* 0x040ff0000004181c */
[C---:B------:R-:W-:Y:S08]  /*2e60*/  HMMA.16816.F32.BF16 R28, R236.reuse, R52, R24 ;  /* 0x00000034ec1c723c */ /* 0x040ff00000041818 */
[C---:B------:R-:W-:Y:S08]  /*2e70*/  HMMA.16816.F32.BF16 R24, R236.reuse, R54, R20 ;  /* 0x00000036ec18723c */ /* 0x040ff00000041814 */
[C---:B---3--:R-:W-:Y:S08]  /*2e80*/  HMMA.16816.F32.BF16 R20, R236.reuse, R60, R16 ;  /* 0x0000003cec14723c */ /* 0x048ff00000041810 */
[C---:B------:R-:W-:Y:S08]  /*2e90*/  HMMA.16816.F32.BF16 R16, R236.reuse, R62, R12 ;  /* 0x0000003eec10723c */ /* 0x040ff0000004180c */
[----:B------:R-:W-:Y:S08]  /*2ea0*/  HMMA.16816.F32.BF16 R8, R236, R72, R8 ;  /* 0x00000048ec08723c */ /* 0x000ff00000041808 */
[C---:B--2---:R-:W-:Y:S08]  /*2eb0*/  HMMA.16816.F32.BF16 R36, R240.reuse, R44, R36 ;  /* 0x0000002cf024723c */ /* 0x044ff00000041824 */
[C---:B------:R-:W-:Y:S08]  /*2ec0*/  HMMA.16816.F32.BF16 R32, R240.reuse, R46, R32 ;  /* 0x0000002ef020723c */ /* 0x040ff00000041820 */
[C---:B------:R-:W-:Y:S08]  /*2ed0*/  HMMA.16816.F32.BF16 R44, R240.reuse, R48, R28 ;  /* 0x00000030f02c723c */ /* 0x040ff0000004181c */
[C---:B----4-:R-:W-:Y:S08]  /*2ee0*/  HMMA.16816.F32.BF16 R28, R240.reuse, R56, R20 ;  /* 0x00000038f01c723c */ /* 0x050ff00000041814 */
[C---:B------:R-:W-:Y:S01]  /*2ef0*/  HMMA.16816.F32.BF16 R52, R240.reuse, R58, R16 ;  /* 0x0000003af034723c */ /* 0x040fe20000041810 */
[----:B------:R-:W1:Y:S07]  /*2f00*/  LDSM.16.M88.4 R16, [R251+0x7000] ;  /* 0x00700000fb10783b */ /* 0x000e6e0000000200 */
[----:B-----5:R-:W-:Y:S07]  /*2f10*/  HMMA.16816.F32.BF16 R56, R240, R64, R8 ;  /* 0x00000040f038723c */ /* 0x020fee0000041808 */
[----:B------:R-:W-:Y:S01]  /*2f20*/  SHF.R.S32.HI R9, RZ, 0x1f, R2 ;  /* 0x0000001fff097819 */ /* 0x000fe20000011402 */
[----:B------:R-:W-:Y:S01]  /*2f30*/  HMMA.16816.F32.BF16 R12, R236, R74, R40 ;  /* 0x0000004aec0c723c */ /* 0x000fe20000041828 */
[----:B------:R-:W-:Y:S01]  /*2f40*/  LOP3.LUT R8, R6, 0xffffff8, RZ, 0xc0, !PT ;  /* 0x0ffffff806087812 */ /* 0x000fe200078ec0ff */
[----:B------:R-:W-:Y:S01]  /*2f50*/  IMAD.U32 R10, RZ, RZ, UR16 ;  /* 0x00000010ff0a7e24 */ /* 0x000fe2000f8e00ff */
[----:B------:R-:W-:-:S03]  /*2f60*/  LEA.HI R6, R9, R2, RZ, 0x2 ;  /* 0x0000000209067211 */ /* 0x000fc600078f10ff */
[----:B------:R-:W-:Y:S01]  /*2f70*/  IMAD.IADD R9, R88, 0x1, -R8 ;  /* 0x0000000158097824 */ /* 0x000fe200078e0a08 */
[----:B------:R-:W-:Y:S01]  /*2f80*/  LEA.HI.SX32 R8, R6, UR6, 0x1e ;  /* 0x0000000606087c11 */ /* 0x000fe2000f8ff2ff */
[----:B------:R-:W-:Y:S01]  /*2f90*/  HMMA.16816.F32.BF16 R40, R240, R50, R24 ;  /* 0x00000032f028723c */ /* 0x000fe20000041818 */
[----:B------:R-:W2:Y:S03]  /*2fa0*/  LDSM.16.M88.4 R24, [R251+0x6800] ;  /* 0x00680000fb18783b */ /* 0x000ea60000000200 */
[----:B------:R-:W-:-:S04]  /*2fb0*/  IMAD R5, R9, 0x10, R8 ;  /* 0x0000001009057824 */ /* 0x000fc800078e0208 */
[----:B------:R-:W-:Y:S01]  /*2fc0*/  IMAD R76, R7, 0x8, R5 ;  /* 0x00000008074c7824 */ /* 0x000fe200078e0205 */
[----:B------:R-:W-:Y:S03]  /*2fd0*/  HMMA.16816.F32.BF16 R60, R244, R68, R36 ;  /* 0x00000044f43c723c */ /* 0x000fe60000041824 */
[----:B------:R-:W-:Y:S01]  /*2fe0*/  @P1 IMAD.HI.U32 R7, R76, c[0x0][0x2c8], RZ ;  /* 0x0000b2004c071a27 */ /* 0x000fe200078e00ff */
[----:B------:R-:W-:Y:S03]  /*2ff0*/  STL [R1+0xc4], R76 ;  /* 0x0000c44c01007387 */ /* 0x000fe60000100800 */
[----:B------:R-:W-:Y:S01]  /*3000*/  IMAD.MOV.U32 R5, RZ, RZ, R76 ;  /* 0x000000ffff057224 */ /* 0x000fe200078e004c */
[----:B------:R-:W-:Y:S01]  /*3010*/  @P0 SHF.R.U32.HI R5, RZ, c[0x0][0x2cc], R7 ;  /* 0x0000b300ff050a19 */ /* 0x000fe20000011607 */
[----:B------:R-:W-:Y:S01]  /*3020*/  HMMA.16816.F32.BF16 R64, R240, R66, R12 ;  /* 0x00000042f040723c */ /* 0x000fe2000004180c */
[----:B------:R-:W3:Y:S01]  /*3030*/  LDSM.16.M88.4 R12, [R251+0x7800] ;  /* 0x00780000fb0c783b */ /* 0x000ee20000000200 */
[----:B------:R-:W-:-:S04]  /*3040*/  DEPBAR.LE SB0, 0x0 ;  /* 0x000080000000791a */ /* 0x000fc80000000000 */
[----:B------:R-:W4:Y:S02]  /*3050*/  SHFL.IDX PT, R8, R5, RZ, 0x1c1f ;  /* 0x001c1fff05087589 */ /* 0x000f2400000e0000 */
[C---:B------:R-:W-:Y:S02]  /*3060*/  HMMA.16816.F32.BF16 R20, R244.reuse, R70, R32 ;  /* 0x00000046f414723c */ /* 0x040fe40000041820 */
[----:B------:R5:W3:Y:S06]  /*3070*/  SHFL.IDX PT, R7, R5, 0x1, 0x1c1f ;  /* 0x003c1f0005077f89 */ /* 0x000aec00000e0000 */
[C---:B-1----:R-:W-:Y:S08]  /*3080*/  HMMA.16816.F32.BF16 R36, R244.reuse, R18, R52 ;  /* 0x00000012f424723c */ /* 0x042ff00000041834 */
[C---:B--2---:R-:W-:Y:S08]  /*3090*/  HMMA.16816.F32.BF16 R44, R244.reuse, R24, R44 ;  /* 0x00000018f42c723c */ /* 0x044ff0000004182c */
[----:B------:R-:W-:Y:S01]  /*30a0*/  HMMA.16816.F32.BF16 R48, R244, R26, R40 ;  /* 0x0000001af430723c */ /* 0x000fe20000041828 */
[----:B-----5:R-:W-:-:S05]  /*30b0*/  LOP3.LUT R5, R6, 0x7ffffffc, RZ, 0xc0, !PT ;  /* 0x7ffffffc06057812 */ /* 0x020fca00078ec0ff */
[----:B------:R-:W-:Y:S02]  /*30c0*/  IMAD.IADD R5, R2, 0x1, -R5 ;  /* 0x0000000102057824 */ /* 0x000fe400078e0a05 */
[----:B------:R-:W-:Y:S01]  /*30d0*/  IMAD.U32 R2, RZ, RZ, UR4 ;  /* 0x00000004ff027e24 */ /* 0x000fe2000f8e00ff */
[----:B------:R-:W-:Y:S01]  /*30e0*/  HMMA.16816.F32.BF16 R40, R244, R16, R28 ;  /* 0x00000010f428723c */ /* 0x000fe2000004181c */
[----:B------:R-:W-:Y:S01]  /*30f0*/  IMAD.SHL.U32 R9, R5, 0x2, RZ ;  /* 0x0000000205097824 */ /* 0x000fe200078e00ff */
[----:B------:R-:W-:-:S04]  /*3100*/  @UP0 USHF.R.S32.HI UR4, URZ, 0x1f, UR17 ;  /* 0x0000001f3f040899 */ /* 0x000fc80008011411 */
[C---:B------:R-:W-:Y:S01]  /*3110*/  IADD3 R2, -R9.reuse, UR10, R2 ;  /* 0x0000000a09027c10 */ /* 0x040fe2000fffe102 */
[----:B------:R1:W-:Y:S01]  /*3120*/  STL [R1+0xc8], R9 ;  /* 0x0000c80901007387 */ /* 0x0003e20000100800 */
[----:B------:R-:W-:Y:S01]  /*3130*/  IADD3 R6, -R9, UR11, RZ ;  /* 0x0000000b09067c10 */ /* 0x000fe2000fffe1ff */
[C---:B---3--:R-:W-:Y:S01]  /*3140*/  HMMA.16816.F32.BF16 R28, R244.reuse, R14, R64 ;  /* 0x0000000ef41c723c */ /* 0x048fe20000041840 */
[----:B------:R-:W-:Y:S01]  /*3150*/  IADD3 R2, R2, -UR19, RZ ;  /* 0x8000001302027c10 */ /* 0x000fe2000fffe0ff */
[----:B------:R-:W-:Y:S01]  /*3160*/  @UP0 UIMAD UR4, UR4, UR8, UR7 ;  /* 0x00000008040402a4 */ /* 0x000fe2000f8e0207 */
[----:B------:R-:W-:Y:S03]  /*3170*/  STL [R1], R124 ;  /* 0x0000007c01007387 */ /* 0x000fe60000100800 */
[C---:B----4-:R-:W-:Y:S01]  /*3180*/  IMAD.IADD R5, R2.reuse, 0x1, R8 ;  /* 0x0000000102057824 */ /* 0x050fe200078e0208 */
[----:B------:R-:W-:Y:S01]  /*3190*/  IADD3 R2, R2, R7, RZ ;  /* 0x0000000702027210 */ /* 0x000fe20007ffe0ff */
[----:B------:R-:W-:Y:S03]  /*31a0*/  HMMA.16816.F32.BF16 R32, R244, R12, R56 ;  /* 0x0000000cf420723c */ /* 0x000fe60000041838 */
[----:B------:R-:W-:-:S02]  /*31b0*/  IMNMX R5, R6, R5, PT ;  /* 0x0000000506057217 */ /* 0x000fc40003800200 */
[----:B------:R-:W-:Y:S01]  /*31c0*/  IMNMX R2, R6, R2, PT ;  /* 0x0000000206027217 */ /* 0x000fe20003800200 */
[----:B------:R-:W-:Y:S01]  /*31d0*/  BAR.SYNC.DEFER_BLOCKING 0x0 ;  /* 0x0000000000007b1d */ /* 0x000fe20000010000 */
[C---:B------:R-:W-:Y:S02]  /*31e0*/  ISETP.GT.AND P6, PT, R5.reuse, 0x1, PT ;  /* 0x000000010500780c */ /* 0x040fe40003fc4270 */
[----:B------:R-:W-:Y:S02]  /*31f0*/  ISETP.GT.AND P0, PT, R5, RZ, PT ;  /* 0x000000ff0500720c */ /* 0x000fe40003f04270 */
[----:B------:R-:W-:Y:S02]  /*3200*/  ISETP.GT.AND P1, PT, R2, RZ, PT ;  /* 0x000000ff0200720c */ /* 0x000fe40003f24270 */
[----:B------:R-:W-:Y:S02]  /*3210*/  FSEL R7, R61, -INF , P6 ;  /* 0xff8000003d077808 */ /* 0x000fe40003000000 */
[----:B------:R-:W-:-:S02]  /*3220*/  FSEL R6, R60, -INF , P0 ;  /* 0xff8000003c067808 */ /* 0x000fc40000000000 */
[C---:B------:R-:W-:Y:S02]  /*3230*/  ISETP.GT.AND P6, PT, R5.reuse, 0x8, PT ;  /* 0x000000080500780c */ /* 0x040fe40003fc4270 */
[----:B------:R-:W-:Y:S02]  /*3240*/  ISETP.GT.AND P0, PT, R2, 0x1, PT ;  /* 0x000000010200780c */ /* 0x000fe40003f04270 */
[----:B------:R-:W-:Y:S02]  /*3250*/  FSEL R14, R62, -INF , P1 ;  /* 0xff8000003e0e7808 */ /* 0x000fe40000800000 */
[----:B------:R-:W-:Y:S02]  /*3260*/  ISETP.GT.AND P1, PT, R5, 0x9, PT ;  /* 0x000000090500780c */ /* 0x000fe40003f24270 */
[----:B------:R-:W-:Y:S02]  /*3270*/  FSEL R11, R20, -INF , P6 ;  /* 0xff800000140b7808 */ /* 0x000fe40003000000 */
[----:B------:R-:W-:-:S02]  /*3280*/  FMNMX.FTZ R8, R6, R7, !PT ;  /* 0x0000000706087209 */ /* 0x000fc40007810000 */
[----:B------:R-:W-:Y:S02]  /*3290*/  FSEL R15, R63, -INF , P0 ;  /* 0xff8000003f0f7808 */ /* 0x000fe40000000000 */
[C---:B------:R-:W-:Y:S02]  /*32a0*/  ISETP.GT.AND P0, PT, R2.reuse, 0x8, PT ;  /* 0x000000080200780c */ /* 0x040fe40003f04270 */
[----:B------:R-:W-:Y:S02]  /*32b0*/  FSEL R12, R21, -INF , P1 ;  /* 0xff800000150c7808 */ /* 0x000fe40000800000 */
[----:B------:R-:W-:Y:S02]  /*32c0*/  ISETP.GT.AND P6, PT, R5, 0x10, PT ;  /* 0x000000100500780c */ /* 0x000fe40003fc4270 */
[----:B------:R-:W-:Y:S02]  /*32d0*/  FMNMX.FTZ R8, R11, R8, !PT ;  /* 0x000000080b087209 */ /* 0x000fe40007810000 */
[----:B------:R-:W-:-:S02]  /*32e0*/  ISETP.GT.AND P1, PT, R2, 0x9, PT ;  /* 0x000000090200780c */ /* 0x000fc40003f24270 */
        /* <DEDUP_REMOVED lines=8> */
[----:B------:R-:W-:Y:S02]  /*3370*/  ISETP.GT.AND P0, PT, R5, 0x19, PT ;  /* 0x000000190500780c */ /* 0x000fe40003f04270 */
[----:B------:R-:W-:Y:S02]  /*3380*/  FSEL R24, R48, -INF , P1 ;  /* 0xff80000030187808 */ /* 0x000fe40000800000 */
[----:B------:R-:W-:Y:S02]  /*3390*/  FMNMX.FTZ R8, R19, R8, !PT ;  /* 0x0000000813087209 */ /* 0x000fe40007810000 */
[----:B------:R-:W-:-:S02]  /*33a0*/  ISETP.GT.AND P1, PT, R2, 0x10, PT ;  /* 0x000000100200780c */ /* 0x000fc40003f24270 */
[----:B------:R-:W-:Y:S02]  /*33b0*/  FSEL R27, R49, -INF , P0 ;  /* 0xff800000311b7808 */ /* 0x000fe40000000000 */
[C---:B------:R-:W-:Y:S02]  /*33c0*/  ISETP.GT.AND P6, PT, R5.reuse, 0x20, PT ;  /* 0x000000200500780c */ /* 0x040fe40003fc4270 */
[----:B------:R-:W-:Y:S02]  /*33d0*/  FMNMX.FTZ R8, R24, R8, !PT ;  /* 0x0000000818087209 */ /* 0x000fe40007810000 */
[----:B------:R-:W-:Y:S02]  /*33e0*/  ISETP.GT.AND P0, PT, R2, 0x11, PT ;  /* 0x000000110200780c */ /* 0x000fe40003f04270 */
        /* <DEDUP_REMOVED lines=8> */
[----:B-1----:R-:W-:Y:S02]  /*3470*/  FMNMX.FTZ R9, R14, R15, !PT ;  /* 0x0000000f0e097209 */ /* 0x002fe40007810000 */
[----:B------:R-:W-:Y:S02]  /*3480*/  ISETP.GT.AND P1, PT, R5, 0x29, PT ;  /* 0x000000290500780c */ /* 0x000fe40003f24270 */
[----:B------:R-:W-:Y:S02]  /*3490*/  FSEL R96, R36, -INF , P0 ;  /* 0xff80000024607808 */ /* 0x000fe40000000000 */
[----:B------:R-:W-:Y:S02]  /*34a0*/  FMNMX.FTZ R8, R97, R8, !PT ;  /* 0x0000000861087209 */ /* 0x000fe40007810000 */
[----:B------:R-:W-:Y:S02]  /*34b0*/  FMNMX.FTZ R9, R16, R9, !PT ;  /* 0x0000000910097209 */ /* 0x000fe40007810000 */
[----:B------:R-:W-:-:S02]  /*34c0*/  FSEL R99, R37, -INF , P1 ;  /* 0xff80000025637808 */ /* 0x000fc40000800000 */
[----:B------:R-:W-:Y:S02]  /*34d0*/  ISETP.GT.AND P0, PT, R2, 0x18, PT ;  /* 0x000000180200780c */ /* 0x000fe40003f04270 */
[C---:B------:R-:W-:Y:S02]  /*34e0*/  ISETP.GT.AND P1, PT, R5.reuse, 0x31, PT ;  /* 0x000000310500780c */ /* 0x040fe40003f24270 */
[----:B------:R-:W-:Y:S02]  /*34f0*/  ISETP.GT.AND P6, PT, R5, 0x30, PT ;  /* 0x000000300500780c */ /* 0x000fe40003fc4270 */
[----:B------:R-:W-:Y:S02]  /*3500*/  FMNMX.FTZ R8, R96, R8, !PT ;  /* 0x0000000860087209 */ /* 0x000fe40007810000 */
[----:B------:R-:W-:Y:S02]  /*3510*/  FMNMX.FTZ R9, R18, R9, !PT ;  /* 0x0000000912097209 */ /* 0x000fe40007810000 */
[----:B------:R-:W-:-:S02]  /*3520*/  FSEL R37, R50, -INF , P0 ;  /* 0xff80000032257808 */ /* 0x000fc40000000000 */
[----:B------:R-:W-:Y:S02]  /*3530*/  FSEL R102, R33, -INF , P1 ;  /* 0xff80000021667808 */ /* 0x000fe40000800000 */
[----:B------:R-:W-:Y:S02]  /*3540*/  FSEL R103, R32, -INF , P6 ;  /* 0xff80000020677808 */ /* 0x000fe40003000000 */
[----:B------:R-:W-:Y:S02]  /*3550*/  FMNMX.FTZ R8, R99, R8, !PT ;  /* 0x0000000863087209 */ /* 0x000fe40007810000 */
[C---:B------:R-:W-:Y:S02]  /*3560*/  ISETP.GT.AND P0, PT, R5.reuse, 0x38, PT ;  /* 0x000000380500780c */ /* 0x040fe40003f04270 */
[----:B------:R-:W-:Y:S02]  /*3570*/  ISETP.GT.AND P1, PT, R5, 0x39, PT ;  /* 0x000000390500780c */ /* 0x000fe40003f24270 */
[----:B------:R-:W-:-:S02]  /*3580*/  FMNMX.FTZ R5, R26, R9, !PT ;  /* 0x000000091a057209 */ /* 0x000fc40007810000 */
[----:B------:R-:W-:Y:S02]  /*3590*/  FMNMX.FTZ R8, R103, R8, !PT ;  /* 0x0000000867087209 */ /* 0x000fe40007810000 */
[----:B------:R-:W-:Y:S02]  /*35a0*/  FSEL R101, R28, -INF , P0 ;  /* 0xff8000001c657808 */ /* 0x000fe40000000000 */
[----:B------:R-:W-:Y:S02]  /*35b0*/  ISETP.GT.AND P0, PT, R2, 0x19, PT ;  /* 0x000000190200780c */ /* 0x000fe40003f04270 */
[----:B------:R-:W-:Y:S02]  /*35c0*/  FMNMX.FTZ R5, R25, R5, !PT ;  /* 0x0000000519057209 */ /* 0x000fe40007810000 */
[----:B------:R-:W-:Y:S02]  /*35d0*/  FMNMX.FTZ R165, R102, R8, !PT ;  /* 0x0000000866a57209 */ /* 0x000fe40007810000 */
[----:B------:R-:W-:-:S02]  /*35e0*/  FSEL R100, R29, -INF , P1 ;  /* 0xff8000001d647808 */ /* 0x000fc40000800000 */
[----:B------:R-:W-:Y:S02]  /*35f0*/  FSEL R36, R51, -INF , P0 ;  /* 0xff80000033247808 */ /* 0x000fe40000000000 */
[C---:B------:R-:W-:Y:S02]  /*3600*/  ISETP.GT.AND P1, PT, R2.reuse, 0x20, PT ;  /* 0x000000200200780c */ /* 0x040fe40003f24270 */
[----:B------:R-:W-:Y:S02]  /*3610*/  FMNMX.FTZ R5, R37, R5, !PT ;  /* 0x0000000525057209 */ /* 0x000fe40007810000 */
[----:B------:R-:W-:Y:S02]  /*3620*/  FMNMX.FTZ R165, R101, R165, !PT ;  /* 0x000000a565a57209 */ /* 0x000fe40007810000 */
[----:B------:R-:W-:Y:S02]  /*3630*/  ISETP.GT.AND P0, PT, R2, 0x21, PT ;  /* 0x000000210200780c */ /* 0x000fe40003f04270 */
[----:B------:R-:W-:-:S02]  /*3640*/  FSEL R85, R42, -INF , P1 ;  /* 0xff8000002a557808 */ /* 0x000fc40000800000 */
[----:B------:R-:W-:Y:S02]  /*3650*/  FMNMX.FTZ R5, R36, R5, !PT ;  /* 0x0000000524057209 */ /* 0x000fe40007810000 */
[----:B------:R-:W-:Y:S02]  /*3660*/  FMNMX.FTZ R165, R100, R165, !PT ;  /* 0x000000a564a57209 */ /* 0x000fe40007810000 */
[----:B------:R-:W-:Y:S02]  /*3670*/  FSEL R84, R43, -INF , P0 ;  /* 0xff8000002b547808 */ /* 0x000fe40000000000 */
[C---:B------:R-:W-:Y:S01]  /*3680*/  ISETP.GT.AND P1, PT, R2.reuse, 0x28, PT ;  /* 0x000000280200780c */ /* 0x040fe20003f24270 */
[----:B------:R-:W1:Y:S01]  /*3690*/  SHFL.BFLY PT, R8, R165, 0x2, 0x1f ;  /* 0x0c401f00a5087f89 */ /* 0x000e6200000e0000 */
[----:B------:R-:W-:Y:S02]  /*36a0*/  FMNMX.FTZ R5, R85, R5, !PT ;  /* 0x0000000555057209 */ /* 0x000fe40007810000 */
[----:B------:R-:W-:-:S02]  /*36b0*/  ISETP.GT.AND P0, PT, R2, 0x29, PT ;  /* 0x000000290200780c */ /* 0x000fc40003f04270 */
[----:B------:R-:W-:Y:S02]  /*36c0*/  FSEL R87, R38, -INF , P1 ;  /* 0xff80000026577808 */ /* 0x000fe40000800000 */
        /* <DEDUP_REMOVED lines=14> */
[----:B------:R-:W-:Y:S02]  /*37b0*/  FMNMX.FTZ R2, R125, R2, !PT ;  /* 0x000000027d027209 */ /* 0x000fe40007810000 */
[----:B-1----:R-:W-:Y:S02]  /*37c0*/  FMNMX.FTZ R165, R165, R8, !PT ;  /* 0x00000008a5a57209 */ /* 0x002fe40007810000 */
[----:B------:R-:W-:-:S02]  /*37d0*/  FMNMX.FTZ R2, R52, R2, !PT ;  /* 0x0000000234027209 */ /* 0x000fc40007810000 */
[----:B------:R-:W-:Y:S01]  /*37e0*/  PLOP3.LUT P0, PT, PT, PT, UP0, 0x80, 0x0 ;  /* 0x000000000000781c */ /* 0x000fe20003f0f008 */
[----:B------:R-:W1:Y:S04]  /*37f0*/  SHFL.BFLY PT, R5, R165, 0x1, 0x1f ;  /* 0x0c201f00a5057f89 */ /* 0x000e6800000e0000 */
[----:B------:R-:W2:Y:S08]  /*3800*/  SHFL.BFLY PT, R164, R2, 0x2, 0x1f ;  /* 0x0c401f0002a47f89 */ /* 0x000eb000000e0000 */
[----:B------:R-:W-:Y:S01]  /*3810*/  @P0 IMAD.WIDE.U32 R8, R91, UR17, R104 ;  /* 0x000000115b080c25 */ /* 0x000fe2000f8e0068 */
[----:B-1----:R-:W-:-:S02]  /*3820*/  FMNMX.FTZ R165, R165, R5, !PT ;  /* 0x00000005a5a57209 */ /* 0x002fc40007810000 */
        /* <DEDUP_REMOVED lines=53> */
[----:B-----5:R-:W-:-:S02]  /*3b80*/  FFMA.FTZ R3, R15, c[0x0][0x2d0], -R12 ;  /* 0x0000b4000f037a23 */ /* 0x020fc4000001080c */
[----:B------:R4:W-:Y:S01]  /*3b90*/  MUFU.EX2 R107, R0 ;  /* 0x00000000006b7308 */ /* 0x0009e20000000800 */
[----:B------:R-:W-:Y:S01]  /*3ba0*/  IMAD.MOV.U32 R15, RZ, RZ, R52 ;  /* 0x000000ffff0f7224 */ /* 0x000fe200078e0034 */
[----:B------:R-:W-:Y:S04]  /*3bb0*/  LDSM.16.MT88.4 R72, [R124+0x900] ;  /* 0x000900007c48783b */ /* 0x000fe80000004200 */
[----:B------:R-:W-:Y:S02]  /*3bc0*/  LDSM.16.MT88.4 R52, [R124+0x100] ;  /* 0x000100007c34783b */ /* 0x000fe40000004200 */
[----:B------:R5:W5:Y:S02]  /*3bd0*/  MUFU.EX2 R13, R3 ;  /* 0x00000003000d7308 */ /* 0x000b640000000800 */
[----:B--2---:R-:W2:Y:S01]  /*3be0*/  LDSM.16.MT88.4 R4, [R250+0x100] ;  /* 0x00010000fa04783b */ /* 0x004ea20000004200 */
[----:B-1----:R-:W-:-:S03]  /*3bf0*/  F2FP.BF16.PACK_AB R8, R81, R82 ;  /* 0x000000525108723e */ /* 0x002fc600000010ff */
[----:B------:R-:W1:Y:S01]  /*3c00*/  LDSM.16.MT88.4 R28, [R252+0x100] ;  /* 0x00010000fc1c783b */ /* 0x000e620000004200 */
[----:B----4-:R-:W-:-:S03]  /*3c10*/  FFMA.FTZ R0, R36, c[0x0][0x2d0], -R12 ;  /* 0x0000b40024007a23 */ /* 0x010fc6000001080c */
[----:B------:R-:W-:Y:S01]  /*3c20*/  LDSM.16.MT88.4 R68, [R250+0x2100] ;  /* 0x00210000fa44783b */ /* 0x000fe20000004200 */
[----:B------:R-:W-:Y:S03]  /*3c30*/  MUFU.EX2 R126, R0 ;  /* 0x00000000007e7308 */ /* 0x000fe60000000800 */
[----:B------:R-:W4:Y:S01]  /*3c40*/  LDSM.16.MT88.4 R60, [R249+0x2100] ;  /* 0x00210000f93c783b */ /* 0x000f220000004200 */
[--C-:B-----5:R-:W-:Y:S01]  /*3c50*/  FFMA.FTZ R3, R16, c[0x0][0x2d0], -R12.reuse ;  /* 0x0000b40010037a23 */ /* 0x120fe2000001080c */
[----:B------:R-:W-:Y:S02]  /*3c60*/  F2FP.BF16.PACK_AB R9, R13, R14 ;  /* 0x0000000e0d09723e */ /* 0x000fe400000010ff */
[----:B------:R-:W5:Y:S01]  /*3c70*/  LDSM.16.MT88.4 R76, [R124+0x2100] ;  /* 0x002100007c4c783b */ /* 0x000f620000004200 */
[----:B------:R3:W-:Y:S03]  /*3c80*/  MUFU.EX2 R80, R3 ;  /* 0x0000000300507308 */ /* 0x0007e60000000800 */
[----:B------:R-:W0:Y:S01]  /*3c90*/  LDGDEPBAR ;  /* 0x00000000000079af */ /* 0x000e220000000000 */
[----:B---3--:R-:W-:-:S04]  /*3ca0*/  FFMA.FTZ R3, R18, c[0x0][0x2d0], -R12 ;  /* 0x0000b40012037a23 */ /* 0x008fc8000001080c */
[----:B------:R3:W1:Y:S02]  /*3cb0*/  MUFU.EX2 R167, R3 ;  /* 0x0000000300a77308 */ /* 0x0006640000000800 */
[----:B---3--:R-:W-:Y:S01]  /*3cc0*/  FFMA.FTZ R3, R19, c[0x0][0x2d0], -R2 ;  /* 0x0000b40013037a23 */ /* 0x008fe20000010802 */
[----:B-1----:R-:W-:-:S05]  /*3cd0*/  F2FP.BF16.PACK_AB R11, R167, R80 ;  /* 0x00000050a70b723e */ /* 0x002fca00000010ff */
[----:B------:R1:W-:Y:S02]  /*3ce0*/  MUFU.EX2 R108, R3 ;  /* 0x00000003006c7308 */ /* 0x0003e40000000800 */
[C---:B------:R-:W-:Y:S08]  /*3cf0*/  HMMA.16816.F32.BF16 R48, R8.reuse, R20, RZ ;  /* 0x000000140830723c */ /* 0x040ff000000418ff */
[----:B------:R-:W-:Y:S01]  /*3d00*/  HMMA.16816.F32.BF16 R44, R8, R22, RZ ;  /* 0x00000016082c723c */ /* 0x000fe200000418ff */
[----:B-1----:R-:W-:-:S04]  /*3d10*/  FFMA.FTZ R3, R24, c[0x0][0x2d0], -R2 ;  /* 0x0000b40018037a23 */ /* 0x002fc80000010802 */
[----:B------:R1:W-:Y:S03]  /*3d20*/  MUFU.EX2 R88, R3 ;  /* 0x0000000300587308 */ /* 0x0003e60000000800 */
[C---:B--2---:R-:W-:Y:S07]  /*3d30*/  HMMA.16816.F32.BF16 R20, R8.reuse, R6, RZ ;  /* 0x000000060814723c */ /* 0x044fee00000418ff */
[----:B------:R-:W-:Y:S01]  /*3d40*/  F2FP.BF16.PACK_AB R7, R126, R107 ;  /* 0x0000006b7e07723e */ /* 0x000fe200000010ff */
        /* <DEDUP_REMOVED lines=8> */
[----:B------:R1:W-:Y:S03]  /*3dd0*/  MUFU.EX2 R90, R3 ;  /* 0x00000003005a7308 */ /* 0x0003e60000000800 */
[----:B----4-:R-:W-:Y:S01]  /*3de0*/  HMMA.16816.F32.BF16 R28, R8, R62, RZ ;  /* 0x0000003e081c723c */ /* 0x010fe200000418ff */
[----:B-1----:R-:W-:-:S07]  /*3df0*/  FFMA.FTZ R3, R25, c[0x0][0x2d0], -R12 ;  /* 0x0000b40019037a23 */ /* 0x002fce000001080c */
[----:B------:R-:W-:Y:S01]  /*3e00*/  HMMA.16816.F32.BF16 R24, R8, R4, RZ ;  /* 0x000000040818723c */ /* 0x000fe200000418ff */
[----:B------:R-:W1:Y:S06]  /*3e10*/  MUFU.EX2 R109, R3 ;  /* 0x00000003006d7308 */ /* 0x000e6c0000000800 */
[----:B------:R-:W-:Y:S02]  /*3e20*/  F2FP.BF16.PACK_AB R4, R108, R105 ;  /* 0x000000696c04723e */ /* 0x000fe400000010ff */
[----:B-1----:R-:W-:Y:S11]  /*3e30*/  F2FP.BF16.PACK_AB R5, R109, R90 ;  /* 0x0000005a6d05723e */ /* 0x002ff600000010ff */
[----:B------:R-:W-:Y:S04]  /*3e40*/  @!UPT UIADD3 URZ, URZ, URZ, URZ ;  /* 0x0000003f3f3ff290 */ /* 0x000fe8000fffe03f */
[C---:B------:R-:W-:Y:S08]  /*3e50*/  HMMA.16816.F32.BF16 R56, R4.reuse, R32, R24 ;  /* 0x000000200438723c */ /* 0x040ff00000041818 */
[C---:B------:R-:W-:Y:S01]  /*3e60*/  HMMA.16816.F32.BF16 R132, R4.reuse, R40, R48 ;  /* 0x000000280484723c */ /* 0x040fe20000041830 */
[----:B------:R-:W-:Y:S07]  /*3e70*/  LDSM.16.MT88.4 R48, [R252+0x900] ;  /* 0x00090000fc30783b */ /* 0x000fee0000004200 */
[C---:B------:R-:W-:Y:S01]  /*3e80*/  HMMA.16816.F32.BF16 R140, R4.reuse, R42, R44 ;  /* 0x0000002a048c723c */ /* 0x040fe2000004182c */
[----:B------:R-:W1:Y:S04]  /*3e90*/  LDSM.16.MT88.4 R40, [R250+0x2900] ;  /* 0x00290000fa28783b */ /* 0x000e680000004200 */
[----:B------:R-:W2:Y:S03]  /*3ea0*/  LDSM.16.MT88.4 R44, [R249+0x2900] ;  /* 0x00290000f92c783b */ /* 0x000ea60000004200 */
[----:B------:R-:W-:Y:S01]  /*3eb0*/  HMMA.16816.F32.BF16 R16, R4, R72, R16 ;  /* 0x000000480410723c */ /* 0x000fe20000041810 */
[----:B------:R-:W-:Y:S01]  /*3ec0*/  IMAD.MOV.U32 R114, RZ, RZ, R58 ;  /* 0x000000ffff727224 */ /* 0x000fe200078e003a */
[----:B------:R-:W-:Y:S01]  /*3ed0*/  MOV R110, R57 ;  /* 0x00000039006e7202 */ /* 0x000fe20000000f00 */
[----:B------:R-:W-:-:S02]  /*3ee0*/  IMAD.MOV.U32 R113, RZ, RZ, R59 ;  /* 0x000000ffff717224 */ /* 0x000fc400078e003b */
[----:B------:R-:W-:Y:S02]  /*3ef0*/  IMAD.MOV.U32 R111, RZ, RZ, R56 ;  /* 0x000000ffff6f7224 */ /* 0x000fe400078e0038 */
[----:B------:R-:W3:Y:S01]  /*3f00*/  LDSM.16.MT88.4 R56, [R124+0x2900] ;  /* 0x002900007c38783b */ /* 0x000ee20000004200 */
[----:B------:R-:W-:Y:S08]  /*3f10*/  HMMA.16816.F32.BF16 R148, R4, R34, R20 ;  /* 0x000000220494723c */ /* 0x000ff00000041814 */
[C---:B------:R-:W-:Y:S08]  /*3f20*/  HMMA.16816.F32.BF16 R24, R8.reuse, R68, RZ ;  /* 0x000000440818723c */ /* 0x040ff000000418ff */
[----:B------:R-:W-:Y:S01]  /*3f30*/  HMMA.16816.F32.BF16 R20, R8, R70, RZ ;  /* 0x000000460814723c */ /* 0x000fe200000418ff */
[----:B------:R-:W4:Y:S01]  /*3f40*/  LDSM.16.MT88.4 R68, [R252+0x2100] ;  /* 0x00210000fc44783b */ /* 0x000f220000004200 */
[----:B------:R-:W-:-:S02]  /*3f50*/  IMAD.MOV.U32 R166, RZ, RZ, R16 ;  /* 0x000000ffffa67224 */ /* 0x000fc400078e0010 */
[----:B------:R-:W-:Y:S02]  /*3f60*/  IMAD.MOV.U32 R127, RZ, RZ, R17 ;  /* 0x000000ffff7f7224 */ /* 0x000fe400078e0011 */
[----:B------:R-:W-:Y:S02]  /*3f70*/  IMAD.MOV.U32 R3, RZ, RZ, R18 ;  /* 0x000000ffff037224 */ /* 0x000fe400078e0012 */
[----:B------:R-:W-:Y:S01]  /*3f80*/  IMAD.MOV.U32 R0, RZ, RZ, R19 ;  /* 0x000000ffff007224 */ /* 0x000fe200078e0013 */
[----:B------:R-:W-:Y:S08]  /*3f90*/  HMMA.16816.F32.BF16 R32, R8, R60, RZ ;  /* 0x0000003c0820723c */ /* 0x000ff000000418ff */
[----:B------:R-:W-:Y:S01]  /*3fa0*/  HMMA.16816.F32.BF16 R156, R4, R74, R64 ;  /* 0x0000004a049c723c */ /* 0x000fe20000041840 */
[----:B------:R-:W3:Y:S07]  /*3fb0*/  LDSM.16.MT88.4 R64, [R249+0x4100] ;  /* 0x00410000f940783b */ /* 0x000eee0000004200 */
[C---:B-----5:R-:W-:Y:S08]  /*3fc0*/  HMMA.16816.F32.BF16 R16, R8.reuse, R76, RZ ;  /* 0x0000004c0810723c */ /* 0x060ff000000418ff */
[----:B------:R-:W-:Y:S08]  /*3fd0*/  HMMA.16816.F32.BF16 R60, R8, R78, RZ ;  /* 0x0000004e083c723c */ /* 0x000ff000000418ff */
[C---:B-1----:R-:W-:Y:S01]  /*3fe0*/  HMMA.16816.F32.BF16 R184, R4.reuse, R40, R24 ;  /* 0x0000002804b8723c */ /* 0x042fe20000041818 */
[----:B------:R-:W1:Y:S07]  /*3ff0*/  LDSM.16.MT88.4 R24, [R252+0x2900] ;  /* 0x00290000fc18783b */ /* 0x000e6e0000004200 */
[C---:B--2---:R-:W-:Y:S01]  /*4000*/  HMMA.16816.F32.BF16 R72, R4.reuse, R46, R28 ;  /* 0x0000002e0448723c */ /* 0x044fe2000004181c */
[----:B------:R-:W2:Y:S07]  /*4010*/  LDSM.16.MT88.4 R28, [R250+0x4100] ;  /* 0x00410000fa1c783b */ /* 0x000eae0000004200 */
[C---:B------:R-:W-:Y:S01]  /*4020*/  HMMA.16816.F32.BF16 R188, R4.reuse, R44, R32 ;  /* 0x0000002c04bc723c */ /* 0x040fe20000041820 */
[----:B------:R-:W5:Y:S07]  /*4030*/  LDSM.16.MT88.4 R44, [R249+0x4900] ;  /* 0x00490000f92c783b */ /* 0x000f6e0000004200 */
[C---:B---3--:R-:W-:Y:S08]  /*4040*/  HMMA.16816.F32.BF16 R180, R4.reuse, R56, R16 ;  /* 0x0000003804b4723c */ /* 0x048ff00000041810 */
[C---:B------:R-:W-:Y:S01]  /*4050*/  HMMA.16816.F32.BF16 R160, R4.reuse, R58, R60 ;  /* 0x0000003a04a0723c */ /* 0x040fe2000004183c */
[----:B------:R-:W3:Y:S04]  /*4060*/  LDSM.16.MT88.4 R56, [R124+0x4100] ;  /* 0x004100007c38783b */ /* 0x000ee80000004200 */
[----:B------:R-:W-:Y:S03]  /*4070*/  LDSM.16.MT88.4 R60, [R252+0x4100] ;  /* 0x00410000fc3c783b */ /* 0x000fe60000004200 */
[----:B------:R-:W-:Y:S01]  /*4080*/  HMMA.16816.F32.BF16 R76, R4, R42, R20 ;  /* 0x0000002a044c723c */ /* 0x000fe20000041814 */
[----:B------:R-:W1:Y:S07]  /*4090*/  LDSM.16.MT88.4 R40, [R250+0x4900] ;  /* 0x00490000fa28783b */ /* 0x000e6e0000004200 */
[C---:B----4-:R-:W-:Y:S07]  /*40a0*/  HMMA.16816.F32.BF16 R20, R8.reuse, R68, RZ ;  /* 0x000000440814723c */ /* 0x050fee00000418ff */
[----:B------:R-:W-:Y:S01]  /*40b0*/  IMAD.MOV.U32 R68, RZ, RZ, R95 ;  /* 0x000000ffff447224 */ /* 0x000fe200078e005f */
[----:B------:R-:W-:Y:S01]  /*40c0*/  HMMA.16816.F32.BF16 R16, R8, R70, RZ ;  /* 0x000000460810723c */ /* 0x000fe200000418ff */
[----:B------:R-:W-:-:S06]  /*40d0*/  IMAD.MOV.U32 R69, RZ, RZ, R104 ;  /* 0x000000ffff457224 */ /* 0x000fcc00078e0068 */
[----:B------:R-:W-:Y:S01]  /*40e0*/  IMAD.MOV.U32 R71, RZ, RZ, R94 ;  /* 0x000000ffff477224 */ /* 0x000fe200078e005e */
[----:B------:R-:W-:Y:S01]  /*40f0*/  HMMA.16816.F32.BF16 R176, R4, R50, R36 ;  /* 0x0000003204b0723c */ /* 0x000fe20000041824 */
[----:B------:R-:W-:-:S07]  /*4100*/  IMAD.MOV.U32 R70, RZ, RZ, R93 ;  /* 0x000000ffff467224 */ /* 0x000fce00078e005d */
[C---:B------:R-:W-:Y:S08]  /*4110*/  HMMA.16816.F32.BF16 R36, R8.reuse, R64, RZ ;  /* 0x000000400824723c */ /* 0x040ff000000418ff */
[----:B------:R-:W-:Y:S01]  /*4120*/  HMMA.16816.F32.BF16 R32, R8, R66, RZ ;  /* 0x000000420820723c */ /* 0x000fe200000418ff */
[----:B------:R-:W4:Y:S07]  /*4130*/  LDSM.16.MT88.4 R64, [R249+0x6100] ;  /* 0x00610000f940783b */ /* 0x000f2e0000004200 */
[C---:B------:R-:W-:Y:S01]  /*4140*/  HMMA.16816.F32.BF16 R116, R4.reuse, R48, R52 ;  /* 0x000000300474723c */ /* 0x040fe20000041834 */
[----:B------:R-:W3:Y:S04]  /*4150*/  LDSM.16.MT88.4 R52, [R124+0x4900] ;  /* 0x004900007c34783b */ /* 0x000ee80000004200 */
[----:B------:R-:W-:Y:S03]  /*4160*/  LDSM.16.MT88.4 R48, [R252+0x4900] ;  /* 0x00490000fc30783b */ /* 0x000fe60000004200 */
[C---:B-1----:R-:W-:Y:S08]  /*4170*/  HMMA.16816.F32.BF16 R152, R4.reuse, R24, R20 ;  /* 0x000000180498723c */ /* 0x042ff00000041814 */
[----:B------:R-:W-:Y:S08]  /*4180*/  HMMA.16816.F32.BF16 R144, R4, R26, R16 ;  /* 0x0000001a0490723c */ /* 0x000ff00000041810 */
[----:B--2---:R-:W-:Y:S01]  /*4190*/  HMMA.16816.F32.BF16 R20, R8, R28, RZ ;  /* 0x0000001c0814723c */ /* 0x004fe200000418ff */
[----:B------:R-:W-:-:S02]  /*41a0*/  IMAD.MOV.U32 R112, RZ, RZ, R116 ;  /* 0x000000ffff707224 */ /* 0x000fc400078e0074 */
[----:B------:R-:W-:Y:S02]  /*41b0*/  IMAD.MOV.U32 R106, RZ, RZ, R117 ;  /* 0x000000ffff6a7224 */ /* 0x000fe400078e0075 */
[----:B------:R-:W-:Y:S02]  /*41c0*/  IMAD.MOV.U32 R91, RZ, RZ, R119 ;  /* 0x000000ffff5b7224 */ /* 0x000fe400078e0077 */
[----:B------:R-:W-:Y:S01]  /*41d0*/  IMAD.MOV.U32 R89, RZ, RZ, R118 ;  /* 0x000000ffff597224 */ /* 0x000fe200078e0076 */
[----:B------:R-:W-:Y:S08]  /*41e0*/  HMMA.16816.F32.BF16 R16, R8, R30, RZ ;  /* 0x0000001e0810723c */ /* 0x000ff000000418ff */
[C---:B-----5:R-:W-:Y:S01]  /*41f0*/  HMMA.16816.F32.BF16 R136, R4.reuse, R44, R36 ;  /* 0x0000002c0488723c */ /* 0x060fe20000041824 */
[----:B------:R-:W-:Y:S07]  /*4200*/  LDSM.16.MT88.4 R36, [R250+0x6100] ;  /* 0x00610000fa24783b */ /* 0x000fee0000004200 */
[----:B------:R-:W-:Y:S01]  /*4210*/  HMMA.16816.F32.BF16 R120, R4, R46, R32 ;  /* 0x0000002e0478723c */ /* 0x000fe20000041820 */
[----:B------:R-:W1:Y:S07]  /*4220*/  LDSM.16.MT88.4 R44, [R249+0x6900] ;  /* 0x00690000f92c783b */ /* 0x000e6e0000004200 */
[C---:B---3--:R-:W-:Y:S07]  /*4230*/  HMMA.16816.F32.BF16 R28, R8.reuse, R58, RZ ;  /* 0x0000003a081c723c */ /* 0x048fee00000418ff */
[----:B------:R-:W-:Y:S01]  /*4240*/  IMAD.MOV.U32 R58, RZ, RZ, R109 ;  /* 0x000000ffff3a7224 */ /* 0x000fe200078e006d */
[----:B------:R-:W-:Y:S01]  /*4250*/  HMMA.16816.F32.BF16 R32, R8, R56, RZ ;  /* 0x000000380820723c */ /* 0x000fe200000418ff */
[----:B------:R-:W-:-:S06]  /*4260*/  IMAD.MOV.U32 R59, RZ, RZ, R108 ;  /* 0x000000ffff3b7224 */ /* 0x000fcc00078e006c */
[----:B------:R-:W-:Y:S01]  /*4270*/  MOV R56, R111 ;  /* 0x0000006f00387202 */ /* 0x000fe20000000f00 */
[----:B------:R-:W-:Y:S01]  /*4280*/  HMMA.16816.F32.BF16 R128, R4, R40, R20 ;  /* 0x000000280480723c */ /* 0x000fe20000041814 */
[----:B------:R-:W-:-:S06]  /*4290*/  IMAD.MOV.U32 R57, RZ, RZ, R110 ;  /* 0x000000ffff397224 */ /* 0x000fcc00078e006e */
[----:B------:R-:W-:Y:S01]  /*42a0*/  IMAD.MOV.U32 R40, RZ, RZ, R114 ;  /* 0x000000ffff287224 */ /* 0x000fe200078e0072 */
[----:B------:R-:W-:Y:S01]  /*42b0*/  HMMA.16816.F32.BF16 R116, R4, R42, R16 ;  /* 0x0000002a0474723c */ /* 0x000fe20000041810 */
[----:B------:R-:W-:-:S06]  /*42c0*/  IMAD.MOV.U32 R41, RZ, RZ, R106 ;  /* 0x000000ffff297224 */ /* 0x000fcc00078e006a */
[----:B------:R-:W-:Y:S01]  /*42d0*/  IMAD.MOV.U32 R42, RZ, RZ, R113 ;  /* 0x000000ffff2a7224 */ /* 0x000fe200078e0071 */
[----:B------:R-:W-:Y:S01]  /*42e0*/  HMMA.16816.F32.BF16 R20, R8, R62, RZ ;  /* 0x0000003e0814723c */ /* 0x000fe200000418ff */
[----:B------:R-:W-:-:S06]  /*42f0*/  IMAD.MOV.U32 R43, RZ, RZ, R112 ;  /* 0x000000ffff2b7224 */ /* 0x000fcc00078e0070 */
[----:B------:R-:W-:Y:S01]  /*4300*/  MOV R62, R91 ;  /* 0x0000005b003e7202 */ /* 0x000fe20000000f00 */
[----:B----4-:R-:W-:Y:S01]  /*4310*/  HMMA.16816.F32.BF16 R16, R8, R64, RZ ;  /* 0x000000400810723c */ /* 0x010fe200000418ff */
[----:B------:R-:W-:-:S06]  /*4320*/  IMAD.MOV.U32 R63, RZ, RZ, R105 ;  /* 0x000000ffff3f7224 */ /* 0x000fcc00078e0069 */
[----:B------:R-:W-:Y:S01]  /*4330*/  IMAD.MOV.U32 R64, RZ, RZ, R90 ;  /* 0x000000ffff407224 */ /* 0x000fe200078e005a */
[----:B------:R-:W-:Y:S01]  /*4340*/  HMMA.16816.F32.BF16 R108, R4, R54, R28 ;  /* 0x00000036046c723c */ /* 0x000fe2000004181c */
        /* <DEDUP_REMOVED lines=13> */
[----:B------:R-:W-:Y:S01]  /*4420*/  IMAD.MOV.U32 R37, RZ, RZ, R57 ;  /* 0x000000ffff257224 */ /* 0x000fe200078e0039 */
        /* <DEDUP_REMOVED lines=12> */
[----:B------:R-:W-:Y:S01]  /*44f0*/  MOV R33, R127 ;  /* 0x0000007f00217202 */ /* 0x000fe20000000f00 */
[----:B------:R-:W-:Y:S01]  /*4500*/  HMMA.16816.F32.BF16 R56, R4, R46, R24 ;  /* 0x0000002e0438723c */ /* 0x000fe20000041818 */
[----:B------:R-:W-:-:S06]  /*4510*/  IMAD.MOV.U32 R32, RZ, RZ, R166 ;  /* 0x000000ffff207224 */ /* 0x000fcc00078e00a6 */
[----:B------:R-:W-:Y:S01]  /*4520*/  MOV R27, R41 ;  /* 0x00000029001b7202 */ /* 0x000fe20000000f00 */
[----:B------:R-:W-:Y:S02]  /*4530*/  IMAD.MOV.U32 R47, RZ, RZ, R0 ;  /* 0x000000ffff2f7224 */ /* 0x000fe400078e0000 */
[--C-:B------:R-:W-:Y:S02]  /*4540*/  FFMA.FTZ R0, R98, c[0x0][0x2d0], -R2.reuse ;  /* 0x0000b40062007a23 */ /* 0x100fe40000010802 */
[----:B------:R-:W-:Y:S02]  /*4550*/  IMAD.MOV.U32 R98, RZ, RZ, R65 ;  /* 0x000000ffff627224 */ /* 0x000fe400078e0041 */
[----:B------:R-:W-:Y:S01]  /*4560*/  IMAD.MOV.U32 R65, RZ, RZ, R63 ;  /* 0x000000ffff417224 */ /* 0x000fe200078e003f */
[----:B------:R-:W-:Y:S01]  /*4570*/  MOV R63, R15 ;  /* 0x0000000f003f7202 */ /* 0x000fe20000000f00 */
[----:B--2---:R-:W-:Y:S01]  /*4580*/  HMMA.16816.F32.BF16 R40, R4, R20, R16 ;  /* 0x000000140428723c */ /* 0x004fe20000041810 */
[----:B------:R-:W-:-:S02]  /*4590*/  FFMA.FTZ R15, R103, c[0x0][0x2d0], -R2 ;  /* 0x0000b400670f7a23 */ /* 0x000fc40000010802 */
[----:B------:R-:W-:Y:S02]  /*45a0*/  IMAD.MOV.U32 R46, RZ, RZ, R3 ;  /* 0x000000ffff2e7224 */ /* 0x000fe400078e0003 */
[----:B------:R-:W-:Y:S02]  /*45b0*/  IMAD.MOV.U32 R103, RZ, RZ, R47 ;  /* 0x000000ffff677224 */ /* 0x000fe400078e002f */
[----:B------:R-:W-:Y:S01]  /*45c0*/  FADD.FTZ R3, R82, R81 ;  /* 0x0000005152037221 */ /* 0x000fe20000010000 */
[----:B------:R-:W-:Y:S01]  /*45d0*/  HMMA.16816.F32.BF16 R16, R8, R34, RZ ;  /* 0x000000220810723c */ /* 0x000fe200000418ff */
[----:B------:R-:W-:Y:S02]  /*45e0*/  IMAD.MOV.U32 R81, RZ, RZ, R44 ;  /* 0x000000ffff517224 */ /* 0x000fe400078e002c */
[----:B------:R-:W-:Y:S02]  /*45f0*/  IMAD.MOV.U32 R82, RZ, RZ, R67 ;  /* 0x000000ffff527224 */ /* 0x000fe400078e0043 */
[----:B------:R-:W-:-:S02]  /*4600*/  FADD.FTZ R3, R83, R3 ;  /* 0x0000000353037221 */ /* 0x000fc40000010000 */
        /* <DEDUP_REMOVED lines=9> */
[----:B------:R-:W-:Y:S01]  /*46a0*/  HMMA.16816.F32.BF16 R28, R4, R22, R16 ;  /* 0x00000016041c723c */ /* 0x000fe20000041810 */
[----:B------:R-:W1:Y:S01]  /*46b0*/  LDSM.16.MT88.4 R16, [R252+0x6100] ;  /* 0x00610000fc10783b */ /* 0x000e620000004200 */
[----:B------:R-:W-:Y:S02]  /*46c0*/  IMAD.MOV.U32 R71, RZ, RZ, R68 ;  /* 0x000000ffff477224 */ /* 0x000fe400078e0044 */
[----:B------:R-:W-:-:S04]  /*46d0*/  IMAD.MOV.U32 R68, RZ, RZ, R126 ;  /* 0x000000ffff447224 */ /* 0x000fc800078e007e */
        /* <DEDUP_REMOVED lines=15> */
[----:B------:R1:W-:Y:S02]  /*47d0*/  MUFU.EX2 R127, R0 ;  /* 0x00000000007f7308 */ /* 0x0003e40000000800 */
[----:B-1----:R-:W-:Y:S02]  /*47e0*/  FFMA.FTZ R0, R99, c[0x0][0x2d0], -R2 ;  /* 0x0000b40063007a23 */ /* 0x002fe40000010802 */
[----:B------:R-:W-:-:S04]  /*47f0*/  IMAD.MOV.U32 R99, RZ, RZ, R62 ;  /* 0x000000ffff637224 */ /* 0x000fc800078e003e */
[----:B------:R1:W3:Y:S01]  /*4800*/  MUFU.EX2 R166, R0 ;  /* 0x0000000000a67308 */ /* 0x0002e20000000800 */
[----:B------:R-:W-:Y:S02]  /*4810*/  IMAD.MOV.U32 R62, RZ, RZ, R60 ;  /* 0x000000ffff3e7224 */ /* 0x000fe400078e003c */
[----:B------:R-:W-:Y:S02]  /*4820*/  IMAD.MOV.U32 R60, RZ, RZ, R125 ;  /* 0x000000ffff3c7224 */ /* 0x000fe400078e007d */
[----:B-1----:R-:W-:Y:S01]  /*4830*/  FFMA.FTZ R0, R85, c[0x0][0x2d0], -R12 ;  /* 0x0000b40055007a23 */ /* 0x002fe2000001080c */
[----:B---3--:R-:W-:Y:S01]  /*4840*/  F2FP.BF16.PACK_AB R6, R166, R127 ;  /* 0x0000007fa606723e */ /* 0x008fe200000010ff */
[----:B------:R-:W-:Y:S02]  /*4850*/  IMAD.MOV.U32 R85, RZ, RZ, R64 ;  /* 0x000000ffff557224 */ /* 0x000fe400078e0040 */
[----:B------:R1:W-:Y:S02]  /*4860*/  MUFU.EX2 R124, R0 ;  /* 0x00000000007c7308 */ /* 0x0003e40000000800 */
        /* <DEDUP_REMOVED lines=34> */
[----:B------:R-:W-:Y:S01]  /*4a90*/  MOV R97, R62 ;  /* 0x0000003e00617202 */ /* 0x000fe20000000f00 */
[----:B------:R-:W-:-:S02]  /*4aa0*/  IMAD.MOV.U32 R96, RZ, RZ, R63 ;  /* 0x000000ffff607224 */ /* 0x000fc400078e003f */
[----:B------:R-:W-:Y:S02]  /*4ab0*/  IMAD.MOV.U32 R99, RZ, RZ, R60 ;  /* 0x000000ffff637224 */ /* 0x000fe400078e003c */
[----:B------:R-:W-:Y:S01]  /*4ac0*/  HMMA.16816.F32.BF16 R60, R4, R10, R176 ;  /* 0x0000000a043c723c */ /* 0x000fe200000418b0 */
[----:B------:R-:W1:Y:S01]  /*4ad0*/  LDSM.16.MT88.4 R8, [R249+0x3100] ;  /* 0x00310000f908783b */ /* 0x000e620000004200 */
[----:B------:R-:W-:-:S06]  /*4ae0*/  IMAD.MOV.U32 R98, RZ, RZ, R65 ;  /* 0x000000ffff627224 */ /* 0x000fcc00078e0041 */
[C---:B-1----:R-:W-:Y:S07]  /*4af0*/  HMMA.16816.F32.BF16 R64, R4.reuse, R8, R188 ;  /* 0x000000080440723c */ /* 0x042fee00000418bc */
[----:B------:R-:W-:Y:S01]  /*4b00*/  IMAD.MOV.U32 R188, RZ, RZ, R87 ;  /* 0x000000ffffbc7224 */ /* 0x000fe200078e0057 */
[----:B------:R-:W-:Y:S01]  /*4b10*/  HMMA.16816.F32.BF16 R68, R4, R10, R72 ;  /* 0x0000000a0444723c */ /* 0x000fe20000041848 */
[----:B------:R-:W1:Y:S01]  /*4b20*/  LDSM.16.MT88.4 R8, [R250+0x3100] ;  /* 0x00310000fa08783b */ /* 0x000e620000004200 */
[----:B------:R-:W-:-:S02]  /*4b30*/  IMAD.MOV.U32 R189, RZ, RZ, R82 ;  /* 0x000000ffffbd7224 */ /* 0x000fc400078e0052 */
[----:B------:R-:W-:Y:S02]  /*4b40*/  IMAD.MOV.U32 R190, RZ, RZ, R81 ;  /* 0x000000ffffbe7224 */ /* 0x000fe400078e0051 */
[----:B------:R-:W-:Y:S02]  /*4b50*/  IMAD.MOV.U32 R191, RZ, RZ, R84 ;  /* 0x000000ffffbf7224 */ /* 0x000fe400078e0054 */
        /* <DEDUP_REMOVED lines=8> */
[----:B------:R-:W-:Y:S01]  /*4be0*/  IMAD.MOV.U32 R179, RZ, RZ, R180 ;  /* 0x000000ffffb37224 */ /* 0x000fe200078e00b4 */
[----:B------:R-:W-:Y:S01]  /*4bf0*/  MOV R176, R183 ;  /* 0x000000b700b07202 */ /* 0x000fe20000000f00 */
[----:B------:R-:W-:Y:S02]  /*4c00*/  IMAD.MOV.U32 R178, RZ, RZ, R181 ;  /* 0x000000ffffb27224 */ /* 0x000fe400078e00b5 */
[----:B------:R-:W-:-:S04]  /*4c10*/  IMAD.MOV.U32 R177, RZ, RZ, R182 ;  /* 0x000000ffffb17224 */ /* 0x000fc800078e00b6 */
        /* <DEDUP_REMOVED lines=16> */
[----:B------:R-:W-:-:S02]  /*4d20*/  IMAD.MOV.U32 R0, RZ, RZ, R103 ;  /* 0x000000ffff007224 */ /* 0x000fc400078e0067 */
[----:B------:R-:W-:Y:S02]  /*4d30*/  FADD.FTZ R3, R147, R3 ;  /* 0x0000000393037221 */ /* 0x000fe40000010000 */
[----:B------:R-:W-:Y:S02]  /*4d40*/  FFMA.FTZ R0, R0, c[0x0][0x2d0], -R12 ;  /* 0x0000b40000007a23 */ /* 0x000fe4000001080c */
        /* <DEDUP_REMOVED lines=25> */
[----:B------:R-:W-:-:S02]  /*4ee0*/  IMAD.MOV.U32 R92, RZ, RZ, R144 ;  /* 0x000000ffff5c7224 */ /* 0x000fc400078e0090 */
[----:B------:R-:W-:Y:S01]  /*4ef0*/  IMAD.MOV.U32 R93, RZ, RZ, R145 ;  /* 0x000000ffff5d7224 */ /* 0x000fe200078e0091 */
[----:B------:R-:W-:Y:S01]  /*4f00*/  MOV R145, R177 ;  /* 0x000000b100917202 */ /* 0x000fe20000000f00 */
[----:B------:R-:W-:Y:S02]  /*4f10*/  IMAD.MOV.U32 R94, RZ, RZ, R146 ;  /* 0x000000ffff5e7224 */ /* 0x000fe400078e0092 */
[----:B------:R-:W-:Y:S02]  /*4f20*/  IMAD.MOV.U32 R95, RZ, RZ, R183 ;  /* 0x000000ffff5f7224 */ /* 0x000fe400078e00b7 */
        /* <DEDUP_REMOVED lines=27> */
[----:B------:R-:W-:-:S02]  /*50e0*/  IMAD.MOV.U32 R53, RZ, RZ, R90 ;  /* 0x000000ffff357224 */ /* 0x000fc400078e005a */
[----:B------:R-:W-:Y:S01]  /*50f0*/  IMAD.MOV.U32 R54, RZ, RZ, R91 ;  /* 0x000000ffff367224 */ /* 0x000fe200078e005b */
[----:B------:R-:W-:Y:S01]  /*5100*/  MOV R91, R130 ;  /* 0x00000082005b7202 */ /* 0x000fe20000000f00 */
[----:B------:R-:W-:Y:S02]  /*5110*/  IMAD.MOV.U32 R89, RZ, RZ, R128 ;  /* 0x000000ffff597224 */ /* 0x000fe400078e0080 */
[----:B------:R-:W-:Y:S02]  /*5120*/  IMAD.MOV.U32 R51, RZ, RZ, R88 ;  /* 0x000000ffff337224 */ /* 0x000fe400078e0058 */
[----:B------:R-:W-:Y:S02]  /*5130*/  IMAD.MOV.U32 R90, RZ, RZ, R129 ;  /* 0x000000ffff5a7224 */ /* 0x000fe400078e0081 */
[----:B------:R-:W-:Y:S02]  /*5140*/  IMAD.MOV.U32 R128, RZ, RZ, R131 ;  /* 0x000000ffff807224 */ /* 0x000fe400078e0083 */
[----:B------:R-:W-:-:S02]  /*5150*/  IMAD.MOV.U32 R129, RZ, RZ, R144 ;  /* 0x000000ffff817224 */ /* 0x000fc400078e0090 */
[----:B------:R-:W-:Y:S02]  /*5160*/  IMAD.MOV.U32 R130, RZ, RZ, R145 ;  /* 0x000000ffff827224 */ /* 0x000fe400078e0091 */
[----:B------:R-:W-:Y:S02]  /*5170*/  IMAD.MOV.U32 R131, RZ, RZ, R146 ;  /* 0x000000ffff837224 */ /* 0x000fe400078e0092 */
[----:B------:R-:W-:Y:S01]  /*5180*/  LDSM.16.MT88.4 R144, [R250+0x1900] ;  /* 0x00190000fa90783b */ /* 0x000fe20000004200 */
[----:B------:R-:W-:Y:S02]  /*5190*/  IMAD.MOV.U32 R55, RZ, RZ, R92 ;  /* 0x000000ffff377224 */ /* 0x000fe400078e005c */
[----:B------:R-:W-:Y:S02]  /*51a0*/  IMAD.MOV.U32 R88, RZ, RZ, R95 ;  /* 0x000000ffff587224 */ /* 0x000fe400078e005f */
[----:B------:R-:W-:Y:S02]  /*51b0*/  IMAD.MOV.U32 R92, RZ, RZ, R139 ;  /* 0x000000ffff5c7224 */ /* 0x000fe400078e008b */
[----:B------:R-:W-:-:S02]  /*51c0*/  IMAD.MOV.U32 R95, RZ, RZ, R136 ;  /* 0x000000ffff5f7224 */ /* 0x000fc400078e0088 */
        /* <DEDUP_REMOVED lines=58> */
[----:B------:R-:W-:-:S03]  /*5570*/  IMAD.MOV.U32 R35, RZ, RZ, R59 ;  /* 0x000000ffff237224 */ /* 0x000fc600078e003b */
[----:B------:R-:W1:Y:S01]  /*5580*/  LDSM.16.MT88.4 R56, [R34+0x3900] ;  /* 0x003900002238783b */ /* 0x000e620000004200 */
[----:B------:R-:W-:-:S03]  /*5590*/  FADD.FTZ R2, R35, R2 ;  /* 0x0000000223027221 */ /* 0x000fc60000010000 */
[----:B------:R-:W-:Y:S01]  /*55a0*/  HMMA.16816.F32.BF16 R160, R128, R162, R60 ;  /* 0x000000a280a0723c */ /* 0x000fe2000004183c */
[----:B------:R-:W-:-:S04]  /*55b0*/  FADD.FTZ R2, R167, R2 ;  /* 0x00000002a7027221 */ /* 0x000fc80000010000 */
[----:B------:R-:W-:Y:S02]  /*55c0*/  FADD.FTZ R3, R124, R2 ;  /* 0x000000027c037221 */ /* 0x000fe40000010000 */
[----:B------:R-:W-:Y:S01]  /*55d0*/  FADD.FTZ R2, R166, R0 ;  /* 0x00000000a6027221 */ /* 0x000fe20000010000 */
        /* <DEDUP_REMOVED lines=17> */
[----:B------:R-:W-:Y:S01]  /*56f0*/  FADD.FTZ R2, R6, R0 ;  /* 0x0000000006027221 */ /* 0x000fe20000010000 */
[----:B------:R-:W-:-:S04]  /*5700*/  IADD3 R0, R16, 0x800, RZ ;  /* 0x0000080010007810 */ /* 0x000fc80007ffe0ff */
[----:B------:R5:W-:Y:S01]  /*5710*/  STL [R1+0x68], R2 ;  /* 0x0000680201007387 */ /* 0x000be20000100800 */
[C---:B-1----:R-:W-:Y:S03]  /*5720*/  HMMA.16816.F32.BF16 R52, R128.reuse, R56, R52 ;  /* 0x000000388034723c */ /* 0x042fe60000041834 */
[----:B------:R1:W-:Y:S05]  /*5730*/  STL [R1+0x44], R0 ;  /* 0x0000440001007387 */ /* 0x0003ea0000100800 */
[C---:B------:R-:W-:Y:S01]  /*5740*/  HMMA.16816.F32.BF16 R56, R128.reuse, R58, R88 ;  /* 0x0000003a8038723c */ /* 0x040fe20000041858 */
[----:B------:R-:W3:Y:S07]  /*5750*/  LDSM.16.MT88.4 R88, [R34+0x5900] ;  /* 0x005900002258783b */ /* 0x000eee0000004200 */
[----:B------:R-:W-:Y:S01]  /*5760*/  HMMA.16816.F32.BF16 R64, R128, R66, R84 ;  /* 0x000000428040723c */ /* 0x000fe20000041854 */
[----:B----4-:R-:W-:-:S05]  /*5770*/  IADD3 R3, R16, 0x1000, RZ ;  /* 0x0000100010037810 */ /* 0x010fca0007ffe0ff */
[----:B------:R4:W-:Y:S02]  /*5780*/  STL [R1+0x40], R3 ;  /* 0x0000400301007387 */ /* 0x0009e40000100800 */
[----:B--2---:R-:W-:Y:S01]  /*5790*/  HMMA.16816.F32.BF16 R76, R128, R80, R92 ;  /* 0x00000050804c723c */ /* 0x004fe2000004185c */
[C---:B-----5:R-:W-:Y:S02]  /*57a0*/  IADD3 R2, R16.reuse, 0x1800, RZ ;  /* 0x0000180010027810 */ /* 0x060fe40007ffe0ff */
[----:B-1----:R-:W-:-:S03]  /*57b0*/  IADD3 R0, R16, 0x2000, RZ ;  /* 0x0000200010007810 */ /* 0x002fc60007ffe0ff */
[----:B------:R1:W-:Y:S02]  /*57c0*/  STL [R1+0x3c], R2 ;  /* 0x00003c0201007387 */ /* 0x0003e40000100800 */
[C---:B---3--:R-:W-:Y:S02]  /*57d0*/  HMMA.16816.F32.BF16 R92, R128.reuse, R96, R108 ;  /* 0x00000060805c723c */ /* 0x048fe4000004186c */
[----:B------:R2:W-:Y:S06]  /*57e0*/  STL [R1+0x38], R0 ;  /* 0x0000380001007387 */ /* 0x0005ec0000100800 */
[C---:B------:R-:W-:Y:S01]  /*57f0*/  HMMA.16816.F32.BF16 R96, R128.reuse, R98, R104 ;  /* 0x000000628060723c */ /* 0x040fe20000041868 */
[----:B------:R-:W3:Y:S07]  /*5800*/  LDSM.16.MT88.4 R104, [R249+0x7900] ;  /* 0x00790000f968783b */ /* 0x000eee0000004200 */
[----:B------:R-:W-:Y:S01]  /*5810*/  HMMA.16816.F32.BF16 R72, R128, R74, R100 ;  /* 0x0000004a8048723c */ /* 0x000fe20000041864 */
[----:B----4-:R-:W-:-:S02]  /*5820*/  IADD3 R3, R16, 0x3800, RZ ;  /* 0x0000380010037810 */ /* 0x010fc40007ffe0ff */
[----:B-1----:R-:W-:-:S05]  /*5830*/  IADD3 R2, R16, 0x2800, RZ ;  /* 0x0000280010027810 */ /* 0x002fca0007ffe0ff */
[----:B------:R-:W-:Y:S01]  /*5840*/  HMMA.16816.F32.BF16 R84, R128, R88, R120 ;  /* 0x000000588054723c */ /* 0x000fe20000041878 */
[----:B------:R-:W1:Y:S01]  /*5850*/  LDSM.16.MT88.4 R120, [R34+0x7900] ;  /* 0x007900002278783b */ /* 0x000e620000004200 */
[----:B--2---:R-:W-:-:S03]  /*5860*/  IADD3 R0, R16, 0x3000, RZ ;  /* 0x0000300010007810 */ /* 0x004fc60007ffe0ff */
[----:B------:R2:W-:Y:S03]  /*5870*/  STL [R1+0x34], R2 ;  /* 0x0000340201007387 */ /* 0x0005e60000100800 */
[C---:B------:R-:W-:Y:S01]  /*5880*/  HMMA.16816.F32.BF16 R88, R128.reuse, R90, R112 ;  /* 0x0000005a8058723c */ /* 0x040fe20000041870 */
[----:B------:R-:W4:Y:S04]  /*5890*/  LDSM.16.MT88.4 R112, [R250+0x7900] ;  /* 0x00790000fa70783b */ /* 0x000f280000004200 */
[----:B------:R5:W-:Y:S03]  /*58a0*/  STL [R1+0x30], R0 ;  /* 0x0000300001007387 */ /* 0x000be60000100800 */
[C---:B------:R-:W-:Y:S01]  /*58b0*/  HMMA.16816.F32.BF16 R80, R128.reuse, R82, R188 ;  /* 0x000000528050723c */ /* 0x040fe200000418bc */
[----:B------:R1:W-:Y:S07]  /*58c0*/  STL [R1+0x2c], R3 ;  /* 0x00002c0301007387 */ /* 0x0003ee0000100800 */
[----:B---3--:R-:W-:Y:S01]  /*58d0*/  HMMA.16816.F32.BF16 R100, R128, R104, R12 ;  /* 0x000000688064723c */ /* 0x008fe2000004180c */
[----:B------:R-:W3:Y:S01]  /*58e0*/  LDSM.16.MT88.4 R12, [R252+0x7900] ;  /* 0x00790000fc0c783b */ /* 0x000ee20000004200 */
[----:B--2---:R-:W-:-:S06]  /*58f0*/  IADD3 R2, R16, 0x4000, RZ ;  /* 0x0000400010027810 */ /* 0x004fcc0007ffe0ff */
[----:B------:R-:W-:Y:S01]  /*5900*/  HMMA.16816.F32.BF16 R104, R128, R106, R184 ;  /* 0x0000006a8068723c */ /* 0x000fe200000418b8 */
[----:B------:R2:W-:Y:S01]  /*5910*/  STL [R1+0x28], R2 ;  /* 0x0000280201007387 */ /* 0x0005e20000100800 */
[----:B-----5:R-:W-:-:S06]  /*5920*/  IADD3 R0, R16, 0x4800, RZ ;  /* 0x0000480010007810 */ /* 0x020fcc0007ffe0ff */
[C---:B-1----:R-:W-:Y:S01]  /*5930*/  HMMA.16816.F32.BF16 R116, R128.reuse, R120, R116 ;  /* 0x000000788074723c */ /* 0x042fe20000041874 */
[C---:B------:R-:W-:Y:S01]  /*5940*/  IADD3 R3, R16.reuse, 0x5000, RZ ;  /* 0x0000500010037810 */ /* 0x040fe20007ffe0ff */
[----:B------:R1:W-:Y:S04]  /*5950*/  STL [R1+0x24], R0 ;  /* 0x0000240001007387 */ /* 0x0003e80000100800 */
[----:B------:R5:W-:Y:S02]  /*5960*/  STL [R1+0x20], R3 ;  /* 0x0000200301007387 */ /* 0x000be40000100800 */
[C---:B----4-:R-:W-:Y:S08]  /*5970*/  HMMA.16816.F32.BF16 R108, R128.reuse, R112, R180 ;  /* 0x00000070806c723c */ /* 0x050ff000000418b4 */
[----:B------:R-:W-:Y:S01]  /*5980*/  HMMA.16816.F32.BF16 R112, R128, R114, R176 ;  /* 0x000000728070723c */ /* 0x000fe200000418b0 */
[----:B--2---:R-:W-:-:S05]  /*5990*/  IADD3 R2, R16, 0x5800, RZ ;  /* 0x0000580010027810 */ /* 0x004fca0007ffe0ff */
[----:B------:R2:W-:Y:S02]  /*59a0*/  STL [R1+0x1c], R2 ;  /* 0x00001c0201007387 */ /* 0x0005e40000100800 */
[----:B------:R-:W-:Y:S01]  /*59b0*/  HMMA.16816.F32.BF16 R120, R128, R122, R28 ;  /* 0x0000007a8078723c */ /* 0x000fe2000004181c */
[C---:B-1----:R-:W-:Y:S02]  /*59c0*/  IADD3 R0, R16.reuse, 0x6000, RZ ;  /* 0x0000600010007810 */ /* 0x042fe40007ffe0ff */
[----:B-----5:R-:W-:-:S03]  /*59d0*/  IADD3 R3, R16, 0x6800, RZ ;  /* 0x0000680010037810 */ /* 0x020fc60007ffe0ff */
[----:B------:R1:W-:Y:S02]  /*59e0*/  STL [R1+0x18], R0 ;  /* 0x0000180001007387 */ /* 0x0003e40000100800 */
[C---:B---3--:R-:W-:Y:S02]  /*59f0*/  HMMA.16816.F32.BF16 R124, R128.reuse, R12, R24 ;  /* 0x0000000c807c723c */ /* 0x048fe40000041818 */
[----:B------:R3:W-:Y:S06]  /*5a00*/  STL [R1+0x14], R3 ;  /* 0x0000140301007387 */ /* 0x0007ec0000100800 */
[----:B------:R-:W-:Y:S01]  /*5a10*/  HMMA.16816.F32.BF16 R128, R128, R14, R20 ;  /* 0x0000000e8080723c */ /* 0x000fe20000041814 */
[----:B--2---:R-:W-:-:S02]  /*5a20*/  IADD3 R2, R16, 0x7000, RZ ;  /* 0x0000700010027810 */ /* 0x004fc40007ffe0ff */
[----:B-1----:R-:W-:-:S05]  /*5a30*/  IADD3 R0, R16, 0x7800, RZ ;  /* 0x0000780010007810 */ /* 0x002fca0007ffe0ff */
        /* <DEDUP_REMOVED lines=43> */
.L_x_2063:
[----:B------:R-:W3:Y:S01]  /*5cf0*/  LDL.64 R28, [R1+0xb8] ;  /* 0x0000b800011c7983 */ /* 0x000ee20000100a00 */
[----:B------:R-:W-:Y:S01]  /*5d00*/  UISETP.GE.AND UP2, UPT, UR18, URZ, UPT ;  /* 0x0000003f1200728c */ /* 0x000fe2000bf46270 */
[----:B------:R-:W-:Y:S04]  /*5d10*/  DEPBAR.LE SB0, 0x0 ;  /* 0x000080000000791a */ /* 0x000fe80000000000 */
[----:B------:R-:W4:Y:S01]  /*5d20*/  LDL R27, [R1+0xac] ;  /* 0x0000ac00011b7983 */ /* 0x000f220000100800 */
[----:B------:R-:W-:Y:S01]  /*5d30*/  PLOP3.LUT P0, PT, PT, PT, UP2, 0x80, 0x0 ;  /* 0x000000000000781c */ /* 0x000fe20003f0f028 */
[----:B------:R-:W-:Y:S03]  /*5d40*/  UIADD3 UR17, UR18, -0x1, URZ ;  /* 0xffffffff12117890 */ /* 0x000fe6000fffe03f */
[----:B--2---:R-:W2:Y:S01]  /*5d50*/  LDL.64 R22, [R1+0x90] ;  /* 0x0000900001167983 */ /* 0x004ea20000100a00 */
[----:B------:R-:W-:Y:S02]  /*5d60*/  @UP2 USHF.R.S32.HI UR11, URZ, 0x1f, UR18 ;  /* 0x0000001f3f0b2899 */ /* 0x000fe40008011412 */
[----:B------:R-:W-:Y:S02]  /*5d70*/  @UP2 UIMAD.WIDE.U32 UR20, UR18, UR6, URZ ;  /* 0x00000006121422a5 */ /* 0x000fe4000f8e003f */
[----:B------:R-:W2:Y:S01]  /*5d80*/  LDL R26, [R1+0xa8] ;  /* 0x0000a800011a7983 */ /* 0x000ea20000100800 */
[----:B------:R-:W-:Y:S02]  /*5d90*/  @UP2 UIMAD UR11, UR11, UR6, URZ ;  /* 0x000000060b0b22a4 */ /* 0x000fe4000f8e023f */
[----:B------:R-:W-:Y:S02]  /*5da0*/  @UP2 USHF.L.U32 UR14, UR20, 0x6, URZ ;  /* 0x00000006140e2899 */ /* 0x000fe4000800063f */
[----:B------:R-:W2:Y:S01]  /*5db0*/  LDL R25, [R1+0xa4] ;  /* 0x0000a40001197983 */ /* 0x000ea20000100800 */
[----:B------:R-:W-:Y:S04]  /*5dc0*/  @UP2 UIMAD UR11, UR18, UR7, UR11 ;  /* 0x00000007120b22a4 */ /* 0x000fe8000f8e020b */
[----:B------:R-:W2:Y:S01]  /*5dd0*/  LDL R24, [R1+0x9c] ;  /* 0x00009c0001187983 */ /* 0x000ea20000100800 */
[----:B------:R-:W-:Y:S04]  /*5de0*/  @UP2 UIADD3 UR11, UR21, UR11, URZ ;  /* 0x0000000b150b2290 */ /* 0x000fe8000fffe03f */
[----:B------:R-:W2:Y:S01]  /*5df0*/  LDL R30, [R1+0xa0] ;  /* 0x0000a000011e7983 */ /* 0x000ea20000100800 */
[----:B------:R-:W-:Y:S04]  /*5e00*/  @UP2 USHF.L.U64.HI UR11, UR20, 0x6, UR11 ;  /* 0x00000006140b2899 */ /* 0x000fe8000801020b */
[----:B------:R-:W2:Y:S05]  /*5e10*/  LDL R32, [R1+0x98] ;  /* 0x0000980001207983 */ /* 0x000eaa0000100800 */
[----:B------:R-:W2:Y:S05]  /*5e20*/  LDL R176, [R1+0x8] ;  /* 0x0000080001b07983 */ /* 0x000eaa0000100800 */
[----:B------:R-:W2:Y:S05]  /*5e30*/  LDL R167, [R1+0x44] ;  /* 0x0000440001a77983 */ /* 0x000eaa0000100800 */
[----:B------:R-:W-:Y:S05]  /*5e40*/  STL [R1+0x12c], R128 ;  /* 0x00012c8001007387 */ /* 0x000fea0000100800 */
[----:B------:R-:W-:Y:S05]  /*5e50*/  STL [R1+0x128], R129 ;  /* 0x0001288101007387 */ /* 0x000fea0000100800 */
[----:B------:R1:W-:Y:S05]  /*5e60*/  STL [R1+0x124], R130 ;  /* 0x0001248201007387 */ /* 0x0003ea0000100800 */
[----:B------:R1:W-:Y:S05]  /*5e70*/  STL [R1+0x120], R131 ;  /* 0x0001208301007387 */ /* 0x0003ea0000100800 */
[----:B------:R-:W-:Y:S06]  /*5e80*/  BAR.SYNC.DEFER_BLOCKING 0x0 ;  /* 0x0000000000007b1d */ /* 0x000fec0000010000 */
[----:B------:R-:W2:Y:S05]  /*5e90*/  LDSM.16.M88.4 R8, [R248+0x10100] ;  /* 0x01010000f808783b */ /* 0x000eaa0000000200 */
[----:B-1----:R-:W2:Y:S05]  /*5ea0*/  LDL R130, [R1+0x40] ;  /* 0x0000400001827983 */ /* 0x002eaa0000100800 */
[----:B------:R-:W2:Y:S05]  /*5eb0*/  LDL R129, [R1+0x3c] ;  /* 0x00003c0001817983 */ /* 0x000eaa0000100800 */
[----:B------:R-:W2:Y:S05]  /*5ec0*/  LDL R128, [R1+0x48] ;  /* 0x0000480001807983 */ /* 0x000eaa0000100800 */
[----:B------:R-:W1:Y:S05]  /*5ed0*/  LDSM.16.M88.4 R16, [R248+0x10900] ;  /* 0x01090000f810783b */ /* 0x000e6a0000000200 */
[----:B------:R-:W2:Y:S01]  /*5ee0*/  LDL R131, [R1+0x38] ;  /* 0x0000380001837983 */ /* 0x000ea20000100800 */
[----:B---3--:R-:W-:Y:S02]  /*5ef0*/  @P0 IADD3 R0, P6, R28, UR14, RZ ;  /* 0x0000000e1c000c10 */ /* 0x008fe4000ffde0ff */
[----:B----4-:R-:W-:Y:S02]  /*5f00*/  @P0 IADD3 R2, P1, R27, UR14, RZ ;  /* 0x0000000e1b020c10 */ /* 0x010fe4000ff3e0ff */
[----:B--2---:R-:W-:Y:S02]  /*5f10*/  @P0 IADD3.X R4, R23, UR11, RZ, P6, !PT ;  /* 0x0000000b17040c10 */ /* 0x004fe4000b7fe4ff */
[----:B------:R-:W-:Y:S02]  /*5f20*/  @P0 LEA R14, P6, R0, c[0x0][0x1f8], 0x1 ;  /* 0x00007e00000e0a11 */ /* 0x000fe400078c08ff */
[----:B------:R-:W-:Y:S02]  /*5f30*/  @P0 IADD3.X R5, R26, UR11, RZ, P1, !PT ;  /* 0x0000000b1a050c10 */ /* 0x000fe40008ffe4ff */
[----:B------:R-:W-:Y:S02]  /*5f40*/  @P0 LEA R12, P1, R2, c[0x0][0x1f8], 0x1 ;  /* 0x00007e00020c0a11 */ /* 0x000fe400078208ff */
[----:B------:R-:W-:Y:S02]  /*5f50*/  @P0 LEA.HI.X R15, R0, c[0x0][0x1fc], R4, 0x1, P6 ;  /* 0x00007f00000f0a11 */ /* 0x000fe400030f0c04 */
[----:B------:R-:W-:Y:S02]  /*5f60*/  @P0 IADD3 R0, P6, R25, UR14, RZ ;  /* 0x0000000e19000c10 */ /* 0x000fe4000ffde0ff */
[----:B------:R-:W-:Y:S02]  /*5f70*/  @P0 LEA.HI.X R13, R2, c[0x0][0x1fc], R5, 0x1, P1 ;  /* 0x00007f00020d0a11 */ /* 0x000fe400008f0c05 */
[----:B------:R-:W-:Y:S01]  /*5f80*/  @P0 IADD3 R2, P1, R24, UR14, RZ ;  /* 0x0000000e18020c10 */ /* 0x000fe2000ff3e0ff */
[----:B------:R-:W-:Y:S01]  /*5f90*/  @UP2 ULEA UR14, UP0, UR6, UR14, 0x5 ;  /* 0x0000000e060e2291 */ /* 0x000fe2000f80283f */
[----:B------:R-:W-:Y:S02]  /*5fa0*/  @P0 IADD3.X R4, R30, UR11, RZ, P6, !PT ;  /* 0x0000000b1e040c10 */ /* 0x000fe4000b7fe4ff */
[----:B------:R-:W-:Y:S02]  /*5fb0*/  @P0 LEA R6, P6, R0, c[0x0][0x1f8], 0x1 ;  /* 0x00007e0000060a11 */ /* 0x000fe400078c08ff */
[----:B------:R-:W-:Y:S01]  /*5fc0*/  @P0 IADD3.X R5, R32, UR11, RZ, P1, !PT ;  /* 0x0000000b20050c10 */ /* 0x000fe20008ffe4ff */
[----:B------:R-:W-:Y:S01]  /*5fd0*/  @UP2 ULEA.HI.X UR11, UR6, UR11, UR7, 0x5, UP0 ;  /* 0x0000000b060b2291 */ /* 0x000fe200080f2c07 */
[----:B------:R-:W-:Y:S01]  /*5fe0*/  @P0 LEA R20, P1, R2, c[0x0][0x1f8], 0x1 ;  /* 0x00007e0002140a11 */ /* 0x000fe200078208ff */
[----:B------:R-:W-:Y:S01]  /*5ff0*/  UISETP.GE.AND UP2, UPT, UR18, 0x1, UPT ;  /* 0x000000011200788c */ /* 0x000fe2000bf46270 */
[----:B------:R-:W-:Y:S01]  /*6000*/  @P0 LEA.HI.X R7, R0, c[0x0][0x1fc], R4, 0x1, P6 ;  /* 0x00007f0000070a11 */ /* 0x000fe200030f0c04 */
[----:B------:R-:W-:Y:S01]  /*6010*/  LDSM.16.M88.4 R176, [R176] ;  /* 0x00000000b0b0783b */ /* 0x000fe20000000200 */
[----:B------:R-:W-:Y:S02]  /*6020*/  @P0 LEA.HI.X R21, R2, c[0x0][0x1fc], R5, 0x1, P1 ;  /* 0x00007f0002150a11 */ /* 0x000fe400008f0c05 */
[----:B------:R-:W-:Y:S02]  /*6030*/  @P0 IADD3 R0, P1, R27, UR14, RZ ;  /* 0x0000000e1b000c10 */ /* 0x000fe4000ff3e0ff */
[----:B------:R-:W-:Y:S01]  /*6040*/  @P0 IADD3 R4, P6, R28, UR14, RZ ;  /* 0x0000000e1c040c10 */ /* 0x000fe2000ffde0ff */
[----:B------:R-:W-:Y:S01]  /*6050*/  LDSM.16.M88.4 R180, [R167] ;  /* 0x00000000a7b4783b */ /* 0x000fe20000000200 */
[----:B------:R-:W-:Y:S02]  /*6060*/  @P0 IADD3.X R5, R26, UR11, RZ, P1, !PT ;  /* 0x0000000b1a050c10 */ /* 0x000fe40008ffe4ff */
[C---:B------:R-:W-:Y:S01]  /*6070*/  @P0 LEA R28, P1, R0.reuse, c[0x0][0x1f8], 0x1 ;  /* 0x00007e00001c0a11 */ /* 0x040fe200078208ff */
[----:B------:R-:W-:Y:S01]  /*6080*/  @UP2 UIMAD.WIDE.U32 UR20, UR17, UR4, URZ ;  /* 0x00000004111422a5 */ /* 0x000fe2000f8e003f */
[----:B------:R-:W-:Y:S02]  /*6090*/  @P0 IADD3.X R2, R23, UR11, RZ, P6, !PT ;  /* 0x0000000b17020c10 */ /* 0x000fe4000b7fe4ff */
[----:B------:R-:W-:Y:S02]  /*60a0*/  @P0 LEA.HI.X R29, R0, c[0x0][0x1fc], R5, 0x1, P1 ;  /* 0x00007f00001d0a11 */ /* 0x000fe400008f0c05 */
[----:B------:R-:W-:Y:S02]  /*60b0*/  @P0 IADD3 R0, P1, R24, UR14, RZ ;  /* 0x0000000e18000c10 */ /* 0x000fe4000ff3e0ff */
[----:B------:R-:W-:Y:S02]  /*60c0*/  @P0 LEA R22, P6, R4, c[0x0][0x1f8], 0x1 ;  /* 0x00007e0004160a11 */ /* 0x000fe400078c08ff */
[----:B------:R-:W-:Y:S02]  /*60d0*/  @P0 IADD3.X R5, R32, UR11, RZ, P1, !PT ;  /* 0x0000000b20050c10 */ /* 0x000fe40008ffe4ff */
[----:B------:R-:W-:Y:S01]  /*60e0*/  @P0 LEA R164, P1, R0, c[0x0][0x1f8], 0x1 ;  /* 0x00007e0000a40a11 */ /* 0x000fe200078208ff */
[----:B------:R-:W-:Y:S01]  /*60f0*/  LDSM.16.M88.4 R32, [R248+0x11900] ;  /* 0x01190000f820783b */ /* 0x000fe20000000200 */
[----:B------:R-:W-:Y:S02]  /*6100*/  @P0 LEA.HI.X R23, R4, c[0x0][0x1fc], R2, 0x1, P6 ;  /* 0x00007f0004170a11 */ /* 0x000fe400030f0c02 */
[----:B------:R-:W-:Y:S02]  /*6110*/  @P0 LEA.HI.X R165, R0, c[0x0][0x1fc], R5, 0x1, P1 ;  /* 0x00007f0000a50a11 */ /* 0x000fe400008f0c05 */
[----:B------:R-:W2:Y:S01]  /*6120*/  LDL R0, [R1+0x4] ;  /* 0x0000040001007983 */ /* 0x000ea20000100800 */
[----:B------:R-:W-:Y:S01]  /*6130*/  @P0 IADD3 R2, P6, R25, UR14, RZ ;  /* 0x0000000e19020c10 */ /* 0x000fe2000ffde0ff */
[----:B------:R-:W-:Y:S03]  /*6140*/  @UP2 USHF.L.U32 UR14, UR20, 0x6, URZ ;  /* 0x00000006140e2899 */ /* 0x000fe6000800063f */
[----:B------:R-:W3:Y:S01]  /*6150*/  LDSM.16.M88.4 R24, [R248+0x11100] ;  /* 0x01110000f818783b */ /* 0x000ee20000000200 */
[----:B------:R-:W-:Y:S01]  /*6160*/  @P0 IADD3.X R4, R30, UR11, RZ, P6, !PT ;  /* 0x0000000b1e040c10 */ /* 0x000fe2000b7fe4ff */
[----:B------:R-:W-:Y:S01]  /*6170*/  UIMAD UR11, UR18, UR8, 0x1 ;  /* 0x00000001120b74a4 */ /* 0x000fe2000f8e0208 */
[C---:B------:R-:W-:Y:S04]  /*6180*/  @P0 LEA R30, P6, R2.reuse, c[0x0][0x1f8], 0x1 ;  /* 0x00007e00021e0a11 */ /* 0x040fe800078c08ff */
[----:B------:R-:W-:Y:S02]  /*6190*/  @P0 LEA.HI.X R31, R2, c[0x0][0x1fc], R4, 0x1, P6 ;  /* 0x00007f00021f0a11 */ /* 0x000fe400030f0c04 */
[----:B------:R-:W4:Y:S05]  /*61a0*/  LDL R2, [R1+0x2c] ;  /* 0x00002c0001027983 */ /* 0x000f2a0000100800 */
[----:B------:R1:W3:Y:S05]  /*61b0*/  LDSM.16.M88.4 R184, [R130] ;  /* 0x0000000082b8783b */ /* 0x0002ea0000000200 */
[----:B------:R1:W3:Y:S05]  /*61c0*/  LDSM.16.M88.4 R188, [R129] ;  /* 0x0000000081bc783b */ /* 0x0002ea0000000200 */
[----:B------:R-:W-:Y:S01]  /*61d0*/  @!PT LDS RZ, [RZ] ;  /* 0x00000000fffff984 */ /* 0x000fe20000000800 */
[----:B------:R-:W-:Y:S01]  /*61e0*/  @!PT LDS RZ, [RZ] ;  /* 0x00000000fffff984 */ /* 0x000fe20000000800 */
[----:B------:R-:W-:Y:S01]  /*61f0*/  @!PT LDS RZ, [RZ] ;  /* 0x00000000fffff984 */ /* 0x000fe20000000800 */
[----:B------:R3:W-:Y:S05]  /*6200*/  @P0 LDGSTS.E.BYPASS.LTC128B.128 [R128+0x100], [R14.64], !P5 ;  /* 0x001000000e800fae */ /* 0x0007ea000e901d56 */
[----:B------:R3:W-:Y:S05]  /*6210*/  @P0 LDGSTS.E.BYPASS.LTC128B.128 [R128+0x2100], [R12.64], !P4 ;  /* 0x021000000c800fae */ /* 0x0007ea000e101d56 */
[----:B------:R3:W-:Y:S05]  /*6220*/  @P0 LDGSTS.E.BYPASS.LTC128B.128 [R128+0x4100], [R6.64], !P3 ;  /* 0x0410000006800fae */ /* 0x0007ea000d901d56 */
[----:B-1----:R-:W4:Y:S05]  /*6230*/  LDL R130, [R1+0x34] ;  /* 0x0000340001827983 */ /* 0x002f2a0000100800 */
[----:B------:R-:W4:Y:S05]  /*6240*/  LDL R129, [R1+0x30] ;  /* 0x0000300001817983 */ /* 0x000f2a0000100800 */
[----:B------:R1:W-:Y:S05]  /*6250*/  @P0 LDGSTS.E.BYPASS.LTC128B.128 [R128+0x6100], [R20.64], !P2 ;  /* 0x0610000014800fae */ /* 0x0003ea000d101d56 */
[----:B------:R1:W-:Y:S05]  /*6260*/  @P0 LDGSTS.E.BYPASS.LTC128B.128 [R128+0x1100], [R22.64], !P5 ;  /* 0x0110000016800fae */ /* 0x0003ea000e901d56 */
[----:B------:R1:W-:Y:S01]  /*6270*/  @P0 LDGSTS.E.BYPASS.LTC128B.128 [R128+0x3100], [R28.64], !P4 ;  /* 0x031000001c800fae */ /* 0x0003e2000e101d56 */
[C---:B---3-5:R-:W-:Y:S04]  /*6280*/  HMMA.16816.F32.BF16 R4, R168.reuse, R8, RZ ;  /* 0x00000008a804723c */ /* 0x068fe800000418ff */
[----:B------:R3:W-:Y:S04]  /*6290*/  @P0 LDGSTS.E.BYPASS.LTC128B.128 [R128+0x5100], [R30.64], !P3 ;  /* 0x051000001e800fae */ /* 0x0007e8000d901d56 */
[C---:B------:R-:W-:Y:S01]  /*62a0*/  HMMA.16816.F32.BF16 R8, R168.reuse, R10, RZ ;  /* 0x0000000aa808723c */ /* 0x040fe200000418ff */
[----:B------:R2:W-:Y:S01]  /*62b0*/  @P0 LDGSTS.E.BYPASS.LTC128B.128 [R128+0x7100], [R164.64], !P2 ;  /* 0x07100000a4800fae */ /* 0x0005e2000d101d56 */
[----:B------:R-:W-:Y:S04]  /*62c0*/  PLOP3.LUT P0, PT, PT, PT, UP1, 0x80, 0x0 ;  /* 0x000000000000781c */ /* 0x000fe80003f0f018 */
[----:B------:R-:W0:Y:S02]  /*62d0*/  LDGDEPBAR ;  /* 0x00000000000079af */ /* 0x000e240000000000 */
[C---:B------:R-:W-:Y:S03]  /*62e0*/  HMMA.16816.F32.BF16 R12, R168.reuse, R16, RZ ;  /* 0x00000010a80c723c */ /* 0x040fe600000418ff */
[----:B------:R-:W-:Y:S05]  /*62f0*/  STL [R1+0xdc], R168 ;  /* 0x0000dca801007387 */ /* 0x000fea0000100800 */
[C---:B------:R-:W-:Y:S01]  /*6300*/  HMMA.16816.F32.BF16 R16, R168.reuse, R18, RZ ;  /* 0x00000012a810723c */ /* 0x040fe200000418ff */
[----:B------:R-:W-:Y:S05]  /*6310*/  STL [R1+0xd8], R169 ;  /* 0x0000d8a901007387 */ /* 0x000fea0000100800 */
[----:B------:R-:W-:Y:S02]  /*6320*/  STL [R1+0xd4], R170 ;  /* 0x0000d4aa01007387 */ /* 0x000fe40000100800 */
[C---:B-1----:R-:W-:Y:S03]  /*6330*/  HMMA.16816.F32.BF16 R20, R168.reuse, R24, RZ ;  /* 0x00000018a814723c */ /* 0x042fe600000418ff */
[----:B------:R-:W-:Y:S05]  /*6340*/  STL [R1+0xd0], R171 ;  /* 0x0000d0ab01007387 */ /* 0x000fea0000100800 */
[C---:B------:R-:W-:Y:S01]  /*6350*/  HMMA.16816.F32.BF16 R24, R168.reuse, R26, RZ ;  /* 0x0000001aa818723c */ /* 0x040fe200000418ff */
[----:B------:R-:W-:Y:S05]  /*6360*/  STL [R1+0xec], R172 ;  /* 0x0000ecac01007387 */ /* 0x000fea0000100800 */
[----:B------:R-:W-:Y:S02]  /*6370*/  STL [R1+0xe8], R173 ;  /* 0x0000e8ad01007387 */ /* 0x000fe40000100800 */
[C---:B---3--:R-:W-:Y:S03]  /*6380*/  HMMA.16816.F32.BF16 R28, R168.reuse, R32, RZ ;  /* 0x00000020a81c723c */ /* 0x048fe600000418ff */
        /* <DEDUP_REMOVED lines=23> */
[----:B--2---:R-:W1:Y:S05]  /*6500*/  LDSM.16.M88.4 R176, [R0+0x10100] ;  /* 0x0101000000b0783b */ /* 0x004e6a0000000200 */
[----:B------:R-:W2:Y:S05]  /*6510*/  LDSM.16.M88.4 R180, [R0+0x10900] ;  /* 0x0109000000b4783b */ /* 0x000eaa0000000200 */
[----:B------:R-:W3:Y:S01]  /*6520*/  LDSM.16.M88.4 R184, [R0+0x11100] ;  /* 0x0111000000b8783b */ /* 0x000ee20000000200 */
[C---:B-1----:R-:W-:Y:S08]  /*6530*/  HMMA.16816.F32.BF16 R4, R192.reuse, R176, R4 ;  /* 0x000000b0c004723c */ /* 0x042ff00000041804 */
[C---:B------:R-:W-:Y:S01]  /*6540*/  HMMA.16816.F32.BF16 R8, R192.reuse, R178, R8 ;  /* 0x000000b2c008723c */ /* 0x040fe20000041808 */
[----:B------:R-:W1:Y:S07]  /*6550*/  LDSM.16.M88.4 R176, [R0+0x11900] ;  /* 0x0119000000b0783b */ /* 0x000e6e0000000200 */
[C---:B--2---:R-:W-:Y:S08]  /*6560*/  HMMA.16816.F32.BF16 R12, R192.reuse, R180, R12 ;  /* 0x000000b4c00c723c */ /* 0x044ff0000004180c */
[C---:B------:R-:W-:Y:S01]  /*6570*/  HMMA.16816.F32.BF16 R16, R192.reuse, R182, R16 ;  /* 0x000000b6c010723c */ /* 0x040fe20000041810 */
[----:B------:R-:W2:Y:S07]  /*6580*/  LDSM.16.M88.4 R180, [R251] ;  /* 0x00000000fbb4783b */ /* 0x000eae0000000200 */
[C---:B---3--:R-:W-:Y:S08]  /*6590*/  HMMA.16816.F32.BF16 R20, R192.reuse, R184, R20 ;  /* 0x000000b8c014723c */ /* 0x048ff00000041814 */
        /* <DEDUP_REMOVED lines=22> */
[----:B------:R1:W1:Y:S07]  /*6700*/  LDSM.16.M88.4 R176, [R131] ;  /* 0x0000000083b0783b */ /* 0x00026e0000000200 */
[C---:B--2---:R-:W-:Y:S08]  /*6710*/  HMMA.16816.F32.BF16 R20, R200.reuse, R180, R20 ;  /* 0x000000b4c814723c */ /* 0x044ff00000041814 */
[C---:B------:R-:W-:Y:S01]  /*6720*/  HMMA.16816.F32.BF16 R24, R200.reuse, R182, R24 ;  /* 0x000000b6c818723c */ /* 0x040fe20000041818 */
[----:B----4-:R2:W4:Y:S07]  /*6730*/  LDSM.16.M88.4 R180, [R130] ;  /* 0x0000000082b4783b */ /* 0x01052e0000000200 */
[C---:B---3--:R-:W-:Y:S01]  /*6740*/  HMMA.16816.F32.BF16 R28, R200.reuse, R184, R28 ;  /* 0x000000b8c81c723c */ /* 0x048fe2000004181c */
[----:B-1----:R-:W3:Y:S07]  /*6750*/  LDL R131, [R1+0x28] ;  /* 0x0000280001837983 */ /* 0x002eee0000100800 */
[----:B------:R-:W-:Y:S01]  /*6760*/  HMMA.16816.F32.BF16 R32, R200, R186, R32 ;  /* 0x000000bac820723c */ /* 0x000fe20000041820 */
[----:B------:R1:W4:Y:S05]  /*6770*/  LDSM.16.M88.4 R184, [R129] ;  /* 0x0000000081b8783b */ /* 0x00032a0000000200 */
[----:B--2---:R-:W2:Y:S02]  /*6780*/  LDL R130, [R1+0x24] ;  /* 0x0000240001827983 */ /* 0x004ea40000100800 */
[C---:B------:R-:W-:Y:S08]  /*6790*/  HMMA.16816.F32.BF16 R4, R204.reuse, R176, R4 ;  /* 0x000000b0cc04723c */ /* 0x040ff00000041804 */
[C---:B------:R-:W-:Y:S01]  /*67a0*/  HMMA.16816.F32.BF16 R8, R204.reuse, R178, R8 ;  /* 0x000000b2cc08723c */ /* 0x040fe20000041808 */
[----:B------:R4:W4:Y:S05]  /*67b0*/  LDSM.16.M88.4 R176, [R2] ;  /* 0x0000000002b0783b */ /* 0x00092a0000000200 */
[----:B-1----:R-:W2:Y:S02]  /*67c0*/  LDL R129, [R1+0x20] ;  /* 0x0000200001817983 */ /* 0x002ea40000100800 */
[C---:B----4-:R-:W-:Y:S08]  /*67d0*/  HMMA.16816.F32.BF16 R12, R204.reuse, R180, R12 ;  /* 0x000000b4cc0c723c */ /* 0x050ff0000004180c */
[C---:B------:R-:W-:Y:S01]  /*67e0*/  HMMA.16816.F32.BF16 R16, R204.reuse, R182, R16 ;  /* 0x000000b6cc10723c */ /* 0x040fe20000041810 */
[----:B------:R-:W1:Y:S07]  /*67f0*/  LDSM.16.M88.4 R180, [R0+0x12100] ;  /* 0x0121000000b4783b */ /* 0x000e6e0000000200 */
[C---:B------:R-:W-:Y:S01]  /*6800*/  HMMA.16816.F32.BF16 R20, R204.reuse, R184, R20 ;  /* 0x000000b8cc14723c */ /* 0x040fe20000041814 */
[----:B------:R-:W2:Y:S07]  /*6810*/  LDL R2, [R1+0x1c] ;  /* 0x00001c0001027983 */ /* 0x000eae0000100800 */
        /* <DEDUP_REMOVED lines=51> */
[----:B---3--:R-:W3:Y:S07]  /*6b50*/  LDL R2, [R1+0x18] ;  /* 0x0000180001027983 */ /* 0x008eee0000100800 */
        /* <DEDUP_REMOVED lines=38> */
[----:B----4-:R-:W-:Y:S05]  /*6dc0*/  LDSM.16.M88.4 R176, [R131] ;  /* 0x0000000083b0783b */ /* 0x010fea0000000200 */
[----:B--2---:R1:W-:Y:S05]  /*6dd0*/  LDSM.16.M88.4 R180, [R129] ;  /* 0x0000000081b4783b */ /* 0x0043ea0000000200 */
[----:B---3--:R2:W3:Y:S05]  /*6de0*/  LDSM.16.M88.4 R184, [R2] ;  /* 0x0000000002b8783b */ /* 0x0084ea0000000200 */
[----:B-1----:R-:W4:Y:S05]  /*6df0*/  LDL R129, [R1+0xc8] ;  /* 0x0000c80001817983 */ /* 0x002f2a0000100800 */
[----:B--2---:R-:W2:Y:S01]  /*6e00*/  LDL R2, [R1+0xc0] ;  /* 0x0000c00001027983 */ /* 0x004ea20000100800 */
[C---:B---3--:R-:W-:Y:S08]  /*6e10*/  HMMA.16816.F32.BF16 R4, R236.reuse, R184, R4 ;  /* 0x000000b8ec04723c */ /* 0x048ff00000041804 */
[C---:B------:R-:W-:Y:S01]  /*6e20*/  HMMA.16816.F32.BF16 R8, R236.reuse, R186, R8 ;  /* 0x000000baec08723c */ /* 0x040fe20000041808 */
[----:B------:R-:W1:Y:S07]  /*6e30*/  LDSM.16.M88.4 R184, [R130] ;  /* 0x0000000082b8783b */ /* 0x000e6e0000000200 */
[C---:B------:R-:W-:Y:S08]  /*6e40*/  HMMA.16816.F32.BF16 R12, R236.reuse, R176, R12 ;  /* 0x000000b0ec0c723c */ /* 0x040ff0000004180c */
[C---:B------:R-:W-:Y:S01]  /*6e50*/  HMMA.16816.F32.BF16 R16, R236.reuse, R178, R16 ;  /* 0x000000b2ec10723c */ /* 0x040fe20000041810 */
[----:B------:R-:W3:Y:S07]  /*6e60*/  LDSM.16.M88.4 R176, [R0+0x16100] ;  /* 0x0161000000b0783b */ /* 0x000eee0000000200 */
[C---:B------:R-:W-:Y:S08]  /*6e70*/  HMMA.16816.F32.BF16 R20, R236.reuse, R180, R20 ;  /* 0x000000b4ec14723c */ /* 0x040ff00000041814 */
[C---:B------:R-:W-:Y:S01]  /*6e80*/  HMMA.16816.F32.BF16 R24, R236.reuse, R182, R24 ;  /* 0x000000b6ec18723c */ /* 0x040fe20000041818 */
[----:B------:R-:W3:Y:S07]  /*6e90*/  LDSM.16.M88.4 R180, [R0+0x16900] ;  /* 0x0169000000b4783b */ /* 0x000eee0000000200 */
[C---:B-1----:R-:W-:Y:S08]  /*6ea0*/  HMMA.16816.F32.BF16 R28, R236.reuse, R184, R28 ;  /* 0x000000b8ec1c723c */ /* 0x042ff0000004181c */
[----:B------:R-:W-:Y:S01]  /*6eb0*/  HMMA.16816.F32.BF16 R32, R236, R186, R32 ;  /* 0x000000baec20723c */ /* 0x000fe20000041820 */
[----:B------:R-:W1:Y:S07]  /*6ec0*/  LDSM.16.M88.4 R184, [R0+0x17100] ;  /* 0x0171000000b8783b */ /* 0x000e6e0000000200 */
[C---:B---3--:R-:W-:Y:S08]  /*6ed0*/  HMMA.16816.F32.BF16 R4, R240.reuse, R176, R4 ;  /* 0x000000b0f004723c */ /* 0x048ff00000041804 */
[C---:B------:R-:W-:Y:S01]  /*6ee0*/  HMMA.16816.F32.BF16 R8, R240.reuse, R178, R8 ;  /* 0x000000b2f008723c */ /* 0x040fe20000041808 */
[----:B------:R3:W1:Y:S07]  /*6ef0*/  LDSM.16.M88.4 R176, [R0+0x17900] ;  /* 0x0179000000b0783b */ /* 0x00066e0000000200 */
[C---:B------:R-:W-:Y:S08]  /*6f00*/  HMMA.16816.F32.BF16 R12, R240.reuse, R180, R12 ;  /* 0x000000b4f00c723c */ /* 0x040ff0000004180c */
[C---:B------:R-:W-:Y:S01]  /*6f10*/  HMMA.16816.F32.BF16 R16, R240.reuse, R182, R16 ;  /* 0x000000b6f010723c */ /* 0x040fe20000041810 */
[----:B------:R-:W1:Y:S05]  /*6f20*/  LDSM.16.M88.4 R180, [R251+0x6000] ;  /* 0x00600000fbb4783b */ /* 0x000e6a0000000200 */
[----:B---3--:R3:W2:Y:S02]  /*6f30*/  LDL R0, [R1+0xc4] ;  /* 0x0000c40001007983 */ /* 0x0086a40000100800 */
[C---:B-1----:R-:W-:Y:S08]  /*6f40*/  HMMA.16816.F32.BF16 R20, R240.reuse, R184, R20 ;  /* 0x000000b8f014723c */ /* 0x042ff00000041814 */
[C---:B------:R-:W-:Y:S01]  /*6f50*/  HMMA.16816.F32.BF16 R24, R240.reuse, R186, R24 ;  /* 0x000000baf018723c */ /* 0x040fe20000041818 */
[----:B------:R-:W1:Y:S07]  /*6f60*/  LDSM.16.M88.4 R184, [R251+0x6800] ;  /* 0x00680000fbb8783b */ /* 0x000e6e0000000200 */
[C---:B------:R-:W-:Y:S08]  /*6f70*/  HMMA.16816.F32.BF16 R28, R240.reuse, R176, R28 ;  /* 0x000000b0f01c723c */ /* 0x040ff0000004181c */
[----:B------:R-:W-:Y:S01]  /*6f80*/  HMMA.16816.F32.BF16 R32, R240, R178, R32 ;  /* 0x000000b2f020723c */ /* 0x000fe20000041820 */
[----:B------:R-:W3:Y:S07]  /*6f90*/  LDSM.16.M88.4 R176, [R251+0x7000] ;  /* 0x00700000fbb0783b */ /* 0x000eee0000000200 */
[C---:B------:R-:W-:Y:S08]  /*6fa0*/  HMMA.16816.F32.BF16 R4, R244.reuse, R180, R4 ;  /* 0x000000b4f404723c */ /* 0x040ff00000041804 */
[C---:B------:R-:W-:Y:S01]  /*6fb0*/  HMMA.16816.F32.BF16 R8, R244.reuse, R182, R8 ;  /* 0x000000b6f408723c */ /* 0x040fe20000041808 */
[----:B------:R-:W3:Y:S01]  /*6fc0*/  LDSM.16.M88.4 R180, [R251+0x7800] ;  /* 0x00780000fbb4783b */ /* 0x000ee20000000200 */
[----:B------:R-:W-:Y:S04]  /*6fd0*/  DEPBAR.LE SB0, 0x0 ;  /* 0x000080000000791a */ /* 0x000fe80000000000 */
[----:B------:R-:W-:Y:S02]  /*6fe0*/  BAR.SYNC.DEFER_BLOCKING 0x0 ;  /* 0x0000000000007b1d */ /* 0x000fe40000010000 */
[C---:B-1----:R-:W-:Y:S08]  /*6ff0*/  HMMA.16816.F32.BF16 R12, R244.reuse, R184, R12 ;  /* 0x000000b8f40c723c */ /* 0x042ff0000004180c */
[C---:B------:R-:W-:Y:S08]  /*7000*/  HMMA.16816.F32.BF16 R16, R244.reuse, R186, R16 ;  /* 0x000000baf410723c */ /* 0x040ff00000041810 */
[C---:B---3--:R-:W-:Y:S08]  /*7010*/  HMMA.16816.F32.BF16 R20, R244.reuse, R176, R20 ;  /* 0x000000b0f414723c */ /* 0x048ff00000041814 */
[C---:B------:R-:W-:Y:S08]  /*7020*/  HMMA.16816.F32.BF16 R24, R244.reuse, R178, R24 ;  /* 0x000000b2f418723c */ /* 0x040ff00000041818 */
[C---:B------:R-:W-:Y:S08]  /*7030*/  HMMA.16816.F32.BF16 R28, R244.reuse, R180, R28 ;  /* 0x000000b4f41c723c */ /* 0x040ff0000004181c */
[----:B------:R-:W-:Y:S04]  /*7040*/  HMMA.16816.F32.BF16 R32, R244, R182, R32 ;  /* 0x000000b6f420723c */ /* 0x000fe80000041820 */
[----:B--2---:R-:W-:Y:S05]  /*7050*/  @P0 MOV R0, R2 ;  /* 0x0000000200000202 */ /* 0x004fea0000000f00 */
[----:B------:R-:W-:Y:S05]  /*7060*/  SHFL.IDX PT, R164, R0, 0x1, 0x1c1f ;  /* 0x003c1f0000a47f89 */ /* 0x000fea00000e0000 */
[----:B------:R1:W2:Y:S02]  /*7070*/  SHFL.IDX PT, R2, R0, RZ, 0x1c1f ;  /* 0x001c1fff00027589 */ /* 0x0002a400000e0000 */
[----:B-1----:R-:W-:Y:S05]  /*7080*/  IMAD.U32 R0, RZ, RZ, UR10 ;  /* 0x0000000aff007e24 */ /* 0x002fea000f8e00ff */
[----:B----4-:R-:W-:Y:S01]  /*7090*/  IADD3 R0, R0, UR11, -R129 ;  /* 0x0000000b00007c10 */ /* 0x010fe2000fffe881 */
[----:B------:R-:W-:Y:S03]  /*70a0*/  @UP2 USHF.R.S32.HI UR11, URZ, 0x1f, UR17 ;  /* 0x0000001f3f0b2899 */ /* 0x000fe60008011411 */
[----:B------:R-:W-:Y:S01]  /*70b0*/  IADD3 R0, R0, -UR19, RZ ;  /* 0x8000001300007c10 */ /* 0x000fe2000fffe0ff */
[----:B------:R-:W-:Y:S03]  /*70c0*/  @UP2 UIMAD UR11, UR11, UR4, URZ ;  /* 0x000000040b0b22a4 */ /* 0x000fe6000f8e023f */
[C---:B--2---:R-:W-:Y:S01]  /*70d0*/  IADD3 R2, R0.reuse, R2, RZ ;  /* 0x0000000200027210 */ /* 0x044fe20007ffe0ff */
[----:B------:R-:W-:Y:S01]  /*70e0*/  IMAD.IADD R0, R0, 0x1, R164 ;  /* 0x0000000100007824 */ /* 0x000fe200078e02a4 */
[----:B------:R-:W-:Y:S02]  /*70f0*/  @UP2 UIMAD UR11, UR17, UR5, UR11 ;  /* 0x00000005110b22a4 */ /* 0x000fe4000f8e020b */
[C---:B------:R-:W-:Y:S02]  /*7100*/  ISETP.GT.AND P0, PT, R2.reuse, RZ, PT ;  /* 0x000000ff0200720c */ /* 0x040fe40003f04270 */
[----:B------:R-:W-:Y:S01]  /*7110*/  ISETP.GT.AND P6, PT, R2, 0x1, PT ;  /* 0x000000010200780c */ /* 0x000fe20003fc4270 */
[----:B------:R-:W-:Y:S01]  /*7120*/  @UP2 UIADD3 UR11, UR21, UR11, URZ ;  /* 0x0000000b150b2290 */ /* 0x000fe2000fffe03f */
[----:B------:R-:W-:Y:S02]  /*7130*/  FSEL R188, R4, -INF , P0 ;  /* 0xff80000004bc7808 */ /* 0x000fe40000000000 */
[----:B------:R-:W-:Y:S01]  /*7140*/  ISETP.GT.AND P0, PT, R0, 0x1, PT ;  /* 0x000000010000780c */ /* 0x000fe20003f04270 */
[----:B------:R-:W-:Y:S01]  /*7150*/  @UP2 USHF.L.U64.HI UR11, UR20, 0x6, UR11 ;  /* 0x00000006140b2899 */ /* 0x000fe2000801020b */
[----:B------:R-:W-:Y:S02]  /*7160*/  FSEL R189, R5, -INF , P6 ;  /* 0xff80000005bd7808 */ /* 0x000fe40003000000 */
[----:B------:R-:W-:Y:S02]  /*7170*/  FSEL R190, R7, -INF , P0 ;  /* 0xff80000007be7808 */ /* 0x000fe40000000000 */
[C---:B------:R-:W-:Y:S02]  /*7180*/  ISETP.GT.AND P0, PT, R2.reuse, 0x8, PT ;  /* 0x000000080200780c */ /* 0x040fe40003f04270 */
[----:B------:R-:W-:Y:S02]  /*7190*/  ISETP.GT.AND P6, PT, R2, 0x9, PT ;  /* 0x000000090200780c */ /* 0x000fe40003fc4270 */
[----:B------:R-:W-:Y:S02]  /*71a0*/  FSEL R164, R8, -INF , P0 ;  /* 0xff80000008a47808 */ /* 0x000fe40000000000 */
[----:B------:R-:W-:Y:S02]  /*71b0*/  ISETP.GT.AND P0, PT, R0, 0x9, PT ;  /* 0x000000090000780c */ /* 0x000fe40003f04270 */
        /* <DEDUP_REMOVED lines=8> */
[----:B------:R-:W-:Y:S02]  /*7240*/  ISETP.GT.AND P0, PT, R2, 0x18, PT ;  /* 0x000000180200780c */ /* 0x000fe40003f04270 */
[----:B------:R-:W-:Y:S02]  /*7250*/  ISETP.GT.AND P1, PT, R0, RZ, PT ;  /* 0x000000ff0000720c */ /* 0x000fe40003f24270 */
[----:B------:R-:W-:Y:S02]  /*7260*/  FSEL R187, R16, -INF , P0 ;  /* 0xff80000010bb7808 */ /* 0x000fe40000000000 */
[----:B------:R-:W-:Y:S01]  /*7270*/  ISETP.GT.AND P0, PT, R0, 0x19, PT ;  /* 0x000000190000780c */ /* 0x000fe20003f04270 */
[----:B------:R-:W2:Y:S01]  /*7280*/  LDL R16, [R1+0x78] ;  /* 0x0000780001107983 */ /* 0x000ea20000100800 */
[----:B------:R-:W-:Y:S02]  /*7290*/  ISETP.GT.AND P6, PT, R2, 0x19, PT ;  /* 0x000000190200780c */ /* 0x000fe40003fc4270 */
[----:B------:R-:W-:Y:S02]  /*72a0*/  FSEL R167, R19, -INF , P0 ;  /* 0xff80000013a77808 */ /* 0x000fe40000000000 */
[----:B------:R-:W-:Y:S01]  /*72b0*/  FSEL R200, R17, -INF , P6 ;  /* 0xff80000011c87808 */ /* 0x000fe20003000000 */
[----:B------:R-:W3:Y:S01]  /*72c0*/  LDL R19, [R1+0x84] ;  /* 0x0000840001137983 */ /* 0x000ee20000100800 */
[----:B------:R-:W-:Y:S02]  /*72d0*/  FSEL R191, R6, -INF , P1 ;  /* 0xff80000006bf7808 */ /* 0x000fe40000800000 */
[----:B------:R-:W-:Y:S02]  /*72e0*/  ISETP.GT.AND P0, PT, R2, 0x20, PT ;  /* 0x000000200200780c */ /* 0x000fe40003f04270 */
[----:B------:R-:W-:Y:S01]  /*72f0*/  ISETP.GT.AND P1, PT, R0, 0x8, PT ;  /* 0x000000080000780c */ /* 0x000fe20003f24270 */
[----:B------:R-:W4:Y:S01]  /*7300*/  LDL R17, [R1+0x7c] ;  /* 0x00007c0001117983 */ /* 0x000f220000100800 */
[----:B------:R-:W-:Y:S02]  /*7310*/  ISETP.GT.AND P6, PT, R2, 0x21, PT ;  /* 0x000000210200780c */ /* 0x000fe40003fc4270 */
[----:B------:R-:W-:Y:S02]  /*7320*/  FSEL R201, R20, -INF , P0 ;  /* 0xff80000014c97808 */ /* 0x000fe40000000000 */
[----:B------:R-:W-:Y:S01]  /*7330*/  FSEL R202, R21, -INF , P6 ;  /* 0xff80000015ca7808 */ /* 0x000fe20003000000 */
[----:B------:R-:W2:Y:S01]  /*7340*/  LDL R20, [R1+0x88] ;  /* 0x0000880001147983 */ /* 0x000ea20000100800 */
[----:B------:R-:W-:Y:S02]  /*7350*/  ISETP.GT.AND P6, PT, R2, 0x28, PT ;  /* 0x000000280200780c */ /* 0x000fe40003fc4270 */
[----:B------:R-:W-:Y:S02]  /*7360*/  ISETP.GT.AND P0, PT, R0, 0x21, PT ;  /* 0x000000210000780c */ /* 0x000fe40003f04270 */
[----:B------:R-:W-:Y:S01]  /*7370*/  FSEL R184, R10, -INF , P1 ;  /* 0xff8000000ab87808 */ /* 0x000fe20000800000 */
[----:B------:R-:W2:Y:S01]  /*7380*/  LDL R21, [R1+0x8c] ;  /* 0x00008c0001157983 */ /* 0x000ea20000100800 */
[----:B------:R-:W-:Y:S02]  /*7390*/  ISETP.GT.AND P1, PT, R0, 0x10, PT ;  /* 0x000000100000780c */ /* 0x000fe40003f24270 */
[----:B------:R-:W-:Y:S02]  /*73a0*/  FSEL R196, R23, -INF , P0 ;  /* 0xff80000017c47808 */ /* 0x000fe40000000000 */
[----:B------:R-:W-:Y:S02]  /*73b0*/  FSEL R131, R14, -INF , P1 ;  /* 0xff8000000e837808 */ /* 0x000fe40000800000 */
[----:B------:R-:W-:Y:S02]  /*73c0*/  FSEL R197, R24, -INF , P6 ;  /* 0xff80000018c57808 */ /* 0x000fe40003000000 */
[----:B------:R-:W-:Y:S02]  /*73d0*/  ISETP.GT.AND P1, PT, R0, 0x18, PT ;  /* 0x000000180000780c */ /* 0x000fe40003f24270 */
[C---:B------:R-:W-:Y:S02]  /*73e0*/  ISETP.GT.AND P6, PT, R2.reuse, 0x31, PT ;  /* 0x000000310200780c */ /* 0x040fe40003fc4270 */
[----:B------:R-:W-:Y:S02]  /*73f0*/  ISETP.GT.AND P0, PT, R2, 0x30, PT ;  /* 0x000000300200780c */ /* 0x000fe40003f04270 */
[----:B------:R-:W-:Y:S02]  /*7400*/  FSEL R193, R29, -INF , P6 ;  /* 0xff8000001dc17808 */ /* 0x000fe40003000000 */
[----:B------:R-:W-:Y:S02]  /*7410*/  FSEL R168, R18, -INF , P1 ;  /* 0xff80000012a87808 */ /* 0x000fe40000800000 */
[----:B------:R-:W-:Y:S01]  /*7420*/  FSEL R192, R28, -INF , P0 ;  /* 0xff8000001cc07808 */ /* 0x000fe20000000000 */
[----:B------:R-:W2:Y:S01]  /*7430*/  LDL R18, [R1+0x80] ;  /* 0x0000800001127983 */ /* 0x000ea20000100800 */
[----:B------:R-:W-:Y:S02]  /*7440*/  ISETP.GT.AND P1, PT, R0, 0x20, PT ;  /* 0x000000200000780c */ /* 0x000fe40003f24270 */
[----:B------:R-:W-:Y:S02]  /*7450*/  FMNMX.FTZ R4, R188, R3, !PT ;  /* 0x00000003bc047209 */ /* 0x000fe40007810000 */
[----:B------:R-:W2:Y:S01]  /*7460*/  LDL.64 R28, [R1+0xb0] ;  /* 0x0000b000011c7983 */ /* 0x000ea20000100a00 */
[----:B------:R-:W-:Y:S02]  /*7470*/  FSEL R203, R22, -INF , P1 ;  /* 0xff80000016cb7808 */ /* 0x000fe40000800000 */
[----:B------:R-:W-:Y:S02]  /*7480*/  FMNMX.FTZ R4, R189, R4, !PT ;  /* 0x00000004bd047209 */ /* 0x000fe40007810000 */
[----:B------:R-:W3:Y:S01]  /*7490*/  LDL.64 R22, [R1+0x70] ;  /* 0x0000700001167983 */ /* 0x000ee20000100a00 */
[----:B------:R-:W-:Y:S02]  /*74a0*/  FMNMX.FTZ R5, R191, R166, !PT ;  /* 0x000000a6bf057209 */ /* 0x000fe40007810000 */
[----:B------:R-:W-:Y:S02]  /*74b0*/  FMNMX.FTZ R4, R164, R4, !PT ;  /* 0x00000004a4047209 */ /* 0x000fe40007810000 */
[----:B------:R-:W-:Y:S02]  /*74c0*/  ISETP.GT.AND P1, PT, R2, 0x29, PT ;  /* 0x000000290200780c */ /* 0x000fe40003f24270 */
[----:B------:R-:W-:Y:S02]  /*74d0*/  FMNMX.FTZ R4, R185, R4, !PT ;  /* 0x00000004b9047209 */ /* 0x000fe40007810000 */
[----:B------:R-:W-:Y:S02]  /*74e0*/  MOV R24, R169 ;  /* 0x000000a900187202 */ /* 0x000fe40000000f00 */
[----:B------:R-:W-:Y:S02]  /*74f0*/  FMNMX.FTZ R4, R129, R4, !PT ;  /* 0x0000000481047209 */ /* 0x000fe40007810000 */
[----:B------:R-:W-:Y:S01]  /*7500*/  FSEL R198, R25, -INF , P1 ;  /* 0xff80000019c67808 */ /* 0x000fe20000800000 */
[----:B------:R-:W-:Y:S01]  /*7510*/  IMAD.MOV.U32 R25, RZ, RZ, R168 ;  /* 0x000000ffff197224 */ /* 0x000fe200078e00a8 */
[----:B------:R-:W-:Y:S02]  /*7520*/  FMNMX.FTZ R4, R130, R4, !PT ;  /* 0x0000000482047209 */ /* 0x000fe40007810000 */
[C---:B------:R-:W-:Y:S02]  /*7530*/  ISETP.GT.AND P1, PT, R2.reuse, 0x38, PT ;  /* 0x000000380200780c */ /* 0x040fe40003f24270 */
[----:B------:R-:W-:Y:S02]  /*7540*/  FMNMX.FTZ R4, R187, R4, !PT ;  /* 0x00000004bb047209 */ /* 0x000fe40007810000 */
[----:B------:R-:W-:Y:S02]  /*7550*/  ISETP.GT.AND P0, PT, R2, 0x39, PT ;  /* 0x000000390200780c */ /* 0x000fe40003f04270 */
[----:B------:R-:W-:Y:S02]  /*7560*/  FMNMX.FTZ R165, R200, R4, !PT ;  /* 0x00000004c8a57209 */ /* 0x000fe40007810000 */
[----:B------:R-:W-:Y:S02]  /*7570*/  FMNMX.FTZ R4, R190, R5, !PT ;  /* 0x00000005be047209 */ /* 0x000fe40007810000 */
[----:B------:R-:W-:Y:S02]  /*7580*/  FMNMX.FTZ R165, R201, R165, !PT ;  /* 0x000000a5c9a57209 */ /* 0x000fe40007810000 */
[----:B------:R-:W-:Y:S02]  /*7590*/  FMNMX.FTZ R4, R184, R4, !PT ;  /* 0x00000004b8047209 */ /* 0x000fe40007810000 */
[----:B------:R-:W-:Y:S02]  /*75a0*/  FMNMX.FTZ R165, R202, R165, !PT ;  /* 0x000000a5caa57209 */ /* 0x000fe40007810000 */
[----:B------:R-:W-:Y:S02]  /*75b0*/  FMNMX.FTZ R4, R186, R4, !PT ;  /* 0x00000004ba047209 */ /* 0x000fe40007810000 */
[----:B------:R-:W-:Y:S02]  /*75c0*/  FSEL R194, R32, -INF , P1 ;  /* 0xff80000020c27808 */ /* 0x000fe40000800000 */
[----:B------:R-:W-:Y:S02]  /*75d0*/  FMNMX.FTZ R4, R131, R4, !PT ;  /* 0x0000000483047209 */ /* 0x000fe40007810000 */
[----:B------:R-:W-:Y:S02]  /*75e0*/  FMNMX.FTZ R165, R197, R165, !PT ;  /* 0x000000a5c5a57209 */ /* 0x000fe40007810000 */
[----:B------:R-:W-:Y:S02]  /*75f0*/  FMNMX.FTZ R2, R24, R4, !PT ;  /* 0x0000000418027209 */ /* 0x000fe40007810000 */
[----:B------:R-:W-:Y:S02]  /*7600*/  MOV R32, R167 ;  /* 0x000000a700207202 */ /* 0x000fe40000000f00 */
[----:B------:R-:W-:Y:S02]  /*7610*/  FMNMX.FTZ R2, R25, R2, !PT ;  /* 0x0000000219027209 */ /* 0x000fe40007810000 */
[----:B------:R-:W-:Y:S02]  /*7620*/  FMNMX.FTZ R165, R198, R165, !PT ;  /* 0x000000a5c6a57209 */ /* 0x000fe40007810000 */
[----:B------:R-:W-:Y:S02]  /*7630*/  FMNMX.FTZ R2, R32, R2, !PT ;  /* 0x0000000220027209 */ /* 0x000fe40007810000 */
[----:B------:R-:W-:Y:S02]  /*7640*/  FMNMX.FTZ R165, R192, R165, !PT ;  /* 0x000000a5c0a57209 */ /* 0x000fe40007810000 */
[----:B------:R-:W-:Y:S02]  /*7650*/  FMNMX.FTZ R2, R203, R2, !PT ;  /* 0x00000002cb027209 */ /* 0x000fe40007810000 */
[----:B------:R-:W-:Y:S02]  /*7660*/  ISETP.GT.AND P1, PT, R0, 0x28, PT ;  /* 0x000000280000780c */ /* 0x000fe40003f24270 */
[----:B------:R-:W-:Y:S02]  /*7670*/  FMNMX.FTZ R165, R193, R165, !PT ;  /* 0x000000a5c1a57209 */ /* 0x000fe40007810000 */
[----:B------:R-:W-:Y:S02]  /*7680*/  FSEL R195, R33, -INF , P0 ;  /* 0xff80000021c37808 */ /* 0x000fe40000000000 */
[----:B------:R-:W-:Y:S02]  /*7690*/  FSEL R183, R26, -INF , P1 ;  /* 0xff8000001ab77808 */ /* 0x000fe40000800000 */
[----:B------:R-:W-:Y:S02]  /*76a0*/  FMNMX.FTZ R2, R196, R2, !PT ;  /* 0x00000002c4027209 */ /* 0x000fe40007810000 */
[----:B------:R-:W-:Y:S02]  /*76b0*/  ISETP.GT.AND P0, PT, R0, 0x29, PT ;  /* 0x000000290000780c */ /* 0x000fe40003f04270 */
[----:B------:R-:W-:Y:S02]  /*76c0*/  FMNMX.FTZ R165, R194, R165, !PT ;  /* 0x000000a5c2a57209 */ /* 0x000fe40007810000 */
[----:B------:R-:W-:Y:S02]  /*76d0*/  FSEL R199, R27, -INF , P0 ;  /* 0xff8000001bc77808 */ /* 0x000fe40000000000 */
[----:B------:R-:W-:Y:S02]  /*76e0*/  ISETP.GT.AND P1, PT, R0, 0x30, PT ;  /* 0x000000300000780c */ /* 0x000fe40003f24270 */
[----:B------:R-:W-:Y:S02]  /*76f0*/  FMNMX.FTZ R2, R183, R2, !PT ;  /* 0x00000002b7027209 */ /* 0x000fe40007810000 */
[----:B------:R-:W-:Y:S02]  /*7700*/  FMNMX.FTZ R165, R195, R165, !PT ;  /* 0x000000a5c3a57209 */ /* 0x000fe40007810000 */
[----:B------:R-:W-:Y:S02]  /*7710*/  FMNMX.FTZ R2, R199, R2, !PT ;  /* 0x00000002c7027209 */ /* 0x000fe40007810000 */
[----:B------:R-:W-:Y:S01]  /*7720*/  FSEL R172, R30, -INF , P1 ;  /* 0xff8000001eac7808 */ /* 0x000fe20000800000 */
[----:B------:R-:W1:Y:S01]  /*7730*/  SHFL.BFLY PT, R4, R165, 0x2, 0x1f ;  /* 0x0c401f00a5047f89 */ /* 0x000e6200000e0000 */
[----:B------:R-:W-:Y:S02]  /*7740*/  ISETP.GT.AND P0, PT, R0, 0x31, PT ;  /* 0x000000310000780c */ /* 0x000fe40003f04270 */
[----:B------:R-:W-:Y:S02]  /*7750*/  FMNMX.FTZ R2, R172, R2, !PT ;  /* 0x00000002ac027209 */ /* 0x000fe40007810000 */
[----:B------:R-:W-:Y:S02]  /*7760*/  FSEL R173, R31, -INF , P0 ;  /* 0xff8000001fad7808 */ /* 0x000fe40000000000 */
[C---:B------:R-:W-:Y:S02]  /*7770*/  ISETP.GT.AND P1, PT, R0.reuse, 0x38, PT ;  /* 0x000000380000780c */ /* 0x040fe40003f24270 */
[----:B------:R-:W-:Y:S02]  /*7780*/  ISETP.GT.AND P0, PT, R0, 0x39, PT ;  /* 0x000000390000780c */ /* 0x000fe40003f04270 */
[----:B------:R-:W-:Y:S02]  /*7790*/  FSEL R174, R34, -INF , P1 ;  /* 0xff80000022ae7808 */ /* 0x000fe40000800000 */
[----:B------:R-:W-:Y:S02]  /*77a0*/  FMNMX.FTZ R0, R173, R2, !PT ;  /* 0x00000002ad007209 */ /* 0x000fe40007810000 */
[----:B------:R-:W-:Y:S02]  /*77b0*/  PLOP3.LUT P6, PT, PT, PT, UP2, 0x80, 0x0 ;  /* 0x000000000000781c */ /* 0x000fe40003fcf028 */
[----:B------:R-:W-:Y:S02]  /*77c0*/  FMNMX.FTZ R0, R174, R0, !PT ;  /* 0x00000000ae007209 */ /* 0x000fe40007810000 */
[----:B------:R-:W-:Y:S04]  /*77d0*/  FSEL R167, R35, -INF , P0 ;  /* 0xff80000023a77808 */ /* 0x000fe80000000000 */
[----:B------:R-:W-:Y:S02]  /*77e0*/  FMNMX.FTZ R0, R167, R0, !PT ;  /* 0x00000000a7007209 */ /* 0x000fe40007810000 */
[----:B-1----:R-:W-:Y:S03]  /*77f0*/  FMNMX.FTZ R165, R165, R4, !PT ;  /* 0x00000004a5a57209 */ /* 0x002fe60007810000 */
[----:B------:R-:W1:Y:S05]  /*7800*/  SHFL.BFLY PT, R2, R0, 0x2, 0x1f ;  /* 0x0c401f0000027f89 */ /* 0x000e6a00000e0000 */
[----:B------:R-:W1:Y:S02]  /*7810*/  SHFL.BFLY PT, R11, R165, 0x1, 0x1f ;  /* 0x0c201f00a50b7f89 */ /* 0x000e6400000e0000 */
[----:B-1----:R-:W-:Y:S05]  /*7820*/  FMNMX.FTZ R0, R0, R2, !PT ;  /* 0x0000000200007209 */ /* 0x002fea0007810000 */
[----:B------:R-:W1:Y:S01]  /*7830*/  SHFL.BFLY PT, R2, R0, 0x1, 0x1f ;  /* 0x0c201f0000027f89 */ /* 0x000e6200000e0000 */
[----:B------:R-:W-:Y:S05]  /*7840*/  FMNMX.FTZ R165, R165, R11, !PT ;  /* 0x0000000ba5a57209 */ /* 0x000fea0007810000 */
[----:B------:R-:W-:Y:S01]  /*7850*/  FMUL.FTZ R180, R165, c[0x0][0x2d0] ;  /* 0x0000b400a5b47a20 */ /* 0x000fe20000410000 */
[----:B--2---:R-:W-:Y:S04]  /*7860*/  @P6 IADD3 R5, P1, R28, UR14, RZ ;  /* 0x0000000e1c056c10 */ /* 0x004fe8000ff3e0ff */
[----:B------:R-:W-:Y:S02]  /*7870*/  @P6 LEA R6, P0, R5, c[0x0][0x1c8], 0x1 ;  /* 0x0000720005066a11 */ /* 0x000fe400078008ff */
[----:B---3--:R-:W-:Y:S02]  /*7880*/  @P6 IADD3.X R7, R23, UR11, RZ, P1, !PT ;  /* 0x0000000b17076c10 */ /* 0x008fe40008ffe4ff */
[----:B------:R-:W-:Y:S02]  /*7890*/  @P6 IADD3 R4, P1, R21, UR14, RZ ;  /* 0x0000000e15046c10 */ /* 0x000fe4000ff3e0ff */
[----:B------:R-:W-:Y:S02]  /*78a0*/  @P6 LEA.HI.X R7, R5, c[0x0][0x1cc], R7, 0x1, P0 ;  /* 0x0000730005076a11 */ /* 0x000fe400000f0c07 */
[----:B------:R-:W-:Y:S02]  /*78b0*/  @P6 IADD3.X R9, R20, UR11, RZ, P1, !PT ;  /* 0x0000000b14096c10 */ /* 0x000fe40008ffe4ff */
[C---:B------:R-:W-:Y:S01]  /*78c0*/  @P6 LEA R8, P0, R4.reuse, c[0x0][0x1c8], 0x1 ;  /* 0x0000720004086a11 */ /* 0x040fe200078008ff */
[----:B------:R2:W-:Y:S01]  /*78d0*/  @P6 LDGSTS.E.BYPASS.LTC128B.128 [R128+0x10100], [R6.64], !P5 ;  /* 0x1010000006806fae */ /* 0x0005e2000e901d56 */
[----:B------:R-:W-:Y:S02]  /*78e0*/  @P6 IADD3 R5, P1, R19, UR14, RZ ;  /* 0x0000000e13056c10 */ /* 0x000fe4000ff3e0ff */
[----:B------:R-:W-:Y:S02]  /*78f0*/  @P6 LEA.HI.X R9, R4, c[0x0][0x1cc], R9, 0x1, P0 ;  /* 0x0000730004096a11 */ /* 0x000fe400000f0c09 */
[----:B------:R-:W-:Y:S02]  /*7900*/  @P6 LEA R12, P0, R5, c[0x0][0x1c8], 0x1 ;  /* 0x00007200050c6a11 */ /* 0x000fe400078008ff */
[----:B------:R-:W-:Y:S01]  /*7910*/  @P6 IADD3.X R10, R18, UR11, RZ, P1, !PT ;  /* 0x0000000b120a6c10 */ /* 0x000fe20008ffe4ff */
[----:B------:R3:W-:Y:S01]  /*7920*/  @P6 LDGSTS.E.BYPASS.LTC128B.128 [R128+0x12100], [R8.64], !P4 ;  /* 0x1210000008806fae */ /* 0x0007e2000e101d56 */
[----:B----4-:R-:W-:Y:S01]  /*7930*/  @P6 IADD3 R4, P1, R17, UR14, RZ ;  /* 0x0000000e11046c10 */ /* 0x010fe2000ff3e0ff */
[----:B------:R-:W-:Y:S01]  /*7940*/  @UP2 UIADD3 UR14, UP0, UR16, UR14, URZ ;  /* 0x0000000e100e2290 */ /* 0x000fe2000ff1e03f */
[----:B------:R-:W-:Y:S02]  /*7950*/  @P6 LEA.HI.X R13, R5, c[0x0][0x1cc], R10, 0x1, P0 ;  /* 0x00007300050d6a11 */ /* 0x000fe400000f0c0a */
[----:B------:R-:W-:Y:S02]  /*7960*/  @P6 LEA R14, P0, R4, c[0x0][0x1c8], 0x1 ;  /* 0x00007200040e6a11 */ /* 0x000fe400078008ff */
[----:B------:R-:W-:Y:S01]  /*7970*/  @P6 IADD3.X R5, R16, UR11, RZ, P1, !PT ;  /* 0x0000000b10056c10 */ /* 0x000fe20008ffe4ff */
[----:B------:R4:W-:Y:S01]  /*7980*/  @P6 LDGSTS.E.BYPASS.LTC128B.128 [R128+0x14100], [R12.64], !P3 ;  /* 0x141000000c806fae */ /* 0x0009e2000d901d56 */
[----:B------:R-:W-:Y:S01]  /*7990*/  @UP2 UIADD3.X UR11, UR15, UR11, URZ, UP0, !UPT ;  /* 0x0000000b0f0b2290 */ /* 0x000fe200087fe43f */
[----:B------:R-:W-:Y:S01]  /*79a0*/  FSETP.NEU.FTZ.AND P1, PT, R165, -INF , PT ;  /* 0xff800000a500780b */ /* 0x000fe20003f3d000 */
[----:B------:R-:W-:Y:S01]  /*79b0*/  UISETP.GT.AND UP0, UPT, UR18, UR9, UPT ;  /* 0x000000091200728c */ /* 0x000fe2000bf04270 */
[----:B------:R-:W-:Y:S02]  /*79c0*/  @P6 LEA.HI.X R15, R4, c[0x0][0x1cc], R5, 0x1, P0 ;  /* 0x00007300040f6a11 */ /* 0x000fe400000f0c05 */
[----:B------:R-:W-:Y:S01]  /*79d0*/  @P6 IADD3 R4, P0, R28, UR14, RZ ;  /* 0x0000000e1c046c10 */ /* 0x000fe2000ff1e0ff */
[----:B------:R-:W-:Y:S01]  /*79e0*/  UMOV UR18, UR17 ;  /* 0x0000001100127c82 */ /* 0x000fe20008000000 */
[----:B------:R-:W-:Y:S01]  /*79f0*/  FSEL R180, R180, RZ, P1 ;  /* 0x000000ffb4b47208 */ /* 0x000fe20000800000 */
[----:B------:R3:W-:Y:S01]  /*7a00*/  @P6 LDGSTS.E.BYPASS.LTC128B.128 [R128+0x16100], [R14.64], !P2 ;  /* 0x161000000e806fae */ /* 0x0007e2000d101d56 */
[----:B------:R-:W-:Y:S02]  /*7a10*/  @P6 IADD3.X R5, R23, UR11, RZ, P0, !PT ;  /* 0x0000000b17056c10 */ /* 0x000fe400087fe4ff */
[----:B------:R-:W-:Y:S01]  /*7a20*/  @P6 LEA R10, P0, R4, c[0x0][0x1c8], 0x1 ;  /* 0x00007200040a6a11 */ /* 0x000fe200078008ff */
[--C-:B------:R-:W-:Y:S02]  /*7a30*/  FFMA.FTZ R188, R188, c[0x0][0x2d0], -R180.reuse ;  /* 0x0000b400bcbc7a23 */ /* 0x100fe400000108b4 */
[--C-:B------:R-:W-:Y:S01]  /*7a40*/  FFMA.FTZ R189, R189, c[0x0][0x2d0], -R180.reuse ;  /* 0x0000b400bdbd7a23 */ /* 0x100fe200000108b4 */
[----:B------:R-:W-:Y:S01]  /*7a50*/  @P6 LEA.HI.X R11, R4, c[0x0][0x1cc], R5, 0x1, P0 ;  /* 0x00007300040b6a11 */ /* 0x000fe200000f0c05 */
[--C-:B------:R-:W-:Y:S01]  /*7a60*/  FFMA.FTZ R185, R185, c[0x0][0x2d0], -R180.reuse ;  /* 0x0000b400b9b97a23 */ /* 0x100fe200000108b4 */
[----:B------:R-:W-:Y:S01]  /*7a70*/  @P6 IADD3 R4, P0, R21, UR14, RZ ;  /* 0x0000000e15046c10 */ /* 0x000fe2000ff1e0ff */
[----:B------:R3:W-:Y:S02]  /*7a80*/  MUFU.EX2 R175, R189 ;  /* 0x000000bd00af7308 */ /* 0x0007e40000000800 */
[----:B------:R3:W-:Y:S01]  /*7a90*/  @P6 LDGSTS.E.BYPASS.LTC128B.128 [R128+0x11100], [R10.64], !P5 ;  /* 0x111000000a806fae */ /* 0x0007e2000e901d56 */
[----:B------:R-:W-:Y:S02]  /*7aa0*/  @P6 IADD3.X R5, R20, UR11, RZ, P0, !PT ;  /* 0x0000000b14056c10 */ /* 0x000fe400087fe4ff */
[----:B--2---:R-:W-:Y:S01]  /*7ab0*/  @P6 LEA R6, P0, R4, c[0x0][0x1c8], 0x1 ;  /* 0x0000720004066a11 */ /* 0x004fe200078008ff */
[----:B----4-:R-:W-:Y:S03]  /*7ac0*/  FFMA.FTZ R12, R164, c[0x0][0x2d0], -R180 ;  /* 0x0000b400a40c7a23 */ /* 0x010fe600000108b4 */
[----:B------:R-:W-:Y:S01]  /*7ad0*/  @P6 LEA.HI.X R7, R4, c[0x0][0x1cc], R5, 0x1, P0 ;  /* 0x0000730004076a11 */ /* 0x000fe200000f0c05 */
[----:B------:R2:W-:Y:S01]  /*7ae0*/  MUFU.EX2 R171, R185 ;  /* 0x000000b900ab7308 */ /* 0x0005e20000000800 */
[----:B------:R-:W-:Y:S02]  /*7af0*/  @P6 IADD3 R4, P0, R19, UR14, RZ ;  /* 0x0000000e13046c10 */ /* 0x000fe4000ff1e0ff */
[----:B-1----:R-:W-:Y:S01]  /*7b00*/  FMNMX.FTZ R164, R0, R2, !PT ;  /* 0x0000000200a47209 */ /* 0x002fe20007810000 */
[----:B------:R1:W-:Y:S01]  /*7b10*/  @P6 LDGSTS.E.BYPASS.LTC128B.128 [R128+0x13100], [R6.64], !P4 ;  /* 0x1310000006806fae */ /* 0x0003e2000e101d56 */
[----:B------:R-:W-:Y:S02]  /*7b20*/  @P6 IADD3.X R5, R18, UR11, RZ, P0, !PT ;  /* 0x0000000b12056c10 */ /* 0x000fe400087fe4ff */
[----:B---3--:R-:W-:Y:S01]  /*7b30*/  @P6 LEA R8, P0, R4, c[0x0][0x1c8], 0x1 ;  /* 0x0000720004086a11 */ /* 0x008fe200078008ff */
[----:B------:R-:W-:Y:S01]  /*7b40*/  FMUL.FTZ R181, R164, c[0x0][0x2d0] ;  /* 0x0000b400a4b57a20 */ /* 0x000fe20000410000 */
[----:B------:R-:W-:Y:S01]  /*7b50*/  FSEL R0, R165, RZ, P1 ;  /* 0x000000ffa5007208 */ /* 0x000fe20000800000 */
[----:B------:R-:W3:Y:S01]  /*7b60*/  MUFU.EX2 R169, R12 ;  /* 0x0000000c00a97308 */ /* 0x000ee20000000800 */
[----:B------:R-:W-:Y:S02]  /*7b70*/  @P6 LEA.HI.X R9, R4, c[0x0][0x1cc], R5, 0x1, P0 ;  /* 0x0000730004096a11 */ /* 0x000fe400000f0c05 */
[----:B------:R-:W-:Y:S01]  /*7b80*/  @P6 IADD3 R2, P0, R17, UR14, RZ ;  /* 0x0000000e11026c10 */ /* 0x000fe2000ff1e0ff */
[----:B------:R-:W-:Y:S02]  /*7b90*/  FADD.FTZ R0, -R0, R3 ;  /* 0x0000000300007221 */ /* 0x000fe40000010100 */
[----:B------:R1:W-:Y:S01]  /*7ba0*/  @P6 LDGSTS.E.BYPASS.LTC128B.128 [R128+0x15100], [R8.64], !P3 ;  /* 0x1510000008806fae */ /* 0x0003e2000d901d56 */
[----:B------:R-:W-:Y:S01]  /*7bb0*/  @P6 LEA R4, P1, R2, c[0x0][0x1c8], 0x1 ;  /* 0x0000720002046a11 */ /* 0x000fe200078208ff */
[----:B------:R-:W-:Y:S01]  /*7bc0*/  FMUL.FTZ R0, R0, c[0x0][0x2d0] ;  /* 0x0000b40000007a20 */ /* 0x000fe20000410000 */
[----:B------:R-:W-:Y:S01]  /*7bd0*/  @P6 IADD3.X R5, R16, UR11, RZ, P0, !PT ;  /* 0x0000000b10056c10 */ /* 0x000fe200087fe4ff */
[----:B------:R-:W4:Y:S01]  /*7be0*/  MUFU.EX2 R188, R188 ;  /* 0x000000bc00bc7308 */ /* 0x000f220000000800 */
[----:B------:R-:W-:Y:S01]  /*7bf0*/  FSETP.NEU.FTZ.AND P0, PT, R164, -INF , PT ;  /* 0xff800000a400780b */ /* 0x000fe20003f1d000 */
[----:B------:R-:W-:Y:S01]  /*7c00*/  IMAD.MOV.U32 R189, RZ, RZ, R32 ;  /* 0x000000ffffbd7224 */ /* 0x000fe200078e0020 */
[----:B------:R-:W-:Y:S02]  /*7c10*/  @P6 LEA.HI.X R5, R2, c[0x0][0x1cc], R5, 0x1, P1 ;  /* 0x0000730002056a11 */ /* 0x000fe400008f0c05 */
[----:B------:R-:W-:Y:S02]  /*7c20*/  FSEL R181, R181, RZ, P0 ;  /* 0x000000ffb5b57208 */ /* 0x000fe40000000000 */
[----:B------:R-:W-:Y:S01]  /*7c30*/  FSEL R2, R164, RZ, P0 ;  /* 0x000000ffa4027208 */ /* 0x000fe20000000000 */
[----:B------:R1:W-:Y:S01]  /*7c40*/  @P6 LDGSTS.E.BYPASS.LTC128B.128 [R128+0x17100], [R4.64], !P2 ;  /* 0x1710000004806fae */ /* 0x0003e2000d101d56 */
[----:B--2---:R-:W-:Y:S01]  /*7c50*/  MOV R185, R25 ;  /* 0x0000001900b97202 */ /* 0x004fe20000000f00 */
[--C-:B------:R-:W-:Y:S01]  /*7c60*/  FFMA.FTZ R186, R186, c[0x0][0x2d0], -R181.reuse ;  /* 0x0000b400baba7a23 */ /* 0x100fe200000108b5 */
[----:B------:R2:W1:Y:S01]  /*7c70*/  MUFU.EX2 R3, R0 ;  /* 0x0000000000037308 */ /* 0x0004620000000800 */
[--C-:B------:R-:W-:Y:S01]  /*7c80*/  FFMA.FTZ R190, R190, c[0x0][0x2d0], -R181.reuse ;  /* 0x0000b400bebe7a23 */ /* 0x100fe200000108b5 */
[----:B------:R-:W-:Y:S01]  /*7c90*/  LDSM.16.MT88.4 R20, [R250+0x100] ;  /* 0x00010000fa14783b */ /* 0x000fe20000004200 */
[--C-:B------:R-:W-:Y:S01]  /*7ca0*/  FFMA.FTZ R184, R184, c[0x0][0x2d0], -R181.reuse ;  /* 0x0000b400b8b87a23 */ /* 0x100fe200000108b5 */
[----:B---3--:R-:W-:Y:S01]  /*7cb0*/  F2FP.BF16.PACK_AB R178, R171, R169 ;  /* 0x000000a9abb2723e */ /* 0x008fe200000010ff */
[--C-:B------:R-:W-:Y:S01]  /*7cc0*/  FFMA.FTZ R191, R191, c[0x0][0x2d0], -R181.reuse ;  /* 0x0000b400bfbf7a23 */ /* 0x100fe200000108b5 */
[----:B------:R-:W-:Y:S01]  /*7cd0*/  PLOP3.LUT P0, PT, PT, PT, UP0, 0x80, 0x0 ;  /* 0x000000000000781c */ /* 0x000fe20003f0f008 */
[----:B------:R-:W0:Y:S03]  /*7ce0*/  LDGDEPBAR ;  /* 0x00000000000079af */ /* 0x000e260000000000 */
[----:B------:R-:W3:Y:S01]  /*7cf0*/  MUFU.EX2 R12, R186 ;  /* 0x000000ba000c7308 */ /* 0x000ee20000000800 */
[----:B----4-:R-:W-:Y:S09]  /*7d00*/  F2FP.BF16.PACK_AB R176, R175, R188 ;  /* 0x000000bcafb0723e */ /* 0x010ff200000010ff */
[----:B------:R-:W-:Y:S01]  /*7d10*/  MUFU.EX2 R168, R190 ;  /* 0x000000be00a87308 */ /* 0x000fe20000000800 */
[----:B-1----:R-:W4:Y:S01]  /*7d20*/  LDL.LU R128, [R1+0x12c] ;  /* 0x00012c0001807983 */ /* 0x002f220000300800 */
[----:B--2---:R-:W-:Y:S02]  /*7d30*/  FADD.FTZ R0, -R2, R166 ;  /* 0x000000a602007221 */ /* 0x004fe40000010100 */
[C---:B------:R-:W-:Y:S02]  /*7d40*/  FMUL.FTZ R4, R3.reuse, R132 ;  /* 0x0000008403047220 */ /* 0x040fe40000410000 */
[----:B------:R-:W2:Y:S01]  /*7d50*/  LDL R26, [R1] ;  /* 0x00000000011a7983 */ /* 0x000ea20000100800 */
[----:B------:R-:W-:Y:S03]  /*7d60*/  FMUL.FTZ R0, R0, c[0x0][0x2d0] ;  /* 0x0000b40000007a20 */ /* 0x000fe60000410000 */
[----:B------:R-:W1:Y:S01]  /*7d70*/  MUFU.EX2 R170, R184 ;  /* 0x000000b800aa7308 */ /* 0x000e620000000800 */
[C---:B------:R-:W-:Y:S02]  /*7d80*/  FMUL.FTZ R5, R3.reuse, R133 ;  /* 0x0000008503057220 */ /* 0x040fe40000410000 */
[----:B---3--:R-:W-:Y:S02]  /*7d90*/  IMAD.MOV.U32 R166, RZ, RZ, R12 ;  /* 0x000000ffffa67224 */ /* 0x008fe400078e000c */
[----:B------:R-:W3:Y:S01]  /*7da0*/  LDSM.16.MT88.4 R12, [R249+0x100] ;  /* 0x00010000f90c783b */ /* 0x000ee20000004200 */
[C---:B------:R-:W-:Y:S02]  /*7db0*/  FMUL.FTZ R8, R3.reuse, R136 ;  /* 0x0000008803087220 */ /* 0x040fe40000410000 */
[C---:B------:R-:W-:Y:S02]  /*7dc0*/  FMUL.FTZ R9, R3.reuse, R137 ;  /* 0x0000008903097220 */ /* 0x040fe40000410000 */
[----:B------:R-:W1:Y:S01]  /*7dd0*/  MUFU.EX2 R182, R191 ;  /* 0x000000bf00b67308 */ /* 0x000e620000000800 */
[C---:B------:R-:W-:Y:S02]  /*7de0*/  FMUL.FTZ R16, R3.reuse, R144 ;  /* 0x0000009003107220 */ /* 0x040fe40000410000 */
[C---:B------:R-:W-:Y:S01]  /*7df0*/  FMUL.FTZ R17, R3.reuse, R145 ;  /* 0x0000009103117220 */ /* 0x040fe20000410000 */
[----:B------:R-:W-:Y:S01]  /*7e00*/  MOV R145, R188 ;  /* 0x000000bc00917202 */ /* 0x000fe20000000f00 */
[C---:B------:R-:W-:Y:S02]  /*7e10*/  FMUL.FTZ R25, R3.reuse, R153 ;  /* 0x0000009903197220 */ /* 0x040fe40000410000 */
        /* <DEDUP_REMOVED lines=8> */
[C---:B------:R-:W-:Y:S02]  /*7ea0*/  FMUL.FTZ R44, R3.reuse, R44 ;  /* 0x0000002c032c7220 */ /* 0x040fe40000410000 */
[C---:B------:R-:W-:Y:S02]  /*7eb0*/  FMUL.FTZ R45, R3.reuse, R45 ;  /* 0x0000002d032d7220 */ /* 0x040fe40000410000 */
[C---:B------:R-:W-:Y:S01]  /*7ec0*/  FMUL.FTZ R48, R3.reuse, R48 ;  /* 0x0000003003307220 */ /* 0x040fe20000410000 */
[----:B------:R-:W-:Y:S01]  /*7ed0*/  F2FP.BF16.PACK_AB R177, R168, R182 ;  /* 0x000000b6a8b1723e */ /* 0x000fe200000010ff */
[----:B------:R-:W-:Y:S02]  /*7ee0*/  IMAD.MOV.U32 R191, RZ, RZ, R24 ;  /* 0x000000ffffbf7224 */ /* 0x000fe400078e0018 */
[C---:B------:R-:W-:Y:S02]  /*7ef0*/  FMUL.FTZ R24, R3.reuse, R152 ;  /* 0x0000009803187220 */ /* 0x040fe40000410000 */
[C---:B------:R-:W-:Y:S02]  /*7f00*/  FMUL.FTZ R49, R3.reuse, R49 ;  /* 0x0000003103317220 */ /* 0x040fe40000410000 */
[C---:B------:R-:W-:Y:S02]  /*7f10*/  FMUL.FTZ R52, R3.reuse, R52 ;  /* 0x0000003403347220 */ /* 0x040fe40000410000 */
[C---:B------:R-:W-:Y:S02]  /*7f20*/  FMUL.FTZ R53, R3.reuse, R53 ;  /* 0x0000003503357220 */ /* 0x040fe40000410000 */
[C---:B---3--:R-:W-:Y:S02]  /*7f30*/  FMUL.FTZ R6, R0.reuse, R134 ;  /* 0x0000008600067220 */ /* 0x048fe40000410000 */
[C---:B------:R-:W-:Y:S02]  /*7f40*/  FMUL.FTZ R7, R0.reuse, R135 ;  /* 0x0000008700077220 */ /* 0x040fe40000410000 */
[----:B------:R-:W-:Y:S01]  /*7f50*/  LDSM.16.MT88.4 R132, [R252+0x100] ;  /* 0x00010000fc84783b */ /* 0x000fe20000004200 */
[C---:B------:R-:W-:Y:S02]  /*7f60*/  FMUL.FTZ R10, R0.reuse, R138 ;  /* 0x0000008a000a7220 */ /* 0x040fe40000410000 */
[C---:B------:R-:W-:Y:S02]  /*7f70*/  FMUL.FTZ R11, R0.reuse, R139 ;  /* 0x0000008b000b7220 */ /* 0x040fe40000410000 */
[C---:B------:R-:W-:Y:S01]  /*7f80*/  HMMA.16816.F32.BF16 R4, R176.reuse, R12, R4 ;  /* 0x0000000cb004723c */ /* 0x040fe20000041804 */
[----:B------:R-:W-:Y:S04]  /*7f90*/  LDSM.16.MT88.4 R136, [R249+0x900] ;  /* 0x00090000f988783b */ /* 0x000fe80000004200 */
        /* <DEDUP_REMOVED lines=10> */
[C---:B------:R-:W-:Y:S03]  /*8040*/  HMMA.16816.F32.BF16 R12, R176.reuse, R20, R12 ;  /* 0x00000014b00c723c */ /* 0x040fe6000004180c */
[--C-:B------:R-:W-:Y:S02]  /*8050*/  FFMA.FTZ R2, R129, c[0x0][0x2d0], -R180.reuse ;  /* 0x0000b40081027a23 */ /* 0x100fe400000108b4 */
[----:B------:R-:W3:Y:S01]  /*8060*/  LDL.LU R129, [R1+0x128] ;  /* 0x0001280001817983 */ /* 0x000ee20000300800 */
[--C-:B------:R-:W-:Y:S02]  /*8070*/  FFMA.FTZ R184, R193, c[0x0][0x2d0], -R180.reuse ;  /* 0x0000b400c1b87a23 */ /* 0x100fe400000108b4 */
[C---:B------:R-:W-:Y:S04]  /*8080*/  HMMA.16816.F32.BF16 R16, R176.reuse, R22, R16 ;  /* 0x00000016b010723c */ /* 0x040fe80000041810 */
[C---:B------:R-:W-:Y:S01]  /*8090*/  FMUL.FTZ R20, R3.reuse, R148 ;  /* 0x0000009403147220 */ /* 0x040fe20000410000 */
[----:B------:R-:W-:Y:S01]  /*80a0*/  MUFU.EX2 R184, R184 ;  /* 0x000000b800b87308 */ /* 0x000fe20000000800 */
[C---:B------:R-:W-:Y:S02]  /*80b0*/  FMUL.FTZ R21, R3.reuse, R149 ;  /* 0x0000009503157220 */ /* 0x040fe40000410000 */
[C---:B------:R-:W-:Y:S04]  /*80c0*/  FMUL.FTZ R22, R0.reuse, R150 ;  /* 0x0000009600167220 */ /* 0x040fe80000410000 */
        /* <DEDUP_REMOVED lines=34> */
[----:B------:R-:W3:Y:S01]  /*82f0*/  LDL.LU R130, [R1+0x124] ;  /* 0x0001240001827983 */ /* 0x000ee20000300800 */
        /* <DEDUP_REMOVED lines=51> */
[----:B------:R-:W-:Y:S02]  /*8630*/  FMUL.FTZ R125, R3, R125 ;  /* 0x0000007d037d7220 */ /* 0x000fe40000410000 */
[--C-:B------:R-:W-:Y:S02]  /*8640*/  FFMA.FTZ R148, R183, c[0x0][0x2d0], -R181.reuse ;  /* 0x0000b400b7947a23 */ /* 0x100fe400000108b5 */
[--C-:B------:R-:W-:Y:S02]  /*8650*/  FFMA.FTZ R183, R194, c[0x0][0x2d0], -R180.reuse ;  /* 0x0000b400c2b77a23 */ /* 0x100fe400000108b4 */
[----:B------:R-:W-:Y:S10]  /*8660*/  MUFU.EX2 R186, R148 ;  /* 0x0000009400ba7308 */ /* 0x000ff40000000800 */
[----:B------:R-:W-:Y:S01]  /*8670*/  MUFU.EX2 R183, R183 ;  /* 0x000000b700b77308 */ /* 0x000fe20000000800 */
[C---:B----4-:R-:W-:Y:S01]  /*8680*/  FMUL.FTZ R128, R3.reuse, R128 ;  /* 0x0000008003807220 */ /* 0x050fe20000410000 */
[----:B--2---:R1:W2:Y:S01]  /*8690*/  LDSM.16.MT88.4 R28, [R26+0x100] ;  /* 0x000100001a1c783b */ /* 0x0042a20000004200 */
        /* <DEDUP_REMOVED lines=11> */
[----:B------:R-:W4:Y:S03]  /*8750*/  LDSM.16.MT88.4 R132, [R249+0x2100] ;  /* 0x00210000f984783b */ /* 0x000f260000004200 */
[--C-:B-1----:R-:W-:Y:S02]  /*8760*/  FFMA.FTZ R2, R131, c[0x0][0x2d0], -R181.reuse ;  /* 0x0000b40083027a23 */ /* 0x102fe400000108b5 */
[----:B------:R-:W2:Y:S02]  /*8770*/  LDL.LU R131, [R1+0x120] ;  /* 0x0001200001837983 */ /* 0x000ea40000300800 */
[----:B------:R1:W-:Y:S01]  /*8780*/  MUFU.EX2 R150, R2 ;  /* 0x0000000200967308 */ /* 0x0003e20000000800 */
[----:B---3--:R-:W-:Y:S03]  /*8790*/  FMUL.FTZ R129, R3, R129 ;  /* 0x0000008103817220 */ /* 0x008fe60000410000 */
[--C-:B-1----:R-:W-:Y:S06]  /*87a0*/  FFMA.FTZ R2, R191, c[0x0][0x2d0], -R181.reuse ;  /* 0x0000b400bf027a23 */ /* 0x102fec00000108b5 */
[----:B------:R1:W3:Y:S01]  /*87b0*/  MUFU.EX2 R157, R2 ;  /* 0x00000002009d7308 */ /* 0x0002e20000000800 */
[C---:B----4-:R-:W-:Y:S08]  /*87c0*/  HMMA.16816.F32.BF16 R36, R176.reuse, R132, R36 ;  /* 0x00000084b024723c */ /* 0x050ff00000041824 */
[C---:B------:R-:W-:Y:S01]  /*87d0*/  HMMA.16816.F32.BF16 R40, R176.reuse, R134, R40 ;  /* 0x00000086b028723c */ /* 0x040fe20000041828 */
[----:B------:R-:W4:Y:S03]  /*87e0*/  LDSM.16.MT88.4 R132, [R250+0x2100] ;  /* 0x00210000fa84783b */ /* 0x000f260000004200 */
[--C-:B-1----:R-:W-:Y:S04]  /*87f0*/  FFMA.FTZ R2, R187, c[0x0][0x2d0], -R180.reuse ;  /* 0x0000b400bb027a23 */ /* 0x102fe800000108b4 */
[----:B------:R1:W-:Y:S04]  /*8800*/  MUFU.EX2 R158, R2 ;  /* 0x00000002009e7308 */ /* 0x0003e80000000800 */
[--C-:B-1----:R-:W-:Y:S01]  /*8810*/  FFMA.FTZ R2, R200, c[0x0][0x2d0], -R180.reuse ;  /* 0x0000b400c8027a23 */ /* 0x102fe200000108b4 */
[C---:B----4-:R-:W-:Y:S01]  /*8820*/  HMMA.16816.F32.BF16 R44, R176.reuse, R132, R44 ;  /* 0x00000084b02c723c */ /* 0x050fe2000004182c */
[----:B------:R1:W5:Y:S04]  /*8830*/  LDL.LU R200, [R1+0x11c] ;  /* 0x00011c0001c87983 */ /* 0x0003680000300800 */
[----:B------:R4:W1:Y:S01]  /*8840*/  MUFU.EX2 R153, R2 ;  /* 0x0000000200997308 */ /* 0x0008620000000800 */
[----:B------:R-:W-:Y:S02]  /*8850*/  FMUL.FTZ R130, R0, R130 ;  /* 0x0000008200827220 */ /* 0x000fe40000410000 */
[C---:B------:R-:W-:Y:S01]  /*8860*/  HMMA.16816.F32.BF16 R48, R176.reuse, R134, R48 ;  /* 0x00000086b030723c */ /* 0x040fe20000041830 */
[----:B------:R-:W1:Y:S03]  /*8870*/  LDSM.16.MT88.4 R132, [R151+0x2100] ;  /* 0x002100009784783b */ /* 0x000e660000004200 */
[--C-:B----4-:R-:W-:Y:S02]  /*8880*/  FFMA.FTZ R2, R185, c[0x0][0x2d0], -R181.reuse ;  /* 0x0000b400b9027a23 */ /* 0x110fe400000108b5 */
[--C-:B------:R-:W-:Y:S02]  /*8890*/  FFMA.FTZ R185, R192, c[0x0][0x2d0], -R180.reuse ;  /* 0x0000b400c0b97a23 */ /* 0x100fe400000108b4 */
[----:B------:R4:W-:Y:S10]  /*88a0*/  MUFU.EX2 R159, R2 ;  /* 0x00000002009f7308 */ /* 0x0009f40000000800 */
[----:B------:R-:W-:Y:S01]  /*88b0*/  MUFU.EX2 R185, R185 ;  /* 0x000000b900b97308 */ /* 0x000fe20000000800 */
[C---:B-1----:R-:W-:Y:S03]  /*88c0*/  HMMA.16816.F32.BF16 R52, R176.reuse, R132, R52 ;  /* 0x00000084b034723c */ /* 0x042fe60000041834 */
[--C-:B----4-:R-:W-:Y:S05]  /*88d0*/  FFMA.FTZ R2, R189, c[0x0][0x2d0], -R181.reuse ;  /* 0x0000b400bd027a23 */ /* 0x110fea00000108b5 */
[C---:B------:R-:W-:Y:S01]  /*88e0*/  HMMA.16816.F32.BF16 R56, R176.reuse, R134, R56 ;  /* 0x00000086b038723c */ /* 0x040fe20000041838 */
[----:B------:R-:W1:Y:S01]  /*88f0*/  LDSM.16.MT88.4 R132, [R252+0x2100] ;  /* 0x00210000fc84783b */ /* 0x000e620000004200 */
[----:B------:R4:W1:Y:S02]  /*8900*/  MUFU.EX2 R160, R2 ;  /* 0x0000000200a07308 */ /* 0x0008640000000800 */
[--C-:B----4-:R-:W-:Y:S02]  /*8910*/  FFMA.FTZ R2, R201, c[0x0][0x2d0], -R180.reuse ;  /* 0x0000b400c9027a23 */ /* 0x110fe400000108b4 */
[----:B------:R4:W5:Y:S06]  /*8920*/  LDL.LU R201, [R1+0x118] ;  /* 0x0001180001c97983 */ /* 0x00096c0000300800 */
[----:B------:R3:W-:Y:S01]  /*8930*/  MUFU.EX2 R189, R2 ;  /* 0x0000000200bd7308 */ /* 0x0007e20000000800 */
[----:B------:R-:W4:Y:S01]  /*8940*/  LDL.LU R144, [R1+0x64] ;  /* 0x0000640001907983 */ /* 0x000f220000300800 */
[C---:B-1----:R-:W-:Y:S08]  /*8950*/  HMMA.16816.F32.BF16 R60, R176.reuse, R132, R60 ;  /* 0x00000084b03c723c */ /* 0x042ff0000004183c */
[C---:B------:R-:W-:Y:S01]  /*8960*/  HMMA.16816.F32.BF16 R64, R176.reuse, R134, R64 ;  /* 0x00000086b040723c */ /* 0x040fe20000041840 */
[----:B------:R-:W1:Y:S03]  /*8970*/  LDSM.16.MT88.4 R132, [R249+0x4100] ;  /* 0x00410000f984783b */ /* 0x000e660000004200 */
[--C-:B---3--:R-:W-:Y:S02]  /*8980*/  FFMA.FTZ R2, R202, c[0x0][0x2d0], -R180.reuse ;  /* 0x0000b400ca027a23 */ /* 0x108fe400000108b4 */
[----:B------:R3:W5:Y:S02]  /*8990*/  LDL.LU R202, [R1+0x114] ;  /* 0x0001140001ca7983 */ /* 0x0007640000300800 */
[----:B------:R3:W-:Y:S04]  /*89a0*/  MUFU.EX2 R161, R2 ;  /* 0x0000000200a17308 */ /* 0x0007e80000000800 */
[--C-:B---3--:R-:W-:Y:S02]  /*89b0*/  FFMA.FTZ R2, R203, c[0x0][0x2d0], -R181.reuse ;  /* 0x0000b400cb027a23 */ /* 0x108fe400000108b5 */
[----:B------:R3:W5:Y:S04]  /*89c0*/  LDL.LU R203, [R1+0x110] ;  /* 0x0001100001cb7983 */ /* 0x0007680000300800 */
[----:B------:R3:W-:Y:S01]  /*89d0*/  MUFU.EX2 R188, R2 ;  /* 0x0000000200bc7308 */ /* 0x0007e20000000800 */
[C---:B-1----:R-:W-:Y:S08]  /*89e0*/  HMMA.16816.F32.BF16 R68, R176.reuse, R132, R68 ;  /* 0x00000084b044723c */ /* 0x042ff00000041844 */
[C---:B------:R-:W-:Y:S01]  /*89f0*/  HMMA.16816.F32.BF16 R72, R176.reuse, R134, R72 ;  /* 0x00000086b048723c */ /* 0x040fe20000041848 */
[----:B------:R-:W1:Y:S03]  /*8a00*/  LDSM.16.MT88.4 R132, [R250+0x4100] ;  /* 0x00410000fa84783b */ /* 0x000e660000004200 */
[--C-:B---3--:R-:W-:Y:S02]  /*8a10*/  FFMA.FTZ R2, R196, c[0x0][0x2d0], -R181.reuse ;  /* 0x0000b400c4027a23 */ /* 0x108fe400000108b5 */
[----:B------:R3:W5:Y:S02]  /*8a20*/  LDL.LU R196, [R1+0x10c] ;  /* 0x00010c0001c47983 */ /* 0x0007640000300800 */
[----:B------:R3:W-:Y:S04]  /*8a30*/  MUFU.EX2 R190, R2 ;  /* 0x0000000200be7308 */ /* 0x0007e80000000800 */
[--C-:B---3--:R-:W-:Y:S01]  /*8a40*/  FFMA.FTZ R2, R197, c[0x0][0x2d0], -R180.reuse ;  /* 0x0000b400c5027a23 */ /* 0x108fe200000108b4 */
[C---:B-1----:R-:W-:Y:S01]  /*8a50*/  HMMA.16816.F32.BF16 R76, R176.reuse, R132, R76 ;  /* 0x00000084b04c723c */ /* 0x042fe2000004184c */
[----:B------:R1:W5:Y:S04]  /*8a60*/  LDL.LU R197, [R1+0x108] ;  /* 0x0001080001c57983 */ /* 0x0003680000300800 */
[----:B------:R3:W-:Y:S01]  /*8a70*/  MUFU.EX2 R191, R2 ;  /* 0x0000000200bf7308 */ /* 0x0007e20000000800 */
[----:B------:R-:W4:Y:S02]  /*8a80*/  LDL.LU R152, [R1+0x68] ;  /* 0x0000680001987983 */ /* 0x000f240000300800 */
[C---:B------:R-:W-:Y:S03]  /*8a90*/  HMMA.16816.F32.BF16 R80, R176.reuse, R134, R80 ;  /* 0x00000086b050723c */ /* 0x040fe60000041850 */
[----:B------:R-:W1:Y:S01]  /*8aa0*/  LDSM.16.MT88.4 R132, [R151+0x4100] ;  /* 0x004100009784783b */ /* 0x000e620000004200 */
[----:B--2---:R-:W-:Y:S02]  /*8ab0*/  FMUL.FTZ R131, R0, R131 ;  /* 0x0000008300837220 */ /* 0x004fe40000410000 */
[--C-:B---3--:R-:W-:Y:S02]  /*8ac0*/  FFMA.FTZ R2, R198, c[0x0][0x2d0], -R180.reuse ;  /* 0x0000b400c6027a23 */ /* 0x108fe400000108b4 */
[----:B------:R2:W5:Y:S01]  /*8ad0*/  LDL.LU R198, [R1+0x104] ;  /* 0x0001040001c67983 */ /* 0x0005620000300800 */
[----:B------:R-:W-:Y:S01]  /*8ae0*/  FFMA.FTZ R180, R195, c[0x0][0x2d0], -R180 ;  /* 0x0000b400c3b47a23 */ /* 0x000fe200000108b4 */
[----:B------:R3:W-:Y:S10]  /*8af0*/  MUFU.EX2 R162, R2 ;  /* 0x0000000200a27308 */ /* 0x0007f40000000800 */
[----:B------:R-:W2:Y:S01]  /*8b00*/  MUFU.EX2 R180, R180 ;  /* 0x000000b400b47308 */ /* 0x000ea20000000800 */
[C---:B-1----:R-:W-:Y:S03]  /*8b10*/  HMMA.16816.F32.BF16 R84, R176.reuse, R132, R84 ;  /* 0x00000084b054723c */ /* 0x042fe60000041854 */
[----:B---3--:R-:W-:Y:S02]  /*8b20*/  FFMA.FTZ R2, R199, c[0x0][0x2d0], -R181 ;  /* 0x0000b400c7027a23 */ /* 0x008fe400000108b5 */
[----:B------:R1:W5:Y:S03]  /*8b30*/  LDL.LU R199, [R1+0x100] ;  /* 0x0001000001c77983 */ /* 0x0003660000300800 */
[C---:B------:R-:W-:Y:S01]  /*8b40*/  HMMA.16816.F32.BF16 R88, R176.reuse, R134, R88 ;  /* 0x00000086b058723c */ /* 0x040fe20000041858 */
[----:B------:R4:W-:Y:S01]  /*8b50*/  MUFU.EX2 R187, R2 ;  /* 0x0000000200bb7308 */ /* 0x0009e20000000800 */
[----:B------:R-:W3:Y:S05]  /*8b60*/  LDSM.16.MT88.4 R132, [R252+0x4100] ;  /* 0x00410000fc84783b */ /* 0x000eea0000004200 */
[----:B------:R1:W5:Y:S05]  /*8b70*/  LDL.LU R192, [R1+0xfc] ;  /* 0x0000fc0001c07983 */ /* 0x00036a0000300800 */
[----:B------:R1:W5:Y:S05]  /*8b80*/  LDL.LU R193, [R1+0xf8] ;  /* 0x0000f80001c17983 */ /* 0x00036a0000300800 */
[----:B------:R1:W5:Y:S05]  /*8b90*/  LDL.LU R194, [R1+0xf4] ;  /* 0x0000f40001c27983 */ /* 0x00036a0000300800 */
[----:B------:R1:W5:Y:S01]  /*8ba0*/  LDL.LU R195, [R1+0xf0] ;  /* 0x0000f00001c37983 */ /* 0x0003620000300800 */
[C---:B---3--:R-:W-:Y:S08]  /*8bb0*/  HMMA.16816.F32.BF16 R92, R176.reuse, R132, R92 ;  /* 0x00000084b05c723c */ /* 0x048ff0000004185c */
[C---:B------:R-:W-:Y:S01]  /*8bc0*/  HMMA.16816.F32.BF16 R96, R176.reuse, R134, R96 ;  /* 0x00000086b060723c */ /* 0x040fe20000041860 */
[----:B------:R-:W3:Y:S07]  /*8bd0*/  LDSM.16.MT88.4 R132, [R249+0x6100] ;  /* 0x00610000f984783b */ /* 0x000eee0000004200 */
[C---:B---3--:R-:W-:Y:S08]  /*8be0*/  HMMA.16816.F32.BF16 R100, R176.reuse, R132, R100 ;  /* 0x00000084b064723c */ /* 0x048ff00000041864 */
[C---:B------:R-:W-:Y:S01]  /*8bf0*/  HMMA.16816.F32.BF16 R104, R176.reuse, R134, R104 ;  /* 0x00000086b068723c */ /* 0x040fe20000041868 */
[----:B------:R-:W3:Y:S03]  /*8c00*/  LDSM.16.MT88.4 R132, [R250+0x6100] ;  /* 0x00610000fa84783b */ /* 0x000ee60000004200 */
[----:B----4-:R-:W-:Y:S02]  /*8c10*/  FFMA.FTZ R2, R3, R144, R145 ;  /* 0x0000009003027223 */ /* 0x010fe40000010091 */
[----:B------:R-:W-:Y:S02]  /*8c20*/  LDSM.16.MT88.4 R144, [R151+0x1100] ;  /* 0x001100009790783b */ /* 0x000fe40000004200 */
        /* <DEDUP_REMOVED lines=8> */
[----:B------:R-:W-:Y:S04]  /*8cb0*/  HMMA.16816.F32.BF16 R128, R176, R134, R128 ;  /* 0x00000086b080723c */ /* 0x000fe80000041880 */
[----:B------:R-:W-:Y:S01]  /*8cc0*/  F2FP.BF16.PACK_AB R133, R157, R150 ;  /* 0x000000969d85723e */ /* 0x000fe200000010ff */
[----:B------:R-:W-:Y:S02]  /*8cd0*/  FFMA.FTZ R148, R0, R152, R182 ;  /* 0x0000009800947223 */ /* 0x000fe400000100b6 */
[----:B------:R-:W-:Y:S01]  /*8ce0*/  F2FP.BF16.PACK_AB R134, R153, R158 ;  /* 0x0000009e9986723e */ /* 0x000fe200000010ff */
[--C-:B------:R-:W-:Y:S01]  /*8cf0*/  FFMA.FTZ R0, R172, c[0x0][0x2d0], -R181.reuse ;  /* 0x0000b400ac007a23 */ /* 0x100fe200000108b5 */
[----:B------:R-:W-:Y:S01]  /*8d00*/  F2FP.BF16.PACK_AB R135, R160, R159 ;  /* 0x0000009fa087723e */ /* 0x000fe200000010ff */
[----:B------:R1:W5:Y:S02]  /*8d10*/  LDL.LU R172, [R1+0xec] ;  /* 0x0000ec0001ac7983 */ /* 0x0003640000300800 */
[----:B------:R-:W-:Y:S01]  /*8d20*/  IMAD.MOV.U32 R152, RZ, RZ, R166 ;  /* 0x000000ffff987224 */ /* 0x000fe200078e00a6 */
[----:B------:R3:W-:Y:S01]  /*8d30*/  MUFU.EX2 R3, R0 ;  /* 0x0000000000037308 */ /* 0x0007e20000000800 */
[----:B------:R-:W-:Y:S02]  /*8d40*/  F2FP.BF16.PACK_AB R176, R184, R185 ;  /* 0x000000b9b8b0723e */ /* 0x000fe400000010ff */
[C---:B------:R-:W-:Y:S05]  /*8d50*/  HMMA.16816.F32.BF16 R4, R132.reuse, R136, R4 ;  /* 0x000000888404723c */ /* 0x040fea0000041804 */
[----:B--2---:R-:W-:Y:S03]  /*8d60*/  F2FP.BF16.PACK_AB R178, R180, R183 ;  /* 0x000000b7b4b2723e */ /* 0x004fe600000010ff */
[C---:B------:R-:W-:Y:S01]  /*8d70*/  HMMA.16816.F32.BF16 R8, R132.reuse, R138, R8 ;  /* 0x0000008a8408723c */ /* 0x040fe20000041808 */
[----:B------:R-:W2:Y:S03]  /*8d80*/  LDSM.16.MT88.4 R136, [R250+0x900] ;  /* 0x00090000fa88783b */ /* 0x000ea60000004200 */
[--C-:B---3--:R-:W-:Y:S02]  /*8d90*/  FFMA.FTZ R0, R173, c[0x0][0x2d0], -R181.reuse ;  /* 0x0000b400ad007a23 */ /* 0x108fe400000108b5 */
[----:B------:R1:W5:Y:S02]  /*8da0*/  LDL.LU R173, [R1+0xe8] ;  /* 0x0000e80001ad7983 */ /* 0x0003640000300800 */
[----:B------:R3:W4:Y:S01]  /*8db0*/  MUFU.EX2 R182, R0 ;  /* 0x0000000000b67308 */ /* 0x0007220000000800 */
[C---:B--2---:R-:W-:Y:S03]  /*8dc0*/  HMMA.16816.F32.BF16 R12, R132.reuse, R136, R12 ;  /* 0x00000088840c723c */ /* 0x044fe6000004180c */
[--C-:B---3--:R-:W-:Y:S01]  /*8dd0*/  FFMA.FTZ R0, R174, c[0x0][0x2d0], -R181.reuse ;  /* 0x0000b400ae007a23 */ /* 0x108fe200000108b5 */
[----:B----4-:R-:W-:Y:S01]  /*8de0*/  F2FP.BF16.PACK_AB R177, R182, R3 ;  /* 0x00000003b6b1723e */ /* 0x010fe200000010ff */
[----:B------:R1:W5:Y:S01]  /*8df0*/  LDL.LU R174, [R1+0xe4] ;  /* 0x0000e40001ae7983 */ /* 0x0003620000300800 */
[----:B------:R-:W-:Y:S03]  /*8e00*/  FFMA.FTZ R181, R167, c[0x0][0x2d0], -R181 ;  /* 0x0000b400a7b57a23 */ /* 0x000fe600000108b5 */
[----:B------:R2:W-:Y:S01]  /*8e10*/  MUFU.EX2 R166, R0 ;  /* 0x0000000000a67308 */ /* 0x0005e20000000800 */
[C---:B------:R-:W-:Y:S01]  /*8e20*/  HMMA.16816.F32.BF16 R16, R132.reuse, R138, R16 ;  /* 0x0000008a8410723c */ /* 0x040fe20000041810 */
[----:B------:R-:W3:Y:S08]  /*8e30*/  LDSM.16.MT88.4 R136, [R151+0x900] ;  /* 0x000900009788783b */ /* 0x000ef00000004200 */
[----:B------:R-:W4:Y:S03]  /*8e40*/  MUFU.EX2 R181, R181 ;  /* 0x000000b500b57308 */ /* 0x000f260000000800 */
[----:B--2---:R-:W-:Y:S02]  /*8e50*/  FADD.FTZ R0, R175, R2 ;  /* 0x00000002af007221 */ /* 0x004fe40000010000 */
[----:B------:R1:W5:Y:S01]  /*8e60*/  LDL.LU R175, [R1+0xe0] ;  /* 0x0000e00001af7983 */ /* 0x0003620000300800 */
[----:B------:R-:W-:Y:S01]  /*8e70*/  FADD.FTZ R2, R168, R148 ;  /* 0x00000094a8027221 */ /* 0x000fe20000010000 */
[----:B------:R-:W-:Y:S01]  /*8e80*/  MOV R148, R153 ;  /* 0x0000009900947202 */ /* 0x000fe20000000f00 */
[----:B------:R-:W-:Y:S02]  /*8e90*/  FADD.FTZ R0, R169, R0 ;  /* 0x00000000a9007221 */ /* 0x000fe40000010000 */
[----:B------:R1:W5:Y:S01]  /*8ea0*/  LDL.LU R168, [R1+0xdc] ;  /* 0x0000dc0001a87983 */ /* 0x0003620000300800 */
[----:B------:R-:W-:Y:S02]  /*8eb0*/  FADD.FTZ R167, R170, R2 ;  /* 0x00000002aaa77221 */ /* 0x000fe40000010000 */
[----:B------:R-:W-:Y:S01]  /*8ec0*/  FADD.FTZ R2, R171, R0 ;  /* 0x00000000ab027221 */ /* 0x000fe20000010000 */
[----:B----4-:R-:W-:Y:S01]  /*8ed0*/  F2FP.BF16.PACK_AB R179, R181, R166 ;  /* 0x000000a6b5b3723e */ /* 0x010fe200000010ff */
[----:B------:R1:W5:Y:S01]  /*8ee0*/  LDL.LU R169, [R1+0xd8] ;  /* 0x0000d80001a97983 */ /* 0x0003620000300800 */
[----:B------:R-:W-:Y:S04]  /*8ef0*/  IMAD.MOV.U32 R0, RZ, RZ, R152 ;  /* 0x000000ffff007224 */ /* 0x000fe800078e0098 */
[----:B------:R-:W-:Y:S01]  /*8f00*/  LDSM.16.MT88.4 R152, [R151+0x1900] ;  /* 0x001900009798783b */ /* 0x000fe20000004200 */
[----:B------:R-:W-:Y:S01]  /*8f10*/  FADD.FTZ R0, R0, R167 ;  /* 0x000000a700007221 */ /* 0x000fe20000010000 */
[C---:B---3--:R-:W-:Y:S03]  /*8f20*/  HMMA.16816.F32.BF16 R20, R132.reuse, R136, R20 ;  /* 0x000000888414723c */ /* 0x048fe60000041814 */
[----:B------:R1:W5:Y:S05]  /*8f30*/  LDL.LU R170, [R1+0xd4] ;  /* 0x0000d40001aa7983 */ /* 0x00036a0000300800 */
[C---:B------:R-:W-:Y:S01]  /*8f40*/  HMMA.16816.F32.BF16 R24, R132.reuse, R138, R24 ;  /* 0x0000008a8418723c */ /* 0x040fe20000041818 */
[----:B------:R-:W2:Y:S05]  /*8f50*/  LDSM.16.MT88.4 R136, [R252+0x900] ;  /* 0x00090000fc88783b */ /* 0x000eaa0000004200 */
[----:B------:R1:W5:Y:S02]  /*8f60*/  LDL.LU R171, [R1+0xd0] ;  /* 0x0000d00001ab7983 */ /* 0x0003640000300800 */
        /* <DEDUP_REMOVED lines=89> */
[----:B------:R-:W-:Y:S08]  /*9500*/  HMMA.16816.F32.BF16 R128, R132, R138, R128 ;  /* 0x0000008a8480723c */ /* 0x000ff00000041880 */
[C---:B---3--:R-:W-:Y:S07]  /*9510*/  HMMA.16816.F32.BF16 R132, R176.reuse, R140, R4 ;  /* 0x0000008cb084723c */ /* 0x048fee0000041804 */
[----:B------:R-:W-:Y:S01]  /*9520*/  IMAD.MOV.U32 R6, RZ, RZ, R161 ;  /* 0x000000ffff067224 */ /* 0x000fe200078e00a1 */
[C---:B------:R-:W-:Y:S04]  /*9530*/  HMMA.16816.F32.BF16 R136, R176.reuse, R142, R8 ;  /* 0x0000008eb088723c */ /* 0x040fe80000041808 */
[----:B------:R-:W-:Y:S02]  /*9540*/  MOV R5, R162 ;  /* 0x000000a200057202 */ /* 0x000fe40000000f00 */
[----:B------:R-:W-:Y:S02]  /*9550*/  MOV R7, R160 ;  /* 0x000000a000077202 */ /* 0x000fe40000000f00 */
[C---:B----4-:R-:W-:Y:S01]  /*9560*/  HMMA.16816.F32.BF16 R140, R176.reuse, R144, R12 ;  /* 0x00000090b08c723c */ /* 0x050fe2000004180c */
[----:B------:R-:W2:Y:S03]  /*9570*/  LDSM.16.MT88.4 R160, [R252+0x1900] ;  /* 0x00190000fca0783b */ /* 0x000ea60000004200 */
[----:B------:R-:W-:Y:S01]  /*9580*/  IMAD.MOV.U32 R9, RZ, RZ, R5 ;  /* 0x000000ffff097224 */ /* 0x000fe200078e0005 */
[----:B------:R-:W-:Y:S01]  /*9590*/  MOV R10, R6 ;  /* 0x00000006000a7202 */ /* 0x000fe20000000f00 */
[----:B------:R-:W-:Y:S02]  /*95a0*/  IMAD.MOV.U32 R11, RZ, RZ, R7 ;  /* 0x000000ffff0b7224 */ /* 0x000fe400078e0007 */
[C---:B------:R-:W-:Y:S01]  /*95b0*/  HMMA.16816.F32.BF16 R144, R176.reuse, R146, R16 ;  /* 0x00000092b090723c */ /* 0x040fe20000041810 */
[----:B------:R-:W3:Y:S03]  /*95c0*/  LDSM.16.MT88.4 R4, [R249+0x3900] ;  /* 0x00390000f904783b */ /* 0x000ee60000004200 */
[----:B------:R-:W-:Y:S01]  /*95d0*/  IMAD.MOV.U32 R15, RZ, RZ, R148 ;  /* 0x000000ffff0f7224 */ /* 0x000fe200078e0094 */
[----:B------:R-:W-:Y:S01]  /*95e0*/  MOV R12, R9 ;  /* 0x00000009000c7202 */ /* 0x000fe20000000f00 */
[----:B------:R-:W-:Y:S01]  /*95f0*/  IMAD.MOV.U32 R13, RZ, RZ, R10 ;  /* 0x000000ffff0d7224 */ /* 0x000fe200078e000a */
[----:B------:R-:W-:Y:S01]  /*9600*/  MOV R17, R151 ;  /* 0x0000009700117202 */ /* 0x000fe20000000f00 */
[----:B------:R-:W-:Y:S01]  /*9610*/  IMAD.MOV.U32 R18, RZ, RZ, R150 ;  /* 0x000000ffff127224 */ /* 0x000fe200078e0096 */
[----:B------:R-:W-:Y:S02]  /*9620*/  MOV R19, R149 ;  /* 0x0000009500137202 */ /* 0x000fe40000000f00 */
[C---:B------:R-:W-:Y:S03]  /*9630*/  HMMA.16816.F32.BF16 R148, R176.reuse, R152, R20 ;  /* 0x00000098b094723c */ /* 0x040fe60000041814 */
[----:B------:R-:W-:Y:S02]  /*9640*/  MOV R14, R11 ;  /* 0x0000000b000e7202 */ /* 0x000fe40000000f00 */
[----:B------:R-:W4:Y:S02]  /*9650*/  LDSM.16.MT88.4 R8, [R250+0x3900] ;  /* 0x00390000fa08783b */ /* 0x000f240000004200 */
[----:B------:R-:W-:Y:S01]  /*9660*/  MOV R23, R12 ;  /* 0x0000000c00177202 */ /* 0x000fe20000000f00 */
[C---:B------:R-:W-:Y:S04]  /*9670*/  HMMA.16816.F32.BF16 R152, R176.reuse, R154, R24 ;  /* 0x0000009ab098723c */ /* 0x040fe80000041818 */
[----:B------:R-:W-:Y:S01]  /*9680*/  IMAD.MOV.U32 R22, RZ, RZ, R13 ;  /* 0x000000ffff167224 */ /* 0x000fe200078e000d */
[----:B------:R-:W-:Y:S02]  /*9690*/  MOV R21, R14 ;  /* 0x0000000e00157202 */ /* 0x000fe40000000f00 */
[----:B------:R-:W-:Y:S01]  /*96a0*/  IMAD.MOV.U32 R27, RZ, RZ, R159 ;  /* 0x000000ffff1b7224 */ /* 0x000fe200078e009f */
[----:B------:R-:W-:Y:S01]  /*96b0*/  MOV R26, R158 ;  /* 0x0000009e001a7202 */ /* 0x000fe20000000f00 */
[----:B------:R-:W-:Y:S03]  /*96c0*/  IMAD.MOV.U32 R24, RZ, RZ, R156 ;  /* 0x000000ffff187224 */ /* 0x000fe600078e009c */
[----:B------:R-:W-:Y:S02]  /*96d0*/  MOV R25, R157 ;  /* 0x0000009d00197202 */ /* 0x000fe40000000f00 */
[C---:B--2---:R-:W-:Y:S03]  /*96e0*/  HMMA.16816.F32.BF16 R156, R176.reuse, R160, R28 ;  /* 0x000000a0b09c723c */ /* 0x044fe6000004181c */
[----:B------:R-:W-:Y:S02]  /*96f0*/  MOV R20, R15 ;  /* 0x0000000f00147202 */ /* 0x000fe40000000f00 */
[----:B------:R-:W2:Y:S02]  /*9700*/  LDSM.16.MT88.4 R12, [R17+0x3900] ;  /* 0x00390000110c783b */ /* 0x000ea40000004200 */
[----:B------:R-:W-:Y:S01]  /*9710*/  MOV R29, R17 ;  /* 0x00000011001d7202 */ /* 0x000fe20000000f00 */
[C---:B------:R-:W-:Y:S04]  /*9720*/  HMMA.16816.F32.BF16 R160, R176.reuse, R162, R32 ;  /* 0x000000a2b0a0723c */ /* 0x040fe80000041820 */
[----:B------:R-:W-:Y:S01]  /*9730*/  MOV R31, R18 ;  /* 0x00000012001f7202 */ /* 0x000fe20000000f00 */
[----:B------:R-:W-:Y:S02]  /*9740*/  IMAD.MOV.U32 R30, RZ, RZ, R19 ;  /* 0x000000ffff1e7224 */ /* 0x000fe400078e0013 */
[----:B------:R-:W1:Y:S01]  /*9750*/  LDSM.16.MT88.4 R16, [R252+0x3900] ;  /* 0x00390000fc10783b */ /* 0x000e620000004200 */
        /* <DEDUP_REMOVED lines=10> */
[C---:B------:R-:W-:Y:S01]  /*9800*/  HMMA.16816.F32.BF16 R48, R176.reuse, R10, R48 ;  /* 0x0000000ab030723c */ /* 0x040fe20000041830 */
[----:B------:R-:W4:Y:S03]  /*9810*/  LDSM.16.MT88.4 R8, [R250+0x5900] ;  /* 0x00590000fa08783b */ /* 0x000f260000004200 */
        /* <DEDUP_REMOVED lines=25> */
[----:B------:R-:W-:Y:S01]  /*99b0*/  FADD.FTZ R0, R166, R3 ;  /* 0x00000003a6007221 */ /* 0x000fe20000010000 */
[----:B------:R-:W-:Y:S01]  /*99c0*/  MOV R166, R164 ;  /* 0x000000a400a67202 */ /* 0x000fe20000000f00 */
[C---:B------:R-:W-:Y:S01]  /*99d0*/  HMMA.16816.F32.BF16 R80, R176.reuse, R10, R80 ;  /* 0x0000000ab050723c */ /* 0x040fe20000041850 */
[----:B------:R-:W4:Y:S03]  /*99e0*/  LDSM.16.MT88.4 R8, [R250+0x7900] ;  /* 0x00790000fa08783b */ /* 0x000f260000004200 */
[----:B------:R-:W-:Y:S01]  /*99f0*/  FADD.FTZ R2, R180, R2 ;  /* 0x00000002b4027221 */ /* 0x000fe20000010000 */
[----:B------:R-:W-:Y:S01]  /*9a00*/  MOV R3, R165 ;  /* 0x000000a500037202 */ /* 0x000fe20000000f00 */
[----:B------:R-:W-:Y:S02]  /*9a10*/  FADD.FTZ R0, R181, R0 ;  /* 0x00000000b5007221 */ /* 0x000fe40000010000 */
[C---:B--2---:R-:W-:Y:S01]  /*9a20*/  HMMA.16816.F32.BF16 R84, R176.reuse, R12, R84 ;  /* 0x0000000cb054723c */ /* 0x044fe20000041854 */
[----:B------:R-:W-:Y:S05]  /*9a30*/  STL [R1+0x64], R2 ;  /* 0x0000640201007387 */ /* 0x000fea0000100800 */
[----:B------:R-:W-:Y:S02]  /*9a40*/  STL [R1+0x68], R0 ;  /* 0x0000680001007387 */ /* 0x000fe40000100800 */
[C---:B------:R-:W-:Y:S03]  /*9a50*/  HMMA.16816.F32.BF16 R88, R176.reuse, R14, R88 ;  /* 0x0000000eb058723c */ /* 0x040fe60000041858 */
[----:B------:R-:W2:Y:S05]  /*9a60*/  LDSM.16.MT88.4 R12, [R29+0x7900] ;  /* 0x007900001d0c783b */ /* 0x000eaa0000004200 */
[C---:B-1----:R-:W-:Y:S08]  /*9a70*/  HMMA.16816.F32.BF16 R92, R176.reuse, R16, R92 ;  /* 0x00000010b05c723c */ /* 0x042ff0000004185c */
[C---:B------:R-:W-:Y:S01]  /*9a80*/  HMMA.16816.F32.BF16 R96, R176.reuse, R18, R96 ;  /* 0x00000012b060723c */ /* 0x040fe20000041860 */
[----:B------:R-:W1:Y:S07]  /*9a90*/  LDSM.16.MT88.4 R16, [R252+0x7900] ;  /* 0x00790000fc10783b */ /* 0x000e6e0000004200 */
[C---:B---3--:R-:W-:Y:S08]  /*9aa0*/  HMMA.16816.F32.BF16 R100, R176.reuse, R4, R100 ;  /* 0x00000004b064723c */ /* 0x048ff00000041864 */
[C---:B------:R-:W-:Y:S08]  /*9ab0*/  HMMA.16816.F32.BF16 R104, R176.reuse, R6, R104 ;  /* 0x00000006b068723c */ /* 0x040ff00000041868 */
[C---:B----4-:R-:W-:Y:S08]  /*9ac0*/  HMMA.16816.F32.BF16 R108, R176.reuse, R8, R108 ;  /* 0x00000008b06c723c */ /* 0x050ff0000004186c */
[C---:B------:R-:W-:Y:S08]  /*9ad0*/  HMMA.16816.F32.BF16 R112, R176.reuse, R10, R112 ;  /* 0x0000000ab070723c */ /* 0x040ff00000041870 */
[C---:B--2---:R-:W-:Y:S08]  /*9ae0*/  HMMA.16816.F32.BF16 R116, R176.reuse, R12, R116 ;  /* 0x0000000cb074723c */ /* 0x044ff00000041874 */
[C---:B------:R-:W-:Y:S08]  /*9af0*/  HMMA.16816.F32.BF16 R120, R176.reuse, R14, R120 ;  /* 0x0000000eb078723c */ /* 0x040ff00000041878 */
[C---:B-1----:R-:W-:Y:S08]  /*9b00*/  HMMA.16816.F32.BF16 R124, R176.reuse, R16, R124 ;  /* 0x00000010b07c723c */ /* 0x042ff0000004187c */
[----:B------:R-:W-:Y:S01]  /*9b10*/  HMMA.16816.F32.BF16 R128, R176, R18, R128 ;  /* 0x00000012b080723c */ /* 0x000fe20000041880 */
[----:B------:R-:W-:-:S07]  /*9b20*/  @P0 BRA `(.L_x_2063) ;  /* 0xffffc1c000000947 */ /* 0x000fce000383ffff */
.L_x_2062:
[----:B------:R-:W-:-:S13]  /*9b30*/  ISETP.LE.AND P0, PT, RZ, UR17, PT ;  /* 0x00000011ff007c0c */ /* 0x000fda000bf03270 */
[----:B------:R-:W-:Y:S05]  /*9b40*/  @!P0 BRA `(.L_x_2064) ;  /* 0x000035b000008947 */ /* 0x000fea0003800000 */
[----:B------:R-:W2:Y:S01]  /*9b50*/  LDL.64 R6, [R1+0xb8] ;  /* 0x0000b80001067983 */ /* 0x000ea20000100a00 */
[----:B------:R-:W-:-:S03]  /*9b60*/  ULDC.64 UR4, c[0x0][0x208] ;  /* 0x0000820000047ab9 */ /* 0x000fc60000000a00 */
[----:B------:R-:W4:Y:S04]  /*9b70*/  LDL.64 R4, [R1+0x90] ;  /* 0x0000900001047983 */ /* 0x000f280000100a00 */
[----:B---3--:R-:W3:Y:S04]  /*9b80*/  LDL.64 R10, [R1+0xb0] ;  /* 0x0000b000010a7983 */ /* 0x008ee80000100a00 */
[----:B------:R-:W3:Y:S01]  /*9b90*/  LDL.64 R8, [R1+0x70] ;  /* 0x0000700001087983 */ /* 0x000ee20000100a00 */
[----:B------:R-:W-:Y:S01]  /*9ba0*/  MOV R3, R164 ;  /* 0x000000a400037202 */ /* 0x000fe20000000f00 */
[----:B------:R-:W-:-:S02]  /*9bb0*/  USHF.L.U64.HI UR9, UR4, 0x5, UR5 ;  /* 0x0000000504097899 */ /* 0x000fc40008010205 */
[----:B------:R-:W-:-:S03]  /*9bc0*/  USHF.L.U32 UR8, UR4, 0x5, URZ ;  /* 0x0000000504087899 */ /* 0x000fc6000800063f */
[----:B------:R-:W-:Y:S01]  /*9bd0*/  ULDC.64 UR4, c[0x0][0x1e0] ;  /* 0x0000780000047ab9 */ /* 0x000fe20000000a00 */
[C---:B--2---:R-:W-:Y:S02]  /*9be0*/  IADD3 R188, P6, R6.reuse, 0x40, RZ ;  /* 0x0000004006bc7810 */ /* 0x044fe40007fde0ff */
[C---:B------:R-:W-:Y:S02]  /*9bf0*/  IADD3 R186, P1, R6.reuse, 0x80, RZ ;  /* 0x0000008006ba7810 */ /* 0x040fe40007f3e0ff */
[----:B------:R-:W-:Y:S01]  /*9c00*/  IADD3 R184, P0, R6, 0xc0, RZ ;  /* 0x000000c006b87810 */ /* 0x000fe20007f1e0ff */
[--C-:B----4-:R-:W-:Y:S01]  /*9c10*/  IMAD.X R189, RZ, RZ, R5.reuse, P6 ;  /* 0x000000ffffbd7224 */ /* 0x110fe200030e0605 */
[C---:B---3--:R-:W-:Y:S01]  /*9c20*/  IADD3 R2, P6, R10.reuse, 0x40, RZ ;  /* 0x000000400a027810 */ /* 0x048fe20007fde0ff */
[--C-:B------:R-:W-:Y:S01]  /*9c30*/  IMAD.X R187, RZ, RZ, R5.reuse, P1 ;  /* 0x000000ffffbb7224 */ /* 0x100fe200008e0605 */
[----:B------:R-:W-:Y:S01]  /*9c40*/  IADD3 R0, P1, R10, 0x80, RZ ;  /* 0x000000800a007810 */ /* 0x000fe20007f3e0ff */
[----:B------:R-:W-:-:S02]  /*9c50*/  IMAD.X R185, RZ, RZ, R5, P0 ;  /* 0x000000ffffb97224 */ /* 0x000fc400000e0605 */
[----:B------:R1:W-:Y:S01]  /*9c60*/  STL [R1+0x60], R2 ;  /* 0x0000600201007387 */ /* 0x0003e20000100800 */
[----:B------:R-:W-:-:S03]  /*9c70*/  IMAD.X R11, RZ, RZ, R9, P6 ;  /* 0x000000ffff0b7224 */ /* 0x000fc600030e0609 */
[----:B------:R-:W-:Y:S01]  /*9c80*/  STL [R1+0x58], R0 ;  /* 0x0000580001007387 */ /* 0x000fe20000100800 */
[----:B------:R-:W-:Y:S02]  /*9c90*/  MOV R4, R6 ;  /* 0x0000000600047202 */ /* 0x000fe40000000f00 */
        /* <DEDUP_REMOVED lines=8> */
[----:B------:R-:W-:-:S03]  /*9d20*/  IMAD.MOV.U32 R0, RZ, RZ, R165 ;  /* 0x000000ffff007224 */ /* 0x000fc600078e00a5 */
.L_x_2065:
[----:B--2---:R-:W2:Y:S01]  /*9d30*/  LDL R4, [R1+0x8] ;  /* 0x0000080001047983 */ /* 0x004ea20000100800 */
[----:B------:R-:W-:Y:S04]  /*9d40*/  DEPBAR.LE SB0, 0x0 ;  /* 0x000080000000791a */ /* 0x000fe80000000000 */
[----:B------:R-:W-:Y:S01]  /*9d50*/  USHF.R.S32.HI UR7, URZ, 0x1f, UR17 ;  /* 0x0000001f3f077899 */ /* 0x000fe20008011411 */
[----:B------:R-:W3:Y:S01]  /*9d60*/  LDL R177, [R1+0x44] ;  /* 0x0000440001b17983 */ /* 0x000ee20000100800 */
[----:B------:R-:W-:Y:S02]  /*9d70*/  UIMAD UR6, UR12, UR17, URZ ;  /* 0x000000110c0672a4 */ /* 0x000fe4000f8e023f */
[----:B------:R-:W-:Y:S02]  /*9d80*/  UIMAD.WIDE.U32 UR10, UR17, UR13, UR8 ;  /* 0x0000000d110a72a5 */ /* 0x000fe4000f8e0008 */
[----:B------:R-:W-:Y:S01]  /*9d90*/  UIMAD UR6, UR7, UR13, UR6 ;  /* 0x0000000d070672a4 */ /* 0x000fe2000f8e0206 */
[----:B------:R-:W-:Y:S01]  /*9da0*/  BAR.SYNC.DEFER_BLOCKING 0x0 ;  /* 0x0000000000007b1d */ /* 0x000fe20000010000 */
[----:B------:R-:W-:Y:S05]  /*9db0*/  UISETP.GT.AND UP0, UPT, UR17, URZ, UPT ;  /* 0x0000003f1100728c */ /* 0x000fea000bf04270 */
[----:B------:R-:W1:Y:S06]  /*9dc0*/  LDSM.16.M88.4 R8, [R248+0x10100] ;  /* 0x01010000f808783b */ /* 0x000e6c0000000200 */
[----:B------:R-:W4:Y:S06]  /*9dd0*/  LDSM.16.M88.4 R16, [R248+0x10900] ;  /* 0x01090000f810783b */ /* 0x000f2c0000000200 */
[----:B------:R-:W3:Y:S06]  /*9de0*/  LDL R176, [R1+0x40] ;  /* 0x0000400001b07983 */ /* 0x000eec0000100800 */
[----:B------:R-:W1:Y:S06]  /*9df0*/  LDSM.16.M88.4 R24, [R248+0x11100] ;  /* 0x01110000f818783b */ /* 0x000e6c0000000200 */
[----:B------:R-:W1:Y:S06]  /*9e00*/  LDSM.16.M88.4 R32, [R248+0x11900] ;  /* 0x01190000f820783b */ /* 0x000e6c0000000200 */
[----:B------:R-:W3:Y:S06]  /*9e10*/  LDL R2, [R1+0x3c] ;  /* 0x00003c0001027983 */ /* 0x000eec0000100800 */
[----:B------:R-:W3:Y:S06]  /*9e20*/  LDL.64 R178, [R1+0x90] ;  /* 0x0000900001b27983 */ /* 0x000eec0000100a00 */
[----:B-----5:R-:W-:Y:S06]  /*9e30*/  STL [R1+0xdc], R168 ;  /* 0x0000dca801007387 */ /* 0x020fec0000100800 */
[----:B------:R-:W-:Y:S06]  /*9e40*/  STL [R1+0xd8], R169 ;  /* 0x0000d8a901007387 */ /* 0x000fec0000100800 */
[----:B------:R-:W-:Y:S06]  /*9e50*/  STL [R1+0xd4], R170 ;  /* 0x0000d4aa01007387 */ /* 0x000fec0000100800 */
[----:B------:R-:W-:Y:S06]  /*9e60*/  STL [R1+0xd0], R171 ;  /* 0x0000d0ab01007387 */ /* 0x000fec0000100800 */
[----:B--2---:R1:W2:Y:S02]  /*9e70*/  LDSM.16.M88.4 R164, [R4] ;  /* 0x0000000004a4783b */ /* 0x0042a40000000200 */
[C---:B-1----:R-:W-:Y:S08]  /*9e80*/  HMMA.16816.F32.BF16 R4, R168.reuse, R8, RZ ;  /* 0x00000008a804723c */ /* 0x042ff000000418ff */
[C---:B------:R-:W-:Y:S08]  /*9e90*/  HMMA.16816.F32.BF16 R8, R168.reuse, R10, RZ ;  /* 0x0000000aa808723c */ /* 0x040ff000000418ff */
[C---:B----4-:R-:W-:Y:S08]  /*9ea0*/  HMMA.16816.F32.BF16 R12, R168.reuse, R16, RZ ;  /* 0x00000010a80c723c */ /* 0x050ff000000418ff */
[C---:B------:R-:W-:Y:S08]  /*9eb0*/  HMMA.16816.F32.BF16 R16, R168.reuse, R18, RZ ;  /* 0x00000012a810723c */ /* 0x040ff000000418ff */
[C---:B------:R-:W-:Y:S08]  /*9ec0*/  HMMA.16816.F32.BF16 R20, R168.reuse, R24, RZ ;  /* 0x00000018a814723c */ /* 0x040ff000000418ff */
[C---:B------:R-:W-:Y:S08]  /*9ed0*/  HMMA.16816.F32.BF16 R24, R168.reuse, R26, RZ ;  /* 0x0000001aa818723c */ /* 0x040ff000000418ff */
[C---:B------:R-:W-:Y:S08]  /*9ee0*/  HMMA.16816.F32.BF16 R28, R168.reuse, R32, RZ ;  /* 0x00000020a81c723c */ /* 0x040ff000000418ff */
[----:B------:R-:W-:Y:S01]  /*9ef0*/  HMMA.16816.F32.BF16 R32, R168, R34, RZ ;  /* 0x00000022a820723c */ /* 0x000fe200000418ff */
[----:B------:R-:W4:Y:S07]  /*9f00*/  LDL.64 R168, [R1+0xb8] ;  /* 0x0000b80001a87983 */ /* 0x000f2e0000100a00 */
[C---:B--2---:R-:W-:Y:S08]  /*9f10*/  HMMA.16816.F32.BF16 R4, R172.reuse, R164, R4 ;  /* 0x000000a4ac04723c */ /* 0x044ff00000041804 */
[C---:B------:R-:W-:Y:S01]  /*9f20*/  HMMA.16816.F32.BF16 R8, R172.reuse, R166, R8 ;  /* 0x000000a6ac08723c */ /* 0x040fe20000041808 */
[----:B---3--:R1:W2:Y:S06]  /*9f30*/  LDSM.16.M88.4 R164, [R177] ;  /* 0x00000000b1a4783b */ /* 0x0082ac0000000200 */
[----:B-1----:R-:W3:Y:S06]  /*9f40*/  LDL R177, [R1+0x48] ;  /* 0x0000480001b17983 */ /* 0x002eec0000100800 */
[----:B------:R-:W-:Y:S06]  /*9f50*/  STL [R1+0xe0], R175 ;  /* 0x0000e0af01007387 */ /* 0x000fec0000100800 */
[----:B------:R-:W3:Y:S01]  /*9f60*/  LDL R171, [R1+0x34] ;  /* 0x0000340001ab7983 */ /* 0x000ee20000100800 */
[C---:B--2---:R-:W-:Y:S05]  /*9f70*/  HMMA.16816.F32.BF16 R12, R172.reuse, R164, R12 ;  /* 0x000000a4ac0c723c */ /* 0x044fea000004180c */
[----:B------:R-:W2:Y:S03]  /*9f80*/  LDL R170, [R1+0x30] ;  /* 0x0000300001aa7983 */ /* 0x000ea60000100800 */
[C---:B------:R-:W-:Y:S03]  /*9f90*/  HMMA.16816.F32.BF16 R16, R172.reuse, R166, R16 ;  /* 0x000000a6ac10723c */ /* 0x040fe60000041810 */
[----:B------:R-:W1:Y:S05]  /*9fa0*/  LDSM.16.M88.4 R164, [R176] ;  /* 0x00000000b0a4783b */ /* 0x000e6a0000000200 */
[C---:B-1----:R-:W-:Y:S08]  /*9fb0*/  HMMA.16816.F32.BF16 R20, R172.reuse, R164, R20 ;  /* 0x000000a4ac14723c */ /* 0x042ff00000041814 */
[C---:B------:R-:W-:Y:S01]  /*9fc0*/  HMMA.16816.F32.BF16 R24, R172.reuse, R166, R24 ;  /* 0x000000a6ac18723c */ /* 0x040fe20000041818 */
[----:B------:R-:W1:Y:S07]  /*9fd0*/  LDSM.16.M88.4 R164, [R2] ;  /* 0x0000000002a4783b */ /* 0x000e6e0000000200 */
[C---:B-1----:R-:W-:Y:S07]  /*9fe0*/  HMMA.16816.F32.BF16 R28, R172.reuse, R164, R28 ;  /* 0x000000a4ac1c723c */ /* 0x042fee000004181c */
[----:B------:R-:W-:Y:S01]  /*9ff0*/  MOV R164, UR17 ;  /* 0x0000001100a47c02 */ /* 0x000fe20008000f00 */
[----:B------:R-:W-:Y:S01]  /*a000*/  HMMA.16816.F32.BF16 R32, R172, R166, R32 ;  /* 0x000000a6ac20723c */ /* 0x000fe20000041820 */
[----:B------:R-:W2:Y:S03]  /*a010*/  LDL R175, [R1+0x38] ;  /* 0x0000380001af7983 */ /* 0x000ea60000100800 */
[----:B------:R-:W-:Y:S05]  /*a020*/  IMAD.WIDE.U32 R164, R164, UR13, R178 ;  /* 0x0000000da4a47c25 */ /* 0x000fea000f8e00b2 */
[C---:B------:R-:W-:Y:S03]  /*a030*/  LEA R166, P0, R164.reuse, c[0x0][0x1f8], 0x1 ;  /* 0x00007e00a4a67a11 */ /* 0x040fe600078008ff */
[----:B------:R-:W-:Y:S04]  /*a040*/  IADD3 R2, R165, UR6, RZ ;  /* 0x00000006a5027c10 */ /* 0x000fe8000fffe0ff */
[----:B------:R-:W-:Y:S02]  /*a050*/  LEA.HI.X R167, R164, c[0x0][0x1fc], R2, 0x1, P0 ;  /* 0x00007f00a4a77a11 */ /* 0x000fe400000f0c02 */
[----:B------:R-:W-:Y:S05]  /*a060*/  MOV R164, UR17 ;  /* 0x0000001100a47c02 */ /* 0x000fea0008000f00 */
[----:B------:R-:W-:Y:S05]  /*a070*/  IMAD.WIDE.U32 R164, R164, UR13, R188 ;  /* 0x0000000da4a47c25 */ /* 0x000fea000f8e00bc */
[----:B------:R-:W-:Y:S01]  /*a080*/  IADD3 R2, R165, UR6, RZ ;  /* 0x00000006a5027c10 */ /* 0x000fe2000fffe0ff */
[----:B----4-:R-:W4:Y:S06]  /*a090*/  LDL R169, [R1+0x2c] ;  /* 0x00002c0001a97983 */ /* 0x010f2c0000100800 */
[----:B------:R-:W-:Y:S01]  /*a0a0*/  @!PT LDS RZ, [RZ] ;  /* 0x00000000fffff984 */ /* 0x000fe20000000800 */
[----:B------:R-:W-:Y:S01]  /*a0b0*/  @!PT LDS RZ, [RZ] ;  /* 0x00000000fffff984 */ /* 0x000fe20000000800 */
[----:B------:R-:W-:Y:S01]  /*a0c0*/  @!PT LDS RZ, [RZ] ;  /* 0x00000000fffff984 */ /* 0x000fe20000000800 */
[----:B---3--:R1:W-:Y:S02]  /*a0d0*/  LDGSTS.E.BYPASS.LTC128B.128 [R177+0x100], [R166.64], !P5 ;  /* 0x00100000a6b17fae */ /* 0x0083e4000e901d56 */
        /* <DEDUP_REMOVED lines=11> */
[----:B------:R-:W-:Y:S05]  /*a190*/  IMAD.WIDE.U32 R164, R164, UR13, R184 ;  /* 0x0000000da4a47c25 */ /* 0x000fea000f8e00b8 */
[----:B------:R-:W-:Y:S01]  /*a1a0*/  IADD3 R2, R165, UR6, RZ ;  /* 0x00000006a5027c10 */ /* 0x000fe2000fffe0ff */
[----:B------:R-:W-:Y:S01]  /*a1b0*/  UIADD3 UR6, UR6, UR11, URZ ;  /* 0x0000000b06067290 */ /* 0x000fe2000fffe03f */
[C---:B-1----:R-:W-:Y:S04]  /*a1c0*/  LEA R166, P0, R164.reuse, c[0x0][0x1f8], 0x1 ;  /* 0x00007e00a4a67a11 */ /* 0x042fe800078008ff */
[----:B------:R-:W-:Y:S02]  /*a1d0*/  LEA.HI.X R167, R164, c[0x0][0x1fc], R2, 0x1, P0 ;  /* 0x00007f00a4a77a11 */ /* 0x000fe400000f0c02 */
[----:B------:R-:W-:Y:S02]  /*a1e0*/  IADD3 R2, P1, R168, UR10, RZ ;  /* 0x0000000aa8027c10 */ /* 0x000fe4000ff3e0ff */
[----:B------:R-:W3:Y:S02]  /*a1f0*/  LDL R168, [R1+0x4] ;  /* 0x0000040001a87983 */ /* 0x000ee40000100800 */
[----:B------:R-:W-:Y:S02]  /*a200*/  IADD3.X R165, R179, UR6, RZ, P1, !PT ;  /* 0x00000006b3a57c10 */ /* 0x000fe40008ffe4ff */
[C---:B------:R-:W-:Y:S02]  /*a210*/  LEA R164, P0, R2.reuse, c[0x0][0x1f8], 0x1 ;  /* 0x00007e0002a47a11 */ /* 0x040fe400078008ff */
[----:B------:R3:W-:Y:S02]  /*a220*/  LDGSTS.E.BYPASS.LTC128B.128 [R177+0x6100], [R166.64], !P2 ;  /* 0x06100000a6b17fae */ /* 0x0007e4000d101d56 */
[----:B------:R-:W-:Y:S02]  /*a230*/  LEA.HI.X R165, R2, c[0x0][0x1fc], R165, 0x1, P0 ;  /* 0x00007f0002a57a11 */ /* 0x000fe400000f0ca5 */
[----:B------:R-:W-:Y:S03]  /*a240*/  IADD3 R2, P1, R188, UR10, RZ ;  /* 0x0000000abc027c10 */ /* 0x000fe6000ff3e0ff */
[----:B------:R1:W-:Y:S02]  /*a250*/  LDGSTS.E.BYPASS.LTC128B.128 [R177+0x1100], [R164.64], !P5 ;  /* 0x01100000a4b17fae */ /* 0x0003e4000e901d56 */
[C---:B-1----:R-:W-:Y:S02]  /*a260*/  LEA R164, P0, R2.reuse, c[0x0][0x1f8], 0x1 ;  /* 0x00007e0002a47a11 */ /* 0x042fe400078008ff */
[----:B------:R-:W-:Y:S04]  /*a270*/  IADD3.X R165, R189, UR6, RZ, P1, !PT ;  /* 0x00000006bda57c10 */ /* 0x000fe80008ffe4ff */
[----:B------:R-:W-:Y:S02]  /*a280*/  LEA.HI.X R165, R2, c[0x0][0x1fc], R165, 0x1, P0 ;  /* 0x00007f0002a57a11 */ /* 0x000fe400000f0ca5 */
[----:B------:R-:W-:Y:S03]  /*a290*/  IADD3 R2, P1, R186, UR10, RZ ;  /* 0x0000000aba027c10 */ /* 0x000fe6000ff3e0ff */
[----:B------:R1:W-:Y:S02]  /*a2a0*/  LDGSTS.E.BYPASS.LTC128B.128 [R177+0x3100], [R164.64], !P4 ;  /* 0x03100000a4b17fae */ /* 0x0003e4000e101d56 */
[C---:B-1----:R-:W-:Y:S02]  /*a2b0*/  LEA R164, P0, R2.reuse, c[0x0][0x1f8], 0x1 ;  /* 0x00007e0002a47a11 */ /* 0x042fe400078008ff */
[----:B------:R-:W-:Y:S04]  /*a2c0*/  IADD3.X R165, R187, UR6, RZ, P1, !PT ;  /* 0x00000006bba57c10 */ /* 0x000fe80008ffe4ff */
[----:B------:R-:W-:Y:S02]  /*a2d0*/  LEA.HI.X R165, R2, c[0x0][0x1fc], R165, 0x1, P0 ;  /* 0x00007f0002a57a11 */ /* 0x000fe400000f0ca5 */
[----:B------:R-:W-:Y:S01]  /*a2e0*/  IADD3 R2, P1, R184, UR10, RZ ;  /* 0x0000000ab8027c10 */ /* 0x000fe2000ff3e0ff */
[----:B------:R-:W-:Y:S02]  /*a2f0*/  @UP0 UIMAD.WIDE.U32 UR10, UR17, UR4, URZ ;  /* 0x00000004110a02a5 */ /* 0x000fe4000f8e003f */
[----:B------:R1:W-:Y:S02]  /*a300*/  LDGSTS.E.BYPASS.LTC128B.128 [R177+0x5100], [R164.64], !P3 ;  /* 0x05100000a4b17fae */ /* 0x0003e4000d901d56 */
[----:B------:R-:W-:Y:S01]  /*a310*/  @UP0 USHF.L.U32 UR7, UR10, 0x6, URZ ;  /* 0x000000060a070899 */ /* 0x000fe2000800063f */
[C---:B-1----:R-:W-:Y:S02]  /*a320*/  LEA R164, P0, R2.reuse, c[0x0][0x1f8], 0x1 ;  /* 0x00007e0002a47a11 */ /* 0x042fe400078008ff */
[----:B------:R-:W-:Y:S01]  /*a330*/  IADD3.X R165, R185, UR6, RZ, P1, !PT ;  /* 0x00000006b9a57c10 */ /* 0x000fe20008ffe4ff */
[----:B------:R-:W-:Y:S03]  /*a340*/  @UP0 USHF.R.S32.HI UR6, URZ, 0x1f, UR17 ;  /* 0x0000001f3f060899 */ /* 0x000fe60008011411 */
[----:B------:R-:W-:Y:S01]  /*a350*/  LEA.HI.X R165, R2, c[0x0][0x1fc], R165, 0x1, P0 ;  /* 0x00007f0002a57a11 */ /* 0x000fe200000f0ca5 */
[----:B------:R-:W-:Y:S01]  /*a360*/  @UP0 UIMAD UR6, UR6, UR4, URZ ;  /* 0x00000004060602a4 */ /* 0x000fe2000f8e023f */
[----:B------:R-:W2:Y:S01]  /*a370*/  LDL R2, [R1+0x1c] ;  /* 0x00001c0001027983 */ /* 0x000ea20000100800 */
[----:B------:R-:W-:Y:S02]  /*a380*/  PLOP3.LUT P0, PT, PT, PT, UP0, 0x80, 0x0 ;  /* 0x000000000000781c */ /* 0x000fe40003f0f008 */
[----:B------:R-:W-:Y:S03]  /*a390*/  @UP0 UIMAD UR6, UR17, UR5, UR6 ;  /* 0x00000005110602a4 */ /* 0x000fe6000f8e0206 */
[----:B------:R3:W-:Y:S01]  /*a3a0*/  LDGSTS.E.BYPASS.LTC128B.128 [R177+0x7100], [R164.64], !P2 ;  /* 0x07100000a4b17fae */ /* 0x0007e2000d101d56 */
[----:B------:R-:W-:Y:S04]  /*a3b0*/  @UP0 UIADD3 UR6, UR11, UR6, URZ ;  /* 0x000000060b060290 */ /* 0x000fe8000fffe03f */
[----:B------:R-:W-:Y:S01]  /*a3c0*/  @UP0 USHF.L.U64.HI UR6, UR10, 0x6, UR6 ;  /* 0x000000060a060899 */ /* 0x000fe20008010206 */
[----:B------:R-:W0:Y:S06]  /*a3d0*/  LDGDEPBAR ;  /* 0x00000000000079af */ /* 0x000e2c0000000000 */
        /* <DEDUP_REMOVED lines=36> */
[----:B--2---:R-:W1:Y:S07]  /*a620*/  LDSM.16.M88.4 R164, [R175] ;  /* 0x00000000afa4783b */ /* 0x004e6e0000000200 */
[C---:B-1----:R-:W-:Y:S08]  /*a630*/  HMMA.16816.F32.BF16 R4, R204.reuse, R164, R4 ;  /* 0x000000a4cc04723c */ /* 0x042ff00000041804 */
[C---:B------:R-:W-:Y:S01]  /*a640*/  HMMA.16816.F32.BF16 R8, R204.reuse, R166, R8 ;  /* 0x000000a6cc08723c */ /* 0x040fe20000041808 */
[----:B------:R1:W2:Y:S06]  /*a650*/  LDSM.16.M88.4 R164, [R171] ;  /* 0x00000000aba4783b */ /* 0x0002ac0000000200 */
[----:B-1----:R-:W3:Y:S01]  /*a660*/  LDL R171, [R1+0x28] ;  /* 0x0000280001ab7983 */ /* 0x002ee20000100800 */
[C---:B--2---:R-:W-:Y:S08]  /*a670*/  HMMA.16816.F32.BF16 R12, R204.reuse, R164, R12 ;  /* 0x000000a4cc0c723c */ /* 0x044ff0000004180c */
[C---:B------:R-:W-:Y:S01]  /*a680*/  HMMA.16816.F32.BF16 R16, R204.reuse, R166, R16 ;  /* 0x000000a6cc10723c */ /* 0x040fe20000041810 */
[----:B------:R1:W2:Y:S06]  /*a690*/  LDSM.16.M88.4 R164, [R170] ;  /* 0x00000000aaa4783b */ /* 0x0002ac0000000200 */
[----:B-1----:R-:W3:Y:S01]  /*a6a0*/  LDL R170, [R1+0x24] ;  /* 0x0000240001aa7983 */ /* 0x002ee20000100800 */
[C---:B--2---:R-:W-:Y:S08]  /*a6b0*/  HMMA.16816.F32.BF16 R20, R204.reuse, R164, R20 ;  /* 0x000000a4cc14723c */ /* 0x044ff00000041814 */
[C---:B------:R-:W-:Y:S01]  /*a6c0*/  HMMA.16816.F32.BF16 R24, R204.reuse, R166, R24 ;  /* 0x000000a6cc18723c */ /* 0x040fe20000041818 */
[----:B----4-:R1:W2:Y:S06]  /*a6d0*/  LDSM.16.M88.4 R164, [R169] ;  /* 0x00000000a9a4783b */ /* 0x0102ac0000000200 */
[----:B-1----:R-:W4:Y:S01]  /*a6e0*/  LDL R169, [R1+0x20] ;  /* 0x0000200001a97983 */ /* 0x002f220000100800 */
        /* <DEDUP_REMOVED lines=38> */
[----:B---3--:R1:W2:Y:S06]  /*a950*/  LDSM.16.M88.4 R164, [R171] ;  /* 0x00000000aba4783b */ /* 0x0082ac0000000200 */
        /* <DEDUP_REMOVED lines=10> */
[C---:B------:R-:W-:Y:S01]  /*aa00*/  HMMA.16816.F32.BF16 R24, R220.reuse, R166, R24 ;  /* 0x000000a6dc18723c */ /* 0x040fe20000041818 */
[----:B------:R1:W2:Y:S06]  /*aa10*/  LDSM.16.M88.4 R164, [R2] ;  /* 0x0000000002a4783b */ /* 0x0002ac0000000200 */
[----:B-1----:R-:W3:Y:S06]  /*aa20*/  LDL R2, [R1+0xc] ;  /* 0x00000c0001027983 */ /* 0x002eec0000100800 */
[----:B------:R-:W3:Y:S01]  /*aa30*/  LDL.LU R178, [R1+0x64] ;  /* 0x0000640001b27983 */ /* 0x000ee20000300800 */
        /* <DEDUP_REMOVED lines=71> */
[----:B------:R-:W1:Y:S01]  /*aeb0*/  LDSM.16.M88.4 R164, [R251+0x7800] ;  /* 0x00780000fba4783b */ /* 0x000e620000000200 */
[----:B------:R-:W-:Y:S05]  /*aec0*/  DEPBAR.LE SB0, 0x0 ;  /* 0x000080000000791a */ /* 0x000fea0000000000 */
[----:B------:R-:W-:Y:S01]  /*aed0*/  BAR.SYNC.DEFER_BLOCKING 0x0 ;  /* 0x0000000000007b1d */ /* 0x000fe20000010000 */
[C---:B-1----:R-:W-:Y:S07]  /*aee0*/  HMMA.16816.F32.BF16 R28, R244.reuse, R164, R28 ;  /* 0x000000a4f41c723c */ /* 0x042fee000004181c */
[----:B------:R-:W-:Y:S01]  /*aef0*/  FMNMX.FTZ R165, R4, R0, !PT ;  /* 0x0000000004a57209 */ /* 0x000fe20007810000 */
[----:B------:R-:W-:Y:S04]  /*af00*/  HMMA.16816.F32.BF16 R32, R244, R166, R32 ;  /* 0x000000a6f420723c */ /* 0x000fe80000041820 */
        /* <DEDUP_REMOVED lines=16> */
[----:B-1----:R-:W-:Y:S05]  /*b010*/  FMNMX.FTZ R165, R165, R2, !PT ;  /* 0x00000002a5a57209 */ /* 0x002fea0007810000 */
[----:B------:R-:W1:Y:S02]  /*b020*/  SHFL.BFLY PT, R2, R165, 0x1, 0x1f ;  /* 0x0c201f00a5027f89 */ /* 0x000e6400000e0000 */
[----:B-1----:R-:W-:Y:S05]  /*b030*/  FMNMX.FTZ R165, R165, R2, !PT ;  /* 0x00000002a5a57209 */ /* 0x002fea0007810000 */
[C---:B------:R-:W-:Y:S02]  /*b040*/  FMUL.FTZ R2, R165.reuse, c[0x0][0x2d0] ;  /* 0x0000b400a5027a20 */ /* 0x040fe40000410000 */
[----:B------:R-:W-:Y:S02]  /*b050*/  FADD.FTZ R0, -R165, R0 ;  /* 0x00000000a5007221 */ /* 0x000fe40000010100 */
[--C-:B------:R-:W-:Y:S02]  /*b060*/  FFMA.FTZ R4, R4, c[0x0][0x2d0], -R2.reuse ;  /* 0x0000b40004047a23 */ /* 0x100fe40000010802 */
[--C-:B------:R-:W-:Y:S02]  /*b070*/  FFMA.FTZ R180, R13, c[0x0][0x2d0], -R2.reuse ;  /* 0x0000b4000db47a23 */ /* 0x100fe40000010802 */
[----:B------:R1:W-:Y:S01]  /*b080*/  MUFU.EX2 R13, R4 ;  /* 0x00000004000d7308 */ /* 0x0003e20000000800 */
        /* <DEDUP_REMOVED lines=11> */
[----:B------:R-:W-:Y:S02]  /*b140*/  FMUL.FTZ R0, R0, c[0x0][0x2d0] ;  /* 0x0000b40000007a20 */ /* 0x000fe40000410000 */
[--C-:B------:R-:W-:Y:S01]  /*b150*/  FFMA.FTZ R182, R12, c[0x0][0x2d0], -R2.reuse ;  /* 0x0000b4000cb67a23 */ /* 0x100fe20000010802 */
[----:B-1----:R-:W2:Y:S01]  /*b160*/  LDL.LU R4, [R1+0x68] ;  /* 0x0000680001047983 */ /* 0x002ea20000300800 */
[--C-:B------:R-:W-:Y:S02]  /*b170*/  FFMA.FTZ R166, R5, c[0x0][0x2d0], -R2.reuse ;  /* 0x0000b40005a67a23 */ /* 0x100fe40000010802 */
[--C-:B------:R-:W-:Y:S01]  /*b180*/  FFMA.FTZ R167, R8, c[0x0][0x2d0], -R2.reuse ;  /* 0x0000b40008a77a23 */ /* 0x100fe20000010802 */
[----:B------:R-:W1:Y:S01]  /*b190*/  MUFU.EX2 R0, R0 ;  /* 0x0000000000007308 */ /* 0x000e620000000800 */
[----:B------:R-:W-:Y:S01]  /*b1a0*/  FFMA.FTZ R16, R16, c[0x0][0x2d0], -R2 ;  /* 0x0000b40010107a23 */ /* 0x000fe20000010802 */
[----:B------:R-:W3:Y:S06]  /*b1b0*/  LDL.64 R32, [R1+0xb0] ;  /* 0x0000b00001207983 */ /* 0x000eec0000100a00 */
[----:B------:R-:W4:Y:S06]  /*b1c0*/  LDL.64 R28, [R1+0x70] ;  /* 0x00007000011c7983 */ /* 0x000f2c0000100a00 */
[----:B------:R-:W2:Y:S06]  /*b1d0*/  LDL R25, [R1+0x60] ;  /* 0x0000600001197983 */ /* 0x000eac0000100800 */
[----:B------:R-:W2:Y:S01]  /*b1e0*/  LDL R17, [R1+0x5c] ;  /* 0x00005c0001117983 */ /* 0x000ea20000100800 */
[C---:B-1----:R-:W-:Y:S05]  /*b1f0*/  FFMA.FTZ R12, R0.reuse, R178, R13 ;  /* 0x000000b2000c7223 */ /* 0x042fea000001000d */
[----:B------:R-:W3:Y:S01]  /*b200*/  LDL R9, [R1+0x58] ;  /* 0x0000580001097983 */ /* 0x000ee20000100800 */
[C---:B------:R-:W-:Y:S02]  /*b210*/  FMUL.FTZ R140, R0.reuse, R140 ;  /* 0x0000008c008c7220 */ /* 0x040fe40000410000 */
[C---:B------:R-:W-:Y:S02]  /*b220*/  FMUL.FTZ R141, R0.reuse, R141 ;  /* 0x0000008d008d7220 */ /* 0x040fe40000410000 */
[C---:B------:R-:W-:Y:S01]  /*b230*/  FMUL.FTZ R144, R0.reuse, R144 ;  /* 0x0000009000907220 */ /* 0x040fe20000410000 */
        /* <DEDUP_REMOVED lines=99> */
[----:B------:R-:W-:Y:S03]  /*b870*/  FFMA.FTZ R27, R27, c[0x0][0x2d0], -R2 ;  /* 0x0000b4001b1b7a23 */ /* 0x000fe60000010802 */
[----:B------:R-:W-:Y:S10]  /*b880*/  MUFU.EX2 R18, R18 ;  /* 0x0000001200127308 */ /* 0x000ff40000000800 */
[----:B----4-:R-:W-:Y:S01]  /*b890*/  MUFU.EX2 R28, R176 ;  /* 0x000000b0001c7308 */ /* 0x010fe20000000800 */
[C---:B--2---:R-:W-:Y:S02]  /*b8a0*/  FFMA.FTZ R8, R0.reuse, R4, R6 ;  /* 0x0000000400087223 */ /* 0x044fe40000010006 */
[C---:B------:R-:W-:Y:S02]  /*b8b0*/  FMUL.FTZ R142, R0.reuse, R142 ;  /* 0x0000008e008e7220 */ /* 0x040fe40000410000 */
[C---:B------:R-:W-:Y:S02]  /*b8c0*/  FMUL.FTZ R143, R0.reuse, R143 ;  /* 0x0000008f008f7220 */ /* 0x040fe40000410000 */
[C---:B------:R-:W-:Y:S03]  /*b8d0*/  FMUL.FTZ R146, R0.reuse, R146 ;  /* 0x0000009200927220 */ /* 0x040fe60000410000 */
[----:B---3--:R1:W-:Y:S01]  /*b8e0*/  MUFU.EX2 R33, R26 ;  /* 0x0000001a00217308 */ /* 0x0083e20000000800 */
        /* <DEDUP_REMOVED lines=61> */
[----:B------:R-:W-:Y:S01]  /*bcc0*/  @P0 IADD3 R0, P6, R32, UR7, RZ ;  /* 0x0000000720000c10 */ /* 0x000fe2000ffde0ff */
[--C-:B-1----:R-:W-:Y:S02]  /*bcd0*/  FFMA.FTZ R26, R34, c[0x0][0x2d0], -R2.reuse ;  /* 0x0000b400221a7a23 */ /* 0x102fe40000010802 */
[----:B------:R-:W-:Y:S01]  /*bce0*/  MUFU.EX2 R34, R170 ;  /* 0x000000aa00227308 */ /* 0x000fe20000000800 */
[C---:B------:R-:W-:Y:S02]  /*bcf0*/  @P0 LEA R4, P1, R0.reuse, c[0x0][0x1c8], 0x1 ;  /* 0x0000720000040a11 */ /* 0x040fe400078208ff */
[----:B------:R-:W-:Y:S04]  /*bd00*/  @P0 IADD3.X R3, R29, UR6, RZ, P6, !PT ;  /* 0x000000061d030c10 */ /* 0x000fe8000b7fe4ff */
[----:B------:R-:W-:Y:S02]  /*bd10*/  @P0 LEA.HI.X R5, R0, c[0x0][0x1cc], R3, 0x1, P1 ;  /* 0x0000730000050a11 */ /* 0x000fe400008f0c03 */
[----:B------:R-:W-:Y:S01]  /*bd20*/  @P0 IADD3 R0, P6, R25, UR7, RZ ;  /* 0x0000000719000c10 */ /* 0x000fe2000ffde0ff */
[----:B------:R-:W-:Y:S02]  /*bd30*/  MUFU.EX2 R26, R26 ;  /* 0x0000001a001a7308 */ /* 0x000fe40000000800 */
        /* <DEDUP_REMOVED lines=16> */
[----:B------:R-:W-:Y:S02]  /*be40*/  @P0 IADD3 R0, P6, R32, UR7, RZ ;  /* 0x0000000720000c10 */ /* 0x000fe4000ffde0ff */
[----:B------:R1:W-:Y:S01]  /*be50*/  MUFU.EX2 R32, R27 ;  /* 0x0000001b00207308 */ /* 0x0003e20000000800 */
[----:B------:R2:W-:Y:S01]  /*be60*/  @P0 LDGSTS.E.BYPASS.LTC128B.128 [R177+0x16100], [R4.64], !P2 ;  /* 0x1610000004b10fae */ /* 0x0005e2000d101d56 */
[----:B------:R-:W-:Y:S08]  /*be70*/  @P0 IADD3.X R3, R29, UR6, RZ, P6, !PT ;  /* 0x000000061d030c10 */ /* 0x000ff0000b7fe4ff */
[----:B------:R-:W-:Y:S01]  /*be80*/  MUFU.EX2 R29, R22 ;  /* 0x00000016001d7308 */ /* 0x000fe20000000800 */
[--C-:B-1----:R-:W-:Y:S09]  /*be90*/  FFMA.FTZ R27, R31, c[0x0][0x2d0], -R2.reuse ;  /* 0x0000b4001f1b7a23 */ /* 0x102ff20000010802 */
[----:B------:R-:W-:Y:S01]  /*bea0*/  MUFU.EX2 R31, R169 ;  /* 0x000000a9001f7308 */ /* 0x000fe20000000800 */
[C---:B--2---:R-:W-:Y:S04]  /*beb0*/  @P0 LEA R4, P1, R0.reuse, c[0x0][0x1c8], 0x1 ;  /* 0x0000720000040a11 */ /* 0x044fe800078208ff */
[----:B------:R-:W-:Y:S02]  /*bec0*/  @P0 LEA.HI.X R5, R0, c[0x0][0x1cc], R3, 0x1, P1 ;  /* 0x0000730000050a11 */ /* 0x000fe400008f0c03 */
[----:B------:R-:W-:Y:S03]  /*bed0*/  @P0 IADD3 R0, P6, R25, UR7, RZ ;  /* 0x0000000719000c10 */ /* 0x000fe6000ffde0ff */
[----:B------:R-:W-:Y:S01]  /*bee0*/  MUFU.EX2 R25, R180 ;  /* 0x000000b400197308 */ /* 0x000fe20000000800 */
[----:B------:R1:W-:Y:S01]  /*bef0*/  @P0 LDGSTS.E.BYPASS.LTC128B.128 [R177+0x11100], [R4.64], !P5 ;  /* 0x1110000004b10fae */ /* 0x0003e2000e901d56 */
[----:B------:R-:W-:Y:S05]  /*bf00*/  @P0 IADD3.X R3, R17, UR6, RZ, P6, !PT ;  /* 0x0000000611030c10 */ /* 0x000fea000b7fe4ff */
[----:B------:R-:W2:Y:S03]  /*bf10*/  LDL R17, [R1] ;  /* 0x0000000001117983 */ /* 0x000ea60000100800 */
[----:B------:R-:W-:Y:S10]  /*bf20*/  MUFU.EX2 R180, R183 ;  /* 0x000000b700b47308 */ /* 0x000ff40000000800 */
[----:B------:R-:W-:Y:S01]  /*bf30*/  MUFU.EX2 R27, R27 ;  /* 0x0000001b001b7308 */ /* 0x000fe20000000800 */
[C---:B-1----:R-:W-:Y:S04]  /*bf40*/  @P0 LEA R4, P1, R0.reuse, c[0x0][0x1c8], 0x1 ;  /* 0x0000720000040a11 */ /* 0x042fe800078208ff */
[----:B------:R-:W-:Y:S01]  /*bf50*/  @P0 LEA.HI.X R5, R0, c[0x0][0x1cc], R3, 0x1, P1 ;  /* 0x0000730000050a11 */ /* 0x000fe200008f0c03 */
[----:B------:R-:W-:Y:S01]  /*bf60*/  FFMA.FTZ R3, R7, c[0x0][0x2d0], -R2 ;  /* 0x0000b40007037a23 */ /* 0x000fe20000010802 */
[----:B------:R-:W-:Y:S03]  /*bf70*/  @P0 IADD3 R0, P6, R9, UR7, RZ ;  /* 0x0000000709000c10 */ /* 0x000fe6000ffde0ff */
[----:B------:R-:W1:Y:S01]  /*bf80*/  MUFU.EX2 R9, R166 ;  /* 0x000000a600097308 */ /* 0x000e620000000800 */
[----:B------:R3:W-:Y:S09]  /*bf90*/  @P0 LDGSTS.E.BYPASS.LTC128B.128 [R177+0x13100], [R4.64], !P4 ;  /* 0x1310000004b10fae */ /* 0x0007f2000e101d56 */
[----:B------:R-:W4:Y:S10]  /*bfa0*/  MUFU.EX2 R3, R3 ;  /* 0x0000000300037308 */ /* 0x000f340000000800 */
[----:B------:R-:W-:Y:S01]  /*bfb0*/  MUFU.EX2 R166, R23 ;  /* 0x0000001700a67308 */ /* 0x000fe20000000800 */
[----:B---3--:R-:W-:Y:S02]  /*bfc0*/  @P0 LEA R4, P1, R0, c[0x0][0x1c8], 0x1 ;  /* 0x0000720000040a11 */ /* 0x008fe400078208ff */
[----:B------:R-:W-:Y:S07]  /*bfd0*/  @P0 IADD3.X R5, R24, UR6, RZ, P6, !PT ;  /* 0x0000000618050c10 */ /* 0x000fee000b7fe4ff */
[----:B------:R-:W-:Y:S01]  /*bfe0*/  MUFU.EX2 R24, R182 ;  /* 0x000000b600187308 */ /* 0x000fe20000000800 */
[----:B------:R-:W-:Y:S02]  /*bff0*/  @P0 LEA.HI.X R5, R0, c[0x0][0x1cc], R5, 0x1, P1 ;  /* 0x0000730000050a11 */ /* 0x000fe400008f0c05 */
[----:B------:R-:W-:Y:S03]  /*c000*/  @P0 IADD3 R0, P6, R21, UR7, RZ ;  /* 0x0000000715000c10 */ /* 0x000fe6000ffde0ff */
[----:B------:R3:W-:Y:S04]  /*c010*/  @P0 LDGSTS.E.BYPASS.LTC128B.128 [R177+0x15100], [R4.64], !P3 ;  /* 0x1510000004b10fae */ /* 0x0007e8000d901d56 */
[----:B------:R-:W-:Y:S10]  /*c020*/  MUFU.EX2 R21, R167 ;  /* 0x000000a700157308 */ /* 0x000ff40000000800 */
[----:B------:R-:W-:Y:S01]  /*c030*/  MUFU.EX2 R167, R19 ;  /* 0x0000001300a77308 */ /* 0x000fe20000000800 */
[----:B---3--:R-:W-:Y:S02]  /*c040*/  @P0 LEA R4, P1, R0, c[0x0][0x1c8], 0x1 ;  /* 0x0000720000040a11 */ /* 0x008fe400078208ff */
[----:B------:R-:W-:Y:S01]  /*c050*/  @P0 IADD3.X R5, R20, UR6, RZ, P6, !PT ;  /* 0x0000000614050c10 */ /* 0x000fe2000b7fe4ff */
[C---:B-1----:R-:W-:Y:S06]  /*c060*/  FADD.FTZ R20, R9.reuse, R12 ;  /* 0x0000000c09147221 */ /* 0x042fec0000010000 */
[----:B------:R-:W-:Y:S01]  /*c070*/  MUFU.EX2 R12, R11 ;  /* 0x0000000b000c7308 */ /* 0x000fe20000000800 */
[----:B------:R-:W-:Y:S05]  /*c080*/  @P0 LEA.HI.X R5, R0, c[0x0][0x1cc], R5, 0x1, P1 ;  /* 0x0000730000050a11 */ /* 0x000fea00008f0c05 */
[----:B------:R1:W-:Y:S04]  /*c090*/  @P0 LDGSTS.E.BYPASS.LTC128B.128 [R177+0x17100], [R4.64], !P2 ;  /* 0x1710000004b10fae */ /* 0x0003e8000d101d56 */
[----:B------:R-:W3:Y:S02]  /*c0a0*/  MUFU.EX2 R0, R10 ;  /* 0x0000000a00007308 */ /* 0x000ee40000000800 */
[----:B------:R-:W0:Y:S06]  /*c0b0*/  LDGDEPBAR ;  /* 0x00000000000079af */ /* 0x000e2c0000000000 */
[----:B-1----:R-:W1:Y:S01]  /*c0c0*/  LDSM.16.MT88.4 R176, [R249+0x100] ;  /* 0x00010000f9b0783b */ /* 0x002e620000004200 */
[----:B------:R-:W-:Y:S01]  /*c0d0*/  F2FP.BF16.PACK_AB R4, R9, R13 ;  /* 0x0000000d0904723e */ /* 0x000fe200000010ff */
[C---:B----4-:R-:W-:Y:S01]  /*c0e0*/  FADD.FTZ R13, R3.reuse, R8 ;  /* 0x00000008030d7221 */ /* 0x050fe20000010000 */
[----:B---3--:R-:W-:Y:S02]  /*c0f0*/  F2FP.BF16.PACK_AB R7, R12, R0 ;  /* 0x000000000c07723e */ /* 0x008fe400000010ff */
[----:B------:R-:W-:Y:S01]  /*c100*/  F2FP.BF16.PACK_AB R5, R3, R6 ;  /* 0x000000060305723e */ /* 0x000fe200000010ff */
[----:B------:R-:W3:Y:S01]  /*c110*/  LDSM.16.MT88.4 R8, [R250+0x100] ;  /* 0x00010000fa08783b */ /* 0x000ee20000004200 */
[----:B------:R-:W-:Y:S01]  /*c120*/  F2FP.BF16.PACK_AB R6, R28, R21 ;  /* 0x000000151c06723e */ /* 0x000fe200000010ff */
[----:B------:R-:W-:Y:S02]  /*c130*/  FADD.FTZ R3, R21, R20 ;  /* 0x0000001415037221 */ /* 0x000fe40000010000 */
[----:B------:R-:W-:Y:S02]  /*c140*/  FADD.FTZ R13, R0, R13 ;  /* 0x0000000d000d7221 */ /* 0x000fe40000010000 */
[----:B------:R-:W-:Y:S01]  /*c150*/  LDSM.16.MT88.4 R20, [R252+0x1900] ;  /* 0x00190000fc14783b */ /* 0x000fe20000004200 */
[----:B------:R-:W-:Y:S02]  /*c160*/  FADD.FTZ R0, R28, R3 ;  /* 0x000000031c007221 */ /* 0x000fe40000010000 */
[----:B------:R-:W-:Y:S02]  /*c170*/  FADD.FTZ R3, R12, R13 ;  /* 0x0000000d0c037221 */ /* 0x000fe40000010000 */
[--C-:B------:R-:W-:Y:S02]  /*c180*/  FFMA.FTZ R28, R30, c[0x0][0x2d0], -R2.reuse ;  /* 0x0000b4001e1c7a23 */ /* 0x100fe40000010802 */
[----:B------:R-:W-:Y:S01]  /*c190*/  MUFU.EX2 R30, R168 ;  /* 0x000000a8001e7308 */ /* 0x000fe20000000800 */
[----:B------:R-:W-:Y:S02]  /*c1a0*/  FFMA.FTZ R2, R35, c[0x0][0x2d0], -R2 ;  /* 0x0000b40023027a23 */ /* 0x000fe40000010802 */
[----:B------:R-:W-:Y:S07]  /*c1b0*/  FADD.FTZ R0, R24, R0 ;  /* 0x0000000018007221 */ /* 0x000fee0000010000 */
[----:B------:R-:W-:Y:S10]  /*c1c0*/  MUFU.EX2 R35, R171 ;  /* 0x000000ab00237308 */ /* 0x000ff40000000800 */
[----:B------:R-:W-:Y:S01]  /*c1d0*/  MUFU.EX2 R28, R28 ;  /* 0x0000001c001c7308 */ /* 0x000fe20000000800 */
[C---:B-1----:R-:W-:Y:S08]  /*c1e0*/  HMMA.16816.F32.BF16 R132, R4.reuse, R176, R132 ;  /* 0x000000b00484723c */ /* 0x042ff00000041884 */
[C---:B------:R-:W-:Y:S01]  /*c1f0*/  HMMA.16816.F32.BF16 R136, R4.reuse, R178, R136 ;  /* 0x000000b20488723c */ /* 0x040fe20000041888 */
[----:B------:R1:W-:Y:S07]  /*c200*/  MUFU.EX2 R176, R175 ;  /* 0x000000af00b07308 */ /* 0x0003ee0000000800 */
[C---:B---3--:R-:W-:Y:S03]  /*c210*/  HMMA.16816.F32.BF16 R140, R4.reuse, R8, R140 ;  /* 0x00000008048c723c */ /* 0x048fe6000004188c */
[----:B------:R-:W-:Y:S05]  /*c220*/  MUFU.EX2 R178, R16 ;  /* 0x0000001000b27308 */ /* 0x000fea0000000800 */
[C---:B------:R-:W-:Y:S05]  /*c230*/  HMMA.16816.F32.BF16 R144, R4.reuse, R10, R144 ;  /* 0x0000000a0490723c */ /* 0x040fea0000041890 */
[----:B------:R-:W-:Y:S01]  /*c240*/  MUFU.EX2 R16, R14 ;  /* 0x0000000e00107308 */ /* 0x000fe20000000800 */
[----:B-1----:R1:W5:Y:S06]  /*c250*/  LDL.LU R175, [R1+0xe0] ;  /* 0x0000e00001af7983 */ /* 0x00236c0000300800 */
[----:B------:R1:W5:Y:S03]  /*c260*/  LDL.LU R168, [R1+0xdc] ;  /* 0x0000dc0001a87983 */ /* 0x0003660000300800 */
[----:B------:R-:W-:Y:S03]  /*c270*/  MUFU.EX2 R177, R191 ;  /* 0x000000bf00b17308 */ /* 0x000fe60000000800 */
[----:B------:R1:W5:Y:S07]  /*c280*/  LDL.LU R169, [R1+0xd8] ;  /* 0x0000d80001a97983 */ /* 0x00036e0000300800 */
[----:B------:R-:W-:Y:S01]  /*c290*/  MUFU.EX2 R179, R190 ;  /* 0x000000be00b37308 */ /* 0x000fe20000000800 */
[----:B------:R1:W5:Y:S06]  /*c2a0*/  LDL.LU R170, [R1+0xd4] ;  /* 0x0000d40001aa7983 */ /* 0x00036c0000300800 */
[----:B------:R1:W5:Y:S06]  /*c2b0*/  LDL.LU R171, [R1+0xd0] ;  /* 0x0000d00001ab7983 */ /* 0x00036c0000300800 */
[----:B--2---:R-:W2:Y:S01]  /*c2c0*/  LDSM.16.MT88.4 R8, [R17+0x100] ;  /* 0x000100001108783b */ /* 0x004ea20000004200 */
[----:B------:R-:W-:Y:S01]  /*c2d0*/  MOV R182, R17 ;  /* 0x0000001100b67202 */ /* 0x000fe20000000f00 */
        /* <DEDUP_REMOVED lines=35> */
[----:B------:R2:W3:Y:S02]  /*c510*/  LDSM.16.MT88.4 R8, [R17+0x6100] ;  /* 0x006100001108783b */ /* 0x0004e40000004200 */
[----:B--2---:R2:W4:Y:S05]  /*c520*/  MUFU.EX2 R17, R15 ;  /* 0x0000000f00117308 */ /* 0x00452a0000000800 */
[C---:B---3--:R-:W-:Y:S01]  /*c530*/  HMMA.16816.F32.BF16 R116, R4.reuse, R8, R116 ;  /* 0x000000080474723c */ /* 0x048fe20000041874 */
[----:B--2---:R-:W-:Y:S07]  /*c540*/  LDSM.16.MT88.4 R12, [R250+0x1100] ;  /* 0x00110000fa0c783b */ /* 0x004fee0000004200 */
[C---:B------:R-:W-:Y:S01]  /*c550*/  HMMA.16816.F32.BF16 R120, R4.reuse, R10, R120 ;  /* 0x0000000a0478723c */ /* 0x040fe20000041878 */
[----:B------:R-:W2:Y:S07]  /*c560*/  LDSM.16.MT88.4 R8, [R252+0x6100] ;  /* 0x00610000fc08783b */ /* 0x000eae0000004200 */
[C---:B--2---:R-:W-:Y:S08]  /*c570*/  HMMA.16816.F32.BF16 R124, R4.reuse, R8, R124 ;  /* 0x00000008047c723c */ /* 0x044ff0000004187c */
[----:B------:R-:W-:Y:S01]  /*c580*/  HMMA.16816.F32.BF16 R128, R4, R10, R128 ;  /* 0x0000000a0480723c */ /* 0x000fe20000041880 */
[----:B------:R-:W2:Y:S06]  /*c590*/  LDSM.16.MT88.4 R8, [R249+0x900] ;  /* 0x00090000f908783b */ /* 0x000eac0000004200 */
[----:B----4-:R-:W-:Y:S01]  /*c5a0*/  F2FP.BF16.PACK_AB R5, R17, R16 ;  /* 0x000000101105723e */ /* 0x010fe200000010ff */
[----:B------:R-:W-:Y:S01]  /*c5b0*/  FADD.FTZ R16, R16, R3 ;  /* 0x0000000310107221 */ /* 0x000fe20000010000 */
[----:B------:R-:W-:Y:S03]  /*c5c0*/  F2FP.BF16.PACK_AB R7, R167, R18 ;  /* 0x00000012a707723e */ /* 0x000fe600000010ff */
[C---:B------:R-:W-:Y:S01]  /*c5d0*/  F2FP.BF16.PACK_AB R4, R25.reuse, R24 ;  /* 0x000000181904723e */ /* 0x040fe200000010ff */
[----:B------:R-:W-:Y:S01]  /*c5e0*/  FADD.FTZ R3, R25, R0 ;  /* 0x0000000019037221 */ /* 0x000fe20000010000 */
[----:B------:R-:W-:Y:S01]  /*c5f0*/  F2FP.BF16.PACK_AB R6, R181, R178 ;  /* 0x000000b2b506723e */ /* 0x000fe200000010ff */
[----:B------:R-:W-:Y:S01]  /*c600*/  FADD.FTZ R0, R17, R16 ;  /* 0x0000001011007221 */ /* 0x000fe20000010000 */
[----:B------:R3:W4:Y:S01]  /*c610*/  MUFU.EX2 R25, R2 ;  /* 0x0000000200197308 */ /* 0x0007220000000800 */
[----:B------:R-:W-:Y:S02]  /*c620*/  FADD.FTZ R3, R178, R3 ;  /* 0x00000003b2037221 */ /* 0x000fe40000010000 */
[----:B------:R-:W-:Y:S02]  /*c630*/  FADD.FTZ R24, R18, R0 ;  /* 0x0000000012187221 */ /* 0x000fe40000010000 */
[----:B------:R-:W-:Y:S01]  /*c640*/  LDSM.16.MT88.4 R16, [R250+0x1900] ;  /* 0x00190000fa10783b */ /* 0x000fe20000004200 */
[----:B------:R-:W-:Y:S04]  /*c650*/  FADD.FTZ R0, R181, R3 ;  /* 0x00000003b5007221 */ /* 0x000fe80000010000 */
[----:B------:R-:W-:Y:S04]  /*c660*/  FADD.FTZ R0, R176, R0 ;  /* 0x00000000b0007221 */ /* 0x000fe80000010000 */
[----:B------:R-:W-:Y:S02]  /*c670*/  FADD.FTZ R3, R177, R0 ;  /* 0x00000000b1037221 */ /* 0x000fe40000010000 */
[----:B---3--:R-:W-:Y:S01]  /*c680*/  FADD.FTZ R2, R167, R24 ;  /* 0x00000018a7027221 */ /* 0x008fe20000010000 */
[C---:B--2---:R-:W-:Y:S03]  /*c690*/  HMMA.16816.F32.BF16 R132, R4.reuse, R8, R132 ;  /* 0x000000080484723c */ /* 0x044fe60000041884 */
[----:B------:R-:W-:Y:S04]  /*c6a0*/  FADD.FTZ R2, R29, R2 ;  /* 0x000000021d027221 */ /* 0x000fe80000010000 */
[----:B------:R-:W-:Y:S01]  /*c6b0*/  FADD.FTZ R0, R166, R2 ;  /* 0x00000002a6007221 */ /* 0x000fe20000010000 */
[C---:B------:R-:W-:Y:S01]  /*c6c0*/  HMMA.16816.F32.BF16 R136, R4.reuse, R10, R136 ;  /* 0x0000000a0488723c */ /* 0x040fe20000041888 */
[----:B------:R-:W2:Y:S03]  /*c6d0*/  LDSM.16.MT88.4 R8, [R250+0x900] ;  /* 0x00090000fa08783b */ /* 0x000ea60000004200 */
[----:B------:R-:W-:Y:S02]  /*c6e0*/  FADD.FTZ R2, R179, R3 ;  /* 0x00000003b3027221 */ /* 0x000fe40000010000 */
[----:B------:R-:W-:Y:S02]  /*c6f0*/  FADD.FTZ R0, R33, R0 ;  /* 0x0000000021007221 */ /* 0x000fe40000010000 */
[----:B------:R-:W-:Y:S04]  /*c700*/  FADD.FTZ R2, R180, R2 ;  /* 0x00000002b4027221 */ /* 0x000fe80000010000 */
[----:B------:R-:W-:Y:S02]  /*c710*/  FADD.FTZ R3, R32, R0 ;  /* 0x0000000020037221 */ /* 0x000fe40000010000 */
[----:B------:R-:W-:Y:S02]  /*c720*/  FADD.FTZ R0, R30, R2 ;  /* 0x000000021e007221 */ /* 0x000fe40000010000 */
[----:B------:R-:W-:Y:S02]  /*c730*/  FADD.FTZ R3, R28, R3 ;  /* 0x000000031c037221 */ /* 0x000fe40000010000 */
[----:B------:R-:W-:Y:S02]  /*c740*/  FADD.FTZ R0, R31, R0 ;  /* 0x000000001f007221 */ /* 0x000fe40000010000 */
[----:B------:R-:W-:Y:S02]  /*c750*/  FADD.FTZ R3, R27, R3 ;  /* 0x000000031b037221 */ /* 0x000fe40000010000 */
[----:B------:R-:W-:Y:S02]  /*c760*/  FADD.FTZ R2, R34, R0 ;  /* 0x0000000022027221 */ /* 0x000fe40000010000 */
[----:B------:R-:W-:Y:S01]  /*c770*/  FADD.FTZ R0, R26, R3 ;  /* 0x000000031a007221 */ /* 0x000fe20000010000 */
[----:B------:R-:W-:Y:S01]  /*c780*/  MOV R3, R164 ;  /* 0x000000a400037202 */ /* 0x000fe20000000f00 */
[----:B------:R-:W-:Y:S02]  /*c790*/  FADD.FTZ R2, R35, R2 ;  /* 0x0000000223027221 */ /* 0x000fe40000010000 */
[----:B----4-:R-:W-:Y:S03]  /*c7a0*/  FADD.FTZ R0, R25, R0 ;  /* 0x0000000019007221 */ /* 0x010fe60000010000 */
[----:B------:R-:W-:Y:S06]  /*c7b0*/  STL [R1+0x64], R2 ;  /* 0x0000640201007387 */ /* 0x000fec0000100800 */
[----:B------:R3:W-:Y:S01]  /*c7c0*/  STL [R1+0x68], R0 ;  /* 0x0000680001007387 */ /* 0x0007e20000100800 */
[C---:B--2---:R-:W-:Y:S08]  /*c7d0*/  HMMA.16816.F32.BF16 R140, R4.reuse, R8, R140 ;  /* 0x00000008048c723c */ /* 0x044ff0000004188c */
[C---:B------:R-:W-:Y:S01]  /*c7e0*/  HMMA.16816.F32.BF16 R144, R4.reuse, R10, R144 ;  /* 0x0000000a0490723c */ /* 0x040fe20000041890 */
[----:B------:R-:W2:Y:S03]  /*c7f0*/  LDSM.16.MT88.4 R8, [R182+0x900] ;  /* 0x00090000b608783b */ /* 0x000ea60000004200 */
[----:B---3--:R-:W-:Y:S04]  /*c800*/  MOV R0, R165 ;  /* 0x000000a500007202 */ /* 0x008fe80000000f00 */
        /* <DEDUP_REMOVED lines=92> */
[----:B------:R-:W-:Y:S01]  /*cdd0*/  HMMA.16816.F32.BF16 R128, R4, R14, R128 ;  /* 0x0000000e0480723c */ /* 0x000fe20000041880 */
[----:B------:R-:W3:Y:S06]  /*cde0*/  LDSM.16.MT88.4 R12, [R182+0x1900] ;  /* 0x00190000b60c783b */ /* 0x000eec0000004200 */
        /* <DEDUP_REMOVED lines=41> */
[C---:B------:R-:W-:Y:S08]  /*d080*/  HMMA.16816.F32.BF16 R104, R4.reuse, R10, R104 ;  /* 0x0000000a0468723c */ /* 0x040ff00000041868 */
[C---:B---3--:R-:W-:Y:S08]  /*d090*/  HMMA.16816.F32.BF16 R108, R4.reuse, R12, R108 ;  /* 0x0000000c046c723c */ /* 0x048ff0000004186c */
[C---:B------:R-:W-:Y:S08]  /*d0a0*/  HMMA.16816.F32.BF16 R112, R4.reuse, R14, R112 ;  /* 0x0000000e0470723c */ /* 0x040ff00000041870 */
[C---:B-1----:R-:W-:Y:S08]  /*d0b0*/  HMMA.16816.F32.BF16 R116, R4.reuse, R16, R116 ;  /* 0x000000100474723c */ /* 0x042ff00000041874 */
[C---:B------:R-:W-:Y:S08]  /*d0c0*/  HMMA.16816.F32.BF16 R120, R4.reuse, R18, R120 ;  /* 0x000000120478723c */ /* 0x040ff00000041878 */
[C---:B----4-:R-:W-:Y:S08]  /*d0d0*/  HMMA.16816.F32.BF16 R124, R4.reuse, R20, R124 ;  /* 0x00000014047c723c */ /* 0x050ff0000004187c */
[----:B------:R-:W-:Y:S01]  /*d0e0*/  HMMA.16816.F32.BF16 R128, R4, R22, R128 ;  /* 0x000000160480723c */ /* 0x000fe20000041880 */
[----:B------:R-:W-:-:S07]  /*d0f0*/  @P0 BRA `(.L_x_2065) ;  /* 0xffffcc3000000947 */ /* 0x000fce000383ffff */
.L_x_2064:
        /* <DEDUP_REMOVED lines=157> */
.L_x_2061:
        /* <DEDUP_REMOVED lines=184> */
.L_x_2067:
        /* <DEDUP_REMOVED lines=150> */
.L_x_2069:
[----:B--234-:R-:W-:Y:S05]  /*efb0*/  BSYNC B0 ;  /* 0x0000000000007941 */ /* 0x01cfea0003800000 */
.L_x_2068:
        /* <DEDUP_REMOVED lines=30> */
.L_x_2071:
[----:B------:R-:W-:Y:S05]  /*f1a0*/  BSYNC B0 ;  /* 0x0000000000007941 */ /* 0x000fea0003800000 */
.L_x_2070:
        /* <DEDUP_REMOVED lines=30> */
.L_x_2073:
[----:B------:R-:W-:Y:S05]  /*f390*/  BSYNC B0 ;  /* 0x0000000000007941 */ /* 0x000fea0003800000 */
.L_x_2072:
        /* <DEDUP_REMOVED lines=31> */
.L_x_2066:
        /* <DEDUP_REMOVED lines=19> */
.L_x_2074:
        /* <DEDUP_REMOVED lines=42> */
.L_x_2076:
[----:B------:R-:W-:Y:S05]  /*f960*/  BSYNC B0 ;  /* 0x0000000000007941 */ /* 0x000fea0003800000 */
.L_x_2075:
        /* <DEDUP_REMOVED lines=73> */
.L_x_2078:
[----:B------:R-:W-:Y:S05]  /*fe00*/  BSYNC B0 ;  /* 0x0000000000007941 */ /* 0x000fea0003800000 */
.L_x_2077:
        /* <DEDUP_REMOVED lines=27> */
.L_x_2080:
[----:B------:R-:W-:Y:S05]  /*ffc0*/  BSYNC B0 ;  /* 0x0000000000007941 */ /* 0x000fea0003800000 */
.L_x_2079:
        /* <DEDUP_REMOVED lines=27> */
.L_x_2082:
[----:B------:R-:W-:Y:S05]  /*10180*/  BSYNC B0 ;  /* 0x0000000000007941 */ /* 0x000fea0003800000 */
.L_x_2081:
        /* <DEDUP_REMOVED lines=28> */
.L_x_2083:
        /* <DEDUP_REMOVED lines=11> */
.L_x_3090:


//--------------------- .text._ZN7cutlass13device_kernelIN5flash19enable_sm80_to_sm89INS1_16FlashAttnFwdSm80INS1_25CollectiveMainloopFwdSm80ILi8ELi1ELb0EN4cute5tupleIJNS5_1CILi128EEENS7_ILi32EEENS7_ILi256EEEEEELi256ENS_10bfloat16_tEfNS_4arch4Sm80ELb1ELb0ELb0ELb1ELb0ELb1ELb1ELb0EEENS1_21CollectiveEpilogueFwdINS6_IJS8_SA_S9_EEENS6_IJNS7_ILi1EEESI_SI_EEESC_SE_Li256ELb1ELb1ELb0ELb0EEENS1_19SingleTileSchedulerILb1ELb0ELb1ELi128EEEEEEEEEvNT_6ParamsE --------------------------
	.section	.text._ZN7cutlass13device_kernelIN5flash19enable_sm80_to_sm89INS1_16FlashAttnFwdSm80INS1_25CollectiveMainloopFwdSm80ILi8ELi1ELb0EN4cute5tupleIJNS5_1CILi128EEENS7_ILi32EEENS7_ILi256EEEEEELi256ENS_10bfloat16_tEfNS_4arch4Sm80ELb1ELb0ELb0ELb1ELb0ELb1ELb1ELb0EEENS1_21CollectiveEpilogueFwdINS6_IJS8_SA_S9_EEENS6_IJNS7_ILi1EEESI_SI_EEESC_SE_Li256ELb1ELb1ELb0ELb0EEENS1_19SingleTileSchedulerILb1ELb0ELb1ELi128EEEEEEEEEvNT_6ParamsE,"ax",@progbits
	.sectioninfo	@"SHI_REGISTERS=251"
	.align	128
.text._ZN7cutlass13device_kernelIN5flash19enable_sm80_to_sm89INS1_16FlashAttnFwdSm80INS1_25CollectiveMainloopFwdSm80ILi8ELi1ELb0EN4cute5tupleIJNS5_1CILi128EEENS7_ILi32EEENS7_ILi256EEEEEELi256ENS_10bfloat16_tEfNS_4arch4Sm80ELb1ELb0ELb0ELb1ELb0ELb1ELb1ELb0EEENS1_21CollectiveEpilogueFwdINS6_IJS8_SA_S9_EEENS6_IJNS7_ILi1EEESI_SI_EEESC_SE_Li256ELb1ELb1ELb0ELb0EEENS1_19SingleTileSchedulerILb1ELb0ELb1ELi128EEEEEEEEEvNT_6ParamsE:
        .type           _ZN7cutlass13device_kernelIN5flash19enable_sm80_to_sm89INS1_16FlashAttnFwdSm80INS1_25CollectiveMainloopFwdSm80ILi8ELi1ELb0EN4cute5tupleIJNS5_1CILi128EEENS7_ILi32EEENS7_ILi256EEEEEELi256ENS_10bfloat16_tEfNS_4arch4Sm80ELb1ELb0ELb0ELb1ELb0ELb1ELb1ELb0EEENS1_21CollectiveEpilogueFwdINS6_IJS8_SA_S9_EEENS6_IJNS7_ILi1EEESI_SI_EEESC_SE_Li256ELb1ELb1ELb0ELb0EEENS1_19SingleTileSchedulerILb1ELb0ELb1ELi128EEEEEEEEEvNT_6ParamsE,@function
        .size           _ZN7cutlass13device_kernelIN5flash19enable_sm80_to_sm89INS1_16FlashAttnFwdSm80INS1_25CollectiveMainloopFwdSm80ILi8ELi1ELb0EN4cute5tupleIJNS5_1CILi128EEENS7_ILi32EEENS7_ILi256EEEEEELi256ENS_10bfloat16_tEfNS_4arch4Sm80ELb1ELb0ELb0ELb1ELb0ELb1ELb1ELb0EEENS1_21CollectiveEpilogueFwdINS6_IJS8_SA_S9_EEENS6_IJNS7_ILi1EEESI_SI_EEESC_SE_Li256ELb1ELb1ELb0ELb0EEENS1_19SingleTileSchedulerILb1ELb0ELb1ELi128EEEEEEEEEvNT_6ParamsE,(.L_x_3091 - _ZN7cutlass13device_kernelIN5flash19enable_sm80_to_sm89INS1_16FlashAttnFwdSm80INS1_25CollectiveMainloopFwdSm80ILi8ELi1ELb0EN4cute5tupleIJNS5_1CILi128EEENS7_ILi32EEENS7_ILi256EEEEEELi256ENS_10bfloat16_tEfNS_4arch4Sm80ELb1ELb0ELb0ELb1ELb0ELb1ELb1ELb0EEENS1_21CollectiveEpilogueFwdINS6_IJS8_SA_S9_EEENS6_IJNS7_ILi1EEESI_SI_EEESC_SE_Li256ELb1ELb1ELb0ELb0EEENS1_19SingleTileSchedulerILb1ELb0ELb1ELi128EEEEEEEEEvNT_6ParamsE)
        .other          _ZN7cutlass13device_kernelIN5flash19enable_sm80_to_sm89INS1_16FlashAttnFwdSm80INS1_25CollectiveMainloopFwdSm80ILi8ELi1ELb0EN4cute5tupleIJNS5_1CILi128EEENS7_ILi32EEENS7_ILi256EEEEEELi256ENS_10bfloat16_tEfNS_4arch4Sm80ELb1ELb0ELb0ELb1ELb0ELb1ELb1ELb0EEENS1_21CollectiveEpilogueFwdINS6_IJS8_SA_S9_EEENS6_IJNS7_ILi1EEESI_SI_EEESC_SE_Li256ELb1ELb1ELb0ELb0EEENS1_19SingleTileSchedulerILb1ELb0ELb1ELi128EEEEEEEEEvNT_6ParamsE,@"STO_CUDA_ENTRY STV_DEFAULT"
_ZN7cutlass13device_kernelIN5flash19enable_sm80_to_sm89INS1_16FlashAttnFwdSm80INS1_25CollectiveMainloopFwdSm80ILi8ELi1ELb0EN4cute5tupleIJNS5_1CILi128EEENS7_ILi32EEENS7_ILi256EEEEEELi256ENS_10bfloat16_tEfNS_4arch4Sm80ELb1ELb0ELb0ELb1ELb0ELb1ELb1ELb0EEENS1_21CollectiveEpilogueFwdINS6_IJS8_SA_S9_EEENS6_IJNS7_ILi1EEESI_SI_EEESC_SE_Li256ELb1ELb1ELb0ELb0EEENS1_19SingleTileSchedulerILb1ELb0ELb1ELi128EEEEEEEEEvNT_6ParamsE:
        /* <DEDUP_REMOVED lines=16> */
.L_x_2085:
        /* <DEDUP_REMOVED lines=8> */
.L_x_2087:
[----:B------:R-:W-:-:S04]  /*0180*/  MOV R2, c[0x0][0x54c] ;  /* 0x0001530000027a02 */ /* 0x000fc80000000f00 */
.L_x_2086:
[----:B------:R-:W-:Y:S01]  /*0190*/  USHF.L.U32 UR4, UR4, 0x7, URZ ;  /* 0x0000000704047899 */ /* 0x000fe2000800063f */
[----:B-----5:R-:W-:-:S05]  /*01a0*/  IMAD R2, R2, c[0x0][0x548], RZ ;  /* 0x0001520002027a24 */ /* 0x020fca00078e02ff */
[----:B------:R-:W-:-:S04]  /*01b0*/  MOV R5, UR4 ;  /* 0x0000000400057c02 */ /* 0x000fc80008000f00 */
[----:B------:R-:W-:-:S04]  /*01c0*/  ISETP.GE.AND P0, PT, R5, R2, PT ;  /* 0x000000020500720c */ /* 0x000fc80003f06270 */
[----:B------:R-:W-:Y:S01]  /*01d0*/  SEL R216, R216, 0xffffffff, !P0 ;  /* 0xffffffffd8d87807 */ /* 0x000fe20004000000 */
[----:B------:R-:W-:Y:S05]  /*01e0*/  BRA `(.L_x_2088) ;  /* 0x0000013000007947 */ /* 0x000fea0003800000 */
.L_x_2084:
[----:B------:R-:W-:-:S04]  /*01f0*/  ISETP.NE.U32.AND P0, PT, RZ, c[0x0][0x568], PT ;  /* 0x00015a00ff007a0c */ /* 0x000fc80003f05070 */
[----:B------:R-:W-:-:S13]  /*0200*/  ISETP.NE.AND.EX P0, PT, RZ, c[0x0][0x56c], PT, P0 ;  /* 0x00015b00ff007a0c */ /* 0x000fda0003f05300 */
[----:B------:R-:W-:Y:S05]  /*0210*/  @!P0 BRA `(.L_x_2089) ;  /* 0x0000002000008947 */ /* 0x000fea0003800000 */
[----:B------:R1:W5:Y:S01]  /*0220*/  LDG.E R2, [R2.64] ;  /* 0x0000000802027981 */ /* 0x000362000c1e1900 */
[----:B------:R-:W-:Y:S05]  /*0230*/  BRA `(.L_x_2090) ;  /* 0x0000009000007947 */ /* 0x000fea0003800000 */
.L_x_2089:
        /* <DEDUP_REMOVED lines=8> */
.L_x_2091:
[----:B------:R-:W-:-:S04]  /*02c0*/  MOV R2, c[0x0][0x54c] ;  /* 0x0001530000027a02 */ /* 0x000fc80000000f00 */
.L_x_2090:
[----:B------:R-:W-:Y:S01]  /*02d0*/  USHF.L.U32 UR4, UR4, 0x7, URZ ;  /* 0x0000000704047899 */ /* 0x000fe2000800063f */
[----:B-----5:R-:W-:-:S05]  /*02e0*/  IMAD R2, R2, c[0x0][0x548], RZ ;  /* 0x0001520002027a24 */ /* 0x020fca00078e02ff */
[----:B------:R-:W-:-:S04]  /*02f0*/  MOV R5, UR4 ;  /* 0x0000000400057c02 */ /* 0x000fc80008000f00 */
[----:B------:R-:W-:-:S04]  /*0300*/  ISETP.GE.AND P0, PT, R5, R2, PT ;  /* 0x000000020500720c */ /* 0x000fc80003f06270 */
[----:B------:R-:W-:-:S04]  /*0310*/  SEL R216, R216, 0xffffffff, !P0 ;  /* 0xffffffffd8d87807 */ /* 0x000fc80004000000 */
.L_x_2088:
        /* <DEDUP_REMOVED lines=35> */
.L_x_2092:
[----:B-1----:R-:W-:-:S04]  /*0550*/  ISETP.NE.U32.AND P0, PT, RZ, c[0x0][0x368], PT ;  /* 0x0000da00ff007a0c */ /* 0x002fc80003f05070 */
[----:B------:R-:W-:-:S13]  /*0560*/  ISETP.NE.AND.EX P0, PT, RZ, c[0x0][0x36c], PT, P0 ;  /* 0x0000db00ff007a0c */ /* 0x000fda0003f05300 */
[----:B------:R-:W-:Y:S05]  /*0570*/  @!P0 BRA `(.L_x_2093) ;  /* 0x0000003000008947 */ /* 0x000fea0003800000 */
[----:B------:R-:W-:-:S05]  /*0580*/  IMAD.WIDE R2, R216, R0, c[0x0][0x368] ;  /* 0x0000da00d8027625 */ /* 0x000fca00078e0200 */
[----:B------:R1:W5:Y:S01]  /*0590*/  LDG.E R4, [R2.64] ;  /* 0x0000000802047981 */ /* 0x000362000c1e1900 */
[----:B------:R-:W-:Y:S05]  /*05a0*/  BRA `(.L_x_2094) ;  /* 0x0000004000007947 */ /* 0x000fea0003800000 */
.L_x_2093:
[----:B------:R-:W-:Y:S05]  /*05b0*/  @!P5 BRA `(.L_x_2094) ;  /* 0x000000300000d947 */ /* 0x000fea0003800000 */
[----:B------:R1:W2:Y:S04]  /*05c0*/  LDG.E R4, [R8.64] ;  /* 0x0000000808047981 */ /* 0x0002a8000c1e1900 */
[----:B-1----:R-:W2:Y:S02]  /*05d0*/  LDG.E R8, [R8.64+0x4] ;  /* 0x0000040808087981 */ /* 0x002ea4000c1e1900 */
[----:B--2---:R-:W-:Y:S02]  /*05e0*/  IADD3 R4, -R4, R8, RZ ;  /* 0x0000000804047210 */ /* 0x004fe40007ffe1ff */
.L_x_2094:
        /* <DEDUP_REMOVED lines=156> */
.L_x_2097:
[----:B------:R-:W-:Y:S05]  /*0fb0*/  BSYNC B0 ;  /* 0x0000000000007941 */ /* 0x000fea0003800000 */
.L_x_2096:
        /* <DEDUP_REMOVED lines=136> */
.L_x_2116:
        /* <DEDUP_REMOVED lines=63> */
.L_x_2102:
[----:B------:R-:W-:Y:S05]  /*1c30*/  BSYNC B0 ;  /* 0x0000000000007941 */ /* 0x000fea0003800000 */
.L_x_2101:
        /* <DEDUP_REMOVED lines=77> */
.L_x_2105:
[----:B------:R-:W-:Y:S05]  /*2110*/  BSYNC B0 ;  /* 0x0000000000007941 */ /* 0x000fea0003800000 */
.L_x_2104:
        /* <DEDUP_REMOVED lines=56> */
.L_x_2107:
[----:B------:R-:W-:Y:S05]  /*24a0*/  BSYNC B0 ;  /* 0x0000000000007941 */ /* 0x000fea0003800000 */
.L_x_2106:
        /* <DEDUP_REMOVED lines=56> */
.L_x_2109:
[----:B------:R-:W-:Y:S05]  /*2830*/  BSYNC B0 ;  /* 0x0000000000007941 */ /* 0x000fea0003800000 */
.L_x_2108:
        /* <DEDUP_REMOVED lines=56> */
.L_x_2100:
        /* <DEDUP_REMOVED lines=29> */
.L_x_2111:
[----:B------:R-:W-:Y:S05]  /*2d90*/  BSYNC B0 ;  /* 0x0000000000007941 */ /* 0x000fea0003800000 */
.L_x_2110:
        /* <DEDUP_REMOVED lines=136> */
.L_x_2113:
[----:B------:R-:W-:Y:S05]  /*3620*/  BSYNC B0 ;  /* 0x0000000000007941 */ /* 0x000fea0003800000 */
.L_x_2112:
        /* <DEDUP_REMOVED lines=115> */
.L_x_2099:
        /* <DEDUP_REMOVED lines=17> */
.L_x_2103:
[----:B------:R-:W-:Y:S05]  /*3e70*/  BSYNC B1 ;  /* 0x0000000000017941 */ /* 0x000fea0003800000 */
.L_x_2098:
        /* <DEDUP_REMOVED lines=54> */
.L_x_2115:
[----:B-1----:R-:W-:Y:S05]  /*41e0*/  BSYNC B0 ;  /* 0x0000000000007941 */ /* 0x002fea0003800000 */
.L_x_2114:
        /* <DEDUP_REMOVED lines=25> */
.L_x_2095:
        /* <DEDUP_REMOVED lines=282> */
.L_x_2119:
[----:B------:R-:W-:Y:S05]  /*5520*/  BSYNC B0 ;  /* 0x0000000000007941 */ /* 0x000fea0003800000 */
.L_x_2118:
        /* <DEDUP_REMOVED lines=36> */
.L_x_2121:
[----:B------:R-:W-:Y:S05]  /*5770*/  BSYNC B0 ;  /* 0x0000000000007941 */ /* 0x000fea0003800000 */
.L_x_2120:
        /* <DEDUP_REMOVED lines=32> */
.L_x_2123:
[----:B---34-:R-:W-:Y:S05]  /*5980*/  BSYNC B0 ;  /* 0x0000000000007941 */ /* 0x018fea0003800000 */
.L_x_2122:
        /* <DEDUP_REMOVED lines=34> */
.L_x_2124:
        /* <DEDUP_REMOVED lines=89> */
.L_x_2128:
[----:B------:R-:W-:Y:S05]  /*6140*/  BSYNC B0 ;  /* 0x0000000000007941 */ /* 0x000fea0003800000 */
.L_x_2127:
        /* <DEDUP_REMOVED lines=80> */
.L_x_2130:
[----:B--23--:R-:W-:Y:S05]  /*6650*/  BSYNC B0 ;  /* 0x0000000000007941 */ /* 0x00cfea0003800000 */
.L_x_2129:
        /* <DEDUP_REMOVED lines=80> */
.L_x_2132:
[----:B--23--:R-:W-:Y:S05]  /*6b60*/  BSYNC B0 ;  /* 0x0000000000007941 */ /* 0x00cfea0003800000 */
.L_x_2131:
        /* <DEDUP_REMOVED lines=78> */
.L_x_2134:
[----:B---3--:R-:W-:Y:S05]  /*7050*/  BSYNC B0 ;  /* 0x0000000000007941 */ /* 0x008fea0003800000 */
.L_x_2133:
        /* <DEDUP_REMOVED lines=83> */
.L_x_2138:
[----:B------:R-:W-:Y:S05]  /*7590*/  BSYNC B0 ;  /* 0x0000000000007941 */ /* 0x000fea0003800000 */
.L_x_2137:
        /* <DEDUP_REMOVED lines=50> */
.L_x_2140:
[----:B------:R-:W-:Y:S05]  /*78c0*/  BSYNC B0 ;  /* 0x0000000000007941 */ /* 0x000fea0003800000 */
.L_x_2139:
        /* <DEDUP_REMOVED lines=50> */
.L_x_2142:
[----:B------:R-:W-:Y:S05]  /*7bf0*/  BSYNC B0 ;  /* 0x0000000000007941 */ /* 0x000fea0003800000 */
.L_x_2141:
        /* <DEDUP_REMOVED lines=49> */
.L_x_2136:
[----:B------:R-:W-:Y:S05]  /*7f10*/  BSYNC B1 ;  /* 0x0000000000017941 */ /* 0x000fea0003800000 */
.L_x_2135:
        /* <DEDUP_REMOVED lines=53> */
.L_x_2146:
[----:B------:R-:W-:Y:S05]  /*8270*/  BSYNC B0 ;  /* 0x0000000000007941 */ /* 0x000fea0003800000 */
.L_x_2145:
        /* <DEDUP_REMOVED lines=50> */
.L_x_2148:
[----:B------:R-:W-:Y:S05]  /*85a0*/  BSYNC B0 ;  /* 0x0000000000007941 */ /* 0x000fea0003800000 */
.L_x_2147:
        /* <DEDUP_REMOVED lines=50> */
.L_x_2150:
[----:B------:R-:W-:Y:S05]  /*88d0*/  BSYNC B0 ;  /* 0x0000000000007941 */ /* 0x000fea0003800000 */
.L_x_2149:
        /* <DEDUP_REMOVED lines=49> */
.L_x_2144:
[----:B------:R-:W-:Y:S05]  /*8bf0*/  BSYNC B1 ;  /* 0x0000000000017941 */ /* 0x000fea0003800000 */
.L_x_2143:
        /* <DEDUP_REMOVED lines=53> */
.L_x_2154:
[----:B------:R-:W-:Y:S05]  /*8f50*/  BSYNC B0 ;  /* 0x0000000000007941 */ /* 0x000fea0003800000 */
.L_x_2153:
        /* <DEDUP_REMOVED lines=50> */
.L_x_2156:
[----:B------:R-:W-:Y:S05]  /*9280*/  BSYNC B0 ;  /* 0x0000000000007941 */ /* 0x000fea0003800000 */
.L_x_2155:
        /* <DEDUP_REMOVED lines=50> */
.L_x_2158:
[----:B------:R-:W-:Y:S05]  /*95b0*/  BSYNC B0 ;  /* 0x0000000000007941 */ /* 0x000fea0003800000 */
.L_x_2157:
        /* <DEDUP_REMOVED lines=49> */
.L_x_2152:
[----:B------:R-:W-:Y:S05]  /*98d0*/  BSYNC B1 ;  /* 0x0000000000017941 */ /* 0x000fea0003800000 */
.L_x_2151:
        /* <DEDUP_REMOVED lines=52> */
.L_x_2161:
[----:B------:R-:W-:Y:S05]  /*9c20*/  BSYNC B0 ;  /* 0x0000000000007941 */ /* 0x000fea0003800000 */
.L_x_2160:
        /* <DEDUP_REMOVED lines=50> */
.L_x_2163:
[----:B------:R-:W-:Y:S05]  /*9f50*/  BSYNC B0 ;  /* 0x0000000000007941 */ /* 0x000fea0003800000 */
.L_x_2162:
        /* <DEDUP_REMOVED lines=50> */
.L_x_2165:
[----:B------:R-:W-:Y:S05]  /*a280*/  BSYNC B0 ;  /* 0x0000000000007941 */ /* 0x000fea0003800000 */
.L_x_2164:
        /* <DEDUP_REMOVED lines=50> */
.L_x_2126:
        /* <DEDUP_REMOVED lines=58> */
.L_x_2167:
[----:B------:R-:W-:Y:S05]  /*a950*/  BSYNC B0 ;  /* 0x0000000000007941 */ /* 0x000fea0003800000 */
.L_x_2166:
        /* <DEDUP_REMOVED lines=63> */
.L_x_2169:
[----:B------:R-:W-:Y:S05]  /*ad50*/  BSYNC B0 ;  /* 0x0000000000007941 */ /* 0x000fea0003800000 */
.L_x_2168:
        /* <DEDUP_REMOVED lines=65> */
.L_x_2171:
[----:B---34-:R-:W-:Y:S05]  /*b170*/  BSYNC B0 ;  /* 0x0000000000007941 */ /* 0x018fea0003800000 */
.L_x_2170:
        /* <DEDUP_REMOVED lines=63> */
.L_x_2173:
[----:B----4-:R-:W-:Y:S05]  /*b570*/  BSYNC B0 ;  /* 0x0000000000007941 */ /* 0x010fea0003800000 */
.L_x_2172:
        /* <DEDUP_REMOVED lines=139> */
.L_x_2177:
[----:B------:R-:W-:Y:S05]  /*be30*/  BSYNC B0 ;  /* 0x0000000000007941 */ /* 0x000fea0003800000 */
.L_x_2176:
        /* <DEDUP_REMOVED lines=115> */
.L_x_2175:
[----:B------:R-:W-:Y:S05]  /*c570*/  BSYNC B1 ;  /* 0x0000000000017941 */ /* 0x000fea0003800000 */
.L_x_2174:
        /* <DEDUP_REMOVED lines=120> */
.L_x_2181:
[----:B------:R-:W-:Y:S05]  /*cd00*/  BSYNC B0 ;  /* 0x0000000000007941 */ /* 0x000fea0003800000 */
.L_x_2180:
        /* <DEDUP_REMOVED lines=122> */
.L_x_2179:
[----:B------:R-:W-:Y:S05]  /*d4b0*/  BSYNC B1 ;  /* 0x0000000000017941 */ /* 0x000fea0003800000 */
.L_x_2178:
        /* <DEDUP_REMOVED lines=120> */
.L_x_2185:
[----:B------:R-:W-:Y:S05]  /*dc40*/  BSYNC B0 ;  /* 0x0000000000007941 */ /* 0x000fea0003800000 */
.L_x_2184:
        /* <DEDUP_REMOVED lines=122> */
.L_x_2183:
[----:B------:R-:W-:Y:S05]  /*e3f0*/  BSYNC B1 ;  /* 0x0000000000017941 */ /* 0x000fea0003800000 */
.L_x_2182:
        /* <DEDUP_REMOVED lines=119> */
.L_x_2187:
[----:B------:R-:W-:Y:S05]  /*eb70*/  BSYNC B0 ;  /* 0x0000000000007941 */ /* 0x000fea0003800000 */
.L_x_2186:
        /* <DEDUP_REMOVED lines=122> */
.L_x_2159:
[----:B------:R-:W-:Y:S05]  /*f320*/  BSYNC B2 ;  /* 0x0000000000027941 */ /* 0x000fea0003800000 */
.L_x_2125:
[----:B-1----:R-:W-:Y:S01]  /*f330*/  IMAD.SHL.U32 R8, R0, 0x40, RZ ;  /* 0x0000004000087824 */ /* 0x002fe200078e00ff */
[----:B------:R-:W-:-:S04]  /*f340*/  DEPBAR.LE SB0, 0x0 ;  /* 0x000080000000791a */ /* 0x000fc80000000000 */
[----:B------:R-:W-:Y:S01]  /*f350*/  IMAD.SHL.U32 R213, R48, 0x8, RZ ;  /* 0x0000000830d57824 */ /* 0x000fe200078e00ff */
[----:B------:R-:W-:Y:S01]  /*f360*/  LOP3.LUT R8, R8, 0x1c0, RZ, 0xc0, !PT ;  /* 0x000001c008087812 */ /* 0x000fe200078ec0ff */
[----:B--2---:R-:W-:Y:S01]  /*f370*/  IMAD R13, R58, c[0x0][0x208], RZ ;  /* 0x000082003a0d7a24 */ /* 0x004fe200078e02ff */
[----:B------:R-:W-:Y:S01]  /*f380*/  SEL R14, RZ, 0x2, P6 ;  /* 0x00000002ff0e7807 */ /* 0x000fe20003000000 */
[----:B------:R-:W-:Y:S01]  /*f390*/  IMAD R214, R56, 0x400, R4 ;  /* 0x0000040038d67824 */ /* 0x000fe200078e0204 */
[----:B------:R-:W-:Y:S01]  /*f3a0*/  LOP3.LUT R213, R8, 0x8, R213, 0xf8, !PT ;  /* 0x0000000808d57812 */ /* 0x000fe200078ef8d5 */
[C---:B------:R-:W-:Y:S01]  /*f3b0*/  IMAD.WIDE.U32 R16, R53.reuse, c[0x0][0x208], RZ ;  /* 0x0000820035107a25 */ /* 0x040fe200078e00ff */
[----:B------:R-:W-:Y:S02]  /*f3c0*/  SHF.R.U32.HI R8, RZ, 0x3, R8 ;  /* 0x00000003ff087819 */ /* 0x000fe40000011608 */
[----:B------:R-:W-:Y:S01]  /*f3d0*/  SEL R12, RZ, 0x4, P5 ;  /* 0x00000004ff0c7807 */ /* 0x000fe20002800000 */
[----:B------:R-:W-:Y:S01]  /*f3e0*/  IMAD R13, R53, c[0x0][0x20c], R13 ;  /* 0x00008300350d7a24 */ /* 0x000fe200078e020d */
[----:B------:R-:W-:Y:S01]  /*f3f0*/  LOP3.LUT R213, R213, R8, RZ, 0x3c, !PT ;  /* 0x00000008d5d57212 */ /* 0x000fe200078e3cff */
[----:B------:R-:W-:Y:S01]  /*f400*/  IMAD.SHL.U32 R214, R214, 0x2, RZ ;  /* 0x00000002d6d67824 */ /* 0x000fe200078e00ff */
[----:B------:R-:W-:Y:S01]  /*f410*/  BAR.SYNC.DEFER_BLOCKING 0x0 ;  /* 0x0000000000007b1d */ /* 0x000fe20000010000 */
[----:B------:R-:W-:Y:S01]  /*f420*/  IADD3 R50, R12, R14, R50 ;  /* 0x0000000e0c327210 */ /* 0x000fe20007ffe032 */
[----:B------:R-:W-:Y:S01]  /*f430*/  IMAD.IADD R13, R17, 0x1, R13 ;  /* 0x00000001110d7824 */ /* 0x000fe200078e020d */
[----:B------:R-:W-:Y:S01]  /*f440*/  LEA R14, P0, R16, R228, 0x5 ;  /* 0x000000e4100e7211 */ /* 0x000fe200078028ff */
[----:B------:R-:W-:Y:S01]  /*f450*/  IMAD R213, R51, 0x200, R213 ;  /* 0x0000020033d57824 */ /* 0x000fe200078e02d5 */
[----:B------:R-:W-:Y:S01]  /*f460*/  LOP3.LUT P1, RZ, R0, 0x2, RZ, 0xc0, !PT ;  /* 0x0000000200ff7812 */ /* 0x000fe2000782c0ff */
[----:B-----5:R-:W-:Y:S01]  /*f470*/  IMAD R55, R53, -0x20, R220 ;  /* 0xffffffe035377824 */ /* 0x020fe200078e02dc */
[----:B------:R-:W-:Y:S01]  /*f480*/  LEA.HI.X R13, R16, R221, R13, 0x5, P0 ;  /* 0x000000dd100d7211 */ /* 0x000fe200000f2c0d */
[----:B------:R-:W-:Y:S01]  /*f490*/  IMAD.SHL.U32 R213, R213, 0x2, RZ ;  /* 0x00000002d5d57824 */ /* 0x000fe200078e00ff */
[----:B------:R-:W-:Y:S01]  /*f4a0*/  SEL R12, RZ, 0x8, P4 ;  /* 0x00000008ff0c7807 */ /* 0x000fe20002000000 */
[----:B------:R-:W-:Y:S01]  /*f4b0*/  IMAD R210, R3, 0x2, R214 ;  /* 0x0000000203d27824 */ /* 0x000fe200078e02d6 */
[----:B------:R-:W-:Y:S01]  /*f4c0*/  LEA R20, P0, R14, c[0x0][0x1f8], 0x1 ;  /* 0x00007e000e147a11 */ /* 0x000fe200078008ff */
[----:B------:R-:W-:Y:S01]  /*f4d0*/  IMAD.SHL.U32 R217, R49, 0x2, RZ ;  /* 0x0000000231d97824 */ /* 0x000fe200078e00ff */
[C---:B------:R-:W-:Y:S01]  /*f4e0*/  IADD3 R15, R213.reuse, 0xc080, RZ ;  /* 0x0000c080d50f7810 */ /* 0x040fe20007ffe0ff */
[----:B------:R-:W-:Y:S01]  /*f4f0*/  IMAD.IADD R12, R12, 0x1, R50 ;  /* 0x000000010c0c7824 */ /* 0x000fe200078e0232 */
[----:B------:R-:W-:Y:S01]  /*f500*/  LEA.HI.X R21, R14, c[0x0][0x1fc], R13, 0x1, P0 ;  /* 0x00007f000e157a11 */ /* 0x000fe200000f0c0d */
[C---:B------:R-:W-:Y:S01]  /*f510*/  IMAD R209, R2.reuse, 0x2, R214 ;  /* 0x0000000202d17824 */ /* 0x040fe200078e02d6 */
[----:B------:R-:W-:Y:S01]  /*f520*/  IADD3 R212, R213, 0xc0a0, RZ ;  /* 0x0000c0a0d5d47810 */ /* 0x000fe20007ffe0ff */
[----:B------:R-:W-:Y:S01]  /*f530*/  IMAD R207, R2, 0x2, R210 ;  /* 0x0000000202cf7824 */ /* 0x000fe200078e02d2 */
[----:B------:R-:W-:Y:S01]  /*f540*/  LOP3.LUT P0, RZ, R12, 0x2, RZ, 0xc0, !PT ;  /* 0x000000020cff7812 */ /* 0x000fe2000780c0ff */
[----:B------:R-:W-:Y:S01]  /*f550*/  IMAD.SHL.U32 R211, R4, 0x2, RZ ;  /* 0x0000000204d37824 */ /* 0x000fe200078e00ff */
[----:B------:R-:W-:-:S02]  /*f560*/  @P1 IADD3 R212, R15, -0x20, RZ ;  /* 0xffffffe00fd41810 */ /* 0x000fc40007ffe0ff */
[CC--:B------:R-:W-:Y:S01]  /*f570*/  ISETP.LE.OR P2, PT, R55.reuse, R48.reuse, P3 ;  /* 0x000000303700720c */ /* 0x0c0fe20001f43670 */
[----:B------:R-:W-:Y:S01]  /*f580*/  LDSM.16.M88.4 R28, [R214+0x10080] ;  /* 0x01008000d61c783b */ /* 0x000fe20000000200 */
[----:B------:R-:W-:Y:S01]  /*f590*/  ISETP.LE.OR P1, PT, R55, R48, !P0 ;  /* 0x000000303700720c */ /* 0x000fe20004723670 */
[--C-:B------:R-:W-:Y:S01]  /*f5a0*/  IMAD R206, R3, 0x2, R211.reuse ;  /* 0x0000000203ce7824 */ /* 0x100fe200078e02d3 */
[----:B------:R-:W-:Y:S01]  /*f5b0*/  LOP3.LUT P0, RZ, R0, 0x4, RZ, 0xc0, !PT ;  /* 0x0000000400ff7812 */ /* 0x000fe2000780c0ff */
[----:B------:R-:W1:Y:S01]  /*f5c0*/  LDSM.16.M88.4 R8, [R213+0xc080] ;  /* 0x00c08000d508783b */ /* 0x000e620000000200 */
[----:B------:R-:W-:Y:S01]  /*f5d0*/  IMAD.MOV.U32 R0, RZ, RZ, 0x40 ;  /* 0x00000040ff007424 */ /* 0x000fe200078e00ff */
[----:B------:R-:W-:Y:S01]  /*f5e0*/  LEA.HI R52, R52, R54, RZ, 0x2 ;  /* 0x0000003634347211 */ /* 0x000fe200078f10ff */
[----:B------:R-:W-:Y:S01]  /*f5f0*/  IMAD R204, R2, 0x2, R206 ;  /* 0x0000000202cc7824 */ /* 0x000fe200078e02ce */
[----:B------:R-:W2:Y:S01]  /*f600*/  LDSM.16.M88.4 R16, [R213+0xc880] ;  /* 0x00c88000d510783b */ /* 0x000ea20000000200 */
[----:B------:R-:W-:Y:S01]  /*f610*/  IADD3 R230, R6, -0x2, RZ ;  /* 0xfffffffe06e67810 */ /* 0x000fe20007ffe0ff */
[----:B------:R-:W-:Y:S01]  /*f620*/  IMAD R205, R2, 0x2, R211 ;  /* 0x0000000202cd7824 */ /* 0x000fe200078e02d3 */
[----:B------:R-:W-:Y:S01]  /*f630*/  SEL R0, R0, 0xffffffc0, !P0 ;  /* 0xffffffc000007807 */ /* 0x000fe20004000000 */
[----:B------:R-:W-:Y:S01]  /*f640*/  LDSM.16.M88.4 R40, [R210+0x10080] ;  /* 0x01008000d228783b */ /* 0x000fe20000000200 */
[----:B------:R-:W-:-:S02]  /*f650*/  LOP3.LUT P0, RZ, R12, 0x8, RZ, 0xc0, !PT ;  /* 0x000000080cff7812 */ /* 0x000fc4000780c0ff */
[----:B------:R-:W-:Y:S01]  /*f660*/  LOP3.LUT R52, R52, 0xfffffffc, RZ, 0xc0, !PT ;  /* 0xfffffffc34347812 */ /* 0x000fe200078ec0ff */
[----:B------:R-:W3:Y:S01]  /*f670*/  LDSM.16.M88.4 R44, [R212] ;  /* 0x00000000d42c783b */ /* 0x000ee20000000200 */
[----:B------:R-:W-:Y:S01]  /*f680*/  ISETP.LE.OR P0, PT, R55, R48, !P0 ;  /* 0x000000303700720c */ /* 0x000fe20004703670 */
[----:B------:R-:W-:Y:S01]  /*f690*/  IMAD.IADD R208, R213, 0x1, R0 ;  /* 0x00000001d5d07824 */ /* 0x000fe200078e0200 */
[----:B------:R-:W-:Y:S01]  /*f6a0*/  IADD3 R203, R212, 0x800, RZ ;  /* 0x00000800d4cb7810 */ /* 0x000fe20007ffe0ff */
[----:B------:R-:W4:Y:S01]  /*f6b0*/  LDSM.16.M88.4 R36, [R212+0x800] ;  /* 0x00080000d424783b */ /* 0x000f220000000200 */
[----:B------:R-:W-:Y:S01]  /*f6c0*/  IMAD.IADD R202, R0, 0x1, R212 ;  /* 0x0000000100ca7824 */ /* 0x000fe200078e02d4 */
[----:B------:R-:W-:Y:S02]  /*f6d0*/  LOP3.LUT R0, R57, 0xffffffe0, RZ, 0xc0, !PT ;  /* 0xffffffe039007812 */ /* 0x000fe400078ec0ff */
[----:B------:R-:W-:Y:S01]  /*f6e0*/  @!PT LDS RZ, [RZ] ;  /* 0x00000000fffff984 */ /* 0x000fe20000000800 */
[----:B------:R-:W-:Y:S01]  /*f6f0*/  @!PT LDS RZ, [RZ] ;  /* 0x00000000fffff984 */ /* 0x000fe20000000800 */
[----:B------:R-:W-:Y:S01]  /*f700*/  @!PT LDS RZ, [RZ] ;  /* 0x00000000fffff984 */ /* 0x000fe20000000800 */
[----:B------:R2:W-:Y:S01]  /*f710*/  LDGSTS.E.BYPASS.LTC128B.128 [R217+0x8080], [R20.64], !P2 ;  /* 0x0808000014d97fae */ /* 0x0005e2000d101d48 */
[----:B------:R-:W-:-:S02]  /*f720*/  ISETP.NE.AND P2, PT, R226, 0x1, PT ;  /* 0x00000001e200780c */ /* 0x000fc40003f45270 */
[----:B------:R-:W-:Y:S01]  /*f730*/  IMAD.IADD R0, R54, 0x1, -R0 ;  /* 0x0000000136007824 */ /* 0x000fe200078e0a00 */
[----:B------:R3:W-:Y:S01]  /*f740*/  LDGSTS.E.BYPASS.LTC128B.128 [R217+0x9080], [R20.64+0x80], !P1 ;  /* 0x0908008014d97fae */ /* 0x0007e2000c901d48 */
[----:B------:R-:W-:Y:S01]  /*f750*/  LOP3.LUT P1, RZ, R12, 0x4, RZ, 0xc0, !PT ;  /* 0x000000040cff7812 */ /* 0x000fe2000782c0ff */
[----:B------:R-:W-:-:S03]  /*f760*/  IMAD.IADD R54, R54, 0x1, -R52 ;  /* 0x0000000136367824 */ /* 0x000fc600078e0a34 */
[----:B------:R-:W-:Y:S01]  /*f770*/  ISETP.LE.OR P1, PT, R55, R48, !P1 ;  /* 0x000000303700720c */ /* 0x000fe20004f23670 */
[C---:B-1----:R-:W-:Y:S11]  /*f780*/  HMMA.16816.F32.BF16 R12, R28.reuse, R8, RZ ;  /* 0x000000081c0c723c */ /* 0x042ff600000418ff */
[----:B------:R-:W-:Y:S01]  /*f790*/  @!UPT UIADD3 URZ, URZ, URZ, URZ ;  /* 0x0000003f3f3ff290 */ /* 0x000fe2000fffe03f */
[----:B------:R1:W-:Y:S04]  /*f7a0*/  LDGSTS.E.BYPASS.LTC128B.128 [R217+0xa080], [R20.64+0x100], !P1 ;  /* 0x0a08010014d97fae */ /* 0x0003e8000c901d48 */
[----:B------:R1:W-:Y:S01]  /*f7b0*/  LDGSTS.E.BYPASS.LTC128B.128 [R217+0xb080], [R20.64+0x180], !P0 ;  /* 0x0b08018014d97fae */ /* 0x0003e2000c101d48 */
[C---:B--2---:R-:W-:Y:S03]  /*f7c0*/  HMMA.16816.F32.BF16 R32, R28.reuse, R16, RZ ;  /* 0x000000101c20723c */ /* 0x044fe600000418ff */
[----:B------:R-:W-:Y:S04]  /*f7d0*/  LDSM.16.M88.4 R24, [R209+0x10080] ;  /* 0x01008000d118783b */ /* 0x000fe80000000200 */
[----:B------:R-:W-:Y:S01]  /*f7e0*/  LDSM.16.M88.4 R48, [R207+0x10080] ;  /* 0x01008000cf30783b */ /* 0x000fe20000000200 */
[C---:B------:R-:W-:Y:S03]  /*f7f0*/  HMMA.16816.F32.BF16 R8, R28.reuse, R10, RZ ;  /* 0x0000000a1c08723c */ /* 0x040fe600000418ff */
[----:B------:R-:W0:Y:S05]  /*f800*/  LDGDEPBAR ;  /* 0x00000000000079af */ /* 0x000e2a0000000000 */
[----:B------:R-:W-:Y:S01]  /*f810*/  HMMA.16816.F32.BF16 R28, R28, R18, RZ ;  /* 0x000000121c1c723c */ /* 0x000fe200000418ff */
[----:B------:R-:W2:Y:S07]  /*f820*/  LDSM.16.M88.4 R16, [R208+0xc880] ;  /* 0x00c88000d010783b */ /* 0x000eae0000000200 */
[C---:B---3--:R-:W-:Y:S01]  /*f830*/  HMMA.16816.F32.BF16 R12, R40.reuse, R44, R12 ;  /* 0x0000002c280c723c */ /* 0x048fe2000004180c */
[----:B-1----:R-:W1:Y:S07]  /*f840*/  LDSM.16.M88.4 R20, [R208+0xc080] ;  /* 0x00c08000d014783b */ /* 0x002e6e0000000200 */
[C---:B----4-:R-:W-:Y:S08]  /*f850*/  HMMA.16816.F32.BF16 R32, R40.reuse, R36, R32 ;  /* 0x000000242820723c */ /* 0x050ff00000041820 */
[C---:B------:R-:W-:Y:S01]  /*f860*/  HMMA.16816.F32.BF16 R8, R40.reuse, R46, R8 ;  /* 0x0000002e2808723c */ /* 0x040fe20000041808 */
[----:B------:R-:W3:Y:S07]  /*f870*/  LDSM.16.M88.4 R44, [R202] ;  /* 0x00000000ca2c783b */ /* 0x000eee0000000200 */
[----:B------:R-:W-:Y:S01]  /*f880*/  HMMA.16816.F32.BF16 R36, R40, R38, R28 ;  /* 0x000000262824723c */ /* 0x000fe2000004181c */
[----:B------:R-:W4:Y:S07]  /*f890*/  LDSM.16.M88.4 R28, [R202+0x800] ;  /* 0x00080000ca1c783b */ /* 0x000f2e0000000200 */
[C---:B--2---:R-:W-:Y:S08]  /*f8a0*/  HMMA.16816.F32.BF16 R32, R24.reuse, R16, R32 ;  /* 0x000000101820723c */ /* 0x044ff00000041820 */
[C---:B-1----:R-:W-:Y:S08]  /*f8b0*/  HMMA.16816.F32.BF16 R12, R24.reuse, R20, R12 ;  /* 0x00000014180c723c */ /* 0x042ff0000004180c */
[C---:B------:R-:W-:Y:S01]  /*f8c0*/  HMMA.16816.F32.BF16 R40, R24.reuse, R22, R8 ;  /* 0x000000161828723c */ /* 0x040fe20000041808 */
[----:B------:R-:W-:Y:S04]  /*f8d0*/  LDSM.16.M88.4 R20, [R214+0x14080] ;  /* 0x01408000d614783b */ /* 0x000fe80000000200 */
[----:B------:R-:W1:Y:S03]  /*f8e0*/  LDSM.16.M88.4 R8, [R213+0xd080] ;  /* 0x00d08000d508783b */ /* 0x000e660000000200 */
[----:B------:R-:W-:Y:S01]  /*f8f0*/  HMMA.16816.F32.BF16 R36, R24, R18, R36 ;  /* 0x000000121824723c */ /* 0x000fe20000041824 */
[----:B------:R-:W2:Y:S04]  /*f900*/  LDSM.16.M88.4 R16, [R213+0xd880] ;  /* 0x00d88000d510783b */ /* 0x000ea80000000200 */
[----:B------:R-:W-:Y:S03]  /*f910*/  LDSM.16.M88.4 R24, [R212+0x1000] ;  /* 0x00100000d418783b */ /* 0x000fe60000000200 */
[C---:B---3--:R-:W-:Y:S08]  /*f920*/  HMMA.16816.F32.BF16 R12, R48.reuse, R44, R12 ;  /* 0x0000002c300c723c */ /* 0x048ff0000004180c */
[C---:B----4-:R-:W-:Y:S08]  /*f930*/  HMMA.16816.F32.BF16 R32, R48.reuse, R28, R32 ;  /* 0x0000001c3020723c */ /* 0x050ff00000041820 */
[C---:B------:R-:W-:Y:S01]  /*f940*/  HMMA.16816.F32.BF16 R44, R48.reuse, R46, R40 ;  /* 0x0000002e302c723c */ /* 0x040fe20000041828 */
[----:B------:R-:W3:Y:S07]  /*f950*/  LDSM.16.M88.4 R40, [R210+0x14080] ;  /* 0x01408000d228783b */ /* 0x000eee0000000200 */
[----:B------:R-:W-:Y:S01]  /*f960*/  HMMA.16816.F32.BF16 R36, R48, R30, R36 ;  /* 0x0000001e3024723c */ /* 0x000fe20000041824 */
[----:B------:R-:W4:Y:S07]  /*f970*/  LDSM.16.M88.4 R28, [R212+0x1800] ;  /* 0x00180000d41c783b */ /* 0x000f2e0000000200 */
[C---:B-1----:R-:W-:Y:S08]  /*f980*/  HMMA.16816.F32.BF16 R12, R20.reuse, R8, R12 ;  /* 0x00000008140c723c */ /* 0x042ff0000004180c */
[C---:B--2---:R-:W-:Y:S08]  /*f990*/  HMMA.16816.F32.BF16 R32, R20.reuse, R16, R32 ;  /* 0x000000101420723c */ /* 0x044ff00000041820 */
        /* <DEDUP_REMOVED lines=11> */
[----:B------:R-:W4:Y:S04]  /*fa50*/  LDSM.16.M88.4 R28, [R202+0x1800] ;  /* 0x00180000ca1c783b */ /* 0x000f280000000200 */
[----:B------:R-:W-:Y:S03]  /*fa60*/  LDSM.16.M88.4 R40, [R214+0x18080] ;  /* 0x01808000d628783b */ /* 0x000fe60000000200 */
[C---:B-1----:R-:W-:Y:S08]  /*fa70*/  HMMA.16816.F32.BF16 R12, R44.reuse, R8, R12 ;  /* 0x000000082c0c723c */ /* 0x042ff0000004180c */
[C---:B--2---:R-:W-:Y:S08]  /*fa80*/  HMMA.16816.F32.BF16 R32, R44.reuse, R16, R32 ;  /* 0x000000102c20723c */ /* 0x044ff00000041820 */
[C---:B------:R-:W-:Y:S01]  /*fa90*/  HMMA.16816.F32.BF16 R48, R44.reuse, R10, R48 ;  /* 0x0000000a2c30723c */ /* 0x040fe20000041830 */
[----:B------:R-:W1:Y:S07]  /*faa0*/  LDSM.16.M88.4 R8, [R213+0xe080] ;  /* 0x00e08000d508783b */ /* 0x000e6e0000000200 */
        /* <DEDUP_REMOVED lines=15> */
[----:B------:R-:W2:Y:S07]  /*fba0*/  LDSM.16.M88.4 R16, [R208+0xe880] ;  /* 0x00e88000d010783b */ /* 0x000eae0000000200 */
[C---:B---3--:R-:W-:Y:S08]  /*fbb0*/  HMMA.16816.F32.BF16 R12, R44.reuse, R20, R12 ;  /* 0x000000142c0c723c */ /* 0x048ff0000004180c */
[C---:B----4-:R-:W-:Y:S01]  /*fbc0*/  HMMA.16816.F32.BF16 R40, R44.reuse, R24, R32 ;  /* 0x000000182c28723c */ /* 0x050fe20000041820 */
[----:B------:R-:W-:Y:S07]  /*fbd0*/  LDSM.16.M88.4 R32, [R207+0x18080] ;  /* 0x01808000cf20783b */ /* 0x000fee0000000200 */
[C---:B------:R-:W-:Y:S01]  /*fbe0*/  HMMA.16816.F32.BF16 R48, R44.reuse, R22, R48 ;  /* 0x000000162c30723c */ /* 0x040fe20000041830 */
[----:B------:R-:W3:Y:S07]  /*fbf0*/  LDSM.16.M88.4 R20, [R202+0x2000] ;  /* 0x00200000ca14783b */ /* 0x000eee0000000200 */
[----:B------:R-:W-:Y:S01]  /*fc00*/  HMMA.16816.F32.BF16 R36, R44, R26, R36 ;  /* 0x0000001a2c24723c */ /* 0x000fe20000041824 */
[----:B------:R-:W4:Y:S07]  /*fc10*/  LDSM.16.M88.4 R24, [R202+0x2800] ;  /* 0x00280000ca18783b */ /* 0x000f2e0000000200 */
[C---:B-1----:R-:W-:Y:S08]  /*fc20*/  HMMA.16816.F32.BF16 R12, R28.reuse, R8, R12 ;  /* 0x000000081c0c723c */ /* 0x042ff0000004180c */
[C---:B--2---:R-:W-:Y:S01]  /*fc30*/  HMMA.16816.F32.BF16 R44, R28.reuse, R16, R40 ;  /* 0x000000101c2c723c */ /* 0x044fe20000041828 */
[----:B------:R-:W-:Y:S07]  /*fc40*/  LDSM.16.M88.4 R40, [R214+0x1c080] ;  /* 0x01c08000d628783b */ /* 0x000fee0000000200 */
        /* <DEDUP_REMOVED lines=8> */
[----:B------:R-:W-:Y:S07]  /*fcd0*/  LDSM.16.M88.4 R20, [R212+0x3000] ;  /* 0x00300000d414783b */ /* 0x000fee0000000200 */
[----:B------:R-:W-:Y:S01]  /*fce0*/  HMMA.16816.F32.BF16 R36, R32, R26, R36 ;  /* 0x0000001a2024723c */ /* 0x000fe20000041824 */
[----:B------:R-:W3:Y:S04]  /*fcf0*/  LDSM.16.M88.4 R24, [R210+0x1c080] ;  /* 0x01c08000d218783b */ /* 0x000ee80000000200 */
[----:B------:R-:W-:Y:S03]  /*fd00*/  LDSM.16.M88.4 R32, [R208+0xf080] ;  /* 0x00f08000d020783b */ /* 0x000fe60000000200 */
[C---:B-1----:R-:W-:Y:S08]  /*fd10*/  HMMA.16816.F32.BF16 R12, R40.reuse, R8, R12 ;  /* 0x00000008280c723c */ /* 0x042ff0000004180c */
[C---:B--2---:R-:W-:Y:S08]  /*fd20*/  HMMA.16816.F32.BF16 R44, R40.reuse, R16, R44 ;  /* 0x00000010282c723c */ /* 0x044ff0000004182c */
[C---:B------:R-:W-:Y:S01]  /*fd30*/  HMMA.16816.F32.BF16 R48, R40.reuse, R10, R48 ;  /* 0x0000000a2830723c */ /* 0x040fe20000041830 */
[----:B------:R-:W1:Y:S07]  /*fd40*/  LDSM.16.M88.4 R8, [R209+0x1c080] ;  /* 0x01c08000d108783b */ /* 0x000e6e0000000200 */
[----:B------:R-:W-:Y:S01]  /*fd50*/  HMMA.16816.F32.BF16 R36, R40, R18, R36 ;  /* 0x000000122824723c */ /* 0x000fe20000041824 */
[----:B------:R-:W2:Y:S06]  /*fd60*/  LDSM.16.M88.4 R16, [R208+0xf880] ;  /* 0x00f88000d010783b */ /* 0x000eac0000000200 */
[----:B------:R-:W-:Y:S01]  /*fd70*/  SHF.R.S32.HI R40, RZ, 0x1f, R0 ;  /* 0x0000001fff287819 */ /* 0x000fe20000011400 */
[----:B---3--:R-:W-:Y:S03]  /*fd80*/  HMMA.16816.F32.BF16 R12, R24, R20, R12 ;  /* 0x00000014180c723c */ /* 0x008fe6000004180c */
[----:B------:R-:W-:-:S04]  /*fd90*/  LEA.HI R40, R40, R0, RZ, 0x2 ;  /* 0x0000000028287211 */ /* 0x000fc800078f10ff */
[C---:B------:R-:W-:Y:S01]  /*fda0*/  LEA.HI.SX32 R231, R40.reuse, R149, 0x1e ;  /* 0x0000009528e77211 */ /* 0x040fe200078ff2ff */
[----:B------:R-:W-:Y:S01]  /*fdb0*/  HMMA.16816.F32.BF16 R44, R24, R28, R44 ;  /* 0x0000001c182c723c */ /* 0x000fe2000004182c */
[----:B------:R-:W-:Y:S02]  /*fdc0*/  SHF.R.S32.HI R20, RZ, 0x1f, R56 ;  /* 0x0000001fff147819 */ /* 0x000fe40000011438 */
[----:B------:R-:W-:-:S04]  /*fdd0*/  LOP3.LUT R40, R40, 0x7ffffffc, RZ, 0xc0, !PT ;  /* 0x7ffffffc28287812 */ /* 0x000fc800078ec0ff */
[----:B------:R-:W-:Y:S01]  /*fde0*/  LEA.HI R29, R20, R56, RZ, 0x3 ;  /* 0x00000038141d7211 */ /* 0x000fe200078f18ff */
[C---:B------:R-:W-:Y:S01]  /*fdf0*/  HMMA.16816.F32.BF16 R48, R24.reuse, R22, R48 ;  /* 0x000000161830723c */ /* 0x040fe20000041830 */
[----:B------:R-:W-:Y:S01]  /*fe00*/  LDSM.16.M88.4 R20, [R207+0x1c080] ;  /* 0x01c08000cf14783b */ /* 0x000fe20000000200 */
[----:B------:R-:W-:Y:S01]  /*fe10*/  LEA.HI R28, R54, R54, RZ, 0x1 ;  /* 0x00000036361c7211 */ /* 0x000fe200078f08ff */
[----:B------:R-:W-:Y:S01]  /*fe20*/  IMAD.IADD R40, R0, 0x1, -R40 ;  /* 0x0000000100287824 */ /* 0x000fe200078e0a28 */
[----:B------:R-:W-:Y:S02]  /*fe30*/  LOP3.LUT R29, R29, 0xffffff8, RZ, 0xc0, !PT ;  /* 0x0ffffff81d1d7812 */ /* 0x000fe400078ec0ff */
[----:B------:R-:W-:Y:S01]  /*fe40*/  LOP3.LUT R28, R28, 0x1ffffffe, RZ, 0xc0, !PT ;  /* 0x1ffffffe1c1c7812 */ /* 0x000fe200078ec0ff */
[----:B------:R-:W-:Y:S01]  /*fe50*/  IMAD.SHL.U32 R232, R40, 0x2, RZ ;  /* 0x0000000228e87824 */ /* 0x000fe200078e00ff */
[----:B------:R-:W-:Y:S01]  /*fe60*/  HMMA.16816.F32.BF16 R36, R24, R30, R36 ;  /* 0x0000001e1824723c */ /* 0x000fe20000041824 */
[----:B------:R-:W3:Y:S01]  /*fe70*/  LDSM.16.M88.4 R24, [R202+0x3000] ;  /* 0x00300000ca18783b */ /* 0x000ee20000000200 */
[----:B------:R-:W-:-:S02]  /*fe80*/  IMAD.IADD R29, R56, 0x1, -R29 ;  /* 0x00000001381d7824 */ /* 0x000fc400078e0a1d */
[----:B------:R-:W-:Y:S02]  /*fe90*/  IMAD.IADD R54, R54, 0x1, -R28 ;  /* 0x0000000136367824 */ /* 0x000fe400078e0a1c */
[----:B------:R-:W-:Y:S02]  /*fea0*/  IMAD R231, R29, 0x10, R231 ;  /* 0x000000101de77824 */ /* 0x000fe400078e02e7 */
[----:B------:R-:W4:Y:S01]  /*feb0*/  LDSM.16.M88.4 R28, [R202+0x3800] ;  /* 0x00380000ca1c783b */ /* 0x000f220000000200 */
[----:B-1----:R-:W-:Y:S01]  /*fec0*/  HMMA.16816.F32.BF16 R12, R8, R32, R12 ;  /* 0x00000020080c723c */ /* 0x002fe2000004180c */
[----:B------:R-:W-:Y:S01]  /*fed0*/  IMAD R231, R54, 0x8, R231 ;  /* 0x0000000836e77824 */ /* 0x000fe200078e02e7 */
[----:B------:R-:W-:-:S04]  /*fee0*/  DEPBAR.LE SB0, 0x0 ;  /* 0x000080000000791a */ /* 0x000fc80000000000 */
[----:B------:R-:W-:Y:S02]  /*fef0*/  IMAD.IADD R55, R55, 0x1, -R232 ;  /* 0x0000000137377824 */ /* 0x000fe400078e0ae8 */
[C---:B--2---:R-:W-:Y:S07]  /*ff00*/  HMMA.16816.F32.BF16 R44, R8.reuse, R16, R44 ;  /* 0x00000010082c723c */ /* 0x044fee000004182c */
[----:B------:R-:W-:Y:S01]  /*ff10*/  @P2 IMAD.HI.U32 R17, R231, c[0x0][0x2c8], RZ ;  /* 0x0000b200e7112a27 */ /* 0x000fe200078e00ff */
[----:B------:R-:W-:Y:S03]  /*ff20*/  HMMA.16816.F32.BF16 R48, R8, R34, R48 ;  /* 0x000000220830723c */ /* 0x000fe60000041830 */
[----:B------:R-:W-:Y:S01]  /*ff30*/  IMAD.MOV.U32 R16, RZ, RZ, R231 ;  /* 0x000000ffff107224 */ /* 0x000fe200078e00e7 */
[----:B------:R-:W-:-:S04]  /*ff40*/  @P2 SHF.R.U32.HI R16, RZ, c[0x0][0x2cc], R17 ;  /* 0x0000b300ff102a19 */ /* 0x000fc80000011611 */
[----:B------:R-:W-:Y:S01]  /*ff50*/  HMMA.16816.F32.BF16 R36, R8, R18, R36 ;  /* 0x000000120824723c */ /* 0x000fe20000041824 */
[----:B------:R-:W1:Y:S04]  /*ff60*/  SHFL.IDX PT, R8, R16, RZ, 0x1c1f ;  /* 0x001c1fff10087589 */ /* 0x000e6800000e0000 */
[----:B------:R-:W2:Y:S02]  /*ff70*/  SHFL.IDX PT, R10, R16, 0x1, 0x1c1f ;  /* 0x003c1f00100a7f89 */ /* 0x000ea400000e0000 */
[----:B------:R-:W-:Y:S01]  /*ff80*/  IMAD.MOV.U32 R9, RZ, RZ, -0x20 ;  /* 0xffffffe0ff097424 */ /* 0x000fe200078e00ff */
[----:B---3--:R-:W-:Y:S03]  /*ff90*/  HMMA.16816.F32.BF16 R12, R20, R24, R12 ;  /* 0x00000018140c723c */ /* 0x008fe6000004180c */
[----:B------:R-:W-:-:S05]  /*ffa0*/  IMAD R9, R53, R9, 0x1 ;  /* 0x0000000135097424 */ /* 0x000fca00078e0209 */
[----:B------:R-:W-:Y:S01]  /*ffb0*/  IADD3 R0, -R232, R9, R220 ;  /* 0x00000009e8007210 */ /* 0x000fe20007ffe1dc */
[----:B------:R-:W-:Y:S04]  /*ffc0*/  HMMA.16816.F32.BF16 R48, R20, R26, R48 ;  /* 0x0000001a1430723c */ /* 0x000fe80000041830 */
[----:B------:R-:W-:-:S04]  /*ffd0*/  IMAD.IADD R0, R0, 0x1, -R227 ;  /* 0x0000000100007824 */ /* 0x000fc800078e0ae3 */
[----:B----4-:R-:W-:Y:S01]  /*ffe0*/  HMMA.16816.F32.BF16 R44, R20, R28, R44 ;  /* 0x0000001c142c723c */ /* 0x010fe2000004182c */
[C---:B-1----:R-:W-:Y:S02]  /*fff0*/  IMAD.IADD R8, R0.reuse, 0x1, R8 ;  /* 0x0000000100087824 */ /* 0x042fe400078e0208 */
[----:B--2---:R-:W-:-:S03]  /*10000*/  IMAD.IADD R10, R0, 0x1, R10 ;  /* 0x00000001000a7824 */ /* 0x004fc600078e020a */
[C---:B------:R-:W-:Y:S02]  /*10010*/  IMNMX R8, R55.reuse, R8, PT ;  /* 0x0000000837087217 */ /* 0x040fe40003800200 */
[----:B------:R-:W-:Y:S01]  /*10020*/  HMMA.16816.F32.BF16 R36, R20, R30, R36 ;  /* 0x0000001e1424723c */ /* 0x000fe20000041824 */
[----:B------:R-:W-:Y:S01]  /*10030*/  IMNMX R55, R55, R10, PT ;  /* 0x0000000a37377217 */ /* 0x000fe20003800200 */
[----:B------:R-:W-:Y:S01]  /*10040*/  BAR.SYNC.DEFER_BLOCKING 0x0 ;  /* 0x0000000000007b1d */ /* 0x000fe20000010000 */
[C---:B------:R-:W-:Y:S02]  /*10050*/  ISETP.GT.AND P0, PT, R8.reuse, RZ, PT ;  /* 0x000000ff0800720c */ /* 0x040fe40003f04270 */
[----:B------:R-:W-:Y:S02]  /*10060*/  ISETP.GT.AND P1, PT, R8, 0x1, PT ;  /* 0x000000010800780c */ /* 0x000fe40003f24270 */
[----:B------:R-:W-:Y:S02]  /*10070*/  FSEL R19, R12, -INF , P0 ;  /* 0xff8000000c137808 */ /* 0x000fe40000000000 */
[----:B------:R-:W-:-:S02]  /*10080*/  ISETP.GT.AND P0, PT, R8, 0x8, PT ;  /* 0x000000080800780c */ /* 0x000fc40003f04270 */
[----:B------:R-:W-:Y:S02]  /*10090*/  FSEL R9, R13, -INF , P1 ;  /* 0xff8000000d097808 */ /* 0x000fe40000800000 */
        /* <DEDUP_REMOVED lines=8> */
[----:B------:R-:W-:Y:S02]  /*10120*/  ISETP.GT.AND P0, PT, R8, 0x18, PT ;  /* 0x000000180800780c */ /* 0x000fe40003f04270 */
[----:B------:R-:W-:Y:S02]  /*10130*/  FMNMX.FTZ R11, R49, R11, !PT ;  /* 0x0000000b310b7209 */ /* 0x000fe40007810000 */
[----:B------:R-:W-:-:S02]  /*10140*/  FSEL R17, R45, -INF , P1 ;  /* 0xff8000002d117808 */ /* 0x000fc40000800000 */
[----:B------:R-:W-:Y:S02]  /*10150*/  ISETP.GT.AND P1, PT, R8, 0x19, PT ;  /* 0x000000190800780c */ /* 0x000fe40003f24270 */
[----:B------:R-:W-:Y:S02]  /*10160*/  FSEL R16, R36, -INF , P0 ;  /* 0xff80000024107808 */ /* 0x000fe40000000000 */
[----:B------:R-:W-:Y:S02]  /*10170*/  FMNMX.FTZ R0, R18, R11, !PT ;  /* 0x0000000b12007209 */ /* 0x000fe40007810000 */
[C---:B------:R-:W-:Y:S02]  /*10180*/  ISETP.GT.AND P0, PT, R55.reuse, RZ, PT ;  /* 0x000000ff3700720c */ /* 0x040fe40003f04270 */
[----:B------:R-:W-:Y:S02]  /*10190*/  ISETP.GT.AND P2, PT, R55, 0x1, PT ;  /* 0x000000013700780c */ /* 0x000fe40003f44270 */
[----:B------:R-:W-:-:S02]  /*101a0*/  FSEL R13, R37, -INF , P1 ;  /* 0xff800000250d7808 */ /* 0x000fc40000800000 */
[----:B------:R-:W-:Y:S02]  /*101b0*/  FMNMX.FTZ R0, R17, R0, !PT ;  /* 0x0000000011007209 */ /* 0x000fe40007810000 */
[----:B------:R-:W-:Y:S02]  /*101c0*/  FSEL R20, R14, -INF , P0 ;  /* 0xff8000000e147808 */ /* 0x000fe40000000000 */
[----:B------:R-:W-:Y:S02]  /*101d0*/  ISETP.GT.AND P1, PT, R55, 0x8, PT ;  /* 0x000000083700780c */ /* 0x000fe40003f24270 */
[----:B------:R-:W-:Y:S02]  /*101e0*/  FSEL R15, R15, -INF , P2 ;  /* 0xff8000000f0f7808 */ /* 0x000fe40001000000 */
[----:B------:R-:W-:Y:S02]  /*101f0*/  FMNMX.FTZ R0, R16, R0, !PT ;  /* 0x0000000010007209 */ /* 0x000fe40007810000 */
[----:B------:R-:W-:-:S02]  /*10200*/  ISETP.GT.AND P0, PT, R55, 0x9, PT ;  /* 0x000000093700780c */ /* 0x000fc40003f04270 */
[----:B------:R-:W-:Y:S02]  /*10210*/  FSEL R50, R50, -INF , P1 ;  /* 0xff80000032327808 */ /* 0x000fe40000800000 */
[----:B------:R-:W-:Y:S02]  /*10220*/  FMNMX.FTZ R8, R20, R15, !PT ;  /* 0x0000000f14087209 */ /* 0x000fe40007810000 */
[----:B------:R-:W-:Y:S02]  /*10230*/  FMNMX.FTZ R0, R13, R0, !PT ;  /* 0x000000000d007209 */ /* 0x000fe40007810000 */
[----:B------:R-:W-:Y:S02]  /*10240*/  FSEL R51, R51, -INF , P0 ;  /* 0xff80000033337808 */ /* 0x000fe40000000000 */
[----:B------:R-:W-:Y:S01]  /*10250*/  ISETP.GT.AND P1, PT, R55, 0x10, PT ;  /* 0x000000103700780c */ /* 0x000fe20003f24270 */
[----:B------:R-:W1:Y:S01]  /*10260*/  SHFL.BFLY PT, R14, R0, 0x2, 0x1f ;  /* 0x0c401f00000e7f89 */ /* 0x000e6200000e0000 */
[----:B------:R-:W-:-:S02]  /*10270*/  FMNMX.FTZ R8, R50, R8, !PT ;  /* 0x0000000832087209 */ /* 0x000fc40007810000 */
[----:B------:R-:W-:Y:S02]  /*10280*/  ISETP.GT.AND P0, PT, R55, 0x11, PT ;  /* 0x000000113700780c */ /* 0x000fe40003f04270 */
[----:B------:R-:W-:Y:S02]  /*10290*/  FSEL R12, R46, -INF , P1 ;  /* 0xff8000002e0c7808 */ /* 0x000fe40000800000 */
[----:B------:R-:W-:Y:S02]  /*102a0*/  FMNMX.FTZ R8, R51, R8, !PT ;  /* 0x0000000833087209 */ /* 0x000fe40007810000 */
[----:B------:R-:W-:Y:S02]  /*102b0*/  FSEL R11, R47, -INF , P0 ;  /* 0xff8000002f0b7808 */ /* 0x000fe40000000000 */
[----:B------:R-:W-:Y:S02]  /*102c0*/  ISETP.GT.AND P1, PT, R55, 0x18, PT ;  /* 0x000000183700780c */ /* 0x000fe40003f24270 */
[----:B------:R-:W-:-:S02]  /*102d0*/  FMNMX.FTZ R8, R12, R8, !PT ;  /* 0x000000080c087209 */ /* 0x000fc40007810000 */
[----:B------:R-:W-:Y:S02]  /*102e0*/  ISETP.GT.AND P0, PT, R55, 0x19, PT ;  /* 0x000000193700780c */ /* 0x000fe40003f04270 */
[----:B------:R-:W-:Y:S02]  /*102f0*/  FSEL R10, R38, -INF , P1 ;  /* 0xff800000260a7808 */ /* 0x000fe40000800000 */
[----:B------:R-:W-:Y:S02]  /*10300*/  FMNMX.FTZ R21, R11, R8, !PT ;  /* 0x000000080b157209 */ /* 0x000fe40007810000 */
[----:B------:R-:W-:Y:S02]  /*10310*/  FSEL R8, R39, -INF , P0 ;  /* 0xff80000027087808 */ /* 0x000fe40000000000 */
[----:B------:R-:W-:Y:S02]  /*10320*/  FMNMX.FTZ R21, R10, R21, !PT ;  /* 0x000000150a157209 */ /* 0x000fe40007810000 */
[----:B-1----:R-:W-:-:S02]  /*10330*/  FMNMX.FTZ R14, R0, R14, !PT ;  /* 0x0000000e000e7209 */ /* 0x002fc40007810000 */
[----:B------:R-:W-:Y:S02]  /*10340*/  FMNMX.FTZ R21, R8, R21, !PT ;  /* 0x0000001508157209 */ /* 0x000fe40007810000 */
[----:B------:R-:W-:Y:S01]  /*10350*/  ISETP.GE.AND P0, PT, R6, 0x2, PT ;  /* 0x000000020600780c */ /* 0x000fe20003f06270 */
[----:B------:R-:W1:Y:S01]  /*10360*/  SHFL.BFLY PT, R0, R14, 0x1, 0x1f ;  /* 0x0c201f000e007f89 */ /* 0x000e6200000e0000 */
[----:B------:R-:W-:-:S03]  /*10370*/  ISETP.NE.AND P2, PT, R226, 0x1, PT ;  /* 0x00000001e200780c */ /* 0x000fc60003f45270 */
[----:B------:R-:W2:Y:S08]  /*10380*/  SHFL.BFLY PT, R22, R21, 0x2, 0x1f ;  /* 0x0c401f0015167f89 */ /* 0x000eb000000e0000 */
[----:B------:R-:W-:Y:S01]  /*10390*/  @P0 SHF.R.S32.HI R6, RZ, 0x1f, R230 ;  /* 0x0000001fff060819 */ /* 0x000fe200000114e6 */
[----:B------:R-:W-:Y:S02]  /*103a0*/  @P0 IMAD R7, R7, R230, RZ ;  /* 0x000000e607070224 */ /* 0x000fe400078e02ff */
[----:B------:R-:W-:-:S02]  /*103b0*/  @P0 IMAD.MOV.U32 R23, RZ, RZ, R223 ;  /* 0x000000ffff170224 */ /* 0x000fc400078e00df */
[-C--:B------:R-:W-:Y:S01]  /*103c0*/  @P0 IMAD R6, R6, R5.reuse, R7 ;  /* 0x0000000506060224 */ /* 0x080fe200078e0207 */
[----:B-1----:R-:W-:Y:S02]  /*103d0*/  FMNMX.FTZ R0, R14, R0, !PT ;  /* 0x000000000e007209 */ /* 0x002fe40007810000 */
[----:B--2---:R-:W-:Y:S01]  /*103e0*/  FMNMX.FTZ R21, R21, R22, !PT ;  /* 0x0000001615157209 */ /* 0x004fe20007810000 */
[----:B------:R-:W-:Y:S01]  /*103f0*/  @P0 IMAD.MOV.U32 R22, RZ, RZ, R218 ;  /* 0x000000ffff160224 */ /* 0x000fe200078e00da */
[C---:B------:R-:W-:Y:S01]  /*10400*/  FSETP.NEU.FTZ.AND P1, PT, R0.reuse, -INF , PT ;  /* 0xff8000000000780b */ /* 0x040fe20003f3d000 */
[----:B------:R-:W-:Y:S02]  /*10410*/  FMUL.FTZ R14, R0, c[0x0][0x2d0] ;  /* 0x0000b400000e7a20 */ /* 0x000fe40000410000 */
[----:B------:R-:W1:Y:S01]  /*10420*/  SHFL.BFLY PT, R148, R21, 0x1, 0x1f ;  /* 0x0c201f0015947f89 */ /* 0x000e6200000e0000 */
[----:B------:R-:W-:Y:S02]  /*10430*/  @P0 IMAD.WIDE.U32 R22, R230, R5, R22 ;  /* 0x00000005e6160225 */ /* 0x000fe400078e0016 */
[----:B------:R-:W-:-:S02]  /*10440*/  FSEL R14, R14, RZ, P1 ;  /* 0x000000ff0e0e7208 */ /* 0x000fc40000800000 */
[----:B------:R-:W-:Y:S01]  /*10450*/  @P0 IMAD.IADD R5, R23, 0x1, R6 ;  /* 0x0000000117050824 */ /* 0x000fe200078e0206 */
[C---:B------:R-:W-:Y:S02]  /*10460*/  @P0 LEA R6, P1, R22.reuse, c[0x0][0x1c8], 0x1 ;  /* 0x0000720016060a11 */ /* 0x040fe400078208ff */
[--C-:B------:R-:W-:Y:S02]  /*10470*/  FFMA.FTZ R192, R9, c[0x0][0x2d0], -R14.reuse ;  /* 0x0000b40009c07a23 */ /* 0x100fe4000001080e */
[----:B------:R-:W-:Y:S01]  /*10480*/  @P0 LEA.HI.X R7, R22, c[0x0][0x1cc], R5, 0x1, P1 ;  /* 0x0000730016070a11 */ /* 0x000fe200008f0c05 */
[--C-:B------:R-:W-:Y:S02]  /*10490*/  FFMA.FTZ R193, R19, c[0x0][0x2d0], -R14.reuse ;  /* 0x0000b40013c17a23 */ /* 0x100fe4000001080e */
[--C-:B------:R-:W-:Y:S01]  /*104a0*/  FFMA.FTZ R151, R48, c[0x0][0x2d0], -R14.reuse ;  /* 0x0000b40030977a23 */ /* 0x100fe2000001080e */
[----:B------:R-:W-:Y:S01]  /*104b0*/  MUFU.EX2 R192, R192 ;  /* 0x000000c000c07308 */ /* 0x000fe20000000800 */
[----:B------:R2:W-:Y:S01]  /*104c0*/  @P0 LDGSTS.E.BYPASS.LTC128B.128 [R217+0xc080], [R6.64], !P3 ;  /* 0x0c08000006d90fae */ /* 0x0005e2000d901d48 */
[----:B------:R-:W-:-:S02]  /*104d0*/  FFMA.FTZ R150, R49, c[0x0][0x2d0], -R14 ;  /* 0x0000b40031967a23 */ /* 0x000fc4000001080e */
[--C-:B------:R-:W-:Y:S01]  /*104e0*/  FFMA.FTZ R198, R18, c[0x0][0x2d0], -R14.reuse ;  /* 0x0000b40012c67a23 */ /* 0x100fe2000001080e */
[----:B------:R2:W-:Y:S01]  /*104f0*/  @P0 LDGSTS.E.BYPASS.LTC128B.128 [R217+0xd080], [R6.64+0x80], !P6 ;  /* 0x0d08008006d90fae */ /* 0x0005e2000f101d48 */
[--C-:B------:R-:W-:Y:S02]  /*10500*/  FFMA.FTZ R196, R17, c[0x0][0x2d0], -R14.reuse ;  /* 0x0000b40011c47a23 */ /* 0x100fe4000001080e */
[----:B------:R-:W3:Y:S01]  /*10510*/  MUFU.EX2 R193, R193 ;  /* 0x000000c100c17308 */ /* 0x000ee20000000800 */
[----:B------:R2:W-:Y:S01]  /*10520*/  @P0 LDGSTS.E.BYPASS.LTC128B.128 [R217+0xe080], [R6.64+0x100], !P5 ;  /* 0x0e08010006d90fae */ /* 0x0005e2000e901d48 */
[----:B-1----:R-:W-:Y:S01]  /*10530*/  FMNMX.FTZ R148, R21, R148, !PT ;  /* 0x0000009415947209 */ /* 0x002fe20007810000 */
[--C-:B------:R-:W-:Y:S02]  /*10540*/  FFMA.FTZ R197, R16, c[0x0][0x2d0], -R14.reuse ;  /* 0x0000b40010c57a23 */ /* 0x100fe4000001080e */
[----:B------:R2:W-:Y:S01]  /*10550*/  @P0 LDGSTS.E.BYPASS.LTC128B.128 [R217+0xf080], [R6.64+0x180], !P4 ;  /* 0x0f08018006d90fae */ /* 0x0005e2000e101d48 */
[C---:B------:R-:W-:Y:S01]  /*10560*/  FSETP.NEU.FTZ.AND P1, PT, R148.reuse, -INF , PT ;  /* 0xff8000009400780b */ /* 0x040fe20003f3d000 */
[----:B------:R-:W-:Y:S01]  /*10570*/  FMUL.FTZ R9, R148, c[0x0][0x2d0] ;  /* 0x0000b40094097a20 */ /* 0x000fe20000410000 */
[----:B------:R-:W-:Y:S01]  /*10580*/  MUFU.EX2 R151, R151 ;  /* 0x0000009700977308 */ /* 0x000fe20000000800 */
[----:B------:R-:W1:Y:S01]  /*10590*/  LDSM.16.MT88.4 R136, [R206+0x8080] ;  /* 0x00808000ce88783b */ /* 0x000e620000004200 */
[----:B------:R-:W-:-:S02]  /*105a0*/  FFMA.FTZ R225, R13, c[0x0][0x2d0], -R14 ;  /* 0x0000b4000de17a23 */ /* 0x000fc4000001080e */
[----:B------:R-:W-:Y:S01]  /*105b0*/  FSEL R9, R9, RZ, P1 ;  /* 0x000000ff09097208 */ /* 0x000fe20000800000 */
[----:B------:R-:W4:Y:S03]  /*105c0*/  LDSM.16.MT88.4 R32, [R204+0x8080] ;  /* 0x00808000cc20783b */ /* 0x000f260000004200 */
[----:B------:R-:W2:Y:S01]  /*105d0*/  MUFU.EX2 R150, R150 ;  /* 0x0000009600967308 */ /* 0x000ea20000000800 */
[--C-:B------:R-:W-:Y:S01]  /*105e0*/  FFMA.FTZ R195, R20, c[0x0][0x2d0], -R9.reuse ;  /* 0x0000b40014c37a23 */ /* 0x100fe20000010809 */
[----:B------:R-:W1:Y:S01]  /*105f0*/  LDSM.16.MT88.4 R140, [R211+0x8080] ;  /* 0x00808000d38c783b */ /* 0x000e620000004200 */
[--C-:B------:R-:W-:Y:S01]  /*10600*/  FFMA.FTZ R194, R15, c[0x0][0x2d0], -R9.reuse ;  /* 0x0000b4000fc27a23 */ /* 0x100fe20000010809 */
[----:B---3--:R-:W-:Y:S01]  /*10610*/  F2FP.BF16.PACK_AB R128, R192, R193 ;  /* 0x000000c1c080723e */ /* 0x008fe200000010ff */
[--C-:B------:R-:W-:Y:S01]  /*10620*/  FFMA.FTZ R3, R50, c[0x0][0x2d0], -R9.reuse ;  /* 0x0000b40032037a23 */ /* 0x100fe20000010809 */
[----:B------:R-:W3:Y:S01]  /*10630*/  LDSM.16.MT88.4 R24, [R205+0x8080] ;  /* 0x00808000cd18783b */ /* 0x000ee20000004200 */
[--C-:B------:R-:W-:Y:S01]  /*10640*/  FFMA.FTZ R2, R51, c[0x0][0x2d0], -R9.reuse ;  /* 0x0000b40033027a23 */ /* 0x100fe20000010809 */
[----:B------:R-:W-:Y:S01]  /*10650*/  MUFU.EX2 R195, R195 ;  /* 0x000000c300c37308 */ /* 0x000fe20000000800 */
[--C-:B------:R-:W-:Y:S01]  /*10660*/  FFMA.FTZ R201, R12, c[0x0][0x2d0], -R9.reuse ;  /* 0x0000b4000cc97a23 */ /* 0x100fe20000010809 */
[----:B------:R-:W1:Y:S01]  /*10670*/  LDSM.16.MT88.4 R40, [R211+0x9080] ;  /* 0x00908000d328783b */ /* 0x000e620000004200 */
[----:B------:R-:W-:-:S02]  /*10680*/  FFMA.FTZ R199, R11, c[0x0][0x2d0], -R9 ;  /* 0x0000b4000bc77a23 */ /* 0x000fc40000010809 */
[--C-:B------:R-:W-:Y:S01]  /*10690*/  FFMA.FTZ R200, R10, c[0x0][0x2d0], -R9.reuse ;  /* 0x0000b4000ac87a23 */ /* 0x100fe20000010809 */
[----:B------:R-:W1:Y:S01]  /*106a0*/  LDSM.16.MT88.4 R48, [R206+0x9080] ;  /* 0x00908000ce30783b */ /* 0x000e620000004200 */
[----:B------:R-:W-:Y:S01]  /*106b0*/  FFMA.FTZ R224, R8, c[0x0][0x2d0], -R9 ;  /* 0x0000b40008e07a23 */ /* 0x000fe20000010809 */
[----:B------:R-:W4:Y:S01]  /*106c0*/  MUFU.EX2 R194, R194 ;  /* 0x000000c200c27308 */ /* 0x000f220000000800 */
[----:B--2---:R-:W-:Y:S01]  /*106d0*/  F2FP.BF16.PACK_AB R130, R150, R151 ;  /* 0x000000979682723e */ /* 0x004fe200000010ff */
[----:B------:R-:W2:Y:S01]  /*106e0*/  LDSM.16.MT88.4 R56, [R205+0x9080] ;  /* 0x00908000cd38783b */ /* 0x000ea20000004200 */
[----:B------:R-:W-:-:S03]  /*106f0*/  FADD.FTZ R192, R193, R192 ;  /* 0x000000c0c1c07221 */ /* 0x000fc60000010000 */
[----:B------:R-:W2:Y:S01]  /*10700*/  LDSM.16.MT88.4 R64, [R204+0x9080] ;  /* 0x00908000cc40783b */ /* 0x000ea20000004200 */
[----:B------:R-:W-:Y:S01]  /*10710*/  FADD.FTZ R151, R151, R192 ;  /* 0x000000c097977221 */ /* 0x000fe20000010000 */
[----:B------:R-:W-:Y:S02]  /*10720*/  MUFU.EX2 R3, R3 ;  /* 0x0000000300037308 */ /* 0x000fe40000000800 */
[----:B------:R-:W2:Y:S01]  /*10730*/  LDSM.16.MT88.4 R72, [R211+0xa080] ;  /* 0x00a08000d348783b */ /* 0x000ea20000004200 */
[----:B------:R-:W-:-:S03]  /*10740*/  FADD.FTZ R151, R150, R151 ;  /* 0x0000009796977221 */ /* 0x000fc60000010000 */
[----:B------:R-:W2:Y:S02]  /*10750*/  LDSM.16.MT88.4 R80, [R206+0xa080] ;  /* 0x00a08000ce50783b */ /* 0x000ea40000004200 */
[----:B------:R-:W3:Y:S01]  /*10760*/  MUFU.EX2 R2, R2 ;  /* 0x0000000200027308 */ /* 0x000ee20000000800 */
[----:B----4-:R-:W-:Y:S01]  /*10770*/  F2FP.BF16.PACK_AB R129, R194, R195 ;  /* 0x000000c3c281723e */ /* 0x010fe200000010ff */
[----:B------:R-:W4:Y:S01]  /*10780*/  LDSM.16.MT88.4 R88, [R205+0xa080] ;  /* 0x00a08000cd58783b */ /* 0x000f220000004200 */
[----:B------:R-:W-:-:S03]  /*10790*/  FADD.FTZ R194, R195, R194 ;  /* 0x000000c2c3c27221 */ /* 0x000fc60000010000 */
[----:B------:R-:W2:Y:S02]  /*107a0*/  LDSM.16.MT88.4 R96, [R204+0xa080] ;  /* 0x00a08000cc60783b */ /* 0x000ea40000004200 */
[----:B------:R-:W-:Y:S02]  /*107b0*/  MUFU.EX2 R198, R198 ;  /* 0x000000c600c67308 */ /* 0x000fe40000000800 */
[----:B------:R-:W2:Y:S04]  /*107c0*/  LDSM.16.MT88.4 R104, [R211+0xb080] ;  /* 0x00b08000d368783b */ /* 0x000ea80000004200 */
[----:B------:R-:W2:Y:S01]  /*107d0*/  LDSM.16.MT88.4 R112, [R206+0xb080] ;  /* 0x00b08000ce70783b */ /* 0x000ea20000004200 */
[----:B---3--:R-:W-:Y:S01]  /*107e0*/  F2FP.BF16.PACK_AB R131, R2, R3 ;  /* 0x000000030283723e */ /* 0x008fe200000010ff */
[----:B------:R-:W-:Y:S02]  /*107f0*/  MUFU.EX2 R196, R196 ;  /* 0x000000c400c47308 */ /* 0x000fe40000000800 */
[----:B------:R-:W3:Y:S01]  /*10800*/  LDSM.16.MT88.4 R120, [R205+0xb080] ;  /* 0x00b08000cd78783b */ /* 0x000ee20000004200 */
[----:B------:R-:W-:-:S03]  /*10810*/  FADD.FTZ R3, R3, R194 ;  /* 0x000000c203037221 */ /* 0x000fc60000010000 */
[----:B------:R-:W2:Y:S01]  /*10820*/  LDSM.16.MT88.4 R4, [R204+0xb080] ;  /* 0x00b08000cc04783b */ /* 0x000ea20000004200 */
[C---:B-1----:R-:W-:Y:S01]  /*10830*/  HMMA.16816.F32.BF16 R132, R128.reuse, R136, RZ ;  /* 0x000000888084723c */ /* 0x042fe200000418ff */
[----:B------:R-:W-:Y:S01]  /*10840*/  FADD.FTZ R3, R2, R3 ;  /* 0x0000000302037221 */ /* 0x000fe20000010000 */
[----:B------:R-:W-:Y:S01]  /*10850*/  MUFU.EX2 R197, R197 ;  /* 0x000000c500c57308 */ /* 0x000fe20000000800 */
[----:B------:R-:W1:Y:S04]  /*10860*/  LDSM.16.MT88.4 R12, [R206+0x8880] ;  /* 0x00888000ce0c783b */ /* 0x000e680000004200 */
[----:B------:R-:W1:Y:S01]  /*10870*/  LDSM.16.MT88.4 R8, [R204+0x8880] ;  /* 0x00888000cc08783b */ /* 0x000e620000004200 */
[C---:B------:R-:W-:Y:S02]  /*10880*/  HMMA.16816.F32.BF16 R136, R128.reuse, R138, RZ ;  /* 0x0000008a8088723c */ /* 0x040fe400000418ff */
[----:B------:R-:W-:Y:S01]  /*10890*/  MUFU.EX2 R225, R225 ;  /* 0x000000e100e17308 */ /* 0x000fe20000000800 */
[----:B------:R-:W1:Y:S04]  /*108a0*/  LDSM.16.MT88.4 R16, [R211+0x8880] ;  /* 0x00888000d310783b */ /* 0x000e680000004200 */
[----:B------:R-:W1:Y:S01]  /*108b0*/  LDSM.16.MT88.4 R188, [R205+0x8880] ;  /* 0x00888000cdbc783b */ /* 0x000e620000004200 */
[C---:B------:R-:W-:Y:S02]  /*108c0*/  HMMA.16816.F32.BF16 R28, R128.reuse, R32, RZ ;  /* 0x00000020801c723c */ /* 0x040fe400000418ff */
[----:B------:R-:W3:Y:S01]  /*108d0*/  MUFU.EX2 R201, R201 ;  /* 0x000000c900c97308 */ /* 0x000ee20000000800 */
[----:B------:R-:W-:Y:S04]  /*108e0*/  LDSM.16.MT88.4 R184, [R211+0x9880] ;  /* 0x00988000d3b8783b */ /* 0x000fe80000004200 */
[----:B------:R-:W-:Y:S01]  /*108f0*/  LDSM.16.MT88.4 R180, [R206+0x9880] ;  /* 0x00988000ceb4783b */ /* 0x000fe20000004200 */
[C---:B------:R-:W-:Y:S02]  /*10900*/  HMMA.16816.F32.BF16 R32, R128.reuse, R34, RZ ;  /* 0x000000228020723c */ /* 0x040fe400000418ff */
[----:B------:R-:W2:Y:S01]  /*10910*/  MUFU.EX2 R199, R199 ;  /* 0x000000c700c77308 */ /* 0x000ea20000000800 */
[----:B------:R-:W-:Y:S04]  /*10920*/  LDSM.16.MT88.4 R176, [R205+0x9880] ;  /* 0x00988000cdb0783b */ /* 0x000fe80000004200 */
[----:B------:R-:W-:Y:S01]  /*10930*/  LDSM.16.MT88.4 R172, [R204+0x9880] ;  /* 0x00988000ccac783b */ /* 0x000fe20000004200 */
[----:B------:R-:W-:Y:S02]  /*10940*/  HMMA.16816.F32.BF16 R144, R128, R140, RZ ;  /* 0x0000008c8090723c */ /* 0x000fe400000418ff */
[----:B------:R-:W4:Y:S01]  /*10950*/  MUFU.EX2 R200, R200 ;  /* 0x000000c800c87308 */ /* 0x000f220000000800 */
[----:B------:R-:W-:Y:S01]  /*10960*/  LDSM.16.MT88.4 R168, [R211+0xa880] ;  /* 0x00a88000d3a8783b */ /* 0x000fe20000004200 */
[----:B---3--:R-:W-:-:S03]  /*10970*/  FADD.FTZ R3, R201, R3 ;  /* 0x00000003c9037221 */ /* 0x008fc60000010000 */
[----:B------:R-:W-:Y:S01]  /*10980*/  LDSM.16.MT88.4 R164, [R206+0xa880] ;  /* 0x00a88000cea4783b */ /* 0x000fe20000004200 */
[----:B------:R-:W-:Y:S02]  /*10990*/  HMMA.16816.F32.BF16 R20, R128, R24, RZ ;  /* 0x000000188014723c */ /* 0x000fe400000418ff */
[----:B------:R-:W3:Y:S01]  /*109a0*/  MUFU.EX2 R224, R224 ;  /* 0x000000e000e07308 */ /* 0x000ee20000000800 */
[----:B------:R-:W-:Y:S01]  /*109b0*/  LDSM.16.MT88.4 R160, [R205+0xa880] ;  /* 0x00a88000cda0783b */ /* 0x000fe20000004200 */
[----:B--2---:R-:W-:-:S03]  /*109c0*/  FADD.FTZ R3, R199, R3 ;  /* 0x00000003c7037221 */ /* 0x004fc60000010000 */
[----:B------:R-:W-:Y:S01]  /*109d0*/  LDSM.16.MT88.4 R156, [R204+0xa880] ;  /* 0x00a88000cc9c783b */ /* 0x000fe20000004200 */
[C---:B------:R-:W-:Y:S01]  /*109e0*/  HMMA.16816.F32.BF16 R36, R128.reuse, R40, RZ ;  /* 0x000000288024723c */ /* 0x040fe200000418ff */
[----:B----4-:R-:W-:Y:S02]  /*109f0*/  FADD.FTZ R3, R200, R3 ;  /* 0x00000003c8037221 */ /* 0x010fe40000010000 */
[----:B------:R-:W-:Y:S04]  /*10a00*/  LDSM.16.MT88.4 R152, [R211+0xb880] ;  /* 0x00b88000d398783b */ /* 0x000fe80000004200 */
[----:B------:R-:W0:Y:S01]  /*10a10*/  LDGDEPBAR ;  /* 0x00000000000079af */ /* 0x000e220000000000 */
        /* <DEDUP_REMOVED lines=32> */
[----:B---3--:R-:W-:Y:S01]  /*10c20*/  F2FP.BF16.PACK_AB R7, R224, R200 ;  /* 0x000000c8e007723e */ /* 0x008fe200000010ff */
[----:B------:R-:W-:Y:S01]  /*10c30*/  FADD.FTZ R198, R197, R198 ;  /* 0x000000c6c5c67221 */ /* 0x000fe20000010000 */
[----:B------:R-:W-:Y:S01]  /*10c40*/  IADD3 R200, R212, 0x1800, RZ ;  /* 0x00001800d4c87810 */ /* 0x000fe20007ffe0ff */
[----:B------:R-:W-:Y:S01]  /*10c50*/  FADD.FTZ R224, R224, R3 ;  /* 0x00000003e0e07221 */ /* 0x000fe20000010000 */
[C---:B------:R-:W-:Y:S01]  /*10c60*/  IADD3 R197, R212.reuse, 0x3000, RZ ;  /* 0x00003000d4c57810 */ /* 0x040fe20007ffe0ff */
[----:B------:R-:W-:Y:S01]  /*10c70*/  FADD.FTZ R225, R225, R198 ;  /* 0x000000c6e1e17221 */ /* 0x000fe20000010000 */
[C---:B------:R-:W-:Y:S01]  /*10c80*/  IADD3 R198, R212.reuse, 0x2800, RZ ;  /* 0x00002800d4c67810 */ /* 0x040fe20007ffe0ff */
[----:B-1----:R-:W-:Y:S01]  /*10c90*/  HMMA.16816.F32.BF16 R132, R4, R12, R132 ;  /* 0x0000000c0484723c */ /* 0x002fe20000041884 */
        /* <DEDUP_REMOVED lines=50> */
.L_x_2189:
[----:B------:R-:W-:Y:S04]  /*10fc0*/  DEPBAR.LE SB0, 0x0 ;  /* 0x000080000000791a */ /* 0x000fe80000000000 */
[----:B------:R-:W-:Y:S01]  /*10fd0*/  BAR.SYNC.DEFER_BLOCKING 0x0 ;  /* 0x0000000000007b1d */ /* 0x000fe20000010000 */
[----:B------:R-:W-:Y:S02]  /*10fe0*/  ISETP.GE.AND P0, PT, R236, RZ, PT ;  /* 0x000000ffec00720c */ /* 0x000fe40003f06270 */
[----:B------:R-:W-:Y:S11]  /*10ff0*/  ISETP.NE.AND P2, PT, R226, 0x1, PT ;  /* 0x00000001e200780c */ /* 0x000ff60003f45270 */
[----:B------:R-:W-:Y:S01]  /*11000*/  @P0 SHF.R.S32.HI R0, RZ, 0x1f, R236 ;  /* 0x0000001fff000819 */ /* 0x000fe200000114ec */
[----:B------:R-:W-:Y:S04]  /*11010*/  @P0 IMAD.WIDE.U32 R4, R236, c[0x0][0x208], RZ ;  /* 0x00008200ec040a25 */ /* 0x000fe800078e00ff */
[----:B------:R-:W-:Y:S01]  /*11020*/  @P0 IMAD R0, R0, c[0x0][0x208], RZ ;  /* 0x0000820000000a24 */ /* 0x000fe200078e02ff */
[----:B------:R-:W-:Y:S03]  /*11030*/  @P0 LEA R12, P1, R4, R228, 0x5 ;  /* 0x000000e4040c0211 */ /* 0x000fe600078228ff */
[----:B------:R-:W-:Y:S01]  /*11040*/  @P0 IMAD R0, R236, c[0x0][0x20c], R0 ;  /* 0x00008300ec000a24 */ /* 0x000fe200078e0200 */
[----:B------:R-:W-:Y:S04]  /*11050*/  LDSM.16.M88.4 R16, [R214+0x10080] ;  /* 0x01008000d610783b */ /* 0x000fe80000000200 */
[----:B------:R-:W-:Y:S03]  /*11060*/  @P0 IADD3 R0, R5, R0, RZ ;  /* 0x0000000005000210 */ /* 0x000fe60007ffe0ff */
[----:B------:R-:W1:Y:S01]  /*11070*/  LDSM.16.M88.4 R8, [R213+0xc080] ;  /* 0x00c08000d508783b */ /* 0x000e620000000200 */
[----:B------:R-:W-:Y:S02]  /*11080*/  @P0 LEA.HI.X R0, R4, R221, R0, 0x5, P1 ;  /* 0x000000dd04000211 */ /* 0x000fe400008f2c00 */
[C---:B------:R-:W-:Y:S04]  /*11090*/  @P0 LEA R176, P1, R12.reuse, c[0x0][0x1f8], 0x1 ;  /* 0x00007e000cb00a11 */ /* 0x040fe800078208ff */
[----:B------:R-:W2:Y:S01]  /*110a0*/  LDSM.16.M88.4 R148, [R213+0xc880] ;  /* 0x00c88000d594783b */ /* 0x000ea20000000200 */
[----:B------:R-:W-:Y:S02]  /*110b0*/  @P0 LEA.HI.X R177, R12, c[0x0][0x1fc], R0, 0x1, P1 ;  /* 0x00007f000cb10a11 */ /* 0x000fe400008f0c00 */
[----:B------:R-:W-:Y:S02]  /*110c0*/  MOV R0, R231 ;  /* 0x000000e700007202 */ /* 0x000fe40000000f00 */
[----:B------:R-:W-:Y:S02]  /*110d0*/  @P2 MOV R0, R234 ;  /* 0x000000ea00002202 */ /* 0x000fe40000000f00 */
[----:B------:R-:W-:Y:S07]  /*110e0*/  LDSM.16.M88.4 R152, [R210+0x10080] ;  /* 0x01008000d298783b */ /* 0x000fee0000000200 */
[----:B------:R-:W3:Y:S07]  /*110f0*/  LDSM.16.M88.4 R156, [R212] ;  /* 0x00000000d49c783b */ /* 0x000eee0000000200 */
[----:B------:R-:W4:Y:S07]  /*11100*/  LDSM.16.M88.4 R160, [R203] ;  /* 0x00000000cba0783b */ /* 0x000f2e0000000200 */
[----:B------:R-:W-:Y:S01]  /*11110*/  @!PT LDS RZ, [RZ] ;  /* 0x00000000fffff984 */ /* 0x000fe20000000800 */
[----:B------:R-:W-:Y:S01]  /*11120*/  @!PT LDS RZ, [RZ] ;  /* 0x00000000fffff984 */ /* 0x000fe20000000800 */
[----:B------:R-:W-:Y:S01]  /*11130*/  @!PT LDS RZ, [RZ] ;  /* 0x00000000fffff984 */ /* 0x000fe20000000800 */
[----:B------:R5:W-:Y:S01]  /*11140*/  @P0 LDGSTS.E.BYPASS.LTC128B.128 [R217+0x8080], [R176.64], !P3 ;  /* 0x08080000b0d90fae */ /* 0x000be2000d901d48 */
[C---:B-1----:R-:W-:Y:S06]  /*11150*/  HMMA.16816.F32.BF16 R4, R16.reuse, R8, RZ ;  /* 0x000000081004723c */ /* 0x042fec00000418ff */
[----:B------:R5:W-:Y:S02]  /*11160*/  @P0 LDGSTS.E.BYPASS.LTC128B.128 [R217+0x9080], [R176.64+0x80], !P6 ;  /* 0x09080080b0d90fae */ /* 0x000be4000f101d48 */
[C---:B------:R-:W-:Y:S05]  /*11170*/  HMMA.16816.F32.BF16 R8, R16.reuse, R10, RZ ;  /* 0x0000000a1008723c */ /* 0x040fea00000418ff */
[----:B------:R5:W-:Y:S03]  /*11180*/  @P0 LDGSTS.E.BYPASS.LTC128B.128 [R217+0xa080], [R176.64+0x100], !P5 ;  /* 0x0a080100b0d90fae */ /* 0x000be6000e901d48 */
[C---:B--2---:R-:W-:Y:S04]  /*11190*/  HMMA.16816.F32.BF16 R12, R16.reuse, R148, RZ ;  /* 0x00000094100c723c */ /* 0x044fe800000418ff */
[----:B------:R5:W-:Y:S04]  /*111a0*/  @P0 LDGSTS.E.BYPASS.LTC128B.128 [R217+0xb080], [R176.64+0x180], !P4 ;  /* 0x0b080180b0d90fae */ /* 0x000be8000e101d48 */
        /* <DEDUP_REMOVED lines=16> */
[C---:B--2---:R-:W-:Y:S08]  /*112b0*/  HMMA.16816.F32.BF16 R12, R164.reuse, R148, R12 ;  /* 0x00000094a40c723c */ /* 0x044ff0000004180c */
[----:B------:R-:W-:Y:S01]  /*112c0*/  HMMA.16816.F32.BF16 R16, R164, R150, R16 ;  /* 0x00000096a410723c */ /* 0x000fe20000041810 */
[----:B------:R-:W2:Y:S07]  /*112d0*/  LDSM.16.M88.4 R148, [R213+0xd880] ;  /* 0x00d88000d594783b */ /* 0x000eae0000000200 */
[C---:B---3--:R-:W-:Y:S01]  /*112e0*/  HMMA.16816.F32.BF16 R4, R156.reuse, R172, R4 ;  /* 0x000000ac9c04723c */ /* 0x048fe20000041804 */
[----:B------:R-:W-:Y:S07]  /*112f0*/  LDSM.16.M88.4 R164, [R210+0x14080] ;  /* 0x01408000d2a4783b */ /* 0x000fee0000000200 */
[C---:B------:R-:W-:Y:S01]  /*11300*/  HMMA.16816.F32.BF16 R8, R156.reuse, R174, R8 ;  /* 0x000000ae9c08723c */ /* 0x040fe20000041808 */
[----:B------:R-:W3:Y:S07]  /*11310*/  LDSM.16.M88.4 R172, [R201] ;  /* 0x00000000c9ac783b */ /* 0x000eee0000000200 */
[C---:B----4-:R-:W-:Y:S08]  /*11320*/  HMMA.16816.F32.BF16 R12, R156.reuse, R152, R12 ;  /* 0x000000989c0c723c */ /* 0x050ff0000004180c */
[----:B------:R-:W-:Y:S01]  /*11330*/  HMMA.16816.F32.BF16 R16, R156, R154, R16 ;  /* 0x0000009a9c10723c */ /* 0x000fe20000041810 */
[----:B------:R-:W4:Y:S07]  /*11340*/  LDSM.16.M88.4 R152, [R200] ;  /* 0x00000000c898783b */ /* 0x000f2e0000000200 */
[C---:B-1----:R-:W-:Y:S01]  /*11350*/  HMMA.16816.F32.BF16 R4, R160.reuse, R168, R4 ;  /* 0x000000a8a004723c */ /* 0x042fe20000041804 */
[----:B------:R-:W-:Y:S07]  /*11360*/  LDSM.16.M88.4 R156, [R209+0x14080] ;  /* 0x01408000d19c783b */ /* 0x000fee0000000200 */
[C---:B------:R-:W-:Y:S01]  /*11370*/  HMMA.16816.F32.BF16 R8, R160.reuse, R170, R8 ;  /* 0x000000aaa008723c */ /* 0x040fe20000041808 */
[----:B------:R-:W1:Y:S07]  /*11380*/  LDSM.16.M88.4 R168, [R208+0xd080] ;  /* 0x00d08000d0a8783b */ /* 0x000e6e0000000200 */
[C---:B--2---:R-:W-:Y:S08]  /*11390*/  HMMA.16816.F32.BF16 R12, R160.reuse, R148, R12 ;  /* 0x00000094a00c723c */ /* 0x044ff0000004180c */
[----:B------:R-:W-:Y:S01]  /*113a0*/  HMMA.16816.F32.BF16 R16, R160, R150, R16 ;  /* 0x00000096a010723c */ /* 0x000fe20000041810 */
[----:B------:R-:W2:Y:S07]  /*113b0*/  LDSM.16.M88.4 R148, [R208+0xd880] ;  /* 0x00d88000d094783b */ /* 0x000eae0000000200 */
[C---:B---3--:R-:W-:Y:S01]  /*113c0*/  HMMA.16816.F32.BF16 R4, R164.reuse, R172, R4 ;  /* 0x000000aca404723c */ /* 0x048fe20000041804 */
[----:B------:R-:W-:Y:S07]  /*113d0*/  LDSM.16.M88.4 R160, [R207+0x14080] ;  /* 0x01408000cfa0783b */ /* 0x000fee0000000200 */
[C---:B------:R-:W-:Y:S01]  /*113e0*/  HMMA.16816.F32.BF16 R8, R164.reuse, R174, R8 ;  /* 0x000000aea408723c */ /* 0x040fe20000041808 */
[----:B------:R-:W3:Y:S07]  /*113f0*/  LDSM.16.M88.4 R172, [R202+0x1000] ;  /* 0x00100000caac783b */ /* 0x000eee0000000200 */
[C---:B----4-:R-:W-:Y:S08]  /*11400*/  HMMA.16816.F32.BF16 R12, R164.reuse, R152, R12 ;  /* 0x00000098a40c723c */ /* 0x050ff0000004180c */
[----:B------:R-:W-:Y:S01]  /*11410*/  HMMA.16816.F32.BF16 R16, R164, R154, R16 ;  /* 0x0000009aa410723c */ /* 0x000fe20000041810 */
[----:B------:R-:W4:Y:S07]  /*11420*/  LDSM.16.M88.4 R152, [R202+0x1800] ;  /* 0x00180000ca98783b */ /* 0x000f2e0000000200 */
        /* <DEDUP_REMOVED lines=55> */
[----:B------:R-:W4:Y:S01]  /*117a0*/  LDSM.16.M88.4 R152, [R202+0x3800] ;  /* 0x00380000ca98783b */ /* 0x000f220000000200 */
[----:B------:R-:W-:Y:S06]  /*117b0*/  DEPBAR.LE SB0, 0x0 ;  /* 0x000080000000791a */ /* 0x000fec0000000000 */
[C---:B-1----:R-:W-:Y:S01]  /*117c0*/  HMMA.16816.F32.BF16 R4, R164.reuse, R168, R4 ;  /* 0x000000a8a404723c */ /* 0x042fe20000041804 */
[----:B------:R-:W-:Y:S07]  /*117d0*/  BAR.SYNC.DEFER_BLOCKING 0x0 ;  /* 0x0000000000007b1d */ /* 0x000fee0000010000 */
[C---:B------:R-:W-:Y:S08]  /*117e0*/  HMMA.16816.F32.BF16 R8, R164.reuse, R170, R8 ;  /* 0x000000aaa408723c */ /* 0x040ff00000041808 */
[C---:B--2---:R-:W-:Y:S07]  /*117f0*/  HMMA.16816.F32.BF16 R12, R164.reuse, R148, R12 ;  /* 0x00000094a40c723c */ /* 0x044fee000004180c */
[----:B------:R-:W-:Y:S01]  /*11800*/  IMAD R149, R236, R233, 0x1 ;  /* 0x00000001ec957424 */ /* 0x000fe200078e02e9 */
[----:B------:R-:W-:Y:S01]  /*11810*/  HMMA.16816.F32.BF16 R16, R164, R150, R16 ;  /* 0x00000096a410723c */ /* 0x000fe20000041810 */
[----:B------:R-:W1:Y:S03]  /*11820*/  SHFL.IDX PT, R148, R0, RZ, 0x1c1f ;  /* 0x001c1fff00947589 */ /* 0x000e6600000e0000 */
[----:B------:R-:W-:Y:S04]  /*11830*/  IADD3 R149, R220, R149, -R232 ;  /* 0x00000095dc957210 */ /* 0x000fe80007ffe8e8 */
[C---:B---3--:R-:W-:Y:S01]  /*11840*/  HMMA.16816.F32.BF16 R4, R156.reuse, R172, R4 ;  /* 0x000000ac9c04723c */ /* 0x048fe20000041804 */
[----:B------:R-:W2:Y:S04]  /*11850*/  SHFL.IDX PT, R0, R0, 0x1, 0x1c1f ;  /* 0x003c1f0000007f89 */ /* 0x000ea800000e0000 */
[----:B------:R-:W-:Y:S03]  /*11860*/  IADD3 R149, R149, -R227, RZ ;  /* 0x800000e395957210 */ /* 0x000fe60007ffe0ff */
[C---:B------:R-:W-:Y:S08]  /*11870*/  HMMA.16816.F32.BF16 R8, R156.reuse, R174, R8 ;  /* 0x000000ae9c08723c */ /* 0x040ff00000041808 */
[C---:B----4-:R-:W-:Y:S04]  /*11880*/  HMMA.16816.F32.BF16 R12, R156.reuse, R152, R12 ;  /* 0x000000989c0c723c */ /* 0x050fe8000004180c */
[----:B-1----:R-:W-:Y:S04]  /*11890*/  IADD3 R148, R149, R148, RZ ;  /* 0x0000009495947210 */ /* 0x002fe80007ffe0ff */
[----:B------:R-:W-:Y:S03]  /*118a0*/  HMMA.16816.F32.BF16 R16, R156, R154, R16 ;  /* 0x0000009a9c10723c */ /* 0x000fe60000041810 */
[C---:B------:R-:W-:Y:S02]  /*118b0*/  ISETP.GT.AND P0, PT, R148.reuse, RZ, PT ;  /* 0x000000ff9400720c */ /* 0x040fe40003f04270 */
[----:B------:R-:W-:Y:S02]  /*118c0*/  ISETP.GT.AND P1, PT, R148, 0x1, PT ;  /* 0x000000019400780c */ /* 0x000fe40003f24270 */
[----:B------:R-:W-:Y:S02]  /*118d0*/  FSEL R150, R4, -INF , P0 ;  /* 0xff80000004967808 */ /* 0x000fe40000000000 */
[----:B------:R-:W-:Y:S02]  /*118e0*/  FSEL R5, R5, -INF , P1 ;  /* 0xff80000005057808 */ /* 0x000fe40000800000 */
[----:B------:R-:W-:Y:S02]  /*118f0*/  ISETP.GT.AND P0, PT, R148, 0x8, PT ;  /* 0x000000089400780c */ /* 0x000fe40003f04270 */
[----:B------:R-:W-:Y:S02]  /*11900*/  FMNMX.FTZ R4, R150, R3, !PT ;  /* 0x0000000396047209 */ /* 0x000fe40007810000 */
[----:B------:R-:W-:Y:S02]  /*11910*/  FSEL R8, R8, -INF , P0 ;  /* 0xff80000008087808 */ /* 0x000fe40000000000 */
[----:B------:R-:W-:Y:S02]  /*11920*/  FMNMX.FTZ R4, R5, R4, !PT ;  /* 0x0000000405047209 */ /* 0x000fe40007810000 */
[C---:B------:R-:W-:Y:S02]  /*11930*/  ISETP.GT.AND P2, PT, R148.reuse, 0x9, PT ;  /* 0x000000099400780c */ /* 0x040fe40003f44270 */
[----:B--2---:R-:W-:Y:S02]  /*11940*/  IADD3 R0, R149, R0, RZ ;  /* 0x0000000095007210 */ /* 0x004fe40007ffe0ff */
[----:B------:R-:W-:Y:S02]  /*11950*/  ISETP.GT.AND P1, PT, R148, 0x10, PT ;  /* 0x000000109400780c */ /* 0x000fe40003f24270 */
[----:B------:R-:W-:Y:S02]  /*11960*/  FSEL R9, R9, -INF , P2 ;  /* 0xff80000009097808 */ /* 0x000fe40001000000 */
[----:B------:R-:W-:Y:S02]  /*11970*/  FMNMX.FTZ R4, R8, R4, !PT ;  /* 0x0000000408047209 */ /* 0x000fe40007810000 */
[----:B------:R-:W-:Y:S02]  /*11980*/  FSEL R168, R12, -INF , P1 ;  /* 0xff8000000ca87808 */ /* 0x000fe40000800000 */
[----:B------:R-:W-:Y:S02]  /*11990*/  ISETP.GT.AND P0, PT, R0, RZ, PT ;  /* 0x000000ff0000720c */ /* 0x000fe40003f04270 */
        /* <DEDUP_REMOVED lines=8> */
[----:B------:R-:W-:Y:S02]  /*11a20*/  ISETP.GT.AND P0, PT, R148, 0x19, PT ;  /* 0x000000199400780c */ /* 0x000fe40003f04270 */
[----:B------:R-:W-:Y:S02]  /*11a30*/  ISETP.GT.AND P1, PT, R0, 0x1, PT ;  /* 0x000000010000780c */ /* 0x000fe40003f24270 */
[----:B------:R-:W-:Y:S02]  /*11a40*/  FSEL R162, R17, -INF , P0 ;  /* 0xff80000011a27808 */ /* 0x000fe40000000000 */
[----:B------:R-:W-:Y:S02]  /*11a50*/  FMNMX.FTZ R4, R164, R4, !PT ;  /* 0x00000004a4047209 */ /* 0x000fe40007810000 */
[----:B------:R-:W-:Y:S02]  /*11a60*/  FSEL R7, R7, -INF , P1 ;  /* 0xff80000007077808 */ /* 0x000fe40000800000 */
[----:B------:R-:W-:Y:S02]  /*11a70*/  ISETP.GT.AND P1, PT, R0, 0x8, PT ;  /* 0x000000080000780c */ /* 0x000fe40003f24270 */
[----:B------:R-:W-:Y:S02]  /*11a80*/  FMNMX.FTZ R13, R6, R2, !PT ;  /* 0x00000002060d7209 */ /* 0x000fe40007810000 */
[----:B------:R-:W-:Y:S02]  /*11a90*/  FMNMX.FTZ R4, R162, R4, !PT ;  /* 0x00000004a2047209 */ /* 0x000fe40007810000 */
[----:B------:R-:W-:Y:S02]  /*11aa0*/  ISETP.GT.AND P0, PT, R0, 0x9, PT ;  /* 0x000000090000780c */ /* 0x000fe40003f04270 */
[----:B------:R-:W-:Y:S01]  /*11ab0*/  FSEL R10, R10, -INF , P1 ;  /* 0xff8000000a0a7808 */ /* 0x000fe20000800000 */
[----:B------:R-:W1:Y:S01]  /*11ac0*/  SHFL.BFLY PT, R12, R4, 0x2, 0x1f ;  /* 0x0c401f00040c7f89 */ /* 0x000e6200000e0000 */
        /* <DEDUP_REMOVED lines=9> */
[C---:B------:R-:W-:Y:S02]  /*11b60*/  ISETP.GT.AND P1, PT, R0.reuse, 0x18, PT ;  /* 0x000000180000780c */ /* 0x040fe40003f24270 */
[----:B------:R-:W-:Y:S02]  /*11b70*/  ISETP.GT.AND P0, PT, R0, 0x19, PT ;  /* 0x000000190000780c */ /* 0x000fe40003f04270 */
[----:B------:R-:W-:Y:S02]  /*11b80*/  FSEL R161, R18, -INF , P1 ;  /* 0xff80000012a17808 */ /* 0x000fe40000800000 */
[----:B------:R-:W-:Y:S02]  /*11b90*/  FMNMX.FTZ R0, R165, R13, !PT ;  /* 0x0000000da5007209 */ /* 0x000fe40007810000 */
[----:B------:R-:W-:Y:S02]  /*11ba0*/  FSEL R149, R19, -INF , P0 ;  /* 0xff80000013957808 */ /* 0x000fe40000000000 */
[----:B------:R-:W-:Y:S02]  /*11bb0*/  FMNMX.FTZ R0, R161, R0, !PT ;  /* 0x00000000a1007209 */ /* 0x000fe40007810000 */
[----:B-1----:R-:W-:Y:S02]  /*11bc0*/  FMNMX.FTZ R15, R4, R12, !PT ;  /* 0x0000000c040f7209 */ /* 0x002fe40007810000 */
[----:B------:R-:W-:Y:S02]  /*11bd0*/  FMNMX.FTZ R0, R149, R0, !PT ;  /* 0x0000000095007209 */ /* 0x000fe40007810000 */
[C---:B------:R-:W-:Y:S01]  /*11be0*/  ISETP.GE.AND P1, PT, R236.reuse, 0x1, PT ;  /* 0x00000001ec00780c */ /* 0x040fe20003f26270 */
[----:B------:R-:W-:Y:S01]  /*11bf0*/  SHFL.BFLY PT, R14, R15, 0x1, 0x1f ;  /* 0x0c201f000f0e7f89 */ /* 0x000fe200000e0000 */
[----:B------:R-:W-:Y:S06]  /*11c00*/  IADD3 R12, R236, -0x1, RZ ;  /* 0xffffffffec0c7810 */ /* 0x000fec0007ffe0ff */
[----:B------:R-:W1:Y:S05]  /*11c10*/  SHFL.BFLY PT, R4, R0, 0x2, 0x1f ;  /* 0x0c401f0000047f89 */ /* 0x000e6a00000e0000 */
[----:B------:R-:W-:Y:S01]  /*11c20*/  @P1 SHF.R.S32.HI R13, RZ, 0x1f, R12 ;  /* 0x0000001fff0d1819 */ /* 0x000fe2000001140c */
[C---:B------:R-:W-:Y:S04]  /*11c30*/  @P1 IMAD.WIDE.U32 R16, R12.reuse, c[0x0][0x1e0], RZ ;  /* 0x000078000c101a25 */ /* 0x040fe800078e00ff */
[----:B------:R-:W-:Y:S04]  /*11c40*/  @P1 IMAD R13, R13, c[0x0][0x1e0], RZ ;  /* 0x000078000d0d1a24 */ /* 0x000fe800078e02ff */
[----:B------:R-:W-:Y:S01]  /*11c50*/  @P1 IMAD R13, R12, c[0x0][0x1e4], R13 ;  /* 0x000079000c0d1a24 */ /* 0x000fe200078e020d */
[C---:B------:R-:W-:Y:S04]  /*11c60*/  @P1 LEA R12, P0, R16.reuse, R218, 0x5 ;  /* 0x000000da100c1211 */ /* 0x040fe800078028ff */
[----:B------:R-:W-:Y:S04]  /*11c70*/  @P1 IADD3 R13, R17, R13, RZ ;  /* 0x0000000d110d1210 */ /* 0x000fe80007ffe0ff */
[----:B------:R-:W-:Y:S02]  /*11c80*/  @P1 LEA.HI.X R13, R16, R223, R13, 0x5, P0 ;  /* 0x000000df100d1211 */ /* 0x000fe400000f2c0d */
[----:B-1----:R-:W-:Y:S02]  /*11c90*/  FMNMX.FTZ R4, R0, R4, !PT ;  /* 0x0000000400047209 */ /* 0x002fe40007810000 */
[C---:B------:R-:W-:Y:S02]  /*11ca0*/  @P1 LEA R16, P0, R12.reuse, c[0x0][0x1c8], 0x1 ;  /* 0x000072000c101a11 */ /* 0x040fe400078008ff */
[----:B------:R-:W-:Y:S01]  /*11cb0*/  FMNMX.FTZ R0, R15, R14, !PT ;  /* 0x0000000e0f007209 */ /* 0x000fe20007810000 */
[----:B------:R-:W1:Y:S01]  /*11cc0*/  SHFL.BFLY PT, R148, R4, 0x1, 0x1f ;  /* 0x0c201f0004947f89 */ /* 0x000e6200000e0000 */
[----:B------:R-:W-:Y:S02]  /*11cd0*/  @P1 LEA.HI.X R17, R12, c[0x0][0x1cc], R13, 0x1, P0 ;  /* 0x000073000c111a11 */ /* 0x000fe400000f0c0d */
[C---:B------:R-:W-:Y:S01]  /*11ce0*/  FSETP.NEU.FTZ.AND P0, PT, R0.reuse, -INF , PT ;  /* 0xff8000000000780b */ /* 0x040fe20003f1d000 */
[----:B------:R-:W-:Y:S03]  /*11cf0*/  FMUL.FTZ R163, R0, c[0x0][0x2d0] ;  /* 0x0000b40000a37a20 */ /* 0x000fe60000410000 */
[----:B------:R2:W-:Y:S02]  /*11d00*/  @P1 LDGSTS.E.BYPASS.LTC128B.128 [R217+0xc080], [R16.64], !P3 ;  /* 0x0c08000010d91fae */ /* 0x0005e4000d901d48 */
[----:B------:R-:W-:Y:S05]  /*11d10*/  FSEL R163, R163, RZ, P0 ;  /* 0x000000ffa3a37208 */ /* 0x000fea0000000000 */
[----:B------:R2:W-:Y:S01]  /*11d20*/  @P1 LDGSTS.E.BYPASS.LTC128B.128 [R217+0xd080], [R16.64+0x80], !P6 ;  /* 0x0d08008010d91fae */ /* 0x0005e2000f101d48 */
[--C-:B------:R-:W-:Y:S02]  /*11d30*/  FFMA.FTZ R151, R150, c[0x0][0x2d0], -R163.reuse ;  /* 0x0000b40096977a23 */ /* 0x100fe400000108a3 */
[--C-:B------:R-:W-:Y:S02]  /*11d40*/  FFMA.FTZ R150, R5, c[0x0][0x2d0], -R163.reuse ;  /* 0x0000b40005967a23 */ /* 0x100fe400000108a3 */
[--C-:B------:R-:W-:Y:S02]  /*11d50*/  FFMA.FTZ R240, R8, c[0x0][0x2d0], -R163.reuse ;  /* 0x0000b40008f07a23 */ /* 0x100fe400000108a3 */
[----:B------:R2:W-:Y:S01]  /*11d60*/  @P1 LDGSTS.E.BYPASS.LTC128B.128 [R217+0xe080], [R16.64+0x100], !P5 ;  /* 0x0e08010010d91fae */ /* 0x0005e2000e901d48 */
[--C-:B------:R-:W-:Y:S01]  /*11d70*/  FFMA.FTZ R239, R9, c[0x0][0x2d0], -R163.reuse ;  /* 0x0000b40009ef7a23 */ /* 0x100fe200000108a3 */
[----:B------:R-:W-:Y:S01]  /*11d80*/  MUFU.EX2 R151, R151 ;  /* 0x0000009700977308 */ /* 0x000fe20000000800 */
[----:B-1----:R-:W-:Y:S01]  /*11d90*/  FMNMX.FTZ R148, R4, R148, !PT ;  /* 0x0000009404947209 */ /* 0x002fe20007810000 */
[--C-:B------:R-:W-:Y:S01]  /*11da0*/  FFMA.FTZ R242, R168, c[0x0][0x2d0], -R163.reuse ;  /* 0x0000b400a8f27a23 */ /* 0x100fe200000108a3 */
[----:B------:R-:W-:Y:S01]  /*11db0*/  FSEL R4, R0, RZ, P0 ;  /* 0x000000ff00047208 */ /* 0x000fe20000000000 */
[----:B------:R-:W-:Y:S01]  /*11dc0*/  FFMA.FTZ R243, R167, c[0x0][0x2d0], -R163 ;  /* 0x0000b400a7f37a23 */ /* 0x000fe200000108a3 */
[C---:B------:R-:W-:Y:S01]  /*11dd0*/  FSETP.NEU.FTZ.AND P0, PT, R148.reuse, -INF , PT ;  /* 0xff8000009400780b */ /* 0x040fe20003f1d000 */
[----:B------:R2:W-:Y:S01]  /*11de0*/  @P1 LDGSTS.E.BYPASS.LTC128B.128 [R217+0xf080], [R16.64+0x180], !P4 ;  /* 0x0f08018010d91fae */ /* 0x0005e2000e101d48 */
[----:B------:R-:W-:Y:S02]  /*11df0*/  FMUL.FTZ R160, R148, c[0x0][0x2d0] ;  /* 0x0000b40094a07a20 */ /* 0x000fe40000410000 */
[----:B------:R-:W-:Y:S01]  /*11e00*/  FADD.FTZ R3, -R4, R3 ;  /* 0x0000000304037221 */ /* 0x000fe20000010100 */
[----:B------:R-:W-:Y:S01]  /*11e10*/  FSEL R4, R148, RZ, P0 ;  /* 0x000000ff94047208 */ /* 0x000fe20000000000 */
[----:B------:R-:W1:Y:S01]  /*11e20*/  MUFU.EX2 R150, R150 ;  /* 0x0000009600967308 */ /* 0x000e620000000800 */
[----:B------:R-:W-:Y:S01]  /*11e30*/  FSEL R160, R160, RZ, P0 ;  /* 0x000000ffa0a07208 */ /* 0x000fe20000000000 */
[----:B------:R-:W3:Y:S01]  /*11e40*/  LDSM.16.MT88.4 R12, [R211+0x8080] ;  /* 0x00808000d30c783b */ /* 0x000ee20000004200 */
[----:B------:R-:W-:Y:S01]  /*11e50*/  FMUL.FTZ R3, R3, c[0x0][0x2d0] ;  /* 0x0000b40003037a20 */ /* 0x000fe20000410000 */
[----:B------:R-:W-:Y:S01]  /*11e60*/  ISETP.GT.AND P0, PT, R236, R235, PT ;  /* 0x000000ebec00720c */ /* 0x000fe20003f04270 */
[----:B------:R-:W-:Y:S02]  /*11e70*/  FADD.FTZ R2, -R4, R2 ;  /* 0x0000000204027221 */ /* 0x000fe40000010100 */
[--C-:B------:R-:W-:Y:S02]  /*11e80*/  FFMA.FTZ R238, R6, c[0x0][0x2d0], -R160.reuse ;  /* 0x0000b40006ee7a23 */ /* 0x100fe400000108a0 */
[--C-:B------:R-:W-:Y:S01]  /*11e90*/  FFMA.FTZ R237, R7, c[0x0][0x2d0], -R160.reuse ;  /* 0x0000b40007ed7a23 */ /* 0x100fe200000108a0 */
[----:B------:R-:W4:Y:S01]  /*11ea0*/  MUFU.EX2 R3, R3 ;  /* 0x0000000300037308 */ /* 0x000f220000000800 */
[--C-:B------:R-:W-:Y:S01]  /*11eb0*/  FFMA.FTZ R230, R10, c[0x0][0x2d0], -R160.reuse ;  /* 0x0000b4000ae67a23 */ /* 0x100fe200000108a0 */
[----:B------:R-:W3:Y:S01]  /*11ec0*/  LDSM.16.MT88.4 R156, [R206+0x8080] ;  /* 0x00808000ce9c783b */ /* 0x000ee20000004200 */
[--C-:B------:R-:W-:Y:S02]  /*11ed0*/  FFMA.FTZ R241, R11, c[0x0][0x2d0], -R160.reuse ;  /* 0x0000b4000bf17a23 */ /* 0x100fe400000108a0 */
[----:B------:R-:W-:Y:S02]  /*11ee0*/  FMUL.FTZ R2, R2, c[0x0][0x2d0] ;  /* 0x0000b40002027a20 */ /* 0x000fe40000410000 */
[--C-:B------:R-:W-:Y:S02]  /*11ef0*/  FFMA.FTZ R244, R166, c[0x0][0x2d0], -R160.reuse ;  /* 0x0000b400a6f47a23 */ /* 0x100fe400000108a0 */
[----:B------:R-:W-:Y:S01]  /*11f00*/  LDSM.16.MT88.4 R168, [R206+0x9880] ;  /* 0x00988000cea8783b */ /* 0x000fe20000004200 */
[----:B------:R-:W-:Y:S01]  /*11f10*/  MUFU.EX2 R240, R240 ;  /* 0x000000f000f07308 */ /* 0x000fe20000000800 */
[--C-:B------:R-:W-:Y:S02]  /*11f20*/  FFMA.FTZ R245, R165, c[0x0][0x2d0], -R160.reuse ;  /* 0x0000b400a5f57a23 */ /* 0x100fe400000108a0 */
[--C-:B------:R-:W-:Y:S01]  /*11f30*/  FFMA.FTZ R246, R164, c[0x0][0x2d0], -R163.reuse ;  /* 0x0000b400a4f67a23 */ /* 0x100fe200000108a3 */
[----:B-1----:R-:W-:Y:S01]  /*11f40*/  F2FP.BF16.PACK_AB R152, R150, R151 ;  /* 0x000000979698723e */ /* 0x002fe200000010ff */
[--C-:B------:R-:W-:Y:S01]  /*11f50*/  FFMA.FTZ R248, R161, c[0x0][0x2d0], -R160.reuse ;  /* 0x0000b400a1f87a23 */ /* 0x100fe200000108a0 */
[----:B------:R-:W-:Y:S01]  /*11f60*/  LDSM.16.MT88.4 R164, [R204+0x8880] ;  /* 0x00888000cca4783b */ /* 0x000fe20000004200 */
[----:B------:R-:W-:Y:S02]  /*11f70*/  FFMA.FTZ R163, R162, c[0x0][0x2d0], -R163 ;  /* 0x0000b400a2a37a23 */ /* 0x000fe400000108a3 */
[----:B------:R-:W-:Y:S01]  /*11f80*/  FFMA.FTZ R160, R149, c[0x0][0x2d0], -R160 ;  /* 0x0000b40095a07a23 */ /* 0x000fe200000108a0 */
[----:B------:R-:W1:Y:S03]  /*11f90*/  MUFU.EX2 R2, R2 ;  /* 0x0000000200027308 */ /* 0x000e660000000800 */
[----:B------:R-:W-:Y:S01]  /*11fa0*/  LDSM.16.MT88.4 R172, [R204+0x9880] ;  /* 0x00988000ccac783b */ /* 0x000fe20000004200 */
[C---:B----4-:R-:W-:Y:S02]  /*11fb0*/  FMUL.FTZ R4, R3.reuse, R144 ;  /* 0x0000009003047220 */ /* 0x050fe40000410000 */
[C---:B------:R-:W-:Y:S02]  /*11fc0*/  FMUL.FTZ R5, R3.reuse, R145 ;  /* 0x0000009103057220 */ /* 0x040fe40000410000 */
[C---:B------:R-:W-:Y:S02]  /*11fd0*/  FMUL.FTZ R8, R3.reuse, R140 ;  /* 0x0000008c03087220 */ /* 0x040fe40000410000 */
[----:B------:R-:W4:Y:S01]  /*11fe0*/  MUFU.EX2 R239, R239 ;  /* 0x000000ef00ef7308 */ /* 0x000f220000000800 */
[C---:B------:R-:W-:Y:S01]  /*11ff0*/  FMUL.FTZ R9, R3.reuse, R141 ;  /* 0x0000008d03097220 */ /* 0x040fe20000410000 */
[----:B-----5:R-:W-:Y:S01]  /*12000*/  LDSM.16.MT88.4 R176, [R211+0xa880] ;  /* 0x00a88000d3b0783b */ /* 0x020fe20000004200 */
[C---:B--2---:R-:W-:Y:S02]  /*12010*/  FMUL.FTZ R16, R3.reuse, R136 ;  /* 0x0000008803107220 */ /* 0x044fe40000410000 */
[C---:B------:R-:W-:Y:S02]  /*12020*/  FMUL.FTZ R17, R3.reuse, R137 ;  /* 0x0000008903117220 */ /* 0x040fe40000410000 */
[C---:B------:R-:W-:Y:S02]  /*12030*/  FMUL.FTZ R28, R3.reuse, R28 ;  /* 0x0000001c031c7220 */ /* 0x040fe40000410000 */
[----:B------:R-:W-:Y:S01]  /*12040*/  LDSM.16.MT88.4 R180, [R206+0xa880] ;  /* 0x00a88000ceb4783b */ /* 0x000fe20000004200 */
[----:B------:R-:W-:Y:S01]  /*12050*/  MUFU.EX2 R238, R238 ;  /* 0x000000ee00ee7308 */ /* 0x000fe20000000800 */
[C---:B------:R-:W-:Y:S02]  /*12060*/  FMUL.FTZ R29, R3.reuse, R29 ;  /* 0x0000001d031d7220 */ /* 0x040fe40000410000 */
[----:B------:R-:W-:Y:S02]  /*12070*/  FMUL.FTZ R32, R3, R32 ;  /* 0x0000002003207220 */ /* 0x000fe40000410000 */
[C---:B-1----:R-:W-:Y:S01]  /*12080*/  FMUL.FTZ R6, R2.reuse, R146 ;  /* 0x0000009202067220 */ /* 0x042fe20000410000 */
[----:B------:R-:W-:Y:S01]  /*12090*/  LDSM.16.MT88.4 R184, [R204+0xa880] ;  /* 0x00a88000ccb8783b */ /* 0x000fe20000004200 */
[C---:B------:R-:W-:Y:S02]  /*120a0*/  FMUL.FTZ R7, R2.reuse, R147 ;  /* 0x0000009302077220 */ /* 0x040fe40000410000 */
[C---:B------:R-:W-:Y:S01]  /*120b0*/  FMUL.FTZ R10, R2.reuse, R142 ;  /* 0x0000008e020a7220 */ /* 0x040fe20000410000 */
[----:B------:R-:W1:Y:S01]  /*120c0*/  MUFU.EX2 R237, R237 ;  /* 0x000000ed00ed7308 */ /* 0x000e620000000800 */
[C---:B------:R-:W-:Y:S02]  /*120d0*/  FMUL.FTZ R11, R2.reuse, R143 ;  /* 0x0000008f020b7220 */ /* 0x040fe40000410000 */
[----:B------:R-:W2:Y:S01]  /*120e0*/  LDSM.16.MT88.4 R144, [R205+0x8080] ;  /* 0x00808000cd90783b */ /* 0x000ea20000004200 */
[----:B----4-:R-:W-:Y:S01]  /*120f0*/  F2FP.BF16.PACK_AB R154, R239, R240 ;  /* 0x000000f0ef9a723e */ /* 0x010fe200000010ff */
[C---:B------:R-:W-:Y:S02]  /*12100*/  FMUL.FTZ R18, R2.reuse, R138 ;  /* 0x0000008a02127220 */ /* 0x040fe40000410000 */
[C---:B------:R-:W-:Y:S02]  /*12110*/  FMUL.FTZ R19, R2.reuse, R139 ;  /* 0x0000008b02137220 */ /* 0x040fe40000410000 */
[C---:B------:R-:W-:Y:S01]  /*12120*/  FMUL.FTZ R30, R2.reuse, R30 ;  /* 0x0000001e021e7220 */ /* 0x040fe20000410000 */
[----:B------:R-:W-:Y:S01]  /*12130*/  MUFU.EX2 R230, R230 ;  /* 0x000000e600e67308 */ /* 0x000fe20000000800 */
[----:B------:R-:W-:Y:S01]  /*12140*/  LDSM.16.MT88.4 R136, [R211+0x9080] ;  /* 0x00908000d388783b */ /* 0x000fe20000004200 */
[C---:B------:R-:W-:Y:S02]  /*12150*/  FMUL.FTZ R31, R2.reuse, R31 ;  /* 0x0000001f021f7220 */ /* 0x040fe40000410000 */
[C---:B------:R-:W-:Y:S02]  /*12160*/  FMUL.FTZ R33, R3.reuse, R33 ;  /* 0x0000002103217220 */ /* 0x040fe40000410000 */
[C---:B------:R-:W-:Y:S02]  /*12170*/  FMUL.FTZ R34, R2.reuse, R34 ;  /* 0x0000002202227220 */ /* 0x040fe40000410000 */
[----:B------:R-:W-:Y:S01]  /*12180*/  LDSM.16.MT88.4 R140, [R206+0x9080] ;  /* 0x00908000ce8c783b */ /* 0x000fe20000004200 */
[C---:B------:R-:W-:Y:S01]  /*12190*/  FMUL.FTZ R35, R2.reuse, R35 ;  /* 0x0000002302237220 */ /* 0x040fe20000410000 */
[----:B------:R-:W4:Y:S01]  /*121a0*/  MUFU.EX2 R241, R241 ;  /* 0x000000f100f17308 */ /* 0x000f220000000800 */
[C---:B------:R-:W-:Y:S02]  /*121b0*/  FMUL.FTZ R36, R3.reuse, R36 ;  /* 0x0000002403247220 */ /* 0x040fe40000410000 */
[----:B------:R-:W-:Y:S01]  /*121c0*/  FMUL.FTZ R37, R3, R37 ;  /* 0x0000002503257220 */ /* 0x000fe20000410000 */
[----:B-1----:R-:W-:Y:S01]  /*121d0*/  F2FP.BF16.PACK_AB R153, R237, R238 ;  /* 0x000000eeed99723e */ /* 0x002fe200000010ff */
[----:B------:R-:W-:Y:S01]  /*121e0*/  LDSM.16.MT88.4 R188, [R211+0xb880] ;  /* 0x00b88000d3bc783b */ /* 0x000fe20000004200 */
[C---:B------:R-:W-:Y:S02]  /*121f0*/  FMUL.FTZ R38, R2.reuse, R38 ;  /* 0x0000002602267220 */ /* 0x040fe40000410000 */
[C---:B------:R-:W-:Y:S02]  /*12200*/  FMUL.FTZ R39, R2.reuse, R39 ;  /* 0x0000002702277220 */ /* 0x040fe40000410000 */
[----:B------:R-:W-:Y:S01]  /*12210*/  MUFU.EX2 R247, R163 ;  /* 0x000000a300f77308 */ /* 0x000fe20000000800 */
[C---:B------:R-:W-:Y:S01]  /*12220*/  FMUL.FTZ R40, R3.reuse, R40 ;  /* 0x0000002803287220 */ /* 0x040fe20000410000 */
[----:B------:R-:W-:Y:S01]  /*12230*/  LDSM.16.MT88.4 R192, [R206+0xb880] ;  /* 0x00b88000cec0783b */ /* 0x000fe20000004200 */
[C---:B------:R-:W-:Y:S02]  /*12240*/  FMUL.FTZ R41, R3.reuse, R41 ;  /* 0x0000002903297220 */ /* 0x040fe40000410000 */
[C---:B------:R-:W-:Y:S02]  /*12250*/  FMUL.FTZ R42, R2.reuse, R42 ;  /* 0x0000002a022a7220 */ /* 0x040fe40000410000 */
[C---:B------:R-:W-:Y:S02]  /*12260*/  FMUL.FTZ R43, R2.reuse, R43 ;  /* 0x0000002b022b7220 */ /* 0x040fe40000410000 */
[----:B------:R-:W0:Y:S01]  /*12270*/  LDGDEPBAR ;  /* 0x00000000000079af */ /* 0x000e220000000000 */
        /* <DEDUP_REMOVED lines=8> */
[C---:B---3--:R-:W-:Y:S05]  /*12300*/  HMMA.16816.F32.BF16 R4, R152.reuse, R12, R4 ;  /* 0x0000000c9804723c */ /* 0x048fea0000041804 */
[C---:B------:R-:W-:Y:S02]  /*12310*/  FMUL.FTZ R49, R3.reuse, R49 ;  /* 0x0000003103317220 */ /* 0x040fe40000410000 */
[C---:B------:R-:W-:Y:S01]  /*12320*/  FMUL.FTZ R12, R3.reuse, R132 ;  /* 0x00000084030c7220 */ /* 0x040fe20000410000 */
[C---:B------:R-:W-:Y:S01]  /*12330*/  HMMA.16816.F32.BF16 R8, R152.reuse, R14, R8 ;  /* 0x0000000e9808723c */ /* 0x040fe20000041808 */
[----:B------:R-:W3:Y:S03]  /*12340*/  MUFU.EX2 R243, R243 ;  /* 0x000000f300f37308 */ /* 0x000ee60000000800 */
[C---:B------:R-:W-:Y:S01]  /*12350*/  FMUL.FTZ R13, R3.reuse, R133 ;  /* 0x00000085030d7220 */ /* 0x040fe20000410000 */
[----:B-1----:R-:W-:Y:S01]  /*12360*/  LDSM.16.MT88.4 R160, [R205+0x8880] ;  /* 0x00888000cda0783b */ /* 0x002fe20000004200 */
[C---:B------:R-:W-:Y:S02]  /*12370*/  FMUL.FTZ R20, R3.reuse, R20 ;  /* 0x0000001403147220 */ /* 0x040fe40000410000 */
[C---:B------:R-:W-:Y:S03]  /*12380*/  FMUL.FTZ R14, R2.reuse, R134 ;  /* 0x00000086020e7220 */ /* 0x040fe60000410000 */
[----:B------:R-:W-:Y:S01]  /*12390*/  MUFU.EX2 R244, R244 ;  /* 0x000000f400f47308 */ /* 0x000fe20000000800 */
[C---:B------:R-:W-:Y:S02]  /*123a0*/  FMUL.FTZ R15, R2.reuse, R135 ;  /* 0x00000087020f7220 */ /* 0x040fe40000410000 */
[----:B------:R-:W1:Y:S01]  /*123b0*/  LDSM.16.MT88.4 R132, [R204+0x8080] ;  /* 0x00808000cc84783b */ /* 0x000e620000004200 */
[C---:B------:R-:W-:Y:S02]  /*123c0*/  FMUL.FTZ R50, R2.reuse, R50 ;  /* 0x0000003202327220 */ /* 0x040fe40000410000 */
[C---:B------:R-:W-:Y:S02]  /*123d0*/  FMUL.FTZ R51, R2.reuse, R51 ;  /* 0x0000003302337220 */ /* 0x040fe40000410000 */
[C---:B------:R-:W-:Y:S02]  /*123e0*/  HMMA.16816.F32.BF16 R12, R152.reuse, R156, R12 ;  /* 0x0000009c980c723c */ /* 0x040fe4000004180c */
[----:B------:R-:W4:Y:S01]  /*123f0*/  MUFU.EX2 R245, R245 ;  /* 0x000000f500f57308 */ /* 0x000f220000000800 */
        /* <DEDUP_REMOVED lines=11> */
[C---:B--2---:R-:W-:Y:S01]  /*124b0*/  HMMA.16816.F32.BF16 R20, R152.reuse, R144, R20 ;  /* 0x000000909814723c */ /* 0x044fe20000041814 */
[----:B------:R-:W2:Y:S02]  /*124c0*/  MUFU.EX2 R248, R248 ;  /* 0x000000f800f87308 */ /* 0x000ea40000000800 */
        /* <DEDUP_REMOVED lines=73> */
[C---:B------:R-:W-:Y:S04]  /*12960*/  FMUL.FTZ R100, R3.reuse, R100 ;  /* 0x0000006403647220 */ /* 0x040fe80000410000 */
[C---:B------:R-:W-:Y:S01]  /*12970*/  FMUL.FTZ R101, R3.reuse, R101 ;  /* 0x0000006503657220 */ /* 0x040fe20000410000 */
        /* <DEDUP_REMOVED lines=104> */
.L_x_2188:
        /* <DEDUP_REMOVED lines=9> */
.L_x_2191:
        /* <DEDUP_REMOVED lines=11> */
[----:B------:R-:W-:Y:S07]  /*13140*/  LDSM.16.M88.4 R16, [R214+0x10080] ;  /* 0x01008000d610783b */ /* 0x000fee0000000200 */
        /* <DEDUP_REMOVED lines=12> */
[----:B------:R2:W-:Y:S07]  /*13210*/  LDGSTS.E.BYPASS.LTC128B.128 [R217+0xa080], [R12.64+0x100], !P5 ;  /* 0x0a0801000cd97fae */ /* 0x0005ee000e901d48 */
[----:B------:R2:W-:Y:S07]  /*13220*/  LDGSTS.E.BYPASS.LTC128B.128 [R217+0xb080], [R12.64+0x180], !P4 ;  /* 0x0b0801800cd97fae */ /* 0x0005ee000e101d48 */
[----:B------:R-:W-:Y:S07]  /*13230*/  LDSM.16.M88.4 R164, [R209+0x10080] ;  /* 0x01008000d1a4783b */ /* 0x000fee0000000200 */
[----:B------:R-:W0:Y:S07]  /*13240*/  LDGDEPBAR ;  /* 0x00000000000079af */ /* 0x000e2e0000000000 */
[----:B------:R-:W1:Y:S01]  /*13250*/  LDSM.16.M88.4 R168, [R208+0xc080] ;  /* 0x00c08000d0a8783b */ /* 0x000e620000000200 */
[C---:B--2---:R-:W-:Y:S06]  /*13260*/  HMMA.16816.F32.BF16 R12, R16.reuse, R148, RZ ;  /* 0x00000094100c723c */ /* 0x044fec00000418ff */
[----:B------:R-:W-:Y:S02]  /*13270*/  LDSM.16.M88.4 R172, [R207+0x10080] ;  /* 0x01008000cfac783b */ /* 0x000fe40000000200 */
[----:B------:R-:W-:Y:S05]  /*13280*/  HMMA.16816.F32.BF16 R16, R16, R150, RZ ;  /* 0x000000961010723c */ /* 0x000fea00000418ff */
[----:B------:R-:W2:Y:S03]  /*13290*/  LDSM.16.M88.4 R148, [R208+0xc880] ;  /* 0x00c88000d094783b */ /* 0x000ea60000000200 */
[C---:B---3--:R-:W-:Y:S04]  /*132a0*/  HMMA.16816.F32.BF16 R4, R152.reuse, R156, R4 ;  /* 0x0000009c9804723c */ /* 0x048fe80000041804 */
[----:B------:R-:W3:Y:S04]  /*132b0*/  LDSM.16.M88.4 R176, [R202] ;  /* 0x00000000cab0783b */ /* 0x000ee80000000200 */
[C---:B------:R-:W-:Y:S03]  /*132c0*/  HMMA.16816.F32.BF16 R8, R152.reuse, R158, R8 ;  /* 0x0000009e9808723c */ /* 0x040fe60000041808 */
[----:B------:R-:W-:Y:S05]  /*132d0*/  LDSM.16.M88.4 R156, [R214+0x14080] ;  /* 0x01408000d69c783b */ /* 0x000fea0000000200 */
        /* <DEDUP_REMOVED lines=94> */
[C---:B----4-:R-:W-:Y:S07]  /*138c0*/  HMMA.16816.F32.BF16 R12, R172.reuse, R152, R12 ;  /* 0x00000098ac0c723c */ /* 0x050fee000004180c */
[----:B------:R-:W-:Y:S01]  /*138d0*/  @P0 IMAD.WIDE.U32 R152, R230, c[0x0][0x1e0], RZ ;  /* 0x00007800e6980a25 */ /* 0x000fe200078e00ff */
[----:B------:R-:W-:Y:S04]  /*138e0*/  HMMA.16816.F32.BF16 R16, R172, R154, R16 ;  /* 0x0000009aac10723c */ /* 0x000fe80000041810 */
[----:B------:R-:W-:Y:S04]  /*138f0*/  FMNMX.FTZ R0, R4, R3, !PT ;  /* 0x0000000304007209 */ /* 0x000fe80007810000 */
        /* <DEDUP_REMOVED lines=16> */
[----:B------:R-:W2:Y:S01]  /*13a00*/  SHFL.BFLY PT, R149, R0, 0x2, 0x1f ;  /* 0x0c401f0000957f89 */ /* 0x000ea200000e0000 */
[----:B-1----:R-:W-:Y:S06]  /*13a10*/  FMNMX.FTZ R151, R151, R148, !PT ;  /* 0x0000009497977209 */ /* 0x002fec0007810000 */
[----:B------:R-:W1:Y:S01]  /*13a20*/  SHFL.BFLY PT, R150, R151, 0x1, 0x1f ;  /* 0x0c201f0097967f89 */ /* 0x000e6200000e0000 */
[----:B--2---:R-:W-:Y:S06]  /*13a30*/  FMNMX.FTZ R149, R0, R149, !PT ;  /* 0x0000009500957209 */ /* 0x004fec0007810000 */
[----:B------:R-:W2:Y:S01]  /*13a40*/  SHFL.BFLY PT, R148, R149, 0x1, 0x1f ;  /* 0x0c201f0095947f89 */ /* 0x000ea200000e0000 */
[----:B-1----:R-:W-:Y:S05]  /*13a50*/  FMNMX.FTZ R0, R151, R150, !PT ;  /* 0x0000009697007209 */ /* 0x002fea0007810000 */
[C---:B------:R-:W-:Y:S02]  /*13a60*/  FMUL.FTZ R165, R0.reuse, c[0x0][0x2d0] ;  /* 0x0000b40000a57a20 */ /* 0x040fe40000410000 */
[----:B------:R-:W-:Y:S02]  /*13a70*/  FADD.FTZ R3, -R0, R3 ;  /* 0x0000000300037221 */ /* 0x000fe40000010100 */
[--C-:B------:R-:W-:Y:S01]  /*13a80*/  FFMA.FTZ R150, R5, c[0x0][0x2d0], -R165.reuse ;  /* 0x0000b40005967a23 */ /* 0x100fe200000108a5 */
[----:B--2---:R-:W-:Y:S01]  /*13a90*/  FMNMX.FTZ R148, R149, R148, !PT ;  /* 0x0000009495947209 */ /* 0x004fe20007810000 */
[--C-:B------:R-:W-:Y:S01]  /*13aa0*/  FFMA.FTZ R149, R4, c[0x0][0x2d0], -R165.reuse ;  /* 0x0000b40004957a23 */ /* 0x100fe200000108a5 */
[----:B------:R-:W-:Y:S01]  /*13ab0*/  @P0 SHF.R.S32.HI R4, RZ, 0x1f, R230 ;  /* 0x0000001fff040819 */ /* 0x000fe200000114e6 */
[--C-:B------:R-:W-:Y:S01]  /*13ac0*/  FFMA.FTZ R151, R8, c[0x0][0x2d0], -R165.reuse ;  /* 0x0000b40008977a23 */ /* 0x100fe200000108a5 */
[----:B------:R-:W-:Y:S01]  /*13ad0*/  @P0 LEA R5, P1, R152, R218, 0x5 ;  /* 0x000000da98050211 */ /* 0x000fe200078228ff */
[--C-:B------:R-:W-:Y:S01]  /*13ae0*/  FFMA.FTZ R226, R9, c[0x0][0x2d0], -R165.reuse ;  /* 0x0000b40009e27a23 */ /* 0x100fe200000108a5 */
[----:B------:R-:W-:Y:S01]  /*13af0*/  MUFU.EX2 R150, R150 ;  /* 0x0000009600967308 */ /* 0x000fe20000000800 */
[----:B------:R-:W-:Y:S02]  /*13b00*/  @P0 IMAD R4, R4, c[0x0][0x1e0], RZ ;  /* 0x0000780004040a24 */ /* 0x000fe400078e02ff */
[----:B------:R-:W-:Y:S02]  /*13b10*/  FMUL.FTZ R164, R148, c[0x0][0x2d0] ;  /* 0x0000b40094a47a20 */ /* 0x000fe40000410000 */
[----:B------:R-:W-:Y:S02]  /*13b20*/  @P0 IMAD R4, R230, c[0x0][0x1e4], R4 ;  /* 0x00007900e6040a24 */ /* 0x000fe400078e0204 */
[----:B------:R-:W-:Y:S02]  /*13b30*/  FADD.FTZ R2, -R148, R2 ;  /* 0x0000000294027221 */ /* 0x000fe40000010100 */
[--C-:B------:R-:W-:Y:S01]  /*13b40*/  FFMA.FTZ R227, R6, c[0x0][0x2d0], -R164.reuse ;  /* 0x0000b40006e37a23 */ /* 0x100fe200000108a4 */
[----:B------:R-:W-:Y:S01]  /*13b50*/  @P0 IADD3 R4, R153, R4, RZ ;  /* 0x0000000499040210 */ /* 0x000fe20007ffe0ff */
[--C-:B------:R-:W-:Y:S01]  /*13b60*/  FFMA.FTZ R228, R7, c[0x0][0x2d0], -R164.reuse ;  /* 0x0000b40007e47a23 */ /* 0x100fe200000108a4 */
[----:B------:R-:W-:Y:S01]  /*13b70*/  MUFU.EX2 R149, R149 ;  /* 0x0000009500957308 */ /* 0x000fe20000000800 */
[----:B------:R-:W-:Y:S01]  /*13b80*/  FFMA.FTZ R229, R10, c[0x0][0x2d0], -R164 ;  /* 0x0000b4000ae57a23 */ /* 0x000fe200000108a4 */
[----:B------:R-:W-:Y:S01]  /*13b90*/  @P0 LEA.HI.X R4, R152, R223, R4, 0x5, P1 ;  /* 0x000000df98040211 */ /* 0x000fe200008f2c04 */
[----:B------:R-:W-:Y:S01]  /*13ba0*/  FFMA.FTZ R231, R11, c[0x0][0x2d0], -R164 ;  /* 0x0000b4000be77a23 */ /* 0x000fe200000108a4 */
        /* <DEDUP_REMOVED lines=11> */
[----:B------:R1:W-:Y:S01]  /*13c60*/  @P0 LDGSTS.E.BYPASS.LTC128B.128 [R217+0xd080], [R8.64+0x80], !P6 ;  /* 0x0d08008008d90fae */ /* 0x0003e2000f101d48 */
[----:B------:R-:W2:Y:S01]  /*13c70*/  MUFU.EX2 R3, R3 ;  /* 0x0000000300037308 */ /* 0x000ea20000000800 */
[--C-:B------:R-:W-:Y:S02]  /*13c80*/  FFMA.FTZ R238, R18, c[0x0][0x2d0], -R164.reuse ;  /* 0x0000b40012ee7a23 */ /* 0x100fe400000108a4 */
[----:B------:R-:W-:Y:S02]  /*13c90*/  FFMA.FTZ R165, R17, c[0x0][0x2d0], -R165 ;  /* 0x0000b40011a57a23 */ /* 0x000fe400000108a5 */
[----:B------:R-:W-:Y:S01]  /*13ca0*/  FFMA.FTZ R164, R19, c[0x0][0x2d0], -R164 ;  /* 0x0000b40013a47a23 */ /* 0x000fe200000108a4 */
[----:B------:R1:W-:Y:S04]  /*13cb0*/  @P0 LDGSTS.E.BYPASS.LTC128B.128 [R217+0xe080], [R8.64+0x100], !P5 ;  /* 0x0e08010008d90fae */ /* 0x0003e8000e901d48 */
[----:B------:R-:W3:Y:S03]  /*13cc0*/  MUFU.EX2 R2, R2 ;  /* 0x0000000200027308 */ /* 0x000ee60000000800 */
[----:B------:R1:W-:Y:S07]  /*13cd0*/  @P0 LDGSTS.E.BYPASS.LTC128B.128 [R217+0xf080], [R8.64+0x180], !P4 ;  /* 0x0f08018008d90fae */ /* 0x0003ee000e101d48 */
[----:B------:R-:W4:Y:S01]  /*13ce0*/  LDSM.16.MT88.4 R152, [R211+0x8080] ;  /* 0x00808000d398783b */ /* 0x000f220000004200 */
[----:B------:R-:W5:Y:S01]  /*13cf0*/  MUFU.EX2 R226, R226 ;  /* 0x000000e200e27308 */ /* 0x000f620000000800 */
[C---:B--2---:R-:W-:Y:S01]  /*13d00*/  FMUL.FTZ R4, R3.reuse, R144 ;  /* 0x0000009003047220 */ /* 0x044fe20000410000 */
[----:B------:R-:W-:Y:S01]  /*13d10*/  F2FP.BF16.PACK_AB R144, R150, R149 ;  /* 0x000000959690723e */ /* 0x000fe200000010ff */
[C---:B------:R-:W-:Y:S03]  /*13d20*/  FMUL.FTZ R5, R3.reuse, R145 ;  /* 0x0000009103057220 */ /* 0x040fe60000410000 */
[----:B------:R-:W2:Y:S01]  /*13d30*/  LDSM.16.MT88.4 R156, [R206+0x8080] ;  /* 0x00808000ce9c783b */ /* 0x000ea20000004200 */
[C---:B------:R-:W-:Y:S02]  /*13d40*/  FMUL.FTZ R132, R3.reuse, R132 ;  /* 0x0000008403847220 */ /* 0x040fe40000410000 */
[C---:B------:R-:W-:Y:S01]  /*13d50*/  FMUL.FTZ R133, R3.reuse, R133 ;  /* 0x0000008503857220 */ /* 0x040fe20000410000 */
[----:B------:R-:W-:Y:S01]  /*13d60*/  MUFU.EX2 R227, R227 ;  /* 0x000000e300e37308 */ /* 0x000fe20000000800 */
[C---:B------:R-:W-:Y:S02]  /*13d70*/  FMUL.FTZ R136, R3.reuse, R136 ;  /* 0x0000008803887220 */ /* 0x040fe40000410000 */
[----:B------:R-:W2:Y:S01]  /*13d80*/  LDSM.16.MT88.4 R160, [R205+0x8080] ;  /* 0x00808000cda0783b */ /* 0x000ea20000004200 */
[C---:B---3--:R-:W-:Y:S02]  /*13d90*/  FMUL.FTZ R6, R2.reuse, R146 ;  /* 0x0000009202067220 */ /* 0x048fe40000410000 */
[C---:B------:R-:W-:Y:S02]  /*13da0*/  FMUL.FTZ R7, R2.reuse, R147 ;  /* 0x0000009302077220 */ /* 0x040fe40000410000 */
[----:B------:R-:W-:Y:S02]  /*13db0*/  FMUL.FTZ R10, R2, R142 ;  /* 0x0000008e020a7220 */ /* 0x000fe40000410000 */
[----:B------:R-:W3:Y:S01]  /*13dc0*/  MUFU.EX2 R228, R228 ;  /* 0x000000e400e47308 */ /* 0x000ee20000000800 */
[C---:B-1----:R-:W-:Y:S01]  /*13dd0*/  FMUL.FTZ R8, R3.reuse, R140 ;  /* 0x0000008c03087220 */ /* 0x042fe20000410000 */
[----:B------:R-:W-:Y:S01]  /*13de0*/  LDSM.16.MT88.4 R12, [R204+0xb080] ;  /* 0x00b08000cc0c783b */ /* 0x000fe20000004200 */
[C---:B------:R-:W-:Y:S01]  /*13df0*/  FMUL.FTZ R9, R3.reuse, R141 ;  /* 0x0000008d03097220 */ /* 0x040fe20000410000 */
[----:B-----5:R-:W-:Y:S01]  /*13e00*/  F2FP.BF16.PACK_AB R146, R226, R151 ;  /* 0x00000097e292723e */ /* 0x020fe200000010ff */
[C---:B------:R-:W-:Y:S02]  /*13e10*/  FMUL.FTZ R11, R2.reuse, R143 ;  /* 0x0000008f020b7220 */ /* 0x040fe40000410000 */
[C---:B------:R-:W-:Y:S02]  /*13e20*/  FMUL.FTZ R134, R2.reuse, R134 ;  /* 0x0000008602867220 */ /* 0x040fe40000410000 */
[----:B------:R-:W1:Y:S01]  /*13e30*/  LDSM.16.MT88.4 R140, [R204+0x8080] ;  /* 0x00808000cc8c783b */ /* 0x000e620000004200 */
[----:B------:R-:W-:Y:S01]  /*13e40*/  MUFU.EX2 R229, R229 ;  /* 0x000000e500e57308 */ /* 0x000fe20000000800 */
[C---:B------:R-:W-:Y:S02]  /*13e50*/  FMUL.FTZ R135, R2.reuse, R135 ;  /* 0x0000008702877220 */ /* 0x040fe40000410000 */
[C---:B------:R-:W-:Y:S02]  /*13e60*/  FMUL.FTZ R137, R3.reuse, R137 ;  /* 0x0000008903897220 */ /* 0x040fe40000410000 */
[C---:B------:R-:W-:Y:S01]  /*13e70*/  FMUL.FTZ R138, R2.reuse, R138 ;  /* 0x0000008a028a7220 */ /* 0x040fe20000410000 */
[----:B------:R-:W-:Y:S01]  /*13e80*/  LDSM.16.MT88.4 R16, [R206+0x8880] ;  /* 0x00888000ce10783b */ /* 0x000fe20000004200 */
[----:B------:R-:W-:Y:S02]  /*13e90*/  FMUL.FTZ R139, R2, R139 ;  /* 0x0000008b028b7220 */ /* 0x000fe40000410000 */
[C---:B------:R-:W-:Y:S01]  /*13ea0*/  FMUL.FTZ R20, R3.reuse, R20 ;  /* 0x0000001403147220 */ /* 0x040fe20000410000 */
[----:B------:R-:W5:Y:S01]  /*13eb0*/  MUFU.EX2 R231, R231 ;  /* 0x000000e700e77308 */ /* 0x000f620000000800 */
[C---:B------:R-:W-:Y:S02]  /*13ec0*/  FMUL.FTZ R21, R3.reuse, R21 ;  /* 0x0000001503157220 */ /* 0x040fe40000410000 */
[----:B------:R-:W-:Y:S01]  /*13ed0*/  LDSM.16.MT88.4 R168, [R211+0xa880] ;  /* 0x00a88000d3a8783b */ /* 0x000fe20000004200 */
[----:B---3--:R-:W-:Y:S01]  /*13ee0*/  F2FP.BF16.PACK_AB R145, R228, R227 ;  /* 0x000000e3e491723e */ /* 0x008fe200000010ff */
[C---:B------:R-:W-:Y:S02]  /*13ef0*/  FMUL.FTZ R22, R2.reuse, R22 ;  /* 0x0000001602167220 */ /* 0x040fe40000410000 */
[C---:B------:R-:W-:Y:S02]  /*13f00*/  FMUL.FTZ R23, R2.reuse, R23 ;  /* 0x0000001702177220 */ /* 0x040fe40000410000 */
[C---:B------:R-:W-:Y:S01]  /*13f10*/  FMUL.FTZ R24, R3.reuse, R24 ;  /* 0x0000001803187220 */ /* 0x040fe20000410000 */
[----:B------:R-:W-:Y:S01]  /*13f20*/  LDSM.16.MT88.4 R172, [R206+0xa880] ;  /* 0x00a88000ceac783b */ /* 0x000fe20000004200 */
[----:B------:R-:W-:Y:S01]  /*13f30*/  MUFU.EX2 R237, R165 ;  /* 0x000000a500ed7308 */ /* 0x000fe20000000800 */
[C---:B------:R-:W-:Y:S02]  /*13f40*/  FMUL.FTZ R25, R3.reuse, R25 ;  /* 0x0000001903197220 */ /* 0x040fe40000410000 */
[C---:B------:R-:W-:Y:S02]  /*13f50*/  FMUL.FTZ R26, R2.reuse, R26 ;  /* 0x0000001a021a7220 */ /* 0x040fe40000410000 */
[C---:B------:R-:W-:Y:S01]  /*13f60*/  FMUL.FTZ R27, R2.reuse, R27 ;  /* 0x0000001b021b7220 */ /* 0x040fe20000410000 */
[----:B------:R-:W-:Y:S01]  /*13f70*/  LDSM.16.MT88.4 R176, [R205+0xa880] ;  /* 0x00a88000cdb0783b */ /* 0x000fe20000004200 */
[C---:B------:R-:W-:Y:S02]  /*13f80*/  FMUL.FTZ R28, R3.reuse, R28 ;  /* 0x0000001c031c7220 */ /* 0x040fe40000410000 */
[----:B------:R-:W-:Y:S01]  /*13f90*/  FMUL.FTZ R29, R3, R29 ;  /* 0x0000001d031d7220 */ /* 0x000fe20000410000 */
[----:B------:R3:W-:Y:S01]  /*13fa0*/  MUFU.EX2 R239, R164 ;  /* 0x000000a400ef7308 */ /* 0x0007e20000000800 */
[C---:B------:R-:W-:Y:S01]  /*13fb0*/  FMUL.FTZ R30, R2.reuse, R30 ;  /* 0x0000001e021e7220 */ /* 0x040fe20000410000 */
[----:B-----5:R-:W-:Y:S01]  /*13fc0*/  F2FP.BF16.PACK_AB R147, R231, R229 ;  /* 0x000000e5e793723e */ /* 0x020fe200000010ff */
[----:B------:R-:W-:Y:S01]  /*13fd0*/  LDSM.16.MT88.4 R180, [R204+0xa880] ;  /* 0x00a88000ccb4783b */ /* 0x000fe20000004200 */
[C---:B------:R-:W-:Y:S02]  /*13fe0*/  FMUL.FTZ R31, R2.reuse, R31 ;  /* 0x0000001f021f7220 */ /* 0x040fe40000410000 */
[C---:B------:R-:W-:Y:S02]  /*13ff0*/  FMUL.FTZ R32, R3.reuse, R32 ;  /* 0x0000002003207220 */ /* 0x040fe40000410000 */
[C---:B------:R-:W-:Y:S01]  /*14000*/  FMUL.FTZ R33, R3.reuse, R33 ;  /* 0x0000002103217220 */ /* 0x040fe20000410000 */
[C---:B----4-:R-:W-:Y:S01]  /*14010*/  HMMA.16816.F32.BF16 R4, R144.reuse, R152, R4 ;  /* 0x000000989004723c */ /* 0x050fe20000041804 */
[----:B------:R-:W-:Y:S01]  /*14020*/  LDSM.16.MT88.4 R184, [R211+0xb880] ;  /* 0x00b88000d3b8783b */ /* 0x000fe20000004200 */
[----:B------:R-:W-:Y:S03]  /*14030*/  MUFU.EX2 R232, R232 ;  /* 0x000000e800e87308 */ /* 0x000fe60000000800 */
[C---:B------:R-:W-:Y:S02]  /*14040*/  FMUL.FTZ R34, R2.reuse, R34 ;  /* 0x0000002202227220 */ /* 0x040fe40000410000 */
[C---:B------:R-:W-:Y:S01]  /*14050*/  FMUL.FTZ R35, R2.reuse, R35 ;  /* 0x0000002302237220 */ /* 0x040fe20000410000 */
[C---:B------:R-:W-:Y:S01]  /*14060*/  HMMA.16816.F32.BF16 R8, R144.reuse, R154, R8 ;  /* 0x0000009a9008723c */ /* 0x040fe20000041808 */
[----:B------:R-:W4:Y:S03]  /*14070*/  LDSM.16.MT88.4 R152, [R211+0x9080] ;  /* 0x00908000d398783b */ /* 0x000f260000004200 */
[C---:B------:R-:W-:Y:S01]  /*14080*/  FMUL.FTZ R36, R3.reuse, R36 ;  /* 0x0000002403247220 */ /* 0x040fe20000410000 */
[----:B------:R-:W5:Y:S01]  /*14090*/  MUFU.EX2 R233, R233 ;  /* 0x000000e900e97308 */ /* 0x000f620000000800 */
[C---:B------:R-:W-:Y:S02]  /*140a0*/  FMUL.FTZ R37, R3.reuse, R37 ;  /* 0x0000002503257220 */ /* 0x040fe40000410000 */
[C---:B--2---:R-:W-:Y:S01]  /*140b0*/  HMMA.16816.F32.BF16 R132, R144.reuse, R156, R132 ;  /* 0x0000009c9084723c */ /* 0x044fe20000041884 */
[----:B---3--:R-:W-:Y:S03]  /*140c0*/  LDSM.16.MT88.4 R164, [R204+0x9880] ;  /* 0x00988000cca4783b */ /* 0x008fe60000004200 */
[C---:B------:R-:W-:Y:S02]  /*140d0*/  FMUL.FTZ R38, R2.reuse, R38 ;  /* 0x0000002602267220 */ /* 0x040fe40000410000 */
[C---:B------:R-:W-:Y:S01]  /*140e0*/  FMUL.FTZ R39, R2.reuse, R39 ;  /* 0x0000002702277220 */ /* 0x040fe20000410000 */
[----:B------:R-:W-:Y:S01]  /*140f0*/  MUFU.EX2 R234, R234 ;  /* 0x000000ea00ea7308 */ /* 0x000fe20000000800 */
[C---:B------:R-:W-:Y:S01]  /*14100*/  HMMA.16816.F32.BF16 R136, R144.reuse, R158, R136 ;  /* 0x0000009e9088723c */ /* 0x040fe20000041888 */
[----:B------:R-:W2:Y:S03]  /*14110*/  LDSM.16.MT88.4 R156, [R206+0x9080] ;  /* 0x00908000ce9c783b */ /* 0x000ea60000004200 */
[C---:B------:R-:W-:Y:S02]  /*14120*/  FMUL.FTZ R40, R3.reuse, R40 ;  /* 0x0000002803287220 */ /* 0x040fe40000410000 */
[C---:B------:R-:W-:Y:S02]  /*14130*/  FMUL.FTZ R41, R3.reuse, R41 ;  /* 0x0000002903297220 */ /* 0x040fe40000410000 */
[C---:B------:R-:W-:Y:S01]  /*14140*/  HMMA.16816.F32.BF16 R20, R144.reuse, R160, R20 ;  /* 0x000000a09014723c */ /* 0x040fe20000041814 */
[----:B------:R-:W-:Y:S01]  /*14150*/  LDSM.16.MT88.4 R188, [R206+0xb880] ;  /* 0x00b88000cebc783b */ /* 0x000fe20000004200 */
[----:B------:R-:W3:Y:S02]  /*14160*/  MUFU.EX2 R235, R235 ;  /* 0x000000eb00eb7308 */ /* 0x000ee40000000800 */
[C---:B------:R-:W-:Y:S02]  /*14170*/  FMUL.FTZ R42, R2.reuse, R42 ;  /* 0x0000002a022a7220 */ /* 0x040fe40000410000 */
[C---:B------:R-:W-:Y:S02]  /*14180*/  FMUL.FTZ R43, R2.reuse, R43 ;  /* 0x0000002b022b7220 */ /* 0x040fe40000410000 */
[C---:B------:R-:W-:Y:S01]  /*14190*/  HMMA.16816.F32.BF16 R24, R144.reuse, R162, R24 ;  /* 0x000000a29018723c */ /* 0x040fe20000041818 */
[----:B------:R-:W-:Y:S03]  /*141a0*/  LDSM.16.MT88.4 R160, [R206+0x9880] ;  /* 0x00988000cea0783b */ /* 0x000fe60000004200 */
[C---:B------:R-:W-:Y:S01]  /*141b0*/  FMUL.FTZ R44, R3.reuse, R44 ;  /* 0x0000002c032c7220 */ /* 0x040fe20000410000 */
[----:B------:R-:W2:Y:S01]  /*141c0*/  MUFU.EX2 R236, R236 ;  /* 0x000000ec00ec7308 */ /* 0x000ea20000000800 */
[C---:B------:R-:W-:Y:S02]  /*141d0*/  FMUL.FTZ R45, R3.reuse, R45 ;  /* 0x0000002d032d7220 */ /* 0x040fe40000410000 */
[C---:B-1----:R-:W-:Y:S01]  /*141e0*/  HMMA.16816.F32.BF16 R28, R144.reuse, R140, R28 ;  /* 0x0000008c901c723c */ /* 0x042fe2000004181c */
[----:B------:R-:W-:Y:S03]  /*141f0*/  LDSM.16.MT88.4 R192, [R204+0xb880] ;  /* 0x00b88000ccc0783b */ /* 0x000fe60000004200 */
[C---:B------:R-:W-:Y:S02]  /*14200*/  FMUL.FTZ R46, R2.reuse, R46 ;  /* 0x0000002e022e7220 */ /* 0x040fe40000410000 */
[C---:B------:R-:W-:Y:S01]  /*14210*/  FMUL.FTZ R47, R2.reuse, R47 ;  /* 0x0000002f022f7220 */ /* 0x040fe20000410000 */
[----:B------:R-:W1:Y:S01]  /*14220*/  MUFU.EX2 R238, R238 ;  /* 0x000000ee00ee7308 */ /* 0x000e620000000800 */
[C---:B------:R-:W-:Y:S01]  /*14230*/  HMMA.16816.F32.BF16 R32, R144.reuse, R142, R32 ;  /* 0x0000008e9020723c */ /* 0x040fe20000041820 */
[----:B------:R-:W1:Y:S03]  /*14240*/  LDSM.16.MT88.4 R140, [R205+0x9080] ;  /* 0x00908000cd8c783b */ /* 0x000e660000004200 */
[C---:B------:R-:W-:Y:S02]  /*14250*/  FMUL.FTZ R48, R3.reuse, R48 ;  /* 0x0000003003307220 */ /* 0x040fe40000410000 */
[C---:B------:R-:W-:Y:S02]  /*14260*/  FMUL.FTZ R49, R3.reuse, R49 ;  /* 0x0000003103317220 */ /* 0x040fe40000410000 */
[C---:B----4-:R-:W-:Y:S01]  /*14270*/  HMMA.16816.F32.BF16 R36, R144.reuse, R152, R36 ;  /* 0x000000989024723c */ /* 0x050fe20000041824 */
[----:B------:R-:W0:Y:S03]  /*14280*/  LDGDEPBAR ;  /* 0x00000000000079af */ /* 0x000e260000000000 */
[C---:B------:R-:W-:Y:S02]  /*14290*/  FMUL.FTZ R50, R2.reuse, R50 ;  /* 0x0000003202327220 */ /* 0x040fe40000410000 */
[C---:B------:R-:W-:Y:S02]  /*142a0*/  FMUL.FTZ R51, R2.reuse, R51 ;  /* 0x0000003302337220 */ /* 0x040fe40000410000 */
[C---:B------:R-:W-:Y:S01]  /*142b0*/  HMMA.16816.F32.BF16 R40, R144.reuse, R154, R40 ;  /* 0x0000009a9028723c */ /* 0x040fe20000041828 */
[----:B------:R-:W4:Y:S03]  /*142c0*/  LDSM.16.MT88.4 R152, [R204+0x9080] ;  /* 0x00908000cc98783b */ /* 0x000f260000004200 */
        /* <DEDUP_REMOVED lines=10> */
[C---:B-1----:R-:W-:Y:S03]  /*14370*/  HMMA.16816.F32.BF16 R52, R144.reuse, R140, R52 ;  /* 0x0000008c9034723c */ /* 0x042fe60000041834 */
[C---:B------:R-:W-:Y:S02]  /*14380*/  FMUL.FTZ R59, R2.reuse, R59 ;  /* 0x0000003b023b7220 */ /* 0x040fe40000410000 */
[C---:B------:R-:W-:Y:S02]  /*14390*/  FMUL.FTZ R60, R3.reuse, R60 ;  /* 0x0000003c033c7220 */ /* 0x040fe40000410000 */
[C---:B------:R-:W-:Y:S02]  /*143a0*/  FMUL.FTZ R61, R3.reuse, R61 ;  /* 0x0000003d033d7220 */ /* 0x040fe40000410000 */
[C---:B------:R-:W-:Y:S01]  /*143b0*/  FMUL.FTZ R62, R2.reuse, R62 ;  /* 0x0000003e023e7220 */ /* 0x040fe20000410000 */
[C---:B------:R-:W-:Y:S01]  /*143c0*/  HMMA.16816.F32.BF16 R56, R144.reuse, R142, R56 ;  /* 0x0000008e9038723c */ /* 0x040fe20000041838 */
[----:B------:R-:W1:Y:S02]  /*143d0*/  LDSM.16.MT88.4 R140, [R206+0xa080] ;  /* 0x00a08000ce8c783b */ /* 0x000e640000004200 */
[C---:B------:R-:W-:Y:S02]  /*143e0*/  FMUL.FTZ R63, R2.reuse, R63 ;  /* 0x0000003f023f7220 */ /* 0x040fe40000410000 */
[C---:B------:R-:W-:Y:S02]  /*143f0*/  FMUL.FTZ R64, R3.reuse, R64 ;  /* 0x0000004003407220 */ /* 0x040fe40000410000 */
[C---:B------:R-:W-:Y:S02]  /*14400*/  FMUL.FTZ R65, R3.reuse, R65 ;  /* 0x0000004103417220 */ /* 0x040fe40000410000 */
[C---:B------:R-:W-:Y:S01]  /*14410*/  FMUL.FTZ R66, R2.reuse, R66 ;  /* 0x0000004202427220 */ /* 0x040fe20000410000 */
[C---:B----4-:R-:W-:Y:S03]  /*14420*/  HMMA.16816.F32.BF16 R60, R144.reuse, R152, R60 ;  /* 0x00000098903c723c */ /* 0x050fe6000004183c */
        /* <DEDUP_REMOVED lines=8> */
[C---:B------:R-:W-:Y:S02]  /*144b0*/  FMUL.FTZ R73, R3.reuse, R73 ;  /* 0x0000004903497220 */ /* 0x040fe40000410000 */
[C---:B------:R-:W-:Y:S01]  /*144c0*/  FMUL.FTZ R74, R2.reuse, R74 ;  /* 0x0000004a024a7220 */ /* 0x040fe20000410000 */
[C---:B--2---:R-:W-:Y:S03]  /*144d0*/  HMMA.16816.F32.BF16 R68, R144.reuse, R156, R68 ;  /* 0x0000009c9044723c */ /* 0x044fe60000041844 */
[C---:B------:R-:W-:Y:S02]  /*144e0*/  FMUL.FTZ R75, R2.reuse, R75 ;  /* 0x0000004b024b7220 */ /* 0x040fe40000410000 */
[C---:B------:R-:W-:Y:S02]  /*144f0*/  FMUL.FTZ R76, R3.reuse, R76 ;  /* 0x0000004c034c7220 */ /* 0x040fe40000410000 */
[C---:B------:R-:W-:Y:S02]  /*14500*/  FMUL.FTZ R77, R3.reuse, R77 ;  /* 0x0000004d034d7220 */ /* 0x040fe40000410000 */
[C---:B------:R-:W-:Y:S01]  /*14510*/  FMUL.FTZ R78, R2.reuse, R78 ;  /* 0x0000004e024e7220 */ /* 0x040fe20000410000 */
[C---:B------:R-:W-:Y:S01]  /*14520*/  HMMA.16816.F32.BF16 R72, R144.reuse, R158, R72 ;  /* 0x0000009e9048723c */ /* 0x040fe20000041848 */
[----:B------:R-:W2:Y:S02]  /*14530*/  LDSM.16.MT88.4 R156, [R204+0xa080] ;  /* 0x00a08000cc9c783b */ /* 0x000ea40000004200 */
[C---:B------:R-:W-:Y:S02]  /*14540*/  FMUL.FTZ R79, R2.reuse, R79 ;  /* 0x0000004f024f7220 */ /* 0x040fe40000410000 */
        /* <DEDUP_REMOVED lines=64> */
[----:B------:R-:W-:Y:S02]  /*14950*/  LDSM.16.MT88.4 R156, [R211+0x9880] ;  /* 0x00988000d39c783b */ /* 0x000fe40000004200 */
[C---:B------:R-:W-:Y:S02]  /*14960*/  FMUL.FTZ R127, R2.reuse, R127 ;  /* 0x0000007f027f7220 */ /* 0x040fe40000410000 */
[C---:B------:R-:W-:Y:S02]  /*14970*/  FMUL.FTZ R128, R3.reuse, R128 ;  /* 0x0000008003807220 */ /* 0x040fe40000410000 */
[C---:B------:R-:W-:Y:S02]  /*14980*/  FMUL.FTZ R129, R3.reuse, R129 ;  /* 0x0000008103817220 */ /* 0x040fe40000410000 */
[C---:B------:R-:W-:Y:S01]  /*14990*/  FMUL.FTZ R130, R2.reuse, R130 ;  /* 0x0000008202827220 */ /* 0x040fe20000410000 */
[C---:B------:R-:W-:Y:S03]  /*149a0*/  HMMA.16816.F32.BF16 R124, R144.reuse, R12, R124 ;  /* 0x0000000c907c723c */ /* 0x040fe6000004187c */
[C---:B------:R-:W-:Y:S02]  /*149b0*/  FMUL.FTZ R131, R2.reuse, R131 ;  /* 0x0000008302837220 */ /* 0x040fe40000410000 */
[----:B------:R-:W-:Y:S01]  /*149c0*/  FFMA.FTZ R149, R3, R225, R149 ;  /* 0x000000e103957223 */ /* 0x000fe20000010095 */
[----:B------:R-:W-:Y:S01]  /*149d0*/  MOV R3, R0 ;  /* 0x0000000000037202 */ /* 0x000fe20000000f00 */
[----:B------:R-:W-:Y:S01]  /*149e0*/  FFMA.FTZ R227, R2, R224, R227 ;  /* 0x000000e002e37223 */ /* 0x000fe200000100e3 */
[----:B-----5:R-:W-:Y:S01]  /*149f0*/  F2FP.BF16.PACK_AB R12, R233, R232 ;  /* 0x000000e8e90c723e */ /* 0x020fe200000010ff */
[----:B------:R-:W-:Y:S01]  /*14a00*/  FADD.FTZ R149, R150, R149 ;  /* 0x0000009596957221 */ /* 0x000fe20000010000 */
[----:B------:R-:W-:Y:S03]  /*14a10*/  HMMA.16816.F32.BF16 R128, R144, R14, R128 ;  /* 0x0000000e9080723c */ /* 0x000fe60000041880 */
[----:B---3--:R-:W-:Y:S01]  /*14a20*/  F2FP.BF16.PACK_AB R13, R235, R234 ;  /* 0x000000eaeb0d723e */ /* 0x008fe200000010ff */
[----:B------:R-:W-:Y:S01]  /*14a30*/  FADD.FTZ R227, R228, R227 ;  /* 0x000000e3e4e37221 */ /* 0x000fe20000010000 */
[----:B------:R-:W-:Y:S01]  /*14a40*/  MOV R2, R148 ;  /* 0x0000009400027202 */ /* 0x000fe20000000f00 */
[----:B------:R-:W-:Y:S01]  /*14a50*/  FADD.FTZ R149, R151, R149 ;  /* 0x0000009597957221 */ /* 0x000fe20000010000 */
[----:B------:R-:W-:Y:S01]  /*14a60*/  F2FP.BF16.PACK_AB R14, R237, R236 ;  /* 0x000000eced0e723e */ /* 0x000fe200000010ff */
[----:B------:R-:W-:Y:S01]  /*14a70*/  FADD.FTZ R227, R229, R227 ;  /* 0x000000e3e5e37221 */ /* 0x000fe20000010000 */
[----:B------:R-:W-:Y:S03]  /*14a80*/  F2FP.BF16.PACK_AB R15, R239, R238 ;  /* 0x000000eeef0f723e */ /* 0x000fe600000010ff */
[----:B------:R-:W-:Y:S02]  /*14a90*/  FADD.FTZ R226, R226, R149 ;  /* 0x00000095e2e27221 */ /* 0x000fe40000010000 */
[----:B------:R-:W-:Y:S02]  /*14aa0*/  FADD.FTZ R231, R231, R227 ;  /* 0x000000e3e7e77221 */ /* 0x000fe40000010000 */
[C---:B-1----:R-:W-:Y:S01]  /*14ab0*/  HMMA.16816.F32.BF16 R144, R12.reuse, R140, R4 ;  /* 0x0000008c0c90723c */ /* 0x042fe20000041804 */
[----:B------:R-:W1:Y:S04]  /*14ac0*/  LDSM.16.MT88.4 R4, [R204+0x8880] ;  /* 0x00888000cc04783b */ /* 0x000e680000004200 */
[----:B------:R-:W-:Y:S02]  /*14ad0*/  FADD.FTZ R226, R232, R226 ;  /* 0x000000e2e8e27221 */ /* 0x000fe40000010000 */
[----:B------:R-:W-:Y:S01]  /*14ae0*/  FADD.FTZ R231, R234, R231 ;  /* 0x000000e7eae77221 */ /* 0x000fe20000010000 */
        /* <DEDUP_REMOVED lines=11> */
[C---:B----4-:R-:W-:Y:S08]  /*14ba0*/  HMMA.16816.F32.BF16 R20, R12.reuse, R152, R20 ;  /* 0x000000980c14723c */ /* 0x050ff00000041814 */
[C---:B------:R-:W-:Y:S08]  /*14bb0*/  HMMA.16816.F32.BF16 R24, R12.reuse, R154, R24 ;  /* 0x0000009a0c18723c */ /* 0x040ff00000041818 */
        /* <DEDUP_REMOVED lines=26> */
[----:B------:R-:W-:-:S07]  /*14d60*/  @P0 BRA `(.L_x_2191) ;  /* 0xffffe32000000947 */ /* 0x000fce000383ffff */
.L_x_2190:
        /* <DEDUP_REMOVED lines=155> */
.L_x_2117:
        /* <DEDUP_REMOVED lines=184> */
.L_x_2193:
        /* <DEDUP_REMOVED lines=148> */
.L_x_2195:
[----:B--234-:R-:W-:Y:S05]  /*16be0*/  BSYNC B0 ;  /* 0x0000000000007941 */ /* 0x01cfea0003800000 */
.L_x_2194:
        /* <DEDUP_REMOVED lines=30> */
.L_x_2197:
[----:B------:R-:W-:Y:S05]  /*16dd0*/  BSYNC B0 ;  /* 0x0000000000007941 */ /* 0x000fea0003800000 */
.L_x_2196:
        /* <DEDUP_REMOVED lines=30> */
.L_x_2199:
[----:B------:R-:W-:Y:S05]  /*16fc0*/  BSYNC B0 ;  /* 0x0000000000007941 */ /* 0x000fea0003800000 */
.L_x_2198:
        /* <DEDUP_REMOVED lines=31> */
.L_x_2192:
        /* <DEDUP_REMOVED lines=18> */
.L_x_2200:
        /* <DEDUP_REMOVED lines=40> */
.L_x_2202:
[----:B------:R-:W-:Y:S05]  /*17560*/  BSYNC B0 ;  /* 0x0000000000007941 */ /* 0x000fea0003800000 */
.L_x_2201:
        /* <DEDUP_REMOVED lines=72> */
.L_x_2204:
[----:B------:R-:W-:Y:S05]  /*179f0*/  BSYNC B0 ;  /* 0x0000000000007941 */ /* 0x000fea0003800000 */
.L_x_2203:
        /* <DEDUP_REMOVED lines=27> */
.L_x_2206:
[----:B------:R-:W-:Y:S05]  /*17bb0*/  BSYNC B0 ;  /* 0x0000000000007941 */ /* 0x000fea0003800000 */
.L_x_2205:
        /* <DEDUP_REMOVED lines=27> */
.L_x_2208:
[----:B------:R-:W-:Y:S05]  /*17d70*/  BSYNC B0 ;  /* 0x0000000000007941 */ /* 0x000fea0003800000 */
.L_x_2207:
        /* <DEDUP_REMOVED lines=28> */
.L_x_2209:
        /* <DEDUP_REMOVED lines=12> */
.L_x_3091:


//--------------------- .text._ZN7cutlass13device_kernelIN5flash19enable_sm80_to_sm89INS1_16FlashAttnFwdSm80INS1_25CollectiveMainloopFwdSm80ILi8ELi1ELb0EN4cute5tupleIJNS5_1CILi128EEENS7_ILi96EEENS7_ILi256EEEEEELi256ENS_10bfloat16_tEfNS_4arch4Sm80ELb0ELb0ELb0ELb0ELb0ELb0ELb1ELb0EEENS1_21CollectiveEpilogueFwdINS6_IJS8_SA_S9_EEENS6_IJNS7_ILi1EEESI_SI_EEESC_SE_Li256ELb0ELb1ELb0ELb0EEENS1_19SingleTileSchedulerILb0ELb0ELb1ELi128EEEEEEEEEvNT_6ParamsE --------------------------
	.section	.text._ZN7cutlass13device_kernelIN5flash19enable_sm80_to_sm89INS1_16FlashAttnFwdSm80INS1_25CollectiveMainloopFwdSm80ILi8ELi1ELb0EN4cute5tupleIJNS5_1CILi128EEENS7_ILi96EEENS7_ILi256EEEEEELi256ENS_10bfloat16_tEfNS_4arch4Sm80ELb0ELb0ELb0ELb0ELb0ELb0ELb1ELb0EEENS1_21CollectiveEpilogueFwdINS6_IJS8_SA_S9_EEENS6_IJNS7_ILi1EEESI_SI_EEESC_SE_Li256ELb0ELb1ELb0ELb0EEENS1_19SingleTileSchedulerILb0ELb0ELb1ELi128EEEEEEEEEvNT_6ParamsE,"ax",@progbits
	.sectioninfo	@"SHI_REGISTERS=255"
	.align	128
.text._ZN7cutlass13device_kernelIN5flash19enable_sm80_to_sm89INS1_16FlashAttnFwdSm80INS1_25CollectiveMainloopFwdSm80ILi8ELi1ELb0EN4cute5tupleIJNS5_1CILi128EEENS7_ILi96EEENS7_ILi256EEEEEELi256ENS_10bfloat16_tEfNS_4arch4Sm80ELb0ELb0ELb0ELb0ELb0ELb0ELb1ELb0EEENS1_21CollectiveEpilogueFwdINS6_IJS8_SA_S9_EEENS6_IJNS7_ILi1EEESI_SI_EEESC_SE_Li256ELb0ELb1ELb0ELb0EEENS1_19SingleTileSchedulerILb0ELb0ELb1ELi128EEEEEEEEEvNT_6ParamsE:
        .type           _ZN7cutlass13device_kernelIN5flash19enable_sm80_to_sm89INS1_16FlashAttnFwdSm80INS1_25CollectiveMainloopFwdSm80ILi8ELi1ELb0EN4cute5tupleIJNS5_1CILi128EEENS7_ILi96EEENS7_ILi256EEEEEELi256ENS_10bfloat16_tEfNS_4arch4Sm80ELb0ELb0ELb0ELb0ELb0ELb0ELb1ELb0EEENS1_21CollectiveEpilogueFwdINS6_IJS8_SA_S9_EEENS6_IJNS7_ILi1EEESI_SI_EEESC_SE_Li256ELb0ELb1ELb0ELb0EEENS1_19SingleTileSchedulerILb0ELb0ELb1ELi128EEEEEEEEEvNT_6ParamsE,@function
        .size           _ZN7cutlass13device_kernelIN5flash19enable_sm80_to_sm89INS1_16FlashAttnFwdSm80INS1_25CollectiveMainloopFwdSm80ILi8ELi1ELb0EN4cute5tupleIJNS5_1CILi128EEENS7_ILi96EEENS7_ILi256EEEEEELi256ENS_10bfloat16_tEfNS_4arch4Sm80ELb0ELb0ELb0ELb0ELb0ELb0ELb1ELb0EEENS1_21CollectiveEpilogueFwdINS6_IJS8_SA_S9_EEENS6_IJNS7_ILi1EEESI_SI_EEESC_SE_Li256ELb0ELb1ELb0ELb0EEENS1_19SingleTileSchedulerILb0ELb0ELb1ELi128EEEEEEEEEvNT_6ParamsE,(.L_x_3092 - _ZN7cutlass13device_kernelIN5flash19enable_sm80_to_sm89INS1_16FlashAttnFwdSm80INS1_25CollectiveMainloopFwdSm80ILi8ELi1ELb0EN4cute5tupleIJNS5_1CILi128EEENS7_ILi96EEENS7_ILi256EEEEEELi256ENS_10bfloat16_tEfNS_4arch4Sm80ELb0ELb0ELb0ELb0ELb0ELb0ELb1ELb0EEENS1_21CollectiveEpilogueFwdINS6_IJS8_SA_S9_EEENS6_IJNS7_ILi1EEESI_SI_EEESC_SE_Li256ELb0ELb1ELb0ELb0EEENS1_19SingleTileSchedulerILb0ELb0ELb1ELi128EEEEEEEEEvNT_6ParamsE)
        .other          _ZN7cutlass13device_kernelIN5flash19enable_sm80_to_sm89INS1_16FlashAttnFwdSm80INS1_25CollectiveMainloopFwdSm80ILi8ELi1ELb0EN4cute5tupleIJNS5_1CILi128EEENS7_ILi96EEENS7_ILi256EEEEEELi256ENS_10bfloat16_tEfNS_4arch4Sm80ELb0ELb0ELb0ELb0ELb0ELb0ELb1ELb0EEENS1_21CollectiveEpilogueFwdINS6_IJS8_SA_S9_EEENS6_IJNS7_ILi1EEESI_SI_EEESC_SE_Li256ELb0ELb1ELb0ELb0EEENS1_19SingleTileSchedulerILb0ELb0ELb1ELi128EEEEEEEEEvNT_6ParamsE,@"STO_CUDA_ENTRY STV_DEFAULT"
_ZN7cutlass13device_kernelIN5flash19enable_sm80_to_sm89INS1_16FlashAttnFwdSm80INS1_25CollectiveMainloopFwdSm80ILi8ELi1ELb0EN4cute5tupleIJNS5_1CILi128EEENS7_ILi96EEENS7_ILi256EEEEEELi256ENS_10bfloat16_tEfNS_4arch4Sm80ELb0ELb0ELb0ELb0ELb0ELb0ELb1ELb0EEENS1_21CollectiveEpilogueFwdINS6_IJS8_SA_S9_EEENS6_IJNS7_ILi1EEESI_SI_EEESC_SE_Li256ELb0ELb1ELb0ELb0EEENS1_19SingleTileSchedulerILb0ELb0ELb1ELi128EEEEEEEEEvNT_6ParamsE:
        /* <DEDUP_REMOVED lines=151> */
[----:B------:R-:W-:Y:S01]  /*0970*/  STL [R1+0x3c], R138 ;  /* 0x00003c8a01007387 */ /* 0x000fe20000100800 */
        /* <DEDUP_REMOVED lines=19> */
[----:B------:R-:W-:Y:S02]  /*0ab0*/  IMAD R129, R138, -0x60, R12 ;  /* 0xffffffa08a817824 */ /* 0x000fe400078e020c */
        /* <DEDUP_REMOVED lines=50> */
[C---:B------:R-:W-:Y:S01]  /*0de0*/  @P6 LEA R4, P0, R2.reuse, c[0x0][0x1c8], 0x1 ;  /* 0x0000720002046a11 */ /* 0x040fe200078008ff */
        /* <DEDUP_REMOVED lines=14> */
[----:B------:R-:W-:Y:S02]  /*0ed0*/  @P5 LEA R5, P6, R131, R2, 0x5 ;  /* 0x0000000283055211 */ /* 0x000fe400078c28ff */
        /* <DEDUP_REMOVED lines=51> */
[C---:B------:R-:W-:Y:S01]  /*1210*/  IMAD R17, R20.reuse, c[0x0][0x20c], R2 ;  /* 0x0000830014117a24 */ /* 0x040fe200078e0202 */
[----:B------:R-:W-:Y:S01]  /*1220*/  IADD3 R2, R167, 0xc100, RZ ;  /* 0x0000c100a7027810 */ /* 0x000fe20007ffe0ff */
        /* <DEDUP_REMOVED lines=9> */
[----:B------:R-:W-:Y:S01]  /*12c0*/  IADD3 R249, R226, 0x800, RZ ;  /* 0x00000800e2f97810 */ /* 0x000fe20007ffe0ff */
[----:B------:R-:W-:Y:S01]  /*12d0*/  IMAD R0, R28, c[0x0][0x210], RZ ;  /* 0x000084001c007a24 */ /* 0x000fe200078e02ff */
[C---:B------:R-:W-:Y:S01]  /*12e0*/  IADD3 R248, R226.reuse, 0x1000, RZ ;  /* 0x00001000e2f87810 */ /* 0x040fe20007ffe0ff */
[----:B------:R-:W-:Y:S01]  /*12f0*/  IMAD.MOV.U32 R2, RZ, RZ, R6 ;  /* 0x000000ffff027224 */ /* 0x000fe200078e0006 */
[----:B------:R-:W-:Y:S01]  /*1300*/  LOP3.LUT R6, R23, 0xffffffe0, RZ, 0xc0, !PT ;  /* 0xffffffe017067812 */ /* 0x000fe200078ec0ff */
[C---:B------:R-:W-:Y:S01]  /*1310*/  IMAD R0, R27.reuse, c[0x0][0x214], R0 ;  /* 0x000085001b007a24 */ /* 0x040fe200078e0200 */
[C---:B------:R-:W-:Y:S01]  /*1320*/  IADD3 R247, R226.reuse, 0x1800, RZ ;  /* 0x00001800e2f77810 */ /* 0x040fe20007ffe0ff */
        /* <DEDUP_REMOVED lines=94> */
.L_x_2210:
[----:B--234-:R-:W-:Y:S01]  /*1910*/  LOP3.LUT P0, RZ, R56, 0x4, RZ, 0xc0, !PT ;  /* 0x0000000438ff7812 */ /* 0x01cfe2000780c0ff */
[C---:B------:R-:W-:Y:S01]  /*1920*/  HMMA.16816.F32.BF16 R52, R12.reuse, R48, RZ ;  /* 0x000000300c34723c */ /* 0x040fe200000418ff */
[C---:B------:R-:W-:Y:S01]  /*1930*/  IMAD R225, R0.reuse, 0x2, R223 ;  /* 0x0000000200e17824 */ /* 0x040fe200078e02df */
[----:B------:R-:W-:Y:S01]  /*1940*/  LDSM.16.M88.4 R120, [R167+0xf100] ;  /* 0x00f10000a778783b */ /* 0x000fe20000000200 */
[----:B------:R-:W-:Y:S01]  /*1950*/  SEL R2, R57, 0xffffffc0, !P0 ;  /* 0xffffffc039027807 */ /* 0x000fe20004000000 */
[----:B------:R-:W-:Y:S01]  /*1960*/  IMAD R224, R0, 0x2, R222 ;  /* 0x0000000200e07824 */ /* 0x000fe200078e02de */
[----:B------:R-:W-:Y:S01]  /*1970*/  ISETP.GE.AND P5, PT, R139, 0x61, PT ;  /* 0x000000618b00780c */ /* 0x000fe20003fa6270 */
[----:B------:R-:W-:Y:S01]  /*1980*/  LDSM.16.M88.4 R16, [R225] ;  /* 0x00000000e110783b */ /* 0x000fe20000000200 */
[C---:B------:R-:W-:Y:S01]  /*1990*/  IADD3 R244, R226.reuse, 0x3000, RZ ;  /* 0x00003000e2f47810 */ /* 0x040fe20007ffe0ff */
[----:B------:R-:W-:Y:S01]  /*19a0*/  HMMA.16816.F32.BF16 R48, R12, R50, RZ ;  /* 0x000000320c30723c */ /* 0x000fe200000418ff */
[--C-:B------:R-:W-:Y:S01]  /*19b0*/  IMAD.IADD R221, R167, 0x1, R2.reuse ;  /* 0x00000001a7dd7824 */ /* 0x100fe200078e0202 */
[----:B------:R-:W0:Y:S01]  /*19c0*/  LDGDEPBAR ;  /* 0x00000000000079af */ /* 0x000e220000000000 */
[C---:B------:R-:W-:Y:S01]  /*19d0*/  IMAD.IADD R220, R226.reuse, 0x1, R2 ;  /* 0x00000001e2dc7824 */ /* 0x040fe200078e0202 */
[----:B------:R-:W-:-:S02]  /*19e0*/  IADD3 R243, R226, 0x3800, RZ ;  /* 0x00003800e2f37810 */ /* 0x000fc40007ffe0ff */
[----:B------:R-:W2:Y:S01]  /*19f0*/  LDSM.16.M88.4 R100, [R221+0xc100] ;  /* 0x00c10000dd64783b */ /* 0x000ea20000000200 */
[C---:B------:R-:W-:Y:S01]  /*1a00*/  IADD3 R242, R226.reuse, 0x4000, RZ ;  /* 0x00004000e2f27810 */ /* 0x040fe20007ffe0ff */
[C---:B------:R-:W-:Y:S01]  /*1a10*/  HMMA.16816.F32.BF16 R44, R12.reuse, R40, RZ ;  /* 0x000000280c2c723c */ /* 0x040fe200000418ff */
[C---:B------:R-:W-:Y:S01]  /*1a20*/  IADD3 R241, R226.reuse, 0x4800, RZ ;  /* 0x00004800e2f17810 */ /* 0x040fe20007ffe0ff */
[----:B------:R-:W3:Y:S01]  /*1a30*/  LDSM.16.M88.4 R56, [R221+0xc900] ;  /* 0x00c90000dd38783b */ /* 0x000ee20000000200 */
[C---:B------:R-:W-:Y:S02]  /*1a40*/  IADD3 R240, R226.reuse, 0x5000, RZ ;  /* 0x00005000e2f07810 */ /* 0x040fe40007ffe0ff */
[C---:B------:R-:W-:Y:S02]  /*1a50*/  IADD3 R239, R226.reuse, 0x5800, RZ ;  /* 0x00005800e2ef7810 */ /* 0x040fe40007ffe0ff */
[C---:B------:R-:W-:Y:S01]  /*1a60*/  IADD3 R238, R226.reuse, 0x6000, RZ ;  /* 0x00006000e2ee7810 */ /* 0x040fe20007ffe0ff */
[----:B-1----:R-:W-:Y:S01]  /*1a70*/  HMMA.16816.F32.BF16 R36, R12, R32, RZ ;  /* 0x000000200c24723c */ /* 0x002fe200000418ff */
        /* <DEDUP_REMOVED lines=9> */
[----:B------:R-:W-:Y:S01]  /*1b10*/  HMMA.16816.F32.BF16 R20, R12, R68, RZ ;  /* 0x000000440c14723c */ /* 0x000fe200000418ff */
[C---:B------:R-:W-:Y:S02]  /*1b20*/  IADD3 R229, R226.reuse, 0xa800, RZ ;  /* 0x0000a800e2e57810 */ /* 0x040fe40007ffe0ff */
[C---:B------:R-:W-:Y:S02]  /*1b30*/  IADD3 R228, R226.reuse, 0xb000, RZ ;  /* 0x0000b000e2e47810 */ /* 0x040fe40007ffe0ff */
[----:B------:R-:W-:-:S03]  /*1b40*/  IADD3 R227, R226, 0xb800, RZ ;  /* 0x0000b800e2e37810 */ /* 0x000fc60007ffe0ff */
[C---:B------:R-:W-:Y:S08]  /*1b50*/  HMMA.16816.F32.BF16 R40, R12.reuse, R42, RZ ;  /* 0x0000002a0c28723c */ /* 0x040ff000000418ff */
[C---:B------:R-:W-:Y:S08]  /*1b60*/  HMMA.16816.F32.BF16 R28, R12.reuse, R60, RZ ;  /* 0x0000003c0c1c723c */ /* 0x040ff000000418ff */
[----:B------:R-:W-:Y:S08]  /*1b70*/  HMMA.16816.F32.BF16 R24, R12, R62, RZ ;  /* 0x0000003e0c18723c */ /* 0x000ff000000418ff */
[----:B------:R-:W-:Y:S01]  /*1b80*/  HMMA.16816.F32.BF16 R76, R8, R96, R52 ;  /* 0x00000060084c723c */ /* 0x000fe20000041834 */
[----:B------:R-:W1:Y:S07]  /*1b90*/  LDSM.16.M88.4 R52, [R221+0xd100] ;  /* 0x00d10000dd34783b */ /* 0x000e6e0000000200 */
[C---:B------:R-:W-:Y:S08]  /*1ba0*/  HMMA.16816.F32.BF16 R68, R12.reuse, R70, RZ ;  /* 0x000000460c44723c */ /* 0x040ff000000418ff */
[C---:B------:R-:W-:Y:S08]  /*1bb0*/  HMMA.16816.F32.BF16 R64, R12.reuse, R72, RZ ;  /* 0x000000480c40723c */ /* 0x040ff000000418ff */
[----:B------:R-:W-:Y:S08]  /*1bc0*/  HMMA.16816.F32.BF16 R60, R12, R74, RZ ;  /* 0x0000004a0c3c723c */ /* 0x000ff000000418ff */
[C---:B------:R-:W-:Y:S08]  /*1bd0*/  HMMA.16816.F32.BF16 R96, R8.reuse, R98, R48 ;  /* 0x000000620860723c */ /* 0x040ff00000041830 */
[C---:B------:R-:W-:Y:S01]  /*1be0*/  HMMA.16816.F32.BF16 R92, R8.reuse, R88, R44 ;  /* 0x00000058085c723c */ /* 0x040fe2000004182c */
[----:B------:R-:W4:Y:S07]  /*1bf0*/  LDSM.16.M88.4 R44, [R221+0xd900] ;  /* 0x00d90000dd2c783b */ /* 0x000f2e0000000200 */
[C---:B------:R-:W-:Y:S08]  /*1c00*/  HMMA.16816.F32.BF16 R84, R8.reuse, R80, R36 ;  /* 0x000000500854723c */ /* 0x040ff00000041824 */
[C---:B------:R-:W-:Y:S01]  /*1c10*/  HMMA.16816.F32.BF16 R80, R8.reuse, R82, R32 ;  /* 0x000000520850723c */ /* 0x040fe20000041820 */
[----:B------:R-:W-:Y:S07]  /*1c20*/  LDSM.16.M88.4 R32, [R221+0xe900] ;  /* 0x00e90000dd20783b */ /* 0x000fee0000000200 */
[C---:B------:R-:W-:Y:S01]  /*1c30*/  HMMA.16816.F32.BF16 R12, R8.reuse, R108, R20 ;  /* 0x0000006c080c723c */ /* 0x040fe20000041814 */
[----:B------:R-:W5:Y:S07]  /*1c40*/  LDSM.16.M88.4 R20, [R221+0xe100] ;  /* 0x00e10000dd14783b */ /* 0x000f6e0000000200 */
[C---:B------:R-:W-:Y:S08]  /*1c50*/  HMMA.16816.F32.BF16 R88, R8.reuse, R90, R40 ;  /* 0x0000005a0858723c */ /* 0x040ff00000041828 */
[C---:B------:R-:W-:Y:S08]  /*1c60*/  HMMA.16816.F32.BF16 R72, R8.reuse, R104, R28 ;  /* 0x000000680848723c */ /* 0x040ff0000004181c */
[C---:B------:R-:W-:Y:S08]  /*1c70*/  HMMA.16816.F32.BF16 R48, R8.reuse, R106, R24 ;  /* 0x0000006a0830723c */ /* 0x040ff00000041818 */
[C---:B------:R-:W-:Y:S08]  /*1c80*/  HMMA.16816.F32.BF16 R104, R8.reuse, R110, R68 ;  /* 0x0000006e0868723c */ /* 0x040ff00000041844 */
[C---:B------:R-:W-:Y:S08]  /*1c90*/  HMMA.16816.F32.BF16 R64, R8.reuse, R112, R64 ;  /* 0x000000700840723c */ /* 0x040ff00000041840 */
[----:B------:R-:W-:Y:S01]  /*1ca0*/  HMMA.16816.F32.BF16 R40, R8, R114, R60 ;  /* 0x000000720828723c */ /* 0x000fe2000004183c */
[----:B------:R-:W-:Y:S04]  /*1cb0*/  LDSM.16.M88.4 R8, [R224] ;  /* 0x00000000e008783b */ /* 0x000fe80000000200 */
[----:B------:R-:W4:Y:S03]  /*1cc0*/  LDSM.16.M88.4 R60, [R220] ;  /* 0x00000000dc3c783b */ /* 0x000f260000000200 */
[C---:B--2---:R-:W-:Y:S01]  /*1cd0*/  HMMA.16816.F32.BF16 R36, R16.reuse, R100, R76 ;  /* 0x000000641024723c */ /* 0x044fe2000004184c */
[----:B------:R-:W-:Y:S07]  /*1ce0*/  LDSM.16.M88.4 R112, [R220+0x2800] ;  /* 0x00280000dc70783b */ /* 0x000fee0000000200 */
[C---:B------:R-:W-:Y:S01]  /*1cf0*/  HMMA.16816.F32.BF16 R28, R16.reuse, R102, R96 ;  /* 0x00000066101c723c */ /* 0x040fe20000041860 */
[----:B------:R-:W2:Y:S04]  /*1d00*/  LDSM.16.M88.4 R100, [R220+0x800] ;  /* 0x00080000dc64783b */ /* 0x000ea80000000200 */
[----:B------:R-:W-:Y:S03]  /*1d10*/  LDSM.16.M88.4 R96, [R220+0x1800] ;  /* 0x00180000dc60783b */ /* 0x000fe60000000200 */
[C---:B---3--:R-:W-:Y:S08]  /*1d20*/  HMMA.16816.F32.BF16 R24, R16.reuse, R56, R92 ;  /* 0x000000381018723c */ /* 0x048ff0000004185c */
[C---:B------:R-:W-:Y:S01]  /*1d30*/  HMMA.16816.F32.BF16 R68, R16.reuse, R58, R88 ;  /* 0x0000003a1044723c */ /* 0x040fe20000041858 */
[----:B------:R-:W3:Y:S07]  /*1d40*/  LDSM.16.M88.4 R88, [R220+0x1000] ;  /* 0x00100000dc58783b */ /* 0x000eee0000000200 */
[C---:B-1----:R-:W-:Y:S01]  /*1d50*/  HMMA.16816.F32.BF16 R56, R16.reuse, R54, R80 ;  /* 0x000000361038723c */ /* 0x042fe20000041850 */
[----:B------:R-:W1:Y:S07]  /*1d60*/  LDSM.16.M88.4 R80, [R220+0x2000] ;  /* 0x00200000dc50783b */ /* 0x000e6e0000000200 */
[C---:B------:R-:W-:Y:S08]  /*1d70*/  HMMA.16816.F32.BF16 R84, R16.reuse, R52, R84 ;  /* 0x000000341054723c */ /* 0x040ff00000041854 */
[C---:B----4-:R-:W-:Y:S08]  /*1d80*/  HMMA.16816.F32.BF16 R52, R16.reuse, R44, R72 ;  /* 0x0000002c1034723c */ /* 0x050ff00000041848 */
[C---:B------:R-:W-:Y:S08]  /*1d90*/  HMMA.16816.F32.BF16 R48, R16.reuse, R46, R48 ;  /* 0x0000002e1030723c */ /* 0x040ff00000041830 */
[C---:B-----5:R-:W-:Y:S01]  /*1da0*/  HMMA.16816.F32.BF16 R44, R16.reuse, R20, R12 ;  /* 0x00000014102c723c */ /* 0x060fe2000004180c */
[----:B------:R-:W-:Y:S07]  /*1db0*/  LDSM.16.M88.4 R12, [R223+0x4000] ;  /* 0x00400000df0c783b */ /* 0x000fee0000000200 */
[C---:B------:R-:W-:Y:S08]  /*1dc0*/  HMMA.16816.F32.BF16 R92, R16.reuse, R32, R64 ;  /* 0x00000020105c723c */ /* 0x040ff00000041840 */
[C---:B------:R-:W-:Y:S01]  /*1dd0*/  HMMA.16816.F32.BF16 R72, R16.reuse, R34, R40 ;  /* 0x000000221048723c */ /* 0x040fe20000041828 */
[----:B------:R-:W4:Y:S07]  /*1de0*/  LDSM.16.M88.4 R32, [R167+0xf900] ;  /* 0x00f90000a720783b */ /* 0x000f2e0000000200 */
[----:B------:R-:W-:Y:S08]  /*1df0*/  HMMA.16816.F32.BF16 R76, R16, R22, R104 ;  /* 0x00000016104c723c */ /* 0x000ff00000041868 */
[C---:B------:R-:W-:Y:S01]  /*1e00*/  HMMA.16816.F32.BF16 R64, R8.reuse, R60, R36 ;  /* 0x0000003c0840723c */ /* 0x040fe20000041824 */
[----:B------:R-:W5:Y:S07]  /*1e10*/  LDSM.16.M88.4 R36, [R167+0x10100] ;  /* 0x01010000a724783b */ /* 0x000f6e0000000200 */
[C---:B--2---:R-:W-:Y:S08]  /*1e20*/  HMMA.16816.F32.BF16 R24, R8.reuse, R100, R24 ;  /* 0x000000640818723c */ /* 0x044ff00000041818 */
[C---:B------:R-:W-:Y:S01]  /*1e30*/  HMMA.16816.F32.BF16 R60, R8.reuse, R62, R28 ;  /* 0x0000003e083c723c */ /* 0x040fe2000004181c */
[----:B------:R-:W-:Y:S07]  /*1e40*/  LDSM.16.M88.4 R28, [R167+0x11100] ;  /* 0x01110000a71c783b */ /* 0x000fee0000000200 */
[C---:B------:R-:W-:Y:S01]  /*1e50*/  HMMA.16816.F32.BF16 R20, R8.reuse, R102, R68 ;  /* 0x000000660814723c */ /* 0x040fe20000041844 */
[----:B------:R-:W2:Y:S07]  /*1e60*/  LDSM.16.M88.4 R68, [R167+0x10900] ;  /* 0x01090000a744783b */ /* 0x000eae0000000200 */
[C---:B---3--:R-:W-:Y:S08]  /*1e70*/  HMMA.16816.F32.BF16 R56, R8.reuse, R90, R56 ;  /* 0x0000005a0838723c */ /* 0x048ff00000041838 */
[C---:B------:R-:W-:Y:S08]  /*1e80*/  HMMA.16816.F32.BF16 R16, R8.reuse, R88, R84 ;  /* 0x000000580810723c */ /* 0x040ff00000041854 */
[C---:B------:R-:W-:Y:S08]  /*1e90*/  HMMA.16816.F32.BF16 R52, R8.reuse, R96, R52 ;  /* 0x000000600834723c */ /* 0x040ff00000041834 */
[C---:B------:R-:W-:Y:S08]  /*1ea0*/  HMMA.16816.F32.BF16 R48, R8.reuse, R98, R48 ;  /* 0x000000620830723c */ /* 0x040ff00000041830 */
[C---:B-1----:R-:W-:Y:S08]  /*1eb0*/  HMMA.16816.F32.BF16 R44, R8.reuse, R80, R44 ;  /* 0x00000050082c723c */ /* 0x042ff0000004182c */
[C---:B------:R-:W-:Y:S01]  /*1ec0*/  HMMA.16816.F32.BF16 R40, R8.reuse, R82, R76 ;  /* 0x000000520828723c */ /* 0x040fe2000004184c */
[----:B------:R-:W1:Y:S04]  /*1ed0*/  LDSM.16.M88.4 R80, [R167+0x11900] ;  /* 0x01190000a750783b */ /* 0x000e680000000200 */
[----:B------:R-:W-:Y:S03]  /*1ee0*/  LDSM.16.M88.4 R76, [R226+0x4000] ;  /* 0x00400000e24c783b */ /* 0x000fe60000000200 */
[C---:B------:R-:W-:Y:S08]  /*1ef0*/  HMMA.16816.F32.BF16 R92, R8.reuse, R112, R92 ;  /* 0x00000070085c723c */ /* 0x040ff0000004185c */
[----:B------:R-:W-:Y:S01]  /*1f00*/  HMMA.16816.F32.BF16 R112, R8, R114, R72 ;  /* 0x000000720870723c */ /* 0x000fe20000041848 */
[----:B------:R-:W-:Y:S04]  /*1f10*/  LDSM.16.M88.4 R8, [R222+0x4000] ;  /* 0x00400000de08783b */ /* 0x000fe80000000200 */
[----:B------:R-:W3:Y:S03]  /*1f20*/  LDSM.16.M88.4 R72, [R226+0x3800] ;  /* 0x00380000e248783b */ /* 0x000ee60000000200 */
[C---:B----4-:R-:W-:Y:S01]  /*1f30*/  HMMA.16816.F32.BF16 R116, R12.reuse, R32, R24 ;  /* 0x000000200c74723c */ /* 0x050fe20000041818 */
[----:B------:R-:W4:Y:S07]  /*1f40*/  LDSM.16.M88.4 R24, [R226+0x3000] ;  /* 0x00300000e218783b */ /* 0x000f2e0000000200 */
[C---:B------:R-:W-:Y:S01]  /*1f50*/  HMMA.16816.F32.BF16 R108, R12.reuse, R120, R64 ;  /* 0x000000780c6c723c */ /* 0x040fe20000041840 */
[----:B------:R-:W1:Y:S07]  /*1f60*/  LDSM.16.M88.4 R64, [R226+0x5000] ;  /* 0x00500000e240783b */ /* 0x000e6e0000000200 */
[C---:B------:R-:W-:Y:S01]  /*1f70*/  HMMA.16816.F32.BF16 R104, R12.reuse, R34, R20 ;  /* 0x000000220c68723c */ /* 0x040fe20000041814 */
[----:B------:R-:W-:Y:S07]  /*1f80*/  LDSM.16.M88.4 R32, [R221+0xf900] ;  /* 0x00f90000dd20783b */ /* 0x000fee0000000200 */
[C---:B-----5:R-:W-:Y:S08]  /*1f90*/  HMMA.16816.F32.BF16 R100, R12.reuse, R38, R56 ;  /* 0x000000260c64723c */ /* 0x060ff00000041838 */
[C---:B------:R-:W-:Y:S01]  /*1fa0*/  HMMA.16816.F32.BF16 R120, R12.reuse, R122, R60 ;  /* 0x0000007a0c78723c */ /* 0x040fe2000004183c */
[----:B------:R-:W-:Y:S07]  /*1fb0*/  LDSM.16.M88.4 R60, [R226+0x5800] ;  /* 0x00580000e23c783b */ /* 0x000fee0000000200 */
[C---:B------:R-:W-:Y:S01]  /*1fc0*/  HMMA.16816.F32.BF16 R124, R12.reuse, R36, R16 ;  /* 0x000000240c7c723c */ /* 0x040fe20000041810 */
[----:B------:R-:W-:Y:S07]  /*1fd0*/  LDSM.16.M88.4 R16, [R225+0x4000] ;  /* 0x00400000e110783b */ /* 0x000fee0000000200 */
[C---:B--2---:R-:W-:Y:S08]  /*1fe0*/  HMMA.16816.F32.BF16 R96, R12.reuse, R68, R52 ;  /* 0x000000440c60723c */ /* 0x044ff00000041834 */
[C---:B------:R-:W-:Y:S01]  /*1ff0*/  HMMA.16816.F32.BF16 R88, R12.reuse, R70, R48 ;  /* 0x000000460c58723c */ /* 0x040fe20000041830 */
[----:B------:R-:W2:Y:S04]  /*2000*/  LDSM.16.M88.4 R68, [R226+0x4800] ;  /* 0x00480000e244783b */ /* 0x000ea80000000200 */
[----:B------:R-:W5:Y:S03]  /*2010*/  LDSM.16.M88.4 R48, [R221+0xf100] ;  /* 0x00f10000dd30783b */ /* 0x000f660000000200 */
[C---:B------:R-:W-:Y:S08]  /*2020*/  HMMA.16816.F32.BF16 R84, R12.reuse, R28, R44 ;  /* 0x0000001c0c54723c */ /* 0x040ff0000004182c */
[C---:B------:R-:W-:Y:S08]  /*2030*/  HMMA.16816.F32.BF16 R56, R12.reuse, R30, R40 ;  /* 0x0000001e0c38723c */ /* 0x040ff00000041828 */
[C---:B-1----:R-:W-:Y:S08]  /*2040*/  HMMA.16816.F32.BF16 R52, R12.reuse, R80, R92 ;  /* 0x000000500c34723c */ /* 0x042ff0000004185c */
[----:B------:R-:W-:Y:S08]  /*2050*/  HMMA.16816.F32.BF16 R36, R12, R82, R112 ;  /* 0x000000520c24723c */ /* 0x000ff00000041870 */
[C---:B---3--:R-:W-:Y:S01]  /*2060*/  HMMA.16816.F32.BF16 R12, R8.reuse, R74, R104 ;  /* 0x0000004a080c723c */ /* 0x048fe20000041868 */
[----:B------:R-:W1:Y:S07]  /*2070*/  LDSM.16.M88.4 R104, [R221+0x10100] ;  /* 0x01010000dd68783b */ /* 0x000e6e0000000200 */
[C---:B----4-:R-:W-:Y:S08]  /*2080*/  HMMA.16816.F32.BF16 R28, R8.reuse, R24, R108 ;  /* 0x00000018081c723c */ /* 0x050ff0000004186c */
[C---:B------:R-:W-:Y:S01]  /*2090*/  HMMA.16816.F32.BF16 R24, R8.reuse, R26, R120 ;  /* 0x0000001a0818723c */ /* 0x040fe20000041878 */
[----:B------:R-:W3:Y:S07]  /*20a0*/  LDSM.16.M88.4 R120, [R221+0x10900] ;  /* 0x01090000dd78783b */ /* 0x000eee0000000200 */
[C---:B------:R-:W-:Y:S01]  /*20b0*/  HMMA.16816.F32.BF16 R44, R8.reuse, R76, R124 ;  /* 0x0000004c082c723c */ /* 0x040fe2000004187c */
[----:B------:R-:W4:Y:S07]  /*20c0*/  LDSM.16.M88.4 R124, [R221+0x11100] ;  /* 0x01110000dd7c783b */ /* 0x000f2e0000000200 */
[C---:B------:R-:W-:Y:S08]  /*20d0*/  HMMA.16816.F32.BF16 R80, R8.reuse, R64, R84 ;  /* 0x000000400850723c */ /* 0x040ff00000041854 */
[C---:B------:R-:W-:Y:S01]  /*20e0*/  HMMA.16816.F32.BF16 R112, R8.reuse, R66, R56 ;  /* 0x000000420870723c */ /* 0x040fe20000041838 */
[----:B------:R-:W1:Y:S04]  /*20f0*/  LDSM.16.M88.4 R64, [R221+0x11900] ;  /* 0x01190000dd40783b */ /* 0x000e680000000200 */
[----:B------:R-:W-:Y:S03]  /*2100*/  LDSM.16.M88.4 R56, [R220+0x3800] ;  /* 0x00380000dc38783b */ /* 0x000fe60000000200 */
[C---:B------:R-:W-:Y:S08]  /*2110*/  HMMA.16816.F32.BF16 R20, R8.reuse, R72, R116 ;  /* 0x000000480814723c */ /* 0x040ff00000041874 */
[C---:B------:R-:W-:Y:S08]  /*2120*/  HMMA.16816.F32.BF16 R40, R8.reuse, R78, R100 ;  /* 0x0000004e0828723c */ /* 0x040ff00000041864 */
[C---:B--2---:R-:W-:Y:S08]  /*2130*/  HMMA.16816.F32.BF16 R72, R8.reuse, R68, R96 ;  /* 0x000000440848723c */ /* 0x044ff00000041860 */
[C---:B------:R-:W-:Y:S01]  /*2140*/  HMMA.16816.F32.BF16 R88, R8.reuse, R70, R88 ;  /* 0x000000460858723c */ /* 0x040fe20000041858 */
[----:B------:R-:W-:Y:S07]  /*2150*/  LDSM.16.M88.4 R68, [R220+0x3000] ;  /* 0x00300000dc44783b */ /* 0x000fee0000000200 */
[C---:B------:R-:W-:Y:S01]  /*2160*/  HMMA.16816.F32.BF16 R116, R8.reuse, R60, R52 ;  /* 0x0000003c0874723c */ /* 0x040fe20000041834 */
[----:B------:R-:W-:Y:S07]  /*2170*/  LDSM.16.M88.4 R52, [R220+0x4000] ;  /* 0x00400000dc34783b */ /* 0x000fee0000000200 */
[----:B------:R-:W-:Y:S01]  /*2180*/  HMMA.16816.F32.BF16 R108, R8, R62, R36 ;  /* 0x0000003e086c723c */ /* 0x000fe20000041824 */
[----:B------:R-:W-:Y:S04]  /*2190*/  LDSM.16.M88.4 R8, [R224+0x4000] ;  /* 0x00400000e008783b */ /* 0x000fe80000000200 */
[----:B------:R-:W-:Y:S03]  /*21a0*/  LDSM.16.M88.4 R60, [R220+0x5800] ;  /* 0x00580000dc3c783b */ /* 0x000fe60000000200 */
[C---:B-----5:R-:W-:Y:S08]  /*21b0*/  HMMA.16816.F32.BF16 R100, R16.reuse, R48, R28 ;  /* 0x000000301064723c */ /* 0x060ff0000004181c */
[C---:B------:R-:W-:Y:S01]  /*21c0*/  HMMA.16816.F32.BF16 R96, R16.reuse, R50, R24 ;  /* 0x000000321060723c */ /* 0x040fe20000041818 */
[----:B------:R-:W2:Y:S07]  /*21d0*/  LDSM.16.M88.4 R48, [R220+0x4800] ;  /* 0x00480000dc30783b */ /* 0x000eae0000000200 */
[C---:B-1----:R-:W-:Y:S01]  /*21e0*/  HMMA.16816.F32.BF16 R76, R16.reuse, R104, R44 ;  /* 0x00000068104c723c */ /* 0x042fe2000004182c */
[----:B------:R-:W1:Y:S07]  /*21f0*/  LDSM.16.M88.4 R44, [R220+0x5000] ;  /* 0x00500000dc2c783b */ /* 0x000e6e0000000200 */
[C---:B------:R-:W-:Y:S08]  /*2200*/  HMMA.16816.F32.BF16 R92, R16.reuse, R32, R20 ;  /* 0x00000020105c723c */ /* 0x040ff00000041814 */
[C---:B------:R-:W-:Y:S01]  /*2210*/  HMMA.16816.F32.BF16 R84, R16.reuse, R34, R12 ;  /* 0x000000221054723c */ /* 0x040fe2000004180c */
[----:B------:R-:W-:Y:S07]  /*2220*/  LDSM.16.M88.4 R12, [R223+0x8000] ;  /* 0x00800000df0c783b */ /* 0x000fee0000000200 */
[C---:B------:R-:W-:Y:S01]  /*2230*/  HMMA.16816.F32.BF16 R40, R16.reuse, R106, R40 ;  /* 0x0000006a1028723c */ /* 0x040fe20000041828 */
[----:B------:R-:W5:Y:S07]  /*2240*/  LDSM.16.M88.4 R104, [R167+0x12100] ;  /* 0x01210000a768783b */ /* 0x000f6e0000000200 */
[C---:B---3--:R-:W-:Y:S08]  /*2250*/  HMMA.16816.F32.BF16 R36, R16.reuse, R120, R72 ;  /* 0x000000781024723c */ /* 0x048ff00000041848 */
[C---:B------:R-:W-:Y:S01]  /*2260*/  HMMA.16816.F32.BF16 R32, R16.reuse, R122, R88 ;  /* 0x0000007a1020723c */ /* 0x040fe20000041858 */
[----:B------:R-:W-:Y:S07]  /*2270*/  LDSM.16.M88.4 R120, [R221+0x15100] ;  /* 0x01510000dd78783b */ /* 0x000fee0000000200 */
[C---:B----4-:R-:W-:Y:S08]  /*2280*/  HMMA.16816.F32.BF16 R28, R16.reuse, R124, R80 ;  /* 0x0000007c101c723c */ /* 0x050ff00000041850 */
[C---:B------:R-:W-:Y:S01]  /*2290*/  HMMA.16816.F32.BF16 R24, R16.reuse, R126, R112 ;  /* 0x0000007e1018723c */ /* 0x040fe20000041870 */
[----:B------:R-:W3:Y:S04]  /*22a0*/  LDSM.16.M88.4 R112, [R167+0x13900] ;  /* 0x01390000a770783b */ /* 0x000ee80000000200 */
[----:B------:R-:W-:Y:S03]  /*22b0*/  LDSM.16.M88.4 R124, [R220+0xb000] ;  /* 0x00b00000dc7c783b */ /* 0x000fe60000000200 */
[C---:B------:R-:W-:Y:S01]  /*22c0*/  HMMA.16816.F32.BF16 R20, R16.reuse, R64, R116 ;  /* 0x000000401014723c */ /* 0x040fe20000041874 */
[----:B------:R-:W-:Y:S07]  /*22d0*/  LDSM.16.M88.4 R116, [R220+0xa800] ;  /* 0x00a80000dc74783b */ /* 0x000fee0000000200 */
[----:B------:R-:W-:Y:S01]  /*22e0*/  HMMA.16816.F32.BF16 R16, R16, R66, R108 ;  /* 0x000000421010723c */ /* 0x000fe2000004186c */
[----:B------:R-:W4:Y:S07]  /*22f0*/  LDSM.16.M88.4 R108, [R167+0x13100] ;  /* 0x01310000a76c783b */ /* 0x000f2e0000000200 */
[C---:B--2---:R-:W-:Y:S08]  /*2300*/  HMMA.16816.F32.BF16 R72, R8.reuse, R48, R36 ;  /* 0x000000300848723c */ /* 0x044ff00000041824 */
[C---:B------:R-:W-:Y:S01]  /*2310*/  HMMA.16816.F32.BF16 R64, R8.reuse, R68, R100 ;  /* 0x000000440840723c */ /* 0x040fe20000041864 */
[----:B------:R-:W-:Y:S07]  /*2320*/  LDSM.16.M88.4 R100, [R167+0x12900] ;  /* 0x01290000a764783b */ /* 0x000fee0000000200 */
[C---:B------:R-:W-:Y:S01]  /*2330*/  HMMA.16816.F32.BF16 R36, R8.reuse, R62, R16 ;  /* 0x0000003e0824723c */ /* 0x040fe20000041810 */
[----:B------:R-:W2:Y:S07]  /*2340*/  LDSM.16.M88.4 R16, [R167+0x14100] ;  /* 0x01410000a710783b */ /* 0x000eae0000000200 */
[C---:B------:R-:W-:Y:S08]  /*2350*/  HMMA.16816.F32.BF16 R68, R8.reuse, R70, R96 ;  /* 0x000000460844723c */ /* 0x040ff00000041860 */
[C---:B------:R-:W-:Y:S08]  /*2360*/  HMMA.16816.F32.BF16 R80, R8.reuse, R56, R92 ;  /* 0x000000380850723c */ /* 0x040ff0000004185c */
[C---:B------:R-:W-:Y:S08]  /*2370*/  HMMA.16816.F32.BF16 R84, R8.reuse, R58, R84 ;  /* 0x0000003a0854723c */ /* 0x040ff00000041854 */
[C---:B------:R-:W-:Y:S08]  /*2380*/  HMMA.16816.F32.BF16 R56, R8.reuse, R52, R76 ;  /* 0x000000340838723c */ /* 0x040ff0000004184c */
[C---:B-1----:R-:W-:Y:S08]  /*2390*/  HMMA.16816.F32.BF16 R96, R8.reuse, R44, R28 ;  /* 0x0000002c0860723c */ /* 0x042ff0000004181c */
[C---:B------:R-:W-:Y:S08]  /*23a0*/  HMMA.16816.F32.BF16 R88, R8.reuse, R46, R24 ;  /* 0x0000002e0858723c */ /* 0x040ff00000041818 */
[C---:B------:R-:W-:Y:S08]  /*23b0*/  HMMA.16816.F32.BF16 R76, R8.reuse, R54, R40 ;  /* 0x00000036084c723c */ /* 0x040ff00000041828 */
[C---:B------:R-:W-:Y:S01]  /*23c0*/  HMMA.16816.F32.BF16 R92, R8.reuse, R50, R32 ;  /* 0x00000032085c723c */ /* 0x040fe20000041820 */
[----:B------:R-:W-:Y:S04]  /*23d0*/  LDSM.16.M88.4 R32, [R226+0x6000] ;  /* 0x00600000e220783b */ /* 0x000fe80000000200 */
[----:B------:R-:W-:Y:S03]  /*23e0*/  LDSM.16.M88.4 R48, [R226+0x6800] ;  /* 0x00680000e230783b */ /* 0x000fe60000000200 */
[----:B------:R-:W-:Y:S01]  /*23f0*/  HMMA.16816.F32.BF16 R44, R8, R60, R20 ;  /* 0x0000003c082c723c */ /* 0x000fe20000041814 */
[----:B------:R-:W1:Y:S04]  /*2400*/  LDSM.16.M88.4 R8, [R222+0x8000] ;  /* 0x00800000de08783b */ /* 0x000e680000000200 */
[----:B------:R-:W1:Y:S03]  /*2410*/  LDSM.16.M88.4 R20, [R167+0x14900] ;  /* 0x01490000a714783b */ /* 0x000e660000000200 */
[C---:B-----5:R-:W-:Y:S01]  /*2420*/  HMMA.16816.F32.BF16 R24, R12.reuse, R106, R68 ;  /* 0x0000006a0c18723c */ /* 0x060fe20000041844 */
[----:B------:R-:W5:Y:S07]  /*2430*/  LDSM.16.M88.4 R60, [R226+0x7000] ;  /* 0x00700000e23c783b */ /* 0x000f6e0000000200 */
[C---:B------:R-:W-:Y:S01]  /*2440*/  HMMA.16816.F32.BF16 R28, R12.reuse, R104, R64 ;  /* 0x000000680c1c723c */ /* 0x040fe20000041840 */
[----:B------:R-:W-:Y:S07]  /*2450*/  LDSM.16.M88.4 R104, [R226+0x8000] ;  /* 0x00800000e268783b */ /* 0x000fee0000000200 */
[C---:B---3--:R-:W-:Y:S01]  /*2460*/  HMMA.16816.F32.BF16 R68, R12.reuse, R112, R72 ;  /* 0x000000700c44723c */ /* 0x048fe20000041848 */
[----:B------:R-:W3:Y:S07]  /*2470*/  LDSM.16.M88.4 R72, [R226+0x7800] ;  /* 0x00780000e248783b */ /* 0x000eee0000000200 */
[C---:B----4-:R-:W-:Y:S08]  /*2480*/  HMMA.16816.F32.BF16 R56, R12.reuse, R108, R56 ;  /* 0x0000006c0c38723c */ /* 0x050ff00000041838 */
[C---:B------:R-:W-:Y:S01]  /*2490*/  HMMA.16816.F32.BF16 R64, R12.reuse, R110, R76 ;  /* 0x0000006e0c40723c */ /* 0x040fe2000004184c */
[----:B------:R-:W-:Y:S07]  /*24a0*/  LDSM.16.M88.4 R108, [R221+0x12100] ;  /* 0x01210000dd6c783b */ /* 0x000fee0000000200 */
[C---:B--2---:R-:W-:Y:S08]  /*24b0*/  HMMA.16816.F32.BF16 R96, R12.reuse, R16, R96 ;  /* 0x000000100c60723c */ /* 0x044ff00000041860 */
[C---:B------:R-:W-:Y:S01]  /*24c0*/  HMMA.16816.F32.BF16 R88, R12.reuse, R18, R88 ;  /* 0x000000120c58723c */ /* 0x040fe20000041858 */
[----:B------:R-:W2:Y:S07]  /*24d0*/  LDSM.16.M88.4 R16, [R225+0x8000] ;  /* 0x00800000e110783b */ /* 0x000eae0000000200 */
[C---:B------:R-:W-:Y:S08]  /*24e0*/  HMMA.16816.F32.BF16 R52, R12.reuse, R102, R84 ;  /* 0x000000660c34723c */ /* 0x040ff00000041854 */
[C---:B------:R-:W-:Y:S01]  /*24f0*/  HMMA.16816.F32.BF16 R40, R12.reuse, R100, R80 ;  /* 0x000000640c28723c */ /* 0x040fe20000041850 */
[----:B------:R-:W4:Y:S07]  /*2500*/  LDSM.16.M88.4 R100, [R226+0x8800] ;  /* 0x00880000e264783b */ /* 0x000f2e0000000200 */
[----:B------:R-:W-:Y:S01]  /*2510*/  HMMA.16816.F32.BF16 R80, R12, R114, R92 ;  /* 0x000000720c50723c */ /* 0x000fe2000004185c */
[----:B------:R-:W2:Y:S07]  /*2520*/  LDSM.16.M88.4 R112, [R221+0x12900] ;  /* 0x01290000dd70783b */ /* 0x000eae0000000200 */
[----:B-1----:R-:W-:Y:S01]  /*2530*/  HMMA.16816.F32.BF16 R84, R8, R32, R28 ;  /* 0x000000200854723c */ /* 0x002fe2000004181c */
[----:B------:R-:W1:Y:S07]  /*2540*/  LDSM.16.M88.4 R28, [R221+0x13900] ;  /* 0x01390000dd1c783b */ /* 0x000e6e0000000200 */
[C---:B------:R-:W-:Y:S08]  /*2550*/  HMMA.16816.F32.BF16 R92, R12.reuse, R20, R44 ;  /* 0x000000140c5c723c */ /* 0x040ff0000004182c */
[----:B------:R-:W-:Y:S08]  /*2560*/  HMMA.16816.F32.BF16 R76, R12, R22, R36 ;  /* 0x000000160c4c723c */ /* 0x000ff00000041824 */
[C---:B------:R-:W-:Y:S08]  /*2570*/  HMMA.16816.F32.BF16 R20, R8.reuse, R34, R24 ;  /* 0x000000220814723c */ /* 0x040ff00000041818 */
[C---:B------:R-:W-:Y:S08]  /*2580*/  HMMA.16816.F32.BF16 R24, R8.reuse, R50, R52 ;  /* 0x000000320818723c */ /* 0x040ff00000041834 */
[C---:B------:R-:W-:Y:S08]  /*2590*/  HMMA.16816.F32.BF16 R12, R8.reuse, R48, R40 ;  /* 0x00000030080c723c */ /* 0x040ff00000041828 */
[C---:B-----5:R-:W-:Y:S01]  /*25a0*/  HMMA.16816.F32.BF16 R52, R8.reuse, R60, R56 ;  /* 0x0000003c0834723c */ /* 0x060fe20000041838 */
[----:B------:R-:W5:Y:S07]  /*25b0*/  LDSM.16.M88.4 R56, [R221+0x13100] ;  /* 0x01310000dd38783b */ /* 0x000f6e0000000200 */
[C---:B---3--:R-:W-:Y:S08]  /*25c0*/  HMMA.16816.F32.BF16 R44, R8.reuse, R72, R68 ;  /* 0x00000048082c723c */ /* 0x048ff00000041844 */
[----:B------:R-:W-:Y:S08]  /*25d0*/  HMMA.16816.F32.BF16 R36, R8, R104, R96 ;  /* 0x000000680824723c */ /* 0x000ff00000041860 */
[----:B--2---:R-:W-:Y:S01]  /*25e0*/  HMMA.16816.F32.BF16 R96, R16, R110, R20 ;  /* 0x0000006e1060723c */ /* 0x004fe20000041814 */
[----:B------:R-:W2:Y:S07]  /*25f0*/  LDSM.16.M88.4 R20, [R221+0x14100] ;  /* 0x01410000dd14783b */ /* 0x000eae0000000200 */
[C---:B------:R-:W-:Y:S01]  /*2600*/  HMMA.16816.F32.BF16 R48, R8.reuse, R62, R64 ;  /* 0x0000003e0830723c */ /* 0x040fe20000041840 */
[----:B------:R-:W-:Y:S07]  /*2610*/  LDSM.16.M88.4 R64, [R220+0x6000] ;  /* 0x00600000dc40783b */ /* 0x000fee0000000200 */
[C---:B------:R-:W-:Y:S08]  /*2620*/  HMMA.16816.F32.BF16 R40, R8.reuse, R74, R80 ;  /* 0x0000004a0828723c */ /* 0x040ff00000041850 */
[C---:B------:R-:W-:Y:S08]  /*2630*/  HMMA.16816.F32.BF16 R32, R8.reuse, R106, R88 ;  /* 0x0000006a0820723c */ /* 0x040ff00000041858 */
[C---:B----4-:R-:W-:Y:S08]  /*2640*/  HMMA.16816.F32.BF16 R68, R8.reuse, R100, R92 ;  /* 0x000000640844723c */ /* 0x050ff0000004185c */
[----:B------:R-:W-:Y:S01]  /*2650*/  HMMA.16816.F32.BF16 R76, R8, R102, R76 ;  /* 0x00000066084c723c */ /* 0x000fe2000004184c */
[----:B------:R-:W3:Y:S07]  /*2660*/  LDSM.16.M88.4 R8, [R221+0x14900] ;  /* 0x01490000dd08783b */ /* 0x000eee0000000200 */
[C---:B------:R-:W-:Y:S01]  /*2670*/  HMMA.16816.F32.BF16 R92, R16.reuse, R112, R12 ;  /* 0x00000070105c723c */ /* 0x040fe2000004180c */
[----:B------:R-:W-:Y:S07]  /*2680*/  LDSM.16.M88.4 R12, [R224+0x8000] ;  /* 0x00800000e00c783b */ /* 0x000fee0000000200 */
[C---:B-1----:R-:W-:Y:S01]  /*2690*/  HMMA.16816.F32.BF16 R88, R16.reuse, R28, R44 ;  /* 0x0000001c1058723c */ /* 0x042fe2000004182c */
[----:B------:R-:W1:Y:S07]  /*26a0*/  LDSM.16.M88.4 R44, [R220+0x7000] ;  /* 0x00700000dc2c783b */ /* 0x000e6e0000000200 */
[C---:B-----5:R-:W-:Y:S08]  /*26b0*/  HMMA.16816.F32.BF16 R100, R16.reuse, R56, R52 ;  /* 0x000000381064723c */ /* 0x060ff00000041834 */
[C---:B------:R-:W-:Y:S01]  /*26c0*/  HMMA.16816.F32.BF16 R104, R16.reuse, R58, R48 ;  /* 0x0000003a1068723c */ /* 0x040fe20000041830 */
[----:B------:R-:W4:Y:S04]  /*26d0*/  LDSM.16.M88.4 R56, [R220+0x6800] ;  /* 0x00680000dc38783b */ /* 0x000f280000000200 */
[----:B------:R-:W5:Y:S03]  /*26e0*/  LDSM.16.M88.4 R48, [R220+0x7800] ;  /* 0x00780000dc30783b */ /* 0x000f660000000200 */
[C---:B------:R-:W-:Y:S01]  /*26f0*/  HMMA.16816.F32.BF16 R80, R16.reuse, R30, R40 ;  /* 0x0000001e1050723c */ /* 0x040fe20000041828 */
[----:B------:R-:W1:Y:S04]  /*2700*/  LDSM.16.M88.4 R40, [R220+0x8000] ;  /* 0x00800000dc28783b */ /* 0x000e680000000200 */
[----:B------:R-:W-:Y:S03]  /*2710*/  LDSM.16.M88.4 R28, [R167+0x15100] ;  /* 0x01510000a71c783b */ /* 0x000fe60000000200 */
[C---:B--2---:R-:W-:Y:S01]  /*2720*/  HMMA.16816.F32.BF16 R72, R16.reuse, R20, R36 ;  /* 0x000000141048723c */ /* 0x044fe20000041824 */
[----:B------:R-:W2:Y:S07]  /*2730*/  LDSM.16.M88.4 R36, [R220+0x8800] ;  /* 0x00880000dc24783b */ /* 0x000eae0000000200 */
[C---:B------:R-:W-:Y:S08]  /*2740*/  HMMA.16816.F32.BF16 R84, R16.reuse, R108, R84 ;  /* 0x0000006c1054723c */ /* 0x040ff00000041854 */
[C---:B------:R-:W-:Y:S08]  /*2750*/  HMMA.16816.F32.BF16 R60, R16.reuse, R22, R32 ;  /* 0x00000016103c723c */ /* 0x040ff00000041820 */
[C---:B---3--:R-:W-:Y:S08]  /*2760*/  HMMA.16816.F32.BF16 R52, R16.reuse, R8, R68 ;  /* 0x000000081034723c */ /* 0x048ff00000041844 */
[----:B------:R-:W-:Y:S01]  /*2770*/  HMMA.16816.F32.BF16 R32, R16, R10, R76 ;  /* 0x0000000a1020723c */ /* 0x000fe2000004184c */
[----:B------:R-:W3:Y:S07]  /*2780*/  LDSM.16.M88.4 R8, [R223+0xc000] ;  /* 0x00c00000df08783b */ /* 0x000eee0000000200 */
[C---:B-1----:R-:W-:Y:S08]  /*2790*/  HMMA.16816.F32.BF16 R100, R12.reuse, R44, R100 ;  /* 0x0000002c0c64723c */ /* 0x042ff00000041864 */
[----:B------:R-:W-:Y:S01]  /*27a0*/  HMMA.16816.F32.BF16 R104, R12, R46, R104 ;  /* 0x0000002e0c68723c */ /* 0x000fe20000041868 */
[----:B------:R-:W1:Y:S07]  /*27b0*/  LDSM.16.M88.4 R44, [R167+0x15900] ;  /* 0x01590000a72c783b */ /* 0x000e6e0000000200 */
[----:B------:R-:W-:Y:S08]  /*27c0*/  HMMA.16816.F32.BF16 R108, R16, R114, R24 ;  /* 0x00000072106c723c */ /* 0x000ff00000041818 */
[C---:B------:R-:W-:Y:S08]  /*27d0*/  HMMA.16816.F32.BF16 R24, R12.reuse, R64, R84 ;  /* 0x000000400c18723c */ /* 0x040ff00000041854 */
[C---:B------:R-:W-:Y:S01]  /*27e0*/  HMMA.16816.F32.BF16 R20, R12.reuse, R66, R96 ;  /* 0x000000420c14723c */ /* 0x040fe20000041860 */
[----:B------:R-:W-:Y:S07]  /*27f0*/  LDSM.16.M88.4 R64, [R167+0x16900] ;  /* 0x01690000a740783b */ /* 0x000fee0000000200 */
[C---:B----4-:R-:W-:Y:S08]  /*2800*/  HMMA.16816.F32.BF16 R16, R12.reuse, R56, R92 ;  /* 0x000000380c10723c */ /* 0x050ff0000004185c */
[C---:B-----5:R-:W-:Y:S08]  /*2810*/  HMMA.16816.F32.BF16 R96, R12.reuse, R48, R88 ;  /* 0x000000300c60723c */ /* 0x060ff00000041858 */
[C---:B------:R-:W-:Y:S01]  /*2820*/  HMMA.16816.F32.BF16 R92, R12.reuse, R50, R80 ;  /* 0x000000320c5c723c */ /* 0x040fe20000041850 */
[----:B------:R-:W4:Y:S07]  /*2830*/  LDSM.16.M88.4 R48, [R167+0x16100] ;  /* 0x01610000a730783b */ /* 0x000f2e0000000200 */
[C---:B------:R-:W-:Y:S01]  /*2840*/  HMMA.16816.F32.BF16 R88, R12.reuse, R40, R72 ;  /* 0x000000280c58723c */ /* 0x040fe20000041848 */
[----:B------:R-:W5:Y:S07]  /*2850*/  LDSM.16.M88.4 R72, [R167+0x17100] ;  /* 0x01710000a748783b */ /* 0x000f6e0000000200 */
[C---:B------:R-:W-:Y:S08]  /*2860*/  HMMA.16816.F32.BF16 R56, R12.reuse, R58, R108 ;  /* 0x0000003a0c38723c */ /* 0x040ff0000004186c */
[C---:B------:R-:W-:Y:S01]  /*2870*/  HMMA.16816.F32.BF16 R84, R12.reuse, R42, R60 ;  /* 0x0000002a0c54723c */ /* 0x040fe2000004183c */
[----:B------:R-:W-:Y:S07]  /*2880*/  LDSM.16.M88.4 R40, [R226+0xa000] ;  /* 0x00a00000e228783b */ /* 0x000fee0000000200 */
[C---:B--2---:R-:W-:Y:S01]  /*2890*/  HMMA.16816.F32.BF16 R80, R12.reuse, R36, R52 ;  /* 0x000000240c50723c */ /* 0x044fe20000041834 */
[----:B------:R-:W-:Y:S07]  /*28a0*/  LDSM.16.M88.4 R52, [R226+0xa800] ;  /* 0x00a80000e234783b */ /* 0x000fee0000000200 */
[----:B------:R-:W-:Y:S01]  /*28b0*/  HMMA.16816.F32.BF16 R76, R12, R38, R32 ;  /* 0x000000260c4c723c */ /* 0x000fe20000041820 */
[----:B------:R-:W2:Y:S04]  /*28c0*/  LDSM.16.M88.4 R12, [R167+0x17900] ;  /* 0x01790000a70c783b */ /* 0x000ea80000000200 */
[----:B------:R-:W-:Y:S03]  /*28d0*/  LDSM.16.M88.4 R36, [R226+0x9000] ;  /* 0x00900000e224783b */ /* 0x000fe60000000200 */
[C---:B---3--:R-:W-:Y:S01]  /*28e0*/  HMMA.16816.F32.BF16 R68, R8.reuse, R28, R24 ;  /* 0x0000001c0844723c */ /* 0x048fe20000041818 */
[----:B------:R-:W-:Y:S07]  /*28f0*/  LDSM.16.M88.4 R32, [R226+0x9800] ;  /* 0x00980000e220783b */ /* 0x000fee0000000200 */
[C---:B------:R-:W-:Y:S08]  /*2900*/  HMMA.16816.F32.BF16 R60, R8.reuse, R30, R20 ;  /* 0x0000001e083c723c */ /* 0x040ff00000041814 */
[C---:B-1----:R-:W-:Y:S01]  /*2910*/  HMMA.16816.F32.BF16 R28, R8.reuse, R44, R16 ;  /* 0x0000002c081c723c */ /* 0x042fe20000041810 */
[----:B------:R-:W1:Y:S07]  /*2920*/  LDSM.16.M88.4 R16, [R222+0xc000] ;  /* 0x00c00000de10783b */ /* 0x000e6e0000000200 */
[C---:B------:R-:W-:Y:S08]  /*2930*/  HMMA.16816.F32.BF16 R24, R8.reuse, R46, R56 ;  /* 0x0000002e0818723c */ /* 0x040ff00000041838 */
[C---:B----4-:R-:W-:Y:S01]  /*2940*/  HMMA.16816.F32.BF16 R20, R8.reuse, R48, R100 ;  /* 0x000000300814723c */ /* 0x050fe20000041864 */
[----:B------:R-:W3:Y:S07]  /*2950*/  LDSM.16.M88.4 R100, [R226+0xb000] ;  /* 0x00b00000e264783b */ /* 0x000eee0000000200 */
[C---:B------:R-:W-:Y:S08]  /*2960*/  HMMA.16816.F32.BF16 R44, R8.reuse, R50, R104 ;  /* 0x00000032082c723c */ /* 0x040ff00000041868 */
[C---:B------:R-:W-:Y:S01]  /*2970*/  HMMA.16816.F32.BF16 R48, R8.reuse, R64, R96 ;  /* 0x000000400830723c */ /* 0x040fe20000041860 */
[----:B------:R-:W-:Y:S07]  /*2980*/  LDSM.16.M88.4 R96, [R221+0x17900] ;  /* 0x01790000dd60783b */ /* 0x000fee0000000200 */
[C---:B------:R-:W-:Y:S01]  /*2990*/  HMMA.16816.F32.BF16 R56, R8.reuse, R66, R92 ;  /* 0x000000420838723c */ /* 0x040fe2000004185c */
[----:B------:R-:W-:Y:S07]  /*29a0*/  LDSM.16.M88.4 R92, [R220+0x9800] ;  /* 0x00980000dc5c783b */ /* 0x000fee0000000200 */
[C---:B-----5:R-:W-:Y:S01]  /*29b0*/  HMMA.16816.F32.BF16 R64, R8.reuse, R72, R88 ;  /* 0x000000480840723c */ /* 0x060fe20000041858 */
[----:B------:R-:W4:Y:S07]  /*29c0*/  LDSM.16.M88.4 R88, [R226+0xb800] ;  /* 0x00b80000e258783b */ /* 0x000f2e0000000200 */
[C---:B--2---:R-:W-:Y:S08]  /*29d0*/  HMMA.16816.F32.BF16 R80, R8.reuse, R12, R80 ;  /* 0x0000000c0850723c */ /* 0x044ff00000041850 */
[C---:B------:R-:W-:Y:S01]  /*29e0*/  HMMA.16816.F32.BF16 R76, R8.reuse, R14, R76 ;  /* 0x0000000e084c723c */ /* 0x040fe2000004184c */
[----:B------:R-:W2:Y:S07]  /*29f0*/  LDSM.16.M88.4 R12, [R225+0xc000] ;  /* 0x00c00000e10c783b */ /* 0x000eae0000000200 */
[----:B------:R-:W-:Y:S01]  /*2a00*/  HMMA.16816.F32.BF16 R72, R8, R74, R84 ;  /* 0x0000004a0848723c */ /* 0x000fe20000041854 */
[----:B------:R-:W-:Y:S07]  /*2a10*/  LDSM.16.M88.4 R8, [R224+0xc000] ;  /* 0x00c00000e008783b */ /* 0x000fee0000000200 */
[C---:B-1----:R-:W-:Y:S08]  /*2a20*/  HMMA.16816.F32.BF16 R84, R16.reuse, R36, R68 ;  /* 0x000000241054723c */ /* 0x042ff00000041844 */
[C---:B------:R-:W-:Y:S01]  /*2a30*/  HMMA.16816.F32.BF16 R112, R16.reuse, R38, R60 ;  /* 0x000000261070723c */ /* 0x040fe2000004183c */
[----:B------:R-:W1:Y:S07]  /*2a40*/  LDSM.16.M88.4 R36, [R221+0x15900] ;  /* 0x01590000dd24783b */ /* 0x000e6e0000000200 */
[C---:B------:R-:W-:Y:S08]  /*2a50*/  HMMA.16816.F32.BF16 R108, R16.reuse, R32, R28 ;  /* 0x00000020106c723c */ /* 0x040ff0000004181c */
[C---:B------:R-:W-:Y:S01]  /*2a60*/  HMMA.16816.F32.BF16 R104, R16.reuse, R34, R24 ;  /* 0x000000221068723c */ /* 0x040fe20000041818 */
[----:B------:R-:W5:Y:S07]  /*2a70*/  LDSM.16.M88.4 R32, [R221+0x16100] ;  /* 0x01610000dd20783b */ /* 0x000f6e0000000200 */
[C---:B------:R-:W-:Y:S08]  /*2a80*/  HMMA.16816.F32.BF16 R28, R16.reuse, R40, R20 ;  /* 0x00000028101c723c */ /* 0x040ff00000041814 */
[C---:B------:R-:W-:Y:S01]  /*2a90*/  HMMA.16816.F32.BF16 R24, R16.reuse, R42, R44 ;  /* 0x0000002a1018723c */ /* 0x040fe2000004182c */
[----:B------:R-:W1:Y:S07]  /*2aa0*/  LDSM.16.M88.4 R40, [R221+0x16900] ;  /* 0x01690000dd28783b */ /* 0x000e6e0000000200 */
[C---:B------:R-:W-:Y:S01]  /*2ab0*/  HMMA.16816.F32.BF16 R44, R16.reuse, R54, R56 ;  /* 0x00000036102c723c */ /* 0x040fe20000041838 */
[----:B------:R-:W1:Y:S07]  /*2ac0*/  LDSM.16.M88.4 R56, [R221+0x17100] ;  /* 0x01710000dd38783b */ /* 0x000e6e0000000200 */
[C---:B------:R-:W-:Y:S08]  /*2ad0*/  HMMA.16816.F32.BF16 R20, R16.reuse, R52, R48 ;  /* 0x000000341014723c */ /* 0x040ff00000041830 */
[C---:B---3--:R-:W-:Y:S08]  /*2ae0*/  HMMA.16816.F32.BF16 R60, R16.reuse, R102, R72 ;  /* 0x00000066103c723c */ /* 0x048ff00000041848 */
[C---:B------:R-:W-:Y:S01]  /*2af0*/  HMMA.16816.F32.BF16 R48, R16.reuse, R100, R64 ;  /* 0x000000641030723c */ /* 0x040fe20000041840 */
[----:B------:R-:W-:Y:S07]  /*2b00*/  LDSM.16.M88.4 R100, [R220+0x9000] ;  /* 0x00900000dc64783b */ /* 0x000fee0000000200 */
[C---:B----4-:R-:W-:Y:S08]  /*2b10*/  HMMA.16816.F32.BF16 R72, R16.reuse, R88, R80 ;  /* 0x000000581048723c */ /* 0x050ff00000041850 */
[----:B------:R-:W-:Y:S01]  /*2b20*/  HMMA.16816.F32.BF16 R68, R16, R90, R76 ;  /* 0x0000005a1044723c */ /* 0x000fe2000004184c */
[----:B------:R-:W3:Y:S07]  /*2b30*/  LDSM.16.M88.4 R88, [R220+0xa000] ;  /* 0x00a00000dc58783b */ /* 0x000eee0000000200 */
[----:B--2---:R-:W-:Y:S01]  /*2b40*/  HMMA.16816.F32.BF16 R80, R12, R122, R112 ;  /* 0x0000007a0c50723c */ /* 0x004fe20000041870 */
[----:B------:R-:W2:Y:S01]  /*2b50*/  LDSM.16.M88.4 R112, [R220+0xb800] ;  /* 0x00b80000dc70783b */ /* 0x000ea20000000200 */
[----:B------:R-:W-:-:S06]  /*2b60*/  DEPBAR.LE SB0, 0x0 ;  /* 0x000080000000791a */ /* 0x000fcc0000000000 */
[C---:B-1----:R-:W-:Y:S08]  /*2b70*/  HMMA.16816.F32.BF16 R76, R12.reuse, R36, R108 ;  /* 0x000000240c4c723c */ /* 0x042ff0000004186c */
        /* <DEDUP_REMOVED lines=9> */
[----:B------:R-:W-:Y:S08]  /*2c10*/  HMMA.16816.F32.BF16 R12, R12, R98, R68 ;  /* 0x000000620c0c723c */ /* 0x000ff00000041844 */
        /* <DEDUP_REMOVED lines=10> */
[C---:B--2---:R-:W-:Y:S08]  /*2cc0*/  HMMA.16816.F32.BF16 R48, R8.reuse, R112, R16 ;  /* 0x000000700830723c */ /* 0x044ff00000041810 */
[----:B------:R-:W-:Y:S01]  /*2cd0*/  HMMA.16816.F32.BF16 R56, R8, R114, R12 ;  /* 0x000000720838723c */ /* 0x000fe2000004180c */
[----:B------:R-:W-:Y:S06]  /*2ce0*/  BAR.SYNC.DEFER_BLOCKING 0x0 ;  /* 0x0000000000007b1d */ /* 0x000fec0000010000 */
[----:B------:R-:W-:Y:S05]  /*2cf0*/  @!P5 BRA `(.L_x_2211) ;  /* 0x000002400000d947 */ /* 0x000fea0003800000 */
[----:B------:R-:W-:Y:S01]  /*2d00*/  IADD3 R6, R138, -0x2, RZ ;  /* 0xfffffffe8a067810 */ /* 0x000fe20007ffe0ff */
[----:B------:R-:W-:-:S02]  /*2d10*/  IMAD.SHL.U32 R9, R131, 0x40, RZ ;  /* 0x0000004083097824 */ /* 0x000fc400078e00ff */
        /* <DEDUP_REMOVED lines=34> */
.L_x_2211:
[----:B-1----:R-:W-:Y:S01]  /*2f40*/  SHF.R.S32.HI R2, RZ, 0x1f, R128 ;  /* 0x0000001fff027819 */ /* 0x002fe20000011480 */
[----:B------:R-:W-:Y:S01]  /*2f50*/  STL [R1+0x64], R221 ;  /* 0x000064dd01007387 */ /* 0x000fe20000100800 */
[----:B------:R-:W-:-:S02]  /*2f60*/  SHF.L.U32 R216, R5, 0x1, RZ ;  /* 0x0000000105d87819 */ /* 0x000fc400000006ff */
[----:B------:R-:W-:Y:S01]  /*2f70*/  LEA.HI R3, R2, R128, RZ, 0x2 ;  /* 0x0000008002037211 */ /* 0x000fe200078f10ff */
[----:B------:R-:W-:Y:S02]  /*2f80*/  STL [R1+0x60], R220 ;  /* 0x000060dc01007387 */ /* 0x000fe40000100800 */
[--C-:B------:R-:W-:Y:S01]  /*2f90*/  IMAD R217, R4, 0x2, R216.reuse ;  /* 0x0000000204d97824 */ /* 0x100fe200078e02d8 */
[----:B------:R-:W-:Y:S01]  /*2fa0*/  LOP3.LUT R2, R3, 0x7ffffffc, RZ, 0xc0, !PT ;  /* 0x7ffffffc03027812 */ /* 0x000fe200078ec0ff */
[----:B------:R-:W-:Y:S01]  /*2fb0*/  STL [R1+0x5c], R167 ;  /* 0x00005ca701007387 */ /* 0x000fe20000100800 */
[C---:B------:R-:W-:Y:S02]  /*2fc0*/  IMAD R219, R0.reuse, 0x2, R216 ;  /* 0x0000000200db7824 */ /* 0x040fe400078e02d8 */
[----:B------:R-:W-:Y:S01]  /*2fd0*/  LEA R218, R0, R217, 0x1 ;  /* 0x000000d900da7211 */ /* 0x000fe200078e08ff */
[----:B------:R1:W-:Y:S01]  /*2fe0*/  STL [R1+0x58], R3 ;  /* 0x0000580301007387 */ /* 0x0003e20000100800 */
[----:B------:R-:W-:-:S03]  /*2ff0*/  IMAD.IADD R2, R128, 0x1, -R2 ;  /* 0x0000000180027824 */ /* 0x000fc600078e0a02 */
        /* <DEDUP_REMOVED lines=14> */
[----:B------:R-:W-:Y:S01]  /*30e0*/  ISETP.GT.AND P5, PT, R2, 0x9, PT ;  /* 0x000000090200780c */ /* 0x000fe20003fa4270 */
[----:B------:R-:W-:Y:S01]  /*30f0*/  LDSM.16.MT88.4 R84, [R219+0x3100] ;  /* 0x00310000db54783b */ /* 0x000fe20000004200 */
[----:B------:R-:W-:Y:S02]  /*3100*/  FSEL R9, R80, -INF , P0 ;  /* 0xff80000050097808 */ /* 0x000fe40000000000 */
[----:B------:R-:W-:Y:S02]  /*3110*/  FMNMX.FTZ R3, R7, R8, !PT ;  /* 0x0000000807037209 */ /* 0x000fe40007810000 */
[----:B------:R-:W-:Y:S02]  /*3120*/  FSEL R21, R82, -INF , P0 ;  /* 0xff80000052157808 */ /* 0x000fe40000000000 */
[----:B------:R-:W-:-:S02]  /*3130*/  ISETP.GT.AND P0, PT, R2, 0x10, PT ;  /* 0x000000100200780c */ /* 0x000fc40003f04270 */
[----:B------:R-:W-:Y:S02]  /*3140*/  FSEL R10, R81, -INF , P5 ;  /* 0xff800000510a7808 */ /* 0x000fe40002800000 */
[----:B------:R-:W-:Y:S02]  /*3150*/  FMNMX.FTZ R3, R9, R3, !PT ;  /* 0x0000000309037209 */ /* 0x000fe40007810000 */
[----:B------:R-:W-:Y:S02]  /*3160*/  FSEL R24, R83, -INF , P5 ;  /* 0xff80000053187808 */ /* 0x000fe40002800000 */
[----:B------:R-:W-:Y:S01]  /*3170*/  ISETP.GT.AND P5, PT, R2, 0x11, PT ;  /* 0x000000110200780c */ /* 0x000fe20003fa4270 */
[----:B------:R-:W-:Y:S01]  /*3180*/  LDSM.16.MT88.4 R80, [R217+0x3100] ;  /* 0x00310000d950783b */ /* 0x000fe20000004200 */
[----:B------:R-:W-:Y:S02]  /*3190*/  FSEL R11, R76, -INF , P0 ;  /* 0xff8000004c0b7808 */ /* 0x000fe40000000000 */
[----:B------:R-:W-:-:S02]  /*31a0*/  FMNMX.FTZ R3, R10, R3, !PT ;  /* 0x000000030a037209 */ /* 0x000fc40007810000 */
[----:B------:R-:W-:Y:S02]  /*31b0*/  FSEL R25, R78, -INF , P0 ;  /* 0xff8000004e197808 */ /* 0x000fe40000000000 */
[C---:B------:R-:W-:Y:S02]  /*31c0*/  ISETP.GT.AND P0, PT, R2.reuse, 0x18, PT ;  /* 0x000000180200780c */ /* 0x040fe40003f04270 */
        /* <DEDUP_REMOVED lines=12> */
[----:B------:R-:W-:Y:S01]  /*3290*/  ISETP.GT.AND P5, PT, R2, 0x21, PT ;  /* 0x000000210200780c */ /* 0x000fe20003fa4270 */
[----:B------:R-:W-:Y:S01]  /*32a0*/  LDSM.16.MT88.4 R64, [R218+0x900] ;  /* 0x00090000da40783b */ /* 0x000fe20000004200 */
[----:B------:R-:W-:Y:S02]  /*32b0*/  FSEL R120, R52, -INF , P0 ;  /* 0xff80000034787808 */ /* 0x000fe40000000000 */
[----:B------:R-:W-:Y:S02]  /*32c0*/  FMNMX.FTZ R3, R15, R3, !PT ;  /* 0x000000030f037209 */ /* 0x000fe40007810000 */
[----:B------:R-:W-:Y:S02]  /*32d0*/  FSEL R123, R54, -INF , P0 ;  /* 0xff800000367b7808 */ /* 0x000fe40000000000 */
[----:B------:R-:W-:Y:S02]  /*32e0*/  ISETP.GT.AND P0, PT, R2, 0x28, PT ;  /* 0x000000280200780c */ /* 0x000fe40003f04270 */
[----:B------:R-:W-:-:S02]  /*32f0*/  FSEL R118, R53, -INF , P5 ;  /* 0xff80000035767808 */ /* 0x000fc40002800000 */
[----:B------:R-:W-:Y:S02]  /*3300*/  FMNMX.FTZ R3, R120, R3, !PT ;  /* 0x0000000378037209 */ /* 0x000fe40007810000 */
[----:B------:R-:W-:Y:S02]  /*3310*/  FSEL R122, R55, -INF , P5 ;  /* 0xff800000377a7808 */ /* 0x000fe40002800000 */
[----:B------:R-:W-:Y:S02]  /*3320*/  ISETP.GT.AND P5, PT, R2, 0x29, PT ;  /* 0x000000290200780c */ /* 0x000fe40003fa4270 */
[----:B------:R-:W-:Y:S02]  /*3330*/  FSEL R117, R88, -INF , P0 ;  /* 0xff80000058757808 */ /* 0x000fe40000000000 */
[----:B------:R-:W-:Y:S02]  /*3340*/  FMNMX.FTZ R3, R118, R3, !PT ;  /* 0x0000000376037209 */ /* 0x000fe40007810000 */
[----:B------:R-:W-:-:S02]  /*3350*/  FSEL R121, R90, -INF , P0 ;  /* 0xff8000005a797808 */ /* 0x000fc40000000000 */
        /* <DEDUP_REMOVED lines=29> */
[----:B------:R-:W-:Y:S02]  /*3530*/  FSEL R250, R33, -INF , P0 ;  /* 0xff80000021fa7808 */ /* 0x000fe40000000000 */
[----:B------:R-:W-:Y:S02]  /*3540*/  ISETP.GT.AND P5, PT, R2, 0x48, PT ;  /* 0x000000480200780c */ /* 0x000fe40003fa4270 */
        /* <DEDUP_REMOVED lines=8> */
[----:B------:R-:W-:Y:S02]  /*35d0*/  FSEL R206, R41, -INF , P0 ;  /* 0xff80000029ce7808 */ /* 0x000fe40000000000 */
[----:B------:R-:W-:Y:S02]  /*35e0*/  ISETP.GT.AND P5, PT, R2, 0x50, PT ;  /* 0x000000500200780c */ /* 0x000fe40003fa4270 */
[----:B------:R-:W-:Y:S02]  /*35f0*/  FMNMX.FTZ R3, R207, R3, !PT ;  /* 0x00000003cf037209 */ /* 0x000fe40007810000 */
[----:B------:R-:W-:Y:S02]  /*3600*/  FMNMX.FTZ R6, R28, R6, !PT ;  /* 0x000000061c067209 */ /* 0x000fe40007810000 */
[----:B------:R-:W-:Y:S02]  /*3610*/  FSEL R252, R43, -INF , P0 ;  /* 0xff8000002bfc7808 */ /* 0x000fe40000000000 */
[----:B------:R-:W-:-:S02]  /*3620*/  ISETP.GT.AND P0, PT, R2, 0x51, PT ;  /* 0x000000510200780c */ /* 0x000fc40003f04270 */
[----:B------:R-:W-:Y:S02]  /*3630*/  FSEL R108, R48, -INF , P5 ;  /* 0xff800000306c7808 */ /* 0x000fe40002800000 */
[----:B------:R-:W-:Y:S02]  /*3640*/  FMNMX.FTZ R3, R206, R3, !PT ;  /* 0x00000003ce037209 */ /* 0x000fe40007810000 */
[----:B------:R-:W-:Y:S02]  /*3650*/  FMNMX.FTZ R6, R123, R6, !PT ;  /* 0x000000067b067209 */ /* 0x000fe40007810000 */
[----:B------:R-:W-:Y:S02]  /*3660*/  FSEL R210, R50, -INF , P5 ;  /* 0xff80000032d27808 */ /* 0x000fe40002800000 */
[----:B------:R-:W-:Y:S02]  /*3670*/  FSEL R100, R51, -INF , P0 ;  /* 0xff80000033647808 */ /* 0x000fe40000000000 */
[----:B------:R-:W-:-:S02]  /*3680*/  FSEL R109, R49, -INF , P0 ;  /* 0xff800000316d7808 */ /* 0x000fc40000000000 */
[----:B------:R-:W-:Y:S02]  /*3690*/  ISETP.GT.AND P5, PT, R2, 0x58, PT ;  /* 0x000000580200780c */ /* 0x000fe40003fa4270 */
[----:B------:R-:W-:Y:S02]  /*36a0*/  FMNMX.FTZ R3, R108, R3, !PT ;  /* 0x000000036c037209 */ /* 0x000fe40007810000 */
[----:B------:R-:W-:Y:S02]  /*36b0*/  ISETP.GT.AND P0, PT, R2, 0x59, PT ;  /* 0x000000590200780c */ /* 0x000fe40003f04270 */
[----:B------:R-:W-:Y:S02]  /*36c0*/  FMNMX.FTZ R2, R122, R6, !PT ;  /* 0x000000067a027209 */ /* 0x000fe40007810000 */
        /* <DEDUP_REMOVED lines=8> */
[----:B------:R-:W-:Y:S01]  /*3750*/  FSEL R201, R39, -INF , P6 ;  /* 0xff80000027c97808 */ /* 0x000fe20003000000 */
[----:B------:R-:W1:Y:S01]  /*3760*/  SHFL.BFLY PT, R3, R164, 0x2, 0x1f ;  /* 0x0c401f00a4037f89 */ /* 0x000e6200000e0000 */
[----:B------:R-:W-:Y:S02]  /*3770*/  FMNMX.FTZ R2, R204, R2, !PT ;  /* 0x00000002cc027209 */ /* 0x000fe40007810000 */
[----:B------:R-:W-:Y:S01]  /*3780*/  FSEL R208, R58, -INF , P5 ;  /* 0xff8000003ad07808 */ /* 0x000fe20002800000 */
[----:B------:R-:W-:Y:S01]  /*3790*/  LDSM.16.MT88.4 R36, [R217+0x900] ;  /* 0x00090000d924783b */ /* 0x000fe20000004200 */
[----:B------:R-:W-:Y:S02]  /*37a0*/  FMNMX.FTZ R2, R203, R2, !PT ;  /* 0x00000002cb027209 */ /* 0x000fe40007810000 */
[----:B------:R-:W-:Y:S02]  /*37b0*/  FSEL R104, R59, -INF , P0 ;  /* 0xff8000003b687808 */ /* 0x000fe40000000000 */
[----:B------:R-:W-:Y:S01]  /*37c0*/  FMNMX.FTZ R2, R201, R2, !PT ;  /* 0x00000002c9027209 */ /* 0x000fe20007810000 */
[----:B------:R-:W-:Y:S03]  /*37d0*/  LDSM.16.MT88.4 R56, [R217+0x3900] ;  /* 0x00390000d938783b */ /* 0x000fe60000004200 */
        /* <DEDUP_REMOVED lines=22> */
[----:B------:R-:W-:-:S03]  /*3940*/  FFMA.FTZ R6, R14, c[0x0][0x2d0], -R12 ;  /* 0x0000b4000e067a23 */ /* 0x000fc6000001080c */
[----:B------:R-:W-:-:S03]  /*3950*/  FSETP.NEU.FTZ.AND P0, PT, R3, -INF , PT ;  /* 0xff8000000300780b */ /* 0x000fc60003f1d000 */
[----:B------:R3:W-:Y:S01]  /*3960*/  MUFU.EX2 R215, R6 ;  /* 0x0000000600d77308 */ /* 0x0007e20000000800 */
[----:B-1----:R-:W-:-:S07]  /*3970*/  FFMA.FTZ R2, R9, c[0x0][0x2d0], -R12 ;  /* 0x0000b40009027a23 */ /* 0x002fce000001080c */
[----:B------:R1:W-:Y:S01]  /*3980*/  MUFU.EX2 R103, R2 ;  /* 0x0000000200677308 */ /* 0x0003e20000000800 */
[----:B---3--:R-:W-:Y:S02]  /*3990*/  FFMA.FTZ R6, R15, c[0x0][0x2d0], -R12 ;  /* 0x0000b4000f067a23 */ /* 0x008fe4000001080c */
[----:B--2---:R-:W-:-:S05]  /*39a0*/  IMAD.MOV.U32 R15, RZ, RZ, R17 ;  /* 0x000000ffff0f7224 */ /* 0x004fca00078e0011 */
        /* <DEDUP_REMOVED lines=8> */
[----:B-1----:R-:W-:-:S06]  /*3a30*/  FFMA.FTZ R2, R13, c[0x0][0x2d0], -R12 ;  /* 0x0000b4000d027a23 */ /* 0x002fcc000001080c */
[----:B------:R1:W2:Y:S02]  /*3a40*/  MUFU.EX2 R60, R2 ;  /* 0x00000002003c7308 */ /* 0x0002a40000000800 */
[----:B-1----:R-:W-:Y:S02]  /*3a50*/  FMUL.FTZ R2, R3, c[0x0][0x2d0] ;  /* 0x0000b40003027a20 */ /* 0x002fe40000410000 */
[----:B--2---:R-:W-:Y:S02]  /*3a60*/  IMAD.MOV.U32 R0, RZ, RZ, R60 ;  /* 0x000000ffff007224 */ /* 0x004fe400078e003c */
[----:B------:R-:W-:Y:S01]  /*3a70*/  LDSM.16.MT88.4 R60, [R216+0x3900] ;  /* 0x00390000d83c783b */ /* 0x000fe20000004200 */
        /* <DEDUP_REMOVED lines=23> */
[----:B------:R-:W-:Y:S01]  /*3bf0*/  LDSM.16.MT88.4 R20, [R218+0x100] ;  /* 0x00010000da14783b */ /* 0x000fe20000004200 */
        /* <DEDUP_REMOVED lines=8> */
[----:B------:R-:W-:Y:S08]  /*3c80*/  HMMA.16816.F32.BF16 R180, R4, R38, R16 ;  /* 0x0000002604b4723c */ /* 0x000ff00000041810 */
[C---:B-1----:R-:W-:Y:S08]  /*3c90*/  HMMA.16816.F32.BF16 R52, R8.reuse, R28, RZ ;  /* 0x0000001c0834723c */ /* 0x042ff000000418ff */
[----:B------:R-:W-:Y:S08]  /*3ca0*/  HMMA.16816.F32.BF16 R48, R8, R30, RZ ;  /* 0x0000001e0830723c */ /* 0x000ff000000418ff */
[----:B------:R-:W-:Y:S08]  /*3cb0*/  HMMA.16816.F32.BF16 R192, R4, R44, R40 ;  /* 0x0000002c04c0723c */ /* 0x000ff00000041828 */
[C---:B------:R-:W-:Y:S08]  /*3cc0*/  HMMA.16816.F32.BF16 R36, R8.reuse, R22, RZ ;  /* 0x000000160824723c */ /* 0x040ff000000418ff */
[C---:B------:R-:W-:Y:S08]  /*3cd0*/  HMMA.16816.F32.BF16 R32, R8.reuse, R72, RZ ;  /* 0x000000480820723c */ /* 0x040ff000000418ff */
[C---:B------:R-:W-:Y:S01]  /*3ce0*/  HMMA.16816.F32.BF16 R28, R8.reuse, R74, RZ ;  /* 0x0000004a081c723c */ /* 0x040fe200000418ff */
[----:B------:R-:W1:Y:S07]  /*3cf0*/  LDSM.16.MT88.4 R72, [R216+0x6100] ;  /* 0x00610000d848783b */ /* 0x000e6e0000004200 */
[C---:B------:R-:W-:Y:S08]  /*3d00*/  HMMA.16816.F32.BF16 R44, R8.reuse, R86, RZ ;  /* 0x00000056082c723c */ /* 0x040ff000000418ff */
[C---:B------:R-:W-:Y:S08]  /*3d10*/  HMMA.16816.F32.BF16 R40, R8.reuse, R20, RZ ;  /* 0x000000140828723c */ /* 0x040ff000000418ff */
[C---:B------:R-:W-:Y:S08]  /*3d20*/  HMMA.16816.F32.BF16 R20, R8.reuse, R82, RZ ;  /* 0x000000520814723c */ /* 0x040ff000000418ff */
[----:B------:R-:W-:Y:S01]  /*3d30*/  HMMA.16816.F32.BF16 R16, R8, R84, RZ ;  /* 0x000000540810723c */ /* 0x000fe200000418ff */
[----:B------:R-:W-:Y:S07]  /*3d40*/  LDSM.16.MT88.4 R84, [R219+0x6900] ;  /* 0x00690000db54783b */ /* 0x000fee0000004200 */
[C---:B------:R-:W-:Y:S01]  /*3d50*/  HMMA.16816.F32.BF16 R176, R4.reuse, R66, R36 ;  /* 0x0000004204b0723c */ /* 0x040fe20000041824 */
[----:B------:R-:W2:Y:S07]  /*3d60*/  LDSM.16.MT88.4 R36, [R216+0x6900] ;  /* 0x00690000d824783b */ /* 0x000eae0000004200 */
[----:B------:R-:W-:Y:S01]  /*3d70*/  HMMA.16816.F32.BF16 R196, R4, R70, R44 ;  /* 0x0000004604c4723c */ /* 0x000fe2000004182c */
[----:B------:R-:W3:Y:S07]  /*3d80*/  LDSM.16.MT88.4 R44, [R218+0x6100] ;  /* 0x00610000da2c783b */ /* 0x000eee0000004200 */
[----:B------:R-:W-:Y:S01]  /*3d90*/  HMMA.16816.F32.BF16 R24, R8, R80, RZ ;  /* 0x000000500818723c */ /* 0x000fe200000418ff */
[----:B------:R-:W-:Y:S07]  /*3da0*/  LDSM.16.MT88.4 R80, [R218+0x6900] ;  /* 0x00690000da50783b */ /* 0x000fee0000004200 */
[----:B------:R-:W-:Y:S08]  /*3db0*/  HMMA.16816.F32.BF16 R148, R4, R58, R20 ;  /* 0x0000003a0494723c */ /* 0x000ff00000041814 */
[----:B-1----:R-:W-:Y:S08]  /*3dc0*/  HMMA.16816.F32.BF16 R20, R8, R74, RZ ;  /* 0x0000004a0814723c */ /* 0x002ff000000418ff */
[C---:B------:R-:W-:Y:S01]  /*3dd0*/  HMMA.16816.F32.BF16 R132, R4.reuse, R64, R40 ;  /* 0x000000400484723c */ /* 0x040fe20000041828 */
[----:B------:R-:W1:Y:S07]  /*3de0*/  LDSM.16.MT88.4 R40, [R219+0x6100] ;  /* 0x00610000db28783b */ /* 0x000e6e0000004200 */
[C---:B------:R-:W-:Y:S01]  /*3df0*/  HMMA.16816.F32.BF16 R152, R4.reuse, R68, R16 ;  /* 0x000000440498723c */ /* 0x040fe20000041810 */
[----:B------:R-:W4:Y:S07]  /*3e00*/  LDSM.16.MT88.4 R68, [R217+0x6900] ;  /* 0x00690000d944783b */ /* 0x000f2e0000004200 */
[C---:B------:R-:W-:Y:S01]  /*3e10*/  HMMA.16816.F32.BF16 R136, R4.reuse, R90, R48 ;  /* 0x0000005a0488723c */ /* 0x040fe20000041830 */
[----:B------:R-:W1:Y:S07]  /*3e20*/  LDSM.16.MT88.4 R48, [R216+0x9100] ;  /* 0x00910000d830783b */ /* 0x000e6e0000004200 */
[----:B------:R-:W-:Y:S08]  /*3e30*/  HMMA.16816.F32.BF16 R172, R4, R60, R32 ;  /* 0x0000003c04ac723c */ /* 0x000ff00000041820 */
[----:B------:R-:W-:Y:S08]  /*3e40*/  HMMA.16816.F32.BF16 R32, R8, R76, RZ ;  /* 0x0000004c0820723c */ /* 0x000ff000000418ff */
[----:B------:R-:W-:Y:S08]  /*3e50*/  HMMA.16816.F32.BF16 R168, R4, R62, R28 ;  /* 0x0000003e04a8723c */ /* 0x000ff0000004181c */
[C---:B------:R-:W-:Y:S01]  /*3e60*/  HMMA.16816.F32.BF16 R28, R8.reuse, R78, RZ ;  /* 0x0000004e081c723c */ /* 0x040fe200000418ff */
[----:B------:R-:W-:Y:S07]  /*3e70*/  LDSM.16.MT88.4 R76, [R218+0x9100] ;  /* 0x00910000da4c783b */ /* 0x000fee0000004200 */
[----:B------:R-:W-:Y:S08]  /*3e80*/  HMMA.16816.F32.BF16 R16, R8, R96, RZ ;  /* 0x000000600810723c */ /* 0x000ff000000418ff */
[----:B------:R-:W-:Y:S08]  /*3e90*/  HMMA.16816.F32.BF16 R144, R4, R56, R24 ;  /* 0x000000380490723c */ /* 0x000ff00000041818 */
[----:B------:R-:W-:Y:S01]  /*3ea0*/  HMMA.16816.F32.BF16 R24, R8, R72, RZ ;  /* 0x000000480818723c */ /* 0x000fe200000418ff */
[----:B------:R-:W4:Y:S07]  /*3eb0*/  LDSM.16.MT88.4 R72, [R219+0x9100] ;  /* 0x00910000db48783b */ /* 0x000f2e0000004200 */
[C---:B--2---:R-:W-:Y:S08]  /*3ec0*/  HMMA.16816.F32.BF16 R124, R4.reuse, R38, R20 ;  /* 0x00000026047c723c */ /* 0x044ff00000041814 */
[----:B------:R-:W-:Y:S01]  /*3ed0*/  HMMA.16816.F32.BF16 R140, R4, R88, R52 ;  /* 0x00000058048c723c */ /* 0x000fe20000041834 */
[----:B------:R-:W2:Y:S04]  /*3ee0*/  LDSM.16.MT88.4 R52, [R217+0x9100] ;  /* 0x00910000d934783b */ /* 0x000ea80000004200 */
[----:B------:R-:W2:Y:S03]  /*3ef0*/  LDSM.16.MT88.4 R88, [R216+0x9900] ;  /* 0x00990000d858783b */ /* 0x000ea60000004200 */
[----:B---3--:R-:W-:Y:S08]  /*3f00*/  HMMA.16816.F32.BF16 R20, R8, R46, RZ ;  /* 0x0000002e0814723c */ /* 0x008ff000000418ff */
[----:B------:R-:W-:Y:S08]  /*3f10*/  HMMA.16816.F32.BF16 R160, R4, R92, R32 ;  /* 0x0000005c04a0723c */ /* 0x000ff00000041820 */
[----:B-1----:R-:W-:Y:S08]  /*3f20*/  HMMA.16816.F32.BF16 R32, R8, R40, RZ ;  /* 0x000000280820723c */ /* 0x002ff000000418ff */
[C---:B------:R-:W-:Y:S08]  /*3f30*/  HMMA.16816.F32.BF16 R156, R4.reuse, R94, R28 ;  /* 0x0000005e049c723c */ /* 0x040ff0000004181c */
[----:B----4-:R-:W-:Y:S07]  /*3f40*/  HMMA.16816.F32.BF16 R112, R4, R68, R16 ;  /* 0x000000440470723c */ /* 0x010fee0000041810 */
[----:B------:R-:W-:Y:S01]  /*3f50*/  IMAD.MOV.U32 R69, RZ, RZ, R111 ;  /* 0x000000ffff457224 */ /* 0x000fe200078e006f */
[----:B------:R-:W-:Y:S01]  /*3f60*/  HMMA.16816.F32.BF16 R28, R8, R42, RZ ;  /* 0x0000002a081c723c */ /* 0x000fe200000418ff */
[----:B------:R-:W-:-:S07]  /*3f70*/  MOV R68, R110 ;  /* 0x0000006e00447202 */ /* 0x000fce0000000f00 */
[----:B------:R-:W-:Y:S08]  /*3f80*/  HMMA.16816.F32.BF16 R16, R8, R48, RZ ;  /* 0x000000300810723c */ /* 0x000ff000000418ff */
[C---:B------:R-:W-:Y:S01]  /*3f90*/  HMMA.16816.F32.BF16 R92, R4.reuse, R82, R20 ;  /* 0x00000052045c723c */ /* 0x040fe20000041814 */
[----:B------:R-:W1:Y:S07]  /*3fa0*/  LDSM.16.MT88.4 R20, [R217+0x9900] ;  /* 0x00990000d914783b */ /* 0x000e6e0000004200 */
[----:B------:R-:W-:Y:S08]  /*3fb0*/  HMMA.16816.F32.BF16 R128, R4, R36, R24 ;  /* 0x000000240480723c */ /* 0x000ff00000041818 */
[C---:B------:R-:W-:Y:S08]  /*3fc0*/  HMMA.16816.F32.BF16 R24, R8.reuse, R44, RZ ;  /* 0x0000002c0818723c */ /* 0x040ff000000418ff */
[C---:B------:R-:W-:Y:S07]  /*3fd0*/  HMMA.16816.F32.BF16 R44, R8.reuse, R74, RZ ;  /* 0x0000004a082c723c */ /* 0x040fee00000418ff */
[----:B------:R-:W-:Y:S01]  /*3fe0*/  MOV R74, R107 ;  /* 0x0000006b004a7202 */ /* 0x000fe20000000f00 */
[----:B------:R-:W-:Y:S01]  /*3ff0*/  HMMA.16816.F32.BF16 R40, R8, R76, RZ ;  /* 0x0000004c0828723c */ /* 0x000fe200000418ff */
[----:B------:R-:W-:-:S06]  /*4000*/  IMAD.MOV.U32 R75, RZ, RZ, R106 ;  /* 0x000000ffff4b7224 */ /* 0x000fcc00078e006a */
[----:B------:R-:W-:Y:S01]  /*4010*/  IMAD.MOV.U32 R76, RZ, RZ, R105 ;  /* 0x000000ffff4c7224 */ /* 0x000fe200078e0069 */
[----:B------:R-:W-:Y:S01]  /*4020*/  HMMA.16816.F32.BF16 R36, R8, R78, RZ ;  /* 0x0000004e0824723c */ /* 0x000fe200000418ff */
[----:B------:R-:W-:Y:S01]  /*4030*/  MOV R77, R13 ;  /* 0x0000000d004d7202 */ /* 0x000fe20000000f00 */
[----:B------:R-:W-:-:S05]  /*4040*/  IMAD.MOV.U32 R13, RZ, RZ, R100 ;  /* 0x000000ffff0d7224 */ /* 0x000fca00078e0064 */
[----:B------:R-:W-:Y:S01]  /*4050*/  IMAD.MOV.U32 R79, RZ, RZ, R104 ;  /* 0x000000ffff4f7224 */ /* 0x000fe200078e0068 */
[----:B--2---:R-:W-:Y:S08]  /*4060*/  HMMA.16816.F32.BF16 R56, R8, R52, RZ ;  /* 0x000000340838723c */ /* 0x004ff000000418ff */
[----:B------:R-:W-:Y:S07]  /*4070*/  HMMA.16816.F32.BF16 R104, R4, R84, R32 ;  /* 0x000000540468723c */ /* 0x000fee0000041820 */
[----:B------:R-:W-:Y:S01]  /*4080*/  IMAD.MOV.U32 R35, RZ, RZ, R103 ;  /* 0x000000ffff237224 */ /* 0x000fe200078e0067 */
[----:B------:R-:W-:Y:S01]  /*4090*/  MOV R34, R102 ;  /* 0x0000006600227202 */ /* 0x000fe20000000f00 */
[----:B------:R-:W-:Y:S01]  /*40a0*/  IMAD.MOV.U32 R33, RZ, RZ, R101 ;  /* 0x000000ffff217224 */ /* 0x000fe200078e0065 */
[----:B------:R-:W-:Y:S08]  /*40b0*/  HMMA.16816.F32.BF16 R60, R8, R50, RZ ;  /* 0x00000032083c723c */ /* 0x000ff000000418ff */
[C---:B------:R-:W-:Y:S07]  /*40c0*/  HMMA.16816.F32.BF16 R100, R4.reuse, R86, R28 ;  /* 0x000000560464723c */ /* 0x040fee000004181c */
[----:B------:R-:W-:Y:S01]  /*40d0*/  MOV R29, R213 ;  /* 0x000000d5001d7202 */ /* 0x000fe20000000f00 */
[----:B------:R-:W-:Y:S01]  /*40e0*/  HMMA.16816.F32.BF16 R84, R4, R88, R16 ;  /* 0x000000580454723c */ /* 0x000fe20000041810 */
[----:B------:R-:W2:Y:S01]  /*40f0*/  LDSM.16.MT88.4 R16, [R219+0x9900] ;  /* 0x00990000db10783b */ /* 0x000ea20000004200 */
[----:B------:R-:W-:-:S02]  /*4100*/  IMAD.MOV.U32 R31, RZ, RZ, R68 ;  /* 0x000000ffff1f7224 */ /* 0x000fc400078e0044 */
[----:B------:R-:W-:-:S04]  /*4110*/  IMAD.MOV.U32 R30, RZ, RZ, R69 ;  /* 0x000000ffff1e7224 */ /* 0x000fc800078e0045 */
[C---:B------:R-:W-:Y:S08]  /*4120*/  HMMA.16816.F32.BF16 R64, R8.reuse, R98, RZ ;  /* 0x000000620840723c */ /* 0x040ff000000418ff */
[C---:B------:R-:W-:Y:S08]  /*4130*/  HMMA.16816.F32.BF16 R52, R8.reuse, R54, RZ ;  /* 0x000000360834723c */ /* 0x040ff000000418ff */
[----:B------:R-:W-:Y:S01]  /*4140*/  HMMA.16816.F32.BF16 R48, R8, R72, RZ ;  /* 0x000000480830723c */ /* 0x000fe200000418ff */
[----:B------:R-:W3:Y:S06]  /*4150*/  LDSM.16.MT88.4 R8, [R218+0x9900] ;  /* 0x00990000da08783b */ /* 0x000eec0000004200 */
[----:B------:R-:W-:Y:S01]  /*4160*/  IMAD.MOV.U32 R73, RZ, RZ, R108 ;  /* 0x000000ffff497224 */ /* 0x000fe200078e006c */
[C---:B------:R-:W-:Y:S01]  /*4170*/  HMMA.16816.F32.BF16 R96, R4.reuse, R80, R24 ;  /* 0x000000500460723c */ /* 0x040fe20000041818 */
[----:B------:R-:W-:Y:S01]  /*4180*/  IMAD.MOV.U32 R72, RZ, RZ, R109 ;  /* 0x000000ffff487224 */ /* 0x000fe200078e006d */
[----:B------:R-:W-:Y:S06]  /*4190*/  LDSM.16.MT88.4 R24, [R218+0x1100] ;  /* 0x00110000da18783b */ /* 0x000fec0000004200 */
[C---:B-1----:R-:W-:Y:S07]  /*41a0*/  HMMA.16816.F32.BF16 R80, R4.reuse, R20, R56 ;  /* 0x000000140450723c */ /* 0x042fee0000041838 */
[----:B------:R-:W-:Y:S01]  /*41b0*/  MOV R56, R0 ;  /* 0x0000000000387202 */ /* 0x000fe20000000f00 */
[----:B------:R-:W-:Y:S01]  /*41c0*/  FFMA.FTZ R0, R120, c[0x0][0x2d0], -R12 ;  /* 0x0000b40078007a23 */ /* 0x000fe2000001080c */
[----:B------:R-:W-:Y:S01]  /*41d0*/  HMMA.16816.F32.BF16 R88, R4, R90, R60 ;  /* 0x0000005a0458723c */ /* 0x000fe2000004183c */
[----:B------:R-:W-:Y:S01]  /*41e0*/  IMAD.MOV.U32 R59, RZ, RZ, R75 ;  /* 0x000000ffff3b7224 */ /* 0x000fe200078e004b */
[----:B------:R-:W-:Y:S01]  /*41f0*/  MOV R57, R73 ;  /* 0x0000004900397202 */ /* 0x000fe20000000f00 */
[----:B------:R1:W-:Y:S01]  /*4200*/  MUFU.EX2 R213, R0 ;  /* 0x0000000000d57308 */ /* 0x0003e20000000800 */
[----:B------:R-:W-:-:S03]  /*4210*/  IMAD.MOV.U32 R58, RZ, RZ, R72 ;  /* 0x000000ffff3a7224 */ /* 0x000fc600078e0048 */
[----:B------:R-:W-:Y:S01]  /*4220*/  MOV R63, R79 ;  /* 0x0000004f003f7202 */ /* 0x000fe20000000f00 */
[----:B------:R-:W-:Y:S01]  /*4230*/  IMAD.MOV.U32 R62, RZ, RZ, R76 ;  /* 0x000000ffff3e7224 */ /* 0x000fe200078e004c */
[----:B------:R-:W-:Y:S01]  /*4240*/  HMMA.16816.F32.BF16 R108, R4, R70, R64 ;  /* 0x00000046046c723c */ /* 0x000fe20000041840 */
[----:B------:R-:W-:Y:S01]  /*4250*/  IMAD.MOV.U32 R61, RZ, RZ, R77 ;  /* 0x000000ffff3d7224 */ /* 0x000fe200078e004d */
[----:B------:R-:W-:-:S06]  /*4260*/  MOV R60, R74 ;  /* 0x0000004a003c7202 */ /* 0x000fcc0000000f00 */
[----:B------:R-:W-:Y:S01]  /*4270*/  HMMA.16816.F32.BF16 R76, R4, R22, R52 ;  /* 0x00000016044c723c */ /* 0x000fe20000041834 */
[----:B------:R-:W4:Y:S01]  /*4280*/  LDSM.16.MT88.4 R20, [R216+0x1100] ;  /* 0x00110000d814783b */ /* 0x000f220000004200 */
[----:B-1----:R-:W-:Y:S02]  /*4290*/  FFMA.FTZ R0, R118, c[0x0][0x2d0], -R12 ;  /* 0x0000b40076007a23 */ /* 0x002fe4000001080c */
[----:B------:R-:W-:-:S03]  /*42a0*/  IMAD.MOV.U32 R118, RZ, RZ, R56 ;  /* 0x000000ffff767224 */ /* 0x000fc600078e0038 */
[----:B------:R-:W-:Y:S01]  /*42b0*/  IMAD.MOV.U32 R52, RZ, RZ, R14 ;  /* 0x000000ffff347224 */ /* 0x000fe200078e000e */
[C---:B--2---:R-:W-:Y:S01]  /*42c0*/  HMMA.16816.F32.BF16 R72, R4.reuse, R16, R48 ;  /* 0x000000100448723c */ /* 0x044fe20000041830 */
[----:B------:R1:W-:Y:S01]  /*42d0*/  MUFU.EX2 R14, R0 ;  /* 0x00000000000e7308 */ /* 0x0003e20000000800 */
[----:B------:R-:W-:Y:S02]  /*42e0*/  IMAD.MOV.U32 R55, RZ, RZ, R221 ;  /* 0x000000ffff377224 */ /* 0x000fe400078e00dd */
[----:B------:R-:W-:Y:S02]  /*42f0*/  IMAD.MOV.U32 R54, RZ, RZ, R220 ;  /* 0x000000ffff367224 */ /* 0x000fe400078e00dc */
[----:B------:R-:W-:Y:S01]  /*4300*/  IMAD.MOV.U32 R53, RZ, RZ, R211 ;  /* 0x000000ffff357224 */ /* 0x000fe200078e00d3 */
[----:B------:R-:W-:Y:S01]  /*4310*/  MOV R120, R55 ;  /* 0x0000003700787202 */ /* 0x000fe20000000f00 */
[C---:B------:R-:W-:Y:S01]  /*4320*/  HMMA.16816.F32.BF16 R64, R4.reuse, R18, R44 ;  /* 0x000000120440723c */ /* 0x040fe2000004182c */
[----:B------:R-:W2:Y:S07]  /*4330*/  LDSM.16.MT88.4 R16, [R217+0x1100] ;  /* 0x00110000d910783b */ /* 0x000eae0000004200 */
[----:B---3--:R-:W-:Y:S01]  /*4340*/  HMMA.16816.F32.BF16 R48, R4, R8, R40 ;  /* 0x000000080430723c */ /* 0x008fe20000041828 */
[----:B-1----:R-:W-:-:S02]  /*4350*/  FFMA.FTZ R0, R117, c[0x0][0x2d0], -R12 ;  /* 0x0000b40075007a23 */ /* 0x002fc4000001080c */
[----:B------:R-:W-:Y:S02]  /*4360*/  IMAD.MOV.U32 R117, RZ, RZ, R57 ;  /* 0x000000ffff757224 */ /* 0x000fe400078e0039 */
[----:B------:R1:W-:Y:S03]  /*4370*/  MUFU.EX2 R221, R0 ;  /* 0x0000000000dd7308 */ /* 0x0003e60000000800 */
[----:B------:R-:W-:Y:S01]  /*4380*/  HMMA.16816.F32.BF16 R36, R4, R10, R36 ;  /* 0x0000000a0424723c */ /* 0x000fe20000041824 */
[----:B------:R-:W3:Y:S06]  /*4390*/  LDSM.16.MT88.4 R8, [R219+0x1100] ;  /* 0x00110000db08783b */ /* 0x000eec0000004200 */
[----:B------:R-:W-:-:S02]  /*43a0*/  FFMA.FTZ R4, R121, c[0x0][0x2d0], -R2 ;  /* 0x0000b40079047a23 */ /* 0x000fc40000010802 */
[----:B------:R-:W-:Y:S02]  /*43b0*/  IMAD.MOV.U32 R121, RZ, RZ, R60 ;  /* 0x000000ffff797224 */ /* 0x000fe400078e003c */
[----:B-1----:R-:W-:Y:S01]  /*43c0*/  FFMA.FTZ R0, R116, c[0x0][0x2d0], -R12 ;  /* 0x0000b40074007a23 */ /* 0x002fe2000001080c */
[----:B------:R-:W-:-:S03]  /*43d0*/  MOV R116, R58 ;  /* 0x0000003a00747202 */ /* 0x000fc60000000f00 */
[----:B------:R1:W1:Y:S02]  /*43e0*/  MUFU.EX2 R220, R0 ;  /* 0x0000000000dc7308 */ /* 0x0002640000000800 */
[----:B-1----:R-:W-:Y:S01]  /*43f0*/  FFMA.FTZ R0, R123, c[0x0][0x2d0], -R2 ;  /* 0x0000b4007b007a23 */ /* 0x002fe20000010802 */
[----:B------:R-:W-:Y:S01]  /*4400*/  F2FP.BF16.PACK_AB R6, R220, R221 ;  /* 0x000000dddc06723e */ /* 0x000fe200000010ff */
[----:B------:R-:W-:-:S04]  /*4410*/  IMAD.MOV.U32 R123, RZ, RZ, R59 ;  /* 0x000000ffff7b7224 */ /* 0x000fc800078e003b */
[----:B------:R1:W-:Y:S02]  /*4420*/  MUFU.EX2 R211, R0 ;  /* 0x0000000000d37308 */ /* 0x0003e40000000800 */
[----:B-1----:R-:W-:-:S06]  /*4430*/  FFMA.FTZ R0, R122, c[0x0][0x2d0], -R2 ;  /* 0x0000b4007a007a23 */ /* 0x002fcc0000010802 */
[----:B------:R1:W-:Y:S08]  /*4440*/  MUFU.EX2 R122, R4 ;  /* 0x00000004007a7308 */ /* 0x0003f00000000800 */
[----:B------:R2:W2:Y:S01]  /*4450*/  MUFU.EX2 R28, R0 ;  /* 0x00000000001c7308 */ /* 0x0004a20000000800 */
[----:B-1----:R-:W-:Y:S01]  /*4460*/  F2FP.BF16.PACK_AB R4, R14, R213 ;  /* 0x000000d50e04723e */ /* 0x002fe200000010ff */
[----:B--2---:R-:W-:Y:S01]  /*4470*/  FFMA.FTZ R0, R119, c[0x0][0x2d0], -R2 ;  /* 0x0000b40077007a23 */ /* 0x004fe20000010802 */
[----:B------:R-:W-:-:S02]  /*4480*/  F2FP.BF16.PACK_AB R5, R28, R211 ;  /* 0x000000d31c05723e */ /* 0x000fc400000010ff */
[----:B------:R-:W-:-:S03]  /*4490*/  MOV R119, R61 ;  /* 0x0000003d00777202 */ /* 0x000fc60000000f00 */
[----:B------:R-:W1:Y:S02]  /*44a0*/  MUFU.EX2 R32, R0 ;  /* 0x0000000000207308 */ /* 0x000e640000000800 */
[----:B-1----:R-:W-:Y:S01]  /*44b0*/  F2FP.BF16.PACK_AB R7, R32, R122 ;  /* 0x0000007a2007723e */ /* 0x002fe200000010ff */
[----:B------:R-:W-:-:S06]  /*44c0*/  IMAD.MOV.U32 R0, RZ, RZ, R54 ;  /* 0x000000ffff007224 */ /* 0x000fcc00078e0036 */
[C---:B----4-:R-:W-:Y:S07]  /*44d0*/  HMMA.16816.F32.BF16 R68, R4.reuse, R20, R192 ;  /* 0x000000140444723c */ /* 0x050fee00000418c0 */
[----:B------:R-:W-:Y:S01]  /*44e0*/  MOV R193, R52 ;  /* 0x0000003400c17202 */ /* 0x000fe20000000f00 */
[----:B------:R-:W-:Y:S01]  /*44f0*/  IMAD.MOV.U32 R192, RZ, RZ, R53 ;  /* 0x000000ffffc07224 */ /* 0x000fe200078e0035 */
[----:B------:R-:W-:Y:S01]  /*4500*/  HMMA.16816.F32.BF16 R56, R4, R16, R184 ;  /* 0x000000100438723c */ /* 0x000fe200000418b8 */
[----:B------:R-:W-:-:S02]  /*4510*/  IMAD.MOV.U32 R195, RZ, RZ, R62 ;  /* 0x000000ffffc37224 */ /* 0x000fc400078e003e */
        /* <DEDUP_REMOVED lines=8> */
[----:B------:R-:W-:Y:S01]  /*45a0*/  MOV R188, R33 ;  /* 0x0000002100bc7202 */ /* 0x000fe20000000f00 */
[----:B------:R-:W-:Y:S01]  /*45b0*/  IMAD.MOV.U32 R189, RZ, RZ, R34 ;  /* 0x000000ffffbd7224 */ /* 0x000fe200078e0022 */
[----:B------:R-:W-:Y:S01]  /*45c0*/  MOV R191, R35 ;  /* 0x0000002300bf7202 */ /* 0x000fe20000000f00 */
[----:B------:R-:W-:-:S02]  /*45d0*/  IMAD.MOV.U32 R190, RZ, RZ, R32 ;  /* 0x000000ffffbe7224 */ /* 0x000fc400078e0020 */
[C---:B------:R-:W-:Y:S08]  /*45e0*/  HMMA.16816.F32.BF16 R32, R4.reuse, R24, R132 ;  /* 0x000000180420723c */ /* 0x040ff00000041884 */
[C---:B-1----:R-:W-:Y:S08]  /*45f0*/  HMMA.16816.F32.BF16 R136, R4.reuse, R16, R172 ;  /* 0x000000100488723c */ /* 0x042ff000000418ac */
[C---:B------:R-:W-:Y:S01]  /*4600*/  HMMA.16816.F32.BF16 R140, R4.reuse, R18, R168 ;  /* 0x00000012048c723c */ /* 0x040fe200000418a8 */
[----:B------:R-:W1:Y:S06]  /*4610*/  LDSM.16.MT88.4 R16, [R218+0x4100] ;  /* 0x00410000da10783b */ /* 0x000e6c0000004200 */
[----:B------:R-:W-:Y:S01]  /*4620*/  MOV R170, R28 ;  /* 0x0000001c00aa7202 */ /* 0x000fe20000000f00 */
[----:B--2---:R-:W-:Y:S01]  /*4630*/  HMMA.16816.F32.BF16 R144, R4, R8, R144 ;  /* 0x000000080490723c */ /* 0x004fe20000041890 */
[----:B------:R-:W-:-:S02]  /*4640*/  IMAD.MOV.U32 R171, RZ, RZ, R29 ;  /* 0x000000ffffab7224 */ /* 0x000fc400078e001d */
[----:B------:R-:W-:Y:S02]  /*4650*/  IMAD.MOV.U32 R168, RZ, RZ, R188 ;  /* 0x000000ffffa87224 */ /* 0x000fe400078e00bc */
[----:B------:R-:W-:-:S03]  /*4660*/  IMAD.MOV.U32 R169, RZ, RZ, R189 ;  /* 0x000000ffffa97224 */ /* 0x000fc600078e00bd */
[C---:B------:R-:W-:Y:S01]  /*4670*/  HMMA.16816.F32.BF16 R148, R4.reuse, R10, R148 ;  /* 0x0000000a0494723c */ /* 0x040fe20000041894 */
[----:B------:R-:W2:Y:S07]  /*4680*/  LDSM.16.MT88.4 R8, [R216+0x7100] ;  /* 0x00710000d808783b */ /* 0x000eae0000004200 */
[C---:B---3--:R-:W-:Y:S07]  /*4690*/  HMMA.16816.F32.BF16 R152, R4.reuse, R20, R152 ;  /* 0x000000140498723c */ /* 0x048fee0000041898 */
[----:B------:R-:W-:Y:S01]  /*46a0*/  IMAD.MOV.U32 R20, RZ, RZ, R30 ;  /* 0x000000ffff147224 */ /* 0x000fe200078e001e */
[----:B------:R-:W-:Y:S01]  /*46b0*/  MOV R21, R31 ;  /* 0x0000001f00157202 */ /* 0x000fe20000000f00 */
[C---:B------:R-:W-:Y:S01]  /*46c0*/  HMMA.16816.F32.BF16 R132, R4.reuse, R26, R176 ;  /* 0x0000001a0484723c */ /* 0x040fe200000418b0 */
[----:B------:R-:W3:Y:S04]  /*46d0*/  LDSM.16.MT88.4 R28, [R217+0x7100] ;  /* 0x00710000d91c783b */ /* 0x000ee80000004200 */
[----:B------:R-:W-:Y:S03]  /*46e0*/  LDSM.16.MT88.4 R24, [R216+0xa100] ;  /* 0x00a10000d818783b */ /* 0x000fe60000004200 */
[C---:B-1----:R-:W-:Y:S08]  /*46f0*/  HMMA.16816.F32.BF16 R184, R4.reuse, R16, R160 ;  /* 0x0000001004b8723c */ /* 0x042ff000000418a0 */
[C---:B------:R-:W-:Y:S01]  /*4700*/  HMMA.16816.F32.BF16 R180, R4.reuse, R18, R156 ;  /* 0x0000001204b4723c */ /* 0x040fe2000004189c */
[----:B------:R-:W1:Y:S07]  /*4710*/  LDSM.16.MT88.4 R16, [R219+0x7100] ;  /* 0x00710000db10783b */ /* 0x000e6e0000004200 */
[C---:B--2---:R-:W-:Y:S08]  /*4720*/  HMMA.16816.F32.BF16 R176, R4.reuse, R8, R128 ;  /* 0x0000000804b0723c */ /* 0x044ff00000041880 */
[C---:B------:R-:W-:Y:S01]  /*4730*/  HMMA.16816.F32.BF16 R156, R4.reuse, R10, R124 ;  /* 0x0000000a049c723c */ /* 0x040fe2000004187c */
[----:B------:R-:W2:Y:S07]  /*4740*/  LDSM.16.MT88.4 R8, [R218+0x7100] ;  /* 0x00710000da08783b */ /* 0x000eae0000004200 */
[C---:B------:R-:W-:Y:S07]  /*4750*/  HMMA.16816.F32.BF16 R196, R4.reuse, R22, R196 ;  /* 0x0000001604c4723c */ /* 0x040fee00000418c4 */
[----:B------:R-:W-:Y:S01]  /*4760*/  IMAD.MOV.U32 R22, RZ, RZ, R190 ;  /* 0x000000ffff167224 */ /* 0x000fe200078e00be */
[----:B---3--:R-:W-:Y:S01]  /*4770*/  HMMA.16816.F32.BF16 R172, R4, R28, R112 ;  /* 0x0000001c04ac723c */ /* 0x008fe20000041870 */
[----:B------:R-:W-:-:S06]  /*4780*/  IMAD.MOV.U32 R23, RZ, RZ, R191 ;  /* 0x000000ffff177224 */ /* 0x000fcc00078e00bf */
[----:B------:R-:W-:Y:S01]  /*4790*/  IMAD.MOV.U32 R28, RZ, RZ, R169 ;  /* 0x000000ffff1c7224 */ /* 0x000fe200078e00a9 */
[----:B------:R-:W-:Y:S01]  /*47a0*/  HMMA.16816.F32.BF16 R188, R4, R30, R108 ;  /* 0x0000001e04bc723c */ /* 0x000fe2000004186c */
[----:B------:R-:W-:-:S06]  /*47b0*/  MOV R29, R171 ;  /* 0x000000ab001d7202 */ /* 0x000fcc0000000f00 */
[----:B------:R-:W-:Y:S01]  /*47c0*/  MOV R31, R168 ;  /* 0x000000a8001f7202 */ /* 0x000fe20000000f00 */
[----:B------:R-:W-:Y:S01]  /*47d0*/  IMAD.MOV.U32 R30, RZ, RZ, R170 ;  /* 0x000000ffff1e7224 */ /* 0x000fe200078e00aa */
[C---:B-1----:R-:W-:Y:S07]  /*47e0*/  HMMA.16816.F32.BF16 R160, R4.reuse, R18, R100 ;  /* 0x0000001204a0723c */ /* 0x042fee0000041864 */
[----:B------:R-:W-:Y:S01]  /*47f0*/  MOV R101, R121 ;  /* 0x0000007900657202 */ /* 0x000fe20000000f00 */
[----:B------:R-:W-:Y:S01]  /*4800*/  HMMA.16816.F32.BF16 R168, R4, R16, R104 ;  /* 0x0000001004a8723c */ /* 0x000fe20000041868 */
[----:B------:R-:W1:Y:S01]  /*4810*/  LDSM.16.MT88.4 R16, [R219+0xa100] ;  /* 0x00a10000db10783b */ /* 0x000e620000004200 */
[----:B------:R-:W-:-:S02]  /*4820*/  IMAD.MOV.U32 R100, RZ, RZ, R119 ;  /* 0x000000ffff647224 */ /* 0x000fc400078e0077 */
[----:B------:R-:W-:Y:S02]  /*4830*/  IMAD.MOV.U32 R103, RZ, RZ, R123 ;  /* 0x000000ffff677224 */ /* 0x000fe400078e007b */
[----:B------:R-:W-:Y:S01]  /*4840*/  IMAD.MOV.U32 R102, RZ, RZ, R122 ;  /* 0x000000ffff667224 */ /* 0x000fe200078e007a */
[----:B------:R-:W-:Y:S01]  /*4850*/  MOV R107, R20 ;  /* 0x00000014006b7202 */ /* 0x000fe20000000f00 */
[----:B------:R-:W-:Y:S01]  /*4860*/  IMAD.MOV.U32 R105, RZ, RZ, R22 ;  /* 0x000000ffff697224 */ /* 0x000fe200078e0016 */
[C---:B--2---:R-:W-:Y:S01]  /*4870*/  HMMA.16816.F32.BF16 R128, R4.reuse, R8, R96 ;  /* 0x000000080480723c */ /* 0x044fe20000041860 */
[----:B------:R-:W-:Y:S02]  /*4880*/  IMAD.MOV.U32 R104, RZ, RZ, R23 ;  /* 0x000000ffff687224 */ /* 0x000fe400078e0017 */
[----:B------:R-:W-:Y:S02]  /*4890*/  IMAD.MOV.U32 R106, RZ, RZ, R21 ;  /* 0x000000ffff6a7224 */ /* 0x000fe400078e0015 */
[----:B------:R-:W2:Y:S03]  /*48a0*/  LDSM.16.MT88.4 R20, [R217+0xa100] ;  /* 0x00a10000d914783b */ /* 0x000ea60000004200 */
[C---:B------:R-:W-:Y:S01]  /*48b0*/  HMMA.16816.F32.BF16 R124, R4.reuse, R10, R92 ;  /* 0x0000000a047c723c */ /* 0x040fe2000004185c */
[----:B------:R-:W3:Y:S06]  /*48c0*/  LDSM.16.MT88.4 R8, [R218+0xa100] ;  /* 0x00a10000da08783b */ /* 0x000eec0000004200 */
[----:B------:R-:W-:Y:S01]  /*48d0*/  MOV R92, R116 ;  /* 0x00000074005c7202 */ /* 0x000fe20000000f00 */
[----:B------:R-:W-:Y:S01]  /*48e0*/  IMAD.MOV.U32 R93, RZ, RZ, R117 ;  /* 0x000000ffff5d7224 */ /* 0x000fe200078e0075 */
[----:B------:R-:W-:Y:S01]  /*48f0*/  MOV R95, R120 ;  /* 0x00000078005f7202 */ /* 0x000fe20000000f00 */
[----:B------:R-:W-:Y:S01]  /*4900*/  IMAD.MOV.U32 R94, RZ, RZ, R118 ;  /* 0x000000ffff5e7224 */ /* 0x000fe200078e0076 */
[C---:B------:R-:W-:Y:S07]  /*4910*/  HMMA.16816.F32.BF16 R120, R4.reuse, R26, R88 ;  /* 0x0000001a0478723c */ /* 0x040fee0000041858 */
[----:B------:R-:W-:Y:S01]  /*4920*/  MOV R27, R94 ;  /* 0x0000005e001b7202 */ /* 0x000fe20000000f00 */
[----:B------:R-:W-:Y:S01]  /*4930*/  HMMA.16816.F32.BF16 R116, R4, R24, R84 ;  /* 0x000000180474723c */ /* 0x000fe20000041854 */
[----:B------:R-:W-:-:S02]  /*4940*/  IMAD.MOV.U32 R94, RZ, RZ, R103 ;  /* 0x000000ffff5e7224 */ /* 0x000fc400078e0067 */
[----:B------:R-:W-:Y:S02]  /*4950*/  IMAD.MOV.U32 R103, RZ, RZ, R214 ;  /* 0x000000ffff677224 */ /* 0x000fe400078e00d6 */
[----:B------:R-:W-:Y:S02]  /*4960*/  IMAD.MOV.U32 R26, RZ, RZ, R93 ;  /* 0x000000ffff1a7224 */ /* 0x000fe400078e005d */
[----:B------:R-:W-:Y:S01]  /*4970*/  IMAD.MOV.U32 R24, RZ, RZ, R95 ;  /* 0x000000ffff187224 */ /* 0x000fe200078e005f */
[----:B------:R-:W-:Y:S01]  /*4980*/  MOV R95, R30 ;  /* 0x0000001e005f7202 */ /* 0x000fe20000000f00 */
[----:B------:R-:W-:Y:S01]  /*4990*/  IMAD.MOV.U32 R25, RZ, RZ, R100 ;  /* 0x000000ffff197224 */ /* 0x000fe200078e0064 */
[----:B------:R-:W-:Y:S01]  /*49a0*/  MOV R30, R211 ;  /* 0x000000d3001e7202 */ /* 0x000fe20000000f00 */
[----:B------:R-:W-:Y:S01]  /*49b0*/  IMAD.MOV.U32 R100, RZ, RZ, R31 ;  /* 0x000000ffff647224 */ /* 0x000fe200078e001f */
[----:B-1----:R-:W-:Y:S01]  /*49c0*/  HMMA.16816.F32.BF16 R96, R4, R16, R72 ;  /* 0x000000100460723c */ /* 0x002fe20000041848 */
[----:B------:R-:W-:-:S02]  /*49d0*/  IMAD.MOV.U32 R31, RZ, RZ, R213 ;  /* 0x000000ffff1f7224 */ /* 0x000fc400078e00d5 */
[----:B------:R-:W-:Y:S01]  /*49e0*/  IMAD.MOV.U32 R93, RZ, RZ, R102 ;  /* 0x000000ffff5d7224 */ /* 0x000fe200078e0066 */
[----:B------:R-:W-:-:S03]  /*49f0*/  MOV R102, R215 ;  /* 0x000000d700667202 */ /* 0x000fc60000000f00 */
[----:B------:R-:W-:Y:S01]  /*4a00*/  MOV R74, R27 ;  /* 0x0000001b004a7202 */ /* 0x000fe20000000f00 */
[----:B--2---:R-:W-:Y:S01]  /*4a10*/  HMMA.16816.F32.BF16 R112, R4, R20, R80 ;  /* 0x000000140470723c */ /* 0x004fe20000041850 */
[----:B------:R-:W-:-:S07]  /*4a20*/  IMAD.MOV.U32 R75, RZ, RZ, R24 ;  /* 0x000000ffff4b7224 */ /* 0x000fce00078e0018 */
[C---:B---3--:R-:W-:Y:S07]  /*4a30*/  HMMA.16816.F32.BF16 R80, R4.reuse, R10, R36 ;  /* 0x0000000a0450723c */ /* 0x048fee0000041824 */
[----:B------:R-:W-:Y:S01]  /*4a40*/  IMAD.MOV.U32 R36, RZ, RZ, R92 ;  /* 0x000000ffff247224 */ /* 0x000fe200078e005c */
[----:B------:R-:W-:Y:S01]  /*4a50*/  MOV R92, R101 ;  /* 0x00000065005c7202 */ /* 0x000fe20000000f00 */
[----:B------:R-:W-:Y:S01]  /*4a60*/  IMAD.MOV.U32 R101, RZ, RZ, R0 ;  /* 0x000000ffff657224 */ /* 0x000fe200078e0000 */
[----:B------:R-:W-:Y:S01]  /*4a70*/  HMMA.16816.F32.BF16 R88, R4, R18, R64 ;  /* 0x000000120458723c */ /* 0x000fe20000041840 */
[----:B------:R-:W-:Y:S01]  /*4a80*/  FFMA.FTZ R0, R202, c[0x0][0x2d0], -R12 ;  /* 0x0000b400ca007a23 */ /* 0x000fe2000001080c */
[----:B------:R-:W1:Y:S01]  /*4a90*/  LDSM.16.MT88.4 R16, [R217+0x1900] ;  /* 0x00190000d910783b */ /* 0x000e620000004200 */
[----:B------:R-:W-:-:S02]  /*4aa0*/  MOV R39, R75 ;  /* 0x0000004b00277202 */ /* 0x000fc40000000f00 */
[----:B------:R2:W-:Y:S03]  /*4ab0*/  MUFU.EX2 R211, R0 ;  /* 0x0000000000d37308 */ /* 0x0005e60000000800 */
[C---:B------:R-:W-:Y:S01]  /*4ac0*/  HMMA.16816.F32.BF16 R84, R4.reuse, R8, R48 ;  /* 0x000000080454723c */ /* 0x040fe20000041830 */
[----:B------:R-:W-:Y:S07]  /*4ad0*/  LDSM.16.MT88.4 R8, [R219+0x1900] ;  /* 0x00190000db08783b */ /* 0x000fee0000004200 */
[----:B------:R-:W-:Y:S01]  /*4ae0*/  HMMA.16816.F32.BF16 R108, R4, R22, R76 ;  /* 0x00000016046c723c */ /* 0x000fe2000004184c */
[----:B------:R-:W3:Y:S01]  /*4af0*/  LDSM.16.MT88.4 R20, [R216+0x1900] ;  /* 0x00190000d814783b */ /* 0x000ee20000004200 */
[----:B--2---:R-:W-:-:S05]  /*4b00*/  FFMA.FTZ R0, R200, c[0x0][0x2d0], -R12 ;  /* 0x0000b400c8007a23 */ /* 0x004fca000001080c */
[----:B------:R-:W-:Y:S01]  /*4b10*/  MOV R77, R92 ;  /* 0x0000005c004d7202 */ /* 0x000fe20000000f00 */
[----:B------:R-:W-:Y:S01]  /*4b20*/  IMAD.MOV.U32 R78, RZ, RZ, R93 ;  /* 0x000000ffff4e7224 */ /* 0x000fe200078e005d */
[----:B------:R2:W4:Y:S01]  /*4b30*/  MUFU.EX2 R214, R0 ;  /* 0x0000000000d67308 */ /* 0x0005220000000800 */
[----:B------:R-:W-:Y:S01]  /*4b40*/  MOV R92, R95 ;  /* 0x0000005f005c7202 */ /* 0x000fe20000000f00 */
[----:B------:R-:W-:Y:S01]  /*4b50*/  IMAD.MOV.U32 R79, RZ, RZ, R94 ;  /* 0x000000ffff4f7224 */ /* 0x000fe200078e005e */
[----:B------:R-:W-:Y:S01]  /*4b60*/  MOV R95, R102 ;  /* 0x00000066005f7202 */ /* 0x000fe20000000f00 */
[----:B------:R-:W-:Y:S01]  /*4b70*/  IMAD.MOV.U32 R93, RZ, RZ, R100 ;  /* 0x000000ffff5d7224 */ /* 0x000fe200078e0064 */
[----:B------:R-:W-:Y:S01]  /*4b80*/  MOV R102, R105 ;  /* 0x0000006900667202 */ /* 0x000fe20000000f00 */
[----:B------:R-:W-:Y:S01]  /*4b90*/  FFMA.FTZ R4, R203, c[0x0][0x2d0], -R2 ;  /* 0x0000b400cb047a23 */ /* 0x000fe20000010802 */
[----:B------:R-:W-:Y:S01]  /*4ba0*/  MOV R105, R210 ;  /* 0x000000d200697202 */ /* 0x000fe20000000f00 */
[----:B------:R-:W-:Y:S01]  /*4bb0*/  IMAD.MOV.U32 R94, RZ, RZ, R101 ;  /* 0x000000ffff5e7224 */ /* 0x000fe200078e0065 */
[----:B------:R-:W-:Y:S01]  /*4bc0*/  MOV R73, R78 ;  /* 0x0000004e00497202 */ /* 0x000fe20000000f00 */
[----:B------:R-:W-:Y:S01]  /*4bd0*/  IMAD.MOV.U32 R100, RZ, RZ, R103 ;  /* 0x000000ffff647224 */ /* 0x000fe200078e0067 */
[----:B------:R-:W-:Y:S01]  /*4be0*/  MOV R64, R93 ;  /* 0x0000005d00407202 */ /* 0x000fe20000000f00 */
[----:B------:R-:W-:-:S02]  /*4bf0*/  IMAD.MOV.U32 R101, RZ, RZ, R104 ;  /* 0x000000ffff657224 */ /* 0x000fc400078e0068 */
[----:B------:R-:W-:Y:S01]  /*4c00*/  IMAD.MOV.U32 R103, RZ, RZ, R194 ;  /* 0x000000ffff677224 */ /* 0x000fe200078e00c2 */
[----:B------:R-:W-:Y:S01]  /*4c10*/  MOV R67, R100 ;  /* 0x0000006400437202 */ /* 0x000fe20000000f00 */
[----:B--2---:R-:W-:Y:S02]  /*4c20*/  FFMA.FTZ R0, R166, c[0x0][0x2d0], -R12 ;  /* 0x0000b400a6007a23 */ /* 0x004fe4000001080c */
[----:B------:R-:W-:Y:S01]  /*4c30*/  IMAD.MOV.U32 R104, RZ, RZ, R212 ;  /* 0x000000ffff687224 */ /* 0x000fe200078e00d4 */
[----:B------:R-:W-:Y:S01]  /*4c40*/  MOV R51, R103 ;  /* 0x0000006700337202 */ /* 0x000fe20000000f00 */
[----:B------:R2:W-:Y:S01]  /*4c50*/  MUFU.EX2 R213, R0 ;  /* 0x0000000000d57308 */ /* 0x0005e20000000800 */
[----:B------:R-:W-:Y:S02]  /*4c60*/  IMAD.MOV.U32 R194, RZ, RZ, R209 ;  /* 0x000000ffffc27224 */ /* 0x000fe400078e00d1 */
[----:B------:R-:W-:Y:S02]  /*4c70*/  IMAD.MOV.U32 R76, RZ, RZ, R25 ;  /* 0x000000ffff4c7224 */ /* 0x000fe400078e0019 */
[----:B------:R-:W-:-:S02]  /*4c80*/  IMAD.MOV.U32 R72, RZ, RZ, R77 ;  /* 0x000000ffff487224 */ /* 0x000fc400078e004d */
[----:B------:R-:W-:Y:S01]  /*4c90*/  IMAD.MOV.U32 R75, RZ, RZ, R92 ;  /* 0x000000ffff4b7224 */ /* 0x000fe200078e005c */
[----:B------:R4:W-:Y:S01]  /*4ca0*/  MUFU.EX2 R209, R4 ;  /* 0x0000000400d17308 */ /* 0x0009e20000000800 */
[----:B------:R-:W-:Y:S02]  /*4cb0*/  IMAD.MOV.U32 R48, RZ, RZ, R76 ;  /* 0x000000ffff307224 */ /* 0x000fe400078e004c */
[----:B------:R-:W-:Y:S02]  /*4cc0*/  IMAD.MOV.U32 R65, RZ, RZ, R94 ;  /* 0x000000ffff417224 */ /* 0x000fe400078e005e */
[----:B------:R-:W-:Y:S02]  /*4cd0*/  IMAD.MOV.U32 R66, RZ, RZ, R95 ;  /* 0x000000ffff427224 */ /* 0x000fe400078e005f */
[----:B------:R-:W-:Y:S02]  /*4ce0*/  IMAD.MOV.U32 R166, RZ, RZ, R73 ;  /* 0x000000ffffa67224 */ /* 0x000fe400078e0049 */
[----:B--2---:R-:W-:-:S02]  /*4cf0*/  FFMA.FTZ R0, R165, c[0x0][0x2d0], -R12 ;  /* 0x0000b400a5007a23 */ /* 0x004fc4000001080c */
[----:B------:R-:W-:Y:S02]  /*4d00*/  IMAD.MOV.U32 R165, RZ, RZ, R75 ;  /* 0x000000ffffa57224 */ /* 0x000fe400078e004b */
[----:B------:R2:W1:Y:S01]  /*4d10*/  MUFU.EX2 R215, R0 ;  /* 0x0000000000d77308 */ /* 0x0004620000000800 */
[----:B------:R-:W-:Y:S01]  /*4d20*/  IMAD.MOV.U32 R49, RZ, RZ, R101 ;  /* 0x000000ffff317224 */ /* 0x000fe200078e0065 */
[----:B----4-:R-:W-:Y:S01]  /*4d30*/  F2FP.BF16.PACK_AB R4, R214, R211 ;  /* 0x000000d3d604723e */ /* 0x010fe200000010ff */
[----:B------:R-:W-:Y:S01]  /*4d40*/  IMAD.MOV.U32 R50, RZ, RZ, R102 ;  /* 0x000000ffff327224 */ /* 0x000fe200078e0066 */
[----:B------:R-:W-:Y:S01]  /*4d50*/  MOV R102, R106 ;  /* 0x0000006a00667202 */ /* 0x000fe20000000f00 */
[----:B------:R-:W-:Y:S02]  /*4d60*/  IMAD.MOV.U32 R100, RZ, RZ, R104 ;  /* 0x000000ffff647224 */ /* 0x000fe400078e0068 */
[----:B------:R-:W-:Y:S02]  /*4d70*/  IMAD.MOV.U32 R101, RZ, RZ, R105 ;  /* 0x000000ffff657224 */ /* 0x000fe400078e0069 */
[----:B------:R-:W-:-:S02]  /*4d80*/  IMAD.MOV.U32 R103, RZ, RZ, R107 ;  /* 0x000000ffff677224 */ /* 0x000fc400078e006b */
[----:B------:R-:W-:-:S03]  /*4d90*/  IMAD.MOV.U32 R37, RZ, RZ, R101 ;  /* 0x000000ffff257224 */ /* 0x000fc600078e0065 */
[----:B------:R-:W-:Y:S01]  /*4da0*/  MOV R38, R103 ;  /* 0x0000006700267202 */ /* 0x000fe20000000f00 */
[----:B--2---:R-:W-:Y:S01]  /*4db0*/  FFMA.FTZ R0, R205, c[0x0][0x2d0], -R2 ;  /* 0x0000b400cd007a23 */ /* 0x004fe20000010802 */
[----:B-1----:R-:W-:Y:S01]  /*4dc0*/  F2FP.BF16.PACK_AB R6, R215, R213 ;  /* 0x000000d5d706723e */ /* 0x002fe200000010ff */
[----:B------:R-:W-:Y:S02]  /*4dd0*/  IMAD.MOV.U32 R205, RZ, RZ, R208 ;  /* 0x000000ffffcd7224 */ /* 0x000fe400078e00d0 */
[----:B------:R1:W-:Y:S02]  /*4de0*/  MUFU.EX2 R208, R0 ;  /* 0x0000000000d07308 */ /* 0x0003e40000000800 */
[----:B-1----:R-:W-:Y:S02]  /*4df0*/  FFMA.FTZ R0, R204, c[0x0][0x2d0], -R2 ;  /* 0x0000b400cc007a23 */ /* 0x002fe40000010802 */
[----:B------:R-:W-:-:S04]  /*4e00*/  IMAD.MOV.U32 R204, RZ, RZ, R26 ;  /* 0x000000ffffcc7224 */ /* 0x000fc800078e001a */
[----:B------:R1:W2:Y:S01]  /*4e10*/  MUFU.EX2 R210, R0 ;  /* 0x0000000000d27308 */ /* 0x0002a20000000800 */
[----:B------:R-:W-:Y:S01]  /*4e20*/  LDSM.16.MT88.4 R24, [R218+0x1900] ;  /* 0x00190000da18783b */ /* 0x000fe20000004200 */
[----:B-1----:R-:W-:Y:S01]  /*4e30*/  FFMA.FTZ R0, R201, c[0x0][0x2d0], -R2 ;  /* 0x0000b400c9007a23 */ /* 0x002fe20000010802 */
[----:B--2---:R-:W-:-:S05]  /*4e40*/  F2FP.BF16.PACK_AB R5, R210, R208 ;  /* 0x000000d0d205723e */ /* 0x004fca00000010ff */
[----:B------:R-:W1:Y:S02]  /*4e50*/  MUFU.EX2 R212, R0 ;  /* 0x0000000000d47308 */ /* 0x000e640000000800 */
[----:B-1----:R-:W-:Y:S01]  /*4e60*/  F2FP.BF16.PACK_AB R7, R212, R209 ;  /* 0x000000d1d407723e */ /* 0x002fe200000010ff */
[----:B------:R-:W-:Y:S02]  /*4e70*/  IMAD.MOV.U32 R0, RZ, RZ, R74 ;  /* 0x000000ffff007224 */ /* 0x000fe400078e004a */
[----:B------:R-:W-:-:S04]  /*4e80*/  IMAD.MOV.U32 R74, RZ, RZ, R79 ;  /* 0x000000ffff4a7224 */ /* 0x000fc800078e004f */
[C---:B------:R-:W-:Y:S08]  /*4e90*/  HMMA.16816.F32.BF16 R92, R4.reuse, R16, R56 ;  /* 0x00000010045c723c */ /* 0x040ff00000041838 */
[C---:B------:R-:W-:Y:S01]  /*4ea0*/  HMMA.16816.F32.BF16 R76, R4.reuse, R18, R52 ;  /* 0x00000012044c723c */ /* 0x040fe20000041834 */
[----:B------:R-:W1:Y:S06]  /*4eb0*/  LDSM.16.MT88.4 R16, [R216+0x4900] ;  /* 0x00490000d810783b */ /* 0x000e6c0000004200 */
[----:B------:R-:W-:Y:S01]  /*4ec0*/  IMAD.MOV.U32 R53, RZ, RZ, R72 ;  /* 0x000000ffff357224 */ /* 0x000fe200078e0048 */
[----:B------:R-:W-:Y:S01]  /*4ed0*/  MOV R52, R74 ;  /* 0x0000004a00347202 */ /* 0x000fe20000000f00 */
[----:B---3--:R-:W-:Y:S01]  /*4ee0*/  HMMA.16816.F32.BF16 R200, R4, R20, R68 ;  /* 0x0000001404c8723c */ /* 0x008fe20000041844 */
[----:B------:R-:W-:Y:S01]  /*4ef0*/  MOV R54, R48 ;  /* 0x0000003000367202 */ /* 0x000fe20000000f00 */
[----:B------:R-:W-:-:S02]  /*4f00*/  IMAD.MOV.U32 R55, RZ, RZ, R39 ;  /* 0x000000ffff377224 */ /* 0x000fc400078e0027 */
[----:B------:R-:W-:-:S04]  /*4f10*/  IMAD.MOV.U32 R39, RZ, RZ, R102 ;  /* 0x000000ffff277224 */ /* 0x000fc800078e0066 */
[C---:B------:R-:W-:Y:S07]  /*4f20*/  HMMA.16816.F32.BF16 R72, R4.reuse, R8, R44 ;  /* 0x000000080448723c */ /* 0x040fee000004182c */
[----:B------:R-:W-:Y:S01]  /*4f30*/  IMAD.MOV.U32 R47, RZ, RZ, R64 ;  /* 0x000000ffff2f7224 */ /* 0x000fe200078e0040 */
[----:B------:R-:W-:Y:S01]  /*4f40*/  MOV R46, R65 ;  /* 0x00000041002e7202 */ /* 0x000fe20000000f00 */
[----:B------:R-:W-:Y:S01]  /*4f50*/  IMAD.MOV.U32 R45, RZ, RZ, R66 ;  /* 0x000000ffff2d7224 */ /* 0x000fe200078e0042 */
[C---:B------:R-:W-:Y:S01]  /*4f60*/  HMMA.16816.F32.BF16 R104, R4.reuse, R22, R60 ;  /* 0x000000160468723c */ /* 0x040fe2000004183c */
[----:B------:R-:W-:Y:S01]  /*4f70*/  IMAD.MOV.U32 R44, RZ, RZ, R67 ;  /* 0x000000ffff2c7224 */ /* 0x000fe200078e0043 */
[----:B------:R-:W2:Y:S06]  /*4f80*/  LDSM.16.MT88.4 R20, [R219+0x4900] ;  /* 0x00490000db14783b */ /* 0x000eac0000004200 */
[C---:B------:R-:W-:Y:S01]  /*4f90*/  HMMA.16816.F32.BF16 R64, R4.reuse, R10, R40 ;  /* 0x0000000a0440723c */ /* 0x040fe20000041828 */
[----:B------:R-:W3:Y:S07]  /*4fa0*/  LDSM.16.MT88.4 R8, [R217+0x4900] ;  /* 0x00490000d908783b */ /* 0x000eee0000004200 */
[C---:B-1----:R-:W-:Y:S08]  /*4fb0*/  HMMA.16816.F32.BF16 R68, R4.reuse, R16, R136 ;  /* 0x000000100444723c */ /* 0x042ff00000041888 */
[C---:B------:R-:W-:Y:S01]  /*4fc0*/  HMMA.16816.F32.BF16 R60, R4.reuse, R18, R140 ;  /* 0x00000012043c723c */ /* 0x040fe2000004188c */
[----:B------:R-:W1:Y:S07]  /*4fd0*/  LDSM.16.MT88.4 R16, [R218+0x4900] ;  /* 0x00490000da10783b */ /* 0x000e6e0000004200 */
[C---:B------:R-:W-:Y:S07]  /*4fe0*/  HMMA.16816.F32.BF16 R40, R4.reuse, R24, R32 ;  /* 0x000000180428723c */ /* 0x040fee0000041820 */
[----:B------:R-:W-:Y:S01]  /*4ff0*/  MOV R35, R49 ;  /* 0x0000003100237202 */ /* 0x000fe20000000f00 */
[----:B------:R-:W-:Y:S01]  /*5000*/  IMAD.MOV.U32 R34, RZ, RZ, R50 ;  /* 0x000000ffff227224 */ /* 0x000fe200078e0032 */
[----:B------:R-:W-:Y:S01]  /*5010*/  MOV R32, R100 ;  /* 0x0000006400207202 */ /* 0x000fe20000000f00 */
[----:B------:R-:W-:Y:S01]  /*5020*/  IMAD.MOV.U32 R33, RZ, RZ, R51 ;  /* 0x000000ffff217224 */ /* 0x000fe200078e0033 */
[C---:B--2---:R-:W-:Y:S08]  /*5030*/  HMMA.16816.F32.BF16 R140, R4.reuse, R20, R152 ;  /* 0x00000014048c723c */ /* 0x044ff00000041898 */
[C---:B---3--:R-:W-:Y:S08]  /*5040*/  HMMA.16816.F32.BF16 R56, R4.reuse, R8, R144 ;  /* 0x000000080438723c */ /* 0x048ff00000041890 */
[C---:B------:R-:W-:Y:S01]  /*5050*/  HMMA.16816.F32.BF16 R48, R4.reuse, R10, R148 ;  /* 0x0000000a0430723c */ /* 0x040fe20000041894 */
[----:B------:R-:W2:Y:S07]  /*5060*/  LDSM.16.MT88.4 R8, [R216+0x7900] ;  /* 0x00790000d808783b */ /* 0x000eae0000004200 */
[C---:B-1----:R-:W-:Y:S08]  /*5070*/  HMMA.16816.F32.BF16 R144, R4.reuse, R16, R184 ;  /* 0x000000100490723c */ /* 0x042ff000000418b8 */
[C---:B------:R-:W-:Y:S01]  /*5080*/  HMMA.16816.F32.BF16 R148, R4.reuse, R18, R180 ;  /* 0x000000120494723c */ /* 0x040fe200000418b4 */
[----:B------:R-:W1:Y:S07]  /*5090*/  LDSM.16.MT88.4 R16, [R219+0x7900] ;  /* 0x00790000db10783b */ /* 0x000e6e0000004200 */
[C---:B------:R-:W-:Y:S01]  /*50a0*/  HMMA.16816.F32.BF16 R100, R4.reuse, R26, R132 ;  /* 0x0000001a0464723c */ /* 0x040fe20000041884 */
[----:B------:R-:W3:Y:S06]  /*50b0*/  LDSM.16.MT88.4 R24, [R216+0xa900] ;  /* 0x00a90000d818783b */ /* 0x000eec0000004200 */
[----:B------:R-:W-:Y:S01]  /*50c0*/  IMAD.MOV.U32 R132, RZ, RZ, R30 ;  /* 0x000000ffff847224 */ /* 0x000fe200078e001e */
[----:B------:R-:W-:Y:S01]  /*50d0*/  MOV R134, R28 ;  /* 0x0000001c00867202 */ /* 0x000fe20000000f00 */
[----:B------:R-:W-:Y:S01]  /*50e0*/  IMAD.MOV.U32 R133, RZ, RZ, R31 ;  /* 0x000000ffff857224 */ /* 0x000fe200078e001f */
[C---:B------:R-:W-:Y:S01]  /*50f0*/  HMMA.16816.F32.BF16 R196, R4.reuse, R22, R196 ;  /* 0x0000001604c4723c */ /* 0x040fe200000418c4 */
[----:B------:R-:W-:Y:S01]  /*5100*/  IMAD.MOV.U32 R135, RZ, RZ, R29 ;  /* 0x000000ffff877224 */ /* 0x000fe200078e001d */
[----:B------:R-:W-:Y:S04]  /*5110*/  LDSM.16.MT88.4 R20, [R217+0xa900] ;  /* 0x00a90000d914783b */ /* 0x000fe80000004200 */
[----:B------:R-:W4:Y:S02]  /*5120*/  LDSM.16.MT88.4 R28, [R217+0x7900] ;  /* 0x00790000d91c783b */ /* 0x000f240000004200 */
[C---:B--2---:R-:W-:Y:S08]  /*5130*/  HMMA.16816.F32.BF16 R152, R4.reuse, R8, R176 ;  /* 0x000000080498723c */ /* 0x044ff000000418b0 */
[C---:B------:R-:W-:Y:S01]  /*5140*/  HMMA.16816.F32.BF16 R156, R4.reuse, R10, R156 ;  /* 0x0000000a049c723c */ /* 0x040fe2000004189c */
[----:B------:R-:W2:Y:S07]  /*5150*/  LDSM.16.MT88.4 R8, [R218+0x7900] ;  /* 0x00790000da08783b */ /* 0x000eae0000004200 */
[C---:B-1----:R-:W-:Y:S07]  /*5160*/  HMMA.16816.F32.BF16 R184, R4.reuse, R16, R168 ;  /* 0x0000001004b8723c */ /* 0x042fee00000418a8 */
[----:B------:R-:W-:Y:S01]  /*5170*/  IMAD.MOV.U32 R169, RZ, RZ, R134 ;  /* 0x000000ffffa97224 */ /* 0x000fe200078e0086 */
        /* <DEDUP_REMOVED lines=26> */
[----:B------:R-:W-:Y:S01]  /*5320*/  FFMA.FTZ R0, R251, c[0x0][0x2d0], -R12 ;  /* 0x0000b400fb007a23 */ /* 0x000fe2000001080c */
[----:B------:R-:W-:Y:S01]  /*5330*/  MOV R119, R44 ;  /* 0x0000002c00777202 */ /* 0x000fe20000000f00 */
[----:B------:R-:W-:Y:S01]  /*5340*/  IMAD.MOV.U32 R36, RZ, RZ, R193 ;  /* 0x000000ffff247224 */ /* 0x000fe200078e00c1 */
[----:B------:R-:W-:Y:S01]  /*5350*/  MOV R117, R34 ;  /* 0x0000002200757202 */ /* 0x000fe20000000f00 */
[----:B------:R-:W-:-:S02]  /*5360*/  IMAD.MOV.U32 R24, RZ, RZ, R195 ;  /* 0x000000ffff187224 */ /* 0x000fc400078e00c3 */
[----:B------:R-:W-:Y:S01]  /*5370*/  MOV R131, R52 ;  /* 0x0000003400837202 */ /* 0x000fe20000000f00 */
[C---:B------:R-:W-:Y:S01]  /*5380*/  HMMA.16816.F32.BF16 R160, R4.reuse, R10, R124 ;  /* 0x0000000a04a0723c */ /* 0x040fe2000004187c */
[----:B------:R-:W2:Y:S01]  /*5390*/  LDSM.16.MT88.4 R8, [R218+0xa900] ;  /* 0x00a90000da08783b */ /* 0x000ea20000004200 */
[----:B------:R-:W-:Y:S01]  /*53a0*/  IMAD.MOV.U32 R130, RZ, RZ, R53 ;  /* 0x000000ffff827224 */ /* 0x000fe200078e0035 */
[----:B------:R-:W-:Y:S01]  /*53b0*/  MOV R129, R54 ;  /* 0x0000003600817202 */ /* 0x000fe20000000f00 */
[----:B------:R-:W-:Y:S02]  /*53c0*/  IMAD.MOV.U32 R29, RZ, RZ, R55 ;  /* 0x000000ffff1d7224 */ /* 0x000fe400078e0037 */
[----:B------:R-:W-:Y:S01]  /*53d0*/  IMAD.MOV.U32 R171, RZ, RZ, R132 ;  /* 0x000000ffffab7224 */ /* 0x000fe200078e0084 */
[----:B------:R-:W-:Y:S01]  /*53e0*/  MOV R127, R37 ;  /* 0x00000025007f7202 */ /* 0x000fe20000000f00 */
[----:B------:R-:W-:Y:S01]  /*53f0*/  IMAD.MOV.U32 R124, RZ, RZ, R15 ;  /* 0x000000ffff7c7224 */ /* 0x000fe200078e000f */
[----:B------:R-:W-:Y:S01]  /*5400*/  HMMA.16816.F32.BF16 R188, R4, R30, R188 ;  /* 0x0000001e04bc723c */ /* 0x000fe200000418bc */
[----:B------:R3:W-:Y:S01]  /*5410*/  MUFU.EX2 R15, R0 ;  /* 0x00000000000f7308 */ /* 0x0007e20000000800 */
[----:B------:R-:W-:Y:S01]  /*5420*/  IMAD.MOV.U32 R116, RZ, RZ, R33 ;  /* 0x000000ffff747224 */ /* 0x000fe200078e0021 */
[----:B------:R-:W-:Y:S01]  /*5430*/  MOV R125, R39 ;  /* 0x00000027007d7202 */ /* 0x000fe20000000f00 */
[----:B------:R-:W-:-:S02]  /*5440*/  IMAD.MOV.U32 R118, RZ, RZ, R35 ;  /* 0x000000ffff767224 */ /* 0x000fc400078e0023 */
[----:B------:R-:W-:Y:S01]  /*5450*/  IMAD.MOV.U32 R128, RZ, RZ, R36 ;  /* 0x000000ffff807224 */ /* 0x000fe200078e0024 */
[----:B------:R-:W-:Y:S01]  /*5460*/  MOV R30, R205 ;  /* 0x000000cd001e7202 */ /* 0x000fe20000000f00 */
[----:B------:R-:W-:Y:S01]  /*5470*/  IMAD.MOV.U32 R31, RZ, RZ, R204 ;  /* 0x000000ffff1f7224 */ /* 0x000fe200078e00cc */
[----:B------:R-:W-:Y:S01]  /*5480*/  HMMA.16816.F32.BF16 R192, R4, R26, R120 ;  /* 0x0000001a04c0723c */ /* 0x000fe20000041878 */
[----:B------:R-:W-:-:S06]  /*5490*/  IMAD.MOV.U32 R126, RZ, RZ, R38 ;  /* 0x000000ffff7e7224 */ /* 0x000fcc00078e0026 */
[----:B------:R-:W-:Y:S01]  /*54a0*/  IMAD.MOV.U32 R26, RZ, RZ, R45 ;  /* 0x000000ffff1a7224 */ /* 0x000fe200078e002d */
[----:B------:R-:W-:Y:S01]  /*54b0*/  MOV R27, R46 ;  /* 0x0000002e001b7202 */ /* 0x000fe20000000f00 */
[----:B---3--:R-:W-:Y:S01]  /*54c0*/  FFMA.FTZ R0, R250, c[0x0][0x2d0], -R12 ;  /* 0x0000b400fa007a23 */ /* 0x008fe2000001080c */
[----:B------:R-:W-:Y:S01]  /*54d0*/  MOV R122, R134 ;  /* 0x00000086007a7202 */ /* 0x000fe20000000f00 */
[----:B------:R-:W-:Y:S01]  /*54e0*/  IMAD.MOV.U32 R121, RZ, RZ, R135 ;  /* 0x000000ffff797224 */ /* 0x000fe200078e0087 */
[----:B-1----:R-:W-:Y:S01]  /*54f0*/  HMMA.16816.F32.BF16 R52, R4, R16, R96 ;  /* 0x000000100434723c */ /* 0x002fe20000041860 */
[----:B------:R1:W-:Y:S01]  /*5500*/  MUFU.EX2 R204, R0 ;  /* 0x0000000000cc7308 */ /* 0x0003e20000000800 */
[----:B------:R-:W-:Y:S01]  /*5510*/  IMAD.MOV.U32 R120, RZ, RZ, R47 ;  /* 0x000000ffff787224 */ /* 0x000fe200078e002f */
[----:B------:R-:W-:-:S05]  /*5520*/  MOV R123, R32 ;  /* 0x00000020007b7202 */ /* 0x000fca0000000f00 */
[C---:B------:R-:W-:Y:S01]  /*5530*/  HMMA.16816.F32.BF16 R44, R4.reuse, R18, R88 ;  /* 0x00000012042c723c */ /* 0x040fe20000041858 */
[----:B------:R-:W3:Y:S07]  /*5540*/  LDSM.16.MT88.4 R16, [R217+0x2100] ;  /* 0x00210000d910783b */ /* 0x000eee0000004200 */
[----:B--2---:R-:W-:Y:S01]  /*5550*/  HMMA.16816.F32.BF16 R36, R4, R8, R84 ;  /* 0x000000080424723c */ /* 0x004fe20000041854 */
[----:B-1----:R-:W-:-:S04]  /*5560*/  FFMA.FTZ R0, R207, c[0x0][0x2d0], -R12 ;  /* 0x0000b400cf007a23 */ /* 0x002fc8000001080c */
[----:B------:R1:W-:Y:S03]  /*5570*/  MUFU.EX2 R205, R0 ;  /* 0x0000000000cd7308 */ /* 0x0003e60000000800 */
[C---:B------:R-:W-:Y:S01]  /*5580*/  HMMA.16816.F32.BF16 R32, R4.reuse, R10, R80 ;  /* 0x0000000a0420723c */ /* 0x040fe20000041850 */
[----:B------:R-:W2:Y:S07]  /*5590*/  LDSM.16.MT88.4 R8, [R219+0x2100] ;  /* 0x00210000db08783b */ /* 0x000eae0000004200 */
[----:B------:R-:W-:Y:S01]  /*55a0*/  HMMA.16816.F32.BF16 R132, R4, R20, R112 ;  /* 0x000000140484723c */ /* 0x000fe20000041870 */
[----:B-1----:R-:W-:-:S07]  /*55b0*/  FFMA.FTZ R0, R206, c[0x0][0x2d0], -R12 ;  /* 0x0000b400ce007a23 */ /* 0x002fce000001080c */
[----:B------:R-:W-:Y:S01]  /*55c0*/  HMMA.16816.F32.BF16 R112, R4, R22, R108 ;  /* 0x000000160470723c */ /* 0x000fe2000004186c */
[----:B------:R1:W4:Y:S02]  /*55d0*/  MUFU.EX2 R207, R0 ;  /* 0x0000000000cf7308 */ /* 0x0003240000000800 */
        /* <DEDUP_REMOVED lines=13> */
[----:B------:R1:W-:Y:S01]  /*56b0*/  MUFU.EX2 R14, R0 ;  /* 0x00000000000e7308 */ /* 0x0003e20000000800 */
[----:B------:R-:W-:-:S02]  /*56c0*/  IMAD.MOV.U32 R27, RZ, RZ, R121 ;  /* 0x000000ffff1b7224 */ /* 0x000fc400078e0079 */
[----:B------:R-:W-:Y:S02]  /*56d0*/  IMAD.MOV.U32 R121, RZ, RZ, R24 ;  /* 0x000000ffff797224 */ /* 0x000fe400078e0018 */
[----:B------:R-:W-:Y:S02]  /*56e0*/  IMAD.MOV.U32 R24, RZ, RZ, R168 ;  /* 0x000000ffff187224 */ /* 0x000fe400078e00a8 */
[----:B------:R-:W-:Y:S02]  /*56f0*/  IMAD.MOV.U32 R168, RZ, RZ, R170 ;  /* 0x000000ffffa87224 */ /* 0x000fe400078e00aa */
[----:B------:R-:W-:Y:S02]  /*5700*/  IMAD.MOV.U32 R170, RZ, RZ, R165 ;  /* 0x000000ffffaa7224 */ /* 0x000fe400078e00a5 */
[--C-:B------:R-:W-:Y:S02]  /*5710*/  FFMA.FTZ R4, R21, c[0x0][0x2d0], -R2.reuse ;  /* 0x0000b40015047a23 */ /* 0x100fe40000010802 */
[----:B-1----:R-:W-:Y:S01]  /*5720*/  FFMA.FTZ R0, R26, c[0x0][0x2d0], -R2 ;  /* 0x0000b4001a007a23 */ /* 0x002fe20000010802 */
[----:B------:R-:W-:Y:S01]  /*5730*/  MOV R96, R121 ;  /* 0x0000007900607202 */ /* 0x000fe20000000f00 */
[----:B------:R-:W1:Y:S01]  /*5740*/  LDSM.16.MT88.4 R20, [R216+0x2100] ;  /* 0x00210000d814783b */ /* 0x000e620000004200 */
[----:B----4-:R-:W-:Y:S01]  /*5750*/  F2FP.BF16.PACK_AB R6, R207, R205 ;  /* 0x000000cdcf06723e */ /* 0x010fe200000010ff */
[----:B------:R4:W2:Y:S01]  /*5760*/  MUFU.EX2 R165, R0 ;  /* 0x0000000000a57308 */ /* 0x0008a20000000800 */
[----:B------:R-:W-:-:S02]  /*5770*/  MOV R121, R166 ;  /* 0x000000a600797202 */ /* 0x000fc40000000f00 */
[----:B------:R-:W-:Y:S02]  /*5780*/  MOV R26, R120 ;  /* 0x00000078001a7202 */ /* 0x000fe40000000f00 */
[----:B------:R-:W-:Y:S02]  /*5790*/  MOV R120, R122 ;  /* 0x0000007a00787202 */ /* 0x000fe40000000f00 */
[----:B------:R-:W-:Y:S01]  /*57a0*/  MOV R122, R25 ;  /* 0x00000019007a7202 */ /* 0x000fe20000000f00 */
[----:B------:R3:W-:Y:S01]  /*57b0*/  MUFU.EX2 R166, R4 ;  /* 0x0000000400a67308 */ /* 0x0007e20000000800 */
[----:B------:R-:W-:Y:S01]  /*57c0*/  MOV R25, R169 ;  /* 0x000000a900197202 */ /* 0x000fe20000000f00 */
[----:B----4-:R-:W-:Y:S01]  /*57d0*/  FFMA.FTZ R0, R252, c[0x0][0x2d0], -R2 ;  /* 0x0000b400fc007a23 */ /* 0x010fe20000010802 */
[----:B--2---:R-:W-:Y:S01]  /*57e0*/  F2FP.BF16.PACK_AB R5, R165, R14 ;  /* 0x0000000ea505723e */ /* 0x004fe200000010ff */
[----:B------:R-:W-:Y:S01]  /*57f0*/  IMAD.MOV.U32 R250, RZ, RZ, R26 ;  /* 0x000000fffffa7224 */ /* 0x000fe200078e001a */
[----:B------:R-:W-:-:S03]  /*5800*/  MOV R98, R27 ;  /* 0x0000001b00627202 */ /* 0x000fc60000000f00 */
[----:B------:R-:W2:Y:S01]  /*5810*/  MUFU.EX2 R206, R0 ;  /* 0x0000000000ce7308 */ /* 0x000ea20000000800 */
[----:B---3--:R-:W-:Y:S02]  /*5820*/  F2FP.BF16.PACK_AB R4, R204, R15 ;  /* 0x0000000fcc04723e */ /* 0x008fe400000010ff */
[----:B------:R-:W-:Y:S02]  /*5830*/  MOV R99, R24 ;  /* 0x0000001800637202 */ /* 0x000fe40000000f00 */
[----:B------:R-:W-:Y:S01]  /*5840*/  MOV R169, R171 ;  /* 0x000000ab00a97202 */ /* 0x000fe20000000f00 */
[----:B------:R-:W-:Y:S01]  /*5850*/  IMAD.MOV.U32 R108, RZ, RZ, R25 ;  /* 0x000000ffff6c7224 */ /* 0x000fe200078e0019 */
[----:B------:R-:W-:Y:S01]  /*5860*/  MOV R171, R221 ;  /* 0x000000dd00ab7202 */ /* 0x000fe20000000f00 */
[----:B------:R-:W-:Y:S01]  /*5870*/  LDSM.16.MT88.4 R24, [R218+0x2100] ;  /* 0x00210000da18783b */ /* 0x000fe20000004200 */
[----:B--2---:R-:W-:Y:S01]  /*5880*/  F2FP.BF16.PACK_AB R7, R206, R166 ;  /* 0x000000a6ce07723e */ /* 0x004fe200000010ff */
[----:B------:R-:W-:Y:S01]  /*5890*/  IMAD.MOV.U32 R97, RZ, RZ, R120 ;  /* 0x000000ffff617224 */ /* 0x000fe200078e0078 */
[----:B------:R-:W-:Y:S01]  /*58a0*/  MOV R109, R168 ;  /* 0x000000a8006d7202 */ /* 0x000fe20000000f00 */
[----:B------:R-:W-:Y:S01]  /*58b0*/  IMAD.MOV.U32 R251, RZ, RZ, R122 ;  /* 0x000000fffffb7224 */ /* 0x000fe200078e007a */
[----:B------:R-:W-:Y:S01]  /*58c0*/  MOV R111, R170 ;  /* 0x000000aa006f7202 */ /* 0x000fe20000000f00 */
[----:B------:R-:W-:Y:S01]  /*58d0*/  IMAD.MOV.U32 R110, RZ, RZ, R169 ;  /* 0x000000ffff6e7224 */ /* 0x000fe200078e00a9 */
[----:B------:R2:W5:Y:S01]  /*58e0*/  LDL.LU R221, [R1+0x64] ;  /* 0x0000640001dd7983 */ /* 0x0005620000300800 */
[----:B------:R-:W-:Y:S01]  /*58f0*/  HMMA.16816.F32.BF16 R88, R4, R16, R92 ;  /* 0x000000100458723c */ /* 0x000fe2000004185c */
[----:B------:R-:W-:-:S02]  /*5900*/  IMAD.MOV.U32 R120, RZ, RZ, R171 ;  /* 0x000000ffff787224 */ /* 0x000fc400078e00ab */
[----:B------:R-:W-:-:S05]  /*5910*/  IMAD.MOV.U32 R122, RZ, RZ, R220 ;  /* 0x000000ffff7a7224 */ /* 0x000fca00078e00dc */
[C---:B------:R-:W-:Y:S01]  /*5920*/  HMMA.16816.F32.BF16 R80, R4.reuse, R18, R76 ;  /* 0x000000120450723c */ /* 0x040fe2000004184c */
[----:B------:R-:W3:Y:S01]  /*5930*/  LDSM.16.MT88.4 R16, [R216+0x5100] ;  /* 0x00510000d810783b */ /* 0x000ee20000004200 */
[----:B------:R-:W-:Y:S01]  /*5940*/  MOV R252, R111 ;  /* 0x0000006f00fc7202 */ /* 0x000fe20000000f00 */
[----:B------:R-:W-:Y:S02]  /*5950*/  IMAD.MOV.U32 R0, RZ, RZ, R110 ;  /* 0x000000ffff007224 */ /* 0x000fe400078e006e */
[----:B------:R2:W5:Y:S01]  /*5960*/  LDL.LU R220, [R1+0x60] ;  /* 0x0000600001dc7983 */ /* 0x0005620000300800 */
[----:B------:R-:W-:Y:S01]  /*5970*/  IMAD.MOV.U32 R110, RZ, RZ, R116 ;  /* 0x000000ffff6e7224 */ /* 0x000fe200078e0074 */
[----:B------:R-:W-:Y:S01]  /*5980*/  MOV R111, R117 ;  /* 0x00000075006f7202 */ /* 0x000fe20000000f00 */
[----:B------:R-:W-:Y:S01]  /*5990*/  HMMA.16816.F32.BF16 R76, R4, R8, R72 ;  /* 0x00000008044c723c */ /* 0x000fe20000041848 */
[----:B------:R-:W-:Y:S01]  /*59a0*/  IMAD.MOV.U32 R116, RZ, RZ, R124 ;  /* 0x000000ffff747224 */ /* 0x000fe200078e007c */
[----:B------:R-:W-:-:S06]  /*59b0*/  MOV R117, R125 ;  /* 0x0000007d00757202 */ /* 0x000fcc0000000f00 */
[C---:B------:R-:W-:Y:S01]  /*59c0*/  HMMA.16816.F32.BF16 R72, R4.reuse, R10, R64 ;  /* 0x0000000a0448723c */ /* 0x040fe20000041840 */
[----:B------:R-:W4:Y:S06]  /*59d0*/  LDSM.16.MT88.4 R8, [R217+0x5100] ;  /* 0x00510000d908783b */ /* 0x000f2c0000004200 */
[----:B------:R-:W-:Y:S01]  /*59e0*/  MOV R67, R250 ;  /* 0x000000fa00437202 */ /* 0x000fe20000000f00 */
[----:B-1----:R-:W-:Y:S01]  /*59f0*/  HMMA.16816.F32.BF16 R168, R4, R20, R200 ;  /* 0x0000001404a8723c */ /* 0x002fe200000418c8 */
[----:B------:R-:W-:Y:S01]  /*5a00*/  IMAD.MOV.U32 R250, RZ, RZ, R120 ;  /* 0x000000fffffa7224 */ /* 0x000fe200078e0078 */
[----:B------:R-:W-:Y:S01]  /*5a10*/  MOV R64, R131 ;  /* 0x0000008300407202 */ /* 0x000fe20000000f00 */
[----:B------:R-:W-:-:S02]  /*5a20*/  IMAD.MOV.U32 R65, RZ, RZ, R130 ;  /* 0x000000ffff417224 */ /* 0x000fc400078e0082 */
[----:B------:R-:W-:Y:S02]  /*5a30*/  IMAD.MOV.U32 R66, RZ, RZ, R28 ;  /* 0x000000ffff427224 */ /* 0x000fe400078e001c */
[----:B------:R-:W-:Y:S01]  /*5a40*/  IMAD.MOV.U32 R202, RZ, RZ, R108 ;  /* 0x000000ffffca7224 */ /* 0x000fe200078e006c */
[C---:B------:R-:W-:Y:S01]  /*5a50*/  HMMA.16816.F32.BF16 R84, R4.reuse, R22, R104 ;  /* 0x000000160454723c */ /* 0x040fe20000041868 */
[----:B------:R-:W-:Y:S01]  /*5a60*/  MOV R203, R109 ;  /* 0x0000006d00cb7202 */ /* 0x000fe20000000f00 */
[----:B------:R-:W-:Y:S01]  /*5a70*/  IMAD.MOV.U32 R108, RZ, RZ, R122 ;  /* 0x000000ffff6c7224 */ /* 0x000fe200078e007a */
[----:B------:R-:W-:Y:S01]  /*5a80*/  MOV R109, R123 ;  /* 0x0000007b006d7202 */ /* 0x000fe20000000f00 */
[----:B------:R-:W1:Y:S01]  /*5a90*/  LDSM.16.MT88.4 R20, [R219+0x5100] ;  /* 0x00510000db14783b */ /* 0x000e620000004200 */
[----:B------:R-:W-:Y:S01]  /*5aa0*/  MOV R201, R99 ;  /* 0x0000006300c97202 */ /* 0x000fe20000000f00 */
[----:B------:R-:W-:Y:S01]  /*5ab0*/  IMAD.MOV.U32 R200, RZ, RZ, R203 ;  /* 0x000000ffffc87224 */ /* 0x000fe200078e00cb */
[----:B------:R-:W-:Y:S01]  /*5ac0*/  MOV R203, R250 ;  /* 0x000000fa00cb7202 */ /* 0x000fe20000000f00 */
[----:B------:R-:W-:Y:S01]  /*5ad0*/  IMAD.MOV.U32 R107, RZ, RZ, R251 ;  /* 0x000000ffff6b7224 */ /* 0x000fe200078e00fb */
[----:B------:R-:W-:Y:S01]  /*5ae0*/  MOV R251, R121 ;  /* 0x0000007900fb7202 */ /* 0x000fe20000000f00 */
[----:B------:R-:W-:Y:S01]  /*5af0*/  IMAD.MOV.U32 R105, RZ, RZ, R128 ;  /* 0x000000ffff697224 */ /* 0x000fe200078e0080 */
[----:B---3--:R-:W-:Y:S01]  /*5b00*/  HMMA.16816.F32.BF16 R120, R4, R16, R68 ;  /* 0x000000100478723c */ /* 0x008fe20000041844 */
[----:B------:R-:W-:Y:S01]  /*5b10*/  MOV R104, R129 ;  /* 0x0000008100687202 */ /* 0x000fe20000000f00 */
[----:B------:R-:W-:Y:S01]  /*5b20*/  IMAD.MOV.U32 R106, RZ, RZ, R118 ;  /* 0x000000ffff6a7224 */ /* 0x000fe200078e0076 */
[----:B------:R-:W-:Y:S01]  /*5b30*/  MOV R250, R108 ;  /* 0x0000006c00fa7202 */ /* 0x000fe20000000f00 */
[----:B------:R-:W-:Y:S01]  /*5b40*/  IMAD.MOV.U32 R118, RZ, RZ, R126 ;  /* 0x000000ffff767224 */ /* 0x000fe200078e007e */
[----:B------:R-:W-:-:S02]  /*5b50*/  MOV R99, R119 ;  /* 0x0000007700637202 */ /* 0x000fc40000000f00 */
[----:B------:R-:W-:Y:S01]  /*5b60*/  MOV R70, R202 ;  /* 0x000000ca00467202 */ /* 0x000fe20000000f00 */
[----:B------:R-:W-:Y:S01]  /*5b70*/  IMAD.MOV.U32 R202, RZ, RZ, R252 ;  /* 0x000000ffffca7224 */ /* 0x000fe200078e00fc */
[----:B------:R-:W-:Y:S01]  /*5b80*/  MOV R69, R110 ;  /* 0x0000006e00457202 */ /* 0x000fe20000000f00 */
[----:B------:R-:W-:Y:S01]  /*5b90*/  IMAD.MOV.U32 R252, RZ, RZ, R251 ;  /* 0x000000fffffc7224 */ /* 0x000fe200078e00fb */
[----:B------:R-:W-:Y:S01]  /*5ba0*/  HMMA.16816.F32.BF16 R128, R4, R24, R40 ;  /* 0x000000180480723c */ /* 0x000fe20000041828 */
[----:B------:R-:W-:Y:S01]  /*5bb0*/  IMAD.MOV.U32 R251, RZ, RZ, R109 ;  /* 0x000000fffffb7224 */ /* 0x000fe200078e006d */
[----:B------:R-:W-:Y:S01]  /*5bc0*/  MOV R119, R127 ;  /* 0x0000007f00777202 */ /* 0x000fe20000000f00 */
[----:B------:R-:W-:Y:S02]  /*5bd0*/  IMAD.MOV.U32 R68, RZ, RZ, R111 ;  /* 0x000000ffff447224 */ /* 0x000fe400078e006f */
[----:B------:R-:W-:Y:S01]  /*5be0*/  IMAD.MOV.U32 R71, RZ, RZ, R201 ;  /* 0x000000ffff477224 */ /* 0x000fe200078e00c9 */
[----:B------:R-:W-:-:S02]  /*5bf0*/  MOV R201, R0 ;  /* 0x0000000000c97202 */ /* 0x000fc40000000f00 */
[----:B------:R-:W-:Y:S01]  /*5c00*/  HMMA.16816.F32.BF16 R108, R4, R18, R60 ;  /* 0x00000012046c723c */ /* 0x000fe2000004183c */
[----:B------:R-:W3:Y:S01]  /*5c10*/  LDSM.16.MT88.4 R16, [R218+0x5100] ;  /* 0x00510000da10783b */ /* 0x000ee20000004200 */
[----:B------:R-:W-:-:S05]  /*5c20*/  MOV R0, R29 ;  /* 0x0000001d00007202 */ /* 0x000fca0000000f00 */
[----:B------:R-:W-:Y:S01]  /*5c30*/  MOV R63, R99 ;  /* 0x00000063003f7202 */ /* 0x000fe20000000f00 */
[C---:B----4-:R-:W-:Y:S01]  /*5c40*/  HMMA.16816.F32.BF16 R40, R4.reuse, R8, R56 ;  /* 0x000000080428723c */ /* 0x050fe20000041838 */
[----:B------:R-:W-:Y:S01]  /*5c50*/  IMAD.MOV.U32 R61, RZ, RZ, R116 ;  /* 0x000000ffff3d7224 */ /* 0x000fe200078e0074 */
[----:B------:R-:W-:Y:S01]  /*5c60*/  MOV R62, R117 ;  /* 0x00000075003e7202 */ /* 0x000fe20000000f00 */
[----:B------:R-:W-:Y:S01]  /*5c70*/  IMAD.MOV.U32 R99, RZ, RZ, R118 ;  /* 0x000000ffff637224 */ /* 0x000fe200078e0076 */
[----:B------:R-:W-:Y:S01]  /*5c80*/  MOV R60, R119 ;  /* 0x00000077003c7202 */ /* 0x000fe20000000f00 */
[----:B------:R-:W-:Y:S02]  /*5c90*/  FFMA.FTZ R0, R0, c[0x0][0x2d0], -R12 ;  /* 0x0000b40000007a23 */ /* 0x000fe4000001080c */
[----:B------:R-:W-:Y:S01]  /*5ca0*/  IMAD.MOV.U32 R59, RZ, RZ, R30 ;  /* 0x000000ffff3b7224 */ /* 0x000fe200078e001e */
[----:B------:R-:W-:Y:S01]  /*5cb0*/  HMMA.16816.F32.BF16 R48, R4, R10, R48 ;  /* 0x0000000a0430723c */ /* 0x000fe20000041830 */
[----:B------:R-:W4:Y:S01]  /*5cc0*/  LDSM.16.MT88.4 R8, [R216+0x8100] ;  /* 0x00810000d808783b */ /* 0x000f220000004200 */
[----:B------:R-:W-:-:S03]  /*5cd0*/  MOV R58, R31 ;  /* 0x0000001f003a7202 */ /* 0x000fc60000000f00 */
[----:B------:R-:W2:Y:S02]  /*5ce0*/  LDSM.16.MT88.4 R28, [R217+0x8100] ;  /* 0x00810000d91c783b */ /* 0x000ea40000004200 */
[----:B------:R-:W-:Y:S01]  /*5cf0*/  IMAD.MOV.U32 R57, RZ, RZ, R58 ;  /* 0x000000ffff397224 */ /* 0x000fe200078e003a */
[C---:B-1----:R-:W-:Y:S01]  /*5d00*/  HMMA.16816.F32.BF16 R92, R4.reuse, R20, R140 ;  /* 0x00000014045c723c */ /* 0x042fe2000004188c */
[----:B------:R-:W-:Y:S02]  /*5d10*/  MOV R58, R167 ;  /* 0x000000a7003a7202 */ /* 0x000fe40000000f00 */
[----:B------:R1:W5:Y:S05]  /*5d20*/  LDL.LU R167, [R1+0x5c] ;  /* 0x00005c0001a77983 */ /* 0x00036a0000300800 */
[C---:B------:R-:W-:Y:S01]  /*5d30*/  HMMA.16816.F32.BF16 R124, R4.reuse, R26, R100 ;  /* 0x0000001a047c723c */ /* 0x040fe20000041864 */
[----:B------:R-:W1:Y:S07]  /*5d40*/  LDSM.16.MT88.4 R24, [R216+0xb100] ;  /* 0x00b10000d818783b */ /* 0x000e6e0000004200 */
[C---:B------:R-:W-:Y:S01]  /*5d50*/  HMMA.16816.F32.BF16 R100, R4.reuse, R22, R196 ;  /* 0x000000160464723c */ /* 0x040fe200000418c4 */
[----:B------:R-:W-:Y:S07]  /*5d60*/  LDSM.16.MT88.4 R20, [R217+0xb100] ;  /* 0x00b10000d914783b */ /* 0x000fee0000004200 */
[C---:B---3--:R-:W-:Y:S08]  /*5d70*/  HMMA.16816.F32.BF16 R116, R4.reuse, R16, R144 ;  /* 0x000000100474723c */ /* 0x048ff00000041890 */
[C---:B------:R-:W-:Y:S01]  /*5d80*/  HMMA.16816.F32.BF16 R140, R4.reuse, R18, R148 ;  /* 0x00000012048c723c */ /* 0x040fe20000041894 */
[----:B------:R-:W3:Y:S07]  /*5d90*/  LDSM.16.MT88.4 R16, [R219+0x8100] ;  /* 0x00810000db10783b */ /* 0x000eee0000004200 */
[C---:B----4-:R-:W-:Y:S08]  /*5da0*/  HMMA.16816.F32.BF16 R144, R4.reuse, R8, R152 ;  /* 0x000000080490723c */ /* 0x050ff00000041898 */
[C---:B------:R-:W-:Y:S01]  /*5db0*/  HMMA.16816.F32.BF16 R148, R4.reuse, R10, R156 ;  /* 0x0000000a0494723c */ /* 0x040fe2000004189c */
[----:B------:R-:W4:Y:S07]  /*5dc0*/  LDSM.16.MT88.4 R8, [R218+0x8100] ;  /* 0x00810000da08783b */ /* 0x000f2e0000004200 */
[C---:B--2---:R-:W-:Y:S01]  /*5dd0*/  HMMA.16816.F32.BF16 R152, R4.reuse, R28, R172 ;  /* 0x0000001c0498723c */ /* 0x044fe200000418ac */
[----:B------:R-:W-:Y:S07]  /*5de0*/  LDSM.16.MT88.4 R172, [R216+0x2900] ;  /* 0x00290000d8ac783b */ /* 0x000fee0000004200 */
[C---:B------:R-:W-:Y:S08]  /*5df0*/  HMMA.16816.F32.BF16 R28, R4.reuse, R30, R188 ;  /* 0x0000001e041c723c */ /* 0x040ff000000418bc */
[C---:B-1----:R-:W-:Y:S08]  /*5e00*/  HMMA.16816.F32.BF16 R188, R4.reuse, R24, R136 ;  /* 0x0000001804bc723c */ /* 0x042ff00000041888 */
[C---:B---3--:R-:W-:Y:S08]  /*5e10*/  HMMA.16816.F32.BF16 R156, R4.reuse, R16, R184 ;  /* 0x00000010049c723c */ /* 0x048ff000000418b8 */
        /* <DEDUP_REMOVED lines=8> */
[C---:B-1----:R-:W-:Y:S08]  /*5ea0*/  HMMA.16816.F32.BF16 R196, R4.reuse, R16, R52 ;  /* 0x0000001004c4723c */ /* 0x042ff00000041834 */
[C---:B------:R-:W-:Y:S08]  /*5eb0*/  HMMA.16816.F32.BF16 R44, R4.reuse, R18, R44 ;  /* 0x00000012042c723c */ /* 0x040ff0000004182c */
[C---:B--2---:R-:W-:Y:S01]  /*5ec0*/  HMMA.16816.F32.BF16 R36, R4.reuse, R8, R36 ;  /* 0x000000080424723c */ /* 0x044fe20000041824 */
[----:B------:R1:W-:Y:S07]  /*5ed0*/  MUFU.EX2 R9, R0 ;  /* 0x0000000000097308 */ /* 0x0003ee0000000800 */
[----:B------:R-:W-:Y:S01]  /*5ee0*/  HMMA.16816.F32.BF16 R32, R4, R10, R32 ;  /* 0x0000000a0420723c */ /* 0x000fe20000041820 */
[----:B-1----:R-:W-:-:S04]  /*5ef0*/  FFMA.FTZ R0, R57, c[0x0][0x2d0], -R12 ;  /* 0x0000b40039007a23 */ /* 0x002fc8000001080c */
[----:B------:R1:W2:Y:S02]  /*5f00*/  MUFU.EX2 R10, R0 ;  /* 0x00000000000a7308 */ /* 0x0002a40000000800 */
[----:B-1----:R-:W-:Y:S02]  /*5f10*/  FFMA.FTZ R0, R59, c[0x0][0x2d0], -R12 ;  /* 0x0000b4003b007a23 */ /* 0x002fe4000001080c */
        /* <DEDUP_REMOVED lines=9> */
[----:B------:R-:W-:-:S02]  /*5fb0*/  MOV R65, R13 ;  /* 0x0000000d00417202 */ /* 0x000fc40000000f00 */
[----:B------:R1:W-:Y:S02]  /*5fc0*/  MUFU.EX2 R13, R0 ;  /* 0x00000000000d7308 */ /* 0x0003e40000000800 */
[----:B-1----:R-:W-:-:S06]  /*5fd0*/  FFMA.FTZ R0, R58, c[0x0][0x2d0], -R12 ;  /* 0x0000b4003a007a23 */ /* 0x002fcc000001080c */
[----:B------:R1:W3:Y:S02]  /*5fe0*/  MUFU.EX2 R11, R0 ;  /* 0x00000000000b7308 */ /* 0x0002e40000000800 */
[--C-:B-1----:R-:W-:Y:S02]  /*5ff0*/  FFMA.FTZ R0, R59, c[0x0][0x2d0], -R2.reuse ;  /* 0x0000b4003b007a23 */ /* 0x102fe40000010802 */
[----:B------:R-:W1:Y:S04]  /*6000*/  LDSM.16.MT88.4 R56, [R217+0x2900] ;  /* 0x00290000d938783b */ /* 0x000e680000004200 */
[----:B------:R4:W-:Y:S01]  /*6010*/  MUFU.EX2 R5, R0 ;  /* 0x0000000000057308 */ /* 0x0009e20000000800 */
[----:B------:R-:W-:Y:S01]  /*6020*/  IMAD.MOV.U32 R163, RZ, RZ, R61 ;  /* 0x000000ffffa37224 */ /* 0x000fe200078e003d */
[----:B------:R-:W-:Y:S01]  /*6030*/  MOV R61, R63 ;  /* 0x0000003f003d7202 */ /* 0x000fe20000000f00 */
[----:B----4-:R-:W-:-:S05]  /*6040*/  FFMA.FTZ R0, R65, c[0x0][0x2d0], -R2 ;  /* 0x0000b40041007a23 */ /* 0x010fca0000010802 */
[----:B------:R4:W1:Y:S01]  /*6050*/  MUFU.EX2 R7, R0 ;  /* 0x0000000000077308 */ /* 0x0008620000000800 */
[----:B------:R-:W-:Y:S01]  /*6060*/  IMAD.MOV.U32 R63, RZ, RZ, R68 ;  /* 0x000000ffff3f7224 */ /* 0x000fe200078e0044 */
[----:B------:R-:W-:Y:S01]  /*6070*/  MOV R68, R69 ;  /* 0x0000004500447202 */ /* 0x000fe20000000f00 */
[----:B------:R-:W-:Y:S01]  /*6080*/  IMAD.MOV.U32 R69, RZ, RZ, R70 ;  /* 0x000000ffff457224 */ /* 0x000fe200078e0046 */
[----:B------:R-:W-:Y:S01]  /*6090*/  MOV R70, R71 ;  /* 0x0000004700467202 */ /* 0x000fe20000000f00 */
[--C-:B----4-:R-:W-:Y:S02]  /*60a0*/  FFMA.FTZ R0, R66, c[0x0][0x2d0], -R2.reuse ;  /* 0x0000b40042007a23 */ /* 0x110fe40000010802 */
[----:B------:R-:W-:Y:S02]  /*60b0*/  FFMA.FTZ R2, R67, c[0x0][0x2d0], -R2 ;  /* 0x0000b40043027a23 */ /* 0x000fe40000010802 */
[----:B------:R4:W-:Y:S08]  /*60c0*/  MUFU.EX2 R6, R0 ;  /* 0x0000000000067308 */ /* 0x0009f00000000800 */
[----:B------:R-:W1:Y:S01]  /*60d0*/  MUFU.EX2 R8, R2 ;  /* 0x0000000200087308 */ /* 0x000e620000000800 */
[----:B------:R-:W-:-:S02]  /*60e0*/  IMAD.MOV.U32 R71, RZ, RZ, R64 ;  /* 0x000000ffff477224 */ /* 0x000fc400078e0040 */
[----:B------:R-:W1:Y:S01]  /*60f0*/  LDSM.16.MT88.4 R64, [R219+0x2900] ;  /* 0x00290000db40783b */ /* 0x000e620000004200 */
[----:B--2---:R-:W-:Y:S02]  /*6100*/  F2FP.BF16.PACK_AB R160, R10, R9 ;  /* 0x000000090aa0723e */ /* 0x004fe400000010ff */
[----:B---3--:R-:W-:Y:S01]  /*6110*/  F2FP.BF16.PACK_AB R162, R11, R13 ;  /* 0x0000000d0ba2723e */ /* 0x008fe200000010ff */
[----:B----4-:R-:W-:Y:S01]  /*6120*/  FADD.FTZ R0, R60, R163 ;  /* 0x000000a33c007221 */ /* 0x010fe20000010000 */
[----:B-1----:R-:W-:Y:S02]  /*6130*/  F2FP.BF16.PACK_AB R161, R7, R5 ;  /* 0x0000000507a1723e */ /* 0x002fe400000010ff */
[----:B------:R-:W-:-:S07]  /*6140*/  F2FP.BF16.PACK_AB R163, R8, R6 ;  /* 0x0000000608a3723e */ /* 0x000fce00000010ff */
[----:B------:R-:W-:Y:S01]  /*6150*/  HMMA.16816.F32.BF16 R52, R160, R56, R88 ;  /* 0x00000038a034723c */ /* 0x000fe20000041858 */
[----:B------:R-:W1:Y:S01]  /*6160*/  LDSM.16.MT88.4 R88, [R217+0x5900] ;  /* 0x00590000d958783b */ /* 0x000e620000004200 */
[----:B------:R-:W-:Y:S02]  /*6170*/  FADD.FTZ R2, R62, R61 ;  /* 0x0000003d3e027221 */ /* 0x000fe40000010000 */
[----:B------:R-:W-:Y:S01]  /*6180*/  FADD.FTZ R4, R63, R0 ;  /* 0x000000003f047221 */ /* 0x000fe20000010000 */
[----:B------:R-:W-:-:S03]  /*6190*/  MOV R138, R98 ;  /* 0x00000062008a7202 */ /* 0x000fc60000000f00 */
[C---:B------:R-:W-:Y:S08]  /*61a0*/  HMMA.16816.F32.BF16 R60, R160.reuse, R64, R76 ;  /* 0x00000040a03c723c */ /* 0x040ff0000004184c */
[----:B------:R-:W-:Y:S01]  /*61b0*/  HMMA.16816.F32.BF16 R64, R160, R66, R72 ;  /* 0x00000042a040723c */ /* 0x000fe20000041848 */
[----:B------:R-:W2:Y:S01]  /*61c0*/  LDSM.16.MT88.4 R72, [R218+0x2900] ;  /* 0x00290000da48783b */ /* 0x000ea20000004200 */
[----:B------:R-:W-:-:S02]  /*61d0*/  IMAD.MOV.U32 R0, RZ, RZ, R97 ;  /* 0x000000ffff007224 */ /* 0x000fc400078e0061 */
[----:B------:R-:W-:-:S04]  /*61e0*/  IMAD.MOV.U32 R139, RZ, RZ, R99 ;  /* 0x000000ffff8b7224 */ /* 0x000fc800078e0063 */
[----:B------:R-:W-:Y:S01]  /*61f0*/  HMMA.16816.F32.BF16 R168, R160, R172, R168 ;  /* 0x000000aca0a8723c */ /* 0x000fe200000418a8 */
[----:B------:R-:W-:Y:S01]  /*6200*/  IMAD.MOV.U32 R114, RZ, RZ, R69 ;  /* 0x000000ffff727224 */ /* 0x000fe200078e0045 */
[----:B------:R-:W-:Y:S01]  /*6210*/  MOV R115, R70 ;  /* 0x0000004600737202 */ /* 0x000fe20000000f00 */
[----:B------:R-:W-:-:S05]  /*6220*/  FADD.FTZ R0, R0, R2 ;  /* 0x0000000200007221 */ /* 0x000fca0000010000 */
[----:B------:R-:W-:Y:S01]  /*6230*/  HMMA.16816.F32.BF16 R172, R160, R174, R84 ;  /* 0x000000aea0ac723c */ /* 0x000fe20000041854 */
[----:B------:R-:W-:Y:S01]  /*6240*/  MOV R133, R104 ;  /* 0x0000006800857202 */ /* 0x000fe20000000f00 */
[----:B------:R-:W-:-:S06]  /*6250*/  IMAD.MOV.U32 R134, RZ, RZ, R105 ;  /* 0x000000ffff867224 */ /* 0x000fcc00078e0069 */
[C---:B-1----:R-:W-:Y:S08]  /*6260*/  HMMA.16816.F32.BF16 R84, R160.reuse, R88, R40 ;  /* 0x00000058a054723c */ /* 0x042ff00000041828 */
[----:B------:R-:W-:Y:S01]  /*6270*/  HMMA.16816.F32.BF16 R88, R160, R90, R48 ;  /* 0x0000005aa058723c */ /* 0x000fe20000041830 */
[----:B------:R-:W-:-:S06]  /*6280*/  MOV R40, R114 ;  /* 0x0000007200287202 */ /* 0x000fcc0000000f00 */
[----:B------:R-:W-:Y:S01]  /*6290*/  MOV R50, R138 ;  /* 0x0000008a00327202 */ /* 0x000fe20000000f00 */
[----:B------:R-:W-:Y:S02]  /*62a0*/  IMAD.MOV.U32 R51, RZ, RZ, R139 ;  /* 0x000000ffff337224 */ /* 0x000fe400078e008b */
[----:B------:R-:W-:Y:S02]  /*62b0*/  IMAD.MOV.U32 R41, RZ, RZ, R115 ;  /* 0x000000ffff297224 */ /* 0x000fe400078e0073 */
[----:B------:R-:W-:Y:S01]  /*62c0*/  FADD.FTZ R2, R50, R4 ;  /* 0x0000000432027221 */ /* 0x000fe20000010000 */
[----:B------:R-:W-:Y:S01]  /*62d0*/  MOV R135, R106 ;  /* 0x0000006a00877202 */ /* 0x000fe20000000f00 */
[----:B------:R-:W-:Y:S01]  /*62e0*/  FADD.FTZ R0, R51, R0 ;  /* 0x0000000033007221 */ /* 0x000fe20000010000 */
[----:B------:R-:W-:Y:S01]  /*62f0*/  MOV R19, R134 ;  /* 0x0000008600137202 */ /* 0x000fe20000000f00 */
[----:B------:R-:W-:Y:S01]  /*6300*/  IMAD.MOV.U32 R136, RZ, RZ, R107 ;  /* 0x000000ffff887224 */ /* 0x000fe200078e006b */
[----:B------:R-:W-:Y:S01]  /*6310*/  MOV R137, R96 ;  /* 0x0000006000897202 */ /* 0x000fe20000000f00 */
[----:B------:R-:W-:-:S02]  /*6320*/  IMAD.MOV.U32 R18, RZ, RZ, R133 ;  /* 0x000000ffff127224 */ /* 0x000fc400078e0085 */
[----:B------:R-:W-:Y:S01]  /*6330*/  IMAD.MOV.U32 R132, RZ, RZ, R71 ;  /* 0x000000ffff847224 */ /* 0x000fe200078e0047 */
[----:B------:R-:W-:Y:S01]  /*6340*/  MOV R12, R68 ;  /* 0x00000044000c7202 */ /* 0x000fe20000000f00 */
[----:B------:R-:W-:Y:S01]  /*6350*/  FADD.FTZ R2, R40, R2 ;  /* 0x0000000228027221 */ /* 0x000fe20000010000 */
[----:B------:R-:W-:Y:S01]  /*6360*/  HMMA.16816.F32.BF16 R56, R160, R58, R80 ;  /* 0x0000003aa038723c */ /* 0x000fe20000041850 */
[----:B------:R-:W-:Y:S01]  /*6370*/  FADD.FTZ R0, R41, R0 ;  /* 0x0000000029007221 */ /* 0x000fe20000010000 */
[----:B------:R-:W-:Y:S01]  /*6380*/  MOV R17, R136 ;  /* 0x0000008800117202 */ /* 0x000fe20000000f00 */
[----:B------:R-:W-:Y:S01]  /*6390*/  IMAD.MOV.U32 R16, RZ, RZ, R135 ;  /* 0x000000ffff107224 */ /* 0x000fe200078e0087 */
[----:B------:R-:W-:Y:S01]  /*63a0*/  MOV R43, R132 ;  /* 0x00000084002b7202 */ /* 0x000fe20000000f00 */
[----:B------:R-:W-:Y:S01]  /*63b0*/  FADD.FTZ R2, R18, R2 ;  /* 0x0000000212027221 */ /* 0x000fe20000010000 */
[----:B------:R-:W1:Y:S01]  /*63c0*/  LDSM.16.MT88.4 R80, [R216+0x5900] ;  /* 0x00590000d850783b */ /* 0x000e620000004200 */
[----:B------:R-:W-:-:S02]  /*63d0*/  FADD.FTZ R0, R19, R0 ;  /* 0x0000000013007221 */ /* 0x000fc40000010000 */
[----:B------:R-:W-:Y:S01]  /*63e0*/  IMAD.MOV.U32 R42, RZ, RZ, R137 ;  /* 0x000000ffff2a7224 */ /* 0x000fe200078e0089 */
[----:B------:R-:W3:Y:S01]  /*63f0*/  LDSM.16.MT88.4 R112, [R216+0x8900] ;  /* 0x00890000d870783b */ /* 0x000ee20000004200 */
[----:B------:R-:W-:Y:S02]  /*6400*/  FADD.FTZ R2, R16, R2 ;  /* 0x0000000210027221 */ /* 0x000fe40000010000 */
[----:B------:R-:W-:Y:S01]  /*6410*/  FADD.FTZ R0, R17, R0 ;  /* 0x0000000011007221 */ /* 0x000fe20000010000 */
[----:B--2---:R-:W-:Y:S01]  /*6420*/  HMMA.16816.F32.BF16 R68, R160, R72, R128 ;  /* 0x00000048a044723c */ /* 0x004fe20000041880 */
[----:B------:R-:W-:Y:S01]  /*6430*/  FADD.FTZ R2, R42, R2 ;  /* 0x000000022a027221 */ /* 0x000fe20000010000 */
[----:B------:R-:W2:Y:S01]  /*6440*/  LDSM.16.MT88.4 R128, [R219+0x8900] ;  /* 0x00890000db80783b */ /* 0x000ea20000004200 */
[----:B------:R-:W-:Y:S02]  /*6450*/  FADD.FTZ R0, R43, R0 ;  /* 0x000000002b007221 */ /* 0x000fe40000010000 */
[----:B------:R-:W-:Y:S01]  /*6460*/  FADD.FTZ R2, R12, R2 ;  /* 0x000000020c027221 */ /* 0x000fe20000010000 */
[----:B------:R-:W4:Y:S01]  /*6470*/  LDSM.16.MT88.4 R96, [R219+0x5900] ;  /* 0x00590000db60783b */ /* 0x000f220000004200 */
[----:B------:R-:W-:-:S02]  /*6480*/  FADD.FTZ R0, R200, R0 ;  /* 0x00000000c8007221 */ /* 0x000fc40000010000 */
[----:B------:R-:W-:Y:S01]  /*6490*/  FADD.FTZ R2, R201, R2 ;  /* 0x00000002c9027221 */ /* 0x000fe20000010000 */
[----:B------:R-:W2:Y:S01]  /*64a0*/  LDSM.16.MT88.4 R104, [R218+0x5900] ;  /* 0x00590000da68783b */ /* 0x000ea20000004200 */
[----:B------:R-:W-:Y:S02]  /*64b0*/  FADD.FTZ R0, R202, R0 ;  /* 0x00000000ca007221 */ /* 0x000fe40000010000 */
[----:B------:R-:W-:Y:S01]  /*64c0*/  FADD.FTZ R2, R203, R2 ;  /* 0x00000002cb027221 */ /* 0x000fe20000010000 */
[----:B------:R-:W-:Y:S01]  /*64d0*/  LDSM.16.MT88.4 R136, [R218+0x8900] ;  /* 0x00890000da88783b */ /* 0x000fe20000004200 */
[----:B------:R-:W-:Y:S02]  /*64e0*/  FADD.FTZ R0, R252, R0 ;  /* 0x00000000fc007221 */ /* 0x000fe40000010000 */
[----:B------:R-:W-:Y:S01]  /*64f0*/  FADD.FTZ R2, R250, R2 ;  /* 0x00000002fa027221 */ /* 0x000fe20000010000 */
[----:B------:R-:W-:Y:S01]  /*6500*/  LDSM.16.MT88.4 R16, [R218+0xb900] ;  /* 0x00b90000da10783b */ /* 0x000fe20000004200 */
        /* <DEDUP_REMOVED lines=11> */
[----:B------:R-:W-:Y:S01]  /*65c0*/  FADD.FTZ R2, R204, R2 ;  /* 0x00000002cc027221 */ /* 0x000fe20000010000 */
[----:B-1----:R-:W-:Y:S01]  /*65d0*/  HMMA.16816.F32.BF16 R76, R160, R80, R120 ;  /* 0x00000050a04c723c */ /* 0x002fe20000041878 */
[----:B------:R-:W-:Y:S01]  /*65e0*/  FADD.FTZ R0, R165, R0 ;  /* 0x00000000a5007221 */ /* 0x000fe20000010000 */
[----:B------:R-:W1:Y:S01]  /*65f0*/  LDSM.16.MT88.4 R120, [R217+0x8900] ;  /* 0x00890000d978783b */ /* 0x000e620000004200 */
[----:B------:R-:W-:-:S02]  /*6600*/  FADD.FTZ R4, R205, R2 ;  /* 0x00000002cd047221 */ /* 0x000fc40000010000 */
[----:B------:R-:W-:-:S03]  /*6610*/  FADD.FTZ R2, R166, R0 ;  /* 0x00000000a6027221 */ /* 0x000fc60000010000 */
[----:B------:R-:W-:Y:S01]  /*6620*/  HMMA.16816.F32.BF16 R80, R160, R82, R108 ;  /* 0x00000052a050723c */ /* 0x000fe2000004186c */
[----:B------:R-:W-:Y:S02]  /*6630*/  FADD.FTZ R0, R207, R4 ;  /* 0x00000004cf007221 */ /* 0x000fe40000010000 */
[----:B------:R-:W-:-:S05]  /*6640*/  FADD.FTZ R2, R206, R2 ;  /* 0x00000002ce027221 */ /* 0x000fca0000010000 */
[C---:B------:R-:W-:Y:S08]  /*6650*/  HMMA.16816.F32.BF16 R72, R160.reuse, R74, R124 ;  /* 0x0000004aa048723c */ /* 0x040ff0000004187c */
[C---:B---3--:R-:W-:Y:S01]  /*6660*/  HMMA.16816.F32.BF16 R108, R160.reuse, R112, R144 ;  /* 0x00000070a06c723c */ /* 0x048fe20000041890 */
[----:B------:R-:W3:Y:S07]  /*6670*/  LDSM.16.MT88.4 R144, [R216+0xb900] ;  /* 0x00b90000d890783b */ /* 0x000eee0000004200 */
[C---:B------:R-:W-:Y:S01]  /*6680*/  HMMA.16816.F32.BF16 R112, R160.reuse, R114, R148 ;  /* 0x00000072a070723c */ /* 0x040fe20000041894 */
[----:B------:R-:W1:Y:S07]  /*6690*/  LDSM.16.MT88.4 R148, [R217+0xb900] ;  /* 0x00b90000d994783b */ /* 0x000e6e0000004200 */
[----:B--2---:R-:W-:Y:S01]  /*66a0*/  HMMA.16816.F32.BF16 R124, R160, R128, R156 ;  /* 0x00000080a07c723c */ /* 0x004fe2000004189c */
[----:B------:R-:W2:Y:S01]  /*66b0*/  LDSM.16.MT88.4 R156, [R219+0xb900] ;  /* 0x00b90000db9c783b */ /* 0x000ea20000004200 */
[----:B------:R-:W-:-:S02]  /*66c0*/  FADD.FTZ R0, R9, R0 ;  /* 0x0000000009007221 */ /* 0x000fc40000010000 */
[----:B------:R-:W-:Y:S02]  /*66d0*/  FADD.FTZ R2, R5, R2 ;  /* 0x0000000205027221 */ /* 0x000fe40000010000 */
[----:B------:R-:W-:Y:S02]  /*66e0*/  FADD.FTZ R0, R10, R0 ;  /* 0x000000000a007221 */ /* 0x000fe40000010000 */
[----:B------:R-:W-:Y:S02]  /*66f0*/  FADD.FTZ R2, R7, R2 ;  /* 0x0000000207027221 */ /* 0x000fe40000010000 */
[----:B------:R-:W-:Y:S02]  /*6700*/  FADD.FTZ R0, R13, R0 ;  /* 0x000000000d007221 */ /* 0x000fe40000010000 */
[----:B------:R-:W-:Y:S02]  /*6710*/  FADD.FTZ R2, R6, R2 ;  /* 0x0000000206027221 */ /* 0x000fe40000010000 */
[----:B------:R-:W-:-:S02]  /*6720*/  FADD.FTZ R4, R11, R0 ;  /* 0x000000000b047221 */ /* 0x000fc40000010000 */
[----:B------:R-:W-:Y:S01]  /*6730*/  FADD.FTZ R0, R8, R2 ;  /* 0x0000000208007221 */ /* 0x000fe20000010000 */
[----:B------:R-:W-:-:S04]  /*6740*/  MOV R251, c[0x0][0x1d0] ;  /* 0x0000740000fb7a02 */ /* 0x000fc80000000f00 */
[----:B------:R1:W-:Y:S04]  /*6750*/  STL [R1+0x4], R0 ;  /* 0x0000040001007387 */ /* 0x0003e80000100800 */
[----:B------:R1:W-:Y:S01]  /*6760*/  STL [R1], R4 ;  /* 0x0000000401007387 */ /* 0x0003e20000100800 */
[----:B------:R-:W-:Y:S01]  /*6770*/  ISETP.GE.AND P6, PT, R251, 0x61, PT ;  /* 0x00000061fb00780c */ /* 0x000fe20003fc6270 */
[C---:B----4-:R-:W-:Y:S08]  /*6780*/  HMMA.16816.F32.BF16 R92, R160.reuse, R96, R92 ;  /* 0x00000060a05c723c */ /* 0x050ff0000004185c */
[C---:B------:R-:W-:Y:S08]  /*6790*/  HMMA.16816.F32.BF16 R96, R160.reuse, R98, R100 ;  /* 0x00000062a060723c */ /* 0x040ff00000041864 */
[C---:B------:R-:W-:Y:S08]  /*67a0*/  HMMA.16816.F32.BF16 R100, R160.reuse, R104, R116 ;  /* 0x00000068a064723c */ /* 0x040ff00000041874 */
[C---:B------:R-:W-:Y:S08]  /*67b0*/  HMMA.16816.F32.BF16 R104, R160.reuse, R106, R140 ;  /* 0x0000006aa068723c */ /* 0x040ff0000004188c */
[C---:B-1----:R-:W-:Y:S08]  /*67c0*/  HMMA.16816.F32.BF16 R116, R160.reuse, R120, R152 ;  /* 0x00000078a074723c */ /* 0x042ff00000041898 */
[C---:B------:R-:W-:Y:S08]  /*67d0*/  HMMA.16816.F32.BF16 R128, R160.reuse, R130, R176 ;  /* 0x00000082a080723c */ /* 0x040ff000000418b0 */
[C---:B------:R-:W-:Y:S08]  /*67e0*/  HMMA.16816.F32.BF16 R132, R160.reuse, R136, R180 ;  /* 0x00000088a084723c */ /* 0x040ff000000418b4 */
[C---:B---3--:R-:W-:Y:S08]  /*67f0*/  HMMA.16816.F32.BF16 R140, R160.reuse, R144, R188 ;  /* 0x00000090a08c723c */ /* 0x048ff000000418bc */
        /* <DEDUP_REMOVED lines=10> */
[----:B------:R-:W2:Y:S01]  /*68a0*/  LDL.LU R251, [R1+0x3c] ;  /* 0x00003c0001fb7983 */ /* 0x000ea20000300800 */
        /* <DEDUP_REMOVED lines=14> */
.L_x_2213:
[----:B------:R-:W2:Y:S01]  /*6990*/  LDL.64 R12, [R1+0x10] ;  /* 0x00001000010c7983 */ /* 0x000ea20000100a00 */
[----:B-1----:R-:W-:Y:S01]  /*69a0*/  SHF.R.S32.HI R0, RZ, 0x1f, R251 ;  /* 0x0000001fff007819 */ /* 0x002fe200000114fb */
[----:B------:R-:W-:Y:S04]  /*69b0*/  DEPBAR.LE SB0, 0x0 ;  /* 0x000080000000791a */ /* 0x000fe80000000000 */
[----:B------:R-:W-:Y:S01]  /*69c0*/  IMAD R0, R0, c[0x0][0x208], RZ ;  /* 0x0000820000007a24 */ /* 0x000fe200078e02ff */
[----:B------:R-:W-:Y:S01]  /*69d0*/  BAR.SYNC.DEFER_BLOCKING 0x0 ;  /* 0x0000000000007b1d */ /* 0x000fe20000010000 */
[C---:B-1----:R-:W-:Y:S04]  /*69e0*/  IMAD.WIDE.U32 R2, R251.reuse, c[0x0][0x208], RZ ;  /* 0x00008200fb027a25 */ /* 0x042fe800078e00ff */
[----:B------:R-:W-:Y:S05]  /*69f0*/  IMAD R0, R251, c[0x0][0x20c], R0 ;  /* 0x00008300fb007a24 */ /* 0x000fea00078e0200 */
[----:B------:R-:W-:Y:S05]  /*6a00*/  IADD3 R0, R3, R0, RZ ;  /* 0x0000000003007210 */ /* 0x000fea0007ffe0ff */
[----:B------:R-:W-:Y:S01]  /*6a10*/  IMAD R0, R0, 0x60, RZ ;  /* 0x0000006000007824 */ /* 0x000fe200078e02ff */
[----:B------:R-:W-:Y:S06]  /*6a20*/  LDSM.16.M88.4 R48, [R223] ;  /* 0x00000000df30783b */ /* 0x000fec0000000200 */
[----:B-----5:R-:W1:Y:S06]  /*6a30*/  LDSM.16.M88.4 R8, [R167+0xc100] ;  /* 0x00c10000a708783b */ /* 0x020e6c0000000200 */
[----:B------:R-:W3:Y:S06]  /*6a40*/  LDSM.16.M88.4 R16, [R167+0xc900] ;  /* 0x00c90000a710783b */ /* 0x000eec0000000200 */
[----:B------:R-:W4:Y:S06]  /*6a50*/  LDSM.16.M88.4 R24, [R167+0xd100] ;  /* 0x00d10000a718783b */ /* 0x000f2c0000000200 */
[----:B------:R-:W2:Y:S06]  /*6a60*/  LDSM.16.M88.4 R32, [R167+0xd900] ;  /* 0x00d90000a720783b */ /* 0x000eac0000000200 */
[----:B------:R-:W2:Y:S06]  /*6a70*/  LDSM.16.M88.4 R40, [R167+0xe100] ;  /* 0x00e10000a728783b */ /* 0x000eac0000000200 */
[----:B------:R-:W2:Y:S06]  /*6a80*/  LDSM.16.M88.4 R184, [R167+0xe900] ;  /* 0x00e90000a7b8783b */ /* 0x000eac0000000200 */
[----:B------:R-:W-:Y:S01]  /*6a90*/  LDSM.16.M88.4 R188, [R222] ;  /* 0x00000000debc783b */ /* 0x000fe20000000200 */
[C---:B-1----:R-:W-:Y:S05]  /*6aa0*/  HMMA.16816.F32.BF16 R4, R48.reuse, R8, RZ ;  /* 0x000000083004723c */ /* 0x042fea00000418ff */
[----:B------:R-:W1:Y:S03]  /*6ab0*/  LDSM.16.M88.4 R192, [R226] ;  /* 0x00000000e2c0783b */ /* 0x000e660000000200 */
[C---:B------:R-:W-:Y:S03]  /*6ac0*/  HMMA.16816.F32.BF16 R8, R48.reuse, R10, RZ ;  /* 0x0000000a3008723c */ /* 0x040fe600000418ff */
[----:B------:R-:W1:Y:S06]  /*6ad0*/  LDSM.16.M88.4 R196, [R249] ;  /* 0x00000000f9c4783b */ /* 0x000e6c0000000200 */
[----:B------:R-:W1:Y:S06]  /*6ae0*/  LDSM.16.M88.4 R200, [R248] ;  /* 0x00000000f8c8783b */ /* 0x000e6c0000000200 */
[----:B------:R-:W1:Y:S06]  /*6af0*/  LDSM.16.M88.4 R204, [R247] ;  /* 0x00000000f7cc783b */ /* 0x000e6c0000000200 */
[----:B------:R-:W1:Y:S06]  /*6b00*/  LDSM.16.M88.4 R208, [R246] ;  /* 0x00000000f6d0783b */ /* 0x000e6c0000000200 */
        /* <DEDUP_REMOVED lines=10> */
[----:B------:R-:W-:Y:S03]  /*6bb0*/  IADD3 R36, P6, R0, 0x100, RZ ;  /* 0x0000010000247810 */ /* 0x000fe60007fde0ff */
[----:B------:R-:W-:Y:S01]  /*6bc0*/  @!PT LDS RZ, [RZ] ;  /* 0x00000000fffff984 */ /* 0x000fe20000000800 */
[----:B------:R-:W-:Y:S01]  /*6bd0*/  @!PT LDS RZ, [RZ] ;  /* 0x00000000fffff984 */ /* 0x000fe20000000800 */
[----:B------:R-:W-:Y:S01]  /*6be0*/  @!PT LDS RZ, [RZ] ;  /* 0x00000000fffff984 */ /* 0x000fe20000000800 */
[----:B------:R2:W-:Y:S01]  /*6bf0*/  LDGSTS.E.BYPASS.LTC128B.128 [R250+0x100], [R2.64], !P1 ;  /* 0x0010000002fa7fae */ /* 0x0005e2000c901d48 */
[----:B------:R-:W-:Y:S02]  /*6c00*/  IADD3 R30, P0, R30, c[0x0][0x1f8], RZ ;  /* 0x00007e001e1e7a10 */ /* 0x000fe40007f1e0ff */
[----:B------:R-:W-:Y:S02]  /*6c10*/  P2R R20, PR, RZ, 0x40 ;  /* 0x00000040ff147803 */ /* 0x000fe40000000000 */
[--C-:B------:R-:W-:Y:S02]  /*6c20*/  IADD3.X R31, RZ, c[0x0][0x1fc], R28.reuse, P0, P5 ;  /* 0x00007f00ff1f7a10 */ /* 0x100fe400007ea41c */
[----:B------:R-:W-:Y:S02]  /*6c30*/  IADD3 R36, P0, R36, c[0x0][0x1f8], RZ ;  /* 0x00007e0024247a10 */ /* 0x000fe40007f1e0ff */
[----:B------:R-:W-:Y:S01]  /*6c40*/  ISETP.NE.AND P5, PT, R20, RZ, PT ;  /* 0x000000ff1400720c */ /* 0x000fe20003fa5270 */
[----:B------:R3:W-:Y:S01]  /*6c50*/  LDGSTS.E.BYPASS.LTC128B.128 [R250+0x3100], [R30.64], !P4 ;  /* 0x031000001efa7fae */ /* 0x0007e2000e101d48 */
        /* <DEDUP_REMOVED lines=9> */
[----:B------:R-:W-:Y:S05]  /*6cf0*/  IADD3.X R3, R3, UR5, RZ, P0, !PT ;  /* 0x0000000503037c10 */ /* 0x000fea00087fe4ff */
[----:B------:R1:W-:Y:S01]  /*6d00*/  LDGSTS.E.BYPASS.LTC128B.128 [R250+0x1100], [R2.64], !P1 ;  /* 0x0110000002fa7fae */ /* 0x0003e2000c901d48 */
[C---:B---3--:R-:W-:Y:S05]  /*6d10*/  HMMA.16816.F32.BF16 R28, R48.reuse, R32, RZ ;  /* 0x00000020301c723c */ /* 0x048fea00000418ff */
[----:B------:R3:W-:Y:S03]  /*6d20*/  LDGSTS.E.BYPASS.LTC128B.128 [R250+0x4100], [R2.64+0x80], !P4 ;  /* 0x0410008002fa7fae */ /* 0x0007e6000e101d48 */
[C---:B------:R-:W-:Y:S03]  /*6d30*/  HMMA.16816.F32.BF16 R32, R48.reuse, R34, RZ ;  /* 0x000000223020723c */ /* 0x040fe600000418ff */
[----:B------:R3:W-:Y:S01]  /*6d40*/  LDGSTS.E.BYPASS.LTC128B.128 [R250+0x7100], [R2.64+0x100], !P3 ;  /* 0x0710010002fa7fae */ /* 0x0007e2000d901d48 */
[----:B----4-:R-:W-:Y:S04]  /*6d50*/  IADD3 R36, P0, R2, UR4, RZ ;  /* 0x0000000402247c10 */ /* 0x010fe8000ff1e0ff */
[----:B------:R-:W-:Y:S01]  /*6d60*/  IADD3.X R37, R3, UR5, RZ, P0, !PT ;  /* 0x0000000503257c10 */ /* 0x000fe200087fe4ff */
[----:B------:R3:W-:Y:S01]  /*6d70*/  LDGSTS.E.BYPASS.LTC128B.128 [R250+0xa100], [R2.64+0x180], !P2 ;  /* 0x0a10018002fa7fae */ /* 0x0007e2000d101d48 */
[C---:B------:R-:W-:Y:S02]  /*6d80*/  ISETP.GT.AND P0, PT, R251.reuse, RZ, PT ;  /* 0x000000fffb00720c */ /* 0x040fe40003f04270 */
[----:B------:R-:W-:Y:S03]  /*6d90*/  IADD3 R251, R251, -0x1, RZ ;  /* 0xfffffffffbfb7810 */ /* 0x000fe60007ffe0ff */
[----:B------:R2:W-:Y:S06]  /*6da0*/  LDGSTS.E.BYPASS.LTC128B.128 [R250+0x2100], [R36.64], !P1 ;  /* 0x0210000024fa7fae */ /* 0x0005ec000c901d48 */
[----:B------:R2:W-:Y:S06]  /*6db0*/  LDGSTS.E.BYPASS.LTC128B.128 [R250+0x5100], [R36.64+0x80], !P4 ;  /* 0x0510008024fa7fae */ /* 0x0005ec000e101d48 */
[----:B------:R2:W-:Y:S06]  /*6dc0*/  LDGSTS.E.BYPASS.LTC128B.128 [R250+0x8100], [R36.64+0x100], !P3 ;  /* 0x0810010024fa7fae */ /* 0x0005ec000d901d48 */
[----:B------:R2:W-:Y:S06]  /*6dd0*/  LDGSTS.E.BYPASS.LTC128B.128 [R250+0xb100], [R36.64+0x180], !P2 ;  /* 0x0b10018024fa7fae */ /* 0x0005ec000d101d48 */
[----:B------:R-:W0:Y:S01]  /*6de0*/  LDGDEPBAR ;  /* 0x00000000000079af */ /* 0x000e220000000000 */
[C---:B--2---:R-:W-:Y:S08]  /*6df0*/  HMMA.16816.F32.BF16 R36, R48.reuse, R40, RZ ;  /* 0x000000283024723c */ /* 0x044ff000000418ff */
[C---:B------:R-:W-:Y:S08]  /*6e00*/  HMMA.16816.F32.BF16 R40, R48.reuse, R42, RZ ;  /* 0x0000002a3028723c */ /* 0x040ff000000418ff */
[C---:B------:R-:W-:Y:S08]  /*6e10*/  HMMA.16816.F32.BF16 R44, R48.reuse, R184, RZ ;  /* 0x000000b8302c723c */ /* 0x040ff000000418ff */
[----:B------:R-:W-:Y:S01]  /*6e20*/  HMMA.16816.F32.BF16 R48, R48, R186, RZ ;  /* 0x000000ba3030723c */ /* 0x000fe200000418ff */
[----:B------:R-:W-:Y:S07]  /*6e30*/  LDSM.16.M88.4 R184, [R225] ;  /* 0x00000000e1b8783b */ /* 0x000fee0000000200 */
[C---:B-1----:R-:W-:Y:S08]  /*6e40*/  HMMA.16816.F32.BF16 R4, R188.reuse, R192, R4 ;  /* 0x000000c0bc04723c */ /* 0x042ff00000041804 */
        /* <DEDUP_REMOVED lines=14> */
[C---:B------:R-:W-:Y:S01]  /*6f30*/  HMMA.16816.F32.BF16 R44, R188.reuse, R212, R44 ;  /* 0x000000d4bc2c723c */ /* 0x040fe2000004182c */
[----:B------:R-:W3:Y:S07]  /*6f40*/  LDL.64 R212, [R1+0x30] ;  /* 0x0000300001d47983 */ /* 0x000eee0000100a00 */
[----:B------:R-:W-:Y:S01]  /*6f50*/  HMMA.16816.F32.BF16 R48, R188, R214, R48 ;  /* 0x000000d6bc30723c */ /* 0x000fe20000041830 */
[----:B------:R-:W4:Y:S06]  /*6f60*/  LDSM.16.M88.4 R188, [R221+0xe100] ;  /* 0x00e10000ddbc783b */ /* 0x000f2c0000000200 */
[----:B------:R-:W3:Y:S01]  /*6f70*/  LDL.64 R214, [R1+0x20] ;  /* 0x0000200001d67983 */ /* 0x000ee20000100a00 */
        /* <DEDUP_REMOVED lines=12> */
[C---:B------:R-:W-:Y:S08]  /*7040*/  HMMA.16816.F32.BF16 R36, R184.reuse, R188, R36 ;  /* 0x000000bcb824723c */ /* 0x040ff00000041824 */
[C---:B------:R-:W-:Y:S01]  /*7050*/  HMMA.16816.F32.BF16 R40, R184.reuse, R190, R40 ;  /* 0x000000beb828723c */ /* 0x040fe20000041828 */
[----:B------:R-:W1:Y:S07]  /*7060*/  LDSM.16.M88.4 R188, [R224] ;  /* 0x00000000e0bc783b */ /* 0x000e6e0000000200 */
[C---:B------:R-:W-:Y:S08]  /*7070*/  HMMA.16816.F32.BF16 R44, R184.reuse, R208, R44 ;  /* 0x000000d0b82c723c */ /* 0x040ff0000004182c */
[----:B------:R-:W-:Y:S01]  /*7080*/  HMMA.16816.F32.BF16 R48, R184, R210, R48 ;  /* 0x000000d2b830723c */ /* 0x000fe20000041830 */
[----:B------:R-:W2:Y:S06]  /*7090*/  LDSM.16.M88.4 R184, [R220+0x2000] ;  /* 0x00200000dcb8783b */ /* 0x000eac0000000200 */
[----:B------:R-:W4:Y:S01]  /*70a0*/  LDSM.16.M88.4 R208, [R220+0x2800] ;  /* 0x00280000dcd0783b */ /* 0x000f220000000200 */
        /* <DEDUP_REMOVED lines=15> */
[C---:B----4-:R-:W-:Y:S08]  /*71a0*/  HMMA.16816.F32.BF16 R44, R188.reuse, R208, R44 ;  /* 0x000000d0bc2c723c */ /* 0x050ff0000004182c */
[----:B------:R-:W-:Y:S01]  /*71b0*/  HMMA.16816.F32.BF16 R48, R188, R210, R48 ;  /* 0x000000d2bc30723c */ /* 0x000fe20000041830 */
[----:B------:R-:W2:Y:S06]  /*71c0*/  LDSM.16.M88.4 R188, [R167+0x11100] ;  /* 0x01110000a7bc783b */ /* 0x000eac0000000200 */
[----:B------:R-:W4:Y:S01]  /*71d0*/  LDSM.16.M88.4 R208, [R167+0x11900] ;  /* 0x01190000a7d0783b */ /* 0x000f220000000200 */
        /* <DEDUP_REMOVED lines=15> */
[C---:B----4-:R-:W-:Y:S08]  /*72d0*/  HMMA.16816.F32.BF16 R44, R184.reuse, R208, R44 ;  /* 0x000000d0b82c723c */ /* 0x050ff0000004182c */
[----:B------:R-:W-:Y:S01]  /*72e0*/  HMMA.16816.F32.BF16 R48, R184, R210, R48 ;  /* 0x000000d2b830723c */ /* 0x000fe20000041830 */
[----:B------:R-:W2:Y:S06]  /*72f0*/  LDSM.16.M88.4 R184, [R240] ;  /* 0x00000000f0b8783b */ /* 0x000eac0000000200 */
[----:B------:R-:W4:Y:S01]  /*7300*/  LDSM.16.M88.4 R208, [R239] ;  /* 0x00000000efd0783b */ /* 0x000f220000000200 */
        /* <DEDUP_REMOVED lines=138> */
[----:B------:R-:W1:Y:S07]  /*7bb0*/  LDSM.16.M88.4 R196, [R232] ;  /* 0x00000000e8c4783b */ /* 0x000e6e0000000200 */
[C---:B------:R-:W-:Y:S08]  /*7bc0*/  HMMA.16816.F32.BF16 R20, R184.reuse, R200, R20 ;  /* 0x000000c8b814723c */ /* 0x040ff00000041814 */
[C---:B------:R-:W-:Y:S01]  /*7bd0*/  HMMA.16816.F32.BF16 R24, R184.reuse, R202, R24 ;  /* 0x000000cab818723c */ /* 0x040fe20000041818 */
[----:B------:R-:W1:Y:S07]  /*7be0*/  LDSM.16.M88.4 R200, [R231] ;  /* 0x00000000e7c8783b */ /* 0x000e6e0000000200 */
[C---:B------:R-:W-:Y:S08]  /*7bf0*/  HMMA.16816.F32.BF16 R28, R184.reuse, R204, R28 ;  /* 0x000000ccb81c723c */ /* 0x040ff0000004181c */
[C---:B------:R-:W-:Y:S01]  /*7c00*/  HMMA.16816.F32.BF16 R32, R184.reuse, R206, R32 ;  /* 0x000000ceb820723c */ /* 0x040fe20000041820 */
[----:B------:R-:W-:Y:S07]  /*7c10*/  LDSM.16.M88.4 R204, [R229] ;  /* 0x00000000e5cc783b */ /* 0x000fee0000000200 */
[C---:B--2---:R-:W-:Y:S08]  /*7c20*/  HMMA.16816.F32.BF16 R36, R184.reuse, R188, R36 ;  /* 0x000000bcb824723c */ /* 0x044ff00000041824 */
[C---:B------:R-:W-:Y:S01]  /*7c30*/  HMMA.16816.F32.BF16 R40, R184.reuse, R190, R40 ;  /* 0x000000beb828723c */ /* 0x040fe20000041828 */
[----:B------:R-:W2:Y:S07]  /*7c40*/  LDSM.16.M88.4 R188, [R230] ;  /* 0x00000000e6bc783b */ /* 0x000eae0000000200 */
[C---:B----4-:R-:W-:Y:S08]  /*7c50*/  HMMA.16816.F32.BF16 R44, R184.reuse, R208, R44 ;  /* 0x000000d0b82c723c */ /* 0x050ff0000004182c */
[----:B------:R-:W-:Y:S01]  /*7c60*/  HMMA.16816.F32.BF16 R48, R184, R210, R48 ;  /* 0x000000d2b830723c */ /* 0x000fe20000041830 */
[----:B------:R-:W4:Y:S06]  /*7c70*/  LDSM.16.M88.4 R184, [R228] ;  /* 0x00000000e4b8783b */ /* 0x000f2c0000000200 */
[----:B------:R-:W-:Y:S01]  /*7c80*/  LDSM.16.M88.4 R208, [R221+0x15900] ;  /* 0x01590000ddd0783b */ /* 0x000fe20000000200 */
[C---:B-1----:R-:W-:Y:S08]  /*7c90*/  HMMA.16816.F32.BF16 R4, R192.reuse, R196, R4 ;  /* 0x000000c4c004723c */ /* 0x042ff00000041804 */
        /* <DEDUP_REMOVED lines=16> */
[----:B------:R-:W1:Y:S06]  /*7da0*/  LDSM.16.M88.4 R192, [R221+0x17100] ;  /* 0x01710000ddc0783b */ /* 0x000e6c0000000200 */
[----:B------:R-:W1:Y:S01]  /*7db0*/  LDSM.16.M88.4 R196, [R221+0x17900] ;  /* 0x01790000ddc4783b */ /* 0x000e620000000200 */
[C---:B--2---:R-:W-:Y:S08]  /*7dc0*/  HMMA.16816.F32.BF16 R4, R188.reuse, R200, R4 ;  /* 0x000000c8bc04723c */ /* 0x044ff00000041804 */
[C---:B------:R-:W-:Y:S01]  /*7dd0*/  HMMA.16816.F32.BF16 R8, R188.reuse, R202, R8 ;  /* 0x000000cabc08723c */ /* 0x040fe20000041808 */
[----:B------:R-:W-:Y:S07]  /*7de0*/  LDSM.16.M88.4 R200, [R224+0xc000] ;  /* 0x00c00000e0c8783b */ /* 0x000fee0000000200 */
[C---:B------:R-:W-:Y:S08]  /*7df0*/  HMMA.16816.F32.BF16 R12, R188.reuse, R208, R12 ;  /* 0x000000d0bc0c723c */ /* 0x040ff0000004180c */
[C---:B------:R-:W-:Y:S01]  /*7e00*/  HMMA.16816.F32.BF16 R16, R188.reuse, R210, R16 ;  /* 0x000000d2bc10723c */ /* 0x040fe20000041810 */
[----:B------:R-:W2:Y:S07]  /*7e10*/  LDSM.16.M88.4 R208, [R220+0x9000] ;  /* 0x00900000dcd0783b */ /* 0x000eae0000000200 */
[C---:B---3--:R-:W-:Y:S08]  /*7e20*/  HMMA.16816.F32.BF16 R20, R188.reuse, R204, R20 ;  /* 0x000000ccbc14723c */ /* 0x048ff00000041814 */
[C---:B------:R-:W-:Y:S01]  /*7e30*/  HMMA.16816.F32.BF16 R24, R188.reuse, R206, R24 ;  /* 0x000000cebc18723c */ /* 0x040fe20000041818 */
[----:B------:R-:W3:Y:S07]  /*7e40*/  LDSM.16.M88.4 R204, [R220+0x9800] ;  /* 0x00980000dccc783b */ /* 0x000eee0000000200 */
[C---:B----4-:R-:W-:Y:S08]  /*7e50*/  HMMA.16816.F32.BF16 R28, R188.reuse, R184, R28 ;  /* 0x000000b8bc1c723c */ /* 0x050ff0000004181c */
[C---:B------:R-:W-:Y:S01]  /*7e60*/  HMMA.16816.F32.BF16 R32, R188.reuse, R186, R32 ;  /* 0x000000babc20723c */ /* 0x040fe20000041820 */
[----:B------:R-:W4:Y:S07]  /*7e70*/  LDSM.16.M88.4 R184, [R220+0xa000] ;  /* 0x00a00000dcb8783b */ /* 0x000f2e0000000200 */
[C---:B-1----:R-:W-:Y:S08]  /*7e80*/  HMMA.16816.F32.BF16 R36, R188.reuse, R192, R36 ;  /* 0x000000c0bc24723c */ /* 0x042ff00000041824 */
[C---:B------:R-:W-:Y:S01]  /*7e90*/  HMMA.16816.F32.BF16 R40, R188.reuse, R194, R40 ;  /* 0x000000c2bc28723c */ /* 0x040fe20000041828 */
[----:B------:R-:W-:Y:S07]  /*7ea0*/  LDSM.16.M88.4 R192, [R220+0xb000] ;  /* 0x00b00000dcc0783b */ /* 0x000fee0000000200 */
[C---:B------:R-:W-:Y:S08]  /*7eb0*/  HMMA.16816.F32.BF16 R44, R188.reuse, R196, R44 ;  /* 0x000000c4bc2c723c */ /* 0x040ff0000004182c */
[----:B------:R-:W-:Y:S01]  /*7ec0*/  HMMA.16816.F32.BF16 R48, R188, R198, R48 ;  /* 0x000000c6bc30723c */ /* 0x000fe20000041830 */
[----:B------:R-:W1:Y:S07]  /*7ed0*/  LDSM.16.M88.4 R188, [R220+0xa800] ;  /* 0x00a80000dcbc783b */ /* 0x000e6e0000000200 */
[C---:B--2---:R-:W-:Y:S08]  /*7ee0*/  HMMA.16816.F32.BF16 R4, R200.reuse, R208, R4 ;  /* 0x000000d0c804723c */ /* 0x044ff00000041804 */
[C---:B------:R-:W-:Y:S08]  /*7ef0*/  HMMA.16816.F32.BF16 R8, R200.reuse, R210, R8 ;  /* 0x000000d2c808723c */ /* 0x040ff00000041808 */
[C---:B---3--:R-:W-:Y:S08]  /*7f00*/  HMMA.16816.F32.BF16 R12, R200.reuse, R204, R12 ;  /* 0x000000ccc80c723c */ /* 0x048ff0000004180c */
[C---:B------:R-:W-:Y:S04]  /*7f10*/  HMMA.16816.F32.BF16 R16, R200.reuse, R206, R16 ;  /* 0x000000cec810723c */ /* 0x040fe80000041810 */
[----:B------:R-:W-:Y:S02]  /*7f20*/  FMNMX.FTZ R0, R4, R165, !PT ;  /* 0x000000a504007209 */ /* 0x000fe40007810000 */
[----:B------:R-:W-:Y:S02]  /*7f30*/  FMNMX.FTZ R2, R6, R166, !PT ;  /* 0x000000a606027209 */ /* 0x000fe40007810000 */
[C---:B----4-:R-:W-:Y:S04]  /*7f40*/  HMMA.16816.F32.BF16 R20, R200.reuse, R184, R20 ;  /* 0x000000b8c814723c */ /* 0x050fe80000041814 */
[----:B------:R-:W-:Y:S02]  /*7f50*/  FMNMX.FTZ R0, R5, R0, !PT ;  /* 0x0000000005007209 */ /* 0x000fe40007810000 */
[----:B------:R-:W-:Y:S02]  /*7f60*/  FMNMX.FTZ R2, R7, R2, !PT ;  /* 0x0000000207027209 */ /* 0x000fe40007810000 */
[C---:B------:R-:W-:Y:S01]  /*7f70*/  HMMA.16816.F32.BF16 R24, R200.reuse, R186, R24 ;  /* 0x000000bac818723c */ /* 0x040fe20000041818 */
[----:B------:R-:W2:Y:S01]  /*7f80*/  LDSM.16.M88.4 R184, [R220+0xb800] ;  /* 0x00b80000dcb8783b */ /* 0x000ea20000000200 */
[----:B------:R-:W-:Y:S04]  /*7f90*/  DEPBAR.LE SB0, 0x0 ;  /* 0x000080000000791a */ /* 0x000fe80000000000 */
[----:B------:R-:W-:Y:S01]  /*7fa0*/  FMNMX.FTZ R0, R8, R0, !PT ;  /* 0x0000000008007209 */ /* 0x000fe20007810000 */
[----:B------:R-:W-:Y:S01]  /*7fb0*/  BAR.SYNC.DEFER_BLOCKING 0x0 ;  /* 0x0000000000007b1d */ /* 0x000fe20000010000 */
[C---:B-1----:R-:W-:Y:S05]  /*7fc0*/  HMMA.16816.F32.BF16 R28, R200.reuse, R188, R28 ;  /* 0x000000bcc81c723c */ /* 0x042fea000004181c */
[----:B------:R-:W-:Y:S02]  /*7fd0*/  FMNMX.FTZ R0, R9, R0, !PT ;  /* 0x0000000009007209 */ /* 0x000fe40007810000 */
[----:B------:R-:W-:Y:S01]  /*7fe0*/  FMNMX.FTZ R2, R10, R2, !PT ;  /* 0x000000020a027209 */ /* 0x000fe20007810000 */
[C---:B------:R-:W-:Y:S01]  /*7ff0*/  HMMA.16816.F32.BF16 R32, R200.reuse, R190, R32 ;  /* 0x000000bec820723c */ /* 0x040fe20000041820 */
[----:B------:R-:W-:Y:S03]  /*8000*/  MOV R188, c[0x0][0x1e0] ;  /* 0x0000780000bc7a02 */ /* 0x000fe60000000f00 */
[----:B------:R-:W-:Y:S02]  /*8010*/  FMNMX.FTZ R0, R12, R0, !PT ;  /* 0x000000000c007209 */ /* 0x000fe40007810000 */
[----:B------:R-:W-:Y:S02]  /*8020*/  FMNMX.FTZ R2, R11, R2, !PT ;  /* 0x000000020b027209 */ /* 0x000fe40007810000 */
[C---:B------:R-:W-:Y:S01]  /*8030*/  HMMA.16816.F32.BF16 R36, R200.reuse, R192, R36 ;  /* 0x000000c0c824723c */ /* 0x040fe20000041824 */
[----:B------:R-:W-:Y:S03]  /*8040*/  MOV R189, c[0x0][0x1e4] ;  /* 0x0000790000bd7a02 */ /* 0x000fe60000000f00 */
[----:B------:R-:W-:Y:S02]  /*8050*/  FMNMX.FTZ R0, R13, R0, !PT ;  /* 0x000000000d007209 */ /* 0x000fe40007810000 */
[----:B------:R-:W-:Y:S02]  /*8060*/  FMNMX.FTZ R2, R14, R2, !PT ;  /* 0x000000020e027209 */ /* 0x000fe40007810000 */
[C---:B------:R-:W-:Y:S04]  /*8070*/  HMMA.16816.F32.BF16 R40, R200.reuse, R194, R40 ;  /* 0x000000c2c828723c */ /* 0x040fe80000041828 */
[----:B------:R-:W-:Y:S02]  /*8080*/  FMNMX.FTZ R0, R16, R0, !PT ;  /* 0x0000000010007209 */ /* 0x000fe40007810000 */
[----:B------:R-:W-:Y:S02]  /*8090*/  FMNMX.FTZ R2, R15, R2, !PT ;  /* 0x000000020f027209 */ /* 0x000fe40007810000 */
[----:B------:R-:W-:Y:S01]  /*80a0*/  FMNMX.FTZ R0, R17, R0, !PT ;  /* 0x0000000011007209 */ /* 0x000fe20007810000 */
[C---:B--2---:R-:W-:Y:S03]  /*80b0*/  HMMA.16816.F32.BF16 R44, R200.reuse, R184, R44 ;  /* 0x000000b8c82c723c */ /* 0x044fe6000004182c */
[----:B------:R-:W-:Y:S02]  /*80c0*/  FMNMX.FTZ R0, R20, R0, !PT ;  /* 0x0000000014007209 */ /* 0x000fe40007810000 */
[----:B------:R-:W-:Y:S02]  /*80d0*/  FMNMX.FTZ R2, R18, R2, !PT ;  /* 0x0000000212027209 */ /* 0x000fe40007810000 */
[----:B------:R-:W-:Y:S01]  /*80e0*/  FMNMX.FTZ R0, R21, R0, !PT ;  /* 0x0000000015007209 */ /* 0x000fe20007810000 */
[----:B------:R-:W-:Y:S04]  /*80f0*/  HMMA.16816.F32.BF16 R48, R200, R186, R48 ;  /* 0x000000bac830723c */ /* 0x000fe80000041830 */
[----:B------:R-:W-:Y:S02]  /*8100*/  FMNMX.FTZ R2, R19, R2, !PT ;  /* 0x0000000213027209 */ /* 0x000fe40007810000 */
[----:B------:R-:W-:Y:S01]  /*8110*/  FMNMX.FTZ R0, R24, R0, !PT ;  /* 0x0000000018007209 */ /* 0x000fe20007810000 */
[----:B------:R-:W-:Y:S01]  /*8120*/  @P0 IMAD.WIDE.U32 R186, R251, c[0x0][0x1e0], RZ ;  /* 0x00007800fbba0a25 */ /* 0x000fe200078e00ff */
        /* <DEDUP_REMOVED lines=27> */
[----:B------:R-:W-:Y:S01]  /*82e0*/  @P0 MOV R185, R215 ;  /* 0x000000d700b90202 */ /* 0x000fe20000000f00 */
[----:B------:R-:W1:Y:S01]  /*82f0*/  SHFL.BFLY PT, R3, R164, 0x2, 0x1f ;  /* 0x0c401f00a4037f89 */ /* 0x000e6200000e0000 */
[----:B------:R-:W-:Y:S04]  /*8300*/  FMNMX.FTZ R0, R50, R0, !PT ;  /* 0x0000000032007209 */ /* 0x000fe80007810000 */
[----:B------:R-:W-:Y:S05]  /*8310*/  FMNMX.FTZ R0, R51, R0, !PT ;  /* 0x0000000033007209 */ /* 0x000fea0007810000 */
[----:B------:R-:W2:Y:S01]  /*8320*/  SHFL.BFLY PT, R2, R0, 0x2, 0x1f ;  /* 0x0c401f0000027f89 */ /* 0x000ea200000e0000 */
[----:B-1----:R-:W-:Y:S05]  /*8330*/  FMNMX.FTZ R164, R164, R3, !PT ;  /* 0x00000003a4a47209 */ /* 0x002fea0007810000 */
[----:B------:R-:W1:Y:S01]  /*8340*/  SHFL.BFLY PT, R184, R164, 0x1, 0x1f ;  /* 0x0c201f00a4b87f89 */ /* 0x000e6200000e0000 */
[----:B--2---:R-:W-:Y:S05]  /*8350*/  FMNMX.FTZ R0, R0, R2, !PT ;  /* 0x0000000200007209 */ /* 0x004fea0007810000 */
[----:B------:R-:W2:Y:S01]  /*8360*/  SHFL.BFLY PT, R3, R0, 0x1, 0x1f ;  /* 0x0c201f0000037f89 */ /* 0x000ea200000e0000 */
[----:B-1----:R-:W-:Y:S02]  /*8370*/  FMNMX.FTZ R164, R164, R184, !PT ;  /* 0x000000b8a4a47209 */ /* 0x002fe40007810000 */
[----:B------:R-:W-:Y:S03]  /*8380*/  @P0 SHF.R.S32.HI R184, RZ, 0x1f, R251 ;  /* 0x0000001fffb80819 */ /* 0x000fe600000114fb */
[C---:B------:R-:W-:Y:S02]  /*8390*/  FADD.FTZ R2, -R164.reuse, R165 ;  /* 0x000000a5a4027221 */ /* 0x040fe40000010100 */
[----:B------:R-:W-:Y:S02]  /*83a0*/  FMUL.FTZ R196, R164, c[0x0][0x2d0] ;  /* 0x0000b400a4c47a20 */ /* 0x000fe40000410000 */
[----:B------:R-:W-:Y:S01]  /*83b0*/  @P0 IMAD R165, R184, c[0x0][0x1e0], RZ ;  /* 0x00007800b8a50a24 */ /* 0x000fe200078e02ff */
[----:B--2---:R-:W-:Y:S01]  /*83c0*/  FMNMX.FTZ R3, R0, R3, !PT ;  /* 0x0000000300037209 */ /* 0x004fe20007810000 */
[----:B------:R-:W-:Y:S01]  /*83d0*/  FMUL.FTZ R0, R2, c[0x0][0x2d0] ;  /* 0x0000b40002007a20 */ /* 0x000fe20000410000 */
[----:B------:R-:W-:Y:S01]  /*83e0*/  @P0 MOV R184, R212 ;  /* 0x000000d400b80202 */ /* 0x000fe20000000f00 */
[--C-:B------:R-:W-:Y:S02]  /*83f0*/  FFMA.FTZ R4, R4, c[0x0][0x2d0], -R196.reuse ;  /* 0x0000b40004047a23 */ /* 0x100fe400000108c4 */
[----:B------:R1:W2:Y:S01]  /*8400*/  MUFU.EX2 R2, R0 ;  /* 0x0000000000027308 */ /* 0x0002a20000000800 */
[----:B------:R-:W-:Y:S02]  /*8410*/  FFMA.FTZ R5, R5, c[0x0][0x2d0], -R196 ;  /* 0x0000b40005057a23 */ /* 0x000fe400000108c4 */
[----:B------:R-:W-:Y:S02]  /*8420*/  @P0 IMAD R165, R251, c[0x0][0x1e4], R165 ;  /* 0x00007900fba50a24 */ /* 0x000fe400078e02a5 */
[----:B------:R-:W-:Y:S03]  /*8430*/  @P0 IMAD.WIDE.U32 R184, R186, 0x60, R184 ;  /* 0x00000060bab80825 */ /* 0x000fe600078e00b8 */
[----:B------:R-:W-:Y:S01]  /*8440*/  @P0 IADD3 R165, R187, R165, RZ ;  /* 0x000000a5bba50210 */ /* 0x000fe20007ffe0ff */
[--C-:B------:R-:W-:Y:S01]  /*8450*/  FFMA.FTZ R8, R8, c[0x0][0x2d0], -R196.reuse ;  /* 0x0000b40008087a23 */ /* 0x100fe200000108c4 */
[----:B------:R3:W-:Y:S01]  /*8460*/  MUFU.EX2 R252, R4 ;  /* 0x0000000400fc7308 */ /* 0x0007e20000000800 */
[--C-:B------:R-:W-:Y:S02]  /*8470*/  FFMA.FTZ R9, R9, c[0x0][0x2d0], -R196.reuse ;  /* 0x0000b40009097a23 */ /* 0x100fe400000108c4 */
[----:B------:R-:W-:Y:S02]  /*8480*/  @P0 IMAD R165, R165, 0x60, RZ ;  /* 0x00000060a5a50824 */ /* 0x000fe400078e02ff */
[--C-:B------:R-:W-:Y:S02]  /*8490*/  FFMA.FTZ R20, R20, c[0x0][0x2d0], -R196.reuse ;  /* 0x0000b40014147a23 */ /* 0x100fe400000108c4 */
[--C-:B------:R-:W-:Y:S01]  /*84a0*/  FFMA.FTZ R21, R21, c[0x0][0x2d0], -R196.reuse ;  /* 0x0000b40015157a23 */ /* 0x100fe200000108c4 */
[----:B------:R-:W-:Y:S01]  /*84b0*/  @P0 IADD3 R165, R185, R165, RZ ;  /* 0x000000a5b9a50210 */ /* 0x000fe20007ffe0ff */
[--C-:B------:R-:W-:Y:S01]  /*84c0*/  FFMA.FTZ R24, R24, c[0x0][0x2d0], -R196.reuse ;  /* 0x0000b40018187a23 */ /* 0x100fe200000108c4 */
[----:B------:R4:W-:Y:S01]  /*84d0*/  MUFU.EX2 R198, R5 ;  /* 0x0000000500c67308 */ /* 0x0009e20000000800 */
[--C-:B------:R-:W-:Y:S01]  /*84e0*/  FFMA.FTZ R25, R25, c[0x0][0x2d0], -R196.reuse ;  /* 0x0000b40019197a23 */ /* 0x100fe200000108c4 */
[----:B------:R-:W-:Y:S01]  /*84f0*/  @P0 SHF.L.U64.HI R165, R184, 0x1, R165 ;  /* 0x00000001b8a50819 */ /* 0x000fe200000102a5 */
[----:B------:R-:W-:Y:S02]  /*8500*/  FFMA.FTZ R28, R28, c[0x0][0x2d0], -R196 ;  /* 0x0000b4001c1c7a23 */ /* 0x000fe400000108c4 */
[----:B-1----:R-:W-:Y:S01]  /*8510*/  FADD.FTZ R0, -R3, R166 ;  /* 0x000000a603007221 */ /* 0x002fe20000010100 */
[----:B------:R-:W-:Y:S01]  /*8520*/  @P0 SHF.L.U32 R166, R184, 0x1, RZ ;  /* 0x00000001b8a60819 */ /* 0x000fe200000006ff */
[----:B--2---:R-:W-:Y:S02]  /*8530*/  FMUL.FTZ R52, R2, R52 ;  /* 0x0000003402347220 */ /* 0x004fe40000410000 */
[----:B------:R-:W-:Y:S01]  /*8540*/  FMUL.FTZ R0, R0, c[0x0][0x2d0] ;  /* 0x0000b40000007a20 */ /* 0x000fe20000410000 */
[----:B------:R-:W-:Y:S01]  /*8550*/  @P0 IADD3 R185, P6, R166, 0x80, RZ ;  /* 0x00000080a6b90810 */ /* 0x000fe20007fde0ff */
[----:B------:R1:W-:Y:S01]  /*8560*/  MUFU.EX2 R205, R8 ;  /* 0x0000000800cd7308 */ /* 0x0003e20000000800 */
[C---:B------:R-:W-:Y:S02]  /*8570*/  FMUL.FTZ R53, R2.reuse, R53 ;  /* 0x0000003502357220 */ /* 0x040fe40000410000 */
[----:B------:R-:W-:Y:S01]  /*8580*/  @P0 IADD3 R184, P5, R185, c[0x0][0x1c8], RZ ;  /* 0x00007200b9b80a10 */ /* 0x000fe20007fbe0ff */
[C---:B------:R-:W-:Y:S02]  /*8590*/  FMUL.FTZ R56, R2.reuse, R56 ;  /* 0x0000003802387220 */ /* 0x040fe40000410000 */
[C---:B------:R-:W-:Y:S01]  /*85a0*/  FMUL.FTZ R57, R2.reuse, R57 ;  /* 0x0000003902397220 */ /* 0x040fe20000410000 */
[--C-:B------:R-:W-:Y:S01]  /*85b0*/  @P0 IADD3.X R185, RZ, c[0x0][0x1cc], R165.reuse, P5, P6 ;  /* 0x00007300ffb90a10 */ /* 0x100fe20002fec4a5 */
[----:B------:R-:W-:Y:S01]  /*85c0*/  FMUL.FTZ R60, R2, R60 ;  /* 0x0000003c023c7220 */ /* 0x000fe20000410000 */
[C---:B---3--:R-:W-:Y:S01]  /*85d0*/  @P0 IADD3 R4, P5, R166.reuse, c[0x0][0x1c8], RZ ;  /* 0x00007200a6040a10 */ /* 0x048fe20007fbe0ff */
[----:B------:R2:W-:Y:S01]  /*85e0*/  MUFU.EX2 R204, R9 ;  /* 0x0000000900cc7308 */ /* 0x0005e20000000800 */
[----:B------:R-:W-:Y:S01]  /*85f0*/  @P0 IADD3 R186, P6, R166, 0x100, RZ ;  /* 0x00000100a6ba0810 */ /* 0x000fe20007fde0ff */
[C---:B------:R-:W-:Y:S01]  /*8600*/  FMUL.FTZ R61, R2.reuse, R61 ;  /* 0x0000003d023d7220 */ /* 0x040fe20000410000 */
[----:B----4-:R-:W-:Y:S01]  /*8610*/  @P0 IADD3.X R5, R165, c[0x0][0x1cc], RZ, P5, !PT ;  /* 0x00007300a5050a10 */ /* 0x010fe20002ffe4ff */
[----:B------:R-:W-:Y:S01]  /*8620*/  FMUL.FTZ R64, R2, R64 ;  /* 0x0000004002407220 */ /* 0x000fe20000410000 */
[----:B------:R-:W-:Y:S01]  /*8630*/  @P0 IADD3 R186, P5, R186, c[0x0][0x1c8], RZ ;  /* 0x00007200baba0a10 */ /* 0x000fe20007fbe0ff */
[C---:B------:R-:W-:Y:S02]  /*8640*/  FMUL.FTZ R65, R2.reuse, R65 ;  /* 0x0000004102417220 */ /* 0x040fe40000410000 */
[----:B------:R3:W-:Y:S01]  /*8650*/  @P0 LDGSTS.E.BYPASS.LTC128B.128 [R250+0xc100], [R4.64], !P1 ;  /* 0x0c10000004fa0fae */ /* 0x0007e2000c901d48 */
[--C-:B------:R-:W-:Y:S01]  /*8660*/  @P0 IADD3.X R187, RZ, c[0x0][0x1cc], R165.reuse, P5, P6 ;  /* 0x00007300ffbb0a10 */ /* 0x100fe20002fec4a5 */
[----:B------:R-:W4:Y:S01]  /*8670*/  MUFU.EX2 R0, R0 ;  /* 0x0000000000007308 */ /* 0x000f220000000800 */
[C---:B------:R-:W-:Y:S02]  /*8680*/  FMUL.FTZ R68, R2.reuse, R68 ;  /* 0x0000004402447220 */ /* 0x040fe40000410000 */
[----:B------:R-:W-:Y:S01]  /*8690*/  FMUL.FTZ R69, R2, R69 ;  /* 0x0000004502457220 */ /* 0x000fe20000410000 */
[----:B------:R3:W-:Y:S01]  /*86a0*/  @P0 LDGSTS.E.BYPASS.LTC128B.128 [R250+0xf100], [R184.64], !P4 ;  /* 0x0f100000b8fa0fae */ /* 0x0007e2000e101d48 */
[----:B-1----:R-:W-:Y:S01]  /*86b0*/  @P0 IADD3 R8, P6, R166, 0x180, RZ ;  /* 0x00000180a6080810 */ /* 0x002fe20007fde0ff */
[----:B------:R-:W-:Y:S02]  /*86c0*/  FMUL.FTZ R166, R3, c[0x0][0x2d0] ;  /* 0x0000b40003a67a20 */ /* 0x000fe40000410000 */
[----:B------:R-:W-:Y:S01]  /*86d0*/  FMUL.FTZ R72, R2, R72 ;  /* 0x0000004802487220 */ /* 0x000fe20000410000 */
[----:B------:R-:W-:Y:S01]  /*86e0*/  @P0 IADD3 R8, P5, R8, c[0x0][0x1c8], RZ ;  /* 0x0000720008080a10 */ /* 0x000fe20007fbe0ff */
[----:B------:R1:W-:Y:S01]  /*86f0*/  @P0 LDGSTS.E.BYPASS.LTC128B.128 [R250+0x12100], [R186.64], !P3 ;  /* 0x12100000bafa0fae */ /* 0x0003e2000d901d48 */
[--C-:B------:R-:W-:Y:S01]  /*8700*/  FFMA.FTZ R6, R6, c[0x0][0x2d0], -R166.reuse ;  /* 0x0000b40006067a23 */ /* 0x100fe200000108a6 */
[----:B------:R-:W-:Y:S01]  /*8710*/  MUFU.EX2 R211, R20 ;  /* 0x0000001400d37308 */ /* 0x000fe20000000800 */
[--C-:B------:R-:W-:Y:S01]  /*8720*/  FFMA.FTZ R10, R10, c[0x0][0x2d0], -R166.reuse ;  /* 0x0000b4000a0a7a23 */ /* 0x100fe200000108a6 */
[----:B--2---:R-:W-:Y:S01]  /*8730*/  @P0 IADD3.X R9, RZ, c[0x0][0x1cc], R165, P5, P6 ;  /* 0x00007300ff090a10 */ /* 0x004fe20002fec4a5 */
[--C-:B------:R-:W-:Y:S02]  /*8740*/  FFMA.FTZ R11, R11, c[0x0][0x2d0], -R166.reuse ;  /* 0x0000b4000b0b7a23 */ /* 0x100fe400000108a6 */
[C---:B------:R-:W-:Y:S02]  /*8750*/  FMUL.FTZ R73, R2.reuse, R73 ;  /* 0x0000004902497220 */ /* 0x040fe40000410000 */
[----:B------:R2:W-:Y:S01]  /*8760*/  @P0 LDGSTS.E.BYPASS.LTC128B.128 [R250+0x15100], [R8.64], !P2 ;  /* 0x1510000008fa0fae */ /* 0x0005e2000d101d48 */
[C---:B------:R-:W-:Y:S02]  /*8770*/  FMUL.FTZ R76, R2.reuse, R76 ;  /* 0x0000004c024c7220 */ /* 0x040fe40000410000 */
[----:B------:R1:W-:Y:S01]  /*8780*/  MUFU.EX2 R200, R6 ;  /* 0x0000000600c87308 */ /* 0x0003e20000000800 */
[----:B------:R-:W-:Y:S02]  /*8790*/  FMUL.FTZ R77, R2, R77 ;  /* 0x0000004d024d7220 */ /* 0x000fe40000410000 */
[C---:B----4-:R-:W-:Y:S02]  /*87a0*/  FMUL.FTZ R54, R0.reuse, R54 ;  /* 0x0000003600367220 */ /* 0x050fe40000410000 */
[C---:B------:R-:W-:Y:S02]  /*87b0*/  FMUL.FTZ R55, R0.reuse, R55 ;  /* 0x0000003700377220 */ /* 0x040fe40000410000 */
[----:B------:R-:W-:Y:S01]  /*87c0*/  FMUL.FTZ R58, R0, R58 ;  /* 0x0000003a003a7220 */ /* 0x000fe20000410000 */
[C---:B---3--:R-:W-:Y:S02]  /*87d0*/  @P0 SHF.L.U32 R184, R188.reuse, 0x6, RZ ;  /* 0x00000006bcb80819 */ /* 0x048fe400000006ff */
[----:B------:R3:W-:Y:S01]  /*87e0*/  MUFU.EX2 R202, R10 ;  /* 0x0000000a00ca7308 */ /* 0x0007e20000000800 */
[----:B------:R-:W-:Y:S01]  /*87f0*/  @P0 SHF.L.U64.HI R185, R188, 0x6, R189 ;  /* 0x00000006bcb90819 */ /* 0x000fe200000102bd */
[----:B------:R-:W-:Y:S01]  /*8800*/  FMUL.FTZ R59, R0, R59 ;  /* 0x0000003b003b7220 */ /* 0x000fe20000410000 */
[----:B------:R-:W-:Y:S01]  /*8810*/  @P0 IADD3 R4, P6, R4, R184, RZ ;  /* 0x000000b804040210 */ /* 0x000fe20007fde0ff */
[C---:B------:R-:W-:Y:S02]  /*8820*/  FMUL.FTZ R62, R0.reuse, R62 ;  /* 0x0000003e003e7220 */ /* 0x040fe40000410000 */
[C---:B------:R-:W-:Y:S01]  /*8830*/  FMUL.FTZ R63, R0.reuse, R63 ;  /* 0x0000003f003f7220 */ /* 0x040fe20000410000 */
[----:B------:R-:W-:Y:S01]  /*8840*/  @P0 IADD3.X R5, R5, R185, RZ, P6, !PT ;  /* 0x000000b905050210 */ /* 0x000fe200037fe4ff */
[C---:B------:R-:W-:Y:S02]  /*8850*/  FMUL.FTZ R66, R0.reuse, R66 ;  /* 0x0000004200427220 */ /* 0x040fe40000410000 */
[----:B------:R4:W-:Y:S01]  /*8860*/  MUFU.EX2 R201, R11 ;  /* 0x0000000b00c97308 */ /* 0x0009e20000000800 */
[C---:B------:R-:W-:Y:S01]  /*8870*/  FMUL.FTZ R67, R0.reuse, R67 ;  /* 0x0000004300437220 */ /* 0x040fe20000410000 */
[----:B------:R4:W-:Y:S01]  /*8880*/  @P0 LDGSTS.E.BYPASS.LTC128B.128 [R250+0xd100], [R4.64], !P1 ;  /* 0x0d10000004fa0fae */ /* 0x0009e2000c901d48 */
[----:B------:R-:W-:Y:S01]  /*8890*/  FMUL.FTZ R70, R0, R70 ;  /* 0x0000004600467220 */ /* 0x000fe20000410000 */
[----:B-1----:R-:W-:Y:S01]  /*88a0*/  @P0 IADD3 R6, P5, R184, R4, RZ ;  /* 0x00000004b8060210 */ /* 0x002fe20007fbe0ff */
[--C-:B--2---:R-:W-:Y:S02]  /*88b0*/  FFMA.FTZ R8, R7, c[0x0][0x2d0], -R166.reuse ;  /* 0x0000b40007087a23 */ /* 0x104fe400000108a6 */
[----:B------:R-:W-:Y:S01]  /*88c0*/  FMUL.FTZ R9, R2, R173 ;  /* 0x000000ad02097220 */ /* 0x000fe20000410000 */
[----:B------:R1:W-:Y:S01]  /*88d0*/  @P0 LDGSTS.E.BYPASS.LTC128B.128 [R250+0x10100], [R4.64+0x80], !P4 ;  /* 0x1010008004fa0fae */ /* 0x0003e2000e101d48 */
[----:B------:R-:W-:Y:S01]  /*88e0*/  @P0 IADD3.X R7, R185, R5, RZ, P5, !PT ;  /* 0x00000005b9070210 */ /* 0x000fe20002ffe4ff */
[----:B------:R2:W1:Y:S01]  /*88f0*/  MUFU.EX2 R203, R8 ;  /* 0x0000000800cb7308 */ /* 0x0004620000000800 */
[C---:B------:R-:W-:Y:S02]  /*8900*/  FMUL.FTZ R71, R0.reuse, R71 ;  /* 0x0000004700477220 */ /* 0x040fe40000410000 */
[C---:B------:R-:W-:Y:S01]  /*8910*/  FMUL.FTZ R74, R0.reuse, R74 ;  /* 0x0000004a004a7220 */ /* 0x040fe20000410000 */
[----:B------:R1:W-:Y:S01]  /*8920*/  @P0 LDGSTS.E.BYPASS.LTC128B.128 [R250+0x13100], [R4.64+0x100], !P3 ;  /* 0x1310010004fa0fae */ /* 0x0003e2000d901d48 */
[C---:B---3--:R-:W-:Y:S02]  /*8930*/  FMUL.FTZ R10, R0.reuse, R174 ;  /* 0x000000ae000a7220 */ /* 0x048fe40000410000 */
[C---:B------:R-:W-:Y:S02]  /*8940*/  FMUL.FTZ R75, R0.reuse, R75 ;  /* 0x0000004b004b7220 */ /* 0x040fe40000410000 */
[C---:B------:R-:W-:Y:S01]  /*8950*/  FMUL.FTZ R78, R0.reuse, R78 ;  /* 0x0000004e004e7220 */ /* 0x040fe20000410000 */
[----:B------:R1:W-:Y:S01]  /*8960*/  @P0 LDGSTS.E.BYPASS.LTC128B.128 [R250+0x16100], [R4.64+0x180], !P2 ;  /* 0x1610018004fa0fae */ /* 0x0003e2000d101d48 */
[----:B------:R-:W-:Y:S01]  /*8970*/  FMUL.FTZ R79, R0, R79 ;  /* 0x0000004f004f7220 */ /* 0x000fe20000410000 */
[----:B------:R-:W-:Y:S01]  /*8980*/  MUFU.EX2 R210, R21 ;  /* 0x0000001500d27308 */ /* 0x000fe20000000800 */
[----:B------:R-:W-:Y:S02]  /*8990*/  FMUL.FTZ R80, R2, R80 ;  /* 0x0000005002507220 */ /* 0x000fe40000410000 */
[----:B----4-:R-:W-:Y:S01]  /*89a0*/  FMUL.FTZ R11, R0, R175 ;  /* 0x000000af000b7220 */ /* 0x010fe20000410000 */
[----:B------:R3:W-:Y:S01]  /*89b0*/  @P0 LDGSTS.E.BYPASS.LTC128B.128 [R250+0xe100], [R6.64], !P1 ;  /* 0x0e10000006fa0fae */ /* 0x0007e2000c901d48 */
[----:B------:R-:W-:Y:S02]  /*89c0*/  FMUL.FTZ R81, R2, R81 ;  /* 0x0000005102517220 */ /* 0x000fe40000410000 */
[C---:B------:R-:W-:Y:S02]  /*89d0*/  FMUL.FTZ R82, R0.reuse, R82 ;  /* 0x0000005200527220 */ /* 0x040fe40000410000 */
[----:B------:R-:W-:Y:S01]  /*89e0*/  FMUL.FTZ R83, R0, R83 ;  /* 0x0000005300537220 */ /* 0x000fe20000410000 */
[----:B------:R3:W-:Y:S01]  /*89f0*/  @P0 LDGSTS.E.BYPASS.LTC128B.128 [R250+0x11100], [R6.64+0x80], !P4 ;  /* 0x1110008006fa0fae */ /* 0x0007e2000e101d48 */
[--C-:B------:R-:W-:Y:S01]  /*8a00*/  FFMA.FTZ R22, R22, c[0x0][0x2d0], -R166.reuse ;  /* 0x0000b40016167a23 */ /* 0x100fe200000108a6 */
[----:B------:R-:W-:Y:S01]  /*8a10*/  MUFU.EX2 R209, R24 ;  /* 0x0000001800d17308 */ /* 0x000fe20000000800 */
[----:B--2---:R-:W-:Y:S02]  /*8a20*/  FMUL.FTZ R8, R2, R172 ;  /* 0x000000ac02087220 */ /* 0x004fe40000410000 */
[--C-:B------:R-:W-:Y:S01]  /*8a30*/  FFMA.FTZ R23, R23, c[0x0][0x2d0], -R166.reuse ;  /* 0x0000b40017177a23 */ /* 0x100fe200000108a6 */
[----:B------:R3:W-:Y:S01]  /*8a40*/  @P0 LDGSTS.E.BYPASS.LTC128B.128 [R250+0x14100], [R6.64+0x100], !P3 ;  /* 0x1410010006fa0fae */ /* 0x0007e2000d901d48 */
[--C-:B------:R-:W-:Y:S02]  /*8a50*/  FFMA.FTZ R26, R26, c[0x0][0x2d0], -R166.reuse ;  /* 0x0000b4001a1a7a23 */ /* 0x100fe400000108a6 */
[----:B------:R-:W-:Y:S02]  /*8a60*/  FFMA.FTZ R27, R27, c[0x0][0x2d0], -R166 ;  /* 0x0000b4001b1b7a23 */ /* 0x000fe400000108a6 */
[----:B------:R-:W-:Y:S01]  /*8a70*/  FFMA.FTZ R29, R29, c[0x0][0x2d0], -R196 ;  /* 0x0000b4001d1d7a23 */ /* 0x000fe200000108c4 */
[----:B------:R3:W-:Y:S01]  /*8a80*/  @P0 LDGSTS.E.BYPASS.LTC128B.128 [R250+0x17100], [R6.64+0x180], !P2 ;  /* 0x1710018006fa0fae */ /* 0x0007e2000d101d48 */
[----:B------:R-:W-:Y:S01]  /*8a90*/  MUFU.EX2 R208, R25 ;  /* 0x0000001900d07308 */ /* 0x000fe20000000800 */
[--C-:B------:R-:W-:Y:S02]  /*8aa0*/  FFMA.FTZ R30, R30, c[0x0][0x2d0], -R166.reuse ;  /* 0x0000b4001e1e7a23 */ /* 0x100fe400000108a6 */
[----:B-1----:R-:W-:Y:S01]  /*8ab0*/  FMUL.FTZ R4, R2, R168 ;  /* 0x000000a802047220 */ /* 0x002fe20000410000 */
[----:B------:R-:W-:Y:S01]  /*8ac0*/  F2FP.BF16.PACK_AB R168, R198, R252 ;  /* 0x000000fcc6a8723e */ /* 0x000fe200000010ff */
[----:B------:R-:W1:Y:S01]  /*8ad0*/  LDSM.16.MT88.4 R184, [R216+0x100] ;  /* 0x00010000d8b8783b */ /* 0x000e620000004200 */
[----:B------:R-:W-:Y:S01]  /*8ae0*/  FMUL.FTZ R5, R2, R169 ;  /* 0x000000a902057220 */ /* 0x000fe20000410000 */
[----:B------:R-:W-:Y:S01]  /*8af0*/  F2FP.BF16.PACK_AB R169, R203, R200 ;  /* 0x000000c8cba9723e */ /* 0x000fe200000010ff */
[----:B------:R-:W-:Y:S02]  /*8b00*/  FFMA.FTZ R31, R31, c[0x0][0x2d0], -R166 ;  /* 0x0000b4001f1f7a23 */ /* 0x000fe400000108a6 */
[----:B------:R-:W-:Y:S01]  /*8b10*/  MUFU.EX2 R207, R28 ;  /* 0x0000001c00cf7308 */ /* 0x000fe20000000800 */
[----:B------:R-:W2:Y:S01]  /*8b20*/  LDSM.16.MT88.4 R188, [R217+0x100] ;  /* 0x00010000d9bc783b */ /* 0x000ea20000004200 */
[--C-:B------:R-:W-:Y:S02]  /*8b30*/  FFMA.FTZ R32, R32, c[0x0][0x2d0], -R196.reuse ;  /* 0x0000b40020207a23 */ /* 0x100fe400000108c4 */
[----:B------:R-:W-:Y:S02]  /*8b40*/  FFMA.FTZ R33, R33, c[0x0][0x2d0], -R196 ;  /* 0x0000b40021217a23 */ /* 0x000fe400000108c4 */
[--C-:B------:R-:W-:Y:S01]  /*8b50*/  FFMA.FTZ R34, R34, c[0x0][0x2d0], -R166.reuse ;  /* 0x0000b40022227a23 */ /* 0x100fe200000108a6 */
[----:B------:R-:W4:Y:S01]  /*8b60*/  LDSM.16.MT88.4 R192, [R219+0x100] ;  /* 0x00010000dbc0783b */ /* 0x000f220000004200 */
[----:B------:R-:W-:Y:S02]  /*8b70*/  FFMA.FTZ R35, R35, c[0x0][0x2d0], -R166 ;  /* 0x0000b40023237a23 */ /* 0x000fe400000108a6 */
[----:B------:R-:W-:Y:S01]  /*8b80*/  MUFU.EX2 R206, R29 ;  /* 0x0000001d00ce7308 */ /* 0x000fe20000000800 */
[--C-:B------:R-:W-:Y:S02]  /*8b90*/  FFMA.FTZ R36, R36, c[0x0][0x2d0], -R196.reuse ;  /* 0x0000b40024247a23 */ /* 0x100fe400000108c4 */
[----:B------:R-:W4:Y:S01]  /*8ba0*/  LDSM.16.MT88.4 R172, [R218+0x100] ;  /* 0x00010000daac783b */ /* 0x000f220000004200 */
[----:B------:R-:W-:Y:S02]  /*8bb0*/  FFMA.FTZ R37, R37, c[0x0][0x2d0], -R196 ;  /* 0x0000b40025257a23 */ /* 0x000fe400000108c4 */
[----:B---3--:R-:W-:Y:S01]  /*8bc0*/  FMUL.FTZ R6, R0, R170 ;  /* 0x000000aa00067220 */ /* 0x008fe20000410000 */
[----:B------:R-:W-:Y:S01]  /*8bd0*/  F2FP.BF16.PACK_AB R170, R204, R205 ;  /* 0x000000cdccaa723e */ /* 0x000fe200000010ff */
[----:B------:R-:W-:Y:S01]  /*8be0*/  FMUL.FTZ R7, R0, R171 ;  /* 0x000000ab00077220 */ /* 0x000fe20000410000 */
[----:B------:R-:W-:Y:S01]  /*8bf0*/  F2FP.BF16.PACK_AB R171, R201, R202 ;  /* 0x000000cac9ab723e */ /* 0x000fe200000010ff */
[----:B------:R-:W0:Y:S01]  /*8c00*/  LDGDEPBAR ;  /* 0x00000000000079af */ /* 0x000e220000000000 */
[--C-:B------:R-:W-:Y:S02]  /*8c10*/  FFMA.FTZ R38, R38, c[0x0][0x2d0], -R166.reuse ;  /* 0x0000b40026267a23 */ /* 0x100fe400000108a6 */
[----:B------:R-:W-:Y:S02]  /*8c20*/  FFMA.FTZ R39, R39, c[0x0][0x2d0], -R166 ;  /* 0x0000b40027277a23 */ /* 0x000fe400000108a6 */
[--C-:B------:R-:W-:Y:S02]  /*8c30*/  FFMA.FTZ R40, R40, c[0x0][0x2d0], -R196.reuse ;  /* 0x0000b40028287a23 */ /* 0x100fe400000108c4 */
[----:B------:R-:W-:Y:S02]  /*8c40*/  FFMA.FTZ R41, R41, c[0x0][0x2d0], -R196 ;  /* 0x0000b40029297a23 */ /* 0x000fe400000108c4 */
[--C-:B------:R-:W-:Y:S02]  /*8c50*/  FFMA.FTZ R42, R42, c[0x0][0x2d0], -R166.reuse ;  /* 0x0000b4002a2a7a23 */ /* 0x100fe400000108a6 */
[----:B------:R-:W-:Y:S02]  /*8c60*/  FFMA.FTZ R43, R43, c[0x0][0x2d0], -R166 ;  /* 0x0000b4002b2b7a23 */ /* 0x000fe400000108a6 */
[C---:B------:R-:W-:Y:S01]  /*8c70*/  FMUL.FTZ R84, R2.reuse, R84 ;  /* 0x0000005402547220 */ /* 0x040fe20000410000 */
[C---:B-1----:R-:W-:Y:S01]  /*8c80*/  HMMA.16816.F32.BF16 R4, R168.reuse, R184, R4 ;  /* 0x000000b8a804723c */ /* 0x042fe20000041804 */
[----:B------:R-:W-:Y:S04]  /*8c90*/  MUFU.EX2 R165, R43 ;  /* 0x0000002b00a57308 */ /* 0x000fe80000000800 */
[----:B------:R-:W-:Y:S02]  /*8ca0*/  FMUL.FTZ R85, R2, R85 ;  /* 0x0000005502557220 */ /* 0x000fe40000410000 */
[C---:B------:R-:W-:Y:S01]  /*8cb0*/  FMUL.FTZ R86, R0.reuse, R86 ;  /* 0x0000005600567220 */ /* 0x040fe20000410000 */
[C---:B------:R-:W-:Y:S01]  /*8cc0*/  HMMA.16816.F32.BF16 R8, R168.reuse, R186, R8 ;  /* 0x000000baa808723c */ /* 0x040fe20000041808 */
[----:B------:R-:W1:Y:S03]  /*8cd0*/  LDSM.16.MT88.4 R184, [R216+0x3100] ;  /* 0x00310000d8b8783b */ /* 0x000e660000004200 */
[----:B------:R-:W-:Y:S02]  /*8ce0*/  FMUL.FTZ R87, R0, R87 ;  /* 0x0000005700577220 */ /* 0x000fe40000410000 */
        /* <DEDUP_REMOVED lines=8> */
[C---:B----4-:R-:W-:Y:S01]  /*8d70*/  HMMA.16816.F32.BF16 R60, R168.reuse, R192, R60 ;  /* 0x000000c0a83c723c */ /* 0x050fe2000004183c */
[----:B------:R-:W-:Y:S03]  /*8d80*/  MUFU.EX2 R193, R22 ;  /* 0x0000001600c17308 */ /* 0x000fe60000000800 */
[----:B------:R-:W-:Y:S02]  /*8d90*/  FMUL.FTZ R93, R2, R93 ;  /* 0x0000005d025d7220 */ /* 0x000fe40000410000 */
[C---:B------:R-:W-:Y:S02]  /*8da0*/  FMUL.FTZ R94, R0.reuse, R94 ;  /* 0x0000005e005e7220 */ /* 0x040fe40000410000 */
[C---:B------:R-:W-:Y:S03]  /*8db0*/  HMMA.16816.F32.BF16 R64, R168.reuse, R194, R64 ;  /* 0x000000c2a840723c */ /* 0x040fe60000041840 */
[----:B------:R3:W-:Y:S01]  /*8dc0*/  MUFU.EX2 R192, R23 ;  /* 0x0000001700c07308 */ /* 0x0007e20000000800 */
        /* <DEDUP_REMOVED lines=9> */
[C---:B-1----:R-:W-:Y:S01]  /*8e60*/  HMMA.16816.F32.BF16 R76, R168.reuse, R184, R76 ;  /* 0x000000b8a84c723c */ /* 0x042fe2000004184c */
[----:B---3--:R-:W-:Y:S03]  /*8e70*/  LDSM.16.MT88.4 R20, [R218+0x9900] ;  /* 0x00990000da14783b */ /* 0x008fe60000004200 */
[----:B------:R-:W-:Y:S02]  /*8e80*/  FMUL.FTZ R101, R2, R101 ;  /* 0x0000006502657220 */ /* 0x000fe40000410000 */
[C---:B------:R-:W-:Y:S02]  /*8e90*/  FMUL.FTZ R102, R0.reuse, R102 ;  /* 0x0000006600667220 */ /* 0x040fe40000410000 */
        /* <DEDUP_REMOVED lines=53> */
[--C-:B------:R-:W-:Y:S02]  /*91f0*/  FFMA.FTZ R12, R12, c[0x0][0x2d0], -R196.reuse ;  /* 0x0000b4000c0c7a23 */ /* 0x100fe400000108c4 */
[----:B------:R-:W-:Y:S02]  /*9200*/  FFMA.FTZ R13, R13, c[0x0][0x2d0], -R196 ;  /* 0x0000b4000d0d7a23 */ /* 0x000fe400000108c4 */
[----:B------:R4:W-:Y:S01]  /*9210*/  MUFU.EX2 R215, R12 ;  /* 0x0000000c00d77308 */ /* 0x0009e20000000800 */
[C---:B--2---:R-:W-:Y:S03]  /*9220*/  HMMA.16816.F32.BF16 R132, R168.reuse, R188, R132 ;  /* 0x000000bca884723c */ /* 0x044fe60000041884 */
[--C-:B------:R-:W-:Y:S02]  /*9230*/  FFMA.FTZ R14, R14, c[0x0][0x2d0], -R166.reuse ;  /* 0x0000b4000e0e7a23 */ /* 0x100fe400000108a6 */
[----:B------:R-:W-:Y:S02]  /*9240*/  FFMA.FTZ R15, R15, c[0x0][0x2d0], -R166 ;  /* 0x0000b4000f0f7a23 */ /* 0x000fe400000108a6 */
[C---:B------:R-:W-:Y:S02]  /*9250*/  FMUL.FTZ R136, R2.reuse, R136 ;  /* 0x0000008802887220 */ /* 0x040fe40000410000 */
[----:B------:R-:W-:Y:S01]  /*9260*/  FMUL.FTZ R137, R2, R137 ;  /* 0x0000008902897220 */ /* 0x000fe20000410000 */
[----:B------:R2:W1:Y:S02]  /*9270*/  MUFU.EX2 R214, R13 ;  /* 0x0000000d00d67308 */ /* 0x0004640000000800 */
[C---:B------:R-:W-:Y:S02]  /*9280*/  FMUL.FTZ R138, R0.reuse, R138 ;  /* 0x0000008a008a7220 */ /* 0x040fe40000410000 */
[----:B------:R-:W-:Y:S02]  /*9290*/  FMUL.FTZ R139, R0, R139 ;  /* 0x0000008b008b7220 */ /* 0x000fe40000410000 */
[C---:B------:R-:W-:Y:S02]  /*92a0*/  FMUL.FTZ R140, R2.reuse, R140 ;  /* 0x0000008c028c7220 */ /* 0x040fe40000410000 */
[----:B------:R-:W-:Y:S02]  /*92b0*/  FMUL.FTZ R141, R2, R141 ;  /* 0x0000008d028d7220 */ /* 0x000fe40000410000 */
[----:B------:R1:W-:Y:S01]  /*92c0*/  MUFU.EX2 R199, R14 ;  /* 0x0000000e00c77308 */ /* 0x0003e20000000800 */
[C---:B------:R-:W-:Y:S01]  /*92d0*/  HMMA.16816.F32.BF16 R136, R168.reuse, R190, R136 ;  /* 0x000000bea888723c */ /* 0x040fe20000041888 */
[----:B------:R-:W1:Y:S02]  /*92e0*/  LDSM.16.MT88.4 R188, [R219+0x9100] ;  /* 0x00910000dbbc783b */ /* 0x000e640000004200 */
[C---:B------:R-:W-:Y:S02]  /*92f0*/  FMUL.FTZ R142, R0.reuse, R142 ;  /* 0x0000008e008e7220 */ /* 0x040fe40000410000 */
[----:B------:R-:W-:Y:S02]  /*9300*/  FMUL.FTZ R143, R0, R143 ;  /* 0x0000008f008f7220 */ /* 0x000fe40000410000 */
[C---:B----4-:R-:W-:Y:S02]  /*9310*/  FMUL.FTZ R12, R2.reuse, R176 ;  /* 0x000000b0020c7220 */ /* 0x050fe40000410000 */
[----:B------:R4:W1:Y:S03]  /*9320*/  MUFU.EX2 R197, R15 ;  /* 0x0000000f00c57308 */ /* 0x0008660000000800 */
[C---:B---3--:R-:W-:Y:S03]  /*9330*/  HMMA.16816.F32.BF16 R140, R168.reuse, R172, R140 ;  /* 0x000000aca88c723c */ /* 0x048fe6000004188c */
[C---:B------:R-:W-:Y:S02]  /*9340*/  FMUL.FTZ R144, R2.reuse, R144 ;  /* 0x0000009002907220 */ /* 0x040fe40000410000 */
[----:B------:R-:W-:Y:S02]  /*9350*/  FMUL.FTZ R145, R2, R145 ;  /* 0x0000009102917220 */ /* 0x000fe40000410000 */
[C---:B------:R-:W-:Y:S02]  /*9360*/  FMUL.FTZ R146, R0.reuse, R146 ;  /* 0x0000009200927220 */ /* 0x040fe40000410000 */
[----:B------:R-:W-:Y:S03]  /*9370*/  FMUL.FTZ R147, R0, R147 ;  /* 0x0000009300937220 */ /* 0x000fe60000410000 */
[----:B--2---:R-:W-:Y:S02]  /*9380*/  FMUL.FTZ R13, R2, R177 ;  /* 0x000000b1020d7220 */ /* 0x004fe40000410000 */
[----:B-1----:R-:W-:Y:S02]  /*9390*/  FMUL.FTZ R14, R0, R178 ;  /* 0x000000b2000e7220 */ /* 0x002fe40000410000 */
[C---:B------:R-:W-:Y:S01]  /*93a0*/  HMMA.16816.F32.BF16 R144, R168.reuse, R174, R144 ;  /* 0x000000aea890723c */ /* 0x040fe20000041890 */
[----:B------:R-:W1:Y:S02]  /*93b0*/  LDSM.16.MT88.4 R172, [R218+0x9100] ;  /* 0x00910000daac783b */ /* 0x000e640000004200 */
[--C-:B------:R-:W-:Y:S02]  /*93c0*/  FFMA.FTZ R16, R16, c[0x0][0x2d0], -R196.reuse ;  /* 0x0000b40010107a23 */ /* 0x100fe400000108c4 */
[----:B----4-:R-:W-:Y:S02]  /*93d0*/  FMUL.FTZ R15, R0, R179 ;  /* 0x000000b3000f7220 */ /* 0x010fe40000410000 */
[----:B------:R-:W-:Y:S01]  /*93e0*/  FFMA.FTZ R17, R17, c[0x0][0x2d0], -R196 ;  /* 0x0000b40011117a23 */ /* 0x000fe200000108c4 */
[----:B------:R-:W2:Y:S01]  /*93f0*/  LDSM.16.MT88.4 R176, [R216+0x900] ;  /* 0x00090000d8b0783b */ /* 0x000ea20000004200 */
[--C-:B------:R-:W-:Y:S01]  /*9400*/  FFMA.FTZ R18, R18, c[0x0][0x2d0], -R166.reuse ;  /* 0x0000b40012127a23 */ /* 0x100fe200000108a6 */
[----:B------:R3:W-:Y:S02]  /*9410*/  MUFU.EX2 R213, R16 ;  /* 0x0000001000d57308 */ /* 0x0007e40000000800 */
[C---:B------:R-:W-:Y:S03]  /*9420*/  HMMA.16816.F32.BF16 R12, R168.reuse, R184, R12 ;  /* 0x000000b8a80c723c */ /* 0x040fe6000004180c */
[----:B------:R-:W-:Y:S02]  /*9430*/  FFMA.FTZ R19, R19, c[0x0][0x2d0], -R166 ;  /* 0x0000b40013137a23 */ /* 0x000fe400000108a6 */
[C---:B------:R-:W-:Y:S02]  /*9440*/  FMUL.FTZ R148, R2.reuse, R148 ;  /* 0x0000009402947220 */ /* 0x040fe40000410000 */
[----:B------:R-:W-:Y:S01]  /*9450*/  FMUL.FTZ R149, R2, R149 ;  /* 0x0000009502957220 */ /* 0x000fe20000410000 */
[----:B------:R4:W1:Y:S01]  /*9460*/  MUFU.EX2 R212, R17 ;  /* 0x0000001100d47308 */ /* 0x0008620000000800 */
[C---:B------:R-:W-:Y:S03]  /*9470*/  FMUL.FTZ R150, R0.reuse, R150 ;  /* 0x0000009600967220 */ /* 0x040fe60000410000 */
[----:B------:R-:W-:Y:S02]  /*9480*/  FMUL.FTZ R151, R0, R151 ;  /* 0x0000009700977220 */ /* 0x000fe40000410000 */
[C---:B------:R-:W-:Y:S02]  /*9490*/  FMUL.FTZ R152, R2.reuse, R152 ;  /* 0x0000009802987220 */ /* 0x040fe40000410000 */
[----:B------:R-:W-:Y:S02]  /*94a0*/  FMUL.FTZ R153, R2, R153 ;  /* 0x0000009902997220 */ /* 0x000fe40000410000 */
[----:B------:R1:W-:Y:S01]  /*94b0*/  MUFU.EX2 R195, R18 ;  /* 0x0000001200c37308 */ /* 0x0003e20000000800 */
[C---:B------:R-:W-:Y:S01]  /*94c0*/  HMMA.16816.F32.BF16 R148, R168.reuse, R186, R148 ;  /* 0x000000baa894723c */ /* 0x040fe20000041894 */
[----:B------:R-:W-:Y:S02]  /*94d0*/  LDSM.16.MT88.4 R184, [R219+0x900] ;  /* 0x00090000dbb8783b */ /* 0x000fe40000004200 */
[C---:B------:R-:W-:Y:S02]  /*94e0*/  FMUL.FTZ R154, R0.reuse, R154 ;  /* 0x0000009a009a7220 */ /* 0x040fe40000410000 */
[----:B------:R-:W-:Y:S02]  /*94f0*/  FMUL.FTZ R155, R0, R155 ;  /* 0x0000009b009b7220 */ /* 0x000fe40000410000 */
[C---:B---3--:R-:W-:Y:S02]  /*9500*/  FMUL.FTZ R16, R2.reuse, R180 ;  /* 0x000000b402107220 */ /* 0x048fe40000410000 */
[----:B------:R3:W2:Y:S03]  /*9510*/  MUFU.EX2 R194, R19 ;  /* 0x0000001300c27308 */ /* 0x0006a60000000800 */
[C---:B------:R-:W-:Y:S03]  /*9520*/  HMMA.16816.F32.BF16 R152, R168.reuse, R188, R152 ;  /* 0x000000bca898723c */ /* 0x040fe60000041898 */
[C---:B------:R-:W-:Y:S02]  /*9530*/  FMUL.FTZ R156, R2.reuse, R156 ;  /* 0x0000009c029c7220 */ /* 0x040fe40000410000 */
[----:B------:R-:W-:Y:S02]  /*9540*/  FMUL.FTZ R157, R2, R157 ;  /* 0x0000009d029d7220 */ /* 0x000fe40000410000 */
[C---:B------:R-:W-:Y:S02]  /*9550*/  FMUL.FTZ R158, R0.reuse, R158 ;  /* 0x0000009e009e7220 */ /* 0x040fe40000410000 */
[----:B------:R-:W-:Y:S03]  /*9560*/  FMUL.FTZ R159, R0, R159 ;  /* 0x0000009f009f7220 */ /* 0x000fe60000410000 */
[----:B----4-:R-:W-:Y:S02]  /*9570*/  FMUL.FTZ R17, R2, R181 ;  /* 0x000000b502117220 */ /* 0x010fe40000410000 */
[----:B-1----:R-:W-:Y:S02]  /*9580*/  FMUL.FTZ R18, R0, R182 ;  /* 0x000000b600127220 */ /* 0x002fe40000410000 */
[C---:B------:R-:W-:Y:S01]  /*9590*/  HMMA.16816.F32.BF16 R156, R168.reuse, R190, R156 ;  /* 0x000000bea89c723c */ /* 0x040fe2000004189c */
[----:B------:R-:W-:Y:S02]  /*95a0*/  LDSM.16.MT88.4 R188, [R219+0x3900] ;  /* 0x00390000dbbc783b */ /* 0x000fe40000004200 */
[----:B------:R-:W-:Y:S02]  /*95b0*/  FMUL.FTZ R160, R2, R160 ;  /* 0x000000a002a07220 */ /* 0x000fe40000410000 */
[----:B---3--:R-:W-:Y:S02]  /*95c0*/  FMUL.FTZ R19, R0, R183 ;  /* 0x000000b700137220 */ /* 0x008fe40000410000 */
[----:B------:R-:W1:Y:S01]  /*95d0*/  LDSM.16.MT88.4 R180, [R217+0x900] ;  /* 0x00090000d9b4783b */ /* 0x000e620000004200 */
[----:B------:R-:W-:Y:S04]  /*95e0*/  FMUL.FTZ R161, R2, R161 ;  /* 0x000000a102a17220 */ /* 0x000fe80000410000 */
[C---:B------:R-:W-:Y:S03]  /*95f0*/  HMMA.16816.F32.BF16 R16, R168.reuse, R172, R16 ;  /* 0x000000aca810723c */ /* 0x040fe60000041810 */
[C---:B------:R-:W-:Y:S02]  /*9600*/  FMUL.FTZ R162, R0.reuse, R162 ;  /* 0x000000a200a27220 */ /* 0x040fe40000410000 */
[----:B------:R-:W-:Y:S02]  /*9610*/  FMUL.FTZ R163, R0, R163 ;  /* 0x000000a300a37220 */ /* 0x000fe40000410000 */
[--C-:B------:R-:W-:Y:S02]  /*9620*/  FFMA.FTZ R49, R49, c[0x0][0x2d0], -R196.reuse ;  /* 0x0000b40031317a23 */ /* 0x100fe400000108c4 */
[--C-:B------:R-:W-:Y:S03]  /*9630*/  FFMA.FTZ R44, R44, c[0x0][0x2d0], -R196.reuse ;  /* 0x0000b4002c2c7a23 */ /* 0x100fe600000108c4 */
[----:B------:R-:W-:Y:S01]  /*9640*/  HMMA.16816.F32.BF16 R160, R168, R174, R160 ;  /* 0x000000aea8a0723c */ /* 0x000fe200000418a0 */
[----:B------:R-:W3:Y:S01]  /*9650*/  LDSM.16.MT88.4 R172, [R218+0x900] ;  /* 0x00090000daac783b */ /* 0x000ee20000004200 */
[----:B------:R-:W-:Y:S01]  /*9660*/  MUFU.EX2 R49, R49 ;  /* 0x0000003100317308 */ /* 0x000fe20000000800 */
[----:B------:R-:W-:Y:S02]  /*9670*/  FFMA.FTZ R45, R45, c[0x0][0x2d0], -R196 ;  /* 0x0000b4002d2d7a23 */ /* 0x000fe400000108c4 */
[--C-:B------:R-:W-:Y:S02]  /*9680*/  FFMA.FTZ R46, R46, c[0x0][0x2d0], -R166.reuse ;  /* 0x0000b4002e2e7a23 */ /* 0x100fe400000108a6 */
[----:B------:R-:W-:Y:S01]  /*9690*/  F2FP.BF16.PACK_AB R168, R214, R215 ;  /* 0x000000d7d6a8723e */ /* 0x000fe200000010ff */
[----:B------:R-:W-:Y:S01]  /*96a0*/  FFMA.FTZ R47, R47, c[0x0][0x2d0], -R166 ;  /* 0x0000b4002f2f7a23 */ /* 0x000fe200000108a6 */
[----:B------:R-:W-:Y:S03]  /*96b0*/  F2FP.BF16.PACK_AB R169, R197, R199 ;  /* 0x000000c7c5a9723e */ /* 0x000fe600000010ff */
[----:B------:R-:W-:Y:S01]  /*96c0*/  F2FP.BF16.PACK_AB R170, R212, R213 ;  /* 0x000000d5d4aa723e */ /* 0x000fe200000010ff */
[----:B------:R-:W-:Y:S01]  /*96d0*/  MUFU.EX2 R44, R44 ;  /* 0x0000002c002c7308 */ /* 0x000fe20000000800 */
[----:B--2---:R-:W-:Y:S01]  /*96e0*/  F2FP.BF16.PACK_AB R171, R194, R195 ;  /* 0x000000c3c2ab723e */ /* 0x004fe200000010ff */
[----:B------:R-:W-:Y:S02]  /*96f0*/  FFMA.FTZ R48, R48, c[0x0][0x2d0], -R196 ;  /* 0x0000b40030307a23 */ /* 0x000fe400000108c4 */
[--C-:B------:R-:W-:Y:S02]  /*9700*/  FFMA.FTZ R50, R50, c[0x0][0x2d0], -R166.reuse ;  /* 0x0000b40032327a23 */ /* 0x100fe400000108a6 */
[----:B------:R-:W-:Y:S02]  /*9710*/  FFMA.FTZ R166, R51, c[0x0][0x2d0], -R166 ;  /* 0x0000b40033a67a23 */ /* 0x000fe400000108a6 */
[C---:B------:R-:W-:Y:S02]  /*9720*/  HMMA.16816.F32.BF16 R4, R168.reuse, R176, R4 ;  /* 0x000000b0a804723c */ /* 0x040fe40000041804 */
[----:B------:R-:W-:Y:S06]  /*9730*/  MUFU.EX2 R45, R45 ;  /* 0x0000002d002d7308 */ /* 0x000fec0000000800 */
[C---:B------:R-:W-:Y:S01]  /*9740*/  HMMA.16816.F32.BF16 R8, R168.reuse, R178, R8 ;  /* 0x000000b2a808723c */ /* 0x040fe20000041808 */
[----:B------:R-:W2:Y:S03]  /*9750*/  LDSM.16.MT88.4 R176, [R216+0x3900] ;  /* 0x00390000d8b0783b */ /* 0x000ea60000004200 */
[----:B------:R-:W-:Y:S04]  /*9760*/  MUFU.EX2 R166, R166 ;  /* 0x000000a600a67308 */ /* 0x000fe80000000800 */
[C---:B-1----:R-:W-:Y:S06]  /*9770*/  HMMA.16816.F32.BF16 R52, R168.reuse, R180, R52 ;  /* 0x000000b4a834723c */ /* 0x042fec0000041834 */
[----:B------:R-:W-:Y:S02]  /*9780*/  MUFU.EX2 R46, R46 ;  /* 0x0000002e002e7308 */ /* 0x000fe40000000800 */
[C---:B------:R-:W-:Y:S01]  /*9790*/  HMMA.16816.F32.BF16 R56, R168.reuse, R182, R56 ;  /* 0x000000b6a838723c */ /* 0x040fe20000041838 */
[----:B------:R-:W1:Y:S07]  /*97a0*/  LDSM.16.MT88.4 R180, [R217+0x3900] ;  /* 0x00390000d9b4783b */ /* 0x000e6e0000004200 */
[C---:B------:R-:W-:Y:S01]  /*97b0*/  HMMA.16816.F32.BF16 R60, R168.reuse, R184, R60 ;  /* 0x000000b8a83c723c */ /* 0x040fe2000004183c */
[----:B------:R-:W-:Y:S07]  /*97c0*/  MUFU.EX2 R47, R47 ;  /* 0x0000002f002f7308 */ /* 0x000fee0000000800 */
[C---:B------:R-:W-:Y:S01]  /*97d0*/  HMMA.16816.F32.BF16 R64, R168.reuse, R186, R64 ;  /* 0x000000baa840723c */ /* 0x040fe20000041840 */
[----:B------:R-:W4:Y:S02]  /*97e0*/  LDSM.16.MT88.4 R184, [R218+0x3900] ;  /* 0x00390000dab8783b */ /* 0x000f240000004200 */
[----:B------:R-:W-:Y:S05]  /*97f0*/  MUFU.EX2 R48, R48 ;  /* 0x0000003000307308 */ /* 0x000fea0000000800 */
[C---:B---3--:R-:W-:Y:S05]  /*9800*/  HMMA.16816.F32.BF16 R68, R168.reuse, R172, R68 ;  /* 0x000000aca844723c */ /* 0x048fea0000041844 */
[----:B------:R-:W-:Y:S03]  /*9810*/  MUFU.EX2 R50, R50 ;  /* 0x0000003200327308 */ /* 0x000fe60000000800 */
[C---:B------:R-:W-:Y:S01]  /*9820*/  HMMA.16816.F32.BF16 R72, R168.reuse, R174, R72 ;  /* 0x000000aea848723c */ /* 0x040fe20000041848 */
[----:B------:R-:W3:Y:S07]  /*9830*/  LDSM.16.MT88.4 R172, [R216+0x6900] ;  /* 0x00690000d8ac783b */ /* 0x000eee0000004200 */
[C---:B--2---:R-:W-:Y:S08]  /*9840*/  HMMA.16816.F32.BF16 R76, R168.reuse, R176, R76 ;  /* 0x000000b0a84c723c */ /* 0x044ff0000004184c */
[C---:B------:R-:W-:Y:S01]  /*9850*/  HMMA.16816.F32.BF16 R80, R168.reuse, R178, R80 ;  /* 0x000000b2a850723c */ /* 0x040fe20000041850 */
[----:B------:R-:W2:Y:S07]  /*9860*/  LDSM.16.MT88.4 R176, [R217+0x6900] ;  /* 0x00690000d9b0783b */ /* 0x000eae0000004200 */
[C---:B-1----:R-:W-:Y:S08]  /*9870*/  HMMA.16816.F32.BF16 R84, R168.reuse, R180, R84 ;  /* 0x000000b4a854723c */ /* 0x042ff00000041854 */
[C---:B------:R-:W-:Y:S01]  /*9880*/  HMMA.16816.F32.BF16 R88, R168.reuse, R182, R88 ;  /* 0x000000b6a858723c */ /* 0x040fe20000041858 */
[----:B------:R-:W1:Y:S07]  /*9890*/  LDSM.16.MT88.4 R180, [R219+0x6900] ;  /* 0x00690000dbb4783b */ /* 0x000e6e0000004200 */
[C---:B------:R-:W-:Y:S08]  /*98a0*/  HMMA.16816.F32.BF16 R92, R168.reuse, R188, R92 ;  /* 0x000000bca85c723c */ /* 0x040ff0000004185c */
[C---:B------:R-:W-:Y:S01]  /*98b0*/  HMMA.16816.F32.BF16 R96, R168.reuse, R190, R96 ;  /* 0x000000bea860723c */ /* 0x040fe20000041860 */
[----:B------:R-:W-:Y:S07]  /*98c0*/  LDSM.16.MT88.4 R188, [R216+0x9900] ;  /* 0x00990000d8bc783b */ /* 0x000fee0000004200 */
[C---:B----4-:R-:W-:Y:S08]  /*98d0*/  HMMA.16816.F32.BF16 R100, R168.reuse, R184, R100 ;  /* 0x000000b8a864723c */ /* 0x050ff00000041864 */
[C---:B------:R-:W-:Y:S01]  /*98e0*/  HMMA.16816.F32.BF16 R104, R168.reuse, R186, R104 ;  /* 0x000000baa868723c */ /* 0x040fe20000041868 */
[----:B------:R-:W4:Y:S07]  /*98f0*/  LDSM.16.MT88.4 R184, [R218+0x6900] ;  /* 0x00690000dab8783b */ /* 0x000f2e0000004200 */
[C---:B---3--:R-:W-:Y:S08]  /*9900*/  HMMA.16816.F32.BF16 R108, R168.reuse, R172, R108 ;  /* 0x000000aca86c723c */ /* 0x048ff0000004186c */
[C---:B------:R-:W-:Y:S01]  /*9910*/  HMMA.16816.F32.BF16 R112, R168.reuse, R174, R112 ;  /* 0x000000aea870723c */ /* 0x040fe20000041870 */
[----:B------:R-:W3:Y:S07]  /*9920*/  LDSM.16.MT88.4 R172, [R217+0x9900] ;  /* 0x00990000d9ac783b */ /* 0x000eee0000004200 */
[C---:B--2---:R-:W-:Y:S08]  /*9930*/  HMMA.16816.F32.BF16 R116, R168.reuse, R176, R116 ;  /* 0x000000b0a874723c */ /* 0x044ff00000041874 */
[C---:B------:R-:W-:Y:S01]  /*9940*/  HMMA.16816.F32.BF16 R120, R168.reuse, R178, R120 ;  /* 0x000000b2a878723c */ /* 0x040fe20000041878 */
[----:B------:R-:W2:Y:S07]  /*9950*/  LDSM.16.MT88.4 R176, [R219+0x9900] ;  /* 0x00990000dbb0783b */ /* 0x000eae0000004200 */
[C---:B-1----:R-:W-:Y:S08]  /*9960*/  HMMA.16816.F32.BF16 R124, R168.reuse, R180, R124 ;  /* 0x000000b4a87c723c */ /* 0x042ff0000004187c */
[C---:B------:R-:W-:Y:S01]  /*9970*/  HMMA.16816.F32.BF16 R128, R168.reuse, R182, R128 ;  /* 0x000000b6a880723c */ /* 0x040fe20000041880 */
[----:B------:R-:W-:Y:S07]  /*9980*/  LDSM.16.MT88.4 R180, [R219+0x4100] ;  /* 0x00410000dbb4783b */ /* 0x000fee0000004200 */
[C---:B----4-:R-:W-:Y:S01]  /*9990*/  HMMA.16816.F32.BF16 R132, R168.reuse, R184, R132 ;  /* 0x000000b8a884723c */ /* 0x050fe20000041884 */
[----:B------:R-:W-:Y:S07]  /*99a0*/  MUFU.EX2 R185, R31 ;  /* 0x0000001f00b97308 */ /* 0x000fee0000000800 */
[C---:B------:R-:W-:Y:S03]  /*99b0*/  HMMA.16816.F32.BF16 R136, R168.reuse, R186, R136 ;  /* 0x000000baa888723c */ /* 0x040fe60000041888 */
[----:B------:R-:W-:Y:S05]  /*99c0*/  MUFU.EX2 R187, R27 ;  /* 0x0000001b00bb7308 */ /* 0x000fea0000000800 */
[C---:B------:R-:W-:Y:S05]  /*99d0*/  HMMA.16816.F32.BF16 R140, R168.reuse, R188, R140 ;  /* 0x000000bca88c723c */ /* 0x040fea000004188c */
[----:B------:R1:W4:Y:S03]  /*99e0*/  MUFU.EX2 R188, R26 ;  /* 0x0000001a00bc7308 */ /* 0x0003260000000800 */
[C---:B------:R-:W-:Y:S07]  /*99f0*/  HMMA.16816.F32.BF16 R144, R168.reuse, R190, R144 ;  /* 0x000000bea890723c */ /* 0x040fee0000041890 */
[----:B------:R4:W4:Y:S01]  /*9a00*/  MUFU.EX2 R186, R30 ;  /* 0x0000001e00ba7308 */ /* 0x0009220000000800 */
[C---:B---3--:R-:W-:Y:S08]  /*9a10*/  HMMA.16816.F32.BF16 R12, R168.reuse, R172, R12 ;  /* 0x000000aca80c723c */ /* 0x048ff0000004180c */
[C---:B------:R-:W-:Y:S01]  /*9a20*/  HMMA.16816.F32.BF16 R148, R168.reuse, R174, R148 ;  /* 0x000000aea894723c */ /* 0x040fe20000041894 */
[----:B------:R-:W3:Y:S01]  /*9a30*/  LDSM.16.MT88.4 R172, [R216+0x1100] ;  /* 0x00110000d8ac783b */ /* 0x000ee20000004200 */
[----:B------:R-:W-:Y:S05]  /*9a40*/  MUFU.EX2 R191, R37 ;  /* 0x0000002500bf7308 */ /* 0x000fea0000000800 */
[----:B-1----:R-:W1:Y:S01]  /*9a50*/  LDSM.16.MT88.4 R24, [R217+0x1100] ;  /* 0x00110000d918783b */ /* 0x002e620000004200 */
[C---:B--2---:R-:W-:Y:S04]  /*9a60*/  HMMA.16816.F32.BF16 R152, R168.reuse, R176, R152 ;  /* 0x000000b0a898723c */ /* 0x044fe80000041898 */
[----:B------:R-:W-:Y:S01]  /*9a70*/  MUFU.EX2 R190, R40 ;  /* 0x0000002800be7308 */ /* 0x000fe20000000800 */
[----:B----4-:R-:W-:Y:S03]  /*9a80*/  LDSM.16.MT88.4 R28, [R218+0xa100] ;  /* 0x00a10000da1c783b */ /* 0x010fe60000004200 */
[C---:B------:R-:W-:Y:S03]  /*9a90*/  HMMA.16816.F32.BF16 R156, R168.reuse, R178, R156 ;  /* 0x000000b2a89c723c */ /* 0x040fe6000004189c */
[----:B------:R-:W2:Y:S03]  /*9aa0*/  LDSM.16.MT88.4 R176, [R219+0x1100] ;  /* 0x00110000dbb0783b */ /* 0x000ea60000004200 */
[----:B------:R-:W-:Y:S02]  /*9ab0*/  MUFU.EX2 R189, R41 ;  /* 0x0000002900bd7308 */ /* 0x000fe40000000800 */
[C---:B------:R-:W-:Y:S07]  /*9ac0*/  HMMA.16816.F32.BF16 R16, R168.reuse, R20, R16 ;  /* 0x00000014a810723c */ /* 0x040fee0000041810 */
[----:B------:R-:W-:Y:S01]  /*9ad0*/  F2FP.BF16.PACK_AB R20, R210, R211 ;  /* 0x000000d3d214723e */ /* 0x000fe200000010ff */
[----:B------:R-:W-:Y:S01]  /*9ae0*/  HMMA.16816.F32.BF16 R160, R168, R22, R160 ;  /* 0x00000016a8a0723c */ /* 0x000fe200000418a0 */
[----:B------:R-:W4:Y:S01]  /*9af0*/  LDSM.16.MT88.4 R168, [R218+0x1100] ;  /* 0x00110000daa8783b */ /* 0x000f220000004200 */
[----:B------:R1:W-:Y:S02]  /*9b00*/  MUFU.EX2 R184, R42 ;  /* 0x0000002a00b87308 */ /* 0x0003e40000000800 */
[----:B------:R-:W-:Y:S03]  /*9b10*/  F2FP.BF16.PACK_AB R21, R192, R193 ;  /* 0x000000c1c015723e */ /* 0x000fe600000010ff */
[----:B------:R-:W-:Y:S02]  /*9b20*/  F2FP.BF16.PACK_AB R22, R208, R209 ;  /* 0x000000d1d016723e */ /* 0x000fe400000010ff */
[----:B------:R-:W-:Y:S07]  /*9b30*/  F2FP.BF16.PACK_AB R23, R187, R188 ;  /* 0x000000bcbb17723e */ /* 0x000fee00000010ff */
[C---:B---3--:R-:W-:Y:S08]  /*9b40*/  HMMA.16816.F32.BF16 R4, R20.reuse, R172, R4 ;  /* 0x000000ac1404723c */ /* 0x048ff00000041804 */
[C---:B------:R-:W-:Y:S01]  /*9b50*/  HMMA.16816.F32.BF16 R8, R20.reuse, R174, R8 ;  /* 0x000000ae1408723c */ /* 0x040fe20000041808 */
[----:B------:R-:W3:Y:S06]  /*9b60*/  LDSM.16.MT88.4 R172, [R216+0x4100] ;  /* 0x00410000d8ac783b */ /* 0x000eec0000004200 */
[----:B-1----:R-:W-:Y:S01]  /*9b70*/  LDSM.16.MT88.4 R40, [R218+0x2100] ;  /* 0x00210000da28783b */ /* 0x002fe20000004200 */
[C---:B------:R-:W-:Y:S08]  /*9b80*/  HMMA.16816.F32.BF16 R52, R20.reuse, R24, R52 ;  /* 0x000000181434723c */ /* 0x040ff00000041834 */
        /* <DEDUP_REMOVED lines=16> */
[----:B------:R-:W-:Y:S07]  /*9c90*/  LDSM.16.MT88.4 R180, [R216+0xa100] ;  /* 0x00a10000d8b4783b */ /* 0x000fee0000004200 */
[C---:B--2---:R-:W-:Y:S08]  /*9ca0*/  HMMA.16816.F32.BF16 R100, R20.reuse, R176, R100 ;  /* 0x000000b01464723c */ /* 0x044ff00000041864 */
[C---:B------:R-:W-:Y:S01]  /*9cb0*/  HMMA.16816.F32.BF16 R104, R20.reuse, R178, R104 ;  /* 0x000000b21468723c */ /* 0x040fe20000041868 */
[----:B------:R-:W2:Y:S07]  /*9cc0*/  LDSM.16.MT88.4 R176, [R218+0x7100] ;  /* 0x00710000dab0783b */ /* 0x000eae0000004200 */
[C---:B----4-:R-:W-:Y:S08]  /*9cd0*/  HMMA.16816.F32.BF16 R108, R20.reuse, R168, R108 ;  /* 0x000000a8146c723c */ /* 0x050ff0000004186c */
        /* <DEDUP_REMOVED lines=8> */
[C---:B--2---:R-:W-:Y:S07]  /*9d60*/  HMMA.16816.F32.BF16 R132, R20.reuse, R176, R132 ;  /* 0x000000b01484723c */ /* 0x044fee0000041884 */
[----:B------:R-:W-:Y:S01]  /*9d70*/  MOV R176, R205 ;  /* 0x000000cd00b07202 */ /* 0x000fe20000000f00 */
[C---:B------:R-:W-:Y:S01]  /*9d80*/  HMMA.16816.F32.BF16 R136, R20.reuse, R178, R136 ;  /* 0x000000b21488723c */ /* 0x040fe20000041888 */
[----:B------:R-:W2:Y:S01]  /*9d90*/  LDL.LU R178, [R1+0x4] ;  /* 0x0000040001b27983 */ /* 0x000ea20000300800 */
[----:B------:R-:W-:Y:S02]  /*9da0*/  MUFU.EX2 R205, R32 ;  /* 0x0000002000cd7308 */ /* 0x000fe40000000800 */
[----:B------:R-:W-:Y:S03]  /*9db0*/  MOV R177, R204 ;  /* 0x000000cc00b17202 */ /* 0x000fe60000000f00 */
[----:B------:R-:W-:Y:S01]  /*9dc0*/  MOV R179, R198 ;  /* 0x000000c600b37202 */ /* 0x000fe20000000f00 */
[C---:B------:R-:W-:Y:S04]  /*9dd0*/  HMMA.16816.F32.BF16 R140, R20.reuse, R180, R140 ;  /* 0x000000b4148c723c */ /* 0x040fe8000004188c */
[----:B------:R-:W3:Y:S04]  /*9de0*/  MUFU.EX2 R204, R33 ;  /* 0x0000002100cc7308 */ /* 0x000ee80000000800 */
[C---:B------:R-:W-:Y:S06]  /*9df0*/  HMMA.16816.F32.BF16 R144, R20.reuse, R182, R144 ;  /* 0x000000b61490723c */ /* 0x040fec0000041890 */
[----:B------:R-:W-:Y:S02]  /*9e00*/  MUFU.EX2 R183, R34 ;  /* 0x0000002200b77308 */ /* 0x000fe40000000800 */
[C---:B-1----:R-:W-:Y:S08]  /*9e10*/  HMMA.16816.F32.BF16 R12, R20.reuse, R24, R12 ;  /* 0x00000018140c723c */ /* 0x042ff0000004180c */
[C---:B------:R-:W-:Y:S01]  /*9e20*/  HMMA.16816.F32.BF16 R148, R20.reuse, R26, R148 ;  /* 0x0000001a1494723c */ /* 0x040fe20000041894 */
[----:B------:R1:W4:Y:S01]  /*9e30*/  MUFU.EX2 R182, R35 ;  /* 0x0000002300b67308 */ /* 0x0003220000000800 */
[----:B------:R-:W3:Y:S06]  /*9e40*/  LDSM.16.MT88.4 R24, [R216+0x1900] ;  /* 0x00190000d818783b */ /* 0x000eec0000004200 */
[C---:B------:R-:W-:Y:S03]  /*9e50*/  HMMA.16816.F32.BF16 R152, R20.reuse, R168, R152 ;  /* 0x000000a81498723c */ /* 0x040fe60000041898 */
[----:B------:R-:W2:Y:S05]  /*9e60*/  MUFU.EX2 R198, R36 ;  /* 0x0000002400c67308 */ /* 0x000eaa0000000800 */
[C---:B------:R-:W-:Y:S01]  /*9e70*/  HMMA.16816.F32.BF16 R156, R20.reuse, R170, R156 ;  /* 0x000000aa149c723c */ /* 0x040fe2000004189c */
[----:B------:R-:W-:Y:S04]  /*9e80*/  LDSM.16.MT88.4 R168, [R219+0x1900] ;  /* 0x00190000dba8783b */ /* 0x000fe80000004200 */
[----:B------:R-:W-:Y:S03]  /*9e90*/  MUFU.EX2 R181, R38 ;  /* 0x0000002600b57308 */ /* 0x000fe60000000800 */
[C---:B------:R-:W-:Y:S01]  /*9ea0*/  HMMA.16816.F32.BF16 R16, R20.reuse, R28, R16 ;  /* 0x0000001c1410723c */ /* 0x040fe20000041810 */
[----:B-1----:R-:W1:Y:S06]  /*9eb0*/  LDSM.16.MT88.4 R32, [R217+0x1900] ;  /* 0x00190000d920783b */ /* 0x002e6c0000004200 */
[----:B------:R4:W1:Y:S01]  /*9ec0*/  MUFU.EX2 R180, R39 ;  /* 0x0000002700b47308 */ /* 0x0008620000000800 */
[----:B------:R-:W-:Y:S01]  /*9ed0*/  HMMA.16816.F32.BF16 R160, R20, R30, R160 ;  /* 0x0000001e14a0723c */ /* 0x000fe200000418a0 */
[----:B------:R-:W1:Y:S06]  /*9ee0*/  LDSM.16.MT88.4 R28, [R218+0x1900] ;  /* 0x00190000da1c783b */ /* 0x000e6c0000004200 */
[----:B------:R-:W-:Y:S02]  /*9ef0*/  F2FP.BF16.PACK_AB R20, R206, R207 ;  /* 0x000000cfce14723e */ /* 0x000fe400000010ff */
[----:B------:R-:W-:Y:S03]  /*9f00*/  F2FP.BF16.PACK_AB R21, R185, R186 ;  /* 0x000000bab915723e */ /* 0x000fe600000010ff */
[----:B---3--:R-:W-:Y:S02]  /*9f10*/  F2FP.BF16.PACK_AB R22, R204, R205 ;  /* 0x000000cdcc16723e */ /* 0x008fe400000010ff */
[----:B----4-:R-:W-:Y:S07]  /*9f20*/  F2FP.BF16.PACK_AB R23, R182, R183 ;  /* 0x000000b7b617723e */ /* 0x010fee00000010ff */
[C---:B------:R-:W-:Y:S01]  /*9f30*/  HMMA.16816.F32.BF16 R4, R20.reuse, R24, R4 ;  /* 0x000000181404723c */ /* 0x040fe20000041804 */
[----:B------:R-:W-:Y:S07]  /*9f40*/  LDSM.16.MT88.4 R36, [R219+0x2100] ;  /* 0x00210000db24783b */ /* 0x000fee0000004200 */
        /* <DEDUP_REMOVED lines=16> */
[----:B------:R-:W3:Y:S07]  /*a050*/  LDSM.16.MT88.4 R172, [R219+0x7900] ;  /* 0x00790000dbac783b */ /* 0x000eee0000004200 */
[C---:B-1----:R-:W-:Y:S08]  /*a060*/  HMMA.16816.F32.BF16 R92, R20.reuse, R32, R92 ;  /* 0x00000020145c723c */ /* 0x042ff0000004185c */
[C---:B------:R-:W-:Y:S01]  /*a070*/  HMMA.16816.F32.BF16 R96, R20.reuse, R34, R96 ;  /* 0x000000221460723c */ /* 0x040fe20000041860 */
[----:B------:R-:W-:Y:S07]  /*a080*/  LDSM.16.MT88.4 R32, [R217+0xa900] ;  /* 0x00a90000d920783b */ /* 0x000fee0000004200 */
        /* <DEDUP_REMOVED lines=9> */
[C---:B------:R-:W-:Y:S08]  /*a120*/  HMMA.16816.F32.BF16 R124, R20.reuse, R172, R124 ;  /* 0x000000ac147c723c */ /* 0x040ff0000004187c */
[C---:B------:R-:W-:Y:S01]  /*a130*/  HMMA.16816.F32.BF16 R128, R20.reuse, R174, R128 ;  /* 0x000000ae1480723c */ /* 0x040fe20000041880 */
[----:B------:R-:W-:Y:S07]  /*a140*/  LDSM.16.MT88.4 R172, [R216+0x2900] ;  /* 0x00290000d8ac783b */ /* 0x000fee0000004200 */
        /* <DEDUP_REMOVED lines=8> */
[----:B------:R-:W3:Y:S03]  /*a1d0*/  LDSM.16.MT88.4 R32, [R217+0x2100] ;  /* 0x00210000d920783b */ /* 0x000ee60000004200 */
[----:B--2---:R-:W-:Y:S04]  /*a1e0*/  FFMA.FTZ R0, R0, R178, R200 ;  /* 0x000000b200007223 */ /* 0x004fe800000100c8 */
[C---:B----4-:R-:W-:Y:S01]  /*a1f0*/  HMMA.16816.F32.BF16 R152, R20.reuse, R168, R152 ;  /* 0x000000a81498723c */ /* 0x050fe20000041898 */
[----:B------:R-:W2:Y:S03]  /*a200*/  LDL.LU R169, [R1] ;  /* 0x0000000001a97983 */ /* 0x000ea60000300800 */
[----:B------:R-:W-:Y:S04]  /*a210*/  FADD.FTZ R0, R203, R0 ;  /* 0x00000000cb007221 */ /* 0x000fe80000010000 */
[C---:B------:R-:W-:Y:S04]  /*a220*/  HMMA.16816.F32.BF16 R156, R20.reuse, R170, R156 ;  /* 0x000000aa149c723c */ /* 0x040fe8000004189c */
[----:B------:R-:W-:Y:S04]  /*a230*/  FADD.FTZ R0, R202, R0 ;  /* 0x00000000ca007221 */ /* 0x000fe80000010000 */
[C---:B-1----:R-:W-:Y:S04]  /*a240*/  HMMA.16816.F32.BF16 R16, R20.reuse, R28, R16 ;  /* 0x0000001c1410723c */ /* 0x042fe80000041810 */
[----:B------:R-:W-:Y:S04]  /*a250*/  FADD.FTZ R0, R201, R0 ;  /* 0x00000000c9007221 */ /* 0x000fe80000010000 */
[----:B------:R-:W-:Y:S01]  /*a260*/  HMMA.16816.F32.BF16 R160, R20, R30, R160 ;  /* 0x0000001e14a0723c */ /* 0x000fe200000418a0 */
[----:B------:R-:W1:Y:S03]  /*a270*/  LDSM.16.MT88.4 R28, [R216+0x5100] ;  /* 0x00510000d81c783b */ /* 0x000e660000004200 */
        /* <DEDUP_REMOVED lines=8> */
[C---:B---3--:R-:W-:Y:S03]  /*a300*/  HMMA.16816.F32.BF16 R4, R20.reuse, R24, R4 ;  /* 0x000000181404723c */ /* 0x048fe60000041804 */
[----:B------:R-:W-:Y:S04]  /*a310*/  FADD.FTZ R0, R193, R0 ;  /* 0x00000000c1007221 */ /* 0x000fe80000010000 */
[----:B------:R-:W-:Y:S01]  /*a320*/  FADD.FTZ R0, R192, R0 ;  /* 0x00000000c0007221 */ /* 0x000fe20000010000 */
[C---:B------:R-:W-:Y:S01]  /*a330*/  HMMA.16816.F32.BF16 R8, R20.reuse, R26, R8 ;  /* 0x0000001a1408723c */ /* 0x040fe20000041808 */
[----:B------:R-:W3:Y:S03]  /*a340*/  LDSM.16.MT88.4 R24, [R217+0x5100] ;  /* 0x00510000d918783b */ /* 0x000ee60000004200 */
[----:B------:R-:W-:Y:S04]  /*a350*/  FADD.FTZ R0, R188, R0 ;  /* 0x00000000bc007221 */ /* 0x000fe80000010000 */
[C---:B------:R-:W-:Y:S04]  /*a360*/  HMMA.16816.F32.BF16 R52, R20.reuse, R32, R52 ;  /* 0x000000201434723c */ /* 0x040fe80000041834 */
[----:B------:R-:W-:Y:S04]  /*a370*/  FADD.FTZ R0, R187, R0 ;  /* 0x00000000bb007221 */ /* 0x000fe80000010000 */
[C---:B------:R-:W-:Y:S01]  /*a380*/  HMMA.16816.F32.BF16 R56, R20.reuse, R34, R56 ;  /* 0x000000221438723c */ /* 0x040fe20000041838 */
[----:B------:R-:W4:Y:S03]  /*a390*/  LDSM.16.MT88.4 R32, [R219+0x5100] ;  /* 0x00510000db20783b */ /* 0x000f260000004200 */
        /* <DEDUP_REMOVED lines=11> */
[C---:B-1----:R-:W-:Y:S04]  /*a450*/  HMMA.16816.F32.BF16 R76, R20.reuse, R28, R76 ;  /* 0x0000001c144c723c */ /* 0x042fe8000004184c */
[----:B------:R-:W-:Y:S04]  /*a460*/  FADD.FTZ R0, R180, R0 ;  /* 0x00000000b4007221 */ /* 0x000fe80000010000 */
[C---:B------:R-:W-:Y:S01]  /*a470*/  HMMA.16816.F32.BF16 R80, R20.reuse, R30, R80 ;  /* 0x0000001e1450723c */ /* 0x040fe20000041850 */
[----:B------:R-:W-:Y:S03]  /*a480*/  LDSM.16.MT88.4 R28, [R219+0x8100] ;  /* 0x00810000db1c783b */ /* 0x000fe60000004200 */
[----:B------:R-:W-:Y:S04]  /*a490*/  FADD.FTZ R0, R184, R0 ;  /* 0x00000000b8007221 */ /* 0x000fe80000010000 */
[C---:B---3--:R-:W-:Y:S08]  /*a4a0*/  HMMA.16816.F32.BF16 R84, R20.reuse, R24, R84 ;  /* 0x000000181454723c */ /* 0x048ff00000041854 */
[C---:B------:R-:W-:Y:S01]  /*a4b0*/  HMMA.16816.F32.BF16 R88, R20.reuse, R26, R88 ;  /* 0x0000001a1458723c */ /* 0x040fe20000041858 */
[----:B------:R-:W1:Y:S07]  /*a4c0*/  LDSM.16.MT88.4 R24, [R217+0x8100] ;  /* 0x00810000d918783b */ /* 0x000e6e0000004200 */
[C---:B----4-:R-:W-:Y:S08]  /*a4d0*/  HMMA.16816.F32.BF16 R92, R20.reuse, R32, R92 ;  /* 0x00000020145c723c */ /* 0x050ff0000004185c */
        /* <DEDUP_REMOVED lines=13> */
[----:B------:R-:W1:Y:S07]  /*a5b0*/  LDSM.16.MT88.4 R28, [R219+0xb100] ;  /* 0x00b10000db1c783b */ /* 0x000e6e0000004200 */
        /* <DEDUP_REMOVED lines=11> */
[----:B------:R-:W4:Y:S07]  /*a670*/  LDSM.16.MT88.4 R28, [R218+0x2900] ;  /* 0x00290000da1c783b */ /* 0x000f2e0000004200 */
[C---:B---3--:R-:W-:Y:S08]  /*a680*/  HMMA.16816.F32.BF16 R16, R20.reuse, R32, R16 ;  /* 0x000000201410723c */ /* 0x048ff00000041810 */
[----:B------:R-:W-:Y:S01]  /*a690*/  HMMA.16816.F32.BF16 R160, R20, R34, R160 ;  /* 0x0000002214a0723c */ /* 0x000fe200000418a0 */
[----:B------:R-:W3:Y:S06]  /*a6a0*/  LDSM.16.MT88.4 R32, [R217+0x5900] ;  /* 0x00590000d920783b */ /* 0x000eec0000004200 */
[----:B------:R-:W-:Y:S01]  /*a6b0*/  F2FP.BF16.PACK_AB R20, R45, R44 ;  /* 0x0000002c2d14723e */ /* 0x000fe200000010ff */
[----:B--2---:R-:W-:Y:S01]  /*a6c0*/  FFMA.FTZ R2, R2, R169, R252 ;  /* 0x000000a902027223 */ /* 0x004fe200000100fc */
[----:B------:R-:W-:Y:S03]  /*a6d0*/  F2FP.BF16.PACK_AB R21, R47, R46 ;  /* 0x0000002e2f15723e */ /* 0x000fe600000010ff */
[----:B------:R-:W-:Y:S01]  /*a6e0*/  F2FP.BF16.PACK_AB R22, R49, R48 ;  /* 0x000000303116723e */ /* 0x000fe200000010ff */
[----:B------:R-:W-:Y:S01]  /*a6f0*/  FADD.FTZ R2, R179, R2 ;  /* 0x00000002b3027221 */ /* 0x000fe20000010000 */
[----:B------:R-:W-:Y:S03]  /*a700*/  F2FP.BF16.PACK_AB R23, R166, R50 ;  /* 0x00000032a617723e */ /* 0x000fe600000010ff */
[----:B------:R-:W-:Y:S04]  /*a710*/  FADD.FTZ R2, R176, R2 ;  /* 0x00000002b0027221 */ /* 0x000fe80000010000 */
[C---:B------:R-:W-:Y:S01]  /*a720*/  HMMA.16816.F32.BF16 R168, R20.reuse, R172, R4 ;  /* 0x000000ac14a8723c */ /* 0x040fe20000041804 */
[----:B------:R-:W2:Y:S02]  /*a730*/  LDSM.16.MT88.4 R4, [R219+0x5900] ;  /* 0x00590000db04783b */ /* 0x000ea40000004200 */
[----:B------:R-:W-:Y:S04]  /*a740*/  FADD.FTZ R2, R177, R2 ;  /* 0x00000002b1027221 */ /* 0x000fe80000010000 */
[----:B------:R-:W-:Y:S01]  /*a750*/  FADD.FTZ R2, R215, R2 ;  /* 0x00000002d7027221 */ /* 0x000fe20000010000 */
[C---:B------:R-:W-:Y:S01]  /*a760*/  HMMA.16816.F32.BF16 R172, R20.reuse, R174, R8 ;  /* 0x000000ae14ac723c */ /* 0x040fe20000041808 */
[----:B------:R-:W2:Y:S03]  /*a770*/  LDSM.16.MT88.4 R8, [R218+0x5900] ;  /* 0x00590000da08783b */ /* 0x000ea60000004200 */
[----:B------:R-:W-:Y:S04]  /*a780*/  FADD.FTZ R2, R214, R2 ;  /* 0x00000002d6027221 */ /* 0x000fe80000010000 */
[C---:B-1----:R-:W-:Y:S04]  /*a790*/  HMMA.16816.F32.BF16 R52, R20.reuse, R24, R52 ;  /* 0x000000181434723c */ /* 0x042fe80000041834 */
[----:B------:R-:W-:Y:S04]  /*a7a0*/  FADD.FTZ R2, R213, R2 ;  /* 0x00000002d5027221 */ /* 0x000fe80000010000 */
[C---:B------:R-:W-:Y:S01]  /*a7b0*/  HMMA.16816.F32.BF16 R56, R20.reuse, R26, R56 ;  /* 0x0000001a1438723c */ /* 0x040fe20000041838 */
[----:B------:R-:W1:Y:S03]  /*a7c0*/  LDSM.16.MT88.4 R24, [R216+0x8900] ;  /* 0x00890000d818783b */ /* 0x000e660000004200 */
[----:B------:R-:W-:Y:S04]  /*a7d0*/  FADD.FTZ R2, R212, R2 ;  /* 0x00000002d4027221 */ /* 0x000fe80000010000 */
[C---:B------:R-:W-:Y:S04]  /*a7e0*/  HMMA.16816.F32.BF16 R60, R20.reuse, R36, R60 ;  /* 0x00000024143c723c */ /* 0x040fe8000004183c */
[----:B------:R-:W-:Y:S04]  /*a7f0*/  FADD.FTZ R2, R211, R2 ;  /* 0x00000002d3027221 */ /* 0x000fe80000010000 */
[C---:B------:R-:W-:Y:S01]  /*a800*/  HMMA.16816.F32.BF16 R64, R20.reuse, R38, R64 ;  /* 0x000000261440723c */ /* 0x040fe20000041840 */
[----:B------:R-:W-:Y:S03]  /*a810*/  LDSM.16.MT88.4 R36, [R219+0x8900] ;  /* 0x00890000db24783b */ /* 0x000fe60000004200 */
[----:B------:R-:W-:Y:S04]  /*a820*/  FADD.FTZ R2, R210, R2 ;  /* 0x00000002d2027221 */ /* 0x000fe80000010000 */
[C---:B----4-:R-:W-:Y:S04]  /*a830*/  HMMA.16816.F32.BF16 R68, R20.reuse, R28, R68 ;  /* 0x0000001c1444723c */ /* 0x050fe80000041844 */
[----:B------:R-:W-:Y:S04]  /*a840*/  FADD.FTZ R2, R209, R2 ;  /* 0x00000002d1027221 */ /* 0x000fe80000010000 */
[C---:B------:R-:W-:Y:S01]  /*a850*/  HMMA.16816.F32.BF16 R72, R20.reuse, R30, R72 ;  /* 0x0000001e1448723c */ /* 0x040fe20000041848 */
[----:B------:R-:W4:Y:S03]  /*a860*/  LDSM.16.MT88.4 R28, [R217+0x8900] ;  /* 0x00890000d91c783b */ /* 0x000f260000004200 */
[----:B------:R-:W-:Y:S04]  /*a870*/  FADD.FTZ R2, R208, R2 ;  /* 0x00000002d0027221 */ /* 0x000fe80000010000 */
[C---:B------:R-:W-:Y:S04]  /*a880*/  HMMA.16816.F32.BF16 R76, R20.reuse, R40, R76 ;  /* 0x00000028144c723c */ /* 0x040fe8000004184c */
[----:B------:R-:W-:Y:S04]  /*a890*/  FADD.FTZ R2, R207, R2 ;  /* 0x00000002cf027221 */ /* 0x000fe80000010000 */
[C---:B------:R-:W-:Y:S01]  /*a8a0*/  HMMA.16816.F32.BF16 R80, R20.reuse, R42, R80 ;  /* 0x0000002a1450723c */ /* 0x040fe20000041850 */
[----:B------:R-:W1:Y:S03]  /*a8b0*/  LDSM.16.MT88.4 R40, [R218+0x8900] ;  /* 0x00890000da28783b */ /* 0x000e660000004200 */
[----:B------:R-:W-:Y:S04]  /*a8c0*/  FADD.FTZ R2, R206, R2 ;  /* 0x00000002ce027221 */ /* 0x000fe80000010000 */
[C---:B---3--:R-:W-:Y:S04]  /*a8d0*/  HMMA.16816.F32.BF16 R84, R20.reuse, R32, R84 ;  /* 0x000000201454723c */ /* 0x048fe80000041854 */
[----:B------:R-:W-:Y:S04]  /*a8e0*/  FADD.FTZ R2, R205, R2 ;  /* 0x00000002cd027221 */ /* 0x000fe80000010000 */
[C---:B------:R-:W-:Y:S04]  /*a8f0*/  HMMA.16816.F32.BF16 R88, R20.reuse, R34, R88 ;  /* 0x000000221458723c */ /* 0x040fe80000041858 */
[----:B------:R-:W-:Y:S04]  /*a900*/  FADD.FTZ R2, R204, R2 ;  /* 0x00000002cc027221 */ /* 0x000fe80000010000 */
[C---:B--2---:R-:W-:Y:S04]  /*a910*/  HMMA.16816.F32.BF16 R92, R20.reuse, R4, R92 ;  /* 0x00000004145c723c */ /* 0x044fe8000004185c */
[----:B------:R-:W-:Y:S04]  /*a920*/  FADD.FTZ R2, R198, R2 ;  /* 0x00000002c6027221 */ /* 0x000fe80000010000 */
        /* <DEDUP_REMOVED lines=8> */
[C---:B-1----:R-:W-:Y:S08]  /*a9b0*/  HMMA.16816.F32.BF16 R108, R20.reuse, R24, R108 ;  /* 0x00000018146c723c */ /* 0x042ff0000004186c */
[C---:B------:R-:W-:Y:S01]  /*a9c0*/  HMMA.16816.F32.BF16 R112, R20.reuse, R26, R112 ;  /* 0x0000001a1470723c */ /* 0x040fe20000041870 */
[----:B------:R-:W1:Y:S07]  /*a9d0*/  LDSM.16.MT88.4 R24, [R219+0xb900] ;  /* 0x00b90000db18783b */ /* 0x000e6e0000004200 */
[C---:B----4-:R-:W-:Y:S08]  /*a9e0*/  HMMA.16816.F32.BF16 R116, R20.reuse, R28, R116 ;  /* 0x0000001c1474723c */ /* 0x050ff00000041874 */
[C---:B------:R-:W-:Y:S08]  /*a9f0*/  HMMA.16816.F32.BF16 R120, R20.reuse, R30, R120 ;  /* 0x0000001e1478723c */ /* 0x040ff00000041878 */
        /* <DEDUP_REMOVED lines=22> */
[----:B------:R1:W-:Y:S01]  /*ab60*/  STL [R1], R2 ;  /* 0x0000000201007387 */ /* 0x0003e20000100800 */
[----:B------:R-:W-:Y:S01]  /*ab70*/  FADD.FTZ R0, R166, R0 ;  /* 0x00000000a6007221 */ /* 0x000fe20000010000 */
[----:B------:R-:W-:Y:S04]  /*ab80*/  MOV R166, R3 ;  /* 0x0000000300a67202 */ /* 0x000fe80000000f00 */
[----:B------:R1:W-:Y:S01]  /*ab90*/  STL [R1+0x4], R0 ;  /* 0x0000040001007387 */ /* 0x0003e20000100800 */
[----:B------:R-:W-:-:S05]  /*aba0*/  @P0 BRA `(.L_x_2213) ;  /* 0xffffbde000000947 */ /* 0x000fca000383ffff */
.L_x_2212:
[----:B-1----:R-:W2:Y:S04]  /*abb0*/  LDL.LU R0, [R1] ;  /* 0x0000000001007983 */ /* 0x002ea80000300800 */
        /* <DEDUP_REMOVED lines=45> */
[----:B------:R-:W3:Y:S01]  /*ae90*/  LDL.LU R83, [R1+0x38] ;  /* 0x0000380001537983 */ /* 0x000ee20000300800 */
        /* <DEDUP_REMOVED lines=68> */
[----:B------:R-:W-:Y:S01]  /*b2e0*/  LEA.HI R0, R0, R2, RZ, 0x3 ;  /* 0x0000000200007211 */ /* 0x000fe200078f18ff */
[----:B------:R-:W-:-:S02]  /*b2f0*/  UIMAD.WIDE.U32 UR14, UR7, UR4, URZ ;  /* 0x00000004070e72a5 */ /* 0x000fc4000f8e003f */
[----:B------:R-:W-:Y:S01]  /*b300*/  UIMAD UR6, UR6, UR4, URZ ;  /* 0x00000004060672a4 */ /* 0x000fe2000f8e023f */
[----:B------:R-:W-:Y:S02]  /*b310*/  F2FP.BF16.PACK_AB R53, R15, R53 ;  /* 0x000000350f35723e */ /* 0x000fe400000010ff */
[----:B------:R-:W3:Y:S01]  /*b320*/  @P1 MUFU.LG2 R11, R11 ;  /* 0x0000000b000b1308 */ /* 0x000ee20000000c00 */
[----:B------:R-:W-:Y:S01]  /*b330*/  LOP3.LUT R0, R0, 0xfffffff8, RZ, 0xc0, !PT ;  /* 0xfffffff800007812 */ /* 0x000fe200078ec0ff */
[----:B------:R-:W4:Y:S03]  /*b340*/  S2R R15, SR_CTAID.Z ;  /* 0x00000000000f7919 */ /* 0x000f260000002700 */
[----:B------:R-:W-:Y:S01]  /*b350*/  IADD3 R10, R2, -R0, RZ ;  /* 0x80000000020a7210 */ /* 0x000fe20007ffe0ff */
[C---:B------:R-:W-:Y:S01]  /*b360*/  FMUL.FTZ R21, R4.reuse, R55 ;  /* 0x0000003704157220 */ /* 0x040fe20000410000 */
[----:B------:R-:W-:Y:S01]  /*b370*/  @P1 MOV R2, 0x3f317218 ;  /* 0x3f31721800021802 */ /* 0x000fe20000000f00 */
[C---:B------:R-:W-:Y:S01]  /*b380*/  FMUL.FTZ R25, R4.reuse, R63 ;  /* 0x0000003f04197220 */ /* 0x040fe20000410000 */
[----:B------:R-:W-:Y:S01]  /*b390*/  @P0 MOV R0, 0x3f317218 ;  /* 0x3f31721800000802 */ /* 0x000fe20000000f00 */
[----:B------:R-:W-:Y:S01]  /*b3a0*/  FMUL.FTZ R30, R4, R67 ;  /* 0x00000043041e7220 */ /* 0x000fe20000410000 */
[----:B------:R-:W-:Y:S01]  /*b3b0*/  MOV R9, UR15 ;  /* 0x0000000f00097c02 */ /* 0x000fe20008000f00 */
        /* <DEDUP_REMOVED lines=53> */
[----:B------:R-:W3:Y:S01]  /*b710*/  S2R R82, SR_CTAID.X ;  /* 0x0000000000527919 */ /* 0x000ee20000002500 */
[----:B-1----:R-:W-:Y:S02]  /*b720*/  @P0 FMUL.FTZ R2, R6, 0.69314718246459960938 ;  /* 0x3f31721806020820 */ /* 0x002fe40000410000 */
[----:B------:R-:W-:Y:S01]  /*b730*/  @P0 FMUL.FTZ R0, R0, c[0x0][0x2d0] ;  /* 0x0000b40000000a20 */ /* 0x000fe20000410000 */
[----:B------:R-:W-:Y:S01]  /*b740*/  MOV R79, 0xff800000 ;  /* 0xff800000004f7802 */ /* 0x000fe20000000f00 */
[----:B------:R-:W-:Y:S01]  /*b750*/  FMUL.FTZ R55, R4, R74 ;  /* 0x0000004a04377220 */ /* 0x000fe20000410000 */
[----:B------:R-:W-:Y:S01]  /*b760*/  F2FP.BF16.PACK_AB R52, R81, R52 ;  /* 0x000000345134723e */ /* 0x000fe200000010ff */
[----:B------:R-:W-:Y:S01]  /*b770*/  @P0 FFMA.FTZ R79, R0, R3, R2 ;  /* 0x00000003004f0223 */ /* 0x000fe20000010002 */
[----:B------:R-:W-:Y:S01]  /*b780*/  SHF.R.S32.HI R0, RZ, 0x5, R190 ;  /* 0x00000005ff007819 */ /* 0x000fe200000114be */
[C---:B------:R-:W-:Y:S01]  /*b790*/  FMUL.FTZ R75, R4.reuse, R138 ;  /* 0x0000008a044b7220 */ /* 0x040fe20000410000 */
[----:B------:R-:W-:Y:S01]  /*b7a0*/  UIMAD UR5, UR7, UR5, UR6 ;  /* 0x00000005070572a4 */ /* 0x000fe2000f8e0206 */
[C---:B------:R-:W-:Y:S01]  /*b7b0*/  FMUL.FTZ R71, R4.reuse, R146 ;  /* 0x0000009204477220 */ /* 0x040fe20000410000 */
[----:B------:R-:W-:Y:S01]  /*b7c0*/  MOV R80, 0xff800000 ;  /* 0xff80000000507802 */ /* 0x000fe20000000f00 */
[C---:B------:R-:W-:Y:S01]  /*b7d0*/  FMUL.FTZ R67, R4.reuse, R150 ;  /* 0x0000009604437220 */ /* 0x040fe20000410000 */
[----:B------:R-:W-:Y:S01]  /*b7e0*/  UIADD3 UR10, UR13, UR10, URZ ;  /* 0x0000000a0d0a7290 */ /* 0x000fe2000fffe03f */
[----:B------:R-:W-:Y:S01]  /*b7f0*/  FMUL.FTZ R63, R4, R158 ;  /* 0x0000009e043f7220 */ /* 0x000fe20000410000 */
[----:B------:R-:W-:Y:S01]  /*b800*/  MOV R4, UR12 ;  /* 0x0000000c00047c02 */ /* 0x000fe20008000f00 */
[----:B------:R-:W2:Y:S01]  /*b810*/  LDL R84, [R1+0x40] ;  /* 0x0000400001547983 */ /* 0x000ea20000100800 */
[----:B------:R-:W-:-:S02]  /*b820*/  MOV R8, UR14 ;  /* 0x0000000e00087c02 */ /* 0x000fc40008000f00 */
[----:B------:R-:W-:Y:S01]  /*b830*/  SHF.R.S32.HI R3, RZ, 0x1f, R0 ;  /* 0x0000001fff037819 */ /* 0x000fe20000011400 */
[----:B------:R-:W-:Y:S01]  /*b840*/  UIADD3 UR5, UR15, UR5, URZ ;  /* 0x000000050f057290 */ /* 0x000fe2000fffe03f */
[----:B------:R-:W-:Y:S02]  /*b850*/  MOV R6, R4 ;  /* 0x0000000400067202 */ /* 0x000fe40000000f00 */
[----:B------:R-:W-:Y:S02]  /*b860*/  MOV R4, R8 ;  /* 0x0000000800047202 */ /* 0x000fe40000000f00 */
[----:B------:R-:W-:Y:S02]  /*b870*/  LEA.HI R3, R3, R0, RZ, 0x3 ;  /* 0x0000000003037211 */ /* 0x000fe400078f18ff */
[----:B----4-:R-:W-:Y:S02]  /*b880*/  SHF.R.S32.HI R8, RZ, 0x1f, R15 ;  /* 0x0000001fff087819 */ /* 0x010fe4000001140f */
[----:B------:R-:W-:Y:S01]  /*b890*/  LEA.HI R2, R14, R14, RZ, 0x1 ;  /* 0x0000000e0e027211 */ /* 0x000fe200078f08ff */
[----:B---3--:R-:W-:Y:S01]  /*b8a0*/  @P1 FMUL.FTZ R11, R11, 0.69314718246459960938 ;  /* 0x3f3172180b0b1820 */ /* 0x008fe20000410000 */
[----:B------:R-:W-:Y:S01]  /*b8b0*/  MOV R5, UR13 ;  /* 0x0000000d00057c02 */ /* 0x000fe20008000f00 */
[----:B------:R-:W-:Y:S01]  /*b8c0*/  IMAD R81, R8, c[0x0][0x3f0], RZ ;  /* 0x0000fc0008517a24 */ /* 0x000fe200078e02ff */
[----:B------:R-:W-:-:S02]  /*b8d0*/  MOV R5, UR5 ;  /* 0x0000000500057c02 */ /* 0x000fc40008000f00 */
[----:B------:R-:W-:Y:S02]  /*b8e0*/  LOP3.LUT R3, R3, 0xffffff8, RZ, 0xc0, !PT ;  /* 0x0ffffff803037812 */ /* 0x000fe400078ec0ff */
[----:B------:R-:W-:Y:S01]  /*b8f0*/  LOP3.LUT R2, R2, 0x1ffffffe, RZ, 0xc0, !PT ;  /* 0x1ffffffe02027812 */ /* 0x000fe200078ec0ff */
[----:B------:R-:W-:Y:S01]  /*b900*/  @P1 FFMA.FTZ R80, R9, R164, R11 ;  /* 0x000000a409501223 */ /* 0x000fe2000001000b */
[----:B------:R-:W-:Y:S02]  /*b910*/  F2FP.BF16.PACK_AB R55, R16, R55 ;  /* 0x000000371037723e */ /* 0x000fe400000010ff */
[C---:B------:R-:W-:Y:S02]  /*b920*/  IADD3 R9, R0.reuse, -R3, RZ ;  /* 0x8000000300097210 */ /* 0x040fe40007ffe0ff */
[----:B------:R-:W-:Y:S01]  /*b930*/  LEA R16, R0, R14, 0x9 ;  /* 0x0000000e00107211 */ /* 0x000fe200078e48ff */
[C---:B------:R-:W-:Y:S01]  /*b940*/  IMAD R0, R15.reuse, c[0x0][0x3f4], R81 ;  /* 0x0000fd000f007a24 */ /* 0x040fe200078e0251 */
[----:B------:R-:W-:Y:S01]  /*b950*/  IADD3 R11, R14, -R2, RZ ;  /* 0x800000020e0b7210 */ /* 0x000fe20007ffe0ff */
[----:B------:R-:W-:Y:S01]  /*b960*/  IMAD.WIDE.U32 R2, R15, c[0x0][0x3f0], R4 ;  /* 0x0000fc000f027a25 */ /* 0x000fe200078e0004 */
[----:B------:R-:W-:-:S03]  /*b970*/  MOV R7, UR10 ;  /* 0x0000000a00077c02 */ /* 0x000fc60008000f00 */
[----:B------:R-:W-:Y:S01]  /*b980*/  IMAD R78, R8, c[0x0][0x498], RZ ;  /* 0x00012600084e7a24 */ /* 0x000fe200078e02ff */
[----:B------:R-:W-:Y:S02]  /*b990*/  SHF.R.S32.HI R8, RZ, 0x2, R192 ;  /* 0x00000002ff087819 */ /* 0x000fe400000114c0 */
[C---:B------:R-:W-:Y:S02]  /*b9a0*/  LOP3.LUT R5, R10.reuse, 0x1, RZ, 0xc0, !PT ;  /* 0x000000010a057812 */ /* 0x040fe400078ec0ff */
[----:B------:R-:W-:Y:S02]  /*b9b0*/  IADD3 R3, R3, R0, RZ ;  /* 0x0000000003037210 */ /* 0x000fe40007ffe0ff */
[----:B------:R-:W-:Y:S01]  /*b9c0*/  LEA R0, R9, R8, 0x4 ;  /* 0x0000000809007211 */ /* 0x000fe200078e20ff */
[C---:B------:R-:W-:Y:S01]  /*b9d0*/  IMAD R78, R15.reuse, c[0x0][0x49c], R78 ;  /* 0x000127000f4e7a24 */ /* 0x040fe200078e024e */
[C---:B------:R-:W-:Y:S01]  /*b9e0*/  SHF.L.U32 R4, R10.reuse, 0x6, RZ ;  /* 0x000000060a047819 */ /* 0x040fe200000006ff */
[----:B------:R-:W-:Y:S01]  /*b9f0*/  IMAD.WIDE.U32 R14, R15, c[0x0][0x498], R6 ;  /* 0x000126000f0e7a25 */ /* 0x000fe200078e0006 */
[----:B------:R-:W-:-:S02]  /*ba00*/  R2P PR, R10, 0x6 ;  /* 0x000000060a007804 */ /* 0x000fc40000000000 */
[----:B------:R-:W-:Y:S02]  /*ba10*/  ISETP.NE.U32.AND P0, PT, R5, 0x1, PT ;  /* 0x000000010500780c */ /* 0x000fe40003f05070 */
[----:B------:R-:W-:Y:S02]  /*ba20*/  SHF.R.S32.HI R6, RZ, 0x1f, R165 ;  /* 0x0000001fff067819 */ /* 0x000fe400000114a5 */
[-C--:B------:R-:W-:Y:S02]  /*ba30*/  LEA R5, R11, R0.reuse, 0x3 ;  /* 0x000000000b057211 */ /* 0x080fe400078e18ff */
[----:B------:R-:W-:Y:S01]  /*ba40*/  LOP3.LUT R4, R4, 0x1c0, RZ, 0xc0, !PT ;  /* 0x000001c004047812 */ /* 0x000fe200078ec0ff */
[----:B------:R-:W-:Y:S01]  /*ba50*/  IMAD R81, R191, c[0x0][0x388], RZ ;  /* 0x0000e200bf517a24 */ /* 0x000fe200078e02ff */
[C---:B------:R-:W-:Y:S02]  /*ba60*/  LEA R0, R82.reuse, R0, 0x7 ;  /* 0x0000000052007211 */ /* 0x040fe400078e38ff */
[----:B------:R-:W-:Y:S01]  /*ba70*/  LEA R10, R82, R5, 0x7 ;  /* 0x00000005520a7211 */ /* 0x000fe200078e38ff */
[----:B------:R-:W-:Y:S01]  /*ba80*/  IMAD R5, R6, c[0x0][0x3e0], RZ ;  /* 0x0000f80006057a24 */ /* 0x000fe200078e02ff */
[----:B------:R-:W-:Y:S01]  /*ba90*/  LEA.HI R4, R4, R4, RZ, 0x1d ;  /* 0x0000000404047211 */ /* 0x000fe200078fe8ff */
[----:B------:R-:W-:Y:S01]  /*baa0*/  IMAD.WIDE.U32 R2, R165, c[0x0][0x3e0], R2 ;  /* 0x0000f800a5027a25 */ /* 0x000fe200078e0002 */
[----:B------:R-:W-:-:S02]  /*bab0*/  ISETP.GE.OR P5, PT, R0, R81, P3 ;  /* 0x000000510000720c */ /* 0x000fc40001fa6670 */
[----:B------:R-:W-:Y:S01]  /*bac0*/  IADD3 R6, R0, 0x8, RZ ;  /* 0x0000000800067810 */ /* 0x000fe20007ffe0ff */
[----:B------:R-:W-:Y:S01]  /*bad0*/  IMAD R0, R165, c[0x0][0x3e4], R5 ;  /* 0x0000f900a5007a24 */ /* 0x000fe200078e0205 */
[----:B------:R-:W-:Y:S01]  /*bae0*/  LEA R4, R16, R4, 0x1 ;  /* 0x0000000410047211 */ /* 0x000fe200078e08ff */
[----:B------:R-:W-:Y:S01]  /*baf0*/  @P4 IMAD.HI.U32 R7, R10, c[0x0][0x4ec], RZ ;  /* 0x00013b000a074a27 */ /* 0x000fe200078e00ff */
[----:B------:R-:W-:Y:S02]  /*bb00*/  F2FP.BF16.PACK_AB R13, R189, R13 ;  /* 0x0000000dbd0d723e */ /* 0x000fe400000010ff */
[----:B------:R-:W-:Y:S02]  /*bb10*/  F2FP.BF16.PACK_AB R12, R171, R12 ;  /* 0x0000000cab0c723e */ /* 0x000fe400000010ff */
[----:B------:R-:W-:Y:S02]  /*bb20*/  SHF.L.U32 R4, R4, 0x1, RZ ;  /* 0x0000000104047819 */ /* 0x000fe400000006ff */
[----:B------:R-:W-:-:S02]  /*bb30*/  IADD3 R3, R3, R0, RZ ;  /* 0x0000000003037210 */ /* 0x000fc40007ffe0ff */
        /* <DEDUP_REMOVED lines=8> */
[----:B------:R-:W-:Y:S02]  /*bbc0*/  MOV R7, 0x20 ;  /* 0x0000002000077802 */ /* 0x000fe40000000f00 */
[----:B------:R-:W-:Y:S01]  /*bbd0*/  IADD3 R0, R4, 0x70, RZ ;  /* 0x0000007004007810 */ /* 0x000fe20007ffe0ff */
[----:B------:R-:W-:Y:S01]  /*bbe0*/  IMAD R16, R166, c[0x0][0x3dc], R6 ;  /* 0x0000f700a6107a24 */ /* 0x000fe200078e0206 */
[----:B------:R-:W-:Y:S02]  /*bbf0*/  @P0 IADD3 R0, R8, 0x10, RZ ;  /* 0x0000001008000810 */ /* 0x000fe40007ffe0ff */
[----:B------:R-:W-:Y:S02]  /*bc00*/  SEL R7, R7, 0xffffffe0, !P1 ;  /* 0xffffffe007077807 */ /* 0x000fe40004800000 */
[----:B------:R-:W-:-:S02]  /*bc10*/  SHF.R.S32.HI R6, RZ, 0x1f, R5 ;  /* 0x0000001fff067819 */ /* 0x000fc40000011405 */
[----:B------:R-:W-:Y:S02]  /*bc20*/  IADD3 R8, P0, R5, R14, RZ ;  /* 0x0000000e05087210 */ /* 0x000fe40007f1e0ff */
[----:B------:R-:W-:Y:S01]  /*bc30*/  IADD3 R14, R7, R0, RZ ;  /* 0x00000000070e7210 */ /* 0x000fe20007ffe0ff */
[----:B-1----:R-:W-:Y:S01]  /*bc40*/  IMAD.WIDE.U32 R12, R166, c[0x0][0x3d8], R2 ;  /* 0x0000f600a60c7a25 */ /* 0x002fe200078e0002 */
[----:B------:R-:W-:-:S05]  /*bc50*/  IADD3 R3, -R5, RZ, RZ ;  /* 0x000000ff05037210 */ /* 0x000fca0007ffe1ff */
[----:B------:R-:W-:Y:S01]  /*bc60*/  IMAD R3, R3, c[0x0][0x4e8], R10 ;  /* 0x00013a0003037a24 */ /* 0x000fe200078e020a */
[----:B------:R-:W-:Y:S02]  /*bc70*/  IADD3 R2, R4, R7, RZ ;  /* 0x0000000704027210 */ /* 0x000fe40007ffe0ff */
[----:B------:R-:W-:Y:S02]  /*bc80*/  IADD3.X R9, R6, R15, R78, P0, !PT ;  /* 0x0000000f06097210 */ /* 0x000fe400007fe44e */
[----:B------:R-:W-:Y:S01]  /*bc90*/  SHF.R.S32.HI R7, RZ, 0x1f, R3 ;  /* 0x0000001fff077819 */ /* 0x000fe20000011403 */
[----:B------:R1:W5:Y:S01]  /*bca0*/  LDL R78, [R1+0x8] ;  /* 0x00000800014e7983 */ /* 0x0003620000100800 */
[----:B------:R-:W-:Y:S02]  /*bcb0*/  MOV R6, 0x40 ;  /* 0x0000004000067802 */ /* 0x000fe40000000f00 */
[----:B------:R-:W-:Y:S01]  /*bcc0*/  F2FP.BF16.PACK_AB R17, R188, R17 ;  /* 0x00000011bc11723e */ /* 0x000fe200000010ff */
[----:B------:R-:W-:Y:S01]  /*bcd0*/  IMAD R7, R7, c[0x0][0x488], RZ ;  /* 0x0001220007077a24 */ /* 0x000fe200078e02ff */
[----:B------:R-:W-:-:S02]  /*bce0*/  SEL R6, R6, 0xffffffc0, !P2 ;  /* 0xffffffc006067807 */ /* 0x000fc40005000000 */
[----:B------:R-:W-:Y:S02]  /*bcf0*/  F2FP.BF16.PACK_AB R18, R175, R18 ;  /* 0x00000012af12723e */ /* 0x000fe400000010ff */
[----:B------:R-:W-:Y:S02]  /*bd00*/  F2FP.BF16.PACK_AB R19, R187, R19 ;  /* 0x00000013bb13723e */ /* 0x000fe400000010ff */
[----:B------:R-:W-:Y:S01]  /*bd10*/  F2FP.BF16.PACK_AB R22, R21, R22 ;  /* 0x000000161516723e */ /* 0x000fe200000010ff */
[----:B------:R-:W-:Y:S01]  /*bd20*/  IMAD R10, R3, c[0x0][0x48c], R7 ;  /* 0x00012300030a7a24 */ /* 0x000fe200078e0207 */
[----:B------:R-:W-:Y:S02]  /*bd30*/  F2FP.BF16.PACK_AB R21, R186, R168 ;  /* 0x000000a8ba15723e */ /* 0x000fe400000010ff */
[----:B------:R-:W-:Y:S01]  /*bd40*/  F2FP.BF16.PACK_AB R20, R59, R20 ;  /* 0x000000143b14723e */ /* 0x000fe200000010ff */
        /* <DEDUP_REMOVED lines=15> */
[----:B------:R-:W-:Y:S01]  /*be40*/  IADD3 R6, R14, R6, RZ ;  /* 0x000000060e067210 */ /* 0x000fe20007ffe0ff */
        /* <DEDUP_REMOVED lines=74> */
[----:B------:R1:W-:Y:S04]  /*c2f0*/  STS [R4+0xc480], R73 ;  /* 0x00c4804904007388 */ /* 0x0003e80000000800 */
[----:B---3--:R3:W5:Y:S04]  /*c300*/  LDL R77, [R1+0x2c] ;  /* 0x00002c00014d7983 */ /* 0x0087680000100800 */
[----:B----4-:R3:W5:Y:S01]  /*c310*/  LDL R76, [R1+0x28] ;  /* 0x00002800014c7983 */ /* 0x0107620000100800 */
[----:B-1----:R-:W-:-:S03]  /*c320*/  SHF.L.U32 R4, R83, 0x1, RZ ;  /* 0x0000000153047819 */ /* 0x002fc600000006ff */
[----:B------:R3:W5:Y:S01]  /*c330*/  LDL.64 R82, [R1+0x18] ;  /* 0x0000180001527983 */ /* 0x0007620000100a00 */
        /* <DEDUP_REMOVED lines=8> */
[----:B------:R-:W-:Y:S02]  /*c3c0*/  LEA R15, P0, R8, c[0x0][0x450], 0x2 ;  /* 0x00011400080f7a11 */ /* 0x000fe400078010ff */
[----:B------:R-:W-:Y:S01]  /*c3d0*/  IADD3 R9, R9, R10, RZ ;  /* 0x0000000a09097210 */ /* 0x000fe20007ffe0ff */
        /* <DEDUP_REMOVED lines=25> */
[----:B------:R-:W4:Y:S04]  /*c570*/  SHFL.IDX PT, R9, R9, 0x1, 0x1c1f ;  /* 0x003c1f0009097f89 */ /* 0x000f2800000e0000 */
[----:B-1----:R1:W-:Y:S04]  /*c580*/  @!P5 ST.E [R10.64], R80 ;  /* 0x000000500a00d985 */ /* 0x0023e8000c101908 */
[----:B----4-:R3:W-:Y:S04]  /*c590*/  @!P3 ST.E [R8.64], R79 ;  /* 0x0000004f0800b985 */ /* 0x0107e8000c101908 */
[----:B------:R3:W4:Y:S04]  /*c5a0*/  LDS.128 R40, [R4+0x1080] ;  /* 0x0010800004287984 */ /* 0x0007280000000c00 */
[----:B------:R3:W1:Y:S04]  /*c5b0*/  LDS.128 R56, [R4+0x2080] ;  /* 0x0020800004387984 */ /* 0x0006680000000c00 */
[----:B------:R3:W2:Y:S04]  /*c5c0*/  LDS.128 R68, [R4+0x3080] ;  /* 0x0030800004447984 */ /* 0x0006a80000000c00 */
[----:B------:R3:W2:Y:S04]  /*c5d0*/  LDS.128 R36, [R4+0x5080] ;  /* 0x0050800004247984 */ /* 0x0006a80000000c00 */
[----:B------:R3:W3:Y:S04]  /*c5e0*/  LDS.128 R52, [R4+0x6080] ;  /* 0x0060800004347984 */ /* 0x0006e80000000c00 */
[----:B------:R1:W3:Y:S04]  /*c5f0*/  LDS.128 R64, [R4+0x7080] ;  /* 0x0070800004407984 */ /* 0x0002e80000000c00 */
[----:B------:R1:W3:Y:S04]  /*c600*/  LDS.128 R32, [R4+0x9080] ;  /* 0x0090800004207984 */ /* 0x0002e80000000c00 */
[----:B------:R2:W3:Y:S04]  /*c610*/  LDS.128 R48, [R4+0xa080] ;  /* 0x00a0800004307984 */ /* 0x0004e80000000c00 */
[----:B------:R3:W3:Y:S04]  /*c620*/  LDS.128 R60, [R4+0xb080] ;  /* 0x00b08000043c7984 */ /* 0x0006e80000000c00 */
[----:B------:R3:W3:Y:S04]  /*c630*/  LDS.128 R28, [R4+0xd080] ;  /* 0x00d08000041c7984 */ /* 0x0006e80000000c00 */
[----:B------:R3:W3:Y:S04]  /*c640*/  LDS.128 R44, [R4+0xe080] ;  /* 0x00e08000042c7984 */ /* 0x0006e80000000c00 */
[----:B------:R3:W3:Y:S01]  /*c650*/  LDS.128 R72, [R4+0xf080] ;  /* 0x00f0800004487984 */ /* 0x0006e20000000c00 */
[----:B------:R-:W-:-:S02]  /*c660*/  IADD3 R0, R13, R16, RZ ;  /* 0x000000100d007210 */ /* 0x000fc40007ffe0ff */
[----:B-1----:R-:W-:-:S04]  /*c670*/  LEA R11, P0, R12, c[0x0][0x380], 0x1 ;  /* 0x0000e0000c0b7a11 */ /* 0x002fc800078008ff */
[----:B------:R-:W-:Y:S02]  /*c680*/  LEA.HI.X R10, R12, c[0x0][0x384], R0, 0x1, P0 ;  /* 0x0000e1000c0a7a11 */ /* 0x000fe400000f0c00 */
[----:B--2---:R-:W-:Y:S01]  /*c690*/  ISETP.GE.AND P0, PT, R84, R81, PT ;  /* 0x000000515400720c */ /* 0x004fe20003f06270 */
[----:B------:R1:W2:Y:S01]  /*c6a0*/  SHFL.IDX PT, R2, R11, RZ, 0x181f ;  /* 0x00181fff0b027589 */ /* 0x0002a200000e0000 */
[----:B------:R-:W-:Y:S03]  /*c6b0*/  BSSY B0, `(.L_x_2214) ;  /* 0x000001c000007945 */ /* 0x000fe60003800000 */
[----:B------:R1:W1:Y:S08]  /*c6c0*/  SHFL.IDX PT, R3, R10, RZ, 0x181f ;  /* 0x00181fff0a037589 */ /* 0x00027000000e0000 */
[----:B------:R-:W-:Y:S05]  /*c6d0*/  @P0 BRA `(.L_x_2215) ;  /* 0x0000019000000947 */ /* 0x000fea0003800000 */
[----:B----4-:R-:W4:Y:S01]  /*c6e0*/  LDS.128 R24, [R4+0x80] ;  /* 0x0000800004187984 */ /* 0x010f220000000c00 */
[----:B-----5:R-:W-:-:S02]  /*c6f0*/  ISETP.GE.AND P2, PT, R78, c[0x0][0x3c8], PT ;  /* 0x0000f2004e007a0c */ /* 0x020fc40003f46270 */
[----:B------:R-:W-:Y:S01]  /*c700*/  ISETP.GE.AND P1, PT, R77, c[0x0][0x3c8], PT ;  /* 0x0000f2004d007a0c */ /* 0x000fe20003f26270 */
[----:B------:R-:W3:Y:S01]  /*c710*/  LDS.128 R20, [R4+0x4080] ;  /* 0x0040800004147984 */ /* 0x000ee20000000c00 */
[----:B------:R-:W-:Y:S02]  /*c720*/  ISETP.GE.AND P0, PT, R76, c[0x0][0x3c8], PT ;  /* 0x0000f2004c007a0c */ /* 0x000fe40003f06270 */
[----:B------:R-:W-:Y:S01]  /*c730*/  ISETP.GE.AND P3, PT, R82, c[0x0][0x3c8], PT ;  /* 0x0000f20052007a0c */ /* 0x000fe20003f66270 */
[----:B------:R-:W2:Y:S04]  /*c740*/  LDS.128 R16, [R4+0x8080] ;  /* 0x0080800004107984 */ /* 0x000ea80000000c00 */
[----:B------:R1:W2:Y:S04]  /*c750*/  LDS.128 R12, [R4+0xc080] ;  /* 0x00c08000040c7984 */ /* 0x0002a80000000c00 */
[----:B------:R-:W-:-:S02]  /*c760*/  @!P1 SHF.R.S32.HI R0, RZ, 0x1f, R77 ;  /* 0x0000001fff009819 */ /* 0x000fc4000001144d */
[----:B------:R-:W-:Y:S02]  /*c770*/  @!P0 SHF.R.S32.HI R5, RZ, 0x1f, R76 ;  /* 0x0000001fff058819 */ /* 0x000fe4000001144c */
[----:B-123--:R-:W-:Y:S01]  /*c780*/  @!P3 IMAD.WIDE R8, R82, 0x2, R2 ;  /* 0x000000025208b825 */ /* 0x00efe200078e0202 */
[----:B------:R-:W-:-:S04]  /*c790*/  @!P2 SHF.R.S32.HI R4, RZ, 0x1f, R78 ;  /* 0x0000001fff04a819 */ /* 0x000fc8000001144e */
[----:B------:R-:W-:Y:S01]  /*c7a0*/  @!P2 LEA.HI R6, R4, R78, RZ, 0x3 ;  /* 0x0000004e0406a211 */ /* 0x000fe200078f18ff */
[----:B----4-:R1:W-:Y:S01]  /*c7b0*/  @!P3 ST.E.128 [R8.64], R24 ;  /* 0x000000180800b985 */ /* 0x0103e2000c101d08 */
        /* <DEDUP_REMOVED lines=11> */
.L_x_2215:
[----:B----4-:R-:W-:Y:S05]  /*c870*/  BSYNC B0 ;  /* 0x0000000000007941 */ /* 0x010fea0003800000 */
.L_x_2214:
[----:B------:R-:W-:Y:S01]  /*c880*/  IADD3 R0, R84, 0x20, RZ ;  /* 0x0000002054007810 */ /* 0x000fe20007ffe0ff */
[----:B-1----:R1:W4:Y:S01]  /*c890*/  SHFL.IDX PT, R3, R10, 0x1, 0x181f ;  /* 0x00381f000a037f89 */ /* 0x00232200000e0000 */
[----:B------:R-:W-:Y:S02]  /*c8a0*/  BSSY B0, `(.L_x_2216) ;  /* 0x0000019000007945 */ /* 0x000fe40003800000 */
[----:B------:R-:W-:Y:S01]  /*c8b0*/  ISETP.GE.AND P0, PT, R0, R81, PT ;  /* 0x000000510000720c */ /* 0x000fe20003f06270 */
[----:B--2---:R1:W2:-:S12]  /*c8c0*/  SHFL.IDX PT, R2, R11, 0x1, 0x181f ;  /* 0x00381f000b027f89 */ /* 0x00429800000e0000 */
[----:B------:R-:W-:Y:S05]  /*c8d0*/  @P0 BRA `(.L_x_2217) ;  /* 0x0000015000000947 */ /* 0x000fea0003800000 */
[----:B-----5:R-:W-:Y:S02]  /*c8e0*/  ISETP.GE.AND P2, PT, R78, c[0x0][0x3c8], PT ;  /* 0x0000f2004e007a0c */ /* 0x020fe40003f46270 */
        /* <DEDUP_REMOVED lines=20> */
.L_x_2217:
[----:B------:R-:W-:Y:S05]  /*ca30*/  BSYNC B0 ;  /* 0x0000000000007941 */ /* 0x000fea0003800000 */
.L_x_2216:
[----:B------:R-:W-:Y:S01]  /*ca40*/  IADD3 R0, R84, 0x40, RZ ;  /* 0x0000004054007810 */ /* 0x000fe20007ffe0ff */
[----:B--2-4-:R2:W4:Y:S01]  /*ca50*/  SHFL.IDX PT, R3, R10, 0x2, 0x181f ;  /* 0x00581f000a037f89 */ /* 0x01452200000e0000 */
[----:B------:R-:W-:Y:S02]  /*ca60*/  BSSY B0, `(.L_x_2218) ;  /* 0x0000019000007945 */ /* 0x000fe40003800000 */
[----:B------:R-:W-:Y:S01]  /*ca70*/  ISETP.GE.AND P0, PT, R0, R81, PT ;  /* 0x000000510000720c */ /* 0x000fe20003f06270 */
[----:B------:R2:W1:-:S12]  /*ca80*/  SHFL.IDX PT, R2, R11, 0x2, 0x181f ;  /* 0x00581f000b027f89 */ /* 0x00045800000e0000 */
        /* <DEDUP_REMOVED lines=22> */
.L_x_2219:
[----:B------:R-:W-:Y:S05]  /*cbf0*/  BSYNC B0 ;  /* 0x0000000000007941 */ /* 0x000fea0003800000 */
.L_x_2218:
[----:B------:R-:W-:Y:S01]  /*cc00*/  IADD3 R0, R84, 0x60, RZ ;  /* 0x0000006054007810 */ /* 0x000fe20007ffe0ff */
[----:B-1--4-:R1:W4:Y:S03]  /*cc10*/  SHFL.IDX PT, R3, R10, 0x3, 0x181f ;  /* 0x00781f000a037f89 */ /* 0x01232600000e0000 */
[----:B------:R-:W-:Y:S01]  /*cc20*/  ISETP.GE.AND P0, PT, R0, R81, PT ;  /* 0x000000510000720c */ /* 0x000fe20003f06270 */
[----:B------:R1:W2:-:S12]  /*cc30*/  SHFL.IDX PT, R2, R11, 0x3, 0x181f ;  /* 0x00781f000b027f89 */ /* 0x00029800000e0000 */
[----:B------:R-:W-:Y:S05]  /*cc40*/  @P0 EXIT ;  /* 0x000000000000094d */ /* 0x000fea0003800000 */
[----:B-----5:R-:W-:Y:S02]  /*cc50*/  ISETP.GE.AND P1, PT, R78, c[0x0][0x3c8], PT ;  /* 0x0000f2004e007a0c */ /* 0x020fe40003f26270 */
[----:B------:R-:W-:Y:S02]  /*cc60*/  ISETP.GE.AND P0, PT, R77, c[0x0][0x3c8], PT ;  /* 0x0000f2004d007a0c */ /* 0x000fe40003f06270 */
[----:B------:R-:W-:-:S09]  /*cc70*/  ISETP.GE.AND P2, PT, R82, c[0x0][0x3c8], PT ;  /* 0x0000f20052007a0c */ /* 0x000fd20003f46270 */
[----:B---3--:R-:W-:Y:S02]  /*cc80*/  @!P1 SHF.R.S32.HI R4, RZ, 0x1f, R78 ;  /* 0x0000001fff049819 */ /* 0x008fe4000001144e */
        /* <DEDUP_REMOVED lines=19> */
.L_x_2220:
        /* <DEDUP_REMOVED lines=12> */
.L_x_3092:


//--------------------- .text._ZN7cutlass13device_kernelIN5flash19enable_sm80_to_sm89INS1_16FlashAttnFwdSm80INS1_25CollectiveMainloopFwdSm80ILi8ELi1ELb0EN4cute5tupleIJNS5_1CILi128EEENS7_ILi96EEENS7_ILi256EEEEEELi256ENS_10bfloat16_tEfNS_4arch4Sm80ELb0ELb0ELb0ELb1ELb0ELb0ELb1ELb0EEENS1_21CollectiveEpilogueFwdINS6_IJS8_SA_S9_EEENS6_IJNS7_ILi1EEESI_SI_EEESC_SE_Li256ELb1ELb1ELb0ELb0EEENS1_19SingleTileSchedulerILb1ELb0ELb1ELi128EEEEEEEEEvNT_6ParamsE --------------------------
	.section	.text._ZN7cutlass13device_kernelIN5flash19enable_sm80_to_sm89INS1_16FlashAttnFwdSm80INS1_25CollectiveMainloopFwdSm80ILi8ELi1ELb0EN4cute5tupleIJNS5_1CILi128EEENS7_ILi96EEENS7_ILi256EEEEEELi256ENS_10bfloat16_tEfNS_4arch4Sm80ELb0ELb0ELb0ELb1ELb0ELb0ELb1ELb0EEENS1_21CollectiveEpilogueFwdINS6_IJS8_SA_S9_EEENS6_IJNS7_ILi1EEESI_SI_EEESC_SE_Li256ELb1ELb1ELb0ELb0EEENS1_19SingleTileSchedulerILb1ELb0ELb1ELi128EEEEEEEEEvNT_6ParamsE,"ax",@progbits
	.sectioninfo	@"SHI_REGISTERS=255"
	.align	128
.text._ZN7cutlass13device_kernelIN5flash19enable_sm80_to_sm89INS1_16FlashAttnFwdSm80INS1_25CollectiveMainloopFwdSm80ILi8ELi1ELb0EN4cute5tupleIJNS5_1CILi128EEENS7_ILi96EEENS7_ILi256EEEEEELi256ENS_10bfloat16_tEfNS_4arch4Sm80ELb0ELb0ELb0ELb1ELb0ELb0ELb1ELb0EEENS1_21CollectiveEpilogueFwdINS6_IJS8_SA_S9_EEENS6_IJNS7_ILi1EEESI_SI_EEESC_SE_Li256ELb1ELb1ELb0ELb0EEENS1_19SingleTileSchedulerILb1ELb0ELb1ELi128EEEEEEEEEvNT_6ParamsE:
        .type           _ZN7cutlass13device_kernelIN5flash19enable_sm80_to_sm89INS1_16FlashAttnFwdSm80INS1_25CollectiveMainloopFwdSm80ILi8ELi1ELb0EN4cute5tupleIJNS5_1CILi128EEENS7_ILi96EEENS7_ILi256EEEEEELi256ENS_10bfloat16_tEfNS_4arch4Sm80ELb0ELb0ELb0ELb1ELb0ELb0ELb1ELb0EEENS1_21CollectiveEpilogueFwdINS6_IJS8_SA_S9_EEENS6_IJNS7_ILi1EEESI_SI_EEESC_SE_Li256ELb1ELb1ELb0ELb0EEENS1_19SingleTileSchedulerILb1ELb0ELb1ELi128EEEEEEEEEvNT_6ParamsE,@function
        .size           _ZN7cutlass13device_kernelIN5flash19enable_sm80_to_sm89INS1_16FlashAttnFwdSm80INS1_25CollectiveMainloopFwdSm80ILi8ELi1ELb0EN4cute5tupleIJNS5_1CILi128EEENS7_ILi96EEENS7_ILi256EEEEEELi256ENS_10bfloat16_tEfNS_4arch4Sm80ELb0ELb0ELb0ELb1ELb0ELb0ELb1ELb0EEENS1_21CollectiveEpilogueFwdINS6_IJS8_SA_S9_EEENS6_IJNS7_ILi1EEESI_SI_EEESC_SE_Li256ELb1ELb1ELb0ELb0EEENS1_19SingleTileSchedulerILb1ELb0ELb1ELi128EEEEEEEEEvNT_6ParamsE,(.L_x_3093 - _ZN7cutlass13device_kernelIN5flash19enable_sm80_to_sm89INS1_16FlashAttnFwdSm80INS1_25CollectiveMainloopFwdSm80ILi8ELi1ELb0EN4cute5tupleIJNS5_1CILi128EEENS7_ILi96EEENS7_ILi256EEEEEELi256ENS_10bfloat16_tEfNS_4arch4Sm80ELb0ELb0ELb0ELb1ELb0ELb0ELb1ELb0EEENS1_21CollectiveEpilogueFwdINS6_IJS8_SA_S9_EEENS6_IJNS7_ILi1EEESI_SI_EEESC_SE_Li256ELb1ELb1ELb0ELb0EEENS1_19SingleTileSchedulerILb1ELb0ELb1ELi128EEEEEEEEEvNT_6ParamsE)
        .other          _ZN7cutlass13device_kernelIN5flash19enable_sm80_to_sm89INS1_16FlashAttnFwdSm80INS1_25CollectiveMainloopFwdSm80ILi8ELi1ELb0EN4cute5tupleIJNS5_1CILi128EEENS7_ILi96EEENS7_ILi256EEEEEELi256ENS_10bfloat16_tEfNS_4arch4Sm80ELb0ELb0ELb0ELb1ELb0ELb0ELb1ELb0EEENS1_21CollectiveEpilogueFwdINS6_IJS8_SA_S9_EEENS6_IJNS7_ILi1EEESI_SI_EEESC_SE_Li256ELb1ELb1ELb0ELb0EEENS1_19SingleTileSchedulerILb1ELb0ELb1ELi128EEEEEEEEEvNT_6ParamsE,@"STO_CUDA_ENTRY STV_DEFAULT"
_ZN7cutlass13device_kernelIN5flash19enable_sm80_to_sm89INS1_16FlashAttnFwdSm80INS1_25CollectiveMainloopFwdSm80ILi8ELi1ELb0EN4cute5tupleIJNS5_1CILi128EEENS7_ILi96EEENS7_ILi256EEEEEELi256ENS_10bfloat16_tEfNS_4arch4Sm80ELb0ELb0ELb0ELb1ELb0ELb0ELb1ELb0EEENS1_21CollectiveEpilogueFwdINS6_IJS8_SA_S9_EEENS6_IJNS7_ILi1EEESI_SI_EEESC_SE_Li256ELb1ELb1ELb0ELb0EEENS1_19SingleTileSchedulerILb1ELb0ELb1ELi128EEEEEEEEEvNT_6ParamsE:
        /* <DEDUP_REMOVED lines=17> */
.L_x_2222:
        /* <DEDUP_REMOVED lines=8> */
.L_x_2224:
[----:B------:R-:W-:-:S05]  /*0190*/  MOV R0, c[0x0][0x54c] ;  /* 0x0001530000007a02 */ /* 0x000fca0000000f00 */
.L_x_2223:
[----:B-----5:R-:W-:Y:S01]  /*01a0*/  IMAD R0, R0, c[0x0][0x548], RZ ;  /* 0x0001520000007a24 */ /* 0x020fe200078e02ff */
[----:B-1----:R-:W-:-:S04]  /*01b0*/  SHF.L.U32 R2, R48, 0x7, RZ ;  /* 0x0000000730027819 */ /* 0x002fc800000006ff */
[----:B------:R-:W-:-:S04]  /*01c0*/  ISETP.GE.AND P0, PT, R2, R0, PT ;  /* 0x000000000200720c */ /* 0x000fc80003f06270 */
[----:B------:R-:W-:-:S05]  /*01d0*/  SEL R0, R5, 0xffffffff, !P0 ;  /* 0xffffffff05007807 */ /* 0x000fca0004000000 */
[----:B------:R1:W-:Y:S01]  /*01e0*/  STL [R1+0x8], R0 ;  /* 0x0000080001007387 */ /* 0x0003e20000100800 */
[----:B------:R-:W-:Y:S05]  /*01f0*/  BRA `(.L_x_2225) ;  /* 0x0000013000007947 */ /* 0x000fea0003800000 */
.L_x_2221:
[----:B---3--:R-:W-:-:S04]  /*0200*/  ISETP.NE.U32.AND P0, PT, RZ, c[0x0][0x568], PT ;  /* 0x00015a00ff007a0c */ /* 0x008fc80003f05070 */
[----:B------:R-:W-:-:S13]  /*0210*/  ISETP.NE.AND.EX P0, PT, RZ, c[0x0][0x56c], PT, P0 ;  /* 0x00015b00ff007a0c */ /* 0x000fda0003f05300 */
[----:B------:R-:W-:Y:S05]  /*0220*/  @!P0 BRA `(.L_x_2226) ;  /* 0x0000002000008947 */ /* 0x000fea0003800000 */
[----:B------:R1:W5:Y:S01]  /*0230*/  LDG.E R0, [R2.64] ;  /* 0x0000000402007981 */ /* 0x000362000c1e1900 */
[----:B------:R-:W-:Y:S05]  /*0240*/  BRA `(.L_x_2227) ;  /* 0x0000009000007947 */ /* 0x000fea0003800000 */
.L_x_2226:
        /* <DEDUP_REMOVED lines=8> */
.L_x_2228:
[----:B------:R-:W-:-:S05]  /*02d0*/  MOV R0, c[0x0][0x54c] ;  /* 0x0001530000007a02 */ /* 0x000fca0000000f00 */
.L_x_2227:
[----:B-----5:R-:W-:Y:S01]  /*02e0*/  IMAD R0, R0, c[0x0][0x548], RZ ;  /* 0x0001520000007a24 */ /* 0x020fe200078e02ff */
[----:B-1----:R-:W-:-:S04]  /*02f0*/  SHF.L.U32 R2, R48, 0x7, RZ ;  /* 0x0000000730027819 */ /* 0x002fc800000006ff */
[----:B------:R-:W-:-:S04]  /*0300*/  ISETP.GE.AND P0, PT, R2, R0, PT ;  /* 0x000000000200720c */ /* 0x000fc80003f06270 */
[----:B------:R-:W-:-:S05]  /*0310*/  SEL R0, R5, 0xffffffff, !P0 ;  /* 0xffffffff05007807 */ /* 0x000fca0004000000 */
[----:B------:R1:W-:Y:S04]  /*0320*/  STL [R1+0x8], R0 ;  /* 0x0000080001007387 */ /* 0x0003e80000100800 */
.L_x_2225:
        /* <DEDUP_REMOVED lines=28> */
.L_x_2229:
[----:B------:R-:W-:-:S04]  /*04f0*/  ISETP.NE.U32.AND P0, PT, RZ, c[0x0][0x368], PT ;  /* 0x0000da00ff007a0c */ /* 0x000fc80003f05070 */
[----:B------:R-:W-:-:S13]  /*0500*/  ISETP.NE.AND.EX P0, PT, RZ, c[0x0][0x36c], PT, P0 ;  /* 0x0000db00ff007a0c */ /* 0x000fda0003f05300 */
[----:B------:R-:W-:Y:S05]  /*0510*/  @!P0 BRA `(.L_x_2230) ;  /* 0x0000003000008947 */ /* 0x000fea0003800000 */
[----:B--2---:R-:W-:-:S05]  /*0520*/  IMAD.WIDE R2, R49, R27, c[0x0][0x368] ;  /* 0x0000da0031027625 */ /* 0x004fca00078e021b */
[----:B------:R1:W5:Y:S01]  /*0530*/  LDG.E R0, [R2.64] ;  /* 0x0000000402007981 */ /* 0x000362000c1e1900 */
[----:B------:R-:W-:Y:S05]  /*0540*/  BRA `(.L_x_2231) ;  /* 0x0000004000007947 */ /* 0x000fea0003800000 */
.L_x_2230:
[----:B------:R-:W-:Y:S05]  /*0550*/  @!P4 BRA `(.L_x_2231) ;  /* 0x000000300000c947 */ /* 0x000fea0003800000 */
[----:B------:R1:W3:Y:S04]  /*0560*/  LDG.E R0, [R2.64] ;  /* 0x0000000402007981 */ /* 0x0002e8000c1e1900 */
[----:B-12---:R-:W3:Y:S02]  /*0570*/  LDG.E R2, [R2.64+0x4] ;  /* 0x0000040402027981 */ /* 0x006ee4000c1e1900 */
[----:B---3--:R-:W-:-:S05]  /*0580*/  IADD3 R0, -R0, R2, RZ ;  /* 0x0000000200007210 */ /* 0x008fca0007ffe1ff */
.L_x_2231:
        /* <DEDUP_REMOVED lines=223> */
[----:B------:R-:W-:Y:S01]  /*1380*/  ISETP.GE.AND P3, PT, R8, c[0x0][0x1d4], PT ;  /* 0x0000750008007a0c */ /* 0x000fe20003f66270 */
[----:B-1----:R-:W-:Y:S02]  /*1390*/  IMAD R11, R37, c[0x0][0x210], RZ ;  /* 0x00008400250b7a24 */ /* 0x002fe400078e02ff */
[----:B------:R-:W-:Y:S02]  /*13a0*/  IMAD.SHL.U32 R10, R32, 0x8, RZ ;  /* 0x00000008200a7824 */ /* 0x000fe400078e00ff */
[----:B------:R-:W-:Y:S02]  /*13b0*/  IMAD R11, R36, c[0x0][0x214], R11 ;  /* 0x00008500240b7a24 */ /* 0x000fe400078e020b */
[----:B---3--:R-:W-:-:S02]  /*13c0*/  IMAD.MOV.U32 R13, RZ, RZ, 0x10 ;  /* 0x00000010ff0d7424 */ /* 0x008fc400078e00ff */
[----:B------:R-:W-:Y:S02]  /*13d0*/  IMAD R12, R37, c[0x0][0x1e8], RZ ;  /* 0x00007a00250c7a24 */ /* 0x000fe400078e02ff */
[----:B--2---:R-:W-:Y:S02]  /*13e0*/  IMAD.SHL.U32 R0, R19, 0x40, RZ ;  /* 0x0000004013007824 */ /* 0x004fe400078e00ff */
        /* <DEDUP_REMOVED lines=17> */
[----:B------:R-:W-:Y:S01]  /*1500*/  IMAD R0, R20, c[0x0][0x218], RZ ;  /* 0x0000860014007a24 */ /* 0x000fe200078e02ff */
[----:B------:R-:W-:Y:S01]  /*1510*/  SEL R20, RZ, 0x1, P3 ;  /* 0x00000001ff147807 */ /* 0x000fe20001800000 */
        /* <DEDUP_REMOVED lines=41> */
.L_x_2234:
[----:B--2---:R-:W-:Y:S05]  /*17b0*/  BSYNC B0 ;  /* 0x0000000000007941 */ /* 0x004fea0003800000 */
.L_x_2233:
        /* <DEDUP_REMOVED lines=32> */
.L_x_2236:
[----:B------:R-:W-:Y:S05]  /*19c0*/  BSYNC B0 ;  /* 0x0000000000007941 */ /* 0x000fea0003800000 */
.L_x_2235:
        /* <DEDUP_REMOVED lines=34> */
.L_x_2238:
[----:B------:R-:W-:Y:S05]  /*1bf0*/  BSYNC B0 ;  /* 0x0000000000007941 */ /* 0x000fea0003800000 */
.L_x_2237:
[C---:B------:R-:W-:Y:S01]  /*1c00*/  IMAD R140, R149.reuse, -0x60, R140 ;  /* 0xffffffa0958c7824 */ /* 0x040fe200078e028c */
[----:B------:R-:W0:Y:S01]  /*1c10*/  LDGDEPBAR ;  /* 0x00000000000079af */ /* 0x000e220000000000 */
[----:B----4-:R-:W-:Y:S01]  /*1c20*/  IADD3 R12, R149, -0x1, RZ ;  /* 0xffffffff950c7810 */ /* 0x010fe20007ffe0ff */
[----:B------:R-:W-:Y:S01]  /*1c30*/  IMAD.MOV.U32 R150, RZ, RZ, R44 ;  /* 0x000000ffff967224 */ /* 0x000fe200078e002c */
[----:B------:R-:W-:Y:S01]  /*1c40*/  SEL R3, RZ, 0x4, P6 ;  /* 0x00000004ff037807 */ /* 0x000fe20003000000 */
        /* <DEDUP_REMOVED lines=9> */
[----:B------:R-:W-:Y:S01]  /*1ce0*/  LEA.HI R142, R35, R145, RZ, 0x5 ;  /* 0x00000091238e7211 */ /* 0x000fe200078f28ff */
[----:B------:R-:W-:Y:S01]  /*1cf0*/  STL.64 [R1+0x18], R150 ;  /* 0x0000189601007387 */ /* 0x000fe20000100a00 */
[----:B------:R-:W-:Y:S01]  /*1d00*/  P2R R72, PR, RZ, 0x20 ;  /* 0x00000020ff487803 */ /* 0x000fe20000000000 */
[----:B------:R-:W-:-:S02]  /*1d10*/  IMAD R0, R10, R146, R0 ;  /* 0x000000920a007224 */ /* 0x000fc400078e0200 */
[----:B------:R-:W-:Y:S02]  /*1d20*/  IMAD.MOV.U32 R144, RZ, RZ, c[0x0][0x1e0] ;  /* 0x00007800ff907624 */ /* 0x000fe400078e00ff */
[----:B------:R-:W-:Y:S01]  /*1d30*/  IMAD.IADD R0, R9, 0x1, R0 ;  /* 0x0000000109007824 */ /* 0x000fe200078e0200 */
[----:B------:R-:W-:Y:S01]  /*1d40*/  BAR.SYNC.DEFER_BLOCKING 0x0 ;  /* 0x0000000000007b1d */ /* 0x000fe20000010000 */
[----:B------:R-:W-:Y:S01]  /*1d50*/  @P2 LEA R6, P0, R8, c[0x0][0x1c8], 0x1 ;  /* 0x0000720008062a11 */ /* 0x000fe200078008ff */
[----:B------:R-:W-:Y:S02]  /*1d60*/  IMAD.MOV.U32 R148, RZ, RZ, c[0x0][0x1e4] ;  /* 0x00007900ff947624 */ /* 0x000fe400078e00ff */
[----:B------:R-:W-:Y:S01]  /*1d70*/  IMAD.WIDE.U32 R14, R144, 0x40, RZ ;  /* 0x00000040900e7825 */ /* 0x000fe200078e00ff */
[----:B-1----:R-:W-:Y:S02]  /*1d80*/  @P2 LEA.HI.X R7, R8, c[0x0][0x1cc], R0, 0x1, P0 ;  /* 0x0000730008072a11 */ /* 0x002fe400000f0c00 */
[----:B------:R-:W-:Y:S01]  /*1d90*/  ISETP.GE.AND P0, PT, R18, 0x41, PT ;  /* 0x000000411200780c */ /* 0x000fe20003f06270 */
[----:B------:R-:W-:-:S02]  /*1da0*/  IMAD.SHL.U32 R13, R148, 0x40, RZ ;  /* 0x00000040940d7824 */ /* 0x000fc400078e00ff */
[----:B------:R-:W-:Y:S02]  /*1db0*/  IMAD.MOV.U32 R16, RZ, RZ, R40 ;  /* 0x000000ffff107224 */ /* 0x000fe400078e0028 */
[----:B------:R-:W-:Y:S02]  /*1dc0*/  IMAD.MOV.U32 R17, RZ, RZ, R41 ;  /* 0x000000ffff117224 */ /* 0x000fe400078e0029 */
[----:B------:R-:W-:-:S05]  /*1dd0*/  IMAD.MOV.U32 R16, RZ, RZ, R38 ;  /* 0x000000ffff107224 */ /* 0x000fca00078e0026 */
[----:B------:R1:W-:Y:S04]  /*1de0*/  STL.64 [R1+0x30], R16 ;  /* 0x0000301001007387 */ /* 0x0003e80000100a00 */
[----:B------:R-:W-:Y:S01]  /*1df0*/  @!PT LDS RZ, [RZ] ;  /* 0x00000000fffff984 */ /* 0x000fe20000000800 */
[----:B------:R-:W-:Y:S01]  /*1e00*/  @!PT LDS RZ, [RZ] ;  /* 0x00000000fffff984 */ /* 0x000fe20000000800 */
[----:B------:R-:W-:Y:S01]  /*1e10*/  @!PT LDS RZ, [RZ] ;  /* 0x00000000fffff984 */ /* 0x000fe20000000800 */
[----:B------:R4:W-:Y:S04]  /*1e20*/  @P2 LDGSTS.E.BYPASS.LTC128B.128 [R251+0xc100], [R6.64], !P3 ;  /* 0x0c10000006fb2fae */ /* 0x0009e8000d901d44 */
[----:B------:R4:W-:Y:S04]  /*1e30*/  @P2 LDGSTS.E.BYPASS.LTC128B.128 [R251+0xf100], [R6.64+0x80], !P5 ;  /* 0x0f10008006fb2fae */ /* 0x0009e8000e901d44 */
[----:B------:R4:W-:Y:S04]  /*1e40*/  @P2 LDGSTS.E.BYPASS.LTC128B.128 [R251+0x12100], [R6.64+0x100], !P6 ;  /* 0x1210010006fb2fae */ /* 0x0009e8000f101d44 */
[----:B------:R4:W-:Y:S02]  /*1e50*/  @P2 LDGSTS.E.BYPASS.LTC128B.128 [R251+0x15100], [R6.64+0x180], !P4 ;  /* 0x1510018006fb2fae */ /* 0x0009e4000e101d44 */
[----:B----4-:R-:W-:-:S02]  /*1e60*/  @P1 LEA R7, P2, R144, R8, 0x5 ;  /* 0x0000000890071211 */ /* 0x010fc400078428ff */
[----:B------:R-:W-:Y:S02]  /*1e70*/  SEL R6, RZ, 0x2, P5 ;  /* 0x00000002ff067807 */ /* 0x000fe40002800000 */
[----:B------:R-:W-:Y:S02]  /*1e80*/  @P1 LEA.HI.X R11, R144, R0, R148, 0x5, P2 ;  /* 0x00000000900b1211 */ /* 0x000fe400010f2c94 */
[----:B------:R-:W-:Y:S01]  /*1e90*/  @P0 IADD3 R9, P2, R8, R14, RZ ;  /* 0x0000000e08090210 */ /* 0x000fe20007f5e0ff */
[----:B------:R-:W-:Y:S01]  /*1ea0*/  IMAD R8, R10, c[0x0][0x208], RZ ;  /* 0x000082000a087a24 */ /* 0x000fe200078e02ff */
[----:B------:R-:W-:Y:S01]  /*1eb0*/  IADD3 R19, R3, R6, R20 ;  /* 0x0000000603137210 */ /* 0x000fe20007ffe014 */
[----:B------:R-:W-:Y:S01]  /*1ec0*/  IMAD.SHL.U32 R14, R23, 0x8, RZ ;  /* 0x00000008170e7824 */ /* 0x000fe200078e00ff */
[----:B------:R-:W-:Y:S01]  /*1ed0*/  @P0 IADD3.X R15, R0, R15, R13, P2, !PT ;  /* 0x0000000f000f0210 */ /* 0x000fe200017fe40d */
[----:B------:R-:W-:Y:S01]  /*1ee0*/  IMAD R3, R12, c[0x0][0x20c], R8 ;  /* 0x000083000c037a24 */ /* 0x000fe200078e0208 */
[----:B------:R-:W-:Y:S01]  /*1ef0*/  @P1 LEA R10, P2, R7, c[0x0][0x1c8], 0x1 ;  /* 0x00007200070a1a11 */ /* 0x000fe200078408ff */
[----:B------:R-:W-:-:S02]  /*1f00*/  IMAD.SHL.U32 R0, R26, 0x40, RZ ;  /* 0x000000401a007824 */ /* 0x000fc400078e00ff */
        /* <DEDUP_REMOVED lines=18> */
[----:B------:R-:W-:-:S02]  /*2030*/  IMAD.IADD R19, R19, 0x1, R7 ;  /* 0x0000000113137824 */ /* 0x000fc400078e0207 */
[----:B------:R-:W-:Y:S01]  /*2040*/  LEA.HI.X R7, R12, c[0x0][0x1fc], R3, 0x1, P2 ;  /* 0x00007f000c077a11 */ /* 0x000fe200010f0c03 */
[----:B------:R4:W-:Y:S01]  /*2050*/  @P0 LDGSTS.E.BYPASS.LTC128B.128 [R251+0xe100], [R8.64], !P3 ;  /* 0x0e10000008fb0fae */ /* 0x0009e2000d901d44 */
[----:B------:R-:W-:Y:S01]  /*2060*/  IMAD.MOV.U32 R3, RZ, RZ, c[0x0][0x208] ;  /* 0x00008200ff037624 */ /* 0x000fe200078e00ff */
[----:B------:R-:W-:Y:S01]  /*2070*/  LOP3.LUT P2, RZ, R26, 0x2, RZ, 0xc0, !PT ;  /* 0x000000021aff7812 */ /* 0x000fe2000784c0ff */
[----:B------:R-:W-:Y:S01]  /*2080*/  IMAD.MOV.U32 R12, RZ, RZ, 0x6 ;  /* 0x00000006ff0c7424 */ /* 0x000fe200078e00ff */
[----:B------:R4:W-:Y:S01]  /*2090*/  @P0 LDGSTS.E.BYPASS.LTC128B.128 [R251+0x11100], [R8.64+0x80], !P5 ;  /* 0x1110008008fb0fae */ /* 0x0009e2000e901d44 */
[----:B------:R-:W-:Y:S01]  /*20a0*/  IMAD.SHL.U32 R56, R3, 0x40, RZ ;  /* 0x0000004003387824 */ /* 0x000fe200078e00ff */
[----:B------:R-:W-:Y:S01]  /*20b0*/  LOP3.LUT P5, RZ, R19, 0x2, RZ, 0xc0, !PT ;  /* 0x0000000213ff7812 */ /* 0x000fe200078ac0ff */
[----:B------:R-:W-:Y:S01]  /*20c0*/  IMAD R0, R32, 0x200, R14 ;  /* 0x0000020020007824 */ /* 0x000fe200078e020e */
[----:B------:R4:W-:Y:S01]  /*20d0*/  @P0 LDGSTS.E.BYPASS.LTC128B.128 [R251+0x14100], [R8.64+0x100], !P6 ;  /* 0x1410010008fb0fae */ /* 0x0009e2000f101d44 */
[----:B------:R-:W-:-:S02]  /*20e0*/  SHF.L.U64.HI R27, R3, R12, c[0x0][0x20c] ;  /* 0x00008300031b7619 */ /* 0x000fc4000001020c */
[----:B------:R-:W-:Y:S01]  /*20f0*/  IMAD.SHL.U32 R167, R0, 0x2, RZ ;  /* 0x0000000200a77824 */ /* 0x000fe200078e00ff */
[----:B------:R4:W-:Y:S01]  /*2100*/  @P0 LDGSTS.E.BYPASS.LTC128B.128 [R251+0x17100], [R8.64+0x180], !P4 ;  /* 0x1710018008fb0fae */ /* 0x0009e2000e101d44 */
[--C-:B------:R-:W-:Y:S01]  /*2110*/  IADD3 R24, P1, P0, R56, 0x80, R6.reuse ;  /* 0x0000008038187810 */ /* 0x100fe2000783e006 */
[----:B------:R-:W-:Y:S02]  /*2120*/  IMAD.SHL.U32 R0, R142, 0x20, RZ ;  /* 0x000000208e007824 */ /* 0x000fe400078e00ff */
[----:B------:R-:W0:Y:S01]  /*2130*/  LDGDEPBAR ;  /* 0x00000000000079af */ /* 0x000e220000000000 */
[----:B--23--:R-:W-:Y:S02]  /*2140*/  IADD3.X R25, R27, RZ, R7, P1, P0 ;  /* 0x000000ff1b197210 */ /* 0x00cfe40000fe0407 */
[----:B------:R-:W-:Y:S02]  /*2150*/  IADD3 R22, P1, P0, R56, 0x100, R6 ;  /* 0x0000010038167810 */ /* 0x000fe4000783e006 */
[----:B------:R-:W-:-:S02]  /*2160*/  LOP3.LUT R0, R0, 0x7ffffc00, RZ, 0xc0, !PT ;  /* 0x7ffffc0000007812 */ /* 0x000fc400078ec0ff */
[--C-:B------:R-:W-:Y:S02]  /*2170*/  IADD3.X R23, R27, RZ, R7.reuse, P1, P0 ;  /* 0x000000ff1b177210 */ /* 0x100fe40000fe0407 */
[----:B------:R-:W-:Y:S01]  /*2180*/  IADD3 R20, P1, P0, R56, 0x180, R6 ;  /* 0x0000018038147810 */ /* 0x000fe2000783e006 */
[----:B------:R-:W-:Y:S01]  /*2190*/  IMAD.IADD R0, R5, 0x1, R0 ;  /* 0x0000000105007824 */ /* 0x000fe200078e0200 */
[----:B------:R-:W-:Y:S02]  /*21a0*/  IADD3 R3, R167, 0xc100, RZ ;  /* 0x0000c100a7037810 */ /* 0x000fe40007ffe0ff */
[----:B------:R-:W-:Y:S01]  /*21b0*/  IADD3.X R21, R27, RZ, R7, P1, P0 ;  /* 0x000000ff1b157210 */ /* 0x000fe20000fe0407 */
[----:B------:R-:W-:Y:S01]  /*21c0*/  IMAD.SHL.U32 R222, R0, 0x2, RZ ;  /* 0x0000000200de7824 */ /* 0x000fe200078e00ff */
[C---:B------:R-:W-:Y:S01]  /*21d0*/  ISETP.LT.OR P1, PT, R18.reuse, 0x1, P3 ;  /* 0x000000011200780c */ /* 0x040fe20001f21670 */
[----:B------:R-:W-:Y:S01]  /*21e0*/  IMAD.MOV.U32 R0, RZ, RZ, 0x40 ;  /* 0x00000040ff007424 */ /* 0x000fe200078e00ff */
[----:B------:R-:W-:Y:S01]  /*21f0*/  ISETP.LT.OR P0, PT, R18, 0x1, !P5 ;  /* 0x000000011200780c */ /* 0x000fe20006f01670 */
[--C-:B------:R-:W-:Y:S01]  /*2200*/  IMAD R223, R4, 0x2, R222.reuse ;  /* 0x0000000204df7824 */ /* 0x100fe200078e02de */
[----:B------:R-:W-:Y:S01]  /*2210*/  IADD3 R226, R167, 0xc120, RZ ;  /* 0x0000c120a7e27810 */ /* 0x000fe20007ffe0ff */
[C---:B------:R-:W-:Y:S01]  /*2220*/  IMAD R225, R2.reuse, 0x2, R222 ;  /* 0x0000000202e17824 */ /* 0x040fe200078e02de */
[----:B------:R-:W-:Y:S01]  /*2230*/  @P2 IADD3 R226, R3, -0x20, RZ ;  /* 0xffffffe003e22810 */ /* 0x000fe20007ffe0ff */
[----:B------:R-:W-:Y:S01]  /*2240*/  IMAD R224, R2, 0x2, R223 ;  /* 0x0000000202e07824 */ /* 0x000fe200078e02df */
[----:B-1----:R-:W-:Y:S01]  /*2250*/  IADD3 R16, P2, R56, R6, RZ ;  /* 0x0000000638107210 */ /* 0x002fe20007f5e0ff */
        /* <DEDUP_REMOVED lines=15> */
[----:B----4-:R-:W-:Y:S01]  /*2350*/  LDSM.16.M88.4 R8, [R222+0x18100] ;  /* 0x01810000de08783b */ /* 0x010fe20000000200 */
        /* <DEDUP_REMOVED lines=17> */
[----:B------:R-:W3:Y:S01]  /*2470*/  LDSM.16.M88.4 R44, [R167+0xe100] ;  /* 0x00e10000a72c783b */ /* 0x000ee20000000200 */
[----:B------:R-:W-:-:S03]  /*2480*/  IADD3 R227, R226, 0xb800, RZ ;  /* 0x0000b800e2e37810 */ /* 0x000fc60007ffe0ff */
[----:B------:R-:W4:Y:S04]  /*2490*/  LDSM.16.M88.4 R40, [R167+0xe900] ;  /* 0x00e90000a728783b */ /* 0x000f280000000200 */
[----:B------:R-:W-:Y:S04]  /*24a0*/  LDSM.16.M88.4 R36, [R226] ;  /* 0x00000000e224783b */ /* 0x000fe80000000200 */
[----:B------:R-:W-:Y:S04]  /*24b0*/  LDSM.16.M88.4 R80, [R226+0x800] ;  /* 0x00080000e250783b */ /* 0x000fe80000000200 */
[----:B------:R-:W-:Y:S04]  /*24c0*/  LDSM.16.M88.4 R96, [R226+0x1000] ;  /* 0x00100000e260783b */ /* 0x000fe80000000200 */
[----:B------:R-:W-:Y:S04]  /*24d0*/  LDSM.16.M88.4 R100, [R226+0x1800] ;  /* 0x00180000e264783b */ /* 0x000fe80000000200 */
[----:B------:R-:W5:Y:S04]  /*24e0*/  LDSM.16.M88.4 R116, [R226+0x2000] ;  /* 0x00200000e274783b */ /* 0x000f680000000200 */
[----:B------:R-:W4:Y:S04]  /*24f0*/  LDSM.16.M88.4 R120, [R226+0x2800] ;  /* 0x00280000e278783b */ /* 0x000f280000000200 */
[----:B------:R-:W-:Y:S01]  /*2500*/  @!PT LDS RZ, [RZ] ;  /* 0x00000000fffff984 */ /* 0x000fe20000000800 */
[----:B------:R-:W-:Y:S01]  /*2510*/  @!PT LDS RZ, [RZ] ;  /* 0x00000000fffff984 */ /* 0x000fe20000000800 */
[----:B------:R-:W-:Y:S01]  /*2520*/  @!PT LDS RZ, [RZ] ;  /* 0x00000000fffff984 */ /* 0x000fe20000000800 */
[----:B------:R3:W-:Y:S01]  /*2530*/  LDGSTS.E.BYPASS.LTC128B.128 [R251+0x100], [R6.64], !P1 ;  /* 0x0010000006fb7fae */ /* 0x0007e2000c901d44 */
[----:B------:R-:W-:Y:S01]  /*2540*/  LOP3.LUT P1, RZ, R19, 0x4, RZ, 0xc0, !PT ;  /* 0x0000000413ff7812 */ /* 0x000fe2000782c0ff */
[----:B-1----:R-:W-:Y:S02]  /*2550*/  HMMA.16816.F32.BF16 R60, R8, R54, RZ ;  /* 0x00000036083c723c */ /* 0x002fe400000418ff */
        /* <DEDUP_REMOVED lines=9> */
[C---:B------:R-:W-:Y:S08]  /*25f0*/  HMMA.16816.F32.BF16 R92, R8.reuse, R46, RZ ;  /* 0x0000002e085c723c */ /* 0x040ff000000418ff */
[----:B----4-:R-:W-:Y:S02]  /*2600*/  HMMA.16816.F32.BF16 R104, R8, R40, RZ ;  /* 0x000000280868723c */ /* 0x010fe400000418ff */
[----:B------:R2:W-:Y:S01]  /*2610*/  LDGSTS.E.BYPASS.LTC128B.128 [R251+0x1100], [R16.64], !P0 ;  /* 0x0110000010fb7fae */ /* 0x0005e2000c101d44 */
[----:B------:R-:W-:-:S02]  /*2620*/  ISETP.LT.OR P0, PT, R18, 0x21, !P5 ;  /* 0x000000211200780c */ /* 0x000fc40006f01670 */
[----:B------:R-:W-:-:S03]  /*2630*/  ISETP.LT.OR P5, PT, R18, 0x41, !P5 ;  /* 0x000000411200780c */ /* 0x000fc60006fa1670 */
[----:B------:R-:W-:Y:S08]  /*2640*/  HMMA.16816.F32.BF16 R88, R8, R42, RZ ;  /* 0x0000002a0858723c */ /* 0x000ff000000418ff */
[----:B------:R3:W-:Y:S01]  /*2650*/  LDGSTS.E.BYPASS.LTC128B.128 [R251+0x4100], [R24.64], !P0 ;  /* 0x0410000018fb7fae */ /* 0x0007e2000c101d44 */
[----:B------:R-:W-:Y:S01]  /*2660*/  LOP3.LUT P0, RZ, R26, 0x4, RZ, 0xc0, !PT ;  /* 0x000000041aff7812 */ /* 0x000fe2000780c0ff */
[----:B-----5:R-:W-:Y:S03]  /*2670*/  HMMA.16816.F32.BF16 R84, R12, R116, R84 ;  /* 0x000000740c54723c */ /* 0x020fe60000041854 */
[----:B------:R-:W-:-:S02]  /*2680*/  SEL R0, R0, 0xffffffc0, !P0 ;  /* 0xffffffc000007807 */ /* 0x000fc40004000000 */
[C---:B------:R-:W-:Y:S02]  /*2690*/  ISETP.LT.OR P0, PT, R18.reuse, 0x21, !P1 ;  /* 0x000000211200780c */ /* 0x040fe40004f01670 */
[----:B------:R-:W-:Y:S01]  /*26a0*/  ISETP.LT.OR P1, PT, R18, 0x41, !P1 ;  /* 0x000000411200780c */ /* 0x000fe20004f21670 */
[----:B------:R-:W-:Y:S01]  /*26b0*/  IMAD.IADD R221, R167, 0x1, R0 ;  /* 0x00000001a7dd7824 */ /* 0x000fe200078e0200 */
[----:B------:R-:W-:Y:S01]  /*26c0*/  HMMA.16816.F32.BF16 R92, R12, R118, R92 ;  /* 0x000000760c5c723c */ /* 0x000fe2000004185c */
[----:B------:R-:W-:-:S07]  /*26d0*/  IMAD.IADD R220, R0, 0x1, R226 ;  /* 0x0000000100dc7824 */ /* 0x000fce00078e02e2 */
[----:B------:R-:W-:Y:S01]  /*26e0*/  HMMA.16816.F32.BF16 R88, R12, R122, R88 ;  /* 0x0000007a0c58723c */ /* 0x000fe20000041858 */
[----:B------:R4:W-:Y:S01]  /*26f0*/  LDGSTS.E.BYPASS.LTC128B.128 [R251+0x7100], [R22.64], !P0 ;  /* 0x0710000016fb7fae */ /* 0x0009e2000c101d44 */
[----:B-1----:R-:W-:-:S05]  /*2700*/  IADD3 R6, P0, R16, R56, RZ ;  /* 0x0000003810067210 */ /* 0x002fca0007f1e0ff */
[----:B------:R-:W-:Y:S01]  /*2710*/  IMAD.X R7, R17, 0x1, R27, P0 ;  /* 0x0000000111077824 */ /* 0x000fe200000e061b */
[C---:B------:R-:W-:Y:S01]  /*2720*/  ISETP.LT.OR P0, PT, R18.reuse, 0x21, !P2 ;  /* 0x000000211200780c */ /* 0x040fe20005701670 */
[C---:B---3--:R-:W-:Y:S08]  /*2730*/  HMMA.16816.F32.BF16 R24, R8.reuse, R28, RZ ;  /* 0x0000001c0818723c */ /* 0x048ff000000418ff */
[----:B------:R-:W-:Y:S04]  /*2740*/  HMMA.16816.F32.BF16 R56, R8, R52, RZ ;  /* 0x000000340838723c */ /* 0x000fe800000418ff */
[----:B------:R4:W-:Y:S01]  /*2750*/  LDGSTS.E.BYPASS.LTC128B.128 [R251+0xa100], [R20.64], !P0 ;  /* 0x0a10000014fb7fae */ /* 0x0009e2000c101d44 */
[----:B------:R-:W-:-:S11]  /*2760*/  ISETP.LT.OR P0, PT, R18, 0x41, P3 ;  /* 0x000000411200780c */ /* 0x000fd60001f01670 */
[C---:B------:R-:W-:Y:S02]  /*2770*/  HMMA.16816.F32.BF16 R68, R12.reuse, R36, R24 ;  /* 0x000000240c44723c */ /* 0x040fe40000041818 */
[----:B------:R1:W-:Y:S01]  /*2780*/  LDGSTS.E.BYPASS.LTC128B.128 [R251+0x2100], [R6.64], !P0 ;  /* 0x0210000006fb7fae */ /* 0x0003e2000c101d44 */
[----:B------:R-:W-:Y:S02]  /*2790*/  ISETP.LT.OR P0, PT, R18, 0x41, !P2 ;  /* 0x000000411200780c */ /* 0x000fe40005701670 */
[----:B------:R-:W-:Y:S01]  /*27a0*/  ISETP.GE.AND P2, PT, R141, 0x61, PT ;  /* 0x000000618d00780c */ /* 0x000fe20003f46270 */
[----:B------:R1:W-:Y:S01]  /*27b0*/  LDGSTS.E.BYPASS.LTC128B.128 [R251+0x5100], [R6.64+0x80], !P5 ;  /* 0x0510008006fb7fae */ /* 0x0003e2000e901d44 */
[----:B------:R-:W-:Y:S01]  /*27c0*/  ISETP.NE.AND P5, PT, R72, RZ, PT ;  /* 0x000000ff4800720c */ /* 0x000fe20003fa5270 */
[----:B------:R-:W-:Y:S02]  /*27d0*/  HMMA.16816.F32.BF16 R24, R12, R98, R60 ;  /* 0x000000620c18723c */ /* 0x000fe4000004183c */
[----:B------:R1:W-:Y:S06]  /*27e0*/  LDGSTS.E.BYPASS.LTC128B.128 [R251+0x8100], [R6.64+0x100], !P1 ;  /* 0x0810010006fb7fae */ /* 0x0003ec000c901d44 */
[C---:B----4-:R-:W-:Y:S01]  /*27f0*/  HMMA.16816.F32.BF16 R20, R8.reuse, R30, RZ ;  /* 0x0000001e0814723c */ /* 0x050fe200000418ff */
[----:B------:R1:W-:Y:S04]  /*2800*/  LDGSTS.E.BYPASS.LTC128B.128 [R251+0xb100], [R6.64+0x180], !P0 ;  /* 0x0b10018006fb7fae */ /* 0x0003e8000c101d44 */
[----:B------:R-:W-:Y:S03]  /*2810*/  LDSM.16.M88.4 R48, [R221+0xc100] ;  /* 0x00c10000dd30783b */ /* 0x000fe60000000200 */
[C---:B------:R-:W-:Y:S01]  /*2820*/  HMMA.16816.F32.BF16 R28, R8.reuse, R32, RZ ;  /* 0x00000020081c723c */ /* 0x040fe200000418ff */
[----:B------:R-:W-:Y:S04]  /*2830*/  LDSM.16.M88.4 R44, [R221+0xc900] ;  /* 0x00c90000dd2c783b */ /* 0x000fe80000000200 */
[----:B------:R-:W-:Y:S03]  /*2840*/  LDSM.16.M88.4 R40, [R221+0xd100] ;  /* 0x00d10000dd28783b */ /* 0x000fe60000000200 */
[----:B------:R-:W-:Y:S01]  /*2850*/  HMMA.16816.F32.BF16 R32, R8, R34, RZ ;  /* 0x000000220820723c */ /* 0x000fe200000418ff */
[----:B------:R-:W3:Y:S04]  /*2860*/  LDSM.16.M88.4 R8, [R225+0x18100] ;  /* 0x01810000e108783b */ /* 0x000ee80000000200 */
[----:B------:R-:W-:Y:S03]  /*2870*/  LDSM.16.M88.4 R108, [R221+0xe900] ;  /* 0x00e90000dd6c783b */ /* 0x000fe60000000200 */
[C---:B------:R-:W-:Y:S01]  /*2880*/  HMMA.16816.F32.BF16 R52, R12.reuse, R38, R20 ;  /* 0x000000260c34723c */ /* 0x040fe20000041814 */
[----:B--2---:R-:W-:Y:S04]  /*2890*/  LDSM.16.M88.4 R16, [R224+0x18100] ;  /* 0x01810000e010783b */ /* 0x004fe80000000200 */
[----:B------:R-:W-:Y:S03]  /*28a0*/  LDSM.16.M88.4 R112, [R220] ;  /* 0x00000000dc70783b */ /* 0x000fe60000000200 */
[C---:B------:R-:W-:Y:S01]  /*28b0*/  HMMA.16816.F32.BF16 R36, R12.reuse, R80, R28 ;  /* 0x000000500c24723c */ /* 0x040fe2000004181c */
[----:B------:R-:W-:Y:S04]  /*28c0*/  LDSM.16.M88.4 R116, [R226+0x4800] ;  /* 0x00480000e274783b */ /* 0x000fe80000000200 */
[----:B------:R-:W-:Y:S03]  /*28d0*/  LDSM.16.M88.4 R124, [R167+0x15900] ;  /* 0x01590000a77c783b */ /* 0x000fe60000000200 */
[C---:B------:R-:W-:Y:S01]  /*28e0*/  HMMA.16816.F32.BF16 R20, R12.reuse, R100, R64 ;  /* 0x000000640c14723c */ /* 0x040fe20000041840 */
[----:B------:R-:W-:Y:S04]  /*28f0*/  LDSM.16.M88.4 R136, [R221+0x15100] ;  /* 0x01510000dd88783b */ /* 0x000fe80000000200 */
[----:B------:R-:W-:Y:S03]  /*2900*/  LDSM.16.M88.4 R128, [R221+0x15900] ;  /* 0x01590000dd80783b */ /* 0x000fe60000000200 */
[C---:B------:R-:W-:Y:S01]  /*2910*/  HMMA.16816.F32.BF16 R64, R12.reuse, R102, R76 ;  /* 0x000000660c40723c */ /* 0x040fe2000004184c */
[----:B------:R-:W2:Y:S04]  /*2920*/  LDSM.16.M88.4 R100, [R221+0xe100] ;  /* 0x00e10000dd64783b */ /* 0x000ea80000000200 */
[----:B------:R-:W-:Y:S03]  /*2930*/  LDSM.16.M88.4 R76, [R220+0x800] ;  /* 0x00080000dc4c783b */ /* 0x000fe60000000200 */
[C---:B------:R-:W-:Y:S01]  /*2940*/  HMMA.16816.F32.BF16 R28, R12.reuse, R96, R56 ;  /* 0x000000600c1c723c */ /* 0x040fe20000041838 */
[----:B------:R-:W4:Y:S04]  /*2950*/  LDSM.16.M88.4 R56, [R221+0xd900] ;  /* 0x00d90000dd38783b */ /* 0x000f280000000200 */
[----:B------:R-:W-:Y:S03]  /*2960*/  LDSM.16.M88.4 R132, [R221+0x16100] ;  /* 0x01610000dd84783b */ /* 0x000fe60000000200 */
[C---:B------:R-:W-:Y:S01]  /*2970*/  HMMA.16816.F32.BF16 R32, R12.reuse, R82, R32 ;  /* 0x000000520c20723c */ /* 0x040fe20000041820 */
[----:B------:R-:W0:Y:S07]  /*2980*/  LDGDEPBAR ;  /* 0x00000000000079af */ /* 0x000e2e0000000000 */
[----:B------:R-:W-:Y:S08]  /*2990*/  HMMA.16816.F32.BF16 R96, R12, R120, R104 ;  /* 0x000000780c60723c */ /* 0x000ff00000041868 */
[C---:B---3--:R-:W-:Y:S01]  /*29a0*/  HMMA.16816.F32.BF16 R12, R8.reuse, R48, R68 ;  /* 0x00000030080c723c */ /* 0x048fe20000041844 */
[----:B------:R-:W-:Y:S07]  /*29b0*/  LDSM.16.M88.4 R68, [R220+0x1000] ;  /* 0x00100000dc44783b */ /* 0x000fee0000000200 */
[C---:B------:R-:W-:Y:S08]  /*29c0*/  HMMA.16816.F32.BF16 R72, R8.reuse, R44, R36 ;  /* 0x0000002c0848723c */ /* 0x040ff00000041824 */
[C---:B------:R-:W-:Y:S01]  /*29d0*/  HMMA.16816.F32.BF16 R60, R8.reuse, R46, R32 ;  /* 0x0000002e083c723c */ /* 0x040fe20000041820 */
[----:B------:R-:W3:Y:S07]  /*29e0*/  LDSM.16.M88.4 R44, [R220+0x1800] ;  /* 0x00180000dc2c783b */ /* 0x000eee0000000200 */
[C---:B------:R-:W-:Y:S08]  /*29f0*/  HMMA.16816.F32.BF16 R80, R8.reuse, R50, R52 ;  /* 0x000000320850723c */ /* 0x040ff00000041834 */
[C---:B------:R-:W-:Y:S08]  /*2a00*/  HMMA.16816.F32.BF16 R52, R8.reuse, R40, R28 ;  /* 0x000000280834723c */ /* 0x040ff0000004181c */
[C---:B------:R-:W-:Y:S08]  /*2a10*/  HMMA.16816.F32.BF16 R48, R8.reuse, R42, R24 ;  /* 0x0000002a0830723c */ /* 0x040ff00000041818 */
[C---:B--2---:R-:W-:Y:S08]  /*2a20*/  HMMA.16816.F32.BF16 R32, R8.reuse, R100, R84 ;  /* 0x000000640820723c */ /* 0x044ff00000041854 */
[C---:B------:R-:W-:Y:S08]  /*2a30*/  HMMA.16816.F32.BF16 R28, R8.reuse, R102, R92 ;  /* 0x00000066081c723c */ /* 0x040ff0000004185c */
[C---:B------:R-:W-:Y:S08]  /*2a40*/  HMMA.16816.F32.BF16 R24, R8.reuse, R108, R96 ;  /* 0x0000006c0818723c */ /* 0x040ff00000041860 */
[----:B------:R-:W-:Y:S08]  /*2a50*/  HMMA.16816.F32.BF16 R104, R8, R110, R88 ;  /* 0x0000006e0868723c */ /* 0x000ff00000041858 */
[----:B------:R-:W-:Y:S01]  /*2a60*/  HMMA.16816.F32.BF16 R100, R16, R112, R12 ;  /* 0x000000701064723c */ /* 0x000fe2000004180c */
[----:B------:R-:W2:Y:S07]  /*2a70*/  LDSM.16.M88.4 R12, [R220+0x2000] ;  /* 0x00200000dc0c783b */ /* 0x000eae0000000200 */
[C---:B----4-:R-:W-:Y:S01]  /*2a80*/  HMMA.16816.F32.BF16 R40, R8.reuse, R56, R20 ;  /* 0x000000380828723c */ /* 0x050fe20000041814 */
[----:B------:R-:W-:Y:S07]  /*2a90*/  LDSM.16.M88.4 R20, [R220+0x2800] ;  /* 0x00280000dc14783b */ /* 0x000fee0000000200 */
[----:B------:R-:W-:Y:S01]  /*2aa0*/  HMMA.16816.F32.BF16 R36, R8, R58, R64 ;  /* 0x0000003a0824723c */ /* 0x000fe20000041840 */
[----:B------:R-:W-:Y:S04]  /*2ab0*/  LDSM.16.M88.4 R8, [R222+0x1c100] ;  /* 0x01c10000de08783b */ /* 0x000fe80000000200 */
[----:B------:R-:W-:Y:S03]  /*2ac0*/  LDSM.16.M88.4 R64, [R167+0x10900] ;  /* 0x01090000a740783b */ /* 0x000fe60000000200 */
[C---:B------:R-:W-:Y:S01]  /*2ad0*/  HMMA.16816.F32.BF16 R108, R16.reuse, R76, R72 ;  /* 0x0000004c106c723c */ /* 0x040fe20000041848 */
[----:B------:R-:W4:Y:S04]  /*2ae0*/  LDSM.16.M88.4 R72, [R167+0xf100] ;  /* 0x00f10000a748783b */ /* 0x000f280000000200 */
[----:B------:R-:W-:Y:S03]  /*2af0*/  LDSM.16.M88.4 R56, [R167+0x11900] ;  /* 0x01190000a738783b */ /* 0x000fe60000000200 */
[C---:B------:R-:W-:Y:S01]  /*2b00*/  HMMA.16816.F32.BF16 R96, R16.reuse, R78, R60 ;  /* 0x0000004e1060723c */ /* 0x040fe2000004183c */
[----:B------:R-:W5:Y:S04]  /*2b10*/  LDSM.16.M88.4 R60, [R167+0x10100] ;  /* 0x01010000a73c783b */ /* 0x000f680000000200 */
[----:B------:R-:W-:Y:S03]  /*2b20*/  LDSM.16.M88.4 R76, [R167+0x11100] ;  /* 0x01110000a74c783b */ /* 0x000fe60000000200 */
[C---:B---3--:R-:W-:Y:S01]  /*2b30*/  HMMA.16816.F32.BF16 R88, R16.reuse, R44, R40 ;  /* 0x0000002c1058723c */ /* 0x048fe20000041828 */
[----:B------:R-:W3:Y:S07]  /*2b40*/  LDSM.16.M88.4 R40, [R167+0xf900] ;  /* 0x00f90000a728783b */ /* 0x000eee0000000200 */
[C---:B------:R-:W-:Y:S08]  /*2b50*/  HMMA.16816.F32.BF16 R120, R16.reuse, R68, R52 ;  /* 0x000000441078723c */ /* 0x040ff00000041834 */
[C---:B------:R-:W-:Y:S08]  /*2b60*/  HMMA.16816.F32.BF16 R112, R16.reuse, R114, R80 ;  /* 0x000000721070723c */ /* 0x040ff00000041850 */
[C---:B------:R-:W-:Y:S01]  /*2b70*/  HMMA.16816.F32.BF16 R92, R16.reuse, R70, R48 ;  /* 0x00000046105c723c */ /* 0x040fe20000041830 */
[----:B------:R-:W-:Y:S07]  /*2b80*/  LDSM.16.M88.4 R48, [R226+0x3000] ;  /* 0x00300000e230783b */ /* 0x000fee0000000200 */
[C---:B--2---:R-:W-:Y:S08]  /*2b90*/  HMMA.16816.F32.BF16 R80, R16.reuse, R14, R28 ;  /* 0x0000000e1050723c */ /* 0x044ff0000004181c */
[----:B------:R-:W-:Y:S01]  /*2ba0*/  HMMA.16816.F32.BF16 R68, R16, R12, R32 ;  /* 0x0000000c1044723c */ /* 0x000fe20000041820 */
[----:B------:R-:W-:Y:S04]  /*2bb0*/  LDSM.16.M88.4 R12, [R223+0x1c100] ;  /* 0x01c10000df0c783b */ /* 0x000fe80000000200 */
[----:B------:R-:W-:Y:S03]  /*2bc0*/  LDSM.16.M88.4 R32, [R226+0x3800] ;  /* 0x00380000e220783b */ /* 0x000fe60000000200 */
[----:B----4-:R-:W-:Y:S01]  /*2bd0*/  HMMA.16816.F32.BF16 R28, R8, R72, R100 ;  /* 0x00000048081c723c */ /* 0x010fe20000041864 */
[----:B------:R-:W2:Y:S07]  /*2be0*/  LDSM.16.M88.4 R100, [R226+0x4000] ;  /* 0x00400000e264783b */ /* 0x000eae0000000200 */
[C---:B------:R-:W-:Y:S08]  /*2bf0*/  HMMA.16816.F32.BF16 R84, R16.reuse, R46, R36 ;  /* 0x0000002e1054723c */ /* 0x040ff00000041824 */
[C---:B------:R-:W-:Y:S08]  /*2c00*/  HMMA.16816.F32.BF16 R52, R16.reuse, R20, R24 ;  /* 0x000000141034723c */ /* 0x040ff00000041818 */
[----:B------:R-:W-:Y:S08]  /*2c10*/  HMMA.16816.F32.BF16 R36, R16, R22, R104 ;  /* 0x000000161024723c */ /* 0x000ff00000041868 */
[C---:B-----5:R-:W-:Y:S01]  /*2c20*/  HMMA.16816.F32.BF16 R44, R8.reuse, R60, R120 ;  /* 0x0000003c082c723c */ /* 0x060fe20000041878 */
[----:B------:R-:W4:Y:S07]  /*2c30*/  LDSM.16.M88.4 R120, [R226+0x5000] ;  /* 0x00500000e278783b */ /* 0x000f2e0000000200 */
[C---:B---3--:R-:W-:Y:S08]  /*2c40*/  HMMA.16816.F32.BF16 R20, R8.reuse, R40, R108 ;  /* 0x000000280814723c */ /* 0x048ff0000004186c */
[C---:B------:R-:W-:Y:S08]  /*2c50*/  HMMA.16816.F32.BF16 R16, R8.reuse, R42, R96 ;  /* 0x0000002a0810723c */ /* 0x040ff00000041860 */
[C---:B------:R-:W-:Y:S08]  /*2c60*/  HMMA.16816.F32.BF16 R40, R8.reuse, R62, R92 ;  /* 0x0000003e0828723c */ /* 0x040ff0000004185c */
[C---:B------:R-:W-:Y:S01]  /*2c70*/  HMMA.16816.F32.BF16 R108, R8.reuse, R78, R80 ;  /* 0x0000004e086c723c */ /* 0x040fe20000041850 */
[----:B------:R-:W3:Y:S07]  /*2c80*/  LDSM.16.M88.4 R80, [R226+0x5800] ;  /* 0x00580000e250783b */ /* 0x000eee0000000200 */
[C---:B------:R-:W-:Y:S01]  /*2c90*/  HMMA.16816.F32.BF16 R24, R8.reuse, R74, R112 ;  /* 0x0000004a0818723c */ /* 0x040fe20000041870 */
[----:B------:R-:W-:Y:S07]  /*2ca0*/  LDSM.16.M88.4 R72, [R221+0xf100] ;  /* 0x00f10000dd48783b */ /* 0x000fee0000000200 */
[C---:B------:R-:W-:Y:S08]  /*2cb0*/  HMMA.16816.F32.BF16 R60, R8.reuse, R64, R88 ;  /* 0x00000040083c723c */ /* 0x040ff00000041858 */
[C---:B------:R-:W-:Y:S08]  /*2cc0*/  HMMA.16816.F32.BF16 R64, R8.reuse, R66, R84 ;  /* 0x000000420840723c */ /* 0x040ff00000041854 */
[C---:B------:R-:W-:Y:S08]  /*2cd0*/  HMMA.16816.F32.BF16 R68, R8.reuse, R76, R68 ;  /* 0x0000004c0844723c */ /* 0x040ff00000041844 */
[C---:B------:R-:W-:Y:S01]  /*2ce0*/  HMMA.16816.F32.BF16 R112, R8.reuse, R56, R52 ;  /* 0x000000380870723c */ /* 0x040fe20000041834 */
[----:B------:R-:W-:Y:S07]  /*2cf0*/  LDSM.16.M88.4 R52, [R221+0x10100] ;  /* 0x01010000dd34783b */ /* 0x000fee0000000200 */
[----:B------:R-:W-:Y:S01]  /*2d00*/  HMMA.16816.F32.BF16 R104, R8, R58, R36 ;  /* 0x0000003a0868723c */ /* 0x000fe20000041824 */
[----:B------:R-:W5:Y:S04]  /*2d10*/  LDSM.16.M88.4 R8, [R225+0x1c100] ;  /* 0x01c10000e108783b */ /* 0x000f680000000200 */
[----:B------:R-:W1:Y:S03]  /*2d20*/  LDSM.16.M88.4 R56, [R221+0xf900] ;  /* 0x00f90000dd38783b */ /* 0x000e660000000200 */
[C---:B--2---:R-:W-:Y:S01]  /*2d30*/  HMMA.16816.F32.BF16 R76, R12.reuse, R100, R44 ;  /* 0x000000640c4c723c */ /* 0x044fe2000004182c */
[----:B------:R-:W2:Y:S07]  /*2d40*/  LDSM.16.M88.4 R44, [R221+0x11100] ;  /* 0x01110000dd2c783b */ /* 0x000eae0000000200 */
[C---:B------:R-:W-:Y:S08]  /*2d50*/  HMMA.16816.F32.BF16 R96, R12.reuse, R48, R28 ;  /* 0x000000300c60723c */ /* 0x040ff0000004181c */
[C---:B------:R-:W-:Y:S01]  /*2d60*/  HMMA.16816.F32.BF16 R92, R12.reuse, R50, R24 ;  /* 0x000000320c5c723c */ /* 0x040fe20000041818 */
[----:B------:R-:W1:Y:S07]  /*2d70*/  LDSM.16.M88.4 R48, [R221+0x10900] ;  /* 0x01090000dd30783b */ /* 0x000e6e0000000200 */
[C---:B------:R-:W-:Y:S01]  /*2d80*/  HMMA.16816.F32.BF16 R88, R12.reuse, R32, R20 ;  /* 0x000000200c58723c */ /* 0x040fe20000041814 */
[----:B------:R-:W-:Y:S07]  /*2d90*/  LDSM.16.M88.4 R20, [R224+0x1c100] ;  /* 0x01c10000e014783b */ /* 0x000fee0000000200 */
[C---:B------:R-:W-:Y:S01]  /*2da0*/  HMMA.16816.F32.BF16 R36, R12.reuse, R116, R60 ;  /* 0x000000740c24723c */ /* 0x040fe2000004183c */
[----:B------:R-:W1:Y:S07]  /*2db0*/  LDSM.16.M88.4 R60, [R221+0x11900] ;  /* 0x01190000dd3c783b */ /* 0x000e6e0000000200 */
[C---:B------:R-:W-:Y:S08]  /*2dc0*/  HMMA.16816.F32.BF16 R84, R12.reuse, R34, R16 ;  /* 0x000000220c54723c */ /* 0x040ff00000041810 */
[C---:B----4-:R-:W-:Y:S01]  /*2dd0*/  HMMA.16816.F32.BF16 R24, R12.reuse, R122, R108 ;  /* 0x0000007a0c18723c */ /* 0x050fe2000004186c */
[----:B------:R-:W-:Y:S07]  /*2de0*/  LDSM.16.M88.4 R108, [R220+0x4800] ;  /* 0x00480000dc6c783b */ /* 0x000fee0000000200 */
[C---:B------:R-:W-:Y:S01]  /*2df0*/  HMMA.16816.F32.BF16 R40, R12.reuse, R102, R40 ;  /* 0x000000660c28723c */ /* 0x040fe20000041828 */
[----:B------:R-:W-:Y:S07]  /*2e00*/  LDSM.16.M88.4 R100, [R220+0x3000] ;  /* 0x00300000dc64783b */ /* 0x000fee0000000200 */
[C---:B------:R-:W-:Y:S01]  /*2e10*/  HMMA.16816.F32.BF16 R32, R12.reuse, R118, R64 ;  /* 0x000000760c20723c */ /* 0x040fe20000041840 */
[----:B------:R-:W-:Y:S07]  /*2e20*/  LDSM.16.M88.4 R116, [R167+0x16100] ;  /* 0x01610000a774783b */ /* 0x000fee0000000200 */
[C---:B------:R-:W-:Y:S01]  /*2e30*/  HMMA.16816.F32.BF16 R28, R12.reuse, R120, R68 ;  /* 0x000000780c1c723c */ /* 0x040fe20000041844 */
[----:B------:R-:W-:Y:S07]  /*2e40*/  LDSM.16.M88.4 R120, [R167+0x16900] ;  /* 0x01690000a778783b */ /* 0x000fee0000000200 */
[C---:B---3--:R-:W-:Y:S01]  /*2e50*/  HMMA.16816.F32.BF16 R16, R12.reuse, R80, R112 ;  /* 0x000000500c10723c */ /* 0x048fe20000041870 */
[----:B------:R-:W-:Y:S07]  /*2e60*/  LDSM.16.M88.4 R112, [R226+0x6800] ;  /* 0x00680000e270783b */ /* 0x000fee0000000200 */
[----:B------:R-:W-:Y:S01]  /*2e70*/  HMMA.16816.F32.BF16 R12, R12, R82, R104 ;  /* 0x000000520c0c723c */ /* 0x000fe20000041868 */
[----:B------:R-:W-:Y:S07]  /*2e80*/  LDSM.16.M88.4 R104, [R220+0x4000] ;  /* 0x00400000dc68783b */ /* 0x000fee0000000200 */
[C---:B-----5:R-:W-:Y:S01]  /*2e90*/  HMMA.16816.F32.BF16 R64, R8.reuse, R72, R96 ;  /* 0x000000480840723c */ /* 0x060fe20000041860 */
[----:B------:R-:W3:Y:S07]  /*2ea0*/  LDSM.16.M88.4 R96, [R220+0x3800] ;  /* 0x00380000dc60783b */ /* 0x000eee0000000200 */
[C---:B-1----:R-:W-:Y:S08]  /*2eb0*/  HMMA.16816.F32.BF16 R80, R8.reuse, R56, R88 ;  /* 0x000000380850723c */ /* 0x042ff00000041858 */
[C---:B------:R-:W-:Y:S08]  /*2ec0*/  HMMA.16816.F32.BF16 R56, R8.reuse, R58, R84 ;  /* 0x0000003a0838723c */ /* 0x040ff00000041854 */
[C---:B--2---:R-:W-:Y:S01]  /*2ed0*/  HMMA.16816.F32.BF16 R84, R8.reuse, R46, R24 ;  /* 0x0000002e0854723c */ /* 0x044fe20000041818 */
[----:B------:R-:W1:Y:S07]  /*2ee0*/  LDSM.16.M88.4 R24, [R220+0x5800] ;  /* 0x00580000dc18783b */ /* 0x000e6e0000000200 */
[C---:B------:R-:W-:Y:S08]  /*2ef0*/  HMMA.16816.F32.BF16 R68, R8.reuse, R74, R92 ;  /* 0x0000004a0844723c */ /* 0x040ff0000004185c */
[C---:B------:R-:W-:Y:S08]  /*2f00*/  HMMA.16816.F32.BF16 R72, R8.reuse, R54, R40 ;  /* 0x000000360848723c */ /* 0x040ff00000041828 */
[C---:B------:R-:W-:Y:S08]  /*2f10*/  HMMA.16816.F32.BF16 R36, R8.reuse, R48, R36 ;  /* 0x000000300824723c */ /* 0x040ff00000041824 */
[C---:B------:R-:W-:Y:S01]  /*2f20*/  HMMA.16816.F32.BF16 R40, R8.reuse, R62, R12 ;  /* 0x0000003e0828723c */ /* 0x040fe2000004180c */
[----:B------:R-:W2:Y:S07]  /*2f30*/  LDSM.16.M88.4 R12, [R220+0x5000] ;  /* 0x00500000dc0c783b */ /* 0x000eae0000000200 */
[C---:B------:R-:W-:Y:S01]  /*2f40*/  HMMA.16816.F32.BF16 R76, R8.reuse, R52, R76 ;  /* 0x00000034084c723c */ /* 0x040fe2000004184c */
[----:B------:R-:W-:Y:S07]  /*2f50*/  LDSM.16.M88.4 R52, [R167+0x12900] ;  /* 0x01290000a734783b */ /* 0x000fee0000000200 */
[C---:B------:R-:W-:Y:S08]  /*2f60*/  HMMA.16816.F32.BF16 R88, R8.reuse, R50, R32 ;  /* 0x000000320858723c */ /* 0x040ff00000041820 */
[C---:B------:R-:W-:Y:S08]  /*2f70*/  HMMA.16816.F32.BF16 R92, R8.reuse, R44, R28 ;  /* 0x0000002c085c723c */ /* 0x040ff0000004181c */
[----:B------:R-:W-:Y:S01]  /*2f80*/  HMMA.16816.F32.BF16 R16, R8, R60, R16 ;  /* 0x0000003c0810723c */ /* 0x000fe20000041810 */
[----:B------:R-:W4:Y:S07]  /*2f90*/  LDSM.16.M88.4 R8, [R222+0x20100] ;  /* 0x02010000de08783b */ /* 0x000f2e0000000200 */
[C---:B---3--:R-:W-:Y:S01]  /*2fa0*/  HMMA.16816.F32.BF16 R48, R20.reuse, R96, R80 ;  /* 0x000000601430723c */ /* 0x048fe20000041850 */
[----:B------:R-:W-:Y:S07]  /*2fb0*/  LDSM.16.M88.4 R80, [R167+0x13900] ;  /* 0x01390000a750783b */ /* 0x000fee0000000200 */
[C---:B------:R-:W-:Y:S08]  /*2fc0*/  HMMA.16816.F32.BF16 R28, R20.reuse, R102, R68 ;  /* 0x00000066141c723c */ /* 0x040ff00000041844 */
[C---:B------:R-:W-:Y:S01]  /*2fd0*/  HMMA.16816.F32.BF16 R56, R20.reuse, R98, R56 ;  /* 0x000000621438723c */ /* 0x040fe20000041838 */
[----:B------:R-:W-:Y:S07]  /*2fe0*/  LDSM.16.M88.4 R96, [R167+0x14100] ;  /* 0x01410000a760783b */ /* 0x000fee0000000200 */
[C---:B------:R-:W-:Y:S01]  /*2ff0*/  HMMA.16816.F32.BF16 R68, R20.reuse, R108, R36 ;  /* 0x0000006c1444723c */ /* 0x040fe20000041824 */
[----:B------:R-:W3:Y:S07]  /*3000*/  LDSM.16.M88.4 R36, [R167+0x12100] ;  /* 0x01210000a724783b */ /* 0x000eee0000000200 */
[C---:B------:R-:W-:Y:S01]  /*3010*/  HMMA.16816.F32.BF16 R32, R20.reuse, R100, R64 ;  /* 0x000000641420723c */ /* 0x040fe20000041840 */
[----:B------:R-:W5:Y:S07]  /*3020*/  LDSM.16.M88.4 R64, [R167+0x13100] ;  /* 0x01310000a740783b */ /* 0x000f6e0000000200 */
[C---:B------:R-:W-:Y:S08]  /*3030*/  HMMA.16816.F32.BF16 R60, R20.reuse, R104, R76 ;  /* 0x00000068143c723c */ /* 0x040ff0000004184c */
[C---:B------:R-:W-:Y:S01]  /*3040*/  HMMA.16816.F32.BF16 R72, R20.reuse, R106, R72 ;  /* 0x0000006a1448723c */ /* 0x040fe20000041848 */
[----:B------:R-:W3:Y:S07]  /*3050*/  LDSM.16.M88.4 R104, [R167+0x14900] ;  /* 0x01490000a768783b */ /* 0x000eee0000000200 */
[C---:B-1----:R-:W-:Y:S01]  /*3060*/  HMMA.16816.F32.BF16 R76, R20.reuse, R24, R16 ;  /* 0x00000018144c723c */ /* 0x042fe20000041810 */
[----:B------:R-:W1:Y:S07]  /*3070*/  LDSM.16.M88.4 R16, [R223+0x20100] ;  /* 0x02010000df10783b */ /* 0x000e6e0000000200 */
[C---:B--2---:R-:W-:Y:S08]  /*3080*/  HMMA.16816.F32.BF16 R92, R20.reuse, R12, R92 ;  /* 0x0000000c145c723c */ /* 0x044ff0000004185c */
[C---:B------:R-:W-:Y:S01]  /*3090*/  HMMA.16816.F32.BF16 R88, R20.reuse, R110, R88 ;  /* 0x0000006e1458723c */ /* 0x040fe20000041858 */
[----:B------:R-:W2:Y:S07]  /*30a0*/  LDSM.16.M88.4 R108, [R226+0x6000] ;  /* 0x00600000e26c783b */ /* 0x000eae0000000200 */
[C---:B------:R-:W-:Y:S08]  /*30b0*/  HMMA.16816.F32.BF16 R84, R20.reuse, R14, R84 ;  /* 0x0000000e1454723c */ /* 0x040ff00000041854 */
[----:B------:R-:W-:Y:S08]  /*30c0*/  HMMA.16816.F32.BF16 R44, R20, R26, R40 ;  /* 0x0000001a142c723c */ /* 0x000ff00000041828 */
[C---:B----4-:R-:W-:Y:S08]  /*30d0*/  HMMA.16816.F32.BF16 R20, R8.reuse, R52, R48 ;  /* 0x000000340814723c */ /* 0x050ff00000041830 */
[C---:B------:R-:W-:Y:S01]  /*30e0*/  HMMA.16816.F32.BF16 R12, R8.reuse, R54, R56 ;  /* 0x00000036080c723c */ /* 0x040fe20000041838 */
[----:B------:R-:W-:Y:S07]  /*30f0*/  LDSM.16.M88.4 R56, [R226+0x8000] ;  /* 0x00800000e238783b */ /* 0x000fee0000000200 */
[C---:B---3--:R-:W-:Y:S08]  /*3100*/  HMMA.16816.F32.BF16 R24, R8.reuse, R38, R28 ;  /* 0x000000260818723c */ /* 0x048ff0000004181c */
[C---:B------:R-:W-:Y:S08]  /*3110*/  HMMA.16816.F32.BF16 R100, R8.reuse, R96, R92 ;  /* 0x000000600864723c */ /* 0x040ff0000004185c */
[C---:B-----5:R-:W-:Y:S08]  /*3120*/  HMMA.16816.F32.BF16 R28, R8.reuse, R66, R72 ;  /* 0x00000042081c723c */ /* 0x060ff00000041848 */
[C---:B------:R-:W-:Y:S08]  /*3130*/  HMMA.16816.F32.BF16 R92, R8.reuse, R104, R76 ;  /* 0x00000068085c723c */ /* 0x040ff0000004184c */
[C---:B------:R-:W-:Y:S01]  /*3140*/  HMMA.16816.F32.BF16 R40, R8.reuse, R36, R32 ;  /* 0x000000240828723c */ /* 0x040fe20000041820 */
[----:B------:R-:W3:Y:S07]  /*3150*/  LDSM.16.M88.4 R36, [R226+0x7000] ;  /* 0x00700000e224783b */ /* 0x000eee0000000200 */
[----:B------:R-:W-:Y:S08]  /*3160*/  HMMA.16816.F32.BF16 R72, R8, R82, R88 ;  /* 0x000000520848723c */ /* 0x000ff00000041858 */
[----:B-1----:R-:W-:Y:S01]  /*3170*/  HMMA.16816.F32.BF16 R76, R16, R112, R20 ;  /* 0x00000070104c723c */ /* 0x002fe20000041814 */
[----:B------:R-:W1:Y:S07]  /*3180*/  LDSM.16.M88.4 R20, [R226+0x8800] ;  /* 0x00880000e214783b */ /* 0x000e6e0000000200 */
[C---:B------:R-:W-:Y:S01]  /*3190*/  HMMA.16816.F32.BF16 R88, R8.reuse, R106, R44 ;  /* 0x0000006a0858723c */ /* 0x040fe2000004182c */
[----:B------:R-:W4:Y:S07]  /*31a0*/  LDSM.16.M88.4 R44, [R226+0x7800] ;  /* 0x00780000e22c783b */ /* 0x000f2e0000000200 */
[C---:B------:R-:W-:Y:S01]  /*31b0*/  HMMA.16816.F32.BF16 R32, R8.reuse, R64, R60 ;  /* 0x000000400820723c */ /* 0x040fe2000004183c */
[----:B------:R-:W-:Y:S07]  /*31c0*/  LDSM.16.M88.4 R60, [R221+0x12100] ;  /* 0x01210000dd3c783b */ /* 0x000fee0000000200 */
[----:B------:R-:W-:Y:S08]  /*31d0*/  HMMA.16816.F32.BF16 R64, R8, R80, R68 ;  /* 0x000000500840723c */ /* 0x000ff00000041844 */
[----:B------:R-:W-:Y:S01]  /*31e0*/  HMMA.16816.F32.BF16 R68, R16, R114, R12 ;  /* 0x000000721044723c */ /* 0x000fe2000004180c */
[----:B------:R-:W5:Y:S07]  /*31f0*/  LDSM.16.M88.4 R12, [R225+0x20100] ;  /* 0x02010000e10c783b */ /* 0x000f6e0000000200 */
[----:B------:R-:W-:Y:S01]  /*3200*/  HMMA.16816.F32.BF16 R96, R8, R98, R84 ;  /* 0x000000620860723c */ /* 0x000fe20000041854 */
[----:B------:R-:W4:Y:S07]  /*3210*/  LDSM.16.M88.4 R8, [R221+0x12900] ;  /* 0x01290000dd08783b */ /* 0x000f2e0000000200 */
[C---:B--2---:R-:W-:Y:S08]  /*3220*/  HMMA.16816.F32.BF16 R84, R16.reuse, R108, R40 ;  /* 0x0000006c1054723c */ /* 0x044ff00000041828 */
[C---:B------:R-:W-:Y:S01]  /*3230*/  HMMA.16816.F32.BF16 R80, R16.reuse, R110, R24 ;  /* 0x0000006e1050723c */ /* 0x040fe20000041818 */
[----:B------:R-:W-:Y:S07]  /*3240*/  LDSM.16.M88.4 R24, [R221+0x13100] ;  /* 0x01310000dd18783b */ /* 0x000fee0000000200 */
[C---:B---3--:R-:W-:Y:S08]  /*3250*/  HMMA.16816.F32.BF16 R52, R16.reuse, R36, R32 ;  /* 0x000000241034723c */ /* 0x048ff00000041820 */
[C---:B------:R-:W-:Y:S08]  /*3260*/  HMMA.16816.F32.BF16 R48, R16.reuse, R38, R28 ;  /* 0x000000261030723c */ /* 0x040ff0000004181c */
[C---:B-1----:R-:W-:Y:S08]  /*3270*/  HMMA.16816.F32.BF16 R112, R16.reuse, R20, R92 ;  /* 0x000000141070723c */ /* 0x042ff0000004185c */
[C---:B------:R-:W-:Y:S01]  /*3280*/  HMMA.16816.F32.BF16 R108, R16.reuse, R22, R88 ;  /* 0x00000016106c723c */ /* 0x040fe20000041858 */
[----:B------:R-:W1:Y:S07]  /*3290*/  LDSM.16.M88.4 R20, [R221+0x13900] ;  /* 0x01390000dd14783b */ /* 0x000e6e0000000200 */
[C---:B----4-:R-:W-:Y:S01]  /*32a0*/  HMMA.16816.F32.BF16 R40, R16.reuse, R44, R64 ;  /* 0x0000002c1028723c */ /* 0x050fe20000041840 */
[----:B------:R-:W-:Y:S07]  /*32b0*/  LDSM.16.M88.4 R64, [R220+0x6000] ;  /* 0x00600000dc40783b */ /* 0x000fee0000000200 */
[C---:B------:R-:W-:Y:S01]  /*32c0*/  HMMA.16816.F32.BF16 R36, R16.reuse, R46, R72 ;  /* 0x0000002e1024723c */ /* 0x040fe20000041848 */
[----:B------:R-:W-:Y:S04]  /*32d0*/  LDSM.16.M88.4 R72, [R220+0x6800] ;  /* 0x00680000dc48783b */ /* 0x000fe80000000200 */
[----:B------:R-:W-:Y:S03]  /*32e0*/  LDSM.16.M88.4 R44, [R220+0x8800] ;  /* 0x00880000dc2c783b */ /* 0x000fe60000000200 */
[C---:B------:R-:W-:Y:S08]  /*32f0*/  HMMA.16816.F32.BF16 R32, R16.reuse, R56, R100 ;  /* 0x000000381020723c */ /* 0x040ff00000041864 */
[----:B------:R-:W-:Y:S01]  /*3300*/  HMMA.16816.F32.BF16 R28, R16, R58, R96 ;  /* 0x0000003a101c723c */ /* 0x000fe20000041860 */
[----:B------:R-:W2:Y:S07]  /*3310*/  LDSM.16.M88.4 R16, [R221+0x14100] ;  /* 0x01410000dd10783b */ /* 0x000eae0000000200 */
[C---:B-----5:R-:W-:Y:S08]  /*3320*/  HMMA.16816.F32.BF16 R104, R12.reuse, R60, R84 ;  /* 0x0000003c0c68723c */ /* 0x060ff00000041854 */
[C---:B------:R-:W-:Y:S01]  /*3330*/  HMMA.16816.F32.BF16 R100, R12.reuse, R62, R80 ;  /* 0x0000003e0c64723c */ /* 0x040fe20000041850 */
[----:B------:R-:W3:Y:S07]  /*3340*/  LDSM.16.M88.4 R60, [R221+0x14900] ;  /* 0x01490000dd3c783b */ /* 0x000eee0000000200 */
[C---:B------:R-:W-:Y:S08]  /*3350*/  HMMA.16816.F32.BF16 R96, R12.reuse, R8, R76 ;  /* 0x000000080c60723c */ /* 0x040ff0000004184c */
[C---:B------:R-:W-:Y:S01]  /*3360*/  HMMA.16816.F32.BF16 R92, R12.reuse, R10, R68 ;  /* 0x0000000a0c5c723c */ /* 0x040fe20000041844 */
[----:B------:R-:W4:Y:S04]  /*3370*/  LDSM.16.M88.4 R8, [R224+0x20100] ;  /* 0x02010000e008783b */ /* 0x000f280000000200 */
[----:B------:R-:W-:Y:S03]  /*3380*/  LDSM.16.M88.4 R68, [R220+0x7000] ;  /* 0x00700000dc44783b */ /* 0x000fe60000000200 */
[C---:B-1----:R-:W-:Y:S08]  /*3390*/  HMMA.16816.F32.BF16 R80, R12.reuse, R20, R40 ;  /* 0x000000140c50723c */ /* 0x042ff00000041828 */
[C---:B--2---:R-:W-:Y:S01]  /*33a0*/  HMMA.16816.F32.BF16 R56, R12.reuse, R16, R32 ;  /* 0x000000100c38723c */ /* 0x044fe20000041820 */
[----:B------:R-:W-:Y:S07]  /*33b0*/  LDSM.16.M88.4 R32, [R167+0x15100] ;  /* 0x01510000a720783b */ /* 0x000fee0000000200 */
[C---:B------:R-:W-:Y:S01]  /*33c0*/  HMMA.16816.F32.BF16 R40, R12.reuse, R18, R28 ;  /* 0x000000120c28723c */ /* 0x040fe2000004181c */
[----:B------:R-:W1:Y:S07]  /*33d0*/  LDSM.16.M88.4 R16, [R222+0x24100] ;  /* 0x02410000de10783b */ /* 0x000e6e0000000200 */
[C---:B------:R-:W-:Y:S01]  /*33e0*/  HMMA.16816.F32.BF16 R84, R12.reuse, R24, R52 ;  /* 0x000000180c54723c */ /* 0x040fe20000041834 */
[----:B------:R-:W2:Y:S07]  /*33f0*/  LDSM.16.M88.4 R52, [R220+0x7800] ;  /* 0x00780000dc34783b */ /* 0x000eae0000000200 */
[C---:B------:R-:W-:Y:S01]  /*3400*/  HMMA.16816.F32.BF16 R88, R12.reuse, R26, R48 ;  /* 0x0000001a0c58723c */ /* 0x040fe20000041830 */
[----:B------:R-:W5:Y:S07]  /*3410*/  LDSM.16.M88.4 R48, [R220+0x8000] ;  /* 0x00800000dc30783b */ /* 0x000f6e0000000200 */
[C---:B------:R-:W-:Y:S08]  /*3420*/  HMMA.16816.F32.BF16 R76, R12.reuse, R22, R36 ;  /* 0x000000160c4c723c */ /* 0x040ff00000041824 */
[----:B---3--:R-:W-:Y:S08]  /*3430*/  HMMA.16816.F32.BF16 R24, R12, R62, R108 ;  /* 0x0000003e0c18723c */ /* 0x008ff0000004186c */
[----:B----4-:R-:W-:Y:S08]  /*3440*/  HMMA.16816.F32.BF16 R20, R8, R64, R104 ;  /* 0x000000400814723c */ /* 0x010ff00000041868 */
[----:B------:R-:W-:Y:S08]  /*3450*/  HMMA.16816.F32.BF16 R36, R12, R60, R112 ;  /* 0x0000003c0c24723c */ /* 0x000ff00000041870 */
[C---:B------:R-:W-:Y:S08]  /*3460*/  HMMA.16816.F32.BF16 R12, R8.reuse, R66, R100 ;  /* 0x00000042080c723c */ /* 0x040ff00000041864 */
[C---:B------:R-:W-:Y:S08]  /*3470*/  HMMA.16816.F32.BF16 R28, R8.reuse, R72, R96 ;  /* 0x00000048081c723c */ /* 0x040ff00000041860 */
[C---:B------:R-:W-:Y:S01]  /*3480*/  HMMA.16816.F32.BF16 R64, R8.reuse, R74, R92 ;  /* 0x0000004a0840723c */ /* 0x040fe2000004185c */
[----:B------:R-:W-:Y:S07]  /*3490*/  LDSM.16.M88.4 R72, [R226+0x9800] ;  /* 0x00980000e248783b */ /* 0x000fee0000000200 */
[----:B------:R-:W-:Y:S01]  /*34a0*/  HMMA.16816.F32.BF16 R96, R8, R46, R24 ;  /* 0x0000002e0860723c */ /* 0x000fe20000041818 */
[----:B------:R-:W3:Y:S07]  /*34b0*/  LDSM.16.M88.4 R24, [R167+0x17100] ;  /* 0x01710000a718783b */ /* 0x000eee0000000200 */
[----:B-1----:R-:W-:Y:S01]  /*34c0*/  HMMA.16816.F32.BF16 R92, R16, R32, R20 ;  /* 0x00000020105c723c */ /* 0x002fe20000041814 */
[----:B------:R-:W1:Y:S07]  /*34d0*/  LDSM.16.M88.4 R20, [R167+0x17900] ;  /* 0x01790000a714783b */ /* 0x000e6e0000000200 */
[C---:B------:R-:W-:Y:S08]  /*34e0*/  HMMA.16816.F32.BF16 R60, R8.reuse, R68, R84 ;  /* 0x00000044083c723c */ /* 0x040ff00000041854 */
[C---:B------:R-:W-:Y:S08]  /*34f0*/  HMMA.16816.F32.BF16 R88, R8.reuse, R70, R88 ;  /* 0x000000460858723c */ /* 0x040ff00000041858 */
[C---:B--2---:R-:W-:Y:S08]  /*3500*/  HMMA.16816.F32.BF16 R68, R8.reuse, R52, R80 ;  /* 0x000000340844723c */ /* 0x044ff00000041850 */
[C---:B------:R-:W-:Y:S08]  /*3510*/  HMMA.16816.F32.BF16 R100, R8.reuse, R54, R76 ;  /* 0x000000360864723c */ /* 0x040ff0000004184c */
[C---:B-----5:R-:W-:Y:S01]  /*3520*/  HMMA.16816.F32.BF16 R112, R8.reuse, R48, R56 ;  /* 0x000000300870723c */ /* 0x060fe20000041838 */
[----:B------:R-:W-:Y:S07]  /*3530*/  LDSM.16.M88.4 R56, [R226+0xb800] ;  /* 0x00b80000e238783b */ /* 0x000fee0000000200 */
[C---:B------:R-:W-:Y:S08]  /*3540*/  HMMA.16816.F32.BF16 R108, R8.reuse, R50, R40 ;  /* 0x00000032086c723c */ /* 0x040ff00000041828 */
[----:B------:R-:W-:Y:S01]  /*3550*/  HMMA.16816.F32.BF16 R104, R8, R44, R36 ;  /* 0x0000002c0868723c */ /* 0x000fe20000041824 */
[----:B------:R-:W-:Y:S04]  /*3560*/  LDSM.16.M88.4 R8, [R223+0x24100] ;  /* 0x02410000df08783b */ /* 0x000fe80000000200 */
[----:B------:R-:W2:Y:S03]  /*3570*/  LDSM.16.M88.4 R36, [R226+0x9000] ;  /* 0x00900000e224783b */ /* 0x000ea60000000200 */
[C---:B------:R-:W-:Y:S01]  /*3580*/  HMMA.16816.F32.BF16 R84, R16.reuse, R34, R12 ;  /* 0x000000221054723c */ /* 0x040fe2000004180c */
[----:B------:R-:W4:Y:S07]  /*3590*/  LDSM.16.M88.4 R12, [R225+0x24100] ;  /* 0x02410000e10c783b */ /* 0x000f2e0000000200 */
[C---:B------:R-:W-:Y:S01]  /*35a0*/  HMMA.16816.F32.BF16 R52, R16.reuse, R116, R60 ;  /* 0x000000741034723c */ /* 0x040fe2000004183c */
[----:B------:R-:W5:Y:S07]  /*35b0*/  LDSM.16.M88.4 R60, [R226+0xb000] ;  /* 0x00b00000e23c783b */ /* 0x000f6e0000000200 */
[C---:B------:R-:W-:Y:S08]  /*35c0*/  HMMA.16816.F32.BF16 R80, R16.reuse, R124, R28 ;  /* 0x0000007c1050723c */ /* 0x040ff0000004181c */
[C---:B---3--:R-:W-:Y:S08]  /*35d0*/  HMMA.16816.F32.BF16 R32, R16.reuse, R24, R112 ;  /* 0x000000181020723c */ /* 0x048ff00000041870 */
[C---:B------:R-:W-:Y:S08]  /*35e0*/  HMMA.16816.F32.BF16 R28, R16.reuse, R26, R108 ;  /* 0x0000001a101c723c */ /* 0x040ff0000004186c */
[C---:B-1----:R-:W-:Y:S08]  /*35f0*/  HMMA.16816.F32.BF16 R24, R16.reuse, R20, R104 ;  /* 0x000000141018723c */ /* 0x042ff00000041868 */
[C---:B------:R-:W-:Y:S01]  /*3600*/  HMMA.16816.F32.BF16 R76, R16.reuse, R126, R64 ;  /* 0x0000007e104c723c */ /* 0x040fe20000041840 */
[----:B------:R-:W1:Y:S07]  /*3610*/  LDSM.16.M88.4 R64, [R226+0xa800] ;  /* 0x00a80000e240783b */ /* 0x000e6e0000000200 */
[C---:B------:R-:W-:Y:S08]  /*3620*/  HMMA.16816.F32.BF16 R20, R16.reuse, R22, R96 ;  /* 0x000000161014723c */ /* 0x040ff00000041860 */
[C---:B------:R-:W-:Y:S08]  /*3630*/  HMMA.16816.F32.BF16 R48, R16.reuse, R118, R88 ;  /* 0x000000761030723c */ /* 0x040ff00000041858 */
[C---:B------:R-:W-:Y:S01]  /*3640*/  HMMA.16816.F32.BF16 R44, R16.reuse, R120, R68 ;  /* 0x00000078102c723c */ /* 0x040fe20000041844 */
[----:B------:R-:W3:Y:S07]  /*3650*/  LDSM.16.M88.4 R68, [R226+0xa000] ;  /* 0x00a00000e244783b */ /* 0x000eee0000000200 */
[----:B------:R-:W-:Y:S08]  /*3660*/  HMMA.16816.F32.BF16 R40, R16, R122, R100 ;  /* 0x0000007a1028723c */ /* 0x000ff00000041864 */
[C---:B--2---:R-:W-:Y:S08]  /*3670*/  HMMA.16816.F32.BF16 R16, R8.reuse, R36, R92 ;  /* 0x000000240810723c */ /* 0x044ff0000004185c */
[C---:B------:R-:W-:Y:S01]  /*3680*/  HMMA.16816.F32.BF16 R88, R8.reuse, R58, R20 ;  /* 0x0000003a0858723c */ /* 0x040fe20000041814 */
[----:B------:R-:W2:Y:S07]  /*3690*/  LDSM.16.M88.4 R20, [R221+0x16900] ;  /* 0x01690000dd14783b */ /* 0x000eae0000000200 */
[----:B------:R-:W-:Y:S08]  /*36a0*/  HMMA.16816.F32.BF16 R36, R8, R38, R84 ;  /* 0x000000260824723c */ /* 0x000ff00000041854 */
[----:B----4-:R-:W-:Y:S01]  /*36b0*/  HMMA.16816.F32.BF16 R84, R12, R136, R16 ;  /* 0x000000880c54723c */ /* 0x010fe20000041810 */
[----:B------:R-:W4:Y:S07]  /*36c0*/  LDSM.16.M88.4 R16, [R221+0x17100] ;  /* 0x01710000dd10783b */ /* 0x000f2e0000000200 */
[C---:B-----5:R-:W-:Y:S01]  /*36d0*/  HMMA.16816.F32.BF16 R104, R8.reuse, R62, R28 ;  /* 0x0000003e0868723c */ /* 0x060fe2000004181c */
[----:B------:R-:W5:Y:S07]  /*36e0*/  LDSM.16.M88.4 R28, [R221+0x17900] ;  /* 0x01790000dd1c783b */ /* 0x000f6e0000000200 */
[C---:B-1----:R-:W-:Y:S08]  /*36f0*/  HMMA.16816.F32.BF16 R120, R8.reuse, R64, R44 ;  /* 0x000000400878723c */ /* 0x042ff0000004182c */
[C---:B------:R-:W-:Y:S01]  /*3700*/  HMMA.16816.F32.BF16 R116, R8.reuse, R66, R40 ;  /* 0x000000420874723c */ /* 0x040fe20000041828 */
[----:B------:R-:W-:Y:S07]  /*3710*/  LDSM.16.M88.4 R64, [R220+0xb000] ;  /* 0x00b00000dc40783b */ /* 0x000fee0000000200 */
[C---:B------:R-:W-:Y:S01]  /*3720*/  HMMA.16816.F32.BF16 R112, R8.reuse, R60, R32 ;  /* 0x0000003c0870723c */ /* 0x040fe20000041820 */
[----:B------:R-:W-:Y:S07]  /*3730*/  LDSM.16.M88.4 R60, [R220+0xb800] ;  /* 0x00b80000dc3c783b */ /* 0x000fee0000000200 */
[C---:B------:R-:W-:Y:S01]  /*3740*/  HMMA.16816.F32.BF16 R100, R8.reuse, R72, R80 ;  /* 0x000000480864723c */ /* 0x040fe20000041850 */
[----:B------:R-:W-:Y:S07]  /*3750*/  LDSM.16.M88.4 R80, [R220+0x9000] ;  /* 0x00900000dc50783b */ /* 0x000fee0000000200 */
[C---:B------:R-:W-:Y:S01]  /*3760*/  HMMA.16816.F32.BF16 R108, R8.reuse, R74, R76 ;  /* 0x0000004a086c723c */ /* 0x040fe2000004184c */
[----:B------:R-:W-:Y:S04]  /*3770*/  LDSM.16.M88.4 R76, [R220+0x9800] ;  /* 0x00980000dc4c783b */ /* 0x000fe80000000200 */
[----:B------:R-:W-:Y:S03]  /*3780*/  LDSM.16.M88.4 R72, [R220+0xa000] ;  /* 0x00a00000dc48783b */ /* 0x000fe60000000200 */
[C---:B---3--:R-:W-:Y:S08]  /*3790*/  HMMA.16816.F32.BF16 R96, R8.reuse, R68, R52 ;  /* 0x000000440860723c */ /* 0x048ff00000041834 */
[C---:B------:R-:W-:Y:S01]  /*37a0*/  HMMA.16816.F32.BF16 R124, R8.reuse, R70, R48 ;  /* 0x00000046087c723c */ /* 0x040fe20000041830 */
[----:B------:R-:W-:Y:S07]  /*37b0*/  LDSM.16.M88.4 R68, [R220+0xa800] ;  /* 0x00a80000dc44783b */ /* 0x000fee0000000200 */
[----:B------:R-:W-:Y:S01]  /*37c0*/  HMMA.16816.F32.BF16 R92, R8, R56, R24 ;  /* 0x00000038085c723c */ /* 0x000fe20000041818 */
[----:B------:R-:W1:Y:S01]  /*37d0*/  LDSM.16.M88.4 R8, [R224+0x24100] ;  /* 0x02410000e008783b */ /* 0x000e620000000200 */
[----:B------:R-:W-:-:S06]  /*37e0*/  DEPBAR.LE SB0, 0x0 ;  /* 0x000080000000791a */ /* 0x000fcc0000000000 */
[C---:B------:R-:W-:Y:S08]  /*37f0*/  HMMA.16816.F32.BF16 R56, R12.reuse, R138, R36 ;  /* 0x0000008a0c38723c */ /* 0x040ff00000041824 */
[C---:B--2---:R-:W-:Y:S08]  /*3800*/  HMMA.16816.F32.BF16 R36, R12.reuse, R20, R120 ;  /* 0x000000140c24723c */ /* 0x044ff00000041878 */
[C---:B------:R-:W-:Y:S08]  /*3810*/  HMMA.16816.F32.BF16 R32, R12.reuse, R22, R116 ;  /* 0x000000160c20723c */ /* 0x040ff00000041874 */
[C---:B----4-:R-:W-:Y:S08]  /*3820*/  HMMA.16816.F32.BF16 R24, R12.reuse, R16, R112 ;  /* 0x000000100c18723c */ /* 0x050ff00000041870 */
[C---:B------:R-:W-:Y:S08]  /*3830*/  HMMA.16816.F32.BF16 R20, R12.reuse, R18, R104 ;  /* 0x000000120c14723c */ /* 0x040ff00000041868 */
[C---:B------:R-:W-:Y:S08]  /*3840*/  HMMA.16816.F32.BF16 R52, R12.reuse, R128, R100 ;  /* 0x000000800c34723c */ /* 0x040ff00000041864 */
[C---:B------:R-:W-:Y:S08]  /*3850*/  HMMA.16816.F32.BF16 R48, R12.reuse, R130, R108 ;  /* 0x000000820c30723c */ /* 0x040ff0000004186c */
[C---:B------:R-:W-:Y:S08]  /*3860*/  HMMA.16816.F32.BF16 R44, R12.reuse, R132, R96 ;  /* 0x000000840c2c723c */ /* 0x040ff00000041860 */
[C---:B------:R-:W-:Y:S08]  /*3870*/  HMMA.16816.F32.BF16 R40, R12.reuse, R134, R124 ;  /* 0x000000860c28723c */ /* 0x040ff0000004187c */
[C---:B-----5:R-:W-:Y:S08]  /*3880*/  HMMA.16816.F32.BF16 R16, R12.reuse, R28, R92 ;  /* 0x0000001c0c10723c */ /* 0x060ff0000004185c */
[----:B------:R-:W-:Y:S08]  /*3890*/  HMMA.16816.F32.BF16 R12, R12, R30, R88 ;  /* 0x0000001e0c0c723c */ /* 0x000ff00000041858 */
[C---:B-1----:R-:W-:Y:S08]  /*38a0*/  HMMA.16816.F32.BF16 R36, R8.reuse, R68, R36 ;  /* 0x000000440824723c */ /* 0x042ff00000041824 */
[C---:B------:R-:W-:Y:S08]  /*38b0*/  HMMA.16816.F32.BF16 R68, R8.reuse, R70, R32 ;  /* 0x000000460844723c */ /* 0x040ff00000041820 */
[C---:B------:R-:W-:Y:S08]  /*38c0*/  HMMA.16816.F32.BF16 R32, R8.reuse, R64, R24 ;  /* 0x000000400820723c */ /* 0x040ff00000041818 */
[C---:B------:R-:W-:Y:S08]  /*38d0*/  HMMA.16816.F32.BF16 R52, R8.reuse, R76, R52 ;  /* 0x0000004c0834723c */ /* 0x040ff00000041834 */
[C---:B------:R-:W-:Y:S07]  /*38e0*/  HMMA.16816.F32.BF16 R24, R8.reuse, R60, R16 ;  /* 0x0000003c0818723c */ /* 0x040fee0000041810 */
[----:B------:R-:W-:Y:S01]  /*38f0*/  P2R R18, PR, RZ, 0x4 ;  /* 0x00000004ff127803 */ /* 0x000fe20000000000 */
        /* <DEDUP_REMOVED lines=9> */
[----:B------:R-:W-:-:S04]  /*3990*/  IADD3 R0, R149, -0x2, RZ ;  /* 0xfffffffe95007810 */ /* 0x000fc80007ffe0ff */
        /* <DEDUP_REMOVED lines=34> */
.L_x_2239:
[----:B------:R-:W-:Y:S01]  /*3bc0*/  LOP3.LUT R0, R142, 0xffffffe0, RZ, 0xc0, !PT ;  /* 0xffffffe08e007812 */ /* 0x000fe200078ec0ff */
[----:B-1----:R-:W-:Y:S01]  /*3bd0*/  IMAD.IADD R6, R141, 0x1, R140 ;  /* 0x000000018d067824 */ /* 0x002fe200078e028c */
[----:B------:R-:W-:Y:S01]  /*3be0*/  STL [R1+0x54], R224 ;  /* 0x000054e001007387 */ /* 0x000fe20000100800 */
[----:B------:R-:W-:-:S02]  /*3bf0*/  IMAD.SHL.U32 R216, R5, 0x2, RZ ;  /* 0x0000000205d87824 */ /* 0x000fc400078e00ff */
[----:B------:R-:W-:Y:S01]  /*3c00*/  IMAD.IADD R0, R145, 0x1, -R0 ;  /* 0x0000000191007824 */ /* 0x000fe200078e0a00 */
[----:B------:R1:W-:Y:S01]  /*3c10*/  STL [R1+0x50], R223 ;  /* 0x000050df01007387 */ /* 0x0003e20000100800 */
[----:B------:R-:W-:Y:S01]  /*3c20*/  IMAD R217, R4, 0x2, R216 ;  /* 0x0000000204d97824 */ /* 0x000fe200078e02d8 */
[C---:B------:R-:W-:Y:S02]  /*3c30*/  LEA R219, R2.reuse, R216, 0x1 ;  /* 0x000000d802db7211 */ /* 0x040fe400078e08ff */
[----:B------:R-:W-:Y:S01]  /*3c40*/  SHF.R.S32.HI R3, RZ, 0x1f, R0 ;  /* 0x0000001fff037819 */ /* 0x000fe20000011400 */
[----:B------:R-:W-:Y:S01]  /*3c50*/  STL [R1+0x4c], R222 ;  /* 0x00004cde01007387 */ /* 0x000fe20000100800 */
[----:B------:R-:W-:Y:S02]  /*3c60*/  IMAD R218, R2, 0x2, R217 ;  /* 0x0000000202da7824 */ /* 0x000fe400078e02d9 */
[----:B------:R-:W-:Y:S01]  /*3c70*/  LEA.HI R3, R3, R0, RZ, 0x2 ;  /* 0x0000000003037211 */ /* 0x000fe200078f10ff */
[----:B------:R-:W-:Y:S03]  /*3c80*/  STL [R1+0x48], R221 ;  /* 0x000048dd01007387 */ /* 0x000fe60000100800 */
[----:B------:R-:W-:Y:S01]  /*3c90*/  LOP3.LUT R3, R3, 0x7ffffffc, RZ, 0xc0, !PT ;  /* 0x7ffffffc03037812 */ /* 0x000fe200078ec0ff */
[----:B------:R-:W-:Y:S03]  /*3ca0*/  STL [R1+0x44], R220 ;  /* 0x000044dc01007387 */ /* 0x000fe60000100800 */
[----:B------:R-:W-:Y:S01]  /*3cb0*/  IADD3 R0, R0, -R3, RZ ;  /* 0x8000000300007210 */ /* 0x000fe20007ffe0ff */
[----:B------:R-:W-:Y:S04]  /*3cc0*/  STL [R1+0x40], R167 ;  /* 0x000040a701007387 */ /* 0x000fe80000100800 */
[----:B------:R-:W-:Y:S01]  /*3cd0*/  IMAD R0, R0, -0x2, R6 ;  /* 0xfffffffe00007824 */ /* 0x000fe200078e0206 */
[----:B------:R-:W-:Y:S04]  /*3ce0*/  LDSM.16.MT88.4 R72, [R219+0x3100] ;  /* 0x00310000db48783b */ /* 0x000fe80000004200 */
        /* <DEDUP_REMOVED lines=10> */
[----:B------:R-:W0:Y:S01]  /*3d90*/  LDGDEPBAR ;  /* 0x00000000000079af */ /* 0x000e220000000000 */
[----:B------:R-:W-:-:S02]  /*3da0*/  ISETP.GT.AND P1, PT, R0, 0x9, PT ;  /* 0x000000090000780c */ /* 0x000fc40003f24270 */
[----:B------:R-:W-:Y:S01]  /*3db0*/  FSEL R9, R56, -INF , P0 ;  /* 0xff80000038097808 */ /* 0x000fe20000000000 */
[----:B------:R-:W-:Y:S01]  /*3dc0*/  LDSM.16.MT88.4 R84, [R216+0x3900] ;  /* 0x00390000d854783b */ /* 0x000fe20000004200 */
        /* <DEDUP_REMOVED lines=40> */
[C---:B------:R-:W-:Y:S02]  /*4050*/  ISETP.GT.AND P0, PT, R0.reuse, 0x30, PT ;  /* 0x000000300000780c */ /* 0x040fe40003f04270 */
[----:B------:R-:W-:Y:S02]  /*4060*/  FSEL R104, R41, -INF , P1 ;  /* 0xff80000029687808 */ /* 0x000fe40000800000 */
[----:B------:R-:W-:Y:S02]  /*4070*/  FMNMX.FTZ R3, R105, R3, !PT ;  /* 0x0000000369037209 */ /* 0x000fe40007810000 */
[----:B------:R-:W-:Y:S02]  /*4080*/  FMNMX.FTZ R6, R21, R6, !PT ;  /* 0x0000000615067209 */ /* 0x000fe40007810000 */
[----:B------:R-:W-:Y:S02]  /*4090*/  ISETP.GT.AND P2, PT, R0, 0x31, PT ;  /* 0x000000310000780c */ /* 0x000fe40003f44270 */
[----:B------:R-:W-:-:S02]  /*40a0*/  FSEL R205, R36, -INF , P0 ;  /* 0xff80000024cd7808 */ /* 0x000fc40000000000 */
[----:B------:R-:W-:Y:S02]  /*40b0*/  FMNMX.FTZ R3, R104, R3, !PT ;  /* 0x0000000368037209 */ /* 0x000fe40007810000 */
[----:B------:R-:W-:Y:S02]  /*40c0*/  FMNMX.FTZ R6, R28, R6, !PT ;  /* 0x000000061c067209 */ /* 0x000fe40007810000 */
[----:B------:R-:W-:Y:S02]  /*40d0*/  FSEL R115, R43, -INF , P1 ;  /* 0xff8000002b737808 */ /* 0x000fe40000800000 */
[----:B------:R-:W-:Y:S01]  /*40e0*/  ISETP.GT.AND P1, PT, R0, 0x38, PT ;  /* 0x000000380000780c */ /* 0x000fe20003f24270 */
[----:B------:R-:W-:Y:S01]  /*40f0*/  LDSM.16.MT88.4 R40, [R216+0x900] ;  /* 0x00090000d828783b */ /* 0x000fe20000004200 */
        /* <DEDUP_REMOVED lines=20> */
[----:B------:R-:W-:-:S02]  /*4240*/  FSEL R212, R33, -INF , P0 ;  /* 0xff80000021d47808 */ /* 0x000fc40000000000 */
[C---:B------:R-:W-:Y:S02]  /*4250*/  ISETP.GT.AND P1, PT, R0.reuse, 0x48, PT ;  /* 0x000000480000780c */ /* 0x040fe40003f24270 */
        /* <DEDUP_REMOVED lines=15> */
[----:B------:R-:W-:Y:S01]  /*4350*/  FSEL R101, R24, -INF , P1 ;  /* 0xff80000018657808 */ /* 0x000fe20000800000 */
[----:B------:R-:W-:Y:S01]  /*4360*/  IMAD.MOV.U32 R2, RZ, RZ, R50 ;  /* 0x000000ffff027224 */ /* 0x000fe200078e0032 */
[----:B------:R-:W-:Y:S02]  /*4370*/  FMNMX.FTZ R3, R211, R3, !PT ;  /* 0x00000003d3037209 */ /* 0x000fe40007810000 */
[----:B------:R-:W-:-:S02]  /*4380*/  FSEL R207, R39, -INF , P2 ;  /* 0xff80000027cf7808 */ /* 0x000fc40001000000 */
[----:B------:R-:W-:Y:S01]  /*4390*/  FMNMX.FTZ R6, R206, R6, !PT ;  /* 0x00000006ce067209 */ /* 0x000fe20007810000 */
[----:B------:R-:W-:Y:S01]  /*43a0*/  LDSM.16.MT88.4 R36, [R217+0x900] ;  /* 0x00090000d924783b */ /* 0x000fe20000004200 */
[----:B------:R-:W-:Y:S02]  /*43b0*/  FSEL R116, R26, -INF , P1 ;  /* 0xff8000001a747808 */ /* 0x000fe40000800000 */
[----:B------:R-:W-:Y:S02]  /*43c0*/  FSEL R98, R27, -INF , P0 ;  /* 0xff8000001b627808 */ /* 0x000fe40000000000 */
[----:B------:R-:W-:Y:S02]  /*43d0*/  FSEL R109, R25, -INF , P0 ;  /* 0xff800000196d7808 */ /* 0x000fe40000000000 */
[----:B------:R-:W-:Y:S01]  /*43e0*/  ISETP.GT.AND P1, PT, R0, 0x58, PT ;  /* 0x000000580000780c */ /* 0x000fe20003f24270 */
[----:B------:R-:W-:Y:S01]  /*43f0*/  LDSM.16.MT88.4 R24, [R217+0x100] ;  /* 0x00010000d918783b */ /* 0x000fe20000004200 */
[----:B------:R-:W-:-:S02]  /*4400*/  FMNMX.FTZ R3, R101, R3, !PT ;  /* 0x0000000365037209 */ /* 0x000fc40007810000 */
[----:B------:R-:W-:Y:S02]  /*4410*/  ISETP.GT.AND P0, PT, R0, 0x59, PT ;  /* 0x000000590000780c */ /* 0x000fe40003f04270 */
[----:B------:R-:W-:Y:S02]  /*4420*/  FMNMX.FTZ R0, R207, R6, !PT ;  /* 0x00000006cf007209 */ /* 0x000fe40007810000 */
[----:B------:R-:W-:Y:S02]  /*4430*/  FSEL R120, R60, -INF , P1 ;  /* 0xff8000003c787808 */ /* 0x000fe40000800000 */
[----:B------:R-:W-:Y:S02]  /*4440*/  FMNMX.FTZ R164, R109, R3, !PT ;  /* 0x000000036da47209 */ /* 0x000fe40007810000 */
[----:B------:R-:W-:Y:S02]  /*4450*/  FMNMX.FTZ R0, R208, R0, !PT ;  /* 0x00000000d0007209 */ /* 0x000fe40007810000 */
[----:B------:R-:W-:-:S02]  /*4460*/  FSEL R111, R61, -INF , P0 ;  /* 0xff8000003d6f7808 */ /* 0x000fc40000000000 */
[----:B------:R-:W-:Y:S02]  /*4470*/  FMNMX.FTZ R164, R120, R164, !PT ;  /* 0x000000a478a47209 */ /* 0x000fe40007810000 */
[----:B------:R-:W-:Y:S02]  /*4480*/  FMNMX.FTZ R0, R209, R0, !PT ;  /* 0x00000000d1007209 */ /* 0x000fe40007810000 */
[----:B------:R-:W-:Y:S02]  /*4490*/  FMNMX.FTZ R164, R111, R164, !PT ;  /* 0x000000a46fa47209 */ /* 0x000fe40007810000 */
[----:B------:R-:W-:Y:S02]  /*44a0*/  FMNMX.FTZ R0, R102, R0, !PT ;  /* 0x0000000066007209 */ /* 0x000fe40007810000 */
[----:B------:R-:W-:Y:S01]  /*44b0*/  FSEL R110, R62, -INF , P1 ;  /* 0xff8000003e6e7808 */ /* 0x000fe20000800000 */
[----:B------:R-:W2:Y:S01]  /*44c0*/  SHFL.BFLY PT, R3, R164, 0x2, 0x1f ;  /* 0x0c401f00a4037f89 */ /* 0x000ea200000e0000 */
[----:B------:R-:W-:-:S02]  /*44d0*/  FMNMX.FTZ R0, R108, R0, !PT ;  /* 0x000000006c007209 */ /* 0x000fc40007810000 */
[----:B-1----:R-:W-:Y:S02]  /*44e0*/  FSEL R223, R63, -INF , P0 ;  /* 0xff8000003fdf7808 */ /* 0x002fe40000000000 */
[----:B------:R-:W-:Y:S01]  /*44f0*/  FMNMX.FTZ R0, R250, R0, !PT ;  /* 0x00000000fa007209 */ /* 0x000fe20007810000 */
[----:B------:R-:W-:Y:S01]  /*4500*/  LDSM.16.MT88.4 R60, [R219+0x3900] ;  /* 0x00390000db3c783b */ /* 0x000fe20000004200 */
[----:B------:R-:W-:Y:S02]  /*4510*/  ISETP.NE.AND P2, PT, R18, RZ, PT ;  /* 0x000000ff1200720c */ /* 0x000fe40003f45270 */
[----:B------:R-:W-:Y:S01]  /*4520*/  FMNMX.FTZ R0, R50, R0, !PT ;  /* 0x0000000032007209 */ /* 0x000fe20007810000 */
[----:B------:R-:W-:Y:S03]  /*4530*/  LDSM.16.MT88.4 R16, [R216+0x100] ;  /* 0x00010000d810783b */ /* 0x000fe60000004200 */
[----:B------:R-:W-:-:S04]  /*4540*/  FMNMX.FTZ R0, R116, R0, !PT ;  /* 0x0000000074007209 */ /* 0x000fc80007810000 */
[----:B------:R-:W-:-:S04]  /*4550*/  FMNMX.FTZ R0, R98, R0, !PT ;  /* 0x0000000062007209 */ /* 0x000fc80007810000 */
[----:B------:R-:W-:Y:S02]  /*4560*/  FMNMX.FTZ R0, R110, R0, !PT ;  /* 0x000000006e007209 */ /* 0x000fe40007810000 */
[----:B--2---:R-:W-:Y:S02]  /*4570*/  FMNMX.FTZ R164, R164, R3, !PT ;  /* 0x00000003a4a47209 */ /* 0x004fe40007810000 */
        /* <DEDUP_REMOVED lines=17> */
[----:B-1----:R-:W-:Y:S02]  /*4690*/  FFMA.FTZ R6, R13, c[0x0][0x2d0], -R12 ;  /* 0x0000b4000d067a23 */ /* 0x002fe4000001080c */
[----:B------:R-:W-:-:S05]  /*46a0*/  IMAD.MOV.U32 R13, RZ, RZ, R109 ;  /* 0x000000ffff0d7224 */ /* 0x000fca00078e006d */
[----:B------:R-:W-:Y:S01]  /*46b0*/  MUFU.EX2 R214, R6 ;  /* 0x0000000600d67308 */ /* 0x000fe20000000800 */
[----:B--2---:R-:W-:Y:S01]  /*46c0*/  FFMA.FTZ R0, R9, c[0x0][0x2d0], -R12 ;  /* 0x0000b40009007a23 */ /* 0x004fe2000001080c */
[----:B---3--:R-:W-:-:S06]  /*46d0*/  F2FP.BF16.PACK_AB R8, R215, R252 ;  /* 0x000000fcd708723e */ /* 0x008fcc00000010ff */
[----:B------:R1:W-:Y:S02]  /*46e0*/  MUFU.EX2 R167, R0 ;  /* 0x0000000000a77308 */ /* 0x0003e40000000800 */
[----:B-1----:R-:W-:-:S06]  /*46f0*/  FFMA.FTZ R0, R10, c[0x0][0x2d0], -R12 ;  /* 0x0000b4000a007a23 */ /* 0x002fcc000001080c */
[----:B------:R1:W2:Y:S02]  /*4700*/  MUFU.EX2 R117, R0 ;  /* 0x0000000000757308 */ /* 0x0002a40000000800 */
[----:B-1----:R-:W-:Y:S01]  /*4710*/  FMUL.FTZ R0, R3, c[0x0][0x2d0] ;  /* 0x0000b40003007a20 */ /* 0x002fe20000410000 */
[----:B--2---:R-:W-:-:S04]  /*4720*/  F2FP.BF16.PACK_AB R10, R117, R167 ;  /* 0x000000a7750a723e */ /* 0x004fc800000010ff */
[----:B------:R-:W-:-:S05]  /*4730*/  FSEL R0, R0, RZ, P0 ;  /* 0x000000ff00007208 */ /* 0x000fca0000000000 */
[--C-:B------:R-:W-:Y:S02]  /*4740*/  FFMA.FTZ R5, R14, c[0x0][0x2d0], -R0.reuse ;  /* 0x0000b4000e057a23 */ /* 0x100fe40000010800 */
[--C-:B------:R-:W-:Y:S02]  /*4750*/  FFMA.FTZ R4, R21, c[0x0][0x2d0], -R0.reuse ;  /* 0x0000b40015047a23 */ /* 0x100fe40000010800 */
[----:B------:R1:W-:Y:S08]  /*4760*/  MUFU.EX2 R14, R5 ;  /* 0x00000005000e7308 */ /* 0x0003f00000000800 */
[----:B------:R2:W-:Y:S01]  /*4770*/  MUFU.EX2 R96, R4 ;  /* 0x0000000400607308 */ /* 0x0005e20000000800 */
[----:B-1----:R-:W-:-:S07]  /*4780*/  FFMA.FTZ R5, R15, c[0x0][0x2d0], -R0 ;  /* 0x0000b4000f057a23 */ /* 0x002fce0000010800 */
[----:B------:R1:W3:Y:S01]  /*4790*/  MUFU.EX2 R220, R5 ;  /* 0x0000000500dc7308 */ /* 0x0002e20000000800 */
[----:B--2---:R-:W-:-:S07]  /*47a0*/  FFMA.FTZ R4, R22, c[0x0][0x2d0], -R12 ;  /* 0x0000b40016047a23 */ /* 0x004fce000001080c */
[----:B------:R2:W-:Y:S01]  /*47b0*/  MUFU.EX2 R224, R4 ;  /* 0x0000000400e07308 */ /* 0x0005e20000000800 */
[----:B-1----:R-:W-:Y:S01]  /*47c0*/  FFMA.FTZ R5, R20, c[0x0][0x2d0], -R0 ;  /* 0x0000b40014057a23 */ /* 0x002fe20000010800 */
[----:B---3--:R-:W-:-:S06]  /*47d0*/  F2FP.BF16.PACK_AB R9, R220, R14 ;  /* 0x0000000edc09723e */ /* 0x008fcc00000010ff */
[----:B------:R-:W1:Y:S01]  /*47e0*/  MUFU.EX2 R99, R5 ;  /* 0x0000000500637308 */ /* 0x000e620000000800 */
[----:B--2---:R-:W-:-:S07]  /*47f0*/  FFMA.FTZ R4, R23, c[0x0][0x2d0], -R12 ;  /* 0x0000b40017047a23 */ /* 0x004fce000001080c */
[----:B------:R2:W3:Y:S01]  /*4800*/  MUFU.EX2 R15, R4 ;  /* 0x00000004000f7308 */ /* 0x0004e20000000800 */
[----:B-1----:R-:W-:-:S07]  /*4810*/  F2FP.BF16.PACK_AB R11, R96, R99 ;  /* 0x00000063600b723e */ /* 0x002fce00000010ff */
[----:B------:R-:W-:Y:S01]  /*4820*/  HMMA.16816.F32.BF16 R32, R8, R16, RZ ;  /* 0x000000100820723c */ /* 0x000fe200000418ff */
[----:B--2---:R-:W-:Y:S01]  /*4830*/  FFMA.FTZ R4, R28, c[0x0][0x2d0], -R0 ;  /* 0x0000b4001c047a23 */ /* 0x004fe20000010800 */
[----:B---3--:R-:W-:-:S03]  /*4840*/  F2FP.BF16.PACK_AB R6, R15, R224 ;  /* 0x000000e00f06723e */ /* 0x008fc600000010ff */
        /* <DEDUP_REMOVED lines=35> */
[C---:B------:R-:W-:Y:S08]  /*4a80*/  HMMA.16816.F32.BF16 R24, R8.reuse, R80, RZ ;  /* 0x000000500818723c */ /* 0x040ff000000418ff */
[----:B------:R-:W-:Y:S01]  /*4a90*/  HMMA.16816.F32.BF16 R20, R8, R82, RZ ;  /* 0x000000520814723c */ /* 0x000fe200000418ff */
[----:B------:R-:W-:Y:S07]  /*4aa0*/  LDSM.16.MT88.4 R80, [R218+0x6900] ;  /* 0x00690000da50783b */ /* 0x000fee0000004200 */
[C---:B------:R-:W-:Y:S01]  /*4ab0*/  HMMA.16816.F32.BF16 R128, R4.reuse, R66, R36 ;  /* 0x000000420480723c */ /* 0x040fe20000041824 */
[----:B------:R-:W1:Y:S07]  /*4ac0*/  LDSM.16.MT88.4 R36, [R216+0x9100] ;  /* 0x00910000d824783b */ /* 0x000e6e0000004200 */
[C---:B------:R-:W-:Y:S01]  /*4ad0*/  HMMA.16816.F32.BF16 R168, R4.reuse, R62, R28 ;  /* 0x0000003e04a8723c */ /* 0x040fe2000004181c */
[----:B------:R-:W2:Y:S07]  /*4ae0*/  LDSM.16.MT88.4 R28, [R218+0x6100] ;  /* 0x00610000da1c783b */ /* 0x000eae0000004200 */
[----:B------:R-:W-:Y:S01]  /*4af0*/  HMMA.16816.F32.BF16 R144, R4, R84, R52 ;  /* 0x000000540490723c */ /* 0x000fe20000041834 */
[----:B------:R-:W-:Y:S06]  /*4b00*/  LDSM.16.MT88.4 R52, [R219+0x9100] ;  /* 0x00910000db34783b */ /* 0x000fec0000004200 */
[----:B------:R-:W-:Y:S01]  /*4b10*/  MOV R85, R117 ;  /* 0x0000007500557202 */ /* 0x000fe20000000f00 */
[----:B------:R-:W-:Y:S01]  /*4b20*/  IMAD.MOV.U32 R84, RZ, RZ, R116 ;  /* 0x000000ffff547224 */ /* 0x000fe200078e0074 */
[----:B------:R-:W-:Y:S01]  /*4b30*/  HMMA.16816.F32.BF16 R44, R8, R90, RZ ;  /* 0x0000005a082c723c */ /* 0x000fe200000418ff */
[----:B------:R-:W-:Y:S07]  /*4b40*/  LDSM.16.MT88.4 R88, [R217+0x6900] ;  /* 0x00690000d958783b */ /* 0x000fee0000004200 */
[C---:B------:R-:W-:Y:S01]  /*4b50*/  HMMA.16816.F32.BF16 R116, R4.reuse, R86, R48 ;  /* 0x000000560474723c */ /* 0x040fe20000041830 */
[----:B------:R-:W3:Y:S06]  /*4b60*/  LDSM.16.MT88.4 R48, [R219+0x6900] ;  /* 0x00690000db30783b */ /* 0x000eec0000004200 */
[----:B------:R-:W-:Y:S01]  /*4b70*/  IMAD.MOV.U32 R87, RZ, RZ, R120 ;  /* 0x000000ffff577224 */ /* 0x000fe200078e0078 */
[----:B------:R-:W-:Y:S01]  /*4b80*/  HMMA.16816.F32.BF16 R124, R4, R64, R40 ;  /* 0x00000040047c723c */ /* 0x000fe20000041828 */
[----:B------:R-:W4:Y:S01]  /*4b90*/  LDSM.16.MT88.4 R40, [R217+0x9100] ;  /* 0x00910000d928783b */ /* 0x000f220000004200 */
[----:B------:R-:W-:-:S03]  /*4ba0*/  MOV R86, R111 ;  /* 0x0000006f00567202 */ /* 0x000fc60000000f00 */
[----:B------:R-:W1:Y:S03]  /*4bb0*/  LDSM.16.MT88.4 R64, [R218+0x9100] ;  /* 0x00910000da40783b */ /* 0x000e660000004200 */
[----:B------:R-:W-:Y:S01]  /*4bc0*/  HMMA.16816.F32.BF16 R32, R8, R72, RZ ;  /* 0x000000480820723c */ /* 0x000fe200000418ff */
[----:B------:R-:W-:Y:S07]  /*4bd0*/  LDSM.16.MT88.4 R72, [R217+0x9900] ;  /* 0x00990000d948783b */ /* 0x000fee0000004200 */
[C---:B------:R-:W-:Y:S08]  /*4be0*/  HMMA.16816.F32.BF16 R156, R4.reuse, R68, R16 ;  /* 0x00000044049c723c */ /* 0x040ff00000041810 */
[C---:B------:R-:W-:Y:S08]  /*4bf0*/  HMMA.16816.F32.BF16 R148, R4.reuse, R56, R24 ;  /* 0x000000380494723c */ /* 0x040ff00000041818 */
[----:B------:R-:W-:Y:S08]  /*4c00*/  HMMA.16816.F32.BF16 R160, R4, R58, R20 ;  /* 0x0000003a04a0723c */ /* 0x000ff00000041814 */
[C---:B------:R-:W-:Y:S08]  /*4c10*/  HMMA.16816.F32.BF16 R16, R8.reuse, R92, RZ ;  /* 0x0000005c0810723c */ /* 0x040ff000000418ff */
[C---:B------:R-:W-:Y:S08]  /*4c20*/  HMMA.16816.F32.BF16 R24, R8.reuse, R76, RZ ;  /* 0x0000004c0818723c */ /* 0x040ff000000418ff */
[----:B------:R-:W-:Y:S01]  /*4c30*/  HMMA.16816.F32.BF16 R20, R8, R78, RZ ;  /* 0x0000004e0814723c */ /* 0x000fe200000418ff */
[----:B------:R-:W3:Y:S07]  /*4c40*/  LDSM.16.MT88.4 R76, [R216+0x9900] ;  /* 0x00990000d84c783b */ /* 0x000eee0000004200 */
[C---:B------:R-:W-:Y:S01]  /*4c50*/  HMMA.16816.F32.BF16 R152, R4.reuse, R70, R44 ;  /* 0x000000460498723c */ /* 0x040fe2000004182c */
[----:B------:R-:W3:Y:S07]  /*4c60*/  LDSM.16.MT88.4 R68, [R219+0x9900] ;  /* 0x00990000db44783b */ /* 0x000eee0000004200 */
[----:B------:R-:W-:Y:S08]  /*4c70*/  HMMA.16816.F32.BF16 R136, R4, R60, R32 ;  /* 0x0000003c0488723c */ /* 0x000ff00000041820 */
[C---:B-1----:R-:W-:Y:S08]  /*4c80*/  HMMA.16816.F32.BF16 R32, R8.reuse, R36, RZ ;  /* 0x000000240820723c */ /* 0x042ff000000418ff */
[C---:B--2---:R-:W-:Y:S08]  /*4c90*/  HMMA.16816.F32.BF16 R56, R8.reuse, R28, RZ ;  /* 0x0000001c0838723c */ /* 0x044ff000000418ff */
[C---:B------:R-:W-:Y:S08]  /*4ca0*/  HMMA.16816.F32.BF16 R44, R8.reuse, R30, RZ ;  /* 0x0000001e082c723c */ /* 0x040ff000000418ff */
[C---:B------:R-:W-:Y:S08]  /*4cb0*/  HMMA.16816.F32.BF16 R28, R8.reuse, R38, RZ ;  /* 0x00000026081c723c */ /* 0x040ff000000418ff */
[----:B------:R-:W-:Y:S08]  /*4cc0*/  HMMA.16816.F32.BF16 R60, R8, R94, RZ ;  /* 0x0000005e083c723c */ /* 0x000ff000000418ff */
[----:B---3--:R-:W-:Y:S07]  /*4cd0*/  HMMA.16816.F32.BF16 R120, R4, R48, R16 ;  /* 0x000000300478723c */ /* 0x008fee0000041810 */
[----:B------:R-:W-:Y:S01]  /*4ce0*/  IMAD.MOV.U32 R49, RZ, RZ, R100 ;  /* 0x000000ffff317224 */ /* 0x000fe200078e0064 */
[----:B------:R-:W-:Y:S01]  /*4cf0*/  HMMA.16816.F32.BF16 R16, R8, R52, RZ ;  /* 0x000000340810723c */ /* 0x000fe200000418ff */
[----:B------:R-:W-:-:S07]  /*4d00*/  MOV R48, R101 ;  /* 0x0000006500307202 */ /* 0x000fce0000000f00 */
[C---:B------:R-:W-:Y:S07]  /*4d10*/  HMMA.16816.F32.BF16 R140, R4.reuse, R88, R24 ;  /* 0x00000058048c723c */ /* 0x040fee0000041818 */
[----:B------:R-:W-:Y:S01]  /*4d20*/  IMAD.MOV.U32 R89, RZ, RZ, R110 ;  /* 0x000000ffff597224 */ /* 0x000fe200078e006e */
[----:B------:R-:W-:Y:S01]  /*4d30*/  HMMA.16816.F32.BF16 R132, R4, R90, R20 ;  /* 0x0000005a0484723c */ /* 0x000fe20000041814 */
[----:B------:R-:W-:-:S06]  /*4d40*/  MOV R88, R108 ;  /* 0x0000006c00587202 */ /* 0x000fcc0000000f00 */
[----:B------:R-:W-:Y:S01]  /*4d50*/  IMAD.MOV.U32 R90, RZ, RZ, R103 ;  /* 0x000000ffff5a7224 */ /* 0x000fe200078e0067 */
[----:B----4-:R-:W-:Y:S01]  /*4d60*/  HMMA.16816.F32.BF16 R24, R8, R40, RZ ;  /* 0x000000280818723c */ /* 0x010fe200000418ff */
[----:B------:R-:W-:-:S07]  /*4d70*/  IMAD.MOV.U32 R91, RZ, RZ, R102 ;  /* 0x000000ffff5b7224 */ /* 0x000fce00078e0066 */
[C---:B------:R-:W-:Y:S08]  /*4d80*/  HMMA.16816.F32.BF16 R20, R8.reuse, R42, RZ ;  /* 0x0000002a0814723c */ /* 0x040ff000000418ff */
[C---:B------:R-:W-:Y:S08]  /*4d90*/  HMMA.16816.F32.BF16 R36, R8.reuse, R54, RZ ;  /* 0x000000360824723c */ /* 0x040ff000000418ff */
[C---:B------:R-:W-:Y:S07]  /*4da0*/  HMMA.16816.F32.BF16 R52, R8.reuse, R64, RZ ;  /* 0x000000400834723c */ /* 0x040fee00000418ff */
[----:B------:R-:W-:Y:S01]  /*4db0*/  IMAD.MOV.U32 R65, RZ, RZ, R99 ;  /* 0x000000ffff417224 */ /* 0x000fe200078e0063 */
[----:B------:R-:W-:Y:S01]  /*4dc0*/  HMMA.16816.F32.BF16 R40, R8, R66, RZ ;  /* 0x000000420828723c */ /* 0x000fe200000418ff */
[----:B------:R-:W1:Y:S07]  /*4dd0*/  LDSM.16.MT88.4 R8, [R218+0x9900] ;  /* 0x00990000da08783b */ /* 0x000e6e0000004200 */
[C---:B------:R-:W-:Y:S07]  /*4de0*/  HMMA.16816.F32.BF16 R92, R4.reuse, R76, R32 ;  /* 0x0000004c045c723c */ /* 0x040fee0000041820 */
        /* <DEDUP_REMOVED lines=8> */
[----:B------:R-:W-:-:S04]  /*4e70*/  IMAD.MOV.U32 R50, RZ, RZ, R96 ;  /* 0x000000ffff327224 */ /* 0x000fc800078e0060 */
[----:B------:R-:W-:Y:S01]  /*4e80*/  MOV R31, R49 ;  /* 0x00000031001f7202 */ /* 0x000fe20000000f00 */
[----:B------:R-:W-:Y:S01]  /*4e90*/  IMAD.MOV.U32 R49, RZ, RZ, R2 ;  /* 0x000000ffff317224 */ /* 0x000fe200078e0002 */
[----:B------:R-:W-:Y:S01]  /*4ea0*/  HMMA.16816.F32.BF16 R96, R4, R82, R44 ;  /* 0x000000520460723c */ /* 0x000fe2000004182c */
[----:B------:R-:W-:Y:S02]  /*4eb0*/  FFMA.FTZ R2, R107, c[0x0][0x2d0], -R12 ;  /* 0x0000b4006b027a23 */ /* 0x000fe4000001080c */
[----:B------:R-:W-:Y:S01]  /*4ec0*/  IMAD.MOV.U32 R30, RZ, RZ, R86 ;  /* 0x000000ffff1e7224 */ /* 0x000fe200078e0056 */
[----:B------:R-:W-:Y:S01]  /*4ed0*/  MOV R86, R15 ;  /* 0x0000000f00567202 */ /* 0x000fe20000000f00 */
[----:B------:R-:W-:-:S03]  /*4ee0*/  IMAD.MOV.U32 R28, RZ, RZ, R65 ;  /* 0x000000ffff1c7224 */ /* 0x000fc600078e0041 */
[----:B------:R-:W-:Y:S01]  /*4ef0*/  HMMA.16816.F32.BF16 R44, R4, R68, R16 ;  /* 0x00000044042c723c */ /* 0x000fe20000041810 */
[----:B------:R-:W2:Y:S01]  /*4f00*/  LDSM.16.MT88.4 R16, [R216+0x1100] ;  /* 0x00110000d810783b */ /* 0x000ea20000004200 */
[----:B------:R-:W-:-:S05]  /*4f10*/  MOV R62, R86 ;  /* 0x00000056003e7202 */ /* 0x000fca0000000f00 */
[----:B------:R-:W-:Y:S01]  /*4f20*/  MOV R69, R252 ;  /* 0x000000fc00457202 */ /* 0x000fe20000000f00 */
[C---:B------:R-:W-:Y:S01]  /*4f30*/  HMMA.16816.F32.BF16 R100, R4.reuse, R80, R56 ;  /* 0x000000500464723c */ /* 0x040fe20000041838 */
[----:B------:R3:W-:Y:S07]  /*4f40*/  MUFU.EX2 R252, R2 ;  /* 0x0000000200fc7308 */ /* 0x0007ee0000000800 */
[C---:B------:R-:W-:Y:S01]  /*4f50*/  HMMA.16816.F32.BF16 R80, R4.reuse, R72, R24 ;  /* 0x000000480450723c */ /* 0x040fe20000041818 */
[----:B------:R-:W-:Y:S07]  /*4f60*/  LDSM.16.MT88.4 R24, [R219+0x1100] ;  /* 0x00110000db18783b */ /* 0x000fee0000004200 */
[----:B------:R-:W-:Y:S01]  /*4f70*/  HMMA.16816.F32.BF16 R72, R4, R74, R20 ;  /* 0x0000004a0448723c */ /* 0x000fe20000041814 */
[----:B---3--:R-:W-:-:S04]  /*4f80*/  FFMA.FTZ R2, R106, c[0x0][0x2d0], -R12 ;  /* 0x0000b4006a027a23 */ /* 0x008fc8000001080c */
[----:B------:R3:W4:Y:S02]  /*4f90*/  MUFU.EX2 R29, R2 ;  /* 0x00000002001d7308 */ /* 0x0007240000000800 */
[----:B------:R-:W-:Y:S01]  /*4fa0*/  IMAD.MOV.U32 R23, RZ, RZ, R48 ;  /* 0x000000ffff177224 */ /* 0x000fe200078e0030 */
[C---:B-1----:R-:W-:Y:S01]  /*4fb0*/  HMMA.16816.F32.BF16 R52, R4.reuse, R8, R52 ;  /* 0x000000080434723c */ /* 0x042fe20000041834 */
[----:B------:R-:W-:Y:S01]  /*4fc0*/  IMAD.MOV.U32 R20, RZ, RZ, R85 ;  /* 0x000000ffff147224 */ /* 0x000fe200078e0055 */
[----:B------:R-:W-:Y:S01]  /*4fd0*/  MOV R21, R84 ;  /* 0x0000005400157202 */ /* 0x000fe20000000f00 */
[----:B------:R-:W-:Y:S02]  /*4fe0*/  IMAD.MOV.U32 R85, RZ, RZ, R250 ;  /* 0x000000ffff557224 */ /* 0x000fe400078e00fa */
[----:B------:R-:W-:Y:S02]  /*4ff0*/  IMAD.MOV.U32 R22, RZ, RZ, R87 ;  /* 0x000000ffff167224 */ /* 0x000fe400078e0057 */
[----:B------:R-:W-:Y:S01]  /*5000*/  IMAD.MOV.U32 R87, RZ, RZ, R14 ;  /* 0x000000ffff577224 */ /* 0x000fe200078e000e */
[----:B------:R-:W-:Y:S01]  /*5010*/  HMMA.16816.F32.BF16 R40, R4, R10, R40 ;  /* 0x0000000a0428723c */ /* 0x000fe20000041828 */
[----:B------:R-:W1:Y:S01]  /*5020*/  LDSM.16.MT88.4 R8, [R217+0x1100] ;  /* 0x00110000d908783b */ /* 0x000e620000004200 */
[----:B------:R-:W-:-:S02]  /*5030*/  IMAD.MOV.U32 R84, RZ, RZ, R224 ;  /* 0x000000ffff547224 */ /* 0x000fc400078e00e0 */
[----:B------:R-:W-:Y:S02]  /*5040*/  IMAD.MOV.U32 R63, RZ, RZ, R87 ;  /* 0x000000ffff3f7224 */ /* 0x000fe400078e0057 */
[--C-:B---3--:R-:W-:Y:S02]  /*5050*/  FFMA.FTZ R2, R105, c[0x0][0x2d0], -R12.reuse ;  /* 0x0000b40069027a23 */ /* 0x108fe4000001080c */
[----:B------:R-:W-:Y:S02]  /*5060*/  HMMA.16816.F32.BF16 R36, R4, R70, R36 ;  /* 0x000000460424723c */ /* 0x000fe40000041824 */
[----:B------:R3:W-:Y:S05]  /*5070*/  MUFU.EX2 R15, R2 ;  /* 0x00000002000f7308 */ /* 0x0007ea0000000800 */
[----:B----4-:R-:W-:Y:S01]  /*5080*/  F2FP.BF16.PACK_AB R4, R29, R252 ;  /* 0x000000fc1d04723e */ /* 0x010fe200000010ff */
[----:B---3--:R-:W-:-:S04]  /*5090*/  FFMA.FTZ R2, R104, c[0x0][0x2d0], -R12 ;  /* 0x0000b40068027a23 */ /* 0x008fc8000001080c */
[----:B------:R3:W-:Y:S02]  /*50a0*/  MUFU.EX2 R48, R2 ;  /* 0x0000000200307308 */ /* 0x0007e40000000800 */
[----:B---3--:R-:W-:-:S06]  /*50b0*/  FFMA.FTZ R2, R112, c[0x0][0x2d0], -R0 ;  /* 0x0000b40070027a23 */ /* 0x008fcc0000010800 */
[----:B------:R3:W-:Y:S02]  /*50c0*/  MUFU.EX2 R250, R2 ;  /* 0x0000000200fa7308 */ /* 0x0007e40000000800 */
[----:B---3--:R-:W-:-:S06]  /*50d0*/  FFMA.FTZ R2, R113, c[0x0][0x2d0], -R0 ;  /* 0x0000b40071027a23 */ /* 0x008fcc0000010800 */
[----:B------:R3:W4:Y:S02]  /*50e0*/  MUFU.EX2 R61, R2 ;  /* 0x00000002003d7308 */ /* 0x0007240000000800 */
[----:B---3--:R-:W-:Y:S01]  /*50f0*/  FFMA.FTZ R2, R114, c[0x0][0x2d0], -R0 ;  /* 0x0000b40072027a23 */ /* 0x008fe20000010800 */
[----:B----4-:R-:W-:-:S05]  /*5100*/  F2FP.BF16.PACK_AB R5, R61, R250 ;  /* 0x000000fa3d05723e */ /* 0x010fca00000010ff */
[----:B------:R3:W-:Y:S02]  /*5110*/  MUFU.EX2 R14, R2 ;  /* 0x00000002000e7308 */ /* 0x0007e40000000800 */
[----:B---3--:R-:W-:-:S06]  /*5120*/  FFMA.FTZ R2, R115, c[0x0][0x2d0], -R0 ;  /* 0x0000b40073027a23 */ /* 0x008fcc0000010800 */
[----:B------:R3:W4:Y:S02]  /*5130*/  MUFU.EX2 R224, R2 ;  /* 0x0000000200e07308 */ /* 0x0007240000000800 */
[----:B---3--:R-:W-:Y:S01]  /*5140*/  IMAD.MOV.U32 R2, RZ, RZ, R48 ;  /* 0x000000ffff027224 */ /* 0x008fe200078e0030 */
[----:B----4-:R-:W-:Y:S01]  /*5150*/  F2FP.BF16.PACK_AB R7, R224, R14 ;  /* 0x0000000ee007723e */ /* 0x010fe200000010ff */
[----:B------:R-:W-:-:S03]  /*5160*/  IMAD.MOV.U32 R48, RZ, RZ, R84 ;  /* 0x000000ffff307224 */ /* 0x000fc600078e0054 */
[----:B------:R-:W-:-:S07]  /*5170*/  F2FP.BF16.PACK_AB R6, R2, R15 ;  /* 0x0000000f0206723e */ /* 0x000fce00000010ff */
[C---:B--2---:R-:W-:Y:S07]  /*5180*/  HMMA.16816.F32.BF16 R56, R4.reuse, R16, R200 ;  /* 0x000000100438723c */ /* 0x044fee00000418c8 */
[----:B------:R-:W-:Y:S01]  /*5190*/  MOV R203, R85 ;  /* 0x0000005500cb7202 */ /* 0x000fe20000000f00 */
[----:B------:R-:W-:Y:S01]  /*51a0*/  HMMA.16816.F32.BF16 R64, R4, R18, R196 ;  /* 0x000000120440723c */ /* 0x000fe200000418c4 */
[----:B------:R-:W2:Y:S01]  /*51b0*/  LDSM.16.MT88.4 R16, [R216+0x4100] ;  /* 0x00410000d810783b */ /* 0x000ea20000004200 */
[----:B------:R-:W-:Y:S01]  /*51c0*/  MOV R202, R33 ;  /* 0x0000002100ca7202 */ /* 0x000fe20000000f00 */
[----:B------:R-:W-:-:S02]  /*51d0*/  IMAD.MOV.U32 R201, RZ, RZ, R34 ;  /* 0x000000ffffc97224 */ /* 0x000fc400078e0022 */
[----:B------:R-:W-:Y:S02]  /*51e0*/  IMAD.MOV.U32 R200, RZ, RZ, R35 ;  /* 0x000000ffffc87224 */ /* 0x000fe400078e0023 */
[----:B------:R-:W-:Y:S01]  /*51f0*/  MOV R196, R50 ;  /* 0x0000003200c47202 */ /* 0x000fe20000000f00 */
[----:B-1----:R-:W-:Y:S01]  /*5200*/  HMMA.16816.F32.BF16 R76, R4, R8, R188 ;  /* 0x00000008044c723c */ /* 0x002fe200000418bc */
[----:B------:R-:W-:Y:S01]  /*5210*/  IMAD.MOV.U32 R197, RZ, RZ, R51 ;  /* 0x000000ffffc57224 */ /* 0x000fe200078e0033 */
[----:B------:R-:W-:Y:S01]  /*5220*/  MOV R199, R61 ;  /* 0x0000003d00c77202 */ /* 0x000fe20000000f00 */
[----:B------:R-:W-:-:S04]  /*5230*/  IMAD.MOV.U32 R198, RZ, RZ, R60 ;  /* 0x000000ffffc67224 */ /* 0x000fc800078e003c */
[----:B------:R-:W-:Y:S01]  /*5240*/  MOV R191, R21 ;  /* 0x0000001500bf7202 */ /* 0x000fe20000000f00 */
[----:B------:R-:W-:Y:S01]  /*5250*/  HMMA.16816.F32.BF16 R84, R4, R10, R180 ;  /* 0x0000000a0454723c */ /* 0x000fe200000418b4 */
[----:B------:R-:W-:Y:S01]  /*5260*/  IMAD.MOV.U32 R190, RZ, RZ, R22 ;  /* 0x000000ffffbe7224 */ /* 0x000fe200078e0016 */
[----:B------:R-:W-:Y:S01]  /*5270*/  LDSM.16.MT88.4 R8, [R217+0x4100] ;  /* 0x00410000d908783b */ /* 0x000fe20000004200 */
[----:B------:R-:W-:Y:S01]  /*5280*/  IMAD.MOV.U32 R189, RZ, RZ, R23 ;  /* 0x000000ffffbd7224 */ /* 0x000fe200078e0017 */
[----:B------:R-:W-:-:S03]  /*5290*/  MOV R188, R28 ;  /* 0x0000001c00bc7202 */ /* 0x000fc60000000f00 */
[----:B------:R-:W-:Y:S02]  /*52a0*/  IMAD.MOV.U32 R182, RZ, RZ, R20 ;  /* 0x000000ffffb67224 */ /* 0x000fe400078e0014 */
[----:B------:R-:W1:Y:S01]  /*52b0*/  LDSM.16.MT88.4 R20, [R218+0x1100] ;  /* 0x00110000da14783b */ /* 0x000e620000004200 */
[----:B------:R-:W-:Y:S02]  /*52c0*/  IMAD.MOV.U32 R183, RZ, RZ, R69 ;  /* 0x000000ffffb77224 */ /* 0x000fe400078e0045 */
[----:B------:R-:W-:Y:S01]  /*52d0*/  IMAD.MOV.U32 R180, RZ, RZ, R32 ;  /* 0x000000ffffb47224 */ /* 0x000fe200078e0020 */
[----:B------:R-:W-:Y:S01]  /*52e0*/  HMMA.16816.F32.BF16 R68, R4, R24, R172 ;  /* 0x000000180444723c */ /* 0x000fe200000418ac */
[----:B------:R-:W3:Y:S01]  /*52f0*/  LDSM.16.MT88.4 R32, [R219+0x4100] ;  /* 0x00410000db20783b */ /* 0x000ee20000004200 */
[----:B------:R-:W-:-:S05]  /*5300*/  IMAD.MOV.U32 R181, RZ, RZ, R29 ;  /* 0x000000ffffb57224 */ /* 0x000fca00078e001d */
[----:B------:R-:W-:Y:S01]  /*5310*/  MOV R175, R48 ;  /* 0x0000003000af7202 */ /* 0x000fe20000000f00 */
[----:B------:R-:W-:Y:S02]  /*5320*/  IMAD.MOV.U32 R174, RZ, RZ, R49 ;  /* 0x000000ffffae7224 */ /* 0x000fe400078e0031 */
[----:B------:R-:W-:Y:S01]  /*5330*/  IMAD.MOV.U32 R172, RZ, RZ, R62 ;  /* 0x000000ffffac7224 */ /* 0x000fe200078e003e */
[----:B--2---:R-:W-:Y:S01]  /*5340*/  HMMA.16816.F32.BF16 R112, R4, R16, R144 ;  /* 0x000000100470723c */ /* 0x004fe20000041890 */
[----:B------:R-:W-:-:S07]  /*5350*/  IMAD.MOV.U32 R173, RZ, RZ, R63 ;  /* 0x000000ffffad7224 */ /* 0x000fce00078e003f */
[C---:B------:R-:W-:Y:S01]  /*5360*/  HMMA.16816.F32.BF16 R116, R4.reuse, R18, R116 ;  /* 0x000000120474723c */ /* 0x040fe20000041874 */
[----:B------:R-:W2:Y:S07]  /*5370*/  LDSM.16.MT88.4 R16, [R216+0x7100] ;  /* 0x00710000d810783b */ /* 0x000eae0000004200 */
        /* <DEDUP_REMOVED lines=8> */
[C---:B---3--:R-:W-:Y:S07]  /*5400*/  HMMA.16816.F32.BF16 R144, R4.reuse, R34, R168 ;  /* 0x000000220490723c */ /* 0x048fee00000418a8 */
[----:B------:R-:W-:Y:S01]  /*5410*/  MOV R168, R196 ;  /* 0x000000c400a87202 */ /* 0x000fe20000000f00 */
[----:B--2---:R-:W-:Y:S01]  /*5420*/  HMMA.16816.F32.BF16 R192, R4, R16, R156 ;  /* 0x0000001004c0723c */ /* 0x004fe2000004189c */
[----:B------:R-:W-:Y:S01]  /*5430*/  IMAD.MOV.U32 R169, RZ, RZ, R197 ;  /* 0x000000ffffa97224 */ /* 0x000fe200078e00c5 */
[----:B------:R-:W-:Y:S01]  /*5440*/  MOV R171, R199 ;  /* 0x000000c700ab7202 */ /* 0x000fe20000000f00 */
[----:B------:R-:W-:-:S02]  /*5450*/  IMAD.MOV.U32 R170, RZ, RZ, R198 ;  /* 0x000000ffffaa7224 */ /* 0x000fc400078e00c6 */
[----:B------:R-:W-:Y:S02]  /*5460*/  IMAD.MOV.U32 R35, RZ, RZ, R172 ;  /* 0x000000ffff237224 */ /* 0x000fe400078e00ac */
[----:B------:R-:W-:Y:S01]  /*5470*/  IMAD.MOV.U32 R156, RZ, RZ, R188 ;  /* 0x000000ffff9c7224 */ /* 0x000fe200078e00bc */
[----:B------:R-:W-:Y:S01]  /*5480*/  MOV R157, R189 ;  /* 0x000000bd009d7202 */ /* 0x000fe20000000f00 */
[----:B------:R-:W-:Y:S01]  /*5490*/  IMAD.MOV.U32 R158, RZ, RZ, R190 ;  /* 0x000000ffff9e7224 */ /* 0x000fe200078e00be */
[----:B-1----:R-:W-:Y:S01]  /*54a0*/  HMMA.16816.F32.BF16 R196, R4, R22, R160 ;  /* 0x0000001604c4723c */ /* 0x002fe200000418a0 */
[----:B------:R-:W-:Y:S02]  /*54b0*/  IMAD.MOV.U32 R159, RZ, RZ, R191 ;  /* 0x000000ffff9f7224 */ /* 0x000fe400078e00bf */
[----:B------:R-:W-:-:S04]  /*54c0*/  IMAD.MOV.U32 R34, RZ, RZ, R173 ;  /* 0x000000ffff227224 */ /* 0x000fc800078e00ad */
[----:B------:R-:W-:Y:S01]  /*54d0*/  MOV R162, R180 ;  /* 0x000000b400a27202 */ /* 0x000fe20000000f00 */
[C---:B------:R-:W-:Y:S01]  /*54e0*/  HMMA.16816.F32.BF16 R188, R4.reuse, R18, R152 ;  /* 0x0000001204bc723c */ /* 0x040fe20000041898 */
[----:B------:R-:W-:Y:S01]  /*54f0*/  IMAD.MOV.U32 R163, RZ, RZ, R181 ;  /* 0x000000ffffa37224 */ /* 0x000fe200078e00b5 */
[----:B------:R-:W-:Y:S01]  /*5500*/  LDSM.16.MT88.4 R16, [R216+0xa100] ;  /* 0x00a10000d810783b */ /* 0x000fe20000004200 */
[----:B------:R-:W-:Y:S02]  /*5510*/  IMAD.MOV.U32 R160, RZ, RZ, R174 ;  /* 0x000000ffffa07224 */ /* 0x000fe400078e00ae */
[----:B------:R-:W-:Y:S02]  /*5520*/  IMAD.MOV.U32 R161, RZ, RZ, R175 ;  /* 0x000000ffffa17224 */ /* 0x000fe400078e00af */
[----:B------:R-:W-:Y:S01]  /*5530*/  MOV R154, R182 ;  /* 0x000000b6009a7202 */ /* 0x000fe20000000f00 */
[----:B------:R-:W-:Y:S01]  /*5540*/  IMAD.MOV.U32 R155, RZ, RZ, R183 ;  /* 0x000000ffff9b7224 */ /* 0x000fe200078e00b7 */
[C---:B------:R-:W-:Y:S07]  /*5550*/  HMMA.16816.F32.BF16 R136, R4.reuse, R32, R136 ;  /* 0x000000200488723c */ /* 0x040fee0000041888 */
[----:B------:R-:W-:Y:S01]  /*5560*/  IMAD.MOV.U32 R33, RZ, RZ, R30 ;  /* 0x000000ffff217224 */ /* 0x000fe200078e001e */
[----:B----4-:R-:W-:Y:S01]  /*5570*/  HMMA.16816.F32.BF16 R184, R4, R8, R140 ;  /* 0x0000000804b8723c */ /* 0x010fe2000004188c */
[----:B------:R-:W-:-:S02]  /*5580*/  MOV R32, R31 ;  /* 0x0000001f00207202 */ /* 0x000fc40000000f00 */
[----:B------:R-:W1:Y:S05]  /*5590*/  LDSM.16.MT88.4 R28, [R219+0x7100] ;  /* 0x00710000db1c783b */ /* 0x000e6a0000004200 */
[C---:B------:R-:W-:Y:S01]  /*55a0*/  HMMA.16816.F32.BF16 R180, R4.reuse, R10, R132 ;  /* 0x0000000a04b4723c */ /* 0x040fe20000041884 */
[----:B------:R-:W2:Y:S07]  /*55b0*/  LDSM.16.MT88.4 R8, [R217+0xa100] ;  /* 0x00a10000d908783b */ /* 0x000eae0000004200 */
[C---:B------:R-:W-:Y:S01]  /*55c0*/  HMMA.16816.F32.BF16 R148, R4.reuse, R20, R148 ;  /* 0x000000140494723c */ /* 0x040fe20000041894 */
[----:B------:R-:W3:Y:S07]  /*55d0*/  LDSM.16.MT88.4 R20, [R218+0x7100] ;  /* 0x00710000da14783b */ /* 0x000eee0000004200 */
[C---:B-1----:R-:W-:Y:S07]  /*55e0*/  HMMA.16816.F32.BF16 R176, R4.reuse, R28, R120 ;  /* 0x0000001c04b0723c */ /* 0x042fee0000041878 */
[----:B------:R-:W-:Y:S01]  /*55f0*/  IMAD.MOV.U32 R29, RZ, RZ, R159 ;  /* 0x000000ffff1d7224 */ /* 0x000fe200078e009f */
[----:B--2---:R-:W-:Y:S01]  /*5600*/  HMMA.16816.F32.BF16 R140, R4, R8, R80 ;  /* 0x00000008048c723c */ /* 0x004fe20000041850 */
[----:B------:R-:W-:-:S07]  /*5610*/  IMAD.MOV.U32 R28, RZ, RZ, R160 ;  /* 0x000000ffff1c7224 */ /* 0x000fce00078e00a0 */
[C---:B------:R-:W-:Y:S01]  /*5620*/  HMMA.16816.F32.BF16 R132, R4.reuse, R10, R72 ;  /* 0x0000000a0484723c */ /* 0x040fe20000041848 */
[----:B------:R-:W1:Y:S07]  /*5630*/  LDSM.16.MT88.4 R8, [R218+0xa100] ;  /* 0x00a10000da08783b */ /* 0x000e6e0000004200 */
[C---:B------:R-:W-:Y:S07]  /*5640*/  HMMA.16816.F32.BF16 R172, R4.reuse, R30, R108 ;  /* 0x0000001e04ac723c */ /* 0x040fee000004186c */
[----:B------:R-:W-:Y:S01]  /*5650*/  IMAD.MOV.U32 R109, RZ, RZ, R156 ;  /* 0x000000ffff6d7224 */ /* 0x000fe200078e009c */
[----:B------:R-:W-:Y:S01]  /*5660*/  MOV R31, R158 ;  /* 0x0000009e001f7202 */ /* 0x000fe20000000f00 */
[----:B------:R-:W-:Y:S01]  /*5670*/  IMAD.MOV.U32 R108, RZ, RZ, R157 ;  /* 0x000000ffff6c7224 */ /* 0x000fe200078e009d */
[----:B------:R-:W-:Y:S01]  /*5680*/  MOV R110, R155 ;  /* 0x0000009b006e7202 */ /* 0x000fe20000000f00 */
[----:B---3--:R-:W-:Y:S01]  /*5690*/  HMMA.16816.F32.BF16 R156, R4, R20, R100 ;  /* 0x00000014049c723c */ /* 0x008fe20000041864 */
[----:B------:R-:W-:Y:S01]  /*56a0*/  IMAD.MOV.U32 R111, RZ, RZ, R154 ;  /* 0x000000ffff6f7224 */ /* 0x000fe200078e009a */
[----:B------:R-:W-:-:S05]  /*56b0*/  MOV R30, R161 ;  /* 0x000000a1001e7202 */ /* 0x000fca0000000f00 */
[----:B------:R-:W-:Y:S01]  /*56c0*/  MOV R21, R168 ;  /* 0x000000a800157202 */ /* 0x000fe20000000f00 */
[----:B------:R-:W-:Y:S01]  /*56d0*/  IMAD.MOV.U32 R100, RZ, RZ, R169 ;  /* 0x000000ffff647224 */ /* 0x000fe200078e00a9 */
[----:B------:R-:W-:Y:S01]  /*56e0*/  MOV R102, R171 ;  /* 0x000000ab00667202 */ /* 0x000fe20000000f00 */
[----:B------:R-:W-:Y:S01]  /*56f0*/  IMAD.MOV.U32 R101, RZ, RZ, R170 ;  /* 0x000000ffff657224 */ /* 0x000fe200078e00aa */
[----:B------:R-:W-:Y:S01]  /*5700*/  HMMA.16816.F32.BF16 R152, R4, R18, R88 ;  /* 0x000000120498723c */ /* 0x000fe20000041858 */
[----:B------:R-:W-:Y:S02]  /*5710*/  IMAD.MOV.U32 R20, RZ, RZ, R163 ;  /* 0x000000ffff147224 */ /* 0x000fe400078e00a3 */
[----:B------:R-:W-:-:S05]  /*5720*/  IMAD.MOV.U32 R103, RZ, RZ, R162 ;  /* 0x000000ffff677224 */ /* 0x000fca00078e00a2 */
[C---:B------:R-:W-:Y:S07]  /*5730*/  HMMA.16816.F32.BF16 R168, R4.reuse, R22, R96 ;  /* 0x0000001604a8723c */ /* 0x040fee0000041860 */
[----:B------:R-:W-:Y:S01]  /*5740*/  IMAD.MOV.U32 R97, RZ, RZ, R2 ;  /* 0x000000ffff617224 */ /* 0x000fe200078e0002 */
[----:B------:R-:W-:Y:S01]  /*5750*/  MOV R99, R220 ;  /* 0x000000dc00637202 */ /* 0x000fe20000000f00 */
[----:B------:R-:W-:Y:S01]  /*5760*/  FFMA.FTZ R2, R205, c[0x0][0x2d0], -R12 ;  /* 0x0000b400cd027a23 */ /* 0x000fe2000001080c */
[----:B------:R-:W-:Y:S01]  /*5770*/  HMMA.16816.F32.BF16 R160, R4, R16, R92 ;  /* 0x0000001004a0723c */ /* 0x000fe2000004185c */
[----:B------:R-:W-:-:S02]  /*5780*/  IMAD.MOV.U32 R98, RZ, RZ, R13 ;  /* 0x000000ffff627224 */ /* 0x000fc400078e000d */
[----:B------:R2:W-:Y:S04]  /*5790*/  MUFU.EX2 R13, R2 ;  /* 0x00000002000d7308 */ /* 0x0005e80000000800 */
[----:B------:R-:W-:Y:S01]  /*57a0*/  MOV R17, R100 ;  /* 0x0000006400117202 */ /* 0x000fe20000000f00 */
[----:B------:R-:W-:Y:S01]  /*57b0*/  IMAD.MOV.U32 R100, RZ, RZ, R108 ;  /* 0x000000ffff647224 */ /* 0x000fe200078e006c */
[----:B------:R-:W-:Y:S01]  /*57c0*/  HMMA.16816.F32.BF16 R120, R4, R24, R44 ;  /* 0x000000180478723c */ /* 0x000fe2000004182c */
[----:B------:R-:W-:Y:S02]  /*57d0*/  IMAD.MOV.U32 R108, RZ, RZ, R111 ;  /* 0x000000ffff6c7224 */ /* 0x000fe400078e006f */
[----:B------:R-:W-:-:S05]  /*57e0*/  IMAD.MOV.U32 R111, RZ, RZ, R32 ;  /* 0x000000ffff6f7224 */ /* 0x000fca00078e0020 */
[----:B------:R-:W-:Y:S01]  /*57f0*/  HMMA.16816.F32.BF16 R92, R4, R26, R36 ;  /* 0x0000001a045c723c */ /* 0x000fe20000041824 */
[----:B------:R-:W-:Y:S01]  /*5800*/  LDSM.16.MT88.4 R24, [R218+0x1900] ;  /* 0x00190000da18783b */ /* 0x000fe20000004200 */
[----:B--2---:R-:W-:-:S04]  /*5810*/  FFMA.FTZ R2, R204, c[0x0][0x2d0], -R12 ;  /* 0x0000b400cc027a23 */ /* 0x004fc8000001080c */
[----:B------:R2:W-:Y:S02]  /*5820*/  MUFU.EX2 R220, R2 ;  /* 0x0000000200dc7308 */ /* 0x0005e40000000800 */
[----:B-1----:R-:W-:Y:S01]  /*5830*/  HMMA.16816.F32.BF16 R72, R4, R8, R52 ;  /* 0x000000080448723c */ /* 0x002fe20000041834 */
[----:B--2---:R-:W-:-:S05]  /*5840*/  FFMA.FTZ R2, R166, c[0x0][0x2d0], -R12 ;  /* 0x0000b400a6027a23 */ /* 0x004fca000001080c */
[----:B------:R1:W2:Y:S02]  /*5850*/  MUFU.EX2 R96, R2 ;  /* 0x0000000200607308 */ /* 0x0002a40000000800 */
[----:B-1----:R-:W-:Y:S02]  /*5860*/  FFMA.FTZ R2, R165, c[0x0][0x2d0], -R12 ;  /* 0x0000b400a5027a23 */ /* 0x002fe4000001080c */
[----:B------:R-:W-:Y:S02]  /*5870*/  IMAD.MOV.U32 R165, RZ, RZ, R97 ;  /* 0x000000ffffa57224 */ /* 0x000fe400078e0061 */
[----:B------:R-:W-:Y:S02]  /*5880*/  IMAD.MOV.U32 R97, RZ, RZ, R98 ;  /* 0x000000ffff617224 */ /* 0x000fe400078e0062 */
[----:B------:R1:W3:Y:S01]  /*5890*/  MUFU.EX2 R88, R2 ;  /* 0x0000000200587308 */ /* 0x0002e20000000800 */
[----:B------:R-:W-:Y:S01]  /*58a0*/  MOV R98, R99 ;  /* 0x0000006300627202 */ /* 0x000fe20000000f00 */
[----:B------:R-:W-:-:S02]  /*58b0*/  IMAD.MOV.U32 R99, RZ, RZ, R20 ;  /* 0x000000ffff637224 */ /* 0x000fc400078e0014 */
        /* <DEDUP_REMOVED lines=8> */
[----:B------:R-:W-:Y:S02]  /*5940*/  IMAD.MOV.U32 R110, RZ, RZ, R35 ;  /* 0x000000ffff6e7224 */ /* 0x000fe400078e0023 */
[----:B------:R-:W-:-:S02]  /*5950*/  IMAD.MOV.U32 R16, RZ, RZ, R20 ;  /* 0x000000ffff107224 */ /* 0x000fc400078e0014 */
[----:B-1----:R-:W-:Y:S02]  /*5960*/  FFMA.FTZ R2, R206, c[0x0][0x2d0], -R0 ;  /* 0x0000b400ce027a23 */ /* 0x002fe40000010800 */
[----:B------:R-:W-:Y:S01]  /*5970*/  IMAD.MOV.U32 R91, RZ, RZ, R99 ;  /* 0x000000ffff5b7224 */ /* 0x000fe200078e0063 */
[----:B------:R-:W-:Y:S01]  /*5980*/  MOV R83, R16 ;  /* 0x0000001000537202 */ /* 0x000fe20000000f00 */
[----:B------:R1:W-:Y:S01]  /*5990*/  MUFU.EX2 R252, R2 ;  /* 0x0000000200fc7308 */ /* 0x0003e20000000800 */
        /* <DEDUP_REMOVED lines=9> */
[----:B-1----:R-:W-:Y:S02]  /*5a30*/  FFMA.FTZ R2, R207, c[0x0][0x2d0], -R0 ;  /* 0x0000b400cf027a23 */ /* 0x002fe40000010800 */
[----:B--2---:R-:W-:Y:S02]  /*5a40*/  IMAD.MOV.U32 R207, RZ, RZ, R96 ;  /* 0x000000ffffcf7224 */ /* 0x004fe400078e0060 */
[----:B------:R-:W-:Y:S01]  /*5a50*/  IMAD.MOV.U32 R96, RZ, RZ, R101 ;  /* 0x000000ffff607224 */ /* 0x000fe200078e0065 */
[----:B------:R-:W-:Y:S01]  /*5a60*/  MOV R101, R109 ;  /* 0x0000006d00657202 */ /* 0x000fe20000000f00 */
[----:B------:R1:W2:Y:S01]  /*5a70*/  MUFU.EX2 R250, R2 ;  /* 0x0000000200fa7308 */ /* 0x0002a20000000800 */
[----:B------:R-:W-:Y:S01]  /*5a80*/  MOV R109, R34 ;  /* 0x00000022006d7202 */ /* 0x000fe20000000f00 */
[----:B------:R-:W-:Y:S01]  /*5a90*/  IMAD.MOV.U32 R90, RZ, RZ, R96 ;  /* 0x000000ffff5a7224 */ /* 0x000fe200078e0060 */
[----:B------:R-:W-:Y:S01]  /*5aa0*/  HMMA.16816.F32.BF16 R32, R4, R10, R40 ;  /* 0x0000000a0420723c */ /* 0x000fe20000041828 */
[----:B------:R-:W-:Y:S01]  /*5ab0*/  IMAD.MOV.U32 R96, RZ, RZ, R98 ;  /* 0x000000ffff607224 */ /* 0x000fe200078e0062 */
[----:B------:R-:W-:Y:S01]  /*5ac0*/  MOV R98, R100 ;  /* 0x0000006400627202 */ /* 0x000fe20000000f00 */
[----:B------:R-:W-:Y:S01]  /*5ad0*/  IMAD.MOV.U32 R99, RZ, RZ, R101 ;  /* 0x000000ffff637224 */ /* 0x000fe200078e0065 */
[----:B------:R-:W-:Y:S01]  /*5ae0*/  MOV R101, R30 ;  /* 0x0000001e00657202 */ /* 0x000fe20000000f00 */
[----:B------:R-:W-:Y:S01]  /*5af0*/  IMAD.MOV.U32 R100, RZ, RZ, R102 ;  /* 0x000000ffff647224 */ /* 0x000fe200078e0066 */
[----:B------:R-:W4:Y:S01]  /*5b00*/  LDSM.16.MT88.4 R8, [R219+0x1900] ;  /* 0x00190000db08783b */ /* 0x000f220000004200 */
[----:B------:R-:W-:Y:S01]  /*5b10*/  FFMA.FTZ R4, R208, c[0x0][0x2d0], -R0 ;  /* 0x0000b400d0047a23 */ /* 0x000fe20000010800 */
[----:B---3--:R-:W-:Y:S01]  /*5b20*/  F2FP.BF16.PACK_AB R6, R88, R207 ;  /* 0x000000cf5806723e */ /* 0x008fe200000010ff */
[----:B------:R-:W-:-:S02]  /*5b30*/  IMAD.MOV.U32 R208, RZ, RZ, R21 ;  /* 0x000000ffffd07224 */ /* 0x000fc400078e0015 */
[----:B------:R-:W3:Y:S01]  /*5b40*/  LDSM.16.MT88.4 R20, [R216+0x1900] ;  /* 0x00190000d814783b */ /* 0x000ee20000004200 */
[----:B------:R-:W-:Y:S01]  /*5b50*/  IMAD.MOV.U32 R102, RZ, RZ, R31 ;  /* 0x000000ffff667224 */ /* 0x000fe200078e001f */
[----:B------:R-:W-:Y:S01]  /*5b60*/  MOV R31, R214 ;  /* 0x000000d6001f7202 */ /* 0x000fe20000000f00 */
[----:B-1----:R-:W-:Y:S01]  /*5b70*/  FFMA.FTZ R2, R209, c[0x0][0x2d0], -R0 ;  /* 0x0000b400d1027a23 */ /* 0x002fe20000010800 */
[----:B------:R1:W-:Y:S01]  /*5b80*/  MUFU.EX2 R214, R4 ;  /* 0x0000000400d67308 */ /* 0x0003e20000000800 */
[----:B------:R-:W-:Y:S01]  /*5b90*/  IMAD.MOV.U32 R30, RZ, RZ, R215 ;  /* 0x000000ffff1e7224 */ /* 0x000fe200078e00d7 */
[----:B------:R-:W-:Y:S01]  /*5ba0*/  MOV R209, R89 ;  /* 0x0000005900d17202 */ /* 0x000fe20000000f00 */
[----:B------:R-:W-:Y:S01]  /*5bb0*/  IMAD.MOV.U32 R89, RZ, RZ, R17 ;  /* 0x000000ffff597224 */ /* 0x000fe200078e0011 */
[----:B--2---:R-:W-:Y:S01]  /*5bc0*/  F2FP.BF16.PACK_AB R5, R250, R252 ;  /* 0x000000fcfa05723e */ /* 0x004fe200000010ff */
[----:B------:R-:W2:Y:S01]  /*5bd0*/  LDSM.16.MT88.4 R16, [R217+0x1900] ;  /* 0x00190000d910783b */ /* 0x000ea20000004200 */
[----:B------:R-:W-:-:S02]  /*5be0*/  IMAD.MOV.U32 R91, RZ, RZ, R102 ;  /* 0x000000ffff5b7224 */ /* 0x000fc400078e0066 */
[----:B------:R-:W4:Y:S01]  /*5bf0*/  MUFU.EX2 R215, R2 ;  /* 0x0000000200d77308 */ /* 0x000f220000000800 */
[----:B-1----:R-:W-:Y:S02]  /*5c00*/  F2FP.BF16.PACK_AB R4, R220, R13 ;  /* 0x0000000ddc04723e */ /* 0x002fe400000010ff */
[----:B----4-:R-:W-:Y:S01]  /*5c10*/  F2FP.BF16.PACK_AB R7, R215, R214 ;  /* 0x000000d6d707723e */ /* 0x010fe200000010ff */
[----:B------:R-:W-:-:S06]  /*5c20*/  IMAD.MOV.U32 R2, RZ, RZ, R81 ;  /* 0x000000ffff027224 */ /* 0x000fcc00078e0051 */
[C---:B------:R-:W-:Y:S08]  /*5c30*/  HMMA.16816.F32.BF16 R80, R4.reuse, R8, R68 ;  /* 0x000000080450723c */ /* 0x040ff00000041844 */
[C---:B---3--:R-:W-:Y:S08]  /*5c40*/  HMMA.16816.F32.BF16 R44, R4.reuse, R20, R56 ;  /* 0x00000014042c723c */ /* 0x048ff00000041838 */
[C---:B------:R-:W-:Y:S01]  /*5c50*/  HMMA.16816.F32.BF16 R40, R4.reuse, R22, R64 ;  /* 0x000000160428723c */ /* 0x040fe20000041840 */
[----:B------:R-:W1:Y:S07]  /*5c60*/  LDSM.16.MT88.4 R20, [R216+0x4900] ;  /* 0x00490000d814783b */ /* 0x000e6e0000004200 */
[C---:B--2---:R-:W-:Y:S08]  /*5c70*/  HMMA.16816.F32.BF16 R36, R4.reuse, R16, R76 ;  /* 0x000000100424723c */ /* 0x044ff0000004184c */
[C---:B------:R-:W-:Y:S01]  /*5c80*/  HMMA.16816.F32.BF16 R76, R4.reuse, R10, R60 ;  /* 0x0000000a044c723c */ /* 0x040fe2000004183c */
[----:B------:R-:W2:Y:S07]  /*5c90*/  LDSM.16.MT88.4 R8, [R219+0x4900] ;  /* 0x00490000db08783b */ /* 0x000eae0000004200 */
[C---:B------:R-:W-:Y:S07]  /*5ca0*/  HMMA.16816.F32.BF16 R68, R4.reuse, R24, R48 ;  /* 0x000000180444723c */ /* 0x040fee0000041830 */
[----:B------:R-:W-:Y:S01]  /*5cb0*/  IMAD.MOV.U32 R51, RZ, RZ, R204 ;  /* 0x000000ffff337224 */ /* 0x000fe200078e00cc */
[----:B------:R-:W-:Y:S01]  /*5cc0*/  MOV R49, R88 ;  /* 0x0000005800317202 */ /* 0x000fe20000000f00 */
[----:B------:R-:W-:Y:S01]  /*5cd0*/  IMAD.MOV.U32 R50, RZ, RZ, R205 ;  /* 0x000000ffff327224 */ /* 0x000fe200078e00cd */
[----:B------:R-:W-:Y:S01]  /*5ce0*/  MOV R88, R98 ;  /* 0x0000006200587202 */ /* 0x000fe20000000f00 */
[----:B------:R-:W-:Y:S01]  /*5cf0*/  IMAD.MOV.U32 R48, RZ, RZ, R89 ;  /* 0x000000ffff307224 */ /* 0x000fe200078e0059 */
[C---:B------:R-:W-:Y:S01]  /*5d00*/  HMMA.16816.F32.BF16 R84, R4.reuse, R18, R84 ;  /* 0x000000120454723c */ /* 0x040fe20000041854 */
[----:B------:R-:W-:Y:S01]  /*5d10*/  IMAD.MOV.U32 R205, RZ, RZ, R96 ;  /* 0x000000ffffcd7224 */ /* 0x000fe200078e0060 */
[----:B------:R-:W3:Y:S01]  /*5d20*/  LDSM.16.MT88.4 R16, [R217+0x4900] ;  /* 0x00490000d910783b */ /* 0x000ee20000004200 */
        /* <DEDUP_REMOVED lines=8> */
[----:B------:R-:W1:Y:S01]  /*5db0*/  LDSM.16.MT88.4 R28, [R218+0x4900] ;  /* 0x00490000da1c783b */ /* 0x000e620000004200 */
[----:B------:R-:W-:Y:S02]  /*5dc0*/  IMAD.MOV.U32 R25, RZ, RZ, R90 ;  /* 0x000000ffff197224 */ /* 0x000fe400078e005a */
[C---:B------:R-:W-:Y:S01]  /*5dd0*/  HMMA.16816.F32.BF16 R56, R4.reuse, R22, R116 ;  /* 0x000000160438723c */ /* 0x040fe20000041874 */
[----:B------:R-:W4:Y:S01]  /*5de0*/  LDSM.16.MT88.4 R20, [R216+0x7900] ;  /* 0x00790000d814783b */ /* 0x000f220000004200 */
[----:B------:R-:W-:Y:S02]  /*5df0*/  IMAD.MOV.U32 R90, RZ, RZ, R100 ;  /* 0x000000ffff5a7224 */ /* 0x000fe400078e0064 */
[----:B------:R-:W-:Y:S02]  /*5e00*/  IMAD.MOV.U32 R206, RZ, RZ, R204 ;  /* 0x000000ffffce7224 */ /* 0x000fe400078e00cc */
[----:B------:R-:W-:Y:S01]  /*5e10*/  IMAD.MOV.U32 R204, RZ, RZ, R89 ;  /* 0x000000ffffcc7224 */ /* 0x000fe200078e0059 */
[----:B------:R-:W-:Y:S01]  /*5e20*/  MOV R89, R108 ;  /* 0x0000006c00597202 */ /* 0x000fe20000000f00 */
[C---:B--2---:R-:W-:Y:S07]  /*5e30*/  HMMA.16816.F32.BF16 R112, R4.reuse, R8, R136 ;  /* 0x000000080470723c */ /* 0x044fee0000041888 */
[----:B------:R-:W-:Y:S01]  /*5e40*/  IMAD.MOV.U32 R139, RZ, RZ, R166 ;  /* 0x000000ffff8b7224 */ /* 0x000fe200078e00a6 */
[----:B------:R-:W-:Y:S01]  /*5e50*/  HMMA.16816.F32.BF16 R64, R4, R26, R104 ;  /* 0x0000001a0440723c */ /* 0x000fe20000041868 */
[----:B------:R-:W-:Y:S01]  /*5e60*/  MOV R166, R88 ;  /* 0x0000005800a67202 */ /* 0x000fe20000000f00 */
[----:B------:R-:W-:Y:S01]  /*5e70*/  IMAD.MOV.U32 R88, RZ, RZ, R90 ;  /* 0x000000ffff587224 */ /* 0x000fe200078e005a */
[----:B------:R-:W-:Y:S01]  /*5e80*/  MOV R138, R110 ;  /* 0x0000006e008a7202 */ /* 0x000fe20000000f00 */
[----:B------:R-:W-:-:S02]  /*5e90*/  IMAD.MOV.U32 R90, RZ, RZ, R109 ;  /* 0x000000ffff5a7224 */ /* 0x000fc400078e006d */
[----:B------:R-:W-:Y:S01]  /*5ea0*/  IMAD.MOV.U32 R137, RZ, RZ, R111 ;  /* 0x000000ffff897224 */ /* 0x000fe200078e006f */
[----:B------:R-:W-:Y:S01]  /*5eb0*/  MOV R107, R103 ;  /* 0x00000067006b7202 */ /* 0x000fe20000000f00 */
[----:B------:R-:W-:Y:S01]  /*5ec0*/  HMMA.16816.F32.BF16 R116, R4, R10, R144 ;  /* 0x0000000a0474723c */ /* 0x000fe20000041890 */
[----:B------:R-:W2:Y:S01]  /*5ed0*/  LDSM.16.MT88.4 R8, [R219+0x7900] ;  /* 0x00790000db08783b */ /* 0x000ea20000004200 */
[----:B------:R-:W-:Y:S01]  /*5ee0*/  IMAD.MOV.U32 R136, RZ, RZ, R204 ;  /* 0x000000ffff887224 */ /* 0x000fe200078e00cc */
[----:B------:R-:W-:-:S04]  /*5ef0*/  MOV R204, R90 ;  /* 0x0000005a00cc7202 */ /* 0x000fc80000000f00 */
[----:B------:R-:W-:Y:S01]  /*5f00*/  MOV R146, R98 ;  /* 0x0000006200927202 */ /* 0x000fe20000000f00 */
        /* <DEDUP_REMOVED lines=9> */
[----:B------:R-:W-:Y:S01]  /*5fa0*/  MOV R131, R88 ;  /* 0x0000005800837202 */ /* 0x000fe20000000f00 */
[----:B------:R-:W-:Y:S01]  /*5fb0*/  IMAD.MOV.U32 R128, RZ, RZ, R48 ;  /* 0x000000ffff807224 */ /* 0x000fe200078e0030 */
[----:B------:R-:W-:-:S04]  /*5fc0*/  MOV R129, R25 ;  /* 0x0000001900817202 */ /* 0x000fc80000000f00 */
[----:B------:R-:W-:Y:S01]  /*5fd0*/  MOV R151, R107 ;  /* 0x0000006b00977202 */ /* 0x000fe20000000f00 */
[C---:B------:R-:W-:Y:S01]  /*5fe0*/  HMMA.16816.F32.BF16 R52, R4.reuse, R16, R124 ;  /* 0x000000100434723c */ /* 0x040fe2000004187c */
[----:B------:R-:W-:Y:S01]  /*5ff0*/  IMAD.MOV.U32 R150, RZ, RZ, R24 ;  /* 0x000000ffff967224 */ /* 0x000fe200078e0018 */
[----:B------:R-:W1:Y:S01]  /*6000*/  LDSM.16.MT88.4 R16, [R217+0x7900] ;  /* 0x00790000d910783b */ /* 0x000e620000004200 */
[----:B------:R-:W-:Y:S01]  /*6010*/  IMAD.MOV.U32 R28, RZ, RZ, R2 ;  /* 0x000000ffff1c7224 */ /* 0x000fe200078e0002 */
[----:B------:R-:W-:Y:S01]  /*6020*/  MOV R149, R49 ;  /* 0x0000003100957202 */ /* 0x000fe20000000f00 */
[----:B------:R-:W-:Y:S01]  /*6030*/  IMAD.MOV.U32 R2, RZ, RZ, R201 ;  /* 0x000000ffff027224 */ /* 0x000fe200078e00c9 */
[----:B------:R-:W3:Y:S01]  /*6040*/  LDSM.16.MT88.4 R24, [R218+0x7900] ;  /* 0x00790000da18783b */ /* 0x000ee20000004200 */
[----:B------:R-:W-:Y:S01]  /*6050*/  IMAD.MOV.U32 R148, RZ, RZ, R50 ;  /* 0x000000ffff947224 */ /* 0x000fe200078e0032 */
[----:B------:R-:W-:Y:S01]  /*6060*/  HMMA.16816.F32.BF16 R104, R4, R30, R196 ;  /* 0x0000001e0468723c */ /* 0x000fe200000418c4 */
[----:B------:R-:W-:-:S06]  /*6070*/  MOV R29, R51 ;  /* 0x00000033001d7202 */ /* 0x000fcc0000000f00 */
[----:B------:R-:W-:Y:S01]  /*6080*/  IMAD.MOV.U32 R198, RZ, RZ, R91 ;  /* 0x000000ffffc67224 */ /* 0x000fe200078e005b */
[----:B------:R-:W-:Y:S01]  /*6090*/  MOV R199, R96 ;  /* 0x0000006000c77202 */ /* 0x000fe20000000f00 */
[----:B------:R-:W-:Y:S01]  /*60a0*/  IMAD.MOV.U32 R31, RZ, RZ, R97 ;  /* 0x000000ffff1f7224 */ /* 0x000fe200078e0061 */
[----:B----4-:R-:W-:Y:S01]  /*60b0*/  HMMA.16816.F32.BF16 R88, R4, R22, R188 ;  /* 0x000000160458723c */ /* 0x010fe200000418bc */
[----:B------:R-:W-:-:S07]  /*60c0*/  MOV R30, R200 ;  /* 0x000000c8001e7202 */ /* 0x000fce0000000f00 */
        /* <DEDUP_REMOVED lines=9> */
[C---:B----4-:R-:W-:Y:S07]  /*6160*/  HMMA.16816.F32.BF16 R172, R4.reuse, R22, R152 ;  /* 0x0000001604ac723c */ /* 0x050fee0000041898 */
[----:B------:R-:W-:Y:S01]  /*6170*/  MOV R153, R2 ;  /* 0x0000000200997202 */ /* 0x000fe20000000f00 */
[----:B------:R-:W-:Y:S01]  /*6180*/  FFMA.FTZ R2, R213, c[0x0][0x2d0], -R12 ;  /* 0x0000b400d5027a23 */ /* 0x000fe2000001080c */
[C---:B------:R-:W-:Y:S01]  /*6190*/  HMMA.16816.F32.BF16 R188, R4.reuse, R26, R168 ;  /* 0x0000001a04bc723c */ /* 0x040fe200000418a8 */
[----:B------:R-:W3:Y:S01]  /*61a0*/  LDSM.16.MT88.4 R24, [R218+0xa900] ;  /* 0x00a90000da18783b */ /* 0x000ee20000004200 */
[----:B------:R-:W-:Y:S01]  /*61b0*/  MOV R155, R206 ;  /* 0x000000ce009b7202 */ /* 0x000fe20000000f00 */
[----:B------:R-:W-:Y:S01]  /*61c0*/  IMAD.MOV.U32 R154, RZ, RZ, R207 ;  /* 0x000000ffff9a7224 */ /* 0x000fe200078e00cf */
[----:B------:R4:W-:Y:S03]  /*61d0*/  MUFU.EX2 R206, R2 ;  /* 0x0000000200ce7308 */ /* 0x0009e60000000800 */
[----:B------:R-:W-:Y:S01]  /*61e0*/  MOV R169, R144 ;  /* 0x0000009000a97202 */ /* 0x000fe20000000f00 */
[----:B------:R-:W-:Y:S01]  /*61f0*/  HMMA.16816.F32.BF16 R184, R4, R20, R160 ;  /* 0x0000001404b8723c */ /* 0x000fe200000418a0 */
[----:B------:R-:W-:Y:S01]  /*6200*/  MOV R171, R198 ;  /* 0x000000c600ab7202 */ /* 0x000fe20000000f00 */
[----:B------:R-:W-:-:S02]  /*6210*/  IMAD.MOV.U32 R152, RZ, RZ, R154 ;  /* 0x000000ffff987224 */ /* 0x000fc400078e009a */
[----:B------:R-:W-:Y:S02]  /*6220*/  IMAD.MOV.U32 R168, RZ, RZ, R199 ;  /* 0x000000ffffa87224 */ /* 0x000fe400078e00c7 */
[----:B------:R-:W-:Y:S01]  /*6230*/  IMAD.MOV.U32 R170, RZ, RZ, R145 ;  /* 0x000000ffffaa7224 */ /* 0x000fe200078e0091 */
[----:B------:R-:W-:Y:S01]  /*6240*/  MOV R20, R146 ;  /* 0x0000009200147202 */ /* 0x000fe20000000f00 */
[----:B------:R-:W-:Y:S01]  /*6250*/  IMAD.MOV.U32 R21, RZ, RZ, R147 ;  /* 0x000000ffff157224 */ /* 0x000fe200078e0093 */
[C---:B--2---:R-:W-:Y:S01]  /*6260*/  HMMA.16816.F32.BF16 R160, R4.reuse, R8, R120 ;  /* 0x0000000804a0723c */ /* 0x044fe20000041878 */
[----:B----4-:R-:W-:Y:S02]  /*6270*/  FFMA.FTZ R2, R212, c[0x0][0x2d0], -R12 ;  /* 0x0000b400d4027a23 */ /* 0x010fe4000001080c */
[----:B------:R-:W-:Y:S02]  /*6280*/  IMAD.MOV.U32 R154, RZ, RZ, R20 ;  /* 0x000000ffff9a7224 */ /* 0x000fe400078e0014 */
[----:B------:R2:W4:Y:S03]  /*6290*/  MUFU.EX2 R212, R2 ;  /* 0x0000000200d47308 */ /* 0x0005260000000800 */
[----:B------:R-:W-:Y:S01]  /*62a0*/  HMMA.16816.F32.BF16 R196, R4, R10, R92 ;  /* 0x0000000a04c4723c */ /* 0x000fe2000004185c */
[----:B------:R-:W4:Y:S01]  /*62b0*/  LDSM.16.MT88.4 R8, [R216+0x2100] ;  /* 0x00210000d808783b */ /* 0x000f220000004200 */
[----:B------:R-:W-:-:S02]  /*62c0*/  IMAD.MOV.U32 R20, RZ, RZ, R168 ;  /* 0x000000ffff147224 */ /* 0x000fc400078e00a8 */
[----:B------:R-:W-:Y:S02]  /*62d0*/  IMAD.MOV.U32 R168, RZ, RZ, R170 ;  /* 0x000000ffffa87224 */ /* 0x000fe400078e00aa */
[----:B------:R-:W-:Y:S02]  /*62e0*/  IMAD.MOV.U32 R170, RZ, RZ, R148 ;  /* 0x000000ffffaa7224 */ /* 0x000fe400078e0094 */
[----:B-1----:R-:W-:Y:S01]  /*62f0*/  HMMA.16816.F32.BF16 R156, R4, R16, R140 ;  /* 0x00000010049c723c */ /* 0x002fe2000004188c */
[----:B------:R-:W-:Y:S02]  /*6300*/  IMAD.MOV.U32 R148, RZ, RZ, R150 ;  /* 0x000000ffff947224 */ /* 0x000fe400078e0096 */
[----:B------:R-:W-:Y:S01]  /*6310*/  IMAD.MOV.U32 R150, RZ, RZ, R137 ;  /* 0x000000ffff967224 */ /* 0x000fe200078e0089 */
[----:B------:R-:W-:Y:S01]  /*6320*/  MOV R137, R224 ;  /* 0x000000e000897202 */ /* 0x000fe20000000f00 */
[----:B--2---:R-:W-:-:S03]  /*6330*/  FFMA.FTZ R2, R210, c[0x0][0x2d0], -R12 ;  /* 0x0000b400d2027a23 */ /* 0x004fc6000001080c */
[----:B---3--:R-:W-:Y:S01]  /*6340*/  HMMA.16816.F32.BF16 R180, R4, R24, R72 ;  /* 0x0000001804b4723c */ /* 0x008fe20000041848 */
[----:B------:R-:W-:-:S07]  /*6350*/  IMAD.MOV.U32 R143, RZ, RZ, R205 ;  /* 0x000000ffff8f7224 */ /* 0x000fce00078e00cd */
[----:B------:R-:W-:Y:S01]  /*6360*/  HMMA.16816.F32.BF16 R144, R4, R18, R132 ;  /* 0x000000120490723c */ /* 0x000fe20000041884 */
[----:B------:R1:W-:Y:S01]  /*6370*/  MUFU.EX2 R213, R2 ;  /* 0x0000000200d57308 */ /* 0x0003e20000000800 */
[----:B------:R-:W-:Y:S01]  /*6380*/  IMAD.MOV.U32 R140, RZ, RZ, R168 ;  /* 0x000000ffff8c7224 */ /* 0x000fe200078e00a8 */
[----:B------:R-:W-:Y:S01]  /*6390*/  LDSM.16.MT88.4 R16, [R218+0x2100] ;  /* 0x00210000da10783b */ /* 0x000fe20000004200 */
[----:B------:R-:W-:Y:S02]  /*63a0*/  IMAD.MOV.U32 R93, RZ, RZ, R170 ;  /* 0x000000ffff5d7224 */ /* 0x000fe400078e00aa */
[----:B------:R-:W-:Y:S01]  /*63b0*/  IMAD.MOV.U32 R95, RZ, RZ, R128 ;  /* 0x000000ffff5f7224 */ /* 0x000fe200078e0080 */
[----:B------:R-:W-:Y:S01]  /*63c0*/  MOV R142, R221 ;  /* 0x000000dd008e7202 */ /* 0x000fe20000000f00 */
[----:B------:R2:W5:Y:S01]  /*63d0*/  LDL.LU R224, [R1+0x54] ;  /* 0x0000540001e07983 */ /* 0x0005620000300800 */
[----:B-1----:R-:W-:-:S04]  /*63e0*/  FFMA.FTZ R2, R211, c[0x0][0x2d0], -R12 ;  /* 0x0000b400d3027a23 */ /* 0x002fc8000001080c */
[----:B------:R1:W3:Y:S02]  /*63f0*/  MUFU.EX2 R207, R2 ;  /* 0x0000000200cf7308 */ /* 0x0002e40000000800 */
[----:B-1----:R-:W-:Y:S01]  /*6400*/  FFMA.FTZ R2, R153, c[0x0][0x2d0], -R0 ;  /* 0x0000b40099027a23 */ /* 0x002fe20000010800 */
[----:B------:R-:W-:Y:S02]  /*6410*/  MOV R153, R155 ;  /* 0x0000009b00997202 */ /* 0x000fe40000000f00 */
[----:B------:R-:W-:Y:S02]  /*6420*/  MOV R155, R21 ;  /* 0x00000015009b7202 */ /* 0x000fe40000000f00 */
[----:B------:R-:W-:Y:S02]  /*6430*/  MOV R21, R169 ;  /* 0x000000a900157202 */ /* 0x000fe40000000f00 */
[----:B------:R-:W-:Y:S02]  /*6440*/  MOV R169, R171 ;  /* 0x000000ab00a97202 */ /* 0x000fe40000000f00 */
[----:B------:R-:W-:-:S02]  /*6450*/  MOV R171, R149 ;  /* 0x0000009500ab7202 */ /* 0x000fc40000000f00 */
[----:B------:R-:W-:Y:S02]  /*6460*/  MOV R149, R151 ;  /* 0x0000009700957202 */ /* 0x000fe40000000f00 */
[----:B------:R-:W-:Y:S01]  /*6470*/  MOV R151, R138 ;  /* 0x0000008a00977202 */ /* 0x000fe20000000f00 */
[----:B------:R-:W-:Y:S02]  /*6480*/  IMAD.MOV.U32 R138, RZ, RZ, R165 ;  /* 0x000000ffff8a7224 */ /* 0x000fe400078e00a5 */
[----:B------:R1:W-:Y:S01]  /*6490*/  MUFU.EX2 R165, R2 ;  /* 0x0000000200a57308 */ /* 0x0003e20000000800 */
[----:B------:R-:W-:Y:S02]  /*64a0*/  IMAD.MOV.U32 R23, RZ, RZ, R153 ;  /* 0x000000ffff177224 */ /* 0x000fe400078e0099 */
[----:B------:R-:W-:Y:S02]  /*64b0*/  IMAD.MOV.U32 R153, RZ, RZ, R155 ;  /* 0x000000ffff997224 */ /* 0x000fe400078e009b */
[----:B------:R-:W-:-:S02]  /*64c0*/  IMAD.MOV.U32 R155, RZ, RZ, R149 ;  /* 0x000000ffff9b7224 */ /* 0x000fc400078e0095 */
[----:B------:R-:W-:Y:S01]  /*64d0*/  IMAD.MOV.U32 R149, RZ, RZ, R151 ;  /* 0x000000ffff957224 */ /* 0x000fe200078e0097 */
[----:B------:R-:W-:Y:S01]  /*64e0*/  MOV R151, R166 ;  /* 0x000000a600977202 */ /* 0x000fe20000000f00 */
[----:B-1----:R-:W-:Y:S01]  /*64f0*/  FFMA.FTZ R2, R152, c[0x0][0x2d0], -R0 ;  /* 0x0000b40098027a23 */ /* 0x002fe20000010800 */
[----:B------:R-:W-:-:S03]  /*6500*/  MOV R152, R154 ;  /* 0x0000009a00987202 */ /* 0x000fc60000000f00 */
[----:B------:R1:W1:Y:S01]  /*6510*/  MUFU.EX2 R166, R2 ;  /* 0x0000000200a67308 */ /* 0x0002620000000800 */
[----:B------:R-:W-:Y:S01]  /*6520*/  MOV R22, R152 ;  /* 0x0000009800167202 */ /* 0x000fe20000000f00 */
[----:B------:R-:W-:Y:S01]  /*6530*/  HMMA.16816.F32.BF16 R72, R4, R26, R32 ;  /* 0x0000001a0448723c */ /* 0x000fe20000041820 */
[----:B------:R-:W2:Y:S01]  /*6540*/  LDSM.16.MT88.4 R24, [R217+0x2100] ;  /* 0x00210000d918783b */ /* 0x000ea20000004200 */
[----:B------:R-:W-:Y:S02]  /*6550*/  MOV R92, R21 ;  /* 0x00000015005c7202 */ /* 0x000fe40000000f00 */
[----:B------:R-:W-:Y:S01]  /*6560*/  MOV R141, R169 ;  /* 0x000000a9008d7202 */ /* 0x000fe20000000f00 */
[----:B------:R-:W-:Y:S01]  /*6570*/  LDSM.16.MT88.4 R32, [R217+0x5100] ;  /* 0x00510000d920783b */ /* 0x000fe20000004200 */
[----:B-1----:R-:W-:Y:S02]  /*6580*/  FFMA.FTZ R2, R23, c[0x0][0x2d0], -R0 ;  /* 0x0000b40017027a23 */ /* 0x002fe40000010800 */
[----:B------:R-:W-:-:S02]  /*6590*/  IMAD.MOV.U32 R23, RZ, RZ, R153 ;  /* 0x000000ffff177224 */ /* 0x000fc400078e0099 */
[----:B------:R-:W-:Y:S02]  /*65a0*/  IMAD.MOV.U32 R153, RZ, RZ, R155 ;  /* 0x000000ffff997224 */ /* 0x000fe400078e009b */
[----:B------:R-:W-:Y:S01]  /*65b0*/  IMAD.MOV.U32 R155, RZ, RZ, R149 ;  /* 0x000000ffff9b7224 */ /* 0x000fe200078e0095 */
[----:B------:R-:W-:Y:S02]  /*65c0*/  MOV R149, R204 ;  /* 0x000000cc00957202 */ /* 0x000fe40000000f00 */
[----:B------:R1:W-:Y:S01]  /*65d0*/  MUFU.EX2 R204, R2 ;  /* 0x0000000200cc7308 */ /* 0x0003e20000000800 */
[----:B------:R-:W-:Y:S01]  /*65e0*/  MOV R133, R23 ;  /* 0x0000001700857202 */ /* 0x000fe20000000f00 */
[----:B-1----:R-:W-:-:S06]  /*65f0*/  FFMA.FTZ R2, R22, c[0x0][0x2d0], -R0 ;  /* 0x0000b40016027a23 */ /* 0x002fcc0000010800 */
[----:B------:R1:W1:Y:S02]  /*6600*/  MUFU.EX2 R205, R2 ;  /* 0x0000000200cd7308 */ /* 0x0002640000000800 */
[----:B-1----:R-:W-:Y:S02]  /*6610*/  IMAD.MOV.U32 R2, RZ, RZ, R20 ;  /* 0x000000ffff027224 */ /* 0x002fe400078e0014 */
[----:B------:R-:W1:Y:S01]  /*6620*/  LDSM.16.MT88.4 R20, [R219+0x2100] ;  /* 0x00210000db14783b */ /* 0x000e620000004200 */
[----:B----4-:R-:W-:Y:S02]  /*6630*/  F2FP.BF16.PACK_AB R4, R212, R206 ;  /* 0x000000ced404723e */ /* 0x010fe400000010ff */
[----:B---3--:R-:W-:Y:S02]  /*6640*/  F2FP.BF16.PACK_AB R6, R207, R213 ;  /* 0x000000d5cf06723e */ /* 0x008fe400000010ff */
[----:B------:R-:W-:Y:S02]  /*6650*/  F2FP.BF16.PACK_AB R5, R166, R165 ;  /* 0x000000a5a605723e */ /* 0x000fe400000010ff */
[----:B------:R-:W-:-:S02]  /*6660*/  F2FP.BF16.PACK_AB R7, R205, R204 ;  /* 0x000000cccd07723e */ /* 0x000fc400000010ff */
[----:B------:R-:W-:Y:S02]  /*6670*/  MOV R94, R171 ;  /* 0x000000ab005e7202 */ /* 0x000fe40000000f00 */
[----:B------:R-:W-:Y:S02]  /*6680*/  MOV R154, R148 ;  /* 0x00000094009a7202 */ /* 0x000fe40000000f00 */
[----:B------:R-:W-:Y:S01]  /*6690*/  MOV R148, R150 ;  /* 0x0000009600947202 */ /* 0x000fe20000000f00 */
[----:B------:R-:W-:Y:S01]  /*66a0*/  HMMA.16816.F32.BF16 R168, R4, R8, R44 ;  /* 0x0000000804a8723c */ /* 0x000fe2000004182c */
[----:B------:R-:W-:Y:S02]  /*66b0*/  MOV R152, R154 ;  /* 0x0000009a00987202 */ /* 0x000fe40000000f00 */
[----:B------:R-:W-:-:S05]  /*66c0*/  MOV R154, R148 ;  /* 0x00000094009a7202 */ /* 0x000fca0000000f00 */
[C---:B------:R-:W-:Y:S01]  /*66d0*/  HMMA.16816.F32.BF16 R44, R4.reuse, R10, R40 ;  /* 0x0000000a042c723c */ /* 0x040fe20000041828 */
[----:B------:R-:W3:Y:S01]  /*66e0*/  LDSM.16.MT88.4 R8, [R216+0x5100] ;  /* 0x00510000d808783b */ /* 0x000ee20000004200 */
[----:B------:R-:W-:Y:S01]  /*66f0*/  IMAD.MOV.U32 R132, RZ, RZ, R152 ;  /* 0x000000ffff847224 */ /* 0x000fe200078e0098 */
[----:B------:R-:W-:Y:S01]  /*6700*/  MOV R135, R153 ;  /* 0x0000009900877202 */ /* 0x000fe20000000f00 */
[----:B------:R-:W-:Y:S01]  /*6710*/  IMAD.MOV.U32 R210, RZ, RZ, R154 ;  /* 0x000000ffffd27224 */ /* 0x000fe200078e009a */
[----:B------:R-:W-:Y:S02]  /*6720*/  MOV R211, R155 ;  /* 0x0000009b00d37202 */ /* 0x000fe40000000f00 */
[----:B------:R-:W-:Y:S01]  /*6730*/  MOV R134, R129 ;  /* 0x0000008100867202 */ /* 0x000fe20000000f00 */
[C---:B--2---:R-:W-:Y:S07]  /*6740*/  HMMA.16816.F32.BF16 R36, R4.reuse, R24, R36 ;  /* 0x000000180424723c */ /* 0x044fee0000041824 */
[----:B------:R-:W-:Y:S01]  /*6750*/  IMAD.MOV.U32 R24, RZ, RZ, R130 ;  /* 0x000000ffff187224 */ /* 0x000fe200078e0082 */
[----:B------:R-:W-:Y:S01]  /*6760*/  MOV R25, R131 ;  /* 0x0000008300197202 */ /* 0x000fe20000000f00 */
[C---:B-1----:R-:W-:Y:S08]  /*6770*/  HMMA.16816.F32.BF16 R152, R4.reuse, R20, R80 ;  /* 0x000000140498723c */ /* 0x042ff00000041850 */
[C---:B------:R-:W-:Y:S01]  /*6780*/  HMMA.16816.F32.BF16 R128, R4.reuse, R22, R76 ;  /* 0x000000160480723c */ /* 0x040fe2000004184c */
[----:B------:R-:W1:Y:S07]  /*6790*/  LDSM.16.MT88.4 R20, [R219+0x5100] ;  /* 0x00510000db14783b */ /* 0x000e6e0000004200 */
[C---:B------:R-:W-:Y:S08]  /*67a0*/  HMMA.16816.F32.BF16 R68, R4.reuse, R16, R68 ;  /* 0x000000100444723c */ /* 0x040ff00000041844 */
[C---:B---3--:R-:W-:Y:S07]  /*67b0*/  HMMA.16816.F32.BF16 R76, R4.reuse, R8, R60 ;  /* 0x00000008044c723c */ /* 0x048fee000004183c */
[----:B------:R-:W-:Y:S01]  /*67c0*/  MOV R63, R92 ;  /* 0x0000005c003f7202 */ /* 0x000fe20000000f00 */
[C---:B------:R-:W-:Y:S01]  /*67d0*/  HMMA.16816.F32.BF16 R120, R4.reuse, R18, R64 ;  /* 0x000000120478723c */ /* 0x040fe20000041840 */
[----:B------:R-:W-:Y:S01]  /*67e0*/  IMAD.MOV.U32 R62, RZ, RZ, R93 ;  /* 0x000000ffff3e7224 */ /* 0x000fe200078e005d */
[----:B------:R-:W-:Y:S01]  /*67f0*/  MOV R61, R94 ;  /* 0x0000005e003d7202 */ /* 0x000fe20000000f00 */
[----:B------:R-:W-:Y:S01]  /*6800*/  IMAD.MOV.U32 R60, RZ, RZ, R95 ;  /* 0x000000ffff3c7224 */ /* 0x000fe200078e005f */
[----:B------:R-:W2:Y:S04]  /*6810*/  LDSM.16.MT88.4 R16, [R218+0x5100] ;  /* 0x00510000da10783b */ /* 0x000ea80000004200 */
[----:B------:R-:W-:Y:S01]  /*6820*/  HMMA.16816.F32.BF16 R92, R4, R10, R56 ;  /* 0x0000000a045c723c */ /* 0x000fe20000041838 */
[----:B------:R-:W3:Y:S01]  /*6830*/  LDSM.16.MT88.4 R8, [R216+0x8100] ;  /* 0x00810000d808783b */ /* 0x000ee20000004200 */
[----:B------:R-:W-:Y:S01]  /*6840*/  MOV R65, R136 ;  /* 0x0000008800417202 */ /* 0x000fe20000000f00 */
[----:B------:R-:W-:Y:S01]  /*6850*/  IMAD.MOV.U32 R66, RZ, RZ, R137 ;  /* 0x000000ffff427224 */ /* 0x000fe200078e0089 */
[----:B------:R-:W-:Y:S01]  /*6860*/  MOV R67, R138 ;  /* 0x0000008a00437202 */ /* 0x000fe20000000f00 */
[----:B------:R-:W-:-:S03]  /*6870*/  IMAD.MOV.U32 R80, RZ, RZ, R139 ;  /* 0x000000ffff507224 */ /* 0x000fc600078e008b */
[C---:B------:R-:W-:Y:S08]  /*6880*/  HMMA.16816.F32.BF16 R40, R4.reuse, R26, R84 ;  /* 0x0000001a0428723c */ /* 0x040ff00000041854 */
[C---:B------:R-:W-:Y:S08]  /*6890*/  HMMA.16816.F32.BF16 R84, R4.reuse, R32, R52 ;  /* 0x000000200454723c */ /* 0x040ff00000041834 */
[C---:B------:R-:W-:Y:S08]  /*68a0*/  HMMA.16816.F32.BF16 R32, R4.reuse, R34, R100 ;  /* 0x000000220420723c */ /* 0x040ff00000041864 */
[C---:B-1----:R-:W-:Y:S08]  /*68b0*/  HMMA.16816.F32.BF16 R100, R4.reuse, R20, R112 ;  /* 0x000000140464723c */ /* 0x042ff00000041870 */
        /* <DEDUP_REMOVED lines=13> */
[C---:B--2---:R-:W-:Y:S01]  /*6990*/  HMMA.16816.F32.BF16 R148, R4.reuse, R16, R108 ;  /* 0x000000100494723c */ /* 0x044fe2000004186c */
[----:B------:R-:W-:Y:S01]  /*69a0*/  FFMA.FTZ R2, R2, c[0x0][0x2d0], -R12 ;  /* 0x0000b40002027a23 */ /* 0x000fe2000001080c */
[----:B------:R-:W-:Y:S01]  /*69b0*/  MOV R53, R28 ;  /* 0x0000001c00357202 */ /* 0x000fe20000000f00 */
[----:B------:R-:W-:Y:S01]  /*69c0*/  IMAD.MOV.U32 R52, RZ, RZ, R29 ;  /* 0x000000ffff347224 */ /* 0x000fe200078e001d */
[----:B------:R-:W-:Y:S01]  /*69d0*/  MOV R57, R211 ;  /* 0x000000d300397202 */ /* 0x000fe20000000f00 */
[----:B------:R-:W-:Y:S01]  /*69e0*/  IMAD.MOV.U32 R56, RZ, RZ, R210 ;  /* 0x000000ffff387224 */ /* 0x000fe200078e00d2 */
[----:B------:R-:W-:Y:S01]  /*69f0*/  MOV R59, R25 ;  /* 0x00000019003b7202 */ /* 0x000fe20000000f00 */
[----:B------:R-:W-:Y:S01]  /*6a00*/  IMAD.MOV.U32 R64, RZ, RZ, R24 ;  /* 0x000000ffff407224 */ /* 0x000fe200078e0018 */
[C---:B------:R-:W-:Y:S01]  /*6a10*/  HMMA.16816.F32.BF16 R140, R4.reuse, R18, R104 ;  /* 0x00000012048c723c */ /* 0x040fe20000041868 */
[----:B------:R-:W2:Y:S04]  /*6a20*/  LDSM.16.MT88.4 R16, [R218+0x8100] ;  /* 0x00810000da10783b */ /* 0x000ea80000004200 */
[----:B------:R-:W4:Y:S03]  /*6a30*/  LDSM.16.MT88.4 R24, [R217+0xb100] ;  /* 0x00b10000d918783b */ /* 0x000f260000004200 */
[----:B---3--:R-:W-:Y:S01]  /*6a40*/  HMMA.16816.F32.BF16 R108, R4, R8, R96 ;  /* 0x00000008046c723c */ /* 0x008fe20000041860 */
[----:B------:R-:W-:Y:S01]  /*6a50*/  MOV R83, R30 ;  /* 0x0000001e00537202 */ /* 0x000fe20000000f00 */
[----:B------:R-:W-:Y:S01]  /*6a60*/  IMAD.MOV.U32 R82, RZ, RZ, R31 ;  /* 0x000000ffff527224 */ /* 0x000fe200078e001f */
[----:B------:R-:W-:Y:S01]  /*6a70*/  MOV R104, R132 ;  /* 0x0000008400687202 */ /* 0x000fe20000000f00 */
[----:B------:R-:W-:Y:S01]  /*6a80*/  IMAD.MOV.U32 R105, RZ, RZ, R133 ;  /* 0x000000ffff697224 */ /* 0x000fe200078e0085 */
[----:B------:R-:W-:-:S03]  /*6a90*/  MOV R106, R134 ;  /* 0x00000086006a7202 */ /* 0x000fc60000000f00 */
[C---:B-1----:R-:W-:Y:S01]  /*6aa0*/  HMMA.16816.F32.BF16 R124, R4.reuse, R20, R124 ;  /* 0x00000014047c723c */ /* 0x042fe2000004187c */
[----:B------:R-:W-:Y:S01]  /*6ab0*/  MOV R98, R209 ;  /* 0x000000d100627202 */ /* 0x000fe20000000f00 */
[----:B------:R-:W-:Y:S01]  /*6ac0*/  IMAD.MOV.U32 R99, RZ, RZ, R208 ;  /* 0x000000ffff637224 */ /* 0x000fe200078e00d0 */
[----:B------:R-:W-:Y:S02]  /*6ad0*/  LDSM.16.MT88.4 R28, [R217+0x8100] ;  /* 0x00810000d91c783b */ /* 0x000fe40000004200 */
[----:B------:R-:W-:Y:S01]  /*6ae0*/  MOV R97, R98 ;  /* 0x0000006200617202 */ /* 0x000fe20000000f00 */
[----:B------:R-:W-:Y:S01]  /*6af0*/  IMAD.MOV.U32 R98, RZ, RZ, R99 ;  /* 0x000000ffff627224 */ /* 0x000fe200078e0063 */
[----:B------:R1:W-:Y:S01]  /*6b00*/  MUFU.EX2 R20, R2 ;  /* 0x0000000200147308 */ /* 0x0003e20000000800 */
[----:B------:R-:W-:Y:S01]  /*6b10*/  MOV R99, R104 ;  /* 0x0000006800637202 */ /* 0x000fe20000000f00 */
[----:B------:R-:W-:Y:S01]  /*6b20*/  IMAD.MOV.U32 R107, RZ, RZ, R135 ;  /* 0x000000ffff6b7224 */ /* 0x000fe200078e0087 */
[C---:B------:R-:W-:Y:S01]  /*6b30*/  HMMA.16816.F32.BF16 R116, R4.reuse, R10, R88 ;  /* 0x0000000a0474723c */ /* 0x040fe20000041858 */
[----:B------:R-:W-:Y:S01]  /*6b40*/  IMAD.MOV.U32 R104, RZ, RZ, R105 ;  /* 0x000000ffff687224 */ /* 0x000fe200078e0069 */
[----:B------:R-:W-:Y:S01]  /*6b50*/  MOV R105, R106 ;  /* 0x0000006a00697202 */ /* 0x000fe20000000f00 */
[----:B------:R-:W-:Y:S01]  /*6b60*/  IMAD.MOV.U32 R106, RZ, RZ, R107 ;  /* 0x000000ffff6a7224 */ /* 0x000fe200078e006b */
[----:B------:R-:W-:Y:S01]  /*6b70*/  MOV R107, R112 ;  /* 0x00000070006b7202 */ /* 0x000fe20000000f00 */
[----:B------:R3:W5:Y:S01]  /*6b80*/  LDL.LU R223, [R1+0x50] ;  /* 0x0000500001df7983 */ /* 0x0007620000300800 */
[--C-:B-1----:R-:W-:Y:S01]  /*6b90*/  FFMA.FTZ R2, R97, c[0x0][0x2d0], -R12.reuse ;  /* 0x0000b40061027a23 */ /* 0x102fe2000001080c */
[----:B------:R-:W-:Y:S01]  /*6ba0*/  MOV R97, R98 ;  /* 0x0000006200617202 */ /* 0x000fe20000000f00 */
[----:B------:R-:W-:Y:S01]  /*6bb0*/  IMAD.MOV.U32 R98, RZ, RZ, R99 ;  /* 0x000000ffff627224 */ /* 0x000fe200078e0063 */
[C---:B------:R-:W-:Y:S01]  /*6bc0*/  HMMA.16816.F32.BF16 R132, R4.reuse, R22, R192 ;  /* 0x000000160484723c */ /* 0x040fe200000418c0 */
        /* <DEDUP_REMOVED lines=9> */
[----:B------:R-:W3:Y:S01]  /*6c60*/  LDSM.16.MT88.4 R8, [R216+0xb100] ;  /* 0x00b10000d808783b */ /* 0x000ee20000004200 */
[----:B--2---:R-:W-:Y:S03]  /*6c70*/  HMMA.16816.F32.BF16 R176, R4, R16, R176 ;  /* 0x0000001004b0723c */ /* 0x004fe600000418b0 */
[----:B------:R2:W5:Y:S01]  /*6c80*/  LDL.LU R222, [R1+0x4c] ;  /* 0x00004c0001de7983 */ /* 0x0005620000300800 */
[----:B-1----:R-:W-:Y:S01]  /*6c90*/  FFMA.FTZ R2, R97, c[0x0][0x2d0], -R12 ;  /* 0x0000b40061027a23 */ /* 0x002fe2000001080c */
[----:B------:R-:W-:Y:S01]  /*6ca0*/  MOV R53, R54 ;  /* 0x0000003600357202 */ /* 0x000fe20000000f00 */
[----:B------:R-:W-:-:S02]  /*6cb0*/  IMAD.MOV.U32 R106, RZ, RZ, R107 ;  /* 0x000000ffff6a7224 */ /* 0x000fc400078e006b */
[C---:B------:R-:W-:Y:S01]  /*6cc0*/  HMMA.16816.F32.BF16 R188, R4.reuse, R18, R188 ;  /* 0x0000001204bc723c */ /* 0x040fe200000418bc */
        /* <DEDUP_REMOVED lines=9> */
[----:B------:R-:W2:Y:S01]  /*6d60*/  LDSM.16.MT88.4 R16, [R219+0xb100] ;  /* 0x00b10000db10783b */ /* 0x000ea20000004200 */
[----:B----4-:R-:W-:Y:S03]  /*6d70*/  HMMA.16816.F32.BF16 R208, R4, R26, R144 ;  /* 0x0000001a04d0723c */ /* 0x010fe60000041890 */
[----:B------:R4:W5:Y:S01]  /*6d80*/  LDL.LU R221, [R1+0x48] ;  /* 0x0000480001dd7983 */ /* 0x0009620000300800 */
        /* <DEDUP_REMOVED lines=49> */
[----:B------:R1:W-:Y:S01]  /*70a0*/  MUFU.EX2 R13, R2 ;  /* 0x00000002000d7308 */ /* 0x0003e20000000800 */
[----:B------:R-:W3:Y:S04]  /*70b0*/  LDSM.16.MT88.4 R8, [R218+0xb100] ;  /* 0x00b10000da08783b */ /* 0x000ee80000004200 */
[----:B------:R-:W3:Y:S02]  /*70c0*/  LDSM.16.MT88.4 R172, [R216+0x2900] ;  /* 0x00290000d8ac783b */ /* 0x000ee40000004200 */
[C---:B--2---:R-:W-:Y:S08]  /*70d0*/  HMMA.16816.F32.BF16 R196, R4.reuse, R18, R196 ;  /* 0x0000001204c4723c */ /* 0x044ff000000418c4 */
[----:B------:R-:W-:Y:S01]  /*70e0*/  HMMA.16816.F32.BF16 R48, R4, R28, R48 ;  /* 0x0000001c0430723c */ /* 0x000fe20000041830 */
        /* <DEDUP_REMOVED lines=32> */
[----:B------:R1:W2:Y:S01]  /*72f0*/  MUFU.EX2 R14, R2 ;  /* 0x00000002000e7308 */ /* 0x0002a20000000800 */
        /* <DEDUP_REMOVED lines=12> */
[--C-:B-1----:R-:W-:Y:S01]  /*73c0*/  FFMA.FTZ R2, R99, c[0x0][0x2d0], -R0.reuse ;  /* 0x0000b40063027a23 */ /* 0x102fe20000010800 */
[----:B------:R-:W-:Y:S01]  /*73d0*/  MOV R54, R59 ;  /* 0x0000003b00367202 */ /* 0x000fe20000000f00 */
[----:B------:R-:W-:Y:S01]  /*73e0*/  FFMA.FTZ R0, R91, c[0x0][0x2d0], -R0 ;  /* 0x0000b4005b007a23 */ /* 0x000fe20000010800 */
[----:B------:R-:W-:Y:S01]  /*73f0*/  MOV R144, R66 ;  /* 0x0000004200907202 */ /* 0x000fe20000000f00 */
[----:B------:R-:W-:-:S02]  /*7400*/  IMAD.MOV.U32 R99, RZ, RZ, R56 ;  /* 0x000000ffff637224 */ /* 0x000fc400078e0038 */
[----:B------:R-:W-:Y:S01]  /*7410*/  IMAD.MOV.U32 R53, RZ, RZ, R58 ;  /* 0x000000ffff357224 */ /* 0x000fe200078e003a */
[----:B------:R1:W-:Y:S01]  /*7420*/  MUFU.EX2 R12, R0 ;  /* 0x00000000000c7308 */ /* 0x0003e20000000800 */
[----:B------:R-:W-:Y:S01]  /*7430*/  IMAD.MOV.U32 R18, RZ, RZ, R65 ;  /* 0x000000ffff127224 */ /* 0x000fe200078e0041 */
[----:B------:R-:W3:Y:S01]  /*7440*/  LDSM.16.MT88.4 R56, [R217+0x2900] ;  /* 0x00290000d938783b */ /* 0x000ee20000004200 */
[----:B------:R-:W-:Y:S01]  /*7450*/  IMAD.MOV.U32 R145, RZ, RZ, R67 ;  /* 0x000000ffff917224 */ /* 0x000fe200078e0043 */
[----:B------:R-:W-:Y:S01]  /*7460*/  HMMA.16816.F32.BF16 R28, R4, R30, R200 ;  /* 0x0000001e041c723c */ /* 0x000fe200000418c8 */
[----:B------:R-:W-:Y:S01]  /*7470*/  IMAD.MOV.U32 R19, RZ, RZ, R63 ;  /* 0x000000ffff137224 */ /* 0x000fe200078e003f */
[----:B------:R-:W-:Y:S04]  /*7480*/  LDSM.16.MT88.4 R88, [R217+0x5900] ;  /* 0x00590000d958783b */ /* 0x000fe80000004200 */
[----:B------:R4:W5:Y:S01]  /*7490*/  LDL.LU R167, [R1+0x40] ;  /* 0x0000400001a77983 */ /* 0x0009620000300800 */
[----:B-1----:R-:W-:-:S03]  /*74a0*/  MOV R0, R64 ;  /* 0x0000004000007202 */ /* 0x002fc60000000f00 */
[----:B------:R-:W1:Y:S01]  /*74b0*/  LDSM.16.MT88.4 R64, [R219+0x2900] ;  /* 0x00290000db40783b */ /* 0x000e620000004200 */
[----:B------:R-:W2:Y:S01]  /*74c0*/  MUFU.EX2 R15, R2 ;  /* 0x00000002000f7308 */ /* 0x000ea20000000800 */
[C---:B------:R-:W-:Y:S08]  /*74d0*/  HMMA.16816.F32.BF16 R200, R4.reuse, R24, R156 ;  /* 0x0000001804c8723c */ /* 0x040ff0000004189c */
[----:B------:R-:W-:Y:S07]  /*74e0*/  HMMA.16816.F32.BF16 R24, R4, R16, R160 ;  /* 0x000000100418723c */ /* 0x000fee00000418a0 */
[----:B------:R-:W-:-:S02]  /*74f0*/  F2FP.BF16.PACK_AB R160, R21, R20 ;  /* 0x0000001415a0723e */ /* 0x000fc400000010ff */
[----:B------:R-:W-:Y:S02]  /*7500*/  F2FP.BF16.PACK_AB R162, R22, R23 ;  /* 0x0000001716a2723e */ /* 0x000fe400000010ff */
[----:B--2---:R-:W-:Y:S02]  /*7510*/  F2FP.BF16.PACK_AB R161, R14, R13 ;  /* 0x0000000d0ea1723e */ /* 0x004fe400000010ff */
[----:B------:R-:W-:Y:S01]  /*7520*/  F2FP.BF16.PACK_AB R163, R12, R15 ;  /* 0x0000000f0ca3723e */ /* 0x000fe200000010ff */
[----:B---3--:R-:W-:Y:S01]  /*7530*/  HMMA.16816.F32.BF16 R180, R4, R8, R180 ;  /* 0x0000000804b4723c */ /* 0x008fe200000418b4 */
[----:B------:R-:W-:Y:S01]  /*7540*/  MOV R159, R52 ;  /* 0x00000034009f7202 */ /* 0x000fe20000000f00 */
[----:B------:R-:W-:Y:S01]  /*7550*/  IMAD.MOV.U32 R158, RZ, RZ, R53 ;  /* 0x000000ffff9e7224 */ /* 0x000fe200078e0035 */
[----:B------:R-:W-:Y:S01]  /*7560*/  MOV R157, R54 ;  /* 0x00000036009d7202 */ /* 0x000fe20000000f00 */
[----:B------:R-:W-:-:S04]  /*7570*/  IMAD.MOV.U32 R156, RZ, RZ, R55 ;  /* 0x000000ffff9c7224 */ /* 0x000fc800078e0037 */
[----:B------:R-:W-:Y:S01]  /*7580*/  HMMA.16816.F32.BF16 R8, R4, R10, R72 ;  /* 0x0000000a0408723c */ /* 0x000fe20000041848 */
[----:B------:R-:W-:Y:S01]  /*7590*/  MOV R17, R60 ;  /* 0x0000003c00117202 */ /* 0x000fe20000000f00 */
[----:B------:R-:W-:Y:S01]  /*75a0*/  IMAD.MOV.U32 R16, RZ, RZ, R61 ;  /* 0x000000ffff107224 */ /* 0x000fe200078e003d */
[----:B------:R-:W-:Y:S01]  /*75b0*/  MOV R2, R62 ;  /* 0x0000003e00027202 */ /* 0x000fe20000000f00 */
[----:B------:R-:W2:Y:S03]  /*75c0*/  LDSM.16.MT88.4 R72, [R218+0x2900] ;  /* 0x00290000da48783b */ /* 0x000ea60000004200 */
[----:B------:R-:W-:Y:S01]  /*75d0*/  IMAD.MOV.U32 R4, RZ, RZ, R99 ;  /* 0x000000ffff047224 */ /* 0x000fe200078e0063 */
[C---:B------:R-:W-:Y:S08]  /*75e0*/  HMMA.16816.F32.BF16 R168, R160.reuse, R172, R168 ;  /* 0x000000aca0a8723c */ /* 0x040ff000000418a8 */
[C---:B------:R-:W-:Y:S07]  /*75f0*/  HMMA.16816.F32.BF16 R172, R160.reuse, R174, R44 ;  /* 0x000000aea0ac723c */ /* 0x040fee000004182c */
[----:B------:R-:W-:Y:S01]  /*7600*/  IMAD.MOV.U32 R47, RZ, RZ, R0 ;  /* 0x000000ffff2f7224 */ /* 0x000fe200078e0000 */
[----:B------:R-:W-:Y:S01]  /*7610*/  HMMA.16816.F32.BF16 R52, R160, R56, R36 ;  /* 0x00000038a034723c */ /* 0x000fe20000041824 */
[----:B------:R-:W-:-:S06]  /*7620*/  MOV R0, R104 ;  /* 0x0000006800007202 */ /* 0x000fcc0000000f00 */
[----:B------:R-:W-:Y:S01]  /*7630*/  MOV R38, R114 ;  /* 0x0000007200267202 */ /* 0x000fe20000000f00 */
[----:B-1----:R-:W-:Y:S07]  /*7640*/  HMMA.16816.F32.BF16 R60, R160, R64, R152 ;  /* 0x00000040a03c723c */ /* 0x002fee0000041898 */
[----:B------:R-:W-:Y:S01]  /*7650*/  MOV R155, R4 ;  /* 0x00000004009b7202 */ /* 0x000fe20000000f00 */
[----:B------:R-:W-:Y:S02]  /*7660*/  IMAD.MOV.U32 R154, RZ, RZ, R105 ;  /* 0x000000ffff9a7224 */ /* 0x000fe400078e0069 */
[----:B------:R-:W-:-:S02]  /*7670*/  IMAD.MOV.U32 R4, RZ, RZ, R147 ;  /* 0x000000ffff047224 */ /* 0x000fc400078e0093 */
[----:B------:R-:W-:Y:S02]  /*7680*/  FADD.FTZ R0, R0, R154 ;  /* 0x0000009a00007221 */ /* 0x000fe40000010000 */
[----:B------:R-:W-:Y:S02]  /*7690*/  FADD.FTZ R4, R4, R38 ;  /* 0x0000002604047221 */ /* 0x000fe40000010000 */
[----:B------:R-:W-:Y:S02]  /*76a0*/  FADD.FTZ R2, R2, R0 ;  /* 0x0000000002027221 */ /* 0x000fe40000010000 */
[----:B------:R-:W-:Y:S01]  /*76b0*/  FADD.FTZ R0, R16, R4 ;  /* 0x0000000410007221 */ /* 0x000fe20000010000 */
[----:B------:R-:W-:Y:S01]  /*76c0*/  HMMA.16816.F32.BF16 R56, R160, R58, R40 ;  /* 0x0000003aa038723c */ /* 0x000fe20000041828 */
[----:B------:R-:W-:Y:S02]  /*76d0*/  FADD.FTZ R2, R156, R2 ;  /* 0x000000029c027221 */ /* 0x000fe40000010000 */
[----:B------:R-:W-:Y:S01]  /*76e0*/  FADD.FTZ R0, R158, R0 ;  /* 0x000000009e007221 */ /* 0x000fe20000010000 */
[----:B------:R-:W-:-:S03]  /*76f0*/  MOV R5, R98 ;  /* 0x0000006200057202 */ /* 0x000fc60000000f00 */
[----:B------:R-:W-:Y:S01]  /*7700*/  IMAD.MOV.U32 R40, RZ, RZ, R83 ;  /* 0x000000ffff287224 */ /* 0x000fe200078e0053 */
[----:B------:R-:W-:Y:S01]  /*7710*/  MOV R41, R82 ;  /* 0x0000005200297202 */ /* 0x000fe20000000f00 */
[----:B------:R-:W-:Y:S01]  /*7720*/  FADD.FTZ R2, R155, R2 ;  /* 0x000000029b027221 */ /* 0x000fe20000010000 */
[----:B------:R-:W-:Y:S01]  /*7730*/  MOV R7, R96 ;  /* 0x0000006000077202 */ /* 0x000fe20000000f00 */
[----:B------:R-:W-:Y:S02]  /*7740*/  FADD.FTZ R0, R40, R0 ;  /* 0x0000000028007221 */ /* 0x000fe40000010000 */
[----:B------:R-:W-:Y:S01]  /*7750*/  IMAD.MOV.U32 R6, RZ, RZ, R97 ;  /* 0x000000ffff067224 */ /* 0x000fe200078e0061 */
[----:B------:R-:W-:Y:S01]  /*7760*/  MOV R42, R106 ;  /* 0x0000006a002a7202 */ /* 0x000fe20000000f00 */
[----:B------:R-:W-:Y:S01]  /*7770*/  FADD.FTZ R2, R41, R2 ;  /* 0x0000000229027221 */ /* 0x000fe20000010000 */
[----:B------:R-:W-:Y:S01]  /*7780*/  MOV R36, R112 ;  /* 0x0000007000247202 */ /* 0x000fe20000000f00 */
[----:B------:R-:W-:Y:S01]  /*7790*/  FADD.FTZ R0, R5, R0 ;  /* 0x0000000005007221 */ /* 0x000fe20000010000 */
[----:B------:R-:W-:Y:S01]  /*77a0*/  MOV R44, R146 ;  /* 0x00000092002c7202 */ /* 0x000fe20000000f00 */
[----:B------:R-:W-:Y:S01]  /*77b0*/  FADD.FTZ R2, R6, R2 ;  /* 0x0000000206027221 */ /* 0x000fe20000010000 */
[----:B------:R-:W1:Y:S01]  /*77c0*/  LDSM.16.MT88.4 R80, [R216+0x5900] ;  /* 0x00590000d850783b */ /* 0x000e620000004200 */
[----:B------:R-:W-:-:S02]  /*77d0*/  IMAD.MOV.U32 R43, RZ, RZ, R107 ;  /* 0x000000ffff2b7224 */ /* 0x000fc400078e006b */
[----:B------:R-:W-:Y:S01]  /*77e0*/  FADD.FTZ R0, R7, R0 ;  /* 0x0000000007007221 */ /* 0x000fe20000010000 */
[----:B------:R-:W3:Y:S01]  /*77f0*/  LDSM.16.MT88.4 R96, [R219+0x5900] ;  /* 0x00590000db60783b */ /* 0x000ee20000004200 */
[----:B------:R-:W-:Y:S02]  /*7800*/  IMAD.MOV.U32 R39, RZ, RZ, R115 ;  /* 0x000000ffff277224 */ /* 0x000fe400078e0073 */
[----:B------:R-:W-:Y:S01]  /*7810*/  FADD.FTZ R2, R42, R2 ;  /* 0x000000022a027221 */ /* 0x000fe20000010000 */
[----:B------:R-:W1:Y:S01]  /*7820*/  LDSM.16.MT88.4 R4, [R218+0xb900] ;  /* 0x00b90000da04783b */ /* 0x000e620000004200 */
[----:B------:R-:W-:Y:S02]  /*7830*/  IMAD.MOV.U32 R37, RZ, RZ, R113 ;  /* 0x000000ffff257224 */ /* 0x000fe400078e0071 */
[----:B------:R-:W-:Y:S01]  /*7840*/  FADD.FTZ R0, R43, R0 ;  /* 0x000000002b007221 */ /* 0x000fe20000010000 */
[----:B------:R-:W-:Y:S01]  /*7850*/  MOV R38, R39 ;  /* 0x0000002700267202 */ /* 0x000fe20000000f00 */
[----:B------:R-:W-:Y:S01]  /*7860*/  IMAD.MOV.U32 R45, RZ, RZ, R145 ;  /* 0x000000ffff2d7224 */ /* 0x000fe200078e0091 */
[----:B------:R-:W-:Y:S01]  /*7870*/  MOV R46, R144 ;  /* 0x00000090002e7202 */ /* 0x000fe20000000f00 */
[----:B------:R-:W-:Y:S01]  /*7880*/  FADD.FTZ R2, R36, R2 ;  /* 0x0000000224027221 */ /* 0x000fe20000010000 */
[----:B------:R-:W3:Y:S01]  /*7890*/  LDSM.16.MT88.4 R104, [R218+0x5900] ;  /* 0x00590000da68783b */ /* 0x000ee20000004200 */
[----:B------:R-:W-:-:S02]  /*78a0*/  IMAD.MOV.U32 R39, RZ, RZ, R44 ;  /* 0x000000ffff277224 */ /* 0x000fc400078e002c */
[----:B------:R-:W-:Y:S01]  /*78b0*/  FADD.FTZ R0, R37, R0 ;  /* 0x0000000025007221 */ /* 0x000fe20000010000 */
[----:B------:R-:W-:Y:S01]  /*78c0*/  MOV R44, R45 ;  /* 0x0000002d002c7202 */ /* 0x000fe20000000f00 */
[----:B------:R-:W-:Y:S01]  /*78d0*/  FADD.FTZ R2, R38, R2 ;  /* 0x0000000226027221 */ /* 0x000fe20000010000 */
[----:B------:R-:W-:Y:S01]  /*78e0*/  HMMA.16816.F32.BF16 R64, R160, R66, R128 ;  /* 0x00000042a040723c */ /* 0x000fe20000041880 */
[----:B------:R-:W-:Y:S01]  /*78f0*/  IMAD.MOV.U32 R45, RZ, RZ, R46 ;  /* 0x000000ffff2d7224 */ /* 0x000fe200078e002e */
[----:B------:R-:W-:Y:S01]  /*7900*/  LDSM.16.MT88.4 R112, [R216+0x8900] ;  /* 0x00890000d870783b */ /* 0x000fe20000004200 */
[----:B------:R-:W-:Y:S01]  /*7910*/  FADD.FTZ R0, R39, R0 ;  /* 0x0000000027007221 */ /* 0x000fe20000010000 */
[----:B------:R-:W-:Y:S01]  /*7920*/  MOV R46, R47 ;  /* 0x0000002f002e7202 */ /* 0x000fe20000000f00 */
[----:B------:R-:W-:Y:S01]  /*7930*/  FADD.FTZ R2, R44, R2 ;  /* 0x000000022c027221 */ /* 0x000fe20000010000 */
[----:B------:R-:W3:Y:S01]  /*7940*/  LDSM.16.MT88.4 R128, [R219+0x8900] ;  /* 0x00890000db80783b */ /* 0x000ee20000004200 */
[----:B------:R-:W-:-:S02]  /*7950*/  IMAD.MOV.U32 R47, RZ, RZ, R19 ;  /* 0x000000ffff2f7224 */ /* 0x000fc400078e0013 */
[----:B------:R-:W-:Y:S01]  /*7960*/  FADD.FTZ R0, R45, R0 ;  /* 0x000000002d007221 */ /* 0x000fe20000010000 */
[----:B--2---:R-:W-:Y:S01]  /*7970*/  HMMA.16816.F32.BF16 R68, R160, R72, R68 ;  /* 0x00000048a044723c */ /* 0x004fe20000041844 */
[----:B------:R-:W-:Y:S01]  /*7980*/  FADD.FTZ R2, R46, R2 ;  /* 0x000000022e027221 */ /* 0x000fe20000010000 */
[----:B------:R-:W-:Y:S01]  /*7990*/  LDSM.16.MT88.4 R144, [R216+0xb900] ;  /* 0x00b90000d890783b */ /* 0x000fe20000004200 */
[----:B------:R-:W-:Y:S01]  /*79a0*/  FADD.FTZ R0, R47, R0 ;  /* 0x000000002f007221 */ /* 0x000fe20000010000 */
[----:B------:R-:W-:Y:S01]  /*79b0*/  MOV R19, R17 ;  /* 0x0000001100137202 */ /* 0x000fe20000000f00 */
[----:B------:R-:W-:Y:S02]  /*79c0*/  FADD.FTZ R2, R18, R2 ;  /* 0x0000000212027221 */ /* 0x000fe40000010000 */
[----:B------:R-:W-:Y:S02]  /*79d0*/  FADD.FTZ R0, R252, R0 ;  /* 0x00000000fc007221 */ /* 0x000fe40000010000 */
[----:B------:R-:W-:-:S02]  /*79e0*/  IMAD.MOV.U32 R16, RZ, RZ, R157 ;  /* 0x000000ffff107224 */ /* 0x000fc400078e009d */
[----:B------:R-:W-:Y:S02]  /*79f0*/  FADD.FTZ R2, R19, R2 ;  /* 0x0000000213027221 */ /* 0x000fe40000010000 */
[----:B------:R-:W-:Y:S01]  /*7a00*/  FADD.FTZ R0, R250, R0 ;  /* 0x00000000fa007221 */ /* 0x000fe20000010000 */
[----:B------:R-:W-:Y:S01]  /*7a10*/  MOV R17, R159 ;  /* 0x0000009f00117202 */ /* 0x000fe20000000f00 */
[----:B------:R-:W-:Y:S01]  /*7a20*/  FADD.FTZ R2, R16, R2 ;  /* 0x0000000210027221 */ /* 0x000fe20000010000 */
[----:B-1----:R-:W-:Y:S01]  /*7a30*/  HMMA.16816.F32.BF16 R76, R160, R80, R76 ;  /* 0x00000050a04c723c */ /* 0x002fe2000004184c */
[----:B------:R-:W-:Y:S01]  /*7a40*/  FADD.FTZ R0, R214, R0 ;  /* 0x00000000d6007221 */ /* 0x000fe20000010000 */
[----:B------:R-:W-:Y:S01]  /*7a50*/  LDSM.16.MT88.4 R156, [R219+0xb900] ;  /* 0x00b90000db9c783b */ /* 0x000fe20000004200 */
[----:B------:R-:W-:Y:S02]  /*7a60*/  FADD.FTZ R2, R17, R2 ;  /* 0x0000000211027221 */ /* 0x000fe40000010000 */
[----:B------:R-:W-:-:S02]  /*7a70*/  FADD.FTZ R0, R215, R0 ;  /* 0x00000000d7007221 */ /* 0x000fc40000010000 */
[----:B------:R-:W-:Y:S02]  /*7a80*/  FADD.FTZ R2, R206, R2 ;  /* 0x00000002ce027221 */ /* 0x000fe40000010000 */
[----:B------:R-:W-:Y:S02]  /*7a90*/  FADD.FTZ R0, R165, R0 ;  /* 0x00000000a5007221 */ /* 0x000fe40000010000 */
[----:B------:R-:W-:Y:S01]  /*7aa0*/  FADD.FTZ R2, R212, R2 ;  /* 0x00000002d4027221 */ /* 0x000fe20000010000 */
[----:B------:R-:W-:Y:S01]  /*7ab0*/  HMMA.16816.F32.BF16 R80, R160, R82, R92 ;  /* 0x00000052a050723c */ /* 0x000fe2000004185c */
[----:B------:R-:W-:-:S07]  /*7ac0*/  FADD.FTZ R0, R166, R0 ;  /* 0x00000000a6007221 */ /* 0x000fce0000010000 */
[C---:B---3--:R-:W-:Y:S08]  /*7ad0*/  HMMA.16816.F32.BF16 R92, R160.reuse, R96, R100 ;  /* 0x00000060a05c723c */ /* 0x048ff00000041864 */
[C---:B------:R-:W-:Y:S07]  /*7ae0*/  HMMA.16816.F32.BF16 R180, R160.reuse, R4, R180 ;  /* 0x00000004a0b4723c */ /* 0x040fee00000418b4 */
[----:B------:R-:W-:Y:S01]  /*7af0*/  FADD.FTZ R4, R213, R2 ;  /* 0x00000002d5047221 */ /* 0x000fe20000010000 */
[----:B------:R-:W-:Y:S01]  /*7b00*/  HMMA.16816.F32.BF16 R96, R160, R98, R136 ;  /* 0x00000062a060723c */ /* 0x000fe20000041888 */
[----:B------:R-:W1:Y:S01]  /*7b10*/  LDSM.16.MT88.4 R136, [R218+0x8900] ;  /* 0x00890000da88783b */ /* 0x000e620000004200 */
[----:B------:R-:W-:-:S02]  /*7b20*/  FADD.FTZ R2, R204, R0 ;  /* 0x00000000cc027221 */ /* 0x000fc40000010000 */
[----:B------:R-:W-:-:S04]  /*7b30*/  FADD.FTZ R0, R207, R4 ;  /* 0x00000004cf007221 */ /* 0x000fc80000010000 */
[----:B------:R-:W-:Y:S01]  /*7b40*/  HMMA.16816.F32.BF16 R72, R160, R74, R120 ;  /* 0x0000004aa048723c */ /* 0x000fe20000041878 */
[----:B------:R-:W2:Y:S01]  /*7b50*/  LDSM.16.MT88.4 R120, [R217+0x8900] ;  /* 0x00890000d978783b */ /* 0x000ea20000004200 */
[----:B------:R-:W-:-:S06]  /*7b60*/  FADD.FTZ R2, R205, R2 ;  /* 0x00000002cd027221 */ /* 0x000fcc0000010000 */
[----:B------:R-:W-:Y:S01]  /*7b70*/  HMMA.16816.F32.BF16 R100, R160, R104, R148 ;  /* 0x00000068a064723c */ /* 0x000fe20000041894 */
[----:B------:R-:W3:Y:S01]  /*7b80*/  LDSM.16.MT88.4 R148, [R217+0xb900] ;  /* 0x00b90000d994783b */ /* 0x000ee20000004200 */
[----:B------:R-:W-:Y:S02]  /*7b90*/  FADD.FTZ R0, R20, R0 ;  /* 0x0000000014007221 */ /* 0x000fe40000010000 */
[----:B------:R-:W-:Y:S02]  /*7ba0*/  FADD.FTZ R2, R13, R2 ;  /* 0x000000020d027221 */ /* 0x000fe40000010000 */
[----:B------:R-:W-:Y:S02]  /*7bb0*/  FADD.FTZ R0, R21, R0 ;  /* 0x0000000015007221 */ /* 0x000fe40000010000 */
[----:B------:R-:W-:Y:S02]  /*7bc0*/  FADD.FTZ R2, R14, R2 ;  /* 0x000000020e027221 */ /* 0x000fe40000010000 */
[----:B------:R-:W-:-:S02]  /*7bd0*/  FADD.FTZ R0, R23, R0 ;  /* 0x0000000017007221 */ /* 0x000fc40000010000 */
[----:B------:R-:W-:Y:S02]  /*7be0*/  FADD.FTZ R2, R15, R2 ;  /* 0x000000020f027221 */ /* 0x000fe40000010000 */
[----:B------:R-:W-:Y:S02]  /*7bf0*/  FADD.FTZ R4, R22, R0 ;  /* 0x0000000016047221 */ /* 0x000fe40000010000 */
[----:B------:R-:W-:-:S05]  /*7c00*/  FADD.FTZ R0, R12, R2 ;  /* 0x000000020c007221 */ /* 0x000fca0000010000 */
[----:B------:R4:W-:Y:S04]  /*7c10*/  STL [R1+0x4], R0 ;  /* 0x0000040001007387 */ /* 0x0009e80000100800 */
[----:B------:R4:W-:Y:S01]  /*7c20*/  STL [R1], R4 ;  /* 0x0000000401007387 */ /* 0x0009e20000100800 */
        /* <DEDUP_REMOVED lines=28> */
.L_x_2241:
[----:B------:R-:W2:Y:S01]  /*7df0*/  LDL.64 R12, [R1+0x10] ;  /* 0x00001000010c7983 */ /* 0x000ea20000100a00 */
[----:B-1----:R-:W-:Y:S01]  /*7e00*/  SHF.R.S32.HI R0, RZ, 0x1f, R250 ;  /* 0x0000001fff007819 */ /* 0x002fe200000114fa */
[----:B------:R-:W-:Y:S04]  /*7e10*/  DEPBAR.LE SB0, 0x0 ;  /* 0x000080000000791a */ /* 0x000fe80000000000 */
[----:B------:R-:W-:Y:S01]  /*7e20*/  IMAD R0, R0, c[0x0][0x208], RZ ;  /* 0x0000820000007a24 */ /* 0x000fe200078e02ff */
[----:B------:R-:W-:Y:S01]  /*7e30*/  BAR.SYNC.DEFER_BLOCKING 0x0 ;  /* 0x0000000000007b1d */ /* 0x000fe20000010000 */
[C---:B-1----:R-:W-:Y:S01]  /*7e40*/  IMAD.WIDE.U32 R2, R250.reuse, c[0x0][0x208], RZ ;  /* 0x00008200fa027a25 */ /* 0x042fe200078e00ff */
[----:B------:R-:W-:Y:S02]  /*7e50*/  MOV R29, c[0x0][0x208] ;  /* 0x00008200001d7a02 */ /* 0x000fe40000000f00 */
[----:B------:R-:W-:Y:S01]  /*7e60*/  MOV R45, 0x6 ;  /* 0x00000006002d7802 */ /* 0x000fe20000000f00 */
[----:B------:R-:W-:Y:S01]  /*7e70*/  IMAD R0, R250, c[0x0][0x20c], R0 ;  /* 0x00008300fa007a24 */ /* 0x000fe200078e0200 */
[----:B------:R-:W-:Y:S02]  /*7e80*/  SHF.L.U32 R29, R29, 0x6, RZ ;  /* 0x000000061d1d7819 */ /* 0x000fe400000006ff */
[----:B------:R-:W-:Y:S02]  /*7e90*/  MOV R44, c[0x0][0x208] ;  /* 0x00008200002c7a02 */ /* 0x000fe40000000f00 */
[----:B------:R-:W-:Y:S02]  /*7ea0*/  IADD3 R0, R3, R0, RZ ;  /* 0x0000000003007210 */ /* 0x000fe40007ffe0ff */
[----:B------:R-:W-:Y:S03]  /*7eb0*/  SHF.L.U64.HI R44, R44, R45, c[0x0][0x20c] ;  /* 0x000083002c2c7619 */ /* 0x000fe6000001022d */
[----:B------:R-:W-:Y:S01]  /*7ec0*/  IMAD R0, R0, 0x60, RZ ;  /* 0x0000006000007824 */ /* 0x000fe200078e02ff */
[----:B-----5:R-:W-:Y:S06]  /*7ed0*/  LDSM.16.M88.4 R48, [R222+0x18100] ;  /* 0x01810000de30783b */ /* 0x020fec0000000200 */
[----:B------:R-:W1:Y:S06]  /*7ee0*/  LDSM.16.M88.4 R8, [R167+0xc100] ;  /* 0x00c10000a708783b */ /* 0x000e6c0000000200 */
[----:B------:R-:W3:Y:S06]  /*7ef0*/  LDSM.16.M88.4 R16, [R167+0xc900] ;  /* 0x00c90000a710783b */ /* 0x000eec0000000200 */
[----:B------:R-:W4:Y:S06]  /*7f00*/  LDSM.16.M88.4 R24, [R167+0xd100] ;  /* 0x00d10000a718783b */ /* 0x000f2c0000000200 */
[----:B------:R-:W2:Y:S06]  /*7f10*/  LDSM.16.M88.4 R32, [R167+0xd900] ;  /* 0x00d90000a720783b */ /* 0x000eac0000000200 */
[----:B------:R-:W2:Y:S06]  /*7f20*/  LDSM.16.M88.4 R40, [R167+0xe100] ;  /* 0x00e10000a728783b */ /* 0x000eac0000000200 */
[----:B------:R-:W2:Y:S06]  /*7f30*/  LDSM.16.M88.4 R184, [R167+0xe900] ;  /* 0x00e90000a7b8783b */ /* 0x000eac0000000200 */
[----:B------:R-:W-:Y:S01]  /*7f40*/  LDSM.16.M88.4 R188, [R223+0x18100] ;  /* 0x01810000dfbc783b */ /* 0x000fe20000000200 */
        /* <DEDUP_REMOVED lines=38> */
[----:B------:R1:W-:Y:S06]  /*81b0*/  LDGSTS.E.BYPASS.LTC128B.128 [R251+0x1100], [R2.64], !P3 ;  /* 0x0110000002fb7fae */ /* 0x0003ec000d901d44 */
[----:B------:R1:W-:Y:S01]  /*81c0*/  LDGSTS.E.BYPASS.LTC128B.128 [R251+0x4100], [R2.64+0x80], !P5 ;  /* 0x0410008002fb7fae */ /* 0x0003e2000e901d44 */
[----:B----4-:R-:W-:Y:S05]  /*81d0*/  IADD3 R36, P0, R29, R2, RZ ;  /* 0x000000021d247210 */ /* 0x010fea0007f1e0ff */
[----:B------:R4:W-:Y:S01]  /*81e0*/  LDGSTS.E.BYPASS.LTC128B.128 [R251+0x7100], [R2.64+0x100], !P6 ;  /* 0x0710010002fb7fae */ /* 0x0009e2000f101d44 */
[C---:B---3--:R-:W-:Y:S01]  /*81f0*/  HMMA.16816.F32.BF16 R28, R48.reuse, R32, RZ ;  /* 0x00000020301c723c */ /* 0x048fe200000418ff */
[----:B------:R-:W-:Y:S02]  /*8200*/  IADD3.X R37, R44, R3, RZ, P0, !PT ;  /* 0x000000032c257210 */ /* 0x000fe400007fe4ff */
[C---:B------:R-:W-:Y:S02]  /*8210*/  ISETP.GT.AND P0, PT, R250.reuse, RZ, PT ;  /* 0x000000fffa00720c */ /* 0x040fe40003f04270 */
[----:B------:R4:W-:Y:S01]  /*8220*/  LDGSTS.E.BYPASS.LTC128B.128 [R251+0xa100], [R2.64+0x180], !P4 ;  /* 0x0a10018002fb7fae */ /* 0x0009e2000e101d44 */
[----:B------:R-:W-:Y:S02]  /*8230*/  IADD3 R250, R250, -0x1, RZ ;  /* 0xfffffffffafa7810 */ /* 0x000fe40007ffe0ff */
[C---:B------:R-:W-:Y:S03]  /*8240*/  HMMA.16816.F32.BF16 R32, R48.reuse, R34, RZ ;  /* 0x000000223020723c */ /* 0x040fe600000418ff */
        /* <DEDUP_REMOVED lines=9> */
[----:B------:R-:W-:Y:S07]  /*82e0*/  LDSM.16.M88.4 R184, [R225+0x18100] ;  /* 0x01810000e1b8783b */ /* 0x000fee0000000200 */
        /* <DEDUP_REMOVED lines=18> */
[----:B------:R-:W3:Y:S06]  /*8410*/  LDSM.16.M88.4 R188, [R221+0xe100] ;  /* 0x00e10000ddbc783b */ /* 0x000eec0000000200 */
[----:B------:R-:W4:Y:S01]  /*8420*/  LDL.64 R214, [R1+0x18] ;  /* 0x0000180001d67983 */ /* 0x000f220000100a00 */
        /* <DEDUP_REMOVED lines=17> */
[----:B------:R-:W2:Y:S06]  /*8540*/  LDSM.16.M88.4 R184, [R220+0x2000] ;  /* 0x00200000dcb8783b */ /* 0x000eac0000000200 */
        /* <DEDUP_REMOVED lines=37> */
[----:B------:R-:W2:Y:S06]  /*87a0*/  LDSM.16.M88.4 R184, [R240] ;  /* 0x00000000f0b8783b */ /* 0x000eac0000000200 */
        /* <DEDUP_REMOVED lines=149> */
[C---:B---3--:R-:W-:Y:S08]  /*9100*/  HMMA.16816.F32.BF16 R44, R184.reuse, R208, R44 ;  /* 0x000000d0b82c723c */ /* 0x048ff0000004182c */
[----:B------:R-:W-:Y:S01]  /*9110*/  HMMA.16816.F32.BF16 R48, R184, R210, R48 ;  /* 0x000000d2b830723c */ /* 0x000fe20000041830 */
[----:B------:R-:W3:Y:S06]  /*9120*/  LDSM.16.M88.4 R184, [R228] ;  /* 0x00000000e4b8783b */ /* 0x000eec0000000200 */
        /* <DEDUP_REMOVED lines=13> */
[C---:B---3--:R-:W-:Y:S08]  /*9200*/  HMMA.16816.F32.BF16 R36, R192.reuse, R184, R36 ;  /* 0x000000b8c024723c */ /* 0x048ff00000041824 */
[C---:B------:R-:W-:Y:S01]  /*9210*/  HMMA.16816.F32.BF16 R40, R192.reuse, R186, R40 ;  /* 0x000000bac028723c */ /* 0x040fe20000041828 */
[----:B------:R-:W3:Y:S07]  /*9220*/  LDSM.16.M88.4 R184, [R221+0x16900] ;  /* 0x01690000ddb8783b */ /* 0x000eee0000000200 */
        /* <DEDUP_REMOVED lines=10> */
[C---:B----4-:R-:W-:Y:S08]  /*92d0*/  HMMA.16816.F32.BF16 R20, R188.reuse, R204, R20 ;  /* 0x000000ccbc14723c */ /* 0x050ff00000041814 */
[C---:B------:R-:W-:Y:S01]  /*92e0*/  HMMA.16816.F32.BF16 R24, R188.reuse, R206, R24 ;  /* 0x000000cebc18723c */ /* 0x040fe20000041818 */
[----:B------:R-:W4:Y:S07]  /*92f0*/  LDSM.16.M88.4 R204, [R220+0x9800] ;  /* 0x00980000dccc783b */ /* 0x000f2e0000000200 */
[C---:B---3--:R-:W-:Y:S08]  /*9300*/  HMMA.16816.F32.BF16 R28, R188.reuse, R184, R28 ;  /* 0x000000b8bc1c723c */ /* 0x048ff0000004181c */
[C---:B------:R-:W-:Y:S01]  /*9310*/  HMMA.16816.F32.BF16 R32, R188.reuse, R186, R32 ;  /* 0x000000babc20723c */ /* 0x040fe20000041820 */
[----:B------:R-:W3:Y:S07]  /*9320*/  LDSM.16.M88.4 R184, [R220+0xa000] ;  /* 0x00a00000dcb8783b */ /* 0x000eee0000000200 */
        /* <DEDUP_REMOVED lines=8> */
[C---:B----4-:R-:W-:Y:S08]  /*93b0*/  HMMA.16816.F32.BF16 R12, R200.reuse, R204, R12 ;  /* 0x000000ccc80c723c */ /* 0x050ff0000004180c */
[C---:B------:R-:W-:Y:S04]  /*93c0*/  HMMA.16816.F32.BF16 R16, R200.reuse, R206, R16 ;  /* 0x000000cec810723c */ /* 0x040fe80000041810 */
[----:B------:R-:W-:Y:S02]  /*93d0*/  FMNMX.FTZ R0, R4, R165, !PT ;  /* 0x000000a504007209 */ /* 0x000fe40007810000 */
[----:B------:R-:W-:Y:S02]  /*93e0*/  FMNMX.FTZ R2, R6, R166, !PT ;  /* 0x000000a606027209 */ /* 0x000fe40007810000 */
[C---:B---3--:R-:W-:Y:S04]  /*93f0*/  HMMA.16816.F32.BF16 R20, R200.reuse, R184, R20 ;  /* 0x000000b8c814723c */ /* 0x048fe80000041814 */
        /* <DEDUP_REMOVED lines=710> */
.L_x_2240:
        /* <DEDUP_REMOVED lines=157> */
.L_x_2232:
        /* <DEDUP_REMOVED lines=184> */
.L_x_2243:
        /* <DEDUP_REMOVED lines=150> */
.L_x_2245:
[----:B--234-:R-:W-:Y:S05]  /*df10*/  BSYNC B0 ;  /* 0x0000000000007941 */ /* 0x01cfea0003800000 */
.L_x_2244:
        /* <DEDUP_REMOVED lines=30> */
.L_x_2247:
[----:B------:R-:W-:Y:S05]  /*e100*/  BSYNC B0 ;  /* 0x0000000000007941 */ /* 0x000fea0003800000 */
.L_x_2246:
        /* <DEDUP_REMOVED lines=30> */
.L_x_2249:
[----:B------:R-:W-:Y:S05]  /*e2f0*/  BSYNC B0 ;  /* 0x0000000000007941 */ /* 0x000fea0003800000 */
.L_x_2248:
        /* <DEDUP_REMOVED lines=31> */
.L_x_2242:
        /* <DEDUP_REMOVED lines=19> */
.L_x_2250:
        /* <DEDUP_REMOVED lines=42> */
.L_x_2252:
[----:B------:R-:W-:Y:S05]  /*e8c0*/  BSYNC B0 ;  /* 0x0000000000007941 */ /* 0x000fea0003800000 */
.L_x_2251:
        /* <DEDUP_REMOVED lines=73> */
.L_x_2254:
[----:B------:R-:W-:Y:S05]  /*ed60*/  BSYNC B0 ;  /* 0x0000000000007941 */ /* 0x000fea0003800000 */
.L_x_2253:
        /* <DEDUP_REMOVED lines=27> */
.L_x_2256:
[----:B------:R-:W-:Y:S05]  /*ef20*/  BSYNC B0 ;  /* 0x0000000000007941 */ /* 0x000fea0003800000 */
.L_x_2255:
        /* <DEDUP_REMOVED lines=27> */
.L_x_2258:
[----:B------:R-:W-:Y:S05]  /*f0e0*/  BSYNC B0 ;  /* 0x0000000000007941 */ /* 0x000fea0003800000 */
.L_x_2257:
        /* <DEDUP_REMOVED lines=28> */
.L_x_2259:
        /* <DEDUP_REMOVED lines=13> */
.L_x_3093:


//--------------------- .text._ZN7cutlass13device_kernelIN5flash19enable_sm80_to_sm89INS1_16FlashAttnFwdSm80INS1_25CollectiveMainloopFwdSm80ILi8ELi1ELb0EN4cute5tupleIJNS5_1CILi128EEENS7_ILi48EEENS7_ILi256EEEEEELi256ENS_10bfloat16_tEfNS_4arch4Sm80ELb0ELb0ELb0ELb1ELb0ELb1ELb1ELb0EEENS1_21CollectiveEpilogueFwdINS6_IJS8_SA_S9_EEENS6_IJNS7_ILi1EEESI_SI_EEESC_SE_Li256ELb1ELb1ELb0ELb0EEENS1_19SingleTileSchedulerILb1ELb0ELb1ELi128EEEEEEEEEvNT_6ParamsE --------------------------
	.section	.text._ZN7cutlass13device_kernelIN5flash19enable_sm80_to_sm89INS1_16FlashAttnFwdSm80INS1_25CollectiveMainloopFwdSm80ILi8ELi1ELb0EN4cute5tupleIJNS5_1CILi128EEENS7_ILi48EEENS7_ILi256EEEEEELi256ENS_10bfloat16_tEfNS_4arch4Sm80ELb0ELb0ELb0ELb1ELb0ELb1ELb1ELb0EEENS1_21CollectiveEpilogueFwdINS6_IJS8_SA_S9_EEENS6_IJNS7_ILi1EEESI_SI_EEESC_SE_Li256ELb1ELb1ELb0ELb0EEENS1_19SingleTileSchedulerILb1ELb0ELb1ELi128EEEEEEEEEvNT_6ParamsE,"ax",@progbits
	.sectioninfo	@"SHI_REGISTERS=254"
	.align	128
.text._ZN7cutlass13device_kernelIN5flash19enable_sm80_to_sm89INS1_16FlashAttnFwdSm80INS1_25CollectiveMainloopFwdSm80ILi8ELi1ELb0EN4cute5tupleIJNS5_1CILi128EEENS7_ILi48EEENS7_ILi256EEEEEELi256ENS_10bfloat16_tEfNS_4arch4Sm80ELb0ELb0ELb0ELb1ELb0ELb1ELb1ELb0EEENS1_21CollectiveEpilogueFwdINS6_IJS8_SA_S9_EEENS6_IJNS7_ILi1EEESI_SI_EEESC_SE_Li256ELb1ELb1ELb0ELb0EEENS1_19SingleTileSchedulerILb1ELb0ELb1ELi128EEEEEEEEEvNT_6ParamsE:
        .type           _ZN7cutlass13device_kernelIN5flash19enable_sm80_to_sm89INS1_16FlashAttnFwdSm80INS1_25CollectiveMainloopFwdSm80ILi8ELi1ELb0EN4cute5tupleIJNS5_1CILi128EEENS7_ILi48EEENS7_ILi256EEEEEELi256ENS_10bfloat16_tEfNS_4arch4Sm80ELb0ELb0ELb0ELb1ELb0ELb1ELb1ELb0EEENS1_21CollectiveEpilogueFwdINS6_IJS8_SA_S9_EEENS6_IJNS7_ILi1EEESI_SI_EEESC_SE_Li256ELb1ELb1ELb0ELb0EEENS1_19SingleTileSchedulerILb1ELb0ELb1ELi128EEEEEEEEEvNT_6ParamsE,@function
        .size           _ZN7cutlass13device_kernelIN5flash19enable_sm80_to_sm89INS1_16FlashAttnFwdSm80INS1_25CollectiveMainloopFwdSm80ILi8ELi1ELb0EN4cute5tupleIJNS5_1CILi128EEENS7_ILi48EEENS7_ILi256EEEEEELi256ENS_10bfloat16_tEfNS_4arch4Sm80ELb0ELb0ELb0ELb1ELb0ELb1ELb1ELb0EEENS1_21CollectiveEpilogueFwdINS6_IJS8_SA_S9_EEENS6_IJNS7_ILi1EEESI_SI_EEESC_SE_Li256ELb1ELb1ELb0ELb0EEENS1_19SingleTileSchedulerILb1ELb0ELb1ELi128EEEEEEEEEvNT_6ParamsE,(.L_x_3094 - _ZN7cutlass13device_kernelIN5flash19enable_sm80_to_sm89INS1_16FlashAttnFwdSm80INS1_25CollectiveMainloopFwdSm80ILi8ELi1ELb0EN4cute5tupleIJNS5_1CILi128EEENS7_ILi48EEENS7_ILi256EEEEEELi256ENS_10bfloat16_tEfNS_4arch4Sm80ELb0ELb0ELb0ELb1ELb0ELb1ELb1ELb0EEENS1_21CollectiveEpilogueFwdINS6_IJS8_SA_S9_EEENS6_IJNS7_ILi1EEESI_SI_EEESC_SE_Li256ELb1ELb1ELb0ELb0EEENS1_19SingleTileSchedulerILb1ELb0ELb1ELi128EEEEEEEEEvNT_6ParamsE)
        .other          _ZN7cutlass13device_kernelIN5flash19enable_sm80_to_sm89INS1_16FlashAttnFwdSm80INS1_25CollectiveMainloopFwdSm80ILi8ELi1ELb0EN4cute5tupleIJNS5_1CILi128EEENS7_ILi48EEENS7_ILi256EEEEEELi256ENS_10bfloat16_tEfNS_4arch4Sm80ELb0ELb0ELb0ELb1ELb0ELb1ELb1ELb0EEENS1_21CollectiveEpilogueFwdINS6_IJS8_SA_S9_EEENS6_IJNS7_ILi1EEESI_SI_EEESC_SE_Li256ELb1ELb1ELb0ELb0EEENS1_19SingleTileSchedulerILb1ELb0ELb1ELi128EEEEEEEEEvNT_6ParamsE,@"STO_CUDA_ENTRY STV_DEFAULT"
_ZN7cutlass13device_kernelIN5flash19enable_sm80_to_sm89INS1_16FlashAttnFwdSm80INS1_25CollectiveMainloopFwdSm80ILi8ELi1ELb0EN4cute5tupleIJNS5_1CILi128EEENS7_ILi48EEENS7_ILi256EEEEEELi256ENS_10bfloat16_tEfNS_4arch4Sm80ELb0ELb0ELb0ELb1ELb0ELb1ELb1ELb0EEENS1_21CollectiveEpilogueFwdINS6_IJS8_SA_S9_EEENS6_IJNS7_ILi1EEESI_SI_EEESC_SE_Li256ELb1ELb1ELb0ELb0EEENS1_19SingleTileSchedulerILb1ELb0ELb1ELi128EEEEEEEEEvNT_6ParamsE:
        /* <DEDUP_REMOVED lines=16> */
.L_x_2261:
        /* <DEDUP_REMOVED lines=8> */
.L_x_2263:
[----:B------:R-:W-:-:S05]  /*0180*/  MOV R3, c[0x0][0x54c] ;  /* 0x0001530000037a02 */ /* 0x000fca0000000f00 */
.L_x_2262:
[----:B-----5:R-:W-:Y:S01]  /*0190*/  IMAD R3, R3, c[0x0][0x548], RZ ;  /* 0x0001520003037a24 */ /* 0x020fe200078e02ff */
[----:B------:R-:W-:-:S04]  /*01a0*/  SHF.L.U32 R0, R100, 0x7, RZ ;  /* 0x0000000764007819 */ /* 0x000fc800000006ff */
[----:B------:R-:W-:-:S04]  /*01b0*/  ISETP.GE.AND P0, PT, R0, R3, PT ;  /* 0x000000030000720c */ /* 0x000fc80003f06270 */
[----:B------:R-:W-:Y:S01]  /*01c0*/  SEL R216, R216, 0xffffffff, !P0 ;  /* 0xffffffffd8d87807 */ /* 0x000fe20004000000 */
[----:B------:R-:W-:Y:S05]  /*01d0*/  BRA `(.L_x_2264) ;  /* 0x0000012000007947 */ /* 0x000fea0003800000 */
.L_x_2260:
[----:B---3--:R-:W-:-:S04]  /*01e0*/  ISETP.NE.U32.AND P0, PT, RZ, c[0x0][0x568], PT ;  /* 0x00015a00ff007a0c */ /* 0x008fc80003f05070 */
[----:B------:R-:W-:-:S13]  /*01f0*/  ISETP.NE.AND.EX P0, PT, RZ, c[0x0][0x56c], PT, P0 ;  /* 0x00015b00ff007a0c */ /* 0x000fda0003f05300 */
[----:B------:R-:W-:Y:S05]  /*0200*/  @!P0 BRA `(.L_x_2265) ;  /* 0x0000002000008947 */ /* 0x000fea0003800000 */
[----:B------:R1:W5:Y:S01]  /*0210*/  LDG.E R3, [R2.64] ;  /* 0x0000001202037981 */ /* 0x000362000c1e1900 */
[----:B------:R-:W-:Y:S05]  /*0220*/  BRA `(.L_x_2266) ;  /* 0x0000009000007947 */ /* 0x000fea0003800000 */
.L_x_2265:
        /* <DEDUP_REMOVED lines=8> */
.L_x_2267:
[----:B------:R-:W-:-:S05]  /*02b0*/  MOV R3, c[0x0][0x54c] ;  /* 0x0001530000037a02 */ /* 0x000fca0000000f00 */
.L_x_2266:
[----:B-----5:R-:W-:Y:S01]  /*02c0*/  IMAD R3, R3, c[0x0][0x548], RZ ;  /* 0x0001520003037a24 */ /* 0x020fe200078e02ff */
[----:B------:R-:W-:-:S04]  /*02d0*/  SHF.L.U32 R0, R100, 0x7, RZ ;  /* 0x0000000764007819 */ /* 0x000fc800000006ff */
[----:B------:R-:W-:-:S04]  /*02e0*/  ISETP.GE.AND P0, PT, R0, R3, PT ;  /* 0x000000030000720c */ /* 0x000fc80003f06270 */
[----:B------:R-:W-:-:S04]  /*02f0*/  SEL R216, R216, 0xffffffff, !P0 ;  /* 0xffffffffd8d87807 */ /* 0x000fc80004000000 */
.L_x_2264:
        /* <DEDUP_REMOVED lines=36> */
.L_x_2268:
[----:B--2---:R-:W-:-:S04]  /*0540*/  ISETP.NE.U32.AND P0, PT, RZ, c[0x0][0x368], PT ;  /* 0x0000da00ff007a0c */ /* 0x004fc80003f05070 */
[----:B------:R-:W-:-:S13]  /*0550*/  ISETP.NE.AND.EX P0, PT, RZ, c[0x0][0x36c], PT, P0 ;  /* 0x0000db00ff007a0c */ /* 0x000fda0003f05300 */
[----:B------:R-:W-:Y:S05]  /*0560*/  @!P0 BRA `(.L_x_2269) ;  /* 0x0000003000008947 */ /* 0x000fea0003800000 */
[----:B------:R-:W-:-:S06]  /*0570*/  IMAD.WIDE R4, R216, R7, c[0x0][0x368] ;  /* 0x0000da00d8047625 */ /* 0x000fcc00078e0207 */
[----:B------:R1:W5:Y:S01]  /*0580*/  LDG.E R4, [R4.64] ;  /* 0x0000001204047981 */ /* 0x000362000c1e1900 */
[----:B------:R-:W-:Y:S05]  /*0590*/  BRA `(.L_x_2270) ;  /* 0x0000004000007947 */ /* 0x000fea0003800000 */
.L_x_2269:
[----:B------:R-:W-:Y:S05]  /*05a0*/  @!P5 BRA `(.L_x_2270) ;  /* 0x000000300000d947 */ /* 0x000fea0003800000 */
[----:B------:R-:W2:Y:S04]  /*05b0*/  LDG.E R4, [R10.64] ;  /* 0x000000120a047981 */ /* 0x000ea8000c1e1900 */
[----:B------:R-:W2:Y:S02]  /*05c0*/  LDG.E R3, [R10.64+0x4] ;  /* 0x000004120a037981 */ /* 0x000ea4000c1e1900 */
[----:B--2---:R-:W-:Y:S02]  /*05d0*/  IADD3 R4, -R4, R3, RZ ;  /* 0x0000000304047210 */ /* 0x004fe40007ffe1ff */
.L_x_2270:
        /* <DEDUP_REMOVED lines=321> */
.L_x_2311:
        /* <DEDUP_REMOVED lines=74> */
.L_x_2276:
[----:B------:R-:W-:Y:S05]  /*1e90*/  BSYNC B0 ;  /* 0x0000000000007941 */ /* 0x000fea0003800000 */
.L_x_2275:
        /* <DEDUP_REMOVED lines=74> */
.L_x_2278:
[----:B------:R-:W-:Y:S05]  /*2340*/  BSYNC B0 ;  /* 0x0000000000007941 */ /* 0x000fea0003800000 */
.L_x_2277:
        /* <DEDUP_REMOVED lines=90> */
.L_x_2282:
[----:B------:R-:W-:Y:S05]  /*28f0*/  BSYNC B0 ;  /* 0x0000000000007941 */ /* 0x000fea0003800000 */
.L_x_2281:
        /* <DEDUP_REMOVED lines=56> */
.L_x_2284:
[----:B------:R-:W-:Y:S05]  /*2c80*/  BSYNC B0 ;  /* 0x0000000000007941 */ /* 0x000fea0003800000 */
.L_x_2283:
        /* <DEDUP_REMOVED lines=56> */
.L_x_2286:
[----:B------:R-:W-:Y:S05]  /*3010*/  BSYNC B0 ;  /* 0x0000000000007941 */ /* 0x000fea0003800000 */
.L_x_2285:
        /* <DEDUP_REMOVED lines=55> */
.L_x_2280:
[----:B------:R-:W-:Y:S05]  /*3390*/  BSYNC B1 ;  /* 0x0000000000017941 */ /* 0x000fea0003800000 */
.L_x_2279:
        /* <DEDUP_REMOVED lines=57> */
.L_x_2289:
[----:B------:R-:W-:Y:S05]  /*3730*/  BSYNC B0 ;  /* 0x0000000000007941 */ /* 0x000fea0003800000 */
.L_x_2288:
        /* <DEDUP_REMOVED lines=56> */
.L_x_2291:
[----:B------:R-:W-:Y:S05]  /*3ac0*/  BSYNC B0 ;  /* 0x0000000000007941 */ /* 0x000fea0003800000 */
.L_x_2290:
        /* <DEDUP_REMOVED lines=56> */
.L_x_2293:
[----:B------:R-:W-:Y:S05]  /*3e50*/  BSYNC B0 ;  /* 0x0000000000007941 */ /* 0x000fea0003800000 */
.L_x_2292:
        /* <DEDUP_REMOVED lines=56> */
.L_x_2274:
        /* <DEDUP_REMOVED lines=36> */
.L_x_2295:
[----:B------:R-:W-:Y:S05]  /*4420*/  BSYNC B0 ;  /* 0x0000000000007941 */ /* 0x000fea0003800000 */
.L_x_2294:
        /* <DEDUP_REMOVED lines=66> */
.L_x_2297:
[----:B------:R-:W-:Y:S05]  /*4850*/  BSYNC B0 ;  /* 0x0000000000007941 */ /* 0x000fea0003800000 */
.L_x_2296:
        /* <DEDUP_REMOVED lines=151> */
.L_x_2301:
[----:B------:R-:W-:Y:S05]  /*51d0*/  BSYNC B0 ;  /* 0x0000000000007941 */ /* 0x000fea0003800000 */
.L_x_2300:
        /* <DEDUP_REMOVED lines=114> */
.L_x_2299:
[----:B------:R-:W-:Y:S05]  /*5900*/  BSYNC B1 ;  /* 0x0000000000017941 */ /* 0x000fea0003800000 */
.L_x_2298:
        /* <DEDUP_REMOVED lines=118> */
.L_x_2303:
[----:B------:R-:W-:Y:S05]  /*6070*/  BSYNC B0 ;  /* 0x0000000000007941 */ /* 0x000fea0003800000 */
.L_x_2302:
        /* <DEDUP_REMOVED lines=115> */
.L_x_2273:
        /* <DEDUP_REMOVED lines=18> */
.L_x_2305:
[----:B------:R-:W-:Y:S05]  /*68d0*/  BSYNC B0 ;  /* 0x0000000000007941 */ /* 0x000fea0003800000 */
.L_x_2304:
        /* <DEDUP_REMOVED lines=15> */
.L_x_2287:
[----:B------:R-:W-:Y:S05]  /*69d0*/  BSYNC B2 ;  /* 0x0000000000027941 */ /* 0x000fea0003800000 */
.L_x_2272:
        /* <DEDUP_REMOVED lines=66> */
.L_x_2307:
[----:B-1----:R-:W-:Y:S05]  /*6e00*/  BSYNC B0 ;  /* 0x0000000000007941 */ /* 0x002fea0003800000 */
.L_x_2306:
        /* <DEDUP_REMOVED lines=28> */
.L_x_2309:
[----:B------:R-:W-:Y:S05]  /*6fd0*/  BSYNC B0 ;  /* 0x0000000000007941 */ /* 0x000fea0003800000 */
.L_x_2308:
        /* <DEDUP_REMOVED lines=33> */
.L_x_2310:
[----:B------:R-:W0:Y:S01]  /*71f0*/  LDGDEPBAR ;  /* 0x00000000000079af */ /* 0x000e220000000000 */
[----:B------:R-:W-:Y:S01]  /*7200*/  IADD3 R57, R57, -0x1, RZ ;  /* 0xffffffff39397810 */ /* 0x000fe20007ffe0ff */
[----:B------:R-:W-:-:S05]  /*7210*/  @P3 BRA `(.L_x_2311) ;  /* 0xffffa7d000003947 */ /* 0x000fca000383ffff */
[----:B------:R-:W-:Y:S06]  /*7220*/  BAR.SYNC.DEFER_BLOCKING 0x0 ;  /* 0x0000000000007b1d */ /* 0x000fec0000010000 */
.L_x_2271:
[----:B-1----:R-:W-:Y:S01]  /*7230*/  ISETP.GE.AND P0, PT, R99, 0x1, PT ;  /* 0x000000016300780c */ /* 0x002fe20003f06270 */
[----:B------:R-:W-:Y:S01]  /*7240*/  IMAD.IADD R3, R142, 0x1, R145 ;  /* 0x000000018e037824 */ /* 0x000fe200078e0291 */
[----:B------:R-:W-:Y:S01]  /*7250*/  PLOP3.LUT P2, PT, PT, PT, PT, 0x80, 0x0 ;  /* 0x000000000000781c */ /* 0x000fe20003f4f070 */
        /* <DEDUP_REMOVED lines=74> */
[----:B------:R-:W-:Y:S01]  /*7700*/  IMAD.MOV.U32 R0, RZ, RZ, c[0x0][0x2c4] ;  /* 0x0000b100ff007624 */ /* 0x000fe200078e00ff */
[----:B------:R-:W-:Y:S01]  /*7710*/  SHF.R.S32.HI R7, RZ, 0x1f, R144 ;  /* 0x0000001fff077819 */ /* 0x000fe20000011490 */
[----:B------:R-:W-:Y:S01]  /*7720*/  IMAD.WIDE.U32 R4, R144, c[0x0][0x178], RZ ;  /* 0x00005e0090047a25 */ /* 0x000fe200078e00ff */
[-C--:B------:R-:W-:Y:S01]  /*7730*/  LEA.HI R158, R19, R98.reuse, RZ, 0x3 ;  /* 0x00000062139e7211 */ /* 0x080fe200078f18ff */
[----:B------:R-:W-:Y:S01]  /*7740*/  BSSY B0, `(.L_x_2313) ;  /* 0x00000bd000007945 */ /* 0x000fe20003800000 */
[----:B------:R-:W-:Y:S01]  /*7750*/  ISETP.NE.AND P1, PT, R0, 0x1, PT ;  /* 0x000000010000780c */ /* 0x000fe20003f25270 */
[----:B------:R-:W-:Y:S01]  /*7760*/  IMAD R7, R7, c[0x0][0x178], RZ ;  /* 0x00005e0007077a24 */ /* 0x000fe200078e02ff */
[----:B------:R-:W-:Y:S01]  /*7770*/  LOP3.LUT R17, R158, 0xfffffff8, RZ, 0xc0, !PT ;  /* 0xfffffff89e117812 */ /* 0x000fe200078ec0ff */
[----:B------:R-:W-:Y:S01]  /*7780*/  IMAD R0, R121, c[0x0][0x1b8], RZ ;  /* 0x00006e0079007a24 */ /* 0x000fe200078e02ff */
[----:B------:R-:W-:Y:S01]  /*7790*/  SHF.R.S32.HI R158, RZ, 0x3, R158 ;  /* 0x00000003ff9e7819 */ /* 0x000fe2000001149e */
[----:B------:R-:W-:Y:S01]  /*77a0*/  IMAD R7, R144, c[0x0][0x17c], R7 ;  /* 0x00005f0090077a24 */ /* 0x000fe200078e0207 */
[----:B------:R-:W-:Y:S01]  /*77b0*/  ISETP.NE.U32.AND P0, PT, RZ, c[0x0][0x348], PT ;  /* 0x0000d200ff007a0c */ /* 0x000fe20003f05070 */
[----:B------:R-:W-:Y:S01]  /*77c0*/  IMAD.IADD R17, R98, 0x1, -R17 ;  /* 0x0000000162117824 */ /* 0x000fe200078e0a11 */
[----:B------:R-:W-:Y:S01]  /*77d0*/  LEA.HI R45, R19, R98, RZ, 0x6 ;  /* 0x00000062132d7211 */ /* 0x000fe200078f30ff */
[----:B------:R-:W-:Y:S01]  /*77e0*/  IMAD.IADD R5, R5, 0x1, R7 ;  /* 0x0000000105057824 */ /* 0x000fe200078e0207 */
[----:B------:R-:W-:Y:S01]  /*77f0*/  SHF.R.S32.HI R7, RZ, 0x1f, R216 ;  /* 0x0000001fff077819 */ /* 0x000fe200000114d8 */
[----:B------:R-:W-:Y:S01]  /*7800*/  IMAD R11, R17, 0x20, R158 ;  /* 0x00000020110b7824 */ /* 0x000fe200078e029e */
[----:B------:R-:W-:Y:S01]  /*7810*/  ISETP.NE.AND.EX P0, PT, RZ, c[0x0][0x34c], PT, P0 ;  /* 0x0000d300ff007a0c */ /* 0x000fe20003f05300 */
[----:B------:R-:W-:Y:S01]  /*7820*/  IMAD R9, R215, c[0x0][0x1bc], R0 ;  /* 0x00006f00d7097a24 */ /* 0x000fe200078e0200 */
[----:B------:R-:W-:Y:S01]  /*7830*/  LOP3.LUT R217, R217, 0xfffffffd, RZ, 0xc0, !PT ;  /* 0xfffffffdd9d97812 */ /* 0x000fe200078ec0ff */
[----:B------:R-:W-:Y:S01]  /*7840*/  IMAD R11, R100, 0x80, R11 ;  /* 0x00000080640b7824 */ /* 0x000fe200078e020b */
[----:B------:R-:W-:Y:S01]  /*7850*/  SEL R15, R7, RZ, !P0 ;  /* 0x000000ff070f7207 */ /* 0x000fe20004000000 */
[----:B------:R-:W-:Y:S01]  /*7860*/  IMAD.WIDE.U32 R4, R215, c[0x0][0x1b8], R4 ;  /* 0x00006e00d7047a25 */ /* 0x000fe200078e0004 */
[----:B------:R-:W-:-:S03]  /*7870*/  SEL R12, R216, RZ, !P0 ;  /* 0x000000ffd80c7207 */ /* 0x000fc60004000000 */
[----:B------:R-:W-:-:S04]  /*7880*/  @P1 IMAD.HI.U32 R0, R11, c[0x0][0x2c8], RZ ;  /* 0x0000b2000b001a27 */ /* 0x000fc800078e00ff */
[----:B------:R-:W-:Y:S01]  /*7890*/  IMAD.MOV.U32 R10, RZ, RZ, R11 ;  /* 0x000000ffff0a7224 */ /* 0x000fe200078e000b */
[----:B------:R-:W-:Y:S01]  /*78a0*/  @P1 SHF.R.U32.HI R10, RZ, c[0x0][0x2cc], R0 ;  /* 0x0000b300ff0a1a19 */ /* 0x000fe20000011600 */
[----:B------:R-:W-:Y:S02]  /*78b0*/  IMAD R15, R15, c[0x0][0x1c0], RZ ;  /* 0x000070000f0f7a24 */ /* 0x000fe400078e02ff */
[----:B------:R-:W-:Y:S01]  /*78c0*/  IMAD.IADD R5, R5, 0x1, R9 ;  /* 0x0000000105057824 */ /* 0x000fe200078e0209 */
[----:B------:R-:W-:Y:S01]  /*78d0*/  SHF.R.S32.HI R9, RZ, 0x1f, R10 ;  /* 0x0000001fff097819 */ /* 0x000fe2000001140a */
[C---:B------:R-:W-:Y:S02]  /*78e0*/  IMAD R15, R12.reuse, c[0x0][0x1c4], R15 ;  /* 0x000071000c0f7a24 */ /* 0x040fe400078e020f */
[----:B------:R-:W-:Y:S01]  /*78f0*/  IMAD.WIDE.U32 R12, R12, c[0x0][0x1c0], R4 ;  /* 0x000070000c0c7a25 */ /* 0x000fe200078e0004 */
[----:B------:R-:W-:-:S03]  /*7900*/  LEA.HI R5, R19, R98, RZ, 0x4 ;  /* 0x0000006213057211 */ /* 0x000fc600078f20ff */
[----:B------:R-:W-:Y:S01]  /*7910*/  IMAD.MOV R14, RZ, RZ, -R10 ;  /* 0x000000ffff0e7224 */ /* 0x000fe200078e0a0a */
[----:B------:R-:W-:Y:S01]  /*7920*/  SHF.R.S32.HI R6, RZ, 0x4, R5 ;  /* 0x00000004ff067819 */ /* 0x000fe20000011405 */
[----:B------:R-:W-:Y:S02]  /*7930*/  IMAD R9, R9, c[0x0][0x1b0], RZ ;  /* 0x00006c0009097a24 */ /* 0x000fe400078e02ff */
[----:B------:R-:W-:Y:S01]  /*7940*/  IMAD.IADD R13, R13, 0x1, R15 ;  /* 0x000000010d0d7824 */ /* 0x000fe200078e020f */
[C---:B------:R-:W-:Y:S01]  /*7950*/  LEA.HI R15, R5.reuse, R6, RZ, 0x1 ;  /* 0x00000006050f7211 */ /* 0x040fe200078f08ff */
[----:B------:R-:W-:Y:S01]  /*7960*/  IMAD R14, R14, c[0x0][0x2c4], R11 ;  /* 0x0000b1000e0e7a24 */ /* 0x000fe200078e020b */
[----:B------:R-:W-:Y:S01]  /*7970*/  LOP3.LUT R5, R5, 0xfffffff0, RZ, 0xc0, !PT ;  /* 0xfffffff005057812 */ /* 0x000fe200078ec0ff */
[----:B------:R-:W-:Y:S01]  /*7980*/  IMAD R2, R100, 0x80, R158 ;  /* 0x0000008064027824 */ /* 0x000fe200078e029e */
[----:B------:R-:W-:Y:S01]  /*7990*/  LOP3.LUT R15, R15, 0xfffffffe, RZ, 0xc0, !PT ;  /* 0xfffffffe0f0f7812 */ /* 0x000fe200078ec0ff */
[----:B------:R-:W-:-:S02]  /*79a0*/  IMAD R9, R10, c[0x0][0x1b4], R9 ;  /* 0x00006d000a097a24 */ /* 0x000fc400078e0209 */
[----:B------:R-:W-:Y:S01]  /*79b0*/  IMAD.WIDE.U32 R10, R10, c[0x0][0x1b0], R12 ;  /* 0x00006c000a0a7a25 */ /* 0x000fe200078e000c */
[----:B------:R-:W-:Y:S02]  /*79c0*/  SHF.R.S32.HI R13, RZ, 0x1f, R14 ;  /* 0x0000001fff0d7819 */ /* 0x000fe4000001140e */
[----:B------:R-:W-:Y:S01]  /*79d0*/  IADD3 R0, R2, 0x20, RZ ;  /* 0x0000002002007810 */ /* 0x000fe20007ffe0ff */
[----:B------:R-:W-:Y:S02]  /*79e0*/  IMAD R33, R146, c[0x0][0x2c4], RZ ;  /* 0x0000b10092217a24 */ /* 0x000fe400078e02ff */
[----:B------:R-:W-:Y:S02]  /*79f0*/  IMAD R13, R13, c[0x0][0x1a8], RZ ;  /* 0x00006a000d0d7a24 */ /* 0x000fe400078e02ff */
[----:B------:R-:W-:Y:S01]  /*7a00*/  IMAD.IADD R11, R11, 0x1, R9 ;  /* 0x000000010b0b7824 */ /* 0x000fe200078e0209 */
[----:B------:R-:W-:Y:S01]  /*7a10*/  ISETP.GE.AND P0, PT, R0, R33, PT ;  /* 0x000000210000720c */ /* 0x000fe20003f06270 */
[----:B------:R-:W-:Y:S01]  /*7a20*/  IMAD.IADD R6, R6, 0x1, -R15 ;  /* 0x0000000106067824 */ /* 0x000fe200078e0a0f */
[----:B------:R-:W-:Y:S01]  /*7a30*/  SHF.R.S32.HI R9, RZ, 0x1f, R3 ;  /* 0x0000001fff097819 */ /* 0x000fe20000011403 */
[C---:B------:R-:W-:Y:S01]  /*7a40*/  IMAD R8, R14.reuse, c[0x0][0x1ac], R13 ;  /* 0x00006b000e087a24 */ /* 0x040fe200078e020d */
[----:B------:R-:W-:Y:S01]  /*7a50*/  P2R R0, PR, RZ, 0x1 ;  /* 0x00000001ff007803 */ /* 0x000fe20000000000 */
[----:B------:R-:W-:Y:S01]  /*7a60*/  IMAD.WIDE.U32 R14, R14, c[0x0][0x1a8], R10 ;  /* 0x00006a000e0e7a25 */ /* 0x000fe200078e000a */
[----:B------:R-:W-:-:S02]  /*7a70*/  IADD3 R3, P0, R158, R3, RZ ;  /* 0x000000039e037210 */ /* 0x000fc40007f1e0ff */
[----:B------:R-:W-:Y:S01]  /*7a80*/  ISETP.GE.AND P1, PT, R2, R33, PT ;  /* 0x000000210200720c */ /* 0x000fe20003f26270 */
[----:B------:R-:W-:Y:S01]  /*7a90*/  IMAD.IADD R8, R15, 0x1, R8 ;  /* 0x000000010f087824 */ /* 0x000fe200078e0208 */
[----:B------:R-:W-:Y:S01]  /*7aa0*/  LEA.HI.X.SX32 R24, R158, R9, 0x1, P0 ;  /* 0x000000099e187211 */ /* 0x000fe200000f0eff */
[----:B------:R-:W-:Y:S01]  /*7ab0*/  IMAD.SHL.U32 R42, R17, 0x8, RZ ;  /* 0x00000008112a7824 */ /* 0x000fe200078e00ff */
[----:B------:R-:W-:Y:S01]  /*7ac0*/  LEA R9, P0, R14, c[0x0][0x160], 0x1 ;  /* 0x000058000e097a11 */ /* 0x000fe200078008ff */
[----:B------:R-:W-:Y:S02]  /*7ad0*/  IMAD.IADD R12, R98, 0x1, -R5 ;  /* 0x00000001620c7824 */ /* 0x000fe400078e0a05 */
[----:B------:R-:W-:Y:S01]  /*7ae0*/  IMAD R26, R24, c[0x0][0x1e0], RZ ;  /* 0x00007800181a7a24 */ /* 0x000fe200078e02ff */
[----:B------:R-:W-:Y:S01]  /*7af0*/  LEA.HI.X R8, R14, c[0x0][0x164], R8, 0x1, P0 ;  /* 0x000059000e087a11 */ /* 0x000fe200000f0c08 */
[----:B------:R-:W1:Y:S01]  /*7b00*/  SHFL.IDX PT, R20, R9, RZ, 0x181f ;  /* 0x00181fff09147589 */ /* 0x000e6200000e0000 */
[----:B------:R-:W-:Y:S01]  /*7b10*/  SHF.R.S32.HI R43, RZ, 0x1f, R42 ;  /* 0x0000001fff2b7819 */ /* 0x000fe2000001142a */
[----:B------:R-:W-:-:S02]  /*7b20*/  IMAD R24, R24, c[0x0][0x208], RZ ;  /* 0x0000820018187a24 */ /* 0x000fc400078e02ff */
[----:B------:R-:W3:Y:S01]  /*7b30*/  SHFL.IDX PT, R21, R8, RZ, 0x181f ;  /* 0x00181fff08157589 */ /* 0x000ee200000e0000 */
[C---:B------:R-:W-:Y:S02]  /*7b40*/  IMAD R26, R3.reuse, c[0x0][0x1e4], R26 ;  /* 0x00007900031a7a24 */ /* 0x040fe400078e021a */
[C---:B------:R-:W-:Y:S02]  /*7b50*/  IMAD R24, R3.reuse, c[0x0][0x20c], R24 ;  /* 0x0000830003187a24 */ /* 0x040fe400078e0218 */
[----:B------:R-:W-:-:S04]  /*7b60*/  IMAD.WIDE.U32 R30, R3, c[0x0][0x1e0], R42 ;  /* 0x00007800031e7a25 */ /* 0x000fc800078e002a */
[----:B------:R-:W-:Y:S01]  /*7b70*/  IMAD.WIDE.U32 R28, R3, c[0x0][0x208], R42 ;  /* 0x00008200031c7a25 */ /* 0x000fe200078e002a */
[----:B------:R-:W-:-:S03]  /*7b80*/  SHF.R.S32.HI R3, RZ, 0x1f, R12 ;  /* 0x0000001fff037819 */ /* 0x000fc6000001140c */
[----:B------:R-:W-:Y:S01]  /*7b90*/  IMAD.SHL.U32 R32, R17, 0x8, RZ ;  /* 0x0000000811207824 */ /* 0x000fe200078e00ff */
[----:B------:R-:W-:Y:S01]  /*7ba0*/  LEA.HI R18, R3, R12, RZ, 0x3 ;  /* 0x0000000c03127211 */ /* 0x000fe200078f18ff */
[----:B------:R-:W-:Y:S02]  /*7bb0*/  IMAD.IADD R27, R31, 0x1, R26 ;  /* 0x000000011f1b7824 */ /* 0x000fe400078e021a */
[----:B------:R-:W-:Y:S01]  /*7bc0*/  IMAD.IADD R25, R29, 0x1, R24 ;  /* 0x000000011d197824 */ /* 0x000fe200078e0218 */
[----:B------:R-:W-:Y:S01]  /*7bd0*/  IADD3 R4, R32, 0x80, RZ ;  /* 0x0000008020047810 */ /* 0x000fe20007ffe0ff */
[----:B------:R-:W-:Y:S01]  /*7be0*/  IMAD.MOV.U32 R26, RZ, RZ, R30 ;  /* 0x000000ffff1a7224 */ /* 0x000fe200078e001e */
[----:B------:R-:W-:Y:S01]  /*7bf0*/  LOP3.LUT R3, R18, 0xfffffff8, RZ, 0xc0, !PT ;  /* 0xfffffff812037812 */ /* 0x000fe200078ec0ff */
[----:B------:R-:W-:Y:S01]  /*7c00*/  IMAD.MOV.U32 R24, RZ, RZ, R28 ;  /* 0x000000ffff187224 */ /* 0x000fe200078e001c */
[----:B------:R-:W-:Y:S01]  /*7c10*/  @!P1 SHF.R.S32.HI R5, RZ, 0x1f, R4 ;  /* 0x0000001fff059819 */ /* 0x000fe20000011404 */
[----:B------:R-:W-:Y:S01]  /*7c20*/  IMAD.WIDE.U32 R28, R215, c[0x0][0x1e8], R26 ;  /* 0x00007a00d71c7a25 */ /* 0x000fe200078e001a */
[----:B------:R-:W-:-:S02]  /*7c30*/  ISETP.GE.AND P6, PT, R4, c[0x0][0x198], PT ;  /* 0x0000660004007a0c */ /* 0x000fc40003fc6270 */
[----:B------:R-:W-:Y:S01]  /*7c40*/  @!P1 LEA.HI R10, R5, R4, RZ, 0x3 ;  /* 0x00000004050a9211 */ /* 0x000fe200078f18ff */
[----:B------:R-:W-:Y:S01]  /*7c50*/  IMAD.WIDE.U32 R26, R215, c[0x0][0x210], R24 ;  /* 0x00008400d71a7a25 */ /* 0x000fe200078e0018 */
[C---:B-1----:R-:W-:Y:S02]  /*7c60*/  @!P1 LEA R24, P0, R32.reuse, R20, 0x1 ;  /* 0x0000001420189211 */ /* 0x042fe400078008ff */
[----:B------:R-:W-:Y:S01]  /*7c70*/  IADD3 R5, R32, 0xc0, RZ ;  /* 0x000000c020057810 */ /* 0x000fe20007ffe0ff */
[----:B------:R-:W-:Y:S01]  /*7c80*/  IMAD.IADD R3, R12, 0x1, -R3 ;  /* 0x000000010c037824 */ /* 0x000fe200078e0a03 */
[----:B---3--:R-:W-:Y:S01]  /*7c90*/  @!P1 LEA.HI.X R25, R32, R21, R43, 0x1, P0 ;  /* 0x0000001520199211 */ /* 0x008fe200000f0c2b */
[----:B------:R-:W-:Y:S01]  /*7ca0*/  IMAD R12, R121, c[0x0][0x210], RZ ;  /* 0x00008400790c7a24 */ /* 0x000fe200078e02ff */
[----:B------:R-:W-:Y:S01]  /*7cb0*/  P2R R11, PR, RZ, 0x40 ;  /* 0x00000040ff0b7803 */ /* 0x000fe20000000000 */
[C---:B------:R-:W-:Y:S01]  /*7cc0*/  IMAD.SHL.U32 R15, R3.reuse, 0x40, RZ ;  /* 0x00000040030f7824 */ /* 0x040fe200078e00ff */
[----:B------:R-:W-:Y:S01]  /*7cd0*/  LOP3.LUT P0, RZ, R3, 0x2, RZ, 0xc0, !PT ;  /* 0x0000000203ff7812 */ /* 0x000fe2000780c0ff */
[----:B------:R-:W-:Y:S01]  /*7ce0*/  IMAD R13, R215, c[0x0][0x214], R12 ;  /* 0x00008500d70d7a24 */ /* 0x000fe200078e020c */
[----:B------:R-:W-:Y:S01]  /*7cf0*/  @!P1 SHF.R.S32.HI R14, RZ, 0x1f, R5 ;  /* 0x0000001fff0e9819 */ /* 0x000fe20000011405 */
[----:B------:R-:W-:Y:S01]  /*7d00*/  IMAD.SHL.U32 R12, R6, 0x8, RZ ;  /* 0x00000008060c7824 */ /* 0x000fe200078e00ff */
[----:B------:R-:W-:Y:S01]  /*7d10*/  ISETP.GE.AND P4, PT, R5, c[0x0][0x198], PT ;  /* 0x0000660005007a0c */ /* 0x000fe20003f86270 */
[----:B------:R-:W-:Y:S01]  /*7d20*/  IMAD.SHL.U32 R47, R158, 0x40, RZ ;  /* 0x000000409e2f7824 */ /* 0x000fe200078e00ff */
[----:B------:R-:W-:Y:S01]  /*7d30*/  @!P1 LEA.HI R5, R14, R5, RZ, 0x3 ;  /* 0x000000050e059211 */ /* 0x000fe200078f18ff */
[----:B------:R-:W-:Y:S01]  /*7d40*/  IMAD.SHL.U32 R45, R45, 0x8, RZ ;  /* 0x000000082d2d7824 */ /* 0x000fe200078e00ff */
[----:B------:R-:W-:Y:S01]  /*7d50*/  LOP3.LUT R15, R15, 0x1c0, RZ, 0xc0, !PT ;  /* 0x000001c00f0f7812 */ /* 0x000fe200078ec0ff */
[----:B------:R-:W-:Y:S01]  /*7d60*/  IMAD.SHL.U32 R18, R18, 0x40, RZ ;  /* 0x0000004012127824 */ /* 0x000fe200078e00ff */
[----:B------:R-:W-:Y:S01]  /*7d70*/  LOP3.LUT R47, R47, 0x1c0, RZ, 0xc0, !PT ;  /* 0x000001c02f2f7812 */ /* 0x000fe200078ec0ff */
[----:B------:R-:W-:Y:S01]  /*7d80*/  IMAD R222, R121, c[0x0][0x1e8], RZ ;  /* 0x00007a0079de7a24 */ /* 0x000fe200078e02ff */
[----:B------:R-:W-:Y:S01]  /*7d90*/  LOP3.LUT R12, R15, 0x8, R12, 0xf8, !PT ;  /* 0x000000080f0c7812 */ /* 0x000fe200078ef80c */
[----:B------:R-:W-:Y:S01]  /*7da0*/  IMAD.IADD R13, R13, 0x1, R27 ;  /* 0x000000010d0d7824 */ /* 0x000fe200078e021b */
[----:B------:R-:W-:Y:S01]  /*7db0*/  SHF.R.U32.HI R15, RZ, 0x3, R15 ;  /* 0x00000003ff0f7819 */ /* 0x000fe2000001160f */
[----:B------:R-:W-:Y:S01]  /*7dc0*/  IMAD R222, R215, c[0x0][0x1ec], R222 ;  /* 0x00007b00d7de7a24 */ /* 0x000fe200078e02de */
[----:B------:R-:W-:-:S02]  /*7dd0*/  LOP3.LUT P5, RZ, R3, 0x4, RZ, 0xc0, !PT ;  /* 0x0000000403ff7812 */ /* 0x000fc400078ac0ff */
[----:B------:R-:W-:Y:S01]  /*7de0*/  LOP3.LUT R15, R12, R15, RZ, 0x3c, !PT ;  /* 0x0000000f0c0f7212 */ /* 0x000fe200078e3cff */
[----:B------:R-:W-:Y:S01]  /*7df0*/  IMAD.IADD R223, R222, 0x1, R29 ;  /* 0x00000001dedf7824 */ /* 0x000fe200078e021d */
[----:B------:R-:W-:Y:S01]  /*7e00*/  LOP3.LUT R45, R45, 0xfffffe00, RZ, 0xc0, !PT ;  /* 0xfffffe002d2d7812 */ /* 0x000fe200078ec0ff */
[----:B------:R-:W-:Y:S01]  /*7e10*/  IMAD.MOV.U32 R222, RZ, RZ, R28 ;  /* 0x000000ffffde7224 */ /* 0x000fe200078e001c */
[----:B------:R-:W-:Y:S01]  /*7e20*/  LOP3.LUT R16, R47, 0x38, R42, 0xf8, !PT ;  /* 0x000000382f107812 */ /* 0x000fe200078ef82a */
[----:B------:R-:W-:Y:S01]  /*7e30*/  IMAD.MOV.U32 R12, RZ, RZ, R26 ;  /* 0x000000ffff0c7224 */ /* 0x000fe200078e001a */
[----:B------:R-:W-:Y:S02]  /*7e40*/  SHF.R.U32.HI R44, RZ, 0x3, R47 ;  /* 0x00000003ff2c7819 */ /* 0x000fe4000001162f */
[----:B------:R-:W-:Y:S02]  /*7e50*/  ISETP.GE.AND P3, PT, R32, c[0x0][0x198], PT ;  /* 0x0000660020007a0c */ /* 0x000fe40003f66270 */
[----:B------:R-:W-:-:S02]  /*7e60*/  LOP3.LUT R16, R45, R16, R44, 0xf6, !PT ;  /* 0x000000102d107212 */ /* 0x000fc400078ef62c */
[----:B------:R-:W-:-:S03]  /*7e70*/  @!P1 LOP3.LUT R5, R5, 0xfffffff8, RZ, 0xc0, !PT ;  /* 0xfffffff805059812 */ /* 0x000fc600078ec0ff */
[----:B------:R-:W-:-:S06]  /*7e80*/  @!P1 IMAD.SHL.U32 R27, R16, 0x2, RZ ;  /* 0x00000002101b9824 */ /* 0x000fcc00078e00ff */
[----:B------:R-:W-:Y:S01]  /*7e90*/  @!PT LDS RZ, [RZ] ;  /* 0x00000000fffff984 */ /* 0x000fe20000000800 */
[----:B------:R1:W-:Y:S01]  /*7ea0*/  @!P1 LDGSTS.E.BYPASS.LTC128B.128 [R27+0x10080], [R24.64], !P3 ;  /* 0x10080000181b9fae */ /* 0x0003e2000d901d52 */
[----:B--2---:R-:W-:Y:S01]  /*7eb0*/  @P2 SHF.R.S32.HI R23, RZ, 0x1f, R22 ;  /* 0x0000001fff172819 */ /* 0x004fe20000011416 */
[----:B------:R-:W-:Y:S02]  /*7ec0*/  @!P2 IMAD.MOV.U32 R22, RZ, RZ, R216 ;  /* 0x000000ffff16a224 */ /* 0x000fe400078e00d8 */
[----:B------:R-:W-:Y:S01]  /*7ed0*/  @!P2 IMAD.MOV.U32 R23, RZ, RZ, R7 ;  /* 0x000000ffff17a224 */ /* 0x000fe200078e0007 */
[----:B------:R-:W-:Y:S01]  /*7ee0*/  ISETP.NE.U32.AND P2, PT, RZ, c[0x0][0x350], PT ;  /* 0x0000d400ff007a0c */ /* 0x000fe20003f45070 */
[----:B------:R-:W-:-:S03]  /*7ef0*/  IMAD.MOV.U32 R7, RZ, RZ, 0x10 ;  /* 0x00000010ff077424 */ /* 0x000fc600078e00ff */
[----:B------:R-:W-:Y:S02]  /*7f00*/  ISETP.NE.AND.EX P2, PT, RZ, c[0x0][0x354], PT, P2 ;  /* 0x0000d500ff007a0c */ /* 0x000fe40003f45320 */
[----:B------:R-:W-:Y:S02]  /*7f10*/  SEL R7, R7, 0xfffffff0, !P0 ;  /* 0xfffffff007077807 */ /* 0x000fe40004000000 */
[----:B------:R-:W-:Y:S02]  /*7f20*/  SEL R218, R22, RZ, !P2 ;  /* 0x000000ff16da7207 */ /* 0x000fe40005000000 */
[----:B------:R-:W-:Y:S02]  /*7f30*/  IADD3 R22, R42, 0x40, RZ ;  /* 0x000000402a167810 */ /* 0x000fe40007ffe0ff */
[----:B------:R-:W-:Y:S01]  /*7f40*/  ISETP.NE.AND P0, PT, R0, RZ, PT ;  /* 0x000000ff0000720c */ /* 0x000fe20003f05270 */
[----:B------:R-:W-:Y:S01]  /*7f50*/  IMAD.WIDE.U32 R222, R218, c[0x0][0x1f0], R222 ;  /* 0x00007c00dade7a25 */ /* 0x000fe200078e00de */
[----:B------:R-:W-:-:S02]  /*7f60*/  @!P1 SHF.R.S32.HI R11, RZ, 0x1f, R22 ;  /* 0x0000001fff0b9819 */ /* 0x000fc40000011416 */
[----:B------:R-:W-:Y:S02]  /*7f70*/  SEL R3, R23, RZ, !P2 ;  /* 0x000000ff17037207 */ /* 0x000fe40005000000 */
[----:B------:R-:W-:Y:S02]  /*7f80*/  @!P1 LEA.HI R14, R11, R22, RZ, 0x3 ;  /* 0x000000160b0e9211 */ /* 0x000fe400078f18ff */
[----:B------:R-:W-:Y:S01]  /*7f90*/  P2R R11, PR, RZ, 0x1 ;  /* 0x00000001ff0b7803 */ /* 0x000fe20000000000 */
[C---:B------:R-:W-:Y:S01]  /*7fa0*/  IMAD R227, R3.reuse, c[0x0][0x1f0], RZ ;  /* 0x00007c0003e37a24 */ /* 0x040fe200078e02ff */
[----:B------:R-:W-:Y:S01]  /*7fb0*/  ISETP.GE.AND P0, PT, R42, c[0x0][0x1d4], PT ;  /* 0x000075002a007a0c */ /* 0x000fe20003f06270 */
[----:B------:R-:W-:Y:S01]  /*7fc0*/  IMAD R225, R3, c[0x0][0x218], RZ ;  /* 0x0000860003e17a24 */ /* 0x000fe200078e02ff */
[----:B------:R-:W-:Y:S01]  /*7fd0*/  ISETP.GE.AND P2, PT, R22, c[0x0][0x198], PT ;  /* 0x0000660016007a0c */ /* 0x000fe20003f46270 */
[C---:B------:R-:W-:Y:S01]  /*7fe0*/  IMAD R227, R218.reuse, c[0x0][0x1f4], R227 ;  /* 0x00007d00dae37a24 */ /* 0x040fe200078e02e3 */
[----:B------:R-:W-:Y:S01]  /*7ff0*/  LOP3.LUT R0, R15, 0xfffffe00, R18, 0xf8, !PT ;  /* 0xfffffe000f007812 */ /* 0x000fe200078ef812 */
[----:B------:R-:W-:Y:S01]  /*8000*/  IMAD R225, R218, c[0x0][0x21c], R225 ;  /* 0x00008700dae17a24 */ /* 0x000fe200078e02e1 */
[----:B------:R-:W-:Y:S01]  /*8010*/  @!P1 LOP3.LUT R15, R14, 0xfffffff8, RZ, 0xc0, !PT ;  /* 0xfffffff80e0f9812 */ /* 0x000fe200078ec0ff */
[----:B------:R-:W-:Y:S01]  /*8020*/  IMAD.WIDE.U32 R218, R218, c[0x0][0x218], R12 ;  /* 0x00008600dada7a25 */ /* 0x000fe200078e000c */
[----:B------:R-:W-:Y:S01]  /*8030*/  @!P1 LOP3.LUT R23, R10, 0xfffffff8, RZ, 0xc0, !PT ;  /* 0xfffffff80a179812 */ /* 0x000fe200078ec0ff */
[----:B------:R1:W2:Y:S01]  /*8040*/  SHFL.IDX PT, R14, R9, 0x1, 0x181f ;  /* 0x00381f00090e7f89 */ /* 0x0002a200000e0000 */
[----:B------:R-:W-:Y:S01]  /*8050*/  SEL R18, RZ, 0x1, P0 ;  /* 0x00000001ff127807 */ /* 0x000fe20000000000 */
[--C-:B------:R-:W-:Y:S01]  /*8060*/  @!P1 IMAD.WIDE R30, R15, 0x2, R20.reuse ;  /* 0x000000020f1e9825 */ /* 0x100fe200078e0214 */
[----:B------:R-:W-:Y:S01]  /*8070*/  IADD3 R10, R42, 0x80, RZ ;  /* 0x000000802a0a7810 */ /* 0x000fe20007ffe0ff */
[----:B------:R1:W3:Y:S01]  /*8080*/  SHFL.IDX PT, R15, R8, 0x1, 0x181f ;  /* 0x00381f00080f7f89 */ /* 0x0002e200000e0000 */
[----:B------:R-:W-:Y:S01]  /*8090*/  @P0 LOP3.LUT R217, R217, 0x2, RZ, 0xfc, !PT ;  /* 0x00000002d9d90812 */ /* 0x000fe200078efcff */
[--C-:B------:R-:W-:Y:S01]  /*80a0*/  @!P1 IMAD.WIDE R28, R23, 0x2, R20.reuse ;  /* 0x00000002171c9825 */ /* 0x100fe200078e0214 */
[----:B------:R-:W-:Y:S01]  /*80b0*/  ISETP.GE.AND P0, PT, R22, c[0x0][0x1d4], PT ;  /* 0x0000750016007a0c */ /* 0x000fe20003f06270 */
[----:B------:R1:W-:Y:S01]  /*80c0*/  @!P1 LDGSTS.E.BYPASS.LTC128B.128 [R27+0x14080], [R30.64], !P2 ;  /* 0x140800001e1b9fae */ /* 0x0003e2000d101d52 */
[----:B------:R-:W-:Y:S01]  /*80d0*/  LOP3.LUT R217, R217, 0xfffffffe, RZ, 0xc0, !PT ;  /* 0xfffffffed9d97812 */ /* 0x000fe200078ec0ff */
[----:B------:R-:W-:Y:S01]  /*80e0*/  @!P1 IMAD.WIDE R20, R5, 0x2, R20 ;  /* 0x0000000205149825 */ /* 0x000fe200078e0214 */
[----:B------:R-:W-:Y:S01]  /*80f0*/  IADD3 R3, R42, 0xc0, RZ ;  /* 0x000000c02a037810 */ /* 0x000fe20007ffe0ff */
[----:B------:R1:W-:Y:S01]  /*8100*/  @!P1 LDGSTS.E.BYPASS.LTC128B.128 [R27+0x18080], [R28.64], !P6 ;  /* 0x180800001c1b9fae */ /* 0x0003e2000f101d52 */
[----:B------:R-:W-:Y:S01]  /*8110*/  ISETP.GE.AND P6, PT, R10, c[0x0][0x1d4], PT ;  /* 0x000075000a007a0c */ /* 0x000fe20003fc6270 */
[----:B------:R-:W-:-:S02]  /*8120*/  IMAD.MOV.U32 R5, RZ, RZ, 0x20 ;  /* 0x00000020ff057424 */ /* 0x000fc400078e00ff */
[----:B------:R1:W-:Y:S01]  /*8130*/  @!P1 LDGSTS.E.BYPASS.LTC128B.128 [R27+0x1c080], [R20.64], !P4 ;  /* 0x1c080000141b9fae */ /* 0x0003e2000e101d52 */
[----:B------:R-:W-:Y:S02]  /*8140*/  IMAD.IADD R227, R223, 0x1, R227 ;  /* 0x00000001dfe37824 */ /* 0x000fe400078e02e3 */
[----:B------:R-:W-:Y:S01]  /*8150*/  SEL R5, R5, 0xffffffe0, !P5 ;  /* 0xffffffe005057807 */ /* 0x000fe20006800000 */
[----:B------:R-:W-:Y:S01]  /*8160*/  IMAD.IADD R225, R219, 0x1, R225 ;  /* 0x00000001dbe17824 */ /* 0x000fe200078e02e1 */
[----:B------:R-:W-:Y:S02]  /*8170*/  @P0 LOP3.LUT R217, R217, 0x1, RZ, 0xfc, !PT ;  /* 0x00000001d9d90812 */ /* 0x000fe400078efcff */
[----:B------:R-:W-:Y:S02]  /*8180*/  ISETP.NE.AND P0, PT, R11, RZ, PT ;  /* 0x000000ff0b00720c */ /* 0x000fe40003f05270 */
[----:B------:R-:W-:-:S11]  /*8190*/  ISETP.GE.AND P5, PT, R3, c[0x0][0x1d4], PT ;  /* 0x0000750003007a0c */ /* 0x000fd60003fa6270 */
[----:B------:R-:W-:Y:S05]  /*81a0*/  @P0 BRA `(.L_x_2314) ;  /* 0x0000016000000947 */ /* 0x000fea0003800000 */
[----:B--23--:R-:W-:Y:S01]  /*81b0*/  IADD3 R12, R32, 0x80, RZ ;  /* 0x00000080200c7810 */ /* 0x00cfe20007ffe0ff */
[----:B------:R-:W-:Y:S01]  /*81c0*/  IMAD.SHL.U32 R23, R16, 0x2, RZ ;  /* 0x0000000210177824 */ /* 0x000fe200078e00ff */
[C---:B------:R-:W-:Y:S02]  /*81d0*/  IADD3 R10, R32.reuse, 0xc0, RZ ;  /* 0x000000c0200a7810 */ /* 0x040fe40007ffe0ff */
[----:B------:R-:W-:Y:S02]  /*81e0*/  SHF.R.S32.HI R13, RZ, 0x1f, R22 ;  /* 0x0000001fff0d7819 */ /* 0x000fe40000011416 */
[----:B-1----:R-:W-:Y:S02]  /*81f0*/  LEA R20, P0, R32, R14, 0x1 ;  /* 0x0000000e20147211 */ /* 0x002fe400078008ff */
        /* <DEDUP_REMOVED lines=17> */
.L_x_2314:
[----:B--23--:R-:W-:Y:S05]  /*8310*/  BSYNC B0 ;  /* 0x0000000000007941 */ /* 0x00cfea0003800000 */
.L_x_2313:
[----:B-1----:R-:W-:Y:S01]  /*8320*/  IADD3 R10, R2, 0x40, RZ ;  /* 0x00000040020a7810 */ /* 0x002fe20007ffe0ff */
        /* <DEDUP_REMOVED lines=28> */
.L_x_2316:
[----:B------:R-:W-:Y:S05]  /*84f0*/  BSYNC B0 ;  /* 0x0000000000007941 */ /* 0x000fea0003800000 */
.L_x_2315:
[----:B------:R-:W-:Y:S01]  /*8500*/  IADD3 R2, R2, 0x60, RZ ;  /* 0x0000006002027810 */ /* 0x000fe20007ffe0ff */
[----:B--2---:R2:W4:Y:S01]  /*8510*/  SHFL.IDX PT, R15, R8, 0x3, 0x181f ;  /* 0x00781f00080f7f89 */ /* 0x00452200000e0000 */
[----:B------:R-:W-:Y:S01]  /*8520*/  MOV R11, 0x30 ;  /* 0x00000030000b7802 */ /* 0x000fe20000000f00 */
[----:B------:R-:W-:Y:S01]  /*8530*/  BSSY B0, `(.L_x_2317) ;  /* 0x000001e000007945 */ /* 0x000fe20003800000 */
[----:B------:R-:W-:Y:S01]  /*8540*/  ISETP.GE.AND P0, PT, R2, R33, PT ;  /* 0x000000210200720c */ /* 0x000fe20003f06270 */
[----:B---3--:R2:W3:Y:S02]  /*8550*/  SHFL.IDX PT, R14, R9, 0x3, 0x181f ;  /* 0x00781f00090e7f89 */ /* 0x0084e400000e0000 */
[----:B------:R-:W-:-:S02]  /*8560*/  IMAD R3, R11, c[0x0][0x1e4], RZ ;  /* 0x000079000b037a24 */ /* 0x000fc400078e02ff */
[----:B------:R-:W-:-:S05]  /*8570*/  IMAD.WIDE.U32 R64, R11, c[0x0][0x1e0], RZ ;  /* 0x000078000b407a25 */ /* 0x000fca00078e00ff */
[----:B------:R-:W-:-:S03]  /*8580*/  IADD3 R3, R65, R3, RZ ;  /* 0x0000000341037210 */ /* 0x000fc60007ffe0ff */
[----:B------:R-:W-:Y:S05]  /*8590*/  @P0 BRA `(.L_x_2318) ;  /* 0x0000017000000947 */ /* 0x000fea0003800000 */
[----:B-12---:R-:W-:Y:S01]  /*85a0*/  SHF.R.S32.HI R9, RZ, 0x1f, R22 ;  /* 0x0000001fff097819 */ /* 0x006fe20000011416 */
[----:B------:R-:W-:Y:S01]  /*85b0*/  IMAD.SHL.U32 R10, R16, 0x2, RZ ;  /* 0x00000002100a7824 */ /* 0x000fe200078e00ff */
[C---:B------:R-:W-:Y:S02]  /*85c0*/  IADD3 R13, R32.reuse, 0x80, RZ ;  /* 0x00000080200d7810 */ /* 0x040fe40007ffe0ff */
        /* <DEDUP_REMOVED lines=20> */
.L_x_2318:
[----:B------:R-:W-:Y:S05]  /*8710*/  BSYNC B0 ;  /* 0x0000000000007941 */ /* 0x000fea0003800000 */
.L_x_2317:
[C---:B------:R-:W-:Y:S01]  /*8720*/  IMAD R2, R156.reuse, -0x30, R11 ;  /* 0xffffffd09c027824 */ /* 0x040fe200078e020b */
[----:B------:R-:W0:Y:S01]  /*8730*/  LDGDEPBAR ;  /* 0x00000000000079af */ /* 0x000e220000000000 */
[----:B------:R-:W-:Y:S01]  /*8740*/  IADD3 R23, R156, -0x1, RZ ;  /* 0xffffffff9c177810 */ /* 0x000fe20007ffe0ff */
[----:B------:R-:W-:Y:S01]  /*8750*/  IMAD.MOV.U32 R226, RZ, RZ, R222 ;  /* 0x000000ffffe27224 */ /* 0x000fe200078e00de */
[----:B------:R-:W-:Y:S01]  /*8760*/  LOP3.LUT P3, RZ, R217, 0x2, RZ, 0xc0, !PT ;  /* 0x00000002d9ff7812 */ /* 0x000fe2000786c0ff */
[----:B------:R-:W-:Y:S01]  /*8770*/  IMAD.IADD R4, R99, 0x1, R2 ;  /* 0x0000000163047824 */ /* 0x000fe200078e0202 */
[----:B-1----:R-:W-:Y:S01]  /*8780*/  SHF.R.S32.HI R21, RZ, 0x1f, R23 ;  /* 0x0000001fff157819 */ /* 0x002fe20000011417 */
[----:B------:R-:W-:Y:S01]  /*8790*/  IMAD.WIDE.U32 R12, R23, R64, R226 ;  /* 0x00000040170c7225 */ /* 0x000fe200078e00e2 */
[----:B------:R-:W-:Y:S01]  /*87a0*/  BAR.SYNC.DEFER_BLOCKING 0x0 ;  /* 0x0000000000007b1d */ /* 0x000fe20000010000 */
[----:B------:R-:W-:-:S02]  /*87b0*/  LOP3.LUT P4, RZ, R217, 0x1, RZ, 0xc0, !PT ;  /* 0x00000001d9ff7812 */ /* 0x000fc4000788c0ff */
[----:B--2---:R-:W-:-:S03]  /*87c0*/  IMNMX R9, R4, 0x30, PT ;  /* 0x0000003004097817 */ /* 0x004fc60003800200 */
[----:B------:R-:W-:Y:S01]  /*87d0*/  UMOV UR8, 0x5 ;  /* 0x0000000500087882 */ /* 0x000fe20000000000 */
[----:B------:R-:W-:Y:S01]  /*87e0*/  BSSY B0, `(.L_x_2319) ;  /* 0x000001e000007945 */ /* 0x000fe20003800000 */
[----:B------:R-:W-:Y:S01]  /*87f0*/  IMAD.IADD R10, R9, 0x1, -R158 ;  /* 0x00000001090a7824 */ /* 0x000fe200078e0a9e */
[----:B------:R-:W-:Y:S01]  /*8800*/  ULDC.64 UR4, c[0x0][0x1e0] ;  /* 0x0000780000047ab9 */ /* 0x000fe20000000a00 */
[----:B------:R-:W-:Y:S01]  /*8810*/  IMAD R9, R3, R23, RZ ;  /* 0x0000001703097224 */ /* 0x000fe200078e02ff */
[----:B------:R-:W-:Y:S02]  /*8820*/  USHF.L.U64.HI UR8, UR4, UR8, UR5 ;  /* 0x0000000804087299 */ /* 0x000fe40008010205 */
[----:B------:R-:W-:Y:S01]  /*8830*/  ISETP.GE.AND P0, PT, R10, 0x1, PT ;  /* 0x000000010a00780c */ /* 0x000fe20003f06270 */
[----:B------:R-:W-:Y:S01]  /*8840*/  IMAD R9, R21, R64, R9 ;  /* 0x0000004015097224 */ /* 0x000fe200078e0209 */
[----:B------:R-:W-:-:S03]  /*8850*/  USHF.L.U32 UR5, UR4, 0x5, URZ ;  /* 0x0000000504057899 */ /* 0x000fc6000800063f */
[----:B------:R-:W-:-:S08]  /*8860*/  IMAD.IADD R9, R13, 0x1, R9 ;  /* 0x000000010d097824 */ /* 0x000fd000078e0209 */
[----:B---3--:R-:W-:Y:S01]  /*8870*/  @P0 LEA R14, P2, R12, c[0x0][0x1c8], 0x1 ;  /* 0x000072000c0e0a11 */ /* 0x008fe200078408ff */
        /* <DEDUP_REMOVED lines=20> */
.L_x_2320:
[----:B------:R-:W-:Y:S05]  /*89c0*/  BSYNC B0 ;  /* 0x0000000000007941 */ /* 0x000fea0003800000 */
.L_x_2319:
[----:B------:R-:W-:Y:S01]  /*89d0*/  ISETP.LT.AND P0, PT, RZ, c[0x0][0x27c], PT ;  /* 0x00009f00ff007a0c */ /* 0x000fe20003f01270 */
[----:B------:R-:W0:-:S12]  /*89e0*/  LDGDEPBAR ;  /* 0x00000000000079af */ /* 0x000e180000000000 */
[----:B------:R-:W-:Y:S05]  /*89f0*/  @P0 BRA `(.L_x_2321) ;  /* 0x0000002000000947 */ /* 0x000fea0003800000 */
[----:B------:R-:W-:-:S04]  /*8a00*/  DEPBAR.LE SB0, 0x1 ;  /* 0x000080400000791a */ /* 0x000fc80000000000 */
[----:B------:R-:W-:Y:S05]  /*8a10*/  BRA `(.L_x_2322) ;  /* 0x00006c1000007947 */ /* 0x000fea0003800000 */
.L_x_2321:
        /* <DEDUP_REMOVED lines=69> */
.L_x_2325:
[----:B------:R-:W-:Y:S05]  /*8e70*/  BSYNC B0 ;  /* 0x0000000000007941 */ /* 0x000fea0003800000 */
.L_x_2324:
[----:B------:R-:W-:Y:S01]  /*8e80*/  IMAD R33, R100, -0x80, R33 ;  /* 0xffffff8064217824 */ /* 0x000fe200078e0221 */
[--C-:B-1---5:R-:W-:Y:S01]  /*8e90*/  SHF.R.U64 R36, R26, 0x10, R27.reuse ;  /* 0x000000101a247819 */ /* 0x122fe2000000121b */
[----:B------:R-:W-:Y:S01]  /*8ea0*/  IMAD.MOV.U32 R48, RZ, RZ, R26 ;  /* 0x000000ffff307224 */ /* 0x000fe200078e001a */
[--C-:B------:R-:W-:Y:S01]  /*8eb0*/  SHF.R.U32.HI R35, RZ, 0x10, R27.reuse ;  /* 0x00000010ff237819 */ /* 0x100fe2000001161b */
        /* <DEDUP_REMOVED lines=71> */
[C---:B------:R-:W-:Y:S01]  /*9330*/  SHF.L.U32 R42, R35.reuse, 0x10, RZ ;  /* 0x00000010232a7819 */ /* 0x040fe200000006ff */
[----:B------:R-:W-:Y:S01]  /*9340*/  FFMA.FTZ R38, R38, R40, R37 ;  /* 0x0000002826267223 */ /* 0x000fe20000010025 */
[----:B------:R-:W-:Y:S01]  /*9350*/  SHF.L.U32 R40, R32, 0x10, RZ ;  /* 0x0000001020287819 */ /* 0x000fe200000006ff */
        /* <DEDUP_REMOVED lines=18> */
.L_x_2329:
[----:B------:R-:W-:Y:S05]  /*9480*/  BSYNC B0 ;  /* 0x0000000000007941 */ /* 0x000fea0003800000 */
.L_x_2328:
        /* <DEDUP_REMOVED lines=42> */
.L_x_2331:
[----:B------:R-:W-:Y:S05]  /*9730*/  BSYNC B0 ;  /* 0x0000000000007941 */ /* 0x000fea0003800000 */
.L_x_2330:
        /* <DEDUP_REMOVED lines=42> */
.L_x_2333:
[----:B------:R-:W-:Y:S05]  /*99e0*/  BSYNC B0 ;  /* 0x0000000000007941 */ /* 0x000fea0003800000 */
.L_x_2332:
        /* <DEDUP_REMOVED lines=41> */
.L_x_2327:
[----:B------:R-:W-:Y:S05]  /*9c80*/  BSYNC B1 ;  /* 0x0000000000017941 */ /* 0x000fea0003800000 */
.L_x_2326:
        /* <DEDUP_REMOVED lines=45> */
.L_x_2337:
[----:B------:R-:W-:Y:S05]  /*9f60*/  BSYNC B0 ;  /* 0x0000000000007941 */ /* 0x000fea0003800000 */
.L_x_2336:
        /* <DEDUP_REMOVED lines=42> */
.L_x_2339:
[----:B------:R-:W-:Y:S05]  /*a210*/  BSYNC B0 ;  /* 0x0000000000007941 */ /* 0x000fea0003800000 */
.L_x_2338:
        /* <DEDUP_REMOVED lines=42> */
.L_x_2341:
[----:B------:R-:W-:Y:S05]  /*a4c0*/  BSYNC B0 ;  /* 0x0000000000007941 */ /* 0x000fea0003800000 */
.L_x_2340:
        /* <DEDUP_REMOVED lines=41> */
.L_x_2335:
[----:B------:R-:W-:Y:S05]  /*a760*/  BSYNC B1 ;  /* 0x0000000000017941 */ /* 0x000fea0003800000 */
.L_x_2334:
        /* <DEDUP_REMOVED lines=45> */
.L_x_2345:
[----:B------:R-:W-:Y:S05]  /*aa40*/  BSYNC B0 ;  /* 0x0000000000007941 */ /* 0x000fea0003800000 */
.L_x_2344:
        /* <DEDUP_REMOVED lines=42> */
.L_x_2347:
[----:B------:R-:W-:Y:S05]  /*acf0*/  BSYNC B0 ;  /* 0x0000000000007941 */ /* 0x000fea0003800000 */
.L_x_2346:
        /* <DEDUP_REMOVED lines=42> */
.L_x_2349:
[----:B------:R-:W-:Y:S05]  /*afa0*/  BSYNC B0 ;  /* 0x0000000000007941 */ /* 0x000fea0003800000 */
.L_x_2348:
        /* <DEDUP_REMOVED lines=41> */
.L_x_2343:
[----:B------:R-:W-:Y:S05]  /*b240*/  BSYNC B1 ;  /* 0x0000000000017941 */ /* 0x000fea0003800000 */
.L_x_2342:
[----:B-1----:R-:W-:-:S04]  /*b250*/  IADD3 R8, R158, 0x60, RZ ;  /* 0x000000609e087810 */ /* 0x002fc80007ffe0ff */
[----:B------:R-:W-:-:S13]  /*b260*/  ISETP.GE.AND P0, PT, R8, R33, PT ;  /* 0x000000210800720c */ /* 0x000fda0003f06270 */
[----:B------:R-:W-:Y:S05]  /*b270*/  @P0 BRA `(.L_x_2350) ;  /* 0x000043a000000947 */ /* 0x000fea0003800000 */
[----:B------:R-:W-:Y:S01]  /*b280*/  ISETP.GE.AND P0, PT, R12, c[0x0][0x27c], PT ;  /* 0x00009f000c007a0c */ /* 0x000fe20003f06270 */
[----:B------:R-:W-:-:S12]  /*b290*/  BSSY B0, `(.L_x_2351) ;  /* 0x0000028000007945 */ /* 0x000fd80003800000 */
[----:B------:R-:W-:Y:S05]  /*b2a0*/  @P0 BRA `(.L_x_2352) ;  /* 0x0000026000000947 */ /* 0x000fea0003800000 */
[----:B------:R-:W1:Y:S01]  /*b2b0*/  LDS.128 R8, [R20+0x13080] ;  /* 0x0130800014087984 */ /* 0x000e620000000c00 */
[C---:B------:R-:W-:Y:S02]  /*b2c0*/  SHF.L.U32 R38, R36.reuse, 0x10, RZ ;  /* 0x0000001024267819 */ /* 0x040fe400000006ff */
[----:B------:R-:W-:Y:S01]  /*b2d0*/  LOP3.LUT R39, R36, 0xffff0000, RZ, 0xc0, !PT ;  /* 0xffff000024277812 */ /* 0x000fe200078ec0ff */
[C---:B------:R-:W-:Y:S01]  /*b2e0*/  IMAD.U32 R36, R34.reuse, 0x10000, RZ ;  /* 0x0001000022247824 */ /* 0x040fe200078e00ff */
[----:B------:R-:W-:Y:S02]  /*b2f0*/  LOP3.LUT R34, R34, 0xffff0000, RZ, 0xc0, !PT ;  /* 0xffff000022227812 */ /* 0x000fe400078ec0ff */
[C---:B-1----:R-:W-:Y:S01]  /*b300*/  LOP3.LUT R33, R8.reuse, 0xffff0000, RZ, 0xc0, !PT ;  /* 0xffff000008217812 */ /* 0x042fe200078ec0ff */
[----:B------:R-:W-:Y:S01]  /*b310*/  IMAD.U32 R40, R11, 0x10000, RZ ;  /* 0x000100000b287824 */ /* 0x000fe200078e00ff */
[----:B------:R-:W-:Y:S02]  /*b320*/  SHF.L.U32 R37, R8, 0x10, RZ ;  /* 0x0000001008257819 */ /* 0x000fe400000006ff */
[----:B------:R-:W-:-:S02]  /*b330*/  SHF.L.U32 R42, R10, 0x10, RZ ;  /* 0x000000100a2a7819 */ /* 0x000fc400000006ff */
[----:B------:R-:W-:Y:S01]  /*b340*/  LOP3.LUT R41, R10, 0xffff0000, RZ, 0xc0, !PT ;  /* 0xffff00000a297812 */ /* 0x000fe200078ec0ff */
[-C--:B------:R-:W-:Y:S01]  /*b350*/  FMUL.FTZ R10, R36, R33.reuse ;  /* 0x00000021240a7220 */ /* 0x080fe20000410000 */
[C---:B------:R-:W-:Y:S01]  /*b360*/  SHF.L.U32 R8, R9.reuse, 0x10, RZ ;  /* 0x0000001009087819 */ /* 0x040fe200000006ff */
[C---:B------:R-:W-:Y:S01]  /*b370*/  FMUL.FTZ R33, R38.reuse, R33 ;  /* 0x0000002126217220 */ /* 0x040fe20000410000 */
[----:B------:R-:W-:Y:S01]  /*b380*/  LOP3.LUT R9, R9, 0xffff0000, RZ, 0xc0, !PT ;  /* 0xffff000009097812 */ /* 0x000fe200078ec0ff */
[-C--:B------:R-:W-:Y:S01]  /*b390*/  FFMA.FTZ R10, R38, R37.reuse, -R10 ;  /* 0x00000025260a7223 */ /* 0x080fe2000001080a */
[----:B------:R-:W-:Y:S01]  /*b3a0*/  LOP3.LUT R43, R11, 0xffff0000, RZ, 0xc0, !PT ;  /* 0xffff00000b2b7812 */ /* 0x000fe200078ec0ff */
[----:B------:R-:W-:Y:S01]  /*b3b0*/  FFMA.FTZ R33, R36, R37, R33 ;  /* 0x0000002524217223 */ /* 0x000fe20000010021 */
[----:B------:R-:W-:Y:S01]  /*b3c0*/  SHF.L.U32 R36, R32, 0x10, RZ ;  /* 0x0000001020247819 */ /* 0x000fe200000006ff */
[-C--:B------:R-:W-:Y:S01]  /*b3d0*/  FMUL.FTZ R11, R34, R9.reuse ;  /* 0x00000009220b7220 */ /* 0x080fe20000410000 */
[----:B------:R-:W-:Y:S01]  /*b3e0*/  SHF.L.U32 R37, R35, 0x10, RZ ;  /* 0x0000001023257819 */ /* 0x000fe200000006ff */
[C---:B------:R-:W-:Y:S01]  /*b3f0*/  FMUL.FTZ R9, R39.reuse, R9 ;  /* 0x0000000927097220 */ /* 0x040fe20000410000 */
[----:B------:R-:W-:Y:S01]  /*b400*/  LOP3.LUT R32, R32, 0xffff0000, RZ, 0xc0, !PT ;  /* 0xffff000020207812 */ /* 0x000fe200078ec0ff */
[-C--:B------:R-:W-:Y:S01]  /*b410*/  FFMA.FTZ R11, R39, R8.reuse, -R11 ;  /* 0x00000008270b7223 */ /* 0x080fe2000001080b */
[----:B------:R-:W-:Y:S01]  /*b420*/  LOP3.LUT R35, R35, 0xffff0000, RZ, 0xc0, !PT ;  /* 0xffff000023237812 */ /* 0x000fe200078ec0ff */
[----:B------:R-:W-:-:S02]  /*b430*/  FFMA.FTZ R34, R34, R8, R9 ;  /* 0x0000000822227223 */ /* 0x000fc40000010009 */
[----:B------:R-:W-:Y:S02]  /*b440*/  FMUL.FTZ R8, R36, R41 ;  /* 0x0000002924087220 */ /* 0x000fe40000410000 */
[----:B------:R-:W-:Y:S02]  /*b450*/  FMUL.FTZ R9, R32, R43 ;  /* 0x0000002b20097220 */ /* 0x000fe40000410000 */
[----:B------:R-:W-:Y:S02]  /*b460*/  FMUL.FTZ R41, R37, R41 ;  /* 0x0000002925297220 */ /* 0x000fe40000410000 */
[----:B------:R-:W-:Y:S02]  /*b470*/  FMUL.FTZ R43, R35, R43 ;  /* 0x0000002b232b7220 */ /* 0x000fe40000410000 */
[----:B------:R-:W-:Y:S01]  /*b480*/  FFMA.FTZ R37, R37, R42, -R8 ;  /* 0x0000002a25257223 */ /* 0x000fe20000010808 */
        /* <DEDUP_REMOVED lines=8> */
.L_x_2352:
[----:B------:R-:W-:Y:S05]  /*b510*/  BSYNC B0 ;  /* 0x0000000000007941 */ /* 0x000fea0003800000 */
.L_x_2351:
        /* <DEDUP_REMOVED lines=42> */
.L_x_2354:
[----:B------:R-:W-:Y:S05]  /*b7c0*/  BSYNC B0 ;  /* 0x0000000000007941 */ /* 0x000fea0003800000 */
.L_x_2353:
        /* <DEDUP_REMOVED lines=42> */
.L_x_2356:
[----:B------:R-:W-:Y:S05]  /*ba70*/  BSYNC B0 ;  /* 0x0000000000007941 */ /* 0x000fea0003800000 */
.L_x_2355:
        /* <DEDUP_REMOVED lines=42> */
.L_x_2323:
        /* <DEDUP_REMOVED lines=31> */
.L_x_2358:
[----:B------:R-:W-:Y:S05]  /*bf10*/  BSYNC B0 ;  /* 0x0000000000007941 */ /* 0x000fea0003800000 */
.L_x_2357:
        /* <DEDUP_REMOVED lines=14> */
[----:B------:R-:W-:Y:S01]  /*c000*/  IMAD.MOV.U32 R46, RZ, RZ, R8 ;  /* 0x000000ffff2e7224 */ /* 0x000fe200078e0008 */
[--C-:B------:R-:W-:Y:S01]  /*c010*/  SHF.R.U64 R37, R8, 0x10, R9.reuse ;  /* 0x0000001008257819 */ /* 0x100fe20000001209 */
[--C-:B------:R-:W-:Y:S01]  /*c020*/  IMAD.MOV.U32 R36, RZ, RZ, R9.reuse ;  /* 0x000000ffff247224 */ /* 0x100fe200078e0009 */
[----:B------:R-:W-:Y:S01]  /*c030*/  SHF.R.U32.HI R53, RZ, 0x10, R9 ;  /* 0x00000010ff357819 */ /* 0x000fe20000011609 */
[----:B------:R-:W-:Y:S01]  /*c040*/  IMAD.MOV.U32 R48, RZ, RZ, R10 ;  /* 0x000000ffff307224 */ /* 0x000fe200078e000a */
[----:B------:R-:W-:Y:S01]  /*c050*/  SHF.R.U64 R35, R10, 0x10, R11 ;  /* 0x000000100a237819 */ /* 0x000fe2000000120b */
[----:B------:R-:W-:Y:S01]  /*c060*/  IMAD.MOV.U32 R50, RZ, RZ, R30 ;  /* 0x000000ffff327224 */ /* 0x000fe200078e001e */
[----:B------:R-:W-:Y:S01]  /*c070*/  SHF.R.U32.HI R52, RZ, 0x10, R29 ;  /* 0x00000010ff347819 */ /* 0x000fe2000001161d */
[----:B------:R-:W-:Y:S01]  /*c080*/  IMAD.MOV.U32 R28, RZ, RZ, R31 ;  /* 0x000000ffff1c7224 */ /* 0x000fe200078e001f */
[----:B------:R-:W-:Y:S01]  /*c090*/  SHF.R.U64 R27, R12, 0x10, R13 ;  /* 0x000000100c1b7819 */ /* 0x000fe2000000120d */
[----:B------:R-:W-:Y:S01]  /*c0a0*/  IMAD.MOV.U32 R34, RZ, RZ, R11 ;  /* 0x000000ffff227224 */ /* 0x000fe200078e000b */
[----:B------:R-:W-:Y:S01]  /*c0b0*/  SHF.R.U64 R8, R14, 0x10, R15 ;  /* 0x000000100e087819 */ /* 0x000fe2000000120f */
[----:B------:R-:W-:Y:S01]  /*c0c0*/  IMAD.MOV.U32 R10, RZ, RZ, R12 ;  /* 0x000000ffff0a7224 */ /* 0x000fe200078e000c */
[----:B------:R-:W-:Y:S01]  /*c0d0*/  SHF.R.U64 R29, R30, 0x10, R31 ;  /* 0x000000101e1d7819 */ /* 0x000fe2000000121f */
[----:B------:R-:W-:Y:S01]  /*c0e0*/  IMAD.MOV.U32 R26, RZ, RZ, R13 ;  /* 0x000000ffff1a7224 */ /* 0x000fe200078e000d */
[----:B------:R-:W-:Y:S01]  /*c0f0*/  SHF.R.U32.HI R51, RZ, 0x10, R31 ;  /* 0x00000010ff337819 */ /* 0x000fe2000001161f */
[----:B------:R-:W-:Y:S01]  /*c100*/  IMAD.MOV.U32 R9, RZ, RZ, R14 ;  /* 0x000000ffff097224 */ /* 0x000fe200078e000e */
[----:B------:R-:W-:Y:S01]  /*c110*/  SHF.R.U32.HI R11, RZ, 0x10, R11 ;  /* 0x00000010ff0b7819 */ /* 0x000fe2000001160b */
[----:B------:R-:W-:Y:S01]  /*c120*/  IMAD.MOV.U32 R24, RZ, RZ, R15 ;  /* 0x000000ffff187224 */ /* 0x000fe200078e000f */
[----:B------:R-:W-:Y:S01]  /*c130*/  SHF.R.U32.HI R13, RZ, 0x10, R13 ;  /* 0x00000010ff0d7819 */ /* 0x000fe2000001160d */
        /* <DEDUP_REMOVED lines=71> */
[C---:B------:R-:W-:Y:S01]  /*c5b0*/  LOP3.LUT R57, R39.reuse, 0xffff0000, RZ, 0xc0, !PT ;  /* 0xffff000027397812 */ /* 0x040fe200078ec0ff */
        /* <DEDUP_REMOVED lines=14> */
[----:B------:R-:W-:Y:S01]  /*c6a0*/  FFMA.FTZ R55, R48, R57, -R55 ;  /* 0x0000003930377223 */ /* 0x000fe20000010837 */
        /* <DEDUP_REMOVED lines=24> */
.L_x_2362:
[----:B------:R-:W-:Y:S05]  /*c830*/  BSYNC B0 ;  /* 0x0000000000007941 */ /* 0x000fea0003800000 */
.L_x_2361:
        /* <DEDUP_REMOVED lines=99> */
.L_x_2360:
[----:B------:R-:W-:Y:S05]  /*ce70*/  BSYNC B1 ;  /* 0x0000000000017941 */ /* 0x000fea0003800000 */
.L_x_2359:
[----:B-1----:R-:W-:Y:S01]  /*ce80*/  IADD3 R20, R158, 0x20, RZ ;  /* 0x000000209e147810 */ /* 0x002fe20007ffe0ff */
[----:B------:R-:W-:Y:S03]  /*ce90*/  BSSY B1, `(.L_x_2363) ;  /* 0x00000d2000017945 */ /* 0x000fe60003800000 */
[----:B------:R-:W-:-:S13]  /*cea0*/  ISETP.GE.AND P0, PT, R20, R33, PT ;  /* 0x000000211400720c */ /* 0x000fda0003f06270 */
[----:B------:R-:W-:Y:S05]  /*ceb0*/  @P0 BRA `(.L_x_2364) ;  /* 0x00000cf000000947 */ /* 0x000fea0003800000 */
[----:B------:R-:W-:Y:S01]  /*cec0*/  ISETP.GE.AND P0, PT, R32, c[0x0][0x27c], PT ;  /* 0x00009f0020007a0c */ /* 0x000fe20003f06270 */
[----:B------:R-:W-:-:S12]  /*ced0*/  BSSY B0, `(.L_x_2365) ;  /* 0x0000063000007945 */ /* 0x000fd80003800000 */
[----:B------:R-:W-:Y:S05]  /*cee0*/  @P0 BRA `(.L_x_2366) ;  /* 0x0000061000000947 */ /* 0x000fea0003800000 */
[----:B------:R-:W-:Y:S01]  /*cef0*/  IMAD.MOV.U32 R12, RZ, RZ, c[0x0][0x27c] ;  /* 0x00009f00ff0c7624 */ /* 0x000fe200078e00ff */
        /* <DEDUP_REMOVED lines=96> */
.L_x_2366:
[----:B------:R-:W-:Y:S05]  /*d500*/  BSYNC B0 ;  /* 0x0000000000007941 */ /* 0x000fea0003800000 */
.L_x_2365:
        /* <DEDUP_REMOVED lines=11> */
[----:B------:R-:W-:Y:S01]  /*d5c0*/  LEA.HI R12, R11, R22, RZ, 0x6 ;  /* 0x000000160b0c7211 */ /* 0x000fe200078f30ff */
[----:B------:R-:W-:Y:S01]  /*d5d0*/  IMAD.SHL.U32 R9, R9, 0x40, RZ ;  /* 0x0000004009097824 */ /* 0x000fe200078e00ff */
[----:B------:R-:W-:-:S02]  /*d5e0*/  LEA.HI R13, R13, R8, RZ, 0x1d ;  /* 0x000000080d0d7211 */ /* 0x000fc400078fe8ff */
[----:B------:R-:W-:Y:S02]  /*d5f0*/  LOP3.LUT R14, R14, 0x1c0, RZ, 0xc0, !PT ;  /* 0x000001c00e0e7812 */ /* 0x000fe400078ec0ff */
        /* <DEDUP_REMOVED lines=91> */
.L_x_2364:
[----:B------:R-:W-:Y:S05]  /*dbb0*/  BSYNC B1 ;  /* 0x0000000000017941 */ /* 0x000fea0003800000 */
.L_x_2363:
        /* <DEDUP_REMOVED lines=104> */
.L_x_2370:
[----:B------:R-:W-:Y:S05]  /*e240*/  BSYNC B0 ;  /* 0x0000000000007941 */ /* 0x000fea0003800000 */
.L_x_2369:
        /* <DEDUP_REMOVED lines=106> */
.L_x_2368:
[----:B------:R-:W-:Y:S05]  /*e8f0*/  BSYNC B1 ;  /* 0x0000000000017941 */ /* 0x000fea0003800000 */
.L_x_2367:
[----:B-1----:R-:W-:-:S04]  /*e900*/  IADD3 R20, R158, 0x60, RZ ;  /* 0x000000609e147810 */ /* 0x002fc80007ffe0ff */
        /* <DEDUP_REMOVED lines=8> */
[----:B------:R-:W-:Y:S02]  /*e990*/  SHF.L.U32 R48, R41, 0x10, RZ ;  /* 0x0000001029307819 */ /* 0x000fe400000006ff */
        /* <DEDUP_REMOVED lines=37> */
[C---:B------:R-:W-:Y:S01]  /*ebf0*/  FMUL.FTZ R46, R48.reuse, R46 ;  /* 0x0000002e302e7220 */ /* 0x040fe20000410000 */
[----:B------:R-:W-:Y:S01]  /*ec00*/  SHF.L.U32 R49, R11, 0x10, RZ ;  /* 0x000000100b317819 */ /* 0x000fe200000006ff */
        /* <DEDUP_REMOVED lines=12> */
[-C--:B------:R-:W-:Y:S01]  /*ecd0*/  FFMA.FTZ R53, R48, R42.reuse, -R53 ;  /* 0x0000002a30357223 */ /* 0x080fe20000010835 */
[C---:B------:R-:W-:Y:S01]  /*ece0*/  SHF.L.U32 R48, R38.reuse, 0x10, RZ ;  /* 0x0000001026307819 */ /* 0x040fe200000006ff */
[----:B------:R-:W-:Y:S01]  /*ecf0*/  FFMA.FTZ R15, R37, R42, R15 ;  /* 0x0000002a250f7223 */ /* 0x000fe2000001000f */
[----:B------:R-:W-:Y:S01]  /*ed00*/  LOP3.LUT R38, R38, 0xffff0000, RZ, 0xc0, !PT ;  /* 0xffff000026267812 */ /* 0x000fe200078ec0ff */
[----:B------:R-:W-:Y:S01]  /*ed10*/  FFMA.FTZ R43, R9, R44, -R43 ;  /* 0x0000002c092b7223 */ /* 0x000fe2000001082b */
[C---:B------:R-:W-:Y:S01]  /*ed20*/  SHF.L.U32 R9, R36.reuse, 0x10, RZ ;  /* 0x0000001024097819 */ /* 0x040fe200000006ff */
[----:B------:R-:W-:Y:S01]  /*ed30*/  FMUL.FTZ R42, R35, R50 ;  /* 0x00000032232a7220 */ /* 0x000fe20000410000 */
[----:B------:R-:W-:Y:S01]  /*ed40*/  LOP3.LUT R36, R36, 0xffff0000, RZ, 0xc0, !PT ;  /* 0xffff000024247812 */ /* 0x000fe200078ec0ff */
[----:B------:R-:W-:-:S02]  /*ed50*/  FFMA.FTZ R51, R41, R44, R51 ;  /* 0x0000002c29337223 */ /* 0x000fc40000010033 */
[C---:B------:R-:W-:Y:S02]  /*ed60*/  FMUL.FTZ R50, R39.reuse, R50 ;  /* 0x0000003227327220 */ /* 0x040fe40000410000 */
[C---:B------:R-:W-:Y:S01]  /*ed70*/  IMAD.U32 R44, R34.reuse, 0x10000, RZ ;  /* 0x00010000222c7824 */ /* 0x040fe200078e00ff */
[----:B------:R-:W-:Y:S01]  /*ed80*/  LOP3.LUT R34, R34, 0xffff0000, RZ, 0xc0, !PT ;  /* 0xffff000022227812 */ /* 0x000fe200078ec0ff */
[C---:B------:R-:W-:Y:S01]  /*ed90*/  IMAD.U32 R37, R40.reuse, 0x10000, RZ ;  /* 0x0001000028257824 */ /* 0x040fe200078e00ff */
[----:B------:R-:W-:Y:S01]  /*eda0*/  LOP3.LUT R40, R40, 0xffff0000, RZ, 0xc0, !PT ;  /* 0xffff000028287812 */ /* 0x000fe200078ec0ff */
[-C--:B------:R-:W-:Y:S02]  /*edb0*/  FFMA.FTZ R42, R39, R14.reuse, -R42 ;  /* 0x0000000e272a7223 */ /* 0x080fe4000001082a */
[----:B------:R-:W-:Y:S02]  /*edc0*/  FFMA.FTZ R50, R35, R14, R50 ;  /* 0x0000000e23327223 */ /* 0x000fe40000010032 */
[----:B------:R-:W-:-:S02]  /*edd0*/  FMUL.FTZ R39, R9, R8 ;  /* 0x0000000809277220 */ /* 0x000fc40000410000 */
[-C--:B------:R-:W-:Y:S02]  /*ede0*/  FMUL.FTZ R14, R44, R49.reuse ;  /* 0x000000312c0e7220 */ /* 0x080fe40000410000 */
[C---:B------:R-:W-:Y:S02]  /*edf0*/  FMUL.FTZ R8, R37.reuse, R8 ;  /* 0x0000000825087220 */ /* 0x040fe40000410000 */
[C---:B------:R-:W-:Y:S02]  /*ee00*/  FMUL.FTZ R49, R48.reuse, R49 ;  /* 0x0000003130317220 */ /* 0x040fe40000410000 */
[-C--:B------:R-:W-:Y:S02]  /*ee10*/  FFMA.FTZ R39, R37, R12.reuse, -R39 ;  /* 0x0000000c25277223 */ /* 0x080fe40000010827 */
[----:B------:R-:W-:Y:S02]  /*ee20*/  FFMA.FTZ R9, R9, R12, R8 ;  /* 0x0000000c09097223 */ /* 0x000fe40000010008 */
[----:B------:R-:W-:Y:S01]  /*ee30*/  FFMA.FTZ R48, R48, R13, -R14 ;  /* 0x0000000d30307223 */ /* 0x000fe2000001080e */
[----:B------:R-:W-:Y:S01]  /*ee40*/  F2FP.BF16.PACK_AB R14, R42, R43 ;  /* 0x0000002b2a0e723e */ /* 0x000fe200000010ff */
[----:B------:R-:W-:-:S02]  /*ee50*/  FFMA.FTZ R49, R44, R13, R49 ;  /* 0x0000000d2c317223 */ /* 0x000fc40000010031 */
[-C--:B------:R-:W-:Y:S02]  /*ee60*/  FMUL.FTZ R13, R36, R52.reuse ;  /* 0x00000034240d7220 */ /* 0x080fe40000410000 */
[-C--:B------:R-:W-:Y:S02]  /*ee70*/  FMUL.FTZ R12, R34, R11.reuse ;  /* 0x0000000b220c7220 */ /* 0x080fe40000410000 */
[----:B------:R-:W-:Y:S02]  /*ee80*/  FMUL.FTZ R52, R40, R52 ;  /* 0x0000003428347220 */ /* 0x000fe40000410000 */
[----:B------:R-:W-:Y:S02]  /*ee90*/  FMUL.FTZ R8, R38, R11 ;  /* 0x0000000b26087220 */ /* 0x000fe40000410000 */
        /* <DEDUP_REMOVED lines=13> */
.L_x_2372:
[----:B------:R-:W-:Y:S05]  /*ef70*/  BSYNC B0 ;  /* 0x0000000000007941 */ /* 0x000fea0003800000 */
.L_x_2371:
        /* <DEDUP_REMOVED lines=12> */
[----:B------:R-:W-:Y:S02]  /*f040*/  LOP3.LUT R12, R12, 0x1c0, RZ, 0xc0, !PT ;  /* 0x000001c00c0c7812 */ /* 0x000fe400078ec0ff */
        /* <DEDUP_REMOVED lines=93> */
.L_x_2350:
[----:B------:R-:W-:Y:S05]  /*f620*/  BSYNC B2 ;  /* 0x0000000000027941 */ /* 0x000fea0003800000 */
.L_x_2322:
[----:B------:R-:W-:Y:S01]  /*f630*/  IMAD.SHL.U32 R213, R17, 0x40, RZ ;  /* 0x0000004011d57824 */ /* 0x000fe200078e00ff */
[----:B------:R-:W-:Y:S01]  /*f640*/  ISETP.GT.AND P3, PT, R98, 0x7f, PT ;  /* 0x0000007f6200780c */ /* 0x000fe20003f64270 */
[----:B-1----:R-:W-:Y:S01]  /*f650*/  IMAD.SHL.U32 R10, R158, 0x8, RZ ;  /* 0x000000089e0a7824 */ /* 0x002fe200078e00ff */
[----:B------:R-:W-:Y:S01]  /*f660*/  SEL R11, RZ, 0x4, P6 ;  /* 0x00000004ff0b7807 */ /* 0x000fe20003000000 */
[----:B------:R-:W-:Y:S01]  /*f670*/  IMAD R8, R21, c[0x0][0x208], RZ ;  /* 0x0000820015087a24 */ /* 0x000fe200078e02ff */
[----:B------:R-:W-:Y:S01]  /*f680*/  LOP3.LUT R213, R213, 0x1c0, RZ, 0xc0, !PT ;  /* 0x000001c0d5d57812 */ /* 0x000fe200078ec0ff */
[----:B------:R-:W-:Y:S01]  /*f690*/  IMAD.WIDE.U32 R12, R23, c[0x0][0x208], RZ ;  /* 0x00008200170c7a25 */ /* 0x000fe200078e00ff */
[----:B------:R-:W-:Y:S01]  /*f6a0*/  SEL R15, RZ, 0x8, P5 ;  /* 0x00000008ff0f7807 */ /* 0x000fe20002800000 */
[----:B------:R-:W-:-:S04]  /*f6b0*/  DEPBAR.LE SB0, 0x0 ;  /* 0x000080000000791a */ /* 0x000fc80000000000 */
[----:B------:R-:W-:Y:S01]  /*f6c0*/  LOP3.LUT R10, R213, 0x8, R10, 0xf8, !PT ;  /* 0x00000008d50a7812 */ /* 0x000fe200078ef80a */
[----:B------:R-:W-:Y:S01]  /*f6d0*/  IMAD R8, R23, c[0x0][0x20c], R8 ;  /* 0x0000830017087a24 */ /* 0x000fe200078e0208 */
[----:B------:R-:W-:Y:S01]  /*f6e0*/  SHF.R.U32.HI R213, RZ, 0x3, R213 ;  /* 0x00000003ffd57819 */ /* 0x000fe200000116d5 */
[----:B------:R-:W-:Y:S01]  /*f6f0*/  IMAD.MOV.U32 R224, RZ, RZ, R218 ;  /* 0x000000ffffe07224 */ /* 0x000fe200078e00da */
[----:B------:R-:W-:Y:S01]  /*f700*/  BAR.SYNC.DEFER_BLOCKING 0x0 ;  /* 0x0000000000007b1d */ /* 0x000fe20000010000 */
[----:B------:R-:W-:Y:S01]  /*f710*/  IMAD.IADD R8, R13, 0x1, R8 ;  /* 0x000000010d087824 */ /* 0x000fe200078e0208 */
[----:B------:R-:W-:Y:S01]  /*f720*/  LOP3.LUT R213, R10, R213, RZ, 0x3c, !PT ;  /* 0x000000d50ad57212 */ /* 0x000fe200078e3cff */
[----:B------:R-:W-:Y:S01]  /*f730*/  IMAD.WIDE.U32 R12, R12, 0x30, R224 ;  /* 0x000000300c0c7825 */ /* 0x000fe200078e00e0 */
[----:B------:R-:W-:Y:S02]  /*f740*/  SEL R10, RZ, 0x2, P4 ;  /* 0x00000002ff0a7807 */ /* 0x000fe40002000000 */
[----:B------:R-:W-:Y:S01]  /*f750*/  LOP3.LUT P1, RZ, R17, 0x2, RZ, 0xc0, !PT ;  /* 0x0000000211ff7812 */ /* 0x000fe2000782c0ff */
[----:B------:R-:W-:Y:S01]  /*f760*/  IMAD R8, R8, 0x30, RZ ;  /* 0x0000003008087824 */ /* 0x000fe200078e02ff */
[----:B------:R-:W-:Y:S01]  /*f770*/  LEA R32, P0, R12, c[0x0][0x1f8], 0x1 ;  /* 0x00007e000c207a11 */ /* 0x000fe200078008ff */
[----:B------:R-:W-:Y:S01]  /*f780*/  IMAD R213, R6, 0x200, R213 ;  /* 0x0000020006d57824 */ /* 0x000fe200078e02d5 */
[----:B------:R-:W-:Y:S01]  /*f790*/  LEA.HI R6, R19, R98, RZ, 0x5 ;  /* 0x0000006213067211 */ /* 0x000fe200078f28ff */
[----:B------:R-:W-:Y:S01]  /*f7a0*/  IMAD.IADD R8, R13, 0x1, R8 ;  /* 0x000000010d087824 */ /* 0x000fe200078e0208 */
[----:B------:R-:W-:Y:S01]  /*f7b0*/  IADD3 R10, R11, R10, R18 ;  /* 0x0000000a0b0a7210 */ /* 0x000fe20007ffe012 */
[----:B------:R-:W-:Y:S01]  /*f7c0*/  @!P3 IMAD.MOV.U32 R11, RZ, RZ, c[0x0][0x208] ;  /* 0x00008200ff0bb624 */ /* 0x000fe200078e00ff */
[----:B------:R-:W-:Y:S01]  /*f7d0*/  P2R R9, PR, RZ, 0x40 ;  /* 0x00000040ff097803 */ /* 0x000fe20000000000 */
[----:B------:R-:W-:Y:S01]  /*f7e0*/  IMAD.SHL.U32 R13, R6, 0x20, RZ ;  /* 0x00000020060d7824 */ /* 0x000fe200078e00ff */
[----:B------:R-:W-:Y:S01]  /*f7f0*/  LEA.HI.X R33, R12, c[0x0][0x1fc], R8, 0x1, P0 ;  /* 0x00007f000c217a11 */ /* 0x000fe200000f0c08 */
[----:B------:R-:W-:Y:S01]  /*f800*/  @!P3 IMAD.MOV.U32 R8, RZ, RZ, c[0x0][0x20c] ;  /* 0x00008300ff08b624 */ /* 0x000fe200078e00ff */
[----:B------:R-:W-:Y:S01]  /*f810*/  @!P3 LEA R66, P0, R11, R32, 0x6 ;  /* 0x000000200b42b211 */ /* 0x000fe200078030ff */
[----:B------:R-:W-:Y:S01]  /*f820*/  IMAD.IADD R10, R15, 0x1, R10 ;  /* 0x000000010f0a7824 */ /* 0x000fe200078e020a */
[----:B------:R-:W-:Y:S01]  /*f830*/  LOP3.LUT R13, R13, 0x7ffffc00, RZ, 0xc0, !PT ;  /* 0x7ffffc000d0d7812 */ /* 0x000fe200078ec0ff */
[----:B------:R-:W-:Y:S01]  /*f840*/  IMAD.SHL.U32 R213, R213, 0x2, RZ ;  /* 0x00000002d5d57824 */ /* 0x000fe200078e00ff */
[----:B------:R-:W-:Y:S01]  /*f850*/  @!P3 LEA.HI.X R67, R11, R33, R8, 0x6, P0 ;  /* 0x000000210b43b211 */ /* 0x000fe200000f3408 */
[----:B------:R-:W-:Y:S01]  /*f860*/  IMAD.SHL.U32 R220, R16, 0x2, RZ ;  /* 0x0000000210dc7824 */ /* 0x000fe200078e00ff */
[----:B------:R-:W-:Y:S01]  /*f870*/  IADD3 R8, R2, R99, -R158 ;  /* 0x0000006302087210 */ /* 0x000fe20007ffe89e */
[----:B------:R-:W-:Y:S01]  /*f880*/  IMAD.IADD R2, R0, 0x1, R13 ;  /* 0x0000000100027824 */ /* 0x000fe200078e020d */
[----:B------:R-:W-:Y:S01]  /*f890*/  LOP3.LUT P4, RZ, R10, 0x1, RZ, 0xc0, !PT ;  /* 0x000000010aff7812 */ /* 0x000fe2000788c0ff */
[----:B------:R-:W-:Y:S01]  /*f8a0*/  LDSM.16.M88.4 R20, [R213+0xa080] ;  /* 0x00a08000d514783b */ /* 0x000fe20000000200 */
[C---:B------:R-:W-:Y:S01]  /*f8b0*/  IADD3 R12, R213.reuse, 0xa080, RZ ;  /* 0x0000a080d50c7810 */ /* 0x040fe20007ffe0ff */
[----:B------:R-:W-:Y:S01]  /*f8c0*/  IMAD.SHL.U32 R60, R2, 0x2, RZ ;  /* 0x00000002023c7824 */ /* 0x000fe200078e00ff */
[----:B------:R-:W-:Y:S01]  /*f8d0*/  ISETP.LT.OR P0, PT, R8, 0x1, !P4 ;  /* 0x000000010800780c */ /* 0x000fe20006701670 */
[----:B------:R-:W-:Y:S01]  /*f8e0*/  LDSM.16.M88.4 R28, [R213+0xb080] ;  /* 0x00b08000d51c783b */ /* 0x000fe20000000200 */
[----:B------:R-:W-:Y:S01]  /*f8f0*/  LEA R214, R2, 0x10080, 0x1 ;  /* 0x0001008002d67811 */ /* 0x000fe200078e08ff */
[----:B------:R-:W-:Y:S01]  /*f900*/  IMAD.MOV.U32 R2, RZ, RZ, 0x40 ;  /* 0x00000040ff027424 */ /* 0x000fe200078e00ff */
[----:B------:R-:W-:Y:S01]  /*f910*/  IADD3 R211, R213, 0xa0a0, RZ ;  /* 0x0000a0a0d5d37810 */ /* 0x000fe20007ffe0ff */
[----:B------:R-:W1:Y:S01]  /*f920*/  LDSM.16.M88.4 R60, [R60+0x10080] ;  /* 0x010080003c3c783b */ /* 0x000e620000000200 */
[----:B------:R-:W-:Y:S01]  /*f930*/  @P1 IADD3 R211, R12, -0x20, RZ ;  /* 0xffffffe00cd31810 */ /* 0x000fe20007ffe0ff */
[--C-:B------:R-:W-:Y:S01]  /*f940*/  IMAD R212, R7, 0x2, R214.reuse ;  /* 0x0000000207d47824 */ /* 0x100fe200078e02d6 */
[C---:B------:R-:W-:Y:S01]  /*f950*/  LOP3.LUT P2, RZ, R10.reuse, 0x2, RZ, 0xc0, !PT ;  /* 0x000000020aff7812 */ /* 0x040fe2000784c0ff */
[----:B------:R-:W2:Y:S01]  /*f960*/  LDSM.16.M88.4 R12, [R213+0xa880] ;  /* 0x00a88000d50c783b */ /* 0x000ea20000000200 */
[----:B------:R-:W-:Y:S01]  /*f970*/  LOP3.LUT P1, RZ, R10, 0x4, RZ, 0xc0, !PT ;  /* 0x000000040aff7812 */ /* 0x000fe2000782c0ff */
[C---:B------:R-:W-:Y:S01]  /*f980*/  IMAD R210, R5.reuse, 0x2, R214 ;  /* 0x0000000205d27824 */ /* 0x040fe200078e02d6 */
[----:B------:R-:W-:Y:S01]  /*f990*/  @!P3 ISETP.LT.OR P4, PT, R8, 0x21, !P4 ;  /* 0x000000210800b80c */ /* 0x000fe20006781670 */
[----:B------:R-:W-:Y:S01]  /*f9a0*/  LDSM.16.M88.4 R44, [R212] ;  /* 0x00000000d42c783b */ /* 0x000fe20000000200 */
[----:B------:R-:W-:Y:S01]  /*f9b0*/  IMAD R209, R5, 0x2, R212 ;  /* 0x0000000205d17824 */ /* 0x000fe200078e02d4 */
[----:B------:R-:W-:-:S02]  /*f9c0*/  IADD3 R203, R211, 0x800, RZ ;  /* 0x00000800d3cb7810 */ /* 0x000fc40007ffe0ff */
[----:B------:R-:W3:Y:S01]  /*f9d0*/  LDSM.16.M88.4 R56, [R211] ;  /* 0x00000000d338783b */ /* 0x000ee20000000200 */
[C---:B------:R-:W-:Y:S02]  /*f9e0*/  IADD3 R202, R211.reuse, 0x1000, RZ ;  /* 0x00001000d3ca7810 */ /* 0x040fe40007ffe0ff */
[C---:B------:R-:W-:Y:S01]  /*f9f0*/  IADD3 R200, R211.reuse, 0x1800, RZ ;  /* 0x00001800d3c87810 */ /* 0x040fe20007ffe0ff */
[----:B------:R-:W4:Y:S01]  /*fa00*/  LDSM.16.M88.4 R52, [R211+0x800] ;  /* 0x00080000d334783b */ /* 0x000f220000000200 */
[C---:B------:R-:W-:Y:S02]  /*fa10*/  IADD3 R199, R211.reuse, 0x2000, RZ ;  /* 0x00002000d3c77810 */ /* 0x040fe40007ffe0ff */
[C---:B------:R-:W-:Y:S01]  /*fa20*/  IADD3 R198, R211.reuse, 0x2800, RZ ;  /* 0x00002800d3c67810 */ /* 0x040fe20007ffe0ff */
[----:B------:R-:W3:Y:S01]  /*fa30*/  LDSM.16.M88.4 R48, [R211+0x1000] ;  /* 0x00100000d330783b */ /* 0x000ee20000000200 */
[C---:B------:R-:W-:Y:S02]  /*fa40*/  IADD3 R197, R211.reuse, 0x3000, RZ ;  /* 0x00003000d3c57810 */ /* 0x040fe40007ffe0ff */
[----:B------:R-:W-:Y:S01]  /*fa50*/  IADD3 R196, R211, 0x3800, RZ ;  /* 0x00003800d3c47810 */ /* 0x000fe20007ffe0ff */
[----:B------:R-:W-:Y:S01]  /*fa60*/  @!PT LDS RZ, [RZ] ;  /* 0x00000000fffff984 */ /* 0x000fe20000000800 */
[----:B------:R-:W-:Y:S01]  /*fa70*/  @!PT LDS RZ, [RZ] ;  /* 0x00000000fffff984 */ /* 0x000fe20000000800 */
[----:B------:R-:W-:Y:S01]  /*fa80*/  @!PT LDS RZ, [RZ] ;  /* 0x00000000fffff984 */ /* 0x000fe20000000800 */
[----:B------:R3:W-:Y:S01]  /*fa90*/  LDGSTS.E.BYPASS.LTC128B.128 [R220+0x4080], [R32.64], !P0 ;  /* 0x0408000020dc7fae */ /* 0x0007e2000c101d52 */
[----:B------:R-:W-:-:S02]  /*faa0*/  LOP3.LUT P0, RZ, R17, 0x4, RZ, 0xc0, !PT ;  /* 0x0000000411ff7812 */ /* 0x000fc4000780c0ff */
[----:B------:R-:W-:Y:S02]  /*fab0*/  IADD3 R195, R211, 0x4000, RZ ;  /* 0x00004000d3c37810 */ /* 0x000fe40007ffe0ff */
[----:B------:R-:W-:Y:S02]  /*fac0*/  SEL R2, R2, 0xffffffc0, !P0 ;  /* 0xffffffc002027807 */ /* 0x000fe40004000000 */
[C---:B------:R-:W-:Y:S02]  /*fad0*/  ISETP.LT.OR P0, PT, R8.reuse, 0x1, !P2 ;  /* 0x000000010800780c */ /* 0x040fe40005701670 */
[----:B------:R-:W-:Y:S01]  /*fae0*/  @!P3 ISETP.LT.OR P2, PT, R8, 0x21, !P2 ;  /* 0x000000210800b80c */ /* 0x000fe20005741670 */
[--C-:B------:R-:W-:Y:S01]  /*faf0*/  IMAD.IADD R207, R213, 0x1, R2.reuse ;  /* 0x00000001d5cf7824 */ /* 0x100fe200078e0202 */
[C---:B------:R-:W-:Y:S01]  /*fb00*/  IADD3 R194, R211.reuse, 0x4800, RZ ;  /* 0x00004800d3c27810 */ /* 0x040fe20007ffe0ff */
[C---:B------:R-:W-:Y:S01]  /*fb10*/  IMAD.IADD R201, R211.reuse, 0x1, R2 ;  /* 0x00000001d3c97824 */ /* 0x040fe200078e0202 */
[----:B------:R-:W-:-:S02]  /*fb20*/  IADD3 R193, R211, 0x5000, RZ ;  /* 0x00005000d3c17810 */ /* 0x000fc40007ffe0ff */
[----:B------:R-:W-:Y:S01]  /*fb30*/  IADD3 R192, R211, 0x5800, RZ ;  /* 0x00005800d3c07810 */ /* 0x000fe20007ffe0ff */
[C---:B-1----:R-:W-:Y:S04]  /*fb40*/  HMMA.16816.F32.BF16 R24, R60.reuse, R20, RZ ;  /* 0x000000143c18723c */ /* 0x042fe800000418ff */
[----:B------:R1:W-:Y:S01]  /*fb50*/  LDGSTS.E.BYPASS.LTC128B.128 [R220+0x5880], [R32.64+0x80], !P0 ;  /* 0x0588008020dc7fae */ /* 0x0003e2000c101d52 */
[C---:B------:R-:W-:Y:S02]  /*fb60*/  ISETP.LT.OR P0, PT, R8.reuse, 0x1, !P1 ;  /* 0x000000010800780c */ /* 0x040fe40004f01670 */
[----:B------:R-:W-:Y:S01]  /*fb70*/  @!P3 ISETP.LT.OR P1, PT, R8, 0x21, !P1 ;  /* 0x000000210800b80c */ /* 0x000fe20004f21670 */
[C---:B--2---:R-:W-:Y:S08]  /*fb80*/  HMMA.16816.F32.BF16 R16, R60.reuse, R12, RZ ;  /* 0x0000000c3c10723c */ /* 0x044ff000000418ff */
[----:B------:R-:W-:Y:S02]  /*fb90*/  HMMA.16816.F32.BF16 R20, R60, R22, RZ ;  /* 0x000000163c14723c */ /* 0x000fe400000418ff */
[----:B------:R1:W-:Y:S01]  /*fba0*/  LDGSTS.E.BYPASS.LTC128B.128 [R220+0x7080], [R32.64+0x100], !P0 ;  /* 0x0708010020dc7fae */ /* 0x0003e2000c101d52 */
[----:B------:R-:W-:-:S04]  /*fbb0*/  LOP3.LUT P0, RZ, R10, 0x8, RZ, 0xc0, !PT ;  /* 0x000000080aff7812 */ /* 0x000fc8000780c0ff */
[C---:B------:R-:W-:Y:S01]  /*fbc0*/  ISETP.LT.OR P6, PT, R8.reuse, 0x1, !P0 ;  /* 0x000000010800780c */ /* 0x040fe200047c1670 */
[----:B------:R-:W-:Y:S01]  /*fbd0*/  HMMA.16816.F32.BF16 R12, R60, R14, RZ ;  /* 0x0000000e3c0c723c */ /* 0x000fe200000418ff */
[----:B------:R-:W-:-:S07]  /*fbe0*/  @!P3 ISETP.LT.OR P0, PT, R8, 0x21, !P0 ;  /* 0x000000210800b80c */ /* 0x000fce0004701670 */
[----:B---3--:R-:W-:Y:S04]  /*fbf0*/  HMMA.16816.F32.BF16 R24, R44, R56, R24 ;  /* 0x000000382c18723c */ /* 0x008fe80000041818 */
[----:B------:R1:W-:Y:S01]  /*fc00*/  LDGSTS.E.BYPASS.LTC128B.128 [R220+0x8880], [R32.64+0x180], !P6 ;  /* 0x0888018020dc7fae */ /* 0x0003e2000f101d52 */
[----:B------:R-:W-:-:S03]  /*fc10*/  ISETP.NE.AND P6, PT, R9, RZ, PT ;  /* 0x000000ff0900720c */ /* 0x000fc60003fc5270 */
[----:B------:R-:W-:Y:S01]  /*fc20*/  HMMA.16816.F32.BF16 R8, R60, R28, RZ ;  /* 0x0000001c3c08723c */ /* 0x000fe200000418ff */
[----:B------:R2:W-:Y:S01]  /*fc30*/  @!P3 LDGSTS.E.BYPASS.LTC128B.128 [R220+0x5080], [R66.64], !P4 ;  /* 0x0508000042dcbfae */ /* 0x0005e2000e101d52 */
[----:B------:R-:W-:-:S03]  /*fc40*/  ISETP.GE.AND P4, PT, R99, 0x31, PT ;  /* 0x000000316300780c */ /* 0x000fc60003f86270 */
[----:B------:R2:W-:Y:S03]  /*fc50*/  @!P3 LDGSTS.E.BYPASS.LTC128B.128 [R220+0x6880], [R66.64+0x80], !P2 ;  /* 0x0688008042dcbfae */ /* 0x0005e6000d101d52 */
[----:B------:R-:W-:Y:S01]  /*fc60*/  HMMA.16816.F32.BF16 R60, R60, R30, RZ ;  /* 0x0000001e3c3c723c */ /* 0x000fe200000418ff */
[----:B------:R2:W-:Y:S04]  /*fc70*/  @!P3 LDGSTS.E.BYPASS.LTC128B.128 [R220+0x8080], [R66.64+0x100], !P1 ;  /* 0x0808010042dcbfae */ /* 0x0005e8000c901d52 */
[----:B------:R2:W-:Y:S03]  /*fc80*/  @!P3 LDGSTS.E.BYPASS.LTC128B.128 [R220+0x9880], [R66.64+0x180], !P0 ;  /* 0x0988018042dcbfae */ /* 0x0005e6000c101d52 */
[C---:B------:R-:W-:Y:S01]  /*fc90*/  HMMA.16816.F32.BF16 R20, R44.reuse, R58, R20 ;  /* 0x0000003a2c14723c */ /* 0x040fe20000041814 */
[----:B------:R-:W-:Y:S04]  /*fca0*/  LDSM.16.M88.4 R40, [R210] ;  /* 0x00000000d228783b */ /* 0x000fe80000000200 */
[----:B------:R-:W3:Y:S03]  /*fcb0*/  LDSM.16.M88.4 R36, [R207+0xa080] ;  /* 0x00a08000cf24783b */ /* 0x000ee60000000200 */
[C---:B----4-:R-:W-:Y:S01]  /*fcc0*/  HMMA.16816.F32.BF16 R16, R44.reuse, R52, R16 ;  /* 0x000000342c10723c */ /* 0x050fe20000041810 */
[----:B-1----:R-:W1:Y:S04]  /*fcd0*/  LDSM.16.M88.4 R32, [R207+0xa880] ;  /* 0x00a88000cf20783b */ /* 0x002e680000000200 */
[----:B------:R-:W4:Y:S03]  /*fce0*/  LDSM.16.M88.4 R28, [R207+0xb080] ;  /* 0x00b08000cf1c783b */ /* 0x000f260000000200 */
[C---:B------:R-:W-:Y:S01]  /*fcf0*/  HMMA.16816.F32.BF16 R12, R44.reuse, R54, R12 ;  /* 0x000000362c0c723c */ /* 0x040fe2000004180c */
[----:B------:R-:W-:Y:S04]  /*fd00*/  LDSM.16.M88.4 R56, [R209] ;  /* 0x00000000d138783b */ /* 0x000fe80000000200 */
[----:B------:R-:W1:Y:S03]  /*fd10*/  LDSM.16.M88.4 R52, [R201] ;  /* 0x00000000c934783b */ /* 0x000e660000000200 */
[C---:B------:R-:W-:Y:S01]  /*fd20*/  HMMA.16816.F32.BF16 R8, R44.reuse, R48, R8 ;  /* 0x000000302c08723c */ /* 0x040fe20000041808 */
[----:B------:R-:W0:Y:S07]  /*fd30*/  LDGDEPBAR ;  /* 0x00000000000079af */ /* 0x000e2e0000000000 */
[----:B------:R-:W-:Y:S01]  /*fd40*/  HMMA.16816.F32.BF16 R60, R44, R50, R60 ;  /* 0x000000322c3c723c */ /* 0x000fe2000004183c */
[----:B------:R-:W2:Y:S04]  /*fd50*/  LDSM.16.M88.4 R48, [R201+0x800] ;  /* 0x00080000c930783b */ /* 0x000ea80000000200 */
[----:B------:R-:W2:Y:S03]  /*fd60*/  LDSM.16.M88.4 R44, [R201+0x1000] ;  /* 0x00100000c92c783b */ /* 0x000ea60000000200 */
[C---:B---3--:R-:W-:Y:S08]  /*fd70*/  HMMA.16816.F32.BF16 R24, R40.reuse, R36, R24 ;  /* 0x000000242818723c */ /* 0x048ff00000041818 */
[C---:B------:R-:W-:Y:S01]  /*fd80*/  HMMA.16816.F32.BF16 R20, R40.reuse, R38, R20 ;  /* 0x000000262814723c */ /* 0x040fe20000041814 */
[----:B------:R-:W-:Y:S07]  /*fd90*/  LDSM.16.M88.4 R36, [R213+0xb880] ;  /* 0x00b88000d524783b */ /* 0x000fee0000000200 */
[C---:B-1----:R-:W-:Y:S08]  /*fda0*/  HMMA.16816.F32.BF16 R16, R40.reuse, R32, R16 ;  /* 0x000000202810723c */ /* 0x042ff00000041810 */
[C---:B------:R-:W-:Y:S01]  /*fdb0*/  HMMA.16816.F32.BF16 R12, R40.reuse, R34, R12 ;  /* 0x00000022280c723c */ /* 0x040fe2000004180c */
[----:B------:R-:W-:Y:S07]  /*fdc0*/  LDSM.16.M88.4 R32, [R213+0xc080] ;  /* 0x00c08000d520783b */ /* 0x000fee0000000200 */
[C---:B----4-:R-:W-:Y:S08]  /*fdd0*/  HMMA.16816.F32.BF16 R8, R40.reuse, R28, R8 ;  /* 0x0000001c2808723c */ /* 0x050ff00000041808 */
[----:B------:R-:W-:Y:S01]  /*fde0*/  HMMA.16816.F32.BF16 R60, R40, R30, R60 ;  /* 0x0000001e283c723c */ /* 0x000fe2000004183c */
[----:B------:R-:W1:Y:S04]  /*fdf0*/  LDSM.16.M88.4 R40, [R214+0x4000] ;  /* 0x00400000d628783b */ /* 0x000e680000000200 */
[----:B------:R-:W3:Y:S03]  /*fe00*/  LDSM.16.M88.4 R28, [R213+0xc880] ;  /* 0x00c88000d51c783b */ /* 0x000ee60000000200 */
[C---:B------:R-:W-:Y:S08]  /*fe10*/  HMMA.16816.F32.BF16 R24, R56.reuse, R52, R24 ;  /* 0x000000343818723c */ /* 0x040ff00000041818 */
[C---:B------:R-:W-:Y:S01]  /*fe20*/  HMMA.16816.F32.BF16 R20, R56.reuse, R54, R20 ;  /* 0x000000363814723c */ /* 0x040fe20000041814 */
[----:B------:R-:W-:Y:S07]  /*fe30*/  LDSM.16.M88.4 R52, [R211+0x1800] ;  /* 0x00180000d334783b */ /* 0x000fee0000000200 */
[C---:B--2---:R-:W-:Y:S08]  /*fe40*/  HMMA.16816.F32.BF16 R16, R56.reuse, R48, R16 ;  /* 0x000000303810723c */ /* 0x044ff00000041810 */
[C---:B------:R-:W-:Y:S01]  /*fe50*/  HMMA.16816.F32.BF16 R12, R56.reuse, R50, R12 ;  /* 0x00000032380c723c */ /* 0x040fe2000004180c */
[----:B------:R-:W-:Y:S07]  /*fe60*/  LDSM.16.M88.4 R48, [R211+0x2000] ;  /* 0x00200000d330783b */ /* 0x000fee0000000200 */
[C---:B------:R-:W-:Y:S08]  /*fe70*/  HMMA.16816.F32.BF16 R8, R56.reuse, R44, R8 ;  /* 0x0000002c3808723c */ /* 0x040ff00000041808 */
[----:B------:R-:W-:Y:S01]  /*fe80*/  HMMA.16816.F32.BF16 R60, R56, R46, R60 ;  /* 0x0000002e383c723c */ /* 0x000fe2000004183c */
[----:B------:R-:W2:Y:S04]  /*fe90*/  LDSM.16.M88.4 R56, [R212+0x4000] ;  /* 0x00400000d438783b */ /* 0x000ea80000000200 */
[----:B------:R-:W4:Y:S03]  /*fea0*/  LDSM.16.M88.4 R44, [R211+0x2800] ;  /* 0x00280000d32c783b */ /* 0x000f260000000200 */
[C---:B-1----:R-:W-:Y:S08]  /*feb0*/  HMMA.16816.F32.BF16 R24, R40.reuse, R36, R24 ;  /* 0x000000242818723c */ /* 0x042ff00000041818 */
[C---:B------:R-:W-:Y:S01]  /*fec0*/  HMMA.16816.F32.BF16 R20, R40.reuse, R38, R20 ;  /* 0x000000262814723c */ /* 0x040fe20000041814 */
[----:B------:R-:W-:Y:S07]  /*fed0*/  LDSM.16.M88.4 R36, [R207+0xb880] ;  /* 0x00b88000cf24783b */ /* 0x000fee0000000200 */
[C---:B------:R-:W-:Y:S08]  /*fee0*/  HMMA.16816.F32.BF16 R16, R40.reuse, R32, R16 ;  /* 0x000000202810723c */ /* 0x040ff00000041810 */
[C---:B------:R-:W-:Y:S01]  /*fef0*/  HMMA.16816.F32.BF16 R12, R40.reuse, R34, R12 ;  /* 0x00000022280c723c */ /* 0x040fe2000004180c */
[----:B------:R-:W-:Y:S07]  /*ff00*/  LDSM.16.M88.4 R32, [R207+0xc080] ;  /* 0x00c08000cf20783b */ /* 0x000fee0000000200 */
[C---:B---3--:R-:W-:Y:S08]  /*ff10*/  HMMA.16816.F32.BF16 R8, R40.reuse, R28, R8 ;  /* 0x0000001c2808723c */ /* 0x048ff00000041808 */
[----:B------:R-:W-:Y:S01]  /*ff20*/  HMMA.16816.F32.BF16 R60, R40, R30, R60 ;  /* 0x0000001e283c723c */ /* 0x000fe2000004183c */
[----:B------:R-:W1:Y:S04]  /*ff30*/  LDSM.16.M88.4 R40, [R210+0x4000] ;  /* 0x00400000d228783b */ /* 0x000e680000000200 */
[----:B------:R-:W3:Y:S03]  /*ff40*/  LDSM.16.M88.4 R28, [R207+0xc880] ;  /* 0x00c88000cf1c783b */ /* 0x000ee60000000200 */
[C---:B--2---:R-:W-:Y:S08]  /*ff50*/  HMMA.16816.F32.BF16 R24, R56.reuse, R52, R24 ;  /* 0x000000343818723c */ /* 0x044ff00000041818 */
[C---:B------:R-:W-:Y:S01]  /*ff60*/  HMMA.16816.F32.BF16 R20, R56.reuse, R54, R20 ;  /* 0x000000363814723c */ /* 0x040fe20000041814 */
[----:B------:R-:W-:Y:S07]  /*ff70*/  LDSM.16.M88.4 R52, [R201+0x1800] ;  /* 0x00180000c934783b */ /* 0x000fee0000000200 */
[C---:B------:R-:W-:Y:S08]  /*ff80*/  HMMA.16816.F32.BF16 R16, R56.reuse, R48, R16 ;  /* 0x000000303810723c */ /* 0x040ff00000041810 */
[C---:B------:R-:W-:Y:S01]  /*ff90*/  HMMA.16816.F32.BF16 R12, R56.reuse, R50, R12 ;  /* 0x00000032380c723c */ /* 0x040fe2000004180c */
[----:B------:R-:W-:Y:S07]  /*ffa0*/  LDSM.16.M88.4 R48, [R201+0x2000] ;  /* 0x00200000c930783b */ /* 0x000fee0000000200 */
[C---:B----4-:R-:W-:Y:S08]  /*ffb0*/  HMMA.16816.F32.BF16 R8, R56.reuse, R44, R8 ;  /* 0x0000002c3808723c */ /* 0x050ff00000041808 */
        /* <DEDUP_REMOVED lines=82> */
[----:B------:R-:W4:Y:S01]  /*104e0*/  LDSM.16.M88.4 R44, [R201+0x5800] ;  /* 0x00580000c92c783b */ /* 0x000f220000000200 */
[----:B------:R-:W-:-:S04]  /*104f0*/  DEPBAR.LE SB0, 0x0 ;  /* 0x000080000000791a */ /* 0x000fc80000000000 */
[C---:B-1----:R-:W-:Y:S08]  /*10500*/  HMMA.16816.F32.BF16 R24, R40.reuse, R36, R24 ;  /* 0x000000242818723c */ /* 0x042ff00000041818 */
[C---:B------:R-:W-:Y:S08]  /*10510*/  HMMA.16816.F32.BF16 R20, R40.reuse, R38, R20 ;  /* 0x000000262814723c */ /* 0x040ff00000041814 */
[C---:B------:R-:W-:Y:S08]  /*10520*/  HMMA.16816.F32.BF16 R16, R40.reuse, R32, R16 ;  /* 0x000000202810723c */ /* 0x040ff00000041810 */
[C---:B------:R-:W-:Y:S08]  /*10530*/  HMMA.16816.F32.BF16 R12, R40.reuse, R34, R12 ;  /* 0x00000022280c723c */ /* 0x040ff0000004180c */
[C---:B---3--:R-:W-:Y:S08]  /*10540*/  HMMA.16816.F32.BF16 R8, R40.reuse, R28, R8 ;  /* 0x0000001c2808723c */ /* 0x048ff00000041808 */
[----:B------:R-:W-:Y:S08]  /*10550*/  HMMA.16816.F32.BF16 R60, R40, R30, R60 ;  /* 0x0000001e283c723c */ /* 0x000ff0000004183c */
[C---:B--2---:R-:W-:Y:S08]  /*10560*/  HMMA.16816.F32.BF16 R24, R56.reuse, R52, R24 ;  /* 0x000000343818723c */ /* 0x044ff00000041818 */
[C---:B------:R-:W-:Y:S08]  /*10570*/  HMMA.16816.F32.BF16 R20, R56.reuse, R54, R20 ;  /* 0x000000363814723c */ /* 0x040ff00000041814 */
[C---:B------:R-:W-:Y:S08]  /*10580*/  HMMA.16816.F32.BF16 R16, R56.reuse, R48, R16 ;  /* 0x000000303810723c */ /* 0x040ff00000041810 */
[C---:B------:R-:W-:Y:S08]  /*10590*/  HMMA.16816.F32.BF16 R12, R56.reuse, R50, R12 ;  /* 0x00000032380c723c */ /* 0x040ff0000004180c */
[C---:B----4-:R-:W-:Y:S08]  /*105a0*/  HMMA.16816.F32.BF16 R8, R56.reuse, R44, R8 ;  /* 0x0000002c3808723c */ /* 0x050ff00000041808 */
[----:B------:R-:W-:Y:S01]  /*105b0*/  HMMA.16816.F32.BF16 R60, R56, R46, R60 ;  /* 0x0000002e383c723c */ /* 0x000fe2000004183c */
[----:B------:R-:W-:Y:S06]  /*105c0*/  BAR.SYNC.DEFER_BLOCKING 0x0 ;  /* 0x0000000000007b1d */ /* 0x000fec0000010000 */
[----:B------:R-:W-:Y:S05]  /*105d0*/  @!P4 BRA `(.L_x_2373) ;  /* 0x000002100000c947 */ /* 0x000fea0003800000 */
[----:B------:R-:W-:Y:S02]  /*105e0*/  IADD3 R2, -R158, 0x30, RZ ;  /* 0x000000309e027810 */ /* 0x000fe40007ffe1ff */
        /* <DEDUP_REMOVED lines=32> */
.L_x_2373:
[----:B-1----:R-:W-:Y:S01]  /*107f0*/  LOP3.LUT R3, R6, 0xffffffe0, RZ, 0xc0, !PT ;  /* 0xffffffe006037812 */ /* 0x002fe200078ec0ff */
        /* <DEDUP_REMOVED lines=16> */
[----:B------:R-:W-:Y:S04]  /*10900*/  LDSM.16.MT88.4 R84, [R204+0x5880] ;  /* 0x00588000cc54783b */ /* 0x000fe80000004200 */
[----:B------:R-:W-:Y:S01]  /*10910*/  ISETP.GT.AND P0, PT, R4, RZ, PT ;  /* 0x000000ff0400720c */ /* 0x000fe20003f04270 */
[----:B-----5:R-:W-:Y:S03]  /*10920*/  LDSM.16.MT88.4 R100, [R206+0x7080] ;  /* 0x00708000ce64783b */ /* 0x020fe60000004200 */
[----:B------:R-:W-:Y:S01]  /*10930*/  FSEL R26, R26, -INF , P0 ;  /* 0xff8000001a1a7808 */ /* 0x000fe20000000000 */
[----:B------:R-:W-:Y:S01]  /*10940*/  LDSM.16.MT88.4 R108, [R205+0x7080] ;  /* 0x00708000cd6c783b */ /* 0x000fe20000004200 */
[----:B------:R-:W-:-:S02]  /*10950*/  FSEL R24, R24, -INF , P0 ;  /* 0xff80000018187808 */ /* 0x000fc40000000000 */
[C---:B------:R-:W-:Y:S01]  /*10960*/  ISETP.GT.AND P0, PT, R4.reuse, 0x1, PT ;  /* 0x000000010400780c */ /* 0x040fe20003f04270 */
        /* <DEDUP_REMOVED lines=46> */
[----:B------:R-:W-:Y:S02]  /*10c50*/  FMNMX.FTZ R2, R181, R2, !PT ;  /* 0x00000002b5027209 */ /* 0x000fe40007810000 */
[----:B------:R-:W-:Y:S02]  /*10c60*/  FMNMX.FTZ R6, R19, R6, !PT ;  /* 0x0000000613067209 */ /* 0x000fe40007810000 */
[----:B------:R-:W-:Y:S02]  /*10c70*/  FSEL R171, R62, -INF , P0 ;  /* 0xff8000003eab7808 */ /* 0x000fe40000000000 */
[----:B------:R-:W-:Y:S02]  /*10c80*/  ISETP.GT.AND P0, PT, R4, 0x29, PT ;  /* 0x000000290400780c */ /* 0x000fe40003f04270 */
        /* <DEDUP_REMOVED lines=8> */
[----:B------:R-:W-:-:S03]  /*10d10*/  FMNMX.FTZ R2, R173, R2, !PT ;  /* 0x00000002ad027209 */ /* 0x000fc60007810000 */
[----:B------:R-:W-:Y:S01]  /*10d20*/  LDSM.16.MT88.4 R60, [R208+0x5880] ;  /* 0x00588000d03c783b */ /* 0x000fe20000004200 */
[----:B------:R-:W-:-:S04]  /*10d30*/  FMNMX.FTZ R2, R171, R2, !PT ;  /* 0x00000002ab027209 */ /* 0x000fc80007810000 */
[----:B------:R-:W-:-:S05]  /*10d40*/  FMNMX.FTZ R9, R169, R2, !PT ;  /* 0x00000002a9097209 */ /* 0x000fca0007810000 */
[----:B------:R-:W2:Y:S01]  /*10d50*/  SHFL.BFLY PT, R2, R9, 0x2, 0x1f ;  /* 0x0c401f0009027f89 */ /* 0x000ea200000e0000 */
[----:B-1----:R-:W-:-:S05]  /*10d60*/  FMNMX.FTZ R4, R11, R4, !PT ;  /* 0x000000040b047209 */ /* 0x002fca0007810000 */
[----:B------:R-:W1:Y:S01]  /*10d70*/  SHFL.BFLY PT, R3, R4, 0x1, 0x1f ;  /* 0x0c201f0004037f89 */ /* 0x000e6200000e0000 */
[----:B--2---:R-:W-:-:S03]  /*10d80*/  FMNMX.FTZ R2, R9, R2, !PT ;  /* 0x0000000209027209 */ /* 0x004fc60007810000 */
[----:B------:R-:W-:Y:S04]  /*10d90*/  LDSM.16.MT88.4 R8, [R206+0x4880] ;  /* 0x00488000ce08783b */ /* 0x000fe80000004200 */
[----:B------:R-:W2:Y:S01]  /*10da0*/  SHFL.BFLY PT, R157, R2, 0x1, 0x1f ;  /* 0x0c201f00029d7f89 */ /* 0x000ea200000e0000 */
[----:B-1----:R-:W-:-:S03]  /*10db0*/  FMNMX.FTZ R3, R4, R3, !PT ;  /* 0x0000000304037209 */ /* 0x002fc60007810000 */
[----:B------:R-:W-:Y:S01]  /*10dc0*/  LDSM.16.MT88.4 R4, [R204+0x8880] ;  /* 0x00888000cc04783b */ /* 0x000fe20000004200 */
[C---:B------:R-:W-:Y:S01]  /*10dd0*/  FSETP.NEU.FTZ.AND P0, PT, R3.reuse, -INF , PT ;  /* 0xff8000000300780b */ /* 0x040fe20003f1d000 */
[----:B------:R-:W-:-:S05]  /*10de0*/  FMUL.FTZ R170, R3, c[0x0][0x2d0] ;  /* 0x0000b40003aa7a20 */ /* 0x000fca0000410000 */
[----:B------:R-:W-:Y:S02]  /*10df0*/  FSEL R170, R170, RZ, P0 ;  /* 0x000000ffaaaa7208 */ /* 0x000fe40000000000 */
[----:B--2---:R-:W-:-:S03]  /*10e00*/  FMNMX.FTZ R157, R2, R157, !PT ;  /* 0x0000009d029d7209 */ /* 0x004fc60007810000 */
[--C-:B------:R-:W-:Y:S02]  /*10e10*/  FFMA.FTZ R187, R39, c[0x0][0x2d0], -R170.reuse ;  /* 0x0000b40027bb7a23 */ /* 0x100fe400000108aa */
[--C-:B------:R-:W-:Y:S01]  /*10e20*/  FFMA.FTZ R2, R37, c[0x0][0x2d0], -R170.reuse ;  /* 0x0000b40025027a23 */ /* 0x100fe200000108aa */
[C---:B------:R-:W-:Y:S01]  /*10e30*/  FSETP.NEU.FTZ.AND P0, PT, R157.reuse, -INF , PT ;  /* 0xff8000009d00780b */ /* 0x040fe20003f1d000 */
[----:B------:R-:W1:Y:S01]  /*10e40*/  LDSM.16.MT88.4 R36, [R206+0x4080] ;  /* 0x00408000ce24783b */ /* 0x000e620000004200 */
        /* <DEDUP_REMOVED lines=9> */
[--C-:B------:R-:W-:Y:S01]  /*10ee0*/  FFMA.FTZ R188, R29, c[0x0][0x2d0], -R168.reuse ;  /* 0x0000b4001dbc7a23 */ /* 0x100fe200000108a8 */
[----:B------:R-:W-:Y:S01]  /*10ef0*/  LDSM.16.MT88.4 R24, [R208+0x4880] ;  /* 0x00488000d018783b */ /* 0x000fe20000004200 */
[--C-:B------:R-:W-:Y:S02]  /*10f00*/  FFMA.FTZ R191, R35, c[0x0][0x2d0], -R168.reuse ;  /* 0x0000b40023bf7a23 */ /* 0x100fe400000108a8 */
[----:B------:R-:W-:Y:S01]  /*10f10*/  FFMA.FTZ R184, R33, c[0x0][0x2d0], -R168 ;  /* 0x0000b40021b87a23 */ /* 0x000fe200000108a8 */
[----:B------:R-:W2:Y:S01]  /*10f20*/  LDSM.16.MT88.4 R28, [R208+0x4080] ;  /* 0x00408000d01c783b */ /* 0x000ea20000004200 */
[----:B------:R-:W3:Y:S01]  /*10f30*/  MUFU.EX2 R186, R186 ;  /* 0x000000ba00ba7308 */ /* 0x000ee20000000800 */
[----:B------:R-:W-:-:S02]  /*10f40*/  FFMA.FTZ R221, R23, c[0x0][0x2d0], -R170 ;  /* 0x0000b40017dd7a23 */ /* 0x000fc400000108aa */
[----:B------:R-:W-:Y:S02]  /*10f50*/  FFMA.FTZ R0, R13, c[0x0][0x2d0], -R170 ;  /* 0x0000b4000d007a23 */ /* 0x000fe400000108aa */
[--C-:B------:R-:W-:Y:S02]  /*10f60*/  FFMA.FTZ R230, R21, c[0x0][0x2d0], -R168.reuse ;  /* 0x0000b40015e67a23 */ /* 0x100fe400000108a8 */
[--C-:B------:R-:W-:Y:S01]  /*10f70*/  FFMA.FTZ R229, R19, c[0x0][0x2d0], -R168.reuse ;  /* 0x0000b40013e57a23 */ /* 0x100fe200000108a8 */
[----:B------:R-:W4:Y:S01]  /*10f80*/  MUFU.EX2 R2, R2 ;  /* 0x0000000200027308 */ /* 0x000f220000000800 */
[--C-:B------:R-:W-:Y:S01]  /*10f90*/  FFMA.FTZ R231, R17, c[0x0][0x2d0], -R168.reuse ;  /* 0x0000b40011e77a23 */ /* 0x100fe200000108a8 */
[----:B------:R-:W-:Y:S01]  /*10fa0*/  LDSM.16.MT88.4 R20, [R204+0x4880] ;  /* 0x00488000cc14783b */ /* 0x000fe20000004200 */
[----:B------:R-:W-:Y:S02]  /*10fb0*/  FFMA.FTZ R228, R15, c[0x0][0x2d0], -R168 ;  /* 0x0000b4000fe47a23 */ /* 0x000fe400000108a8 */
[--C-:B------:R-:W-:Y:S01]  /*10fc0*/  FFMA.FTZ R232, R183, c[0x0][0x2d0], -R170.reuse ;  /* 0x0000b400b7e87a23 */ /* 0x100fe200000108aa */
[----:B------:R-:W1:Y:S01]  /*10fd0*/  LDSM.16.MT88.4 R16, [R205+0x4880] ;  /* 0x00488000cd10783b */ /* 0x000e620000004200 */
[--C-:B------:R-:W-:Y:S01]  /*10fe0*/  FFMA.FTZ R233, R181, c[0x0][0x2d0], -R170.reuse ;  /* 0x0000b400b5e97a23 */ /* 0x100fe200000108aa */
[----:B------:R-:W-:Y:S01]  /*10ff0*/  MUFU.EX2 R185, R185 ;  /* 0x000000b900b97308 */ /* 0x000fe20000000800 */
[----:B---3--:R-:W-:Y:S01]  /*11000*/  F2FP.BF16.PACK_AB R140, R186, R189 ;  /* 0x000000bdba8c723e */ /* 0x008fe200000010ff */
[----:B------:R-:W3:Y:S01]  /*11010*/  LDSM.16.MT88.4 R12, [R208+0x6080] ;  /* 0x00608000d00c783b */ /* 0x000ee20000004200 */
[----:B------:R-:W-:-:S02]  /*11020*/  FFMA.FTZ R234, R179, c[0x0][0x2d0], -R170 ;  /* 0x0000b400b3ea7a23 */ /* 0x000fc400000108aa */
[----:B------:R-:W-:Y:S01]  /*11030*/  FFMA.FTZ R239, R177, c[0x0][0x2d0], -R170 ;  /* 0x0000b400b1ef7a23 */ /* 0x000fe200000108aa */
[----:B------:R-:W-:Y:S01]  /*11040*/  LDSM.16.MT88.4 R180, [R208+0x6880] ;  /* 0x00688000d0b4783b */ /* 0x000fe20000004200 */
[--C-:B------:R-:W-:Y:S01]  /*11050*/  FFMA.FTZ R235, R175, c[0x0][0x2d0], -R168.reuse ;  /* 0x0000b400afeb7a23 */ /* 0x100fe200000108a8 */
[----:B------:R-:W2:Y:S01]  /*11060*/  MUFU.EX2 R188, R188 ;  /* 0x000000bc00bc7308 */ /* 0x000ea20000000800 */
[----:B----4-:R-:W-:Y:S01]  /*11070*/  F2FP.BF16.PACK_AB R142, R2, R187 ;  /* 0x000000bb028e723e */ /* 0x010fe200000010ff */
[--C-:B------:R-:W-:Y:S01]  /*11080*/  FFMA.FTZ R236, R173, c[0x0][0x2d0], -R168.reuse ;  /* 0x0000b400adec7a23 */ /* 0x100fe200000108a8 */
[----:B------:R-:W-:Y:S01]  /*11090*/  LDSM.16.MT88.4 R176, [R205+0x6880] ;  /* 0x00688000cdb0783b */ /* 0x000fe20000004200 */
[--C-:B------:R-:W-:Y:S02]  /*110a0*/  FFMA.FTZ R237, R171, c[0x0][0x2d0], -R168.reuse ;  /* 0x0000b400abed7a23 */ /* 0x100fe400000108a8 */
[----:B------:R-:W-:Y:S01]  /*110b0*/  FFMA.FTZ R238, R169, c[0x0][0x2d0], -R168 ;  /* 0x0000b400a9ee7a23 */ /* 0x000fe200000108a8 */
[----:B------:R-:W-:Y:S01]  /*110c0*/  LDSM.16.MT88.4 R172, [R204+0x6880] ;  /* 0x00688000ccac783b */ /* 0x000fe20000004200 */
[----:B------:R-:W-:Y:S01]  /*110d0*/  MUFU.EX2 R191, R191 ;  /* 0x000000bf00bf7308 */ /* 0x000fe20000000800 */
[----:B------:R-:W-:-:S02]  /*110e0*/  FADD.FTZ R186, R189, R186 ;  /* 0x000000babdba7221 */ /* 0x000fc40000010000 */
[----:B------:R-:W-:Y:S02]  /*110f0*/  LDSM.16.MT88.4 R168, [R208+0x8080] ;  /* 0x00808000d0a8783b */ /* 0x000fe40000004200 */
[----:B------:R-:W-:-:S03]  /*11100*/  FADD.FTZ R187, R187, R186 ;  /* 0x000000babbbb7221 */ /* 0x000fc60000010000 */
[----:B------:R-:W4:Y:S01]  /*11110*/  MUFU.EX2 R184, R184 ;  /* 0x000000b800b87308 */ /* 0x000f220000000800 */
[----:B--2---:R-:W-:Y:S01]  /*11120*/  F2FP.BF16.PACK_AB R141, R188, R185 ;  /* 0x000000b9bc8d723e */ /* 0x004fe200000010ff */
[----:B------:R-:W-:Y:S02]  /*11130*/  FADD.FTZ R188, R185, R188 ;  /* 0x000000bcb9bc7221 */ /* 0x000fe40000010000 */
[----:B------:R-:W-:-:S04]  /*11140*/  FADD.FTZ R187, R2, R187 ;  /* 0x000000bb02bb7221 */ /* 0x000fc80000010000 */
[----:B------:R-:W-:Y:S01]  /*11150*/  MUFU.EX2 R190, R190 ;  /* 0x000000be00be7308 */ /* 0x000fe20000000800 */
[----:B----4-:R-:W-:-:S07]  /*11160*/  F2FP.BF16.PACK_AB R143, R184, R191 ;  /* 0x000000bfb88f723e */ /* 0x010fce00000010ff */
[----:B------:R-:W2:Y:S01]  /*11170*/  MUFU.EX2 R159, R159 ;  /* 0x0000009f009f7308 */ /* 0x000ea20000000800 */
[----:B------:R-:W-:-:S04]  /*11180*/  FADD.FTZ R191, R191, R188 ;  /* 0x000000bcbfbf7221 */ /* 0x000fc80000010000 */
[----:B------:R-:W-:Y:S01]  /*11190*/  FADD.FTZ R191, R184, R191 ;  /* 0x000000bfb8bf7221 */ /* 0x000fe20000010000 */
[C---:B-1----:R-:W-:Y:S02]  /*111a0*/  HMMA.16816.F32.BF16 R32, R140.reuse, R36, RZ ;  /* 0x000000248c20723c */ /* 0x042fe400000418ff */
[----:B------:R-:W-:Y:S06]  /*111b0*/  MUFU.EX2 R221, R221 ;  /* 0x000000dd00dd7308 */ /* 0x000fec0000000800 */
[C---:B------:R-:W-:Y:S02]  /*111c0*/  HMMA.16816.F32.BF16 R36, R140.reuse, R38, RZ ;  /* 0x000000268c24723c */ /* 0x040fe400000418ff */
[----:B------:R-:W-:Y:S06]  /*111d0*/  MUFU.EX2 R0, R0 ;  /* 0x0000000000007308 */ /* 0x000fec0000000800 */
[C---:B------:R-:W-:Y:S02]  /*111e0*/  HMMA.16816.F32.BF16 R152, R140.reuse, R28, RZ ;  /* 0x0000001c8c98723c */ /* 0x040fe400000418ff */
[----:B------:R-:W-:Y:S06]  /*111f0*/  MUFU.EX2 R230, R230 ;  /* 0x000000e600e67308 */ /* 0x000fec0000000800 */
[C---:B------:R-:W-:Y:S02]  /*11200*/  HMMA.16816.F32.BF16 R40, R140.reuse, R44, RZ ;  /* 0x0000002c8c28723c */ /* 0x040fe400000418ff */
[----:B------:R-:W1:Y:S06]  /*11210*/  MUFU.EX2 R229, R229 ;  /* 0x000000e500e57308 */ /* 0x000e6c0000000800 */
        /* <DEDUP_REMOVED lines=37> */
[----:B--2---:R-:W-:Y:S01]  /*11470*/  F2FP.BF16.PACK_AB R4, R159, R190 ;  /* 0x000000be9f04723e */ /* 0x004fe200000010ff */
[----:B------:R-:W-:Y:S01]  /*11480*/  HMMA.16816.F32.BF16 R140, R140, R6, RZ ;  /* 0x000000068c8c723c */ /* 0x000fe200000418ff */
[----:B-1----:R-:W-:Y:S01]  /*11490*/  F2FP.BF16.PACK_AB R5, R229, R230 ;  /* 0x000000e6e505723e */ /* 0x002fe200000010ff */
[----:B------:R-:W-:-:S02]  /*114a0*/  FADD.FTZ R190, R190, R187 ;  /* 0x000000bbbebe7221 */ /* 0x000fc40000010000 */
[----:B------:R-:W-:Y:S02]  /*114b0*/  FADD.FTZ R230, R230, R191 ;  /* 0x000000bfe6e67221 */ /* 0x000fe40000010000 */
[----:B------:R-:W-:Y:S01]  /*114c0*/  FADD.FTZ R190, R159, R190 ;  /* 0x000000be9fbe7221 */ /* 0x000fe20000010000 */
[----:B------:R-:W-:Y:S01]  /*114d0*/  F2FP.BF16.PACK_AB R6, R0, R221 ;  /* 0x000000dd0006723e */ /* 0x000fe200000010ff */
[----:B------:R-:W-:Y:S01]  /*114e0*/  FADD.FTZ R230, R229, R230 ;  /* 0x000000e6e5e67221 */ /* 0x000fe20000010000 */
[----:B----4-:R-:W-:Y:S01]  /*114f0*/  F2FP.BF16.PACK_AB R7, R228, R231 ;  /* 0x000000e7e407723e */ /* 0x010fe200000010ff */
        /* <DEDUP_REMOVED lines=116> */
.L_x_2377:
        /* <DEDUP_REMOVED lines=20> */
[--C-:B------:R-:W-:Y:S01]  /*11d80*/  @P1 IMAD.X R166, R163, 0x1, R227.reuse, P0 ;  /* 0x00000001a3a61824 */ /* 0x100fe200000e06e3 */
[----:B------:R-:W-:Y:S05]  /*11d90*/  @P1 IADD3 R165, P0, R161, UR14, RZ ;  /* 0x0000000ea1a51c10 */ /* 0x000fea000ff1e0ff */
[C---:B------:R-:W-:Y:S01]  /*11da0*/  @P1 IMAD.X R162, R163.reuse, 0x1, R158, P0 ;  /* 0x00000001a3a21824 */ /* 0x040fe200000e069e */
        /* <DEDUP_REMOVED lines=14> */
[--C-:B------:R-:W-:Y:S01]  /*11e90*/  IMAD.X R2, RZ, RZ, R227.reuse, P0 ;  /* 0x000000ffff027224 */ /* 0x100fe200000e06e3 */
        /* <DEDUP_REMOVED lines=11> */
[C---:B------:R-:W-:Y:S01]  /*11f50*/  @P0 IMAD.X R158, R163.reuse, 0x1, R158, P2 ;  /* 0x00000001a39e0824 */ /* 0x040fe200010e069e */
        /* <DEDUP_REMOVED lines=26> */
.L_x_2375:
[----:B------:R-:W-:Y:S04]  /*12100*/  DEPBAR.LE SB0, 0x0 ;  /* 0x000080000000791a */ /* 0x000fe80000000000 */
[----:B------:R-:W-:Y:S01]  /*12110*/  BAR.SYNC.DEFER_BLOCKING 0x0 ;  /* 0x0000000000007b1d */ /* 0x000fe20000010000 */
[----:B------:R-:W-:Y:S01]  /*12120*/  USHF.R.S32.HI UR6, URZ, 0x1f, UR11 ;  /* 0x0000001f3f067899 */ /* 0x000fe2000801140b */
[----:B------:R-:W-:Y:S01]  /*12130*/  LOP3.LUT P4, RZ, R217, 0x1, RZ, 0xc0, !PT ;  /* 0x00000001d9ff7812 */ /* 0x000fe2000788c0ff */
[----:B------:R-:W-:Y:S02]  /*12140*/  UIMAD.WIDE.U32 UR14, UR11, UR4, URZ ;  /* 0x000000040b0e72a5 */ /* 0x000fe4000f8e003f */
[----:B------:R-:W-:Y:S04]  /*12150*/  UIMAD UR6, UR6, UR4, URZ ;  /* 0x00000004060672a4 */ /* 0x000fe8000f8e023f */
[----:B------:R-:W-:Y:S04]  /*12160*/  UIMAD UR6, UR11, UR5, UR6 ;  /* 0x000000050b0672a4 */ /* 0x000fe8000f8e0206 */
[----:B------:R-:W-:Y:S02]  /*12170*/  UIADD3 UR6, UR15, UR6, URZ ;  /* 0x000000060f067290 */ /* 0x000fe4000fffe03f */
[----:B------:R-:W-:Y:S02]  /*12180*/  UIMAD.WIDE.U32 UR14, UR14, 0x30, URZ ;  /* 0x000000300e0e78a5 */ /* 0x000fe4000f8e003f */
[----:B------:R-:W-:Y:S04]  /*12190*/  UIMAD UR6, UR6, 0x30, URZ ;  /* 0x00000030060678a4 */ /* 0x000fe8000f8e023f */
[----:B------:R-:W-:Y:S01]  /*121a0*/  UIADD3 UR6, UR15, UR6, URZ ;  /* 0x000000060f067290 */ /* 0x000fe2000fffe03f */
[----:B------:R-:W-:Y:S01]  /*121b0*/  IADD3 R17, P0, R218, UR14, RZ ;  /* 0x0000000eda117c10 */ /* 0x000fe2000ff1e0ff */
[----:B------:R-:W-:Y:S01]  /*121c0*/  LDSM.16.M88.4 R160, [R214] ;  /* 0x00000000d6a0783b */ /* 0x000fe20000000200 */
[----:B------:R-:W-:Y:S02]  /*121d0*/  IADD3 R19, P1, R232, UR14, RZ ;  /* 0x0000000ee8137c10 */ /* 0x000fe4000ff3e0ff */
[----:B------:R-:W-:Y:S01]  /*121e0*/  LEA R24, P2, R17, c[0x0][0x1f8], 0x1 ;  /* 0x00007e0011187a11 */ /* 0x000fe200078408ff */
[----:B------:R-:W1:Y:S01]  /*121f0*/  LDSM.16.M88.4 R164, [R213+0xa080] ;  /* 0x00a08000d5a4783b */ /* 0x000e620000000200 */
[----:B------:R-:W-:Y:S02]  /*12200*/  IADD3.X R0, R225, UR6, RZ, P0, !PT ;  /* 0x00000006e1007c10 */ /* 0x000fe400087fe4ff */
[----:B------:R-:W-:Y:S01]  /*12210*/  IADD3.X R2, R229, UR6, RZ, P1, !PT ;  /* 0x00000006e5027c10 */ /* 0x000fe20008ffe4ff */
[----:B------:R-:W2:Y:S01]  /*12220*/  LDSM.16.M88.4 R168, [R213+0xa880] ;  /* 0x00a88000d5a8783b */ /* 0x000ea20000000200 */
[----:B------:R-:W-:Y:S02]  /*12230*/  LEA R248, P1, R19, c[0x0][0x1f8], 0x1 ;  /* 0x00007e0013f87a11 */ /* 0x000fe400078208ff */
[----:B------:R-:W-:Y:S01]  /*12240*/  LEA.HI.X R25, R17, c[0x0][0x1fc], R0, 0x1, P2 ;  /* 0x00007f0011197a11 */ /* 0x000fe200010f0c00 */
[----:B------:R-:W3:Y:S01]  /*12250*/  LDSM.16.M88.4 R172, [R213+0xb080] ;  /* 0x00b08000d5ac783b */ /* 0x000ee20000000200 */
[----:B------:R-:W-:Y:S02]  /*12260*/  IADD3 R17, P0, R231, UR14, RZ ;  /* 0x0000000ee7117c10 */ /* 0x000fe4000ff1e0ff */
[----:B------:R-:W-:Y:S01]  /*12270*/  LEA.HI.X R249, R19, c[0x0][0x1fc], R2, 0x1, P1 ;  /* 0x00007f0013f97a11 */ /* 0x000fe200008f0c02 */
[----:B------:R-:W-:Y:S01]  /*12280*/  LDSM.16.M88.4 R176, [R211] ;  /* 0x00000000d3b0783b */ /* 0x000fe20000000200 */
[----:B------:R-:W-:Y:S02]  /*12290*/  IADD3 R19, P1, R230, UR14, RZ ;  /* 0x0000000ee6137c10 */ /* 0x000fe4000ff3e0ff */
[----:B------:R-:W-:Y:S01]  /*122a0*/  IADD3.X R0, R228, UR6, RZ, P0, !PT ;  /* 0x00000006e4007c10 */ /* 0x000fe200087fe4ff */
[----:B------:R-:W-:Y:S01]  /*122b0*/  LDSM.16.M88.4 R180, [R203] ;  /* 0x00000000cbb4783b */ /* 0x000fe20000000200 */
[----:B------:R-:W-:Y:S02]  /*122c0*/  LEA R246, P0, R17, c[0x0][0x1f8], 0x1 ;  /* 0x00007e0011f67a11 */ /* 0x000fe400078008ff */
[----:B------:R-:W-:Y:S01]  /*122d0*/  LEA R244, P2, R19, c[0x0][0x1f8], 0x1 ;  /* 0x00007e0013f47a11 */ /* 0x000fe200078408ff */
[----:B------:R-:W-:Y:S01]  /*122e0*/  LDSM.16.M88.4 R184, [R202] ;  /* 0x00000000cab8783b */ /* 0x000fe20000000200 */
[----:B------:R-:W-:Y:S02]  /*122f0*/  IADD3.X R16, R221, UR6, RZ, P1, !PT ;  /* 0x00000006dd107c10 */ /* 0x000fe40008ffe4ff */
[----:B------:R-:W-:Y:S02]  /*12300*/  LEA.HI.X R247, R17, c[0x0][0x1fc], R0, 0x1, P0 ;  /* 0x00007f0011f77a11 */ /* 0x000fe400000f0c00 */
[C---:B------:R-:W-:Y:S02]  /*12310*/  @!P3 LEA R17, P0, R234.reuse, UR14, 0x5 ;  /* 0x0000000eea11bc11 */ /* 0x040fe4000f8028ff */
[----:B------:R-:W-:Y:S02]  /*12320*/  LEA.HI.X R245, R19, c[0x0][0x1fc], R16, 0x1, P2 ;  /* 0x00007f0013f57a11 */ /* 0x000fe400010f0c10 */
[----:B------:R-:W-:Y:S02]  /*12330*/  LOP3.LUT P2, RZ, R217, 0x2, RZ, 0xc0, !PT ;  /* 0x00000002d9ff7812 */ /* 0x000fe4000784c0ff */
[C---:B------:R-:W-:Y:S02]  /*12340*/  @!P3 IADD3 R2, P1, R17.reuse, R218, RZ ;  /* 0x000000da1102b210 */ /* 0x040fe40007f3e0ff */
[----:B------:R-:W-:Y:S02]  /*12350*/  @!P3 LEA.HI.X R0, R234, UR6, R233, 0x5, P0 ;  /* 0x00000006ea00bc11 */ /* 0x000fe400080f2ce9 */
[C---:B------:R-:W-:Y:S03]  /*12360*/  @!P3 IADD3 R16, P0, R17.reuse, R232, RZ ;  /* 0x000000e81110b210 */ /* 0x040fe60007f1e0ff */
[----:B------:R-:W-:Y:S01]  /*12370*/  @!P3 IMAD.X R21, R0, 0x1, R225, P1 ;  /* 0x000000010015b824 */ /* 0x000fe200008e06e1 */
[----:B------:R-:W-:Y:S01]  /*12380*/  @!P3 LEA R250, P1, R2, c[0x0][0x1f8], 0x1 ;  /* 0x00007e0002faba11 */ /* 0x000fe200078208ff */
[C---:B-1----:R-:W-:Y:S03]  /*12390*/  HMMA.16816.F32.BF16 R4, R160.reuse, R164, RZ ;  /* 0x000000a4a004723c */ /* 0x042fe600000418ff */
[----:B------:R-:W-:Y:S01]  /*123a0*/  @!P3 IMAD.X R19, R0, 0x1, R229, P0 ;  /* 0x000000010013b824 */ /* 0x000fe200000e06e5 */
[----:B------:R-:W-:Y:S02]  /*123b0*/  @!P3 LEA R158, P0, R16, c[0x0][0x1f8], 0x1 ;  /* 0x00007e00109eba11 */ /* 0x000fe400078008ff */
[----:B------:R-:W-:Y:S02]  /*123c0*/  @!P3 LEA.HI.X R251, R2, c[0x0][0x1fc], R21, 0x1, P1 ;  /* 0x00007f0002fbba11 */ /* 0x000fe400008f0c15 */
[C---:B------:R-:W-:Y:S01]  /*123d0*/  HMMA.16816.F32.BF16 R8, R160.reuse, R166, RZ ;  /* 0x000000a6a008723c */ /* 0x040fe200000418ff */
[----:B------:R-:W1:Y:S03]  /*123e0*/  LDSM.16.M88.4 R164, [R212] ;  /* 0x00000000d4a4783b */ /* 0x000e660000000200 */
[----:B------:R-:W-:Y:S01]  /*123f0*/  @!P3 LEA.HI.X R159, R16, c[0x0][0x1fc], R19, 0x1, P0 ;  /* 0x00007f00109fba11 */ /* 0x000fe200000f0c13 */
[----:B------:R-:W-:Y:S01]  /*12400*/  @!PT LDS RZ, [RZ] ;  /* 0x00000000fffff984 */ /* 0x000fe20000000800 */
[----:B------:R-:W-:Y:S01]  /*12410*/  @!PT LDS RZ, [RZ] ;  /* 0x00000000fffff984 */ /* 0x000fe20000000800 */
[----:B------:R-:W-:Y:S01]  /*12420*/  @!PT LDS RZ, [RZ] ;  /* 0x00000000fffff984 */ /* 0x000fe20000000800 */
[----:B------:R4:W-:Y:S01]  /*12430*/  LDGSTS.E.BYPASS.LTC128B.128 [R220+0x4080], [R24.64], !P2 ;  /* 0x0408000018dc7fae */ /* 0x0009e2000d101d4c */
[C---:B------:R-:W-:Y:S02]  /*12440*/  @!P3 IADD3 R2, P1, R17.reuse, R231, RZ ;  /* 0x000000e71102b210 */ /* 0x040fe40007f3e0ff */
[C---:B--2---:R-:W-:Y:S01]  /*12450*/  HMMA.16816.F32.BF16 R12, R160.reuse, R168, RZ ;  /* 0x000000a8a00c723c */ /* 0x044fe200000418ff */
[----:B------:R-:W-:Y:S01]  /*12460*/  @!P3 IADD3 R17, P0, R17, R230, RZ ;  /* 0x000000e61111b210 */ /* 0x000fe20007f1e0ff */
[----:B------:R2:W-:Y:S02]  /*12470*/  LDGSTS.E.BYPASS.LTC128B.128 [R220+0x5880], [R248.64], !P4 ;  /* 0x05880000f8dc7fae */ /* 0x0005e4000e101d4c */
[----:B------:R-:W-:Y:S01]  /*12480*/  @!P3 IMAD.X R19, R0, 0x1, R228, P1 ;  /* 0x000000010013b824 */ /* 0x000fe200008e06e4 */
[----:B------:R-:W-:Y:S01]  /*12490*/  @!P3 LEA R242, P1, R2, c[0x0][0x1f8], 0x1 ;  /* 0x00007e0002f2ba11 */ /* 0x000fe200078208ff */
[----:B------:R-:W-:Y:S01]  /*124a0*/  @!P3 IMAD.X R0, R0, 0x1, R221, P0 ;  /* 0x000000010000b824 */ /* 0x000fe200000e06dd */
[C---:B------:R-:W-:Y:S01]  /*124b0*/  @!P3 LEA R240, P0, R17.reuse, c[0x0][0x1f8], 0x1 ;  /* 0x00007e0011f0ba11 */ /* 0x040fe200078008ff */
[----:B------:R2:W-:Y:S01]  /*124c0*/  LDGSTS.E.BYPASS.LTC128B.128 [R220+0x7080], [R246.64], !P6 ;  /* 0x07080000f6dc7fae */ /* 0x0005e2000f101d4c */
[----:B------:R-:W-:Y:S03]  /*124d0*/  @!P3 LEA.HI.X R243, R2, c[0x0][0x1fc], R19, 0x1, P1 ;  /* 0x00007f0002f3ba11 */ /* 0x000fe600008f0c13 */
[----:B------:R-:W-:Y:S01]  /*124e0*/  @!P3 LEA.HI.X R241, R17, c[0x0][0x1fc], R0, 0x1, P0 ;  /* 0x00007f0011f1ba11 */ /* 0x000fe200000f0c00 */
[----:B------:R2:W-:Y:S01]  /*124f0*/  LDGSTS.E.BYPASS.LTC128B.128 [R220+0x8880], [R244.64], !P5 ;  /* 0x08880000f4dc7fae */ /* 0x0005e2000e901d4c */
[C---:B------:R-:W-:Y:S01]  /*12500*/  HMMA.16816.F32.BF16 R16, R160.reuse, R170, RZ ;  /* 0x000000aaa010723c */ /* 0x040fe200000418ff */
[----:B------:R-:W-:Y:S02]  /*12510*/  IMAD.MOV.U32 R0, RZ, RZ, R3 ;  /* 0x000000ffff007224 */ /* 0x000fe400078e0003 */
[----:B------:R2:W-:Y:S04]  /*12520*/  @!P3 LDGSTS.E.BYPASS.LTC128B.128 [R220+0x5080], [R250.64], !P2 ;  /* 0x05080000fadcbfae */ /* 0x0005e8000d101d4c */
[----:B------:R2:W-:Y:S01]  /*12530*/  @!P3 LDGSTS.E.BYPASS.LTC128B.128 [R220+0x6880], [R158.64], !P4 ;  /* 0x068800009edcbfae */ /* 0x0005e2000e101d4c */
[C---:B---3--:R-:W-:Y:S01]  /*12540*/  HMMA.16816.F32.BF16 R20, R160.reuse, R172, RZ ;  /* 0x000000aca014723c */ /* 0x048fe200000418ff */
[----:B------:R-:W-:Y:S02]  /*12550*/  ISETP.LT.AND P4, PT, RZ, UR11, PT ;  /* 0x0000000bff007c0c */ /* 0x000fe4000bf81270 */
[----:B------:R2:W-:Y:S04]  /*12560*/  @!P3 LDGSTS.E.BYPASS.LTC128B.128 [R220+0x8080], [R242.64], !P6 ;  /* 0x08080000f2dcbfae */ /* 0x0005e8000f101d4c */
[----:B------:R2:W-:Y:S01]  /*12570*/  @!P3 LDGSTS.E.BYPASS.LTC128B.128 [R220+0x9880], [R240.64], !P5 ;  /* 0x09880000f0dcbfae */ /* 0x0005e2000e901d4c */
[----:B----4-:R-:W-:Y:S03]  /*12580*/  HMMA.16816.F32.BF16 R24, R160, R174, RZ ;  /* 0x000000aea018723c */ /* 0x010fe600000418ff */
[----:B------:R-:W-:Y:S04]  /*12590*/  LDSM.16.M88.4 R168, [R210] ;  /* 0x00000000d2a8783b */ /* 0x000fe80000000200 */
[----:B------:R-:W0:Y:S01]  /*125a0*/  LDGDEPBAR ;  /* 0x00000000000079af */ /* 0x000e220000000000 */
[C---:B-1----:R-:W-:Y:S03]  /*125b0*/  HMMA.16816.F32.BF16 R4, R164.reuse, R176, R4 ;  /* 0x000000b0a404723c */ /* 0x042fe60000041804 */
[----:B------:R-:W1:Y:S04]  /*125c0*/  LDSM.16.M88.4 R188, [R207+0xa080] ;  /* 0x00a08000cfbc783b */ /* 0x000e680000000200 */
[----:B------:R-:W3:Y:S01]  /*125d0*/  LDSM.16.M88.4 R160, [R207+0xa880] ;  /* 0x00a88000cfa0783b */ /* 0x000ee20000000200 */
[C---:B------:R-:W-:Y:S03]  /*125e0*/  HMMA.16816.F32.BF16 R8, R164.reuse, R178, R8 ;  /* 0x000000b2a408723c */ /* 0x040fe60000041808 */
[----:B------:R-:W4:Y:S04]  /*125f0*/  LDSM.16.M88.4 R172, [R207+0xb080] ;  /* 0x00b08000cfac783b */ /* 0x000f280000000200 */
[----:B------:R-:W-:Y:S01]  /*12600*/  LDSM.16.M88.4 R176, [R209] ;  /* 0x00000000d1b0783b */ /* 0x000fe20000000200 */
[C---:B------:R-:W-:Y:S08]  /*12610*/  HMMA.16816.F32.BF16 R12, R164.reuse, R180, R12 ;  /* 0x000000b4a40c723c */ /* 0x040ff0000004180c */
[C---:B------:R-:W-:Y:S01]  /*12620*/  HMMA.16816.F32.BF16 R16, R164.reuse, R182, R16 ;  /* 0x000000b6a410723c */ /* 0x040fe20000041810 */
[----:B------:R-:W5:Y:S07]  /*12630*/  LDSM.16.M88.4 R180, [R201] ;  /* 0x00000000c9b4783b */ /* 0x000f6e0000000200 */
[C---:B------:R-:W-:Y:S08]  /*12640*/  HMMA.16816.F32.BF16 R20, R164.reuse, R184, R20 ;  /* 0x000000b8a414723c */ /* 0x040ff00000041814 */
[----:B------:R-:W-:Y:S01]  /*12650*/  HMMA.16816.F32.BF16 R24, R164, R186, R24 ;  /* 0x000000baa418723c */ /* 0x000fe20000041818 */
[----:B------:R-:W2:Y:S04]  /*12660*/  LDSM.16.M88.4 R164, [R201+0x800] ;  /* 0x00080000c9a4783b */ /* 0x000ea80000000200 */
[----:B------:R-:W2:Y:S03]  /*12670*/  LDSM.16.M88.4 R184, [R201+0x1000] ;  /* 0x00100000c9b8783b */ /* 0x000ea60000000200 */
[C---:B-1----:R-:W-:Y:S08]  /*12680*/  HMMA.16816.F32.BF16 R4, R168.reuse, R188, R4 ;  /* 0x000000bca804723c */ /* 0x042ff00000041804 */
[C---:B------:R-:W-:Y:S01]  /*12690*/  HMMA.16816.F32.BF16 R8, R168.reuse, R190, R8 ;  /* 0x000000bea808723c */ /* 0x040fe20000041808 */
[----:B------:R-:W-:Y:S07]  /*126a0*/  LDSM.16.M88.4 R188, [R213+0xb880] ;  /* 0x00b88000d5bc783b */ /* 0x000fee0000000200 */
[C---:B---3--:R-:W-:Y:S08]  /*126b0*/  HMMA.16816.F32.BF16 R12, R168.reuse, R160, R12 ;  /* 0x000000a0a80c723c */ /* 0x048ff0000004180c */
[C---:B------:R-:W-:Y:S01]  /*126c0*/  HMMA.16816.F32.BF16 R16, R168.reuse, R162, R16 ;  /* 0x000000a2a810723c */ /* 0x040fe20000041810 */
[----:B------:R-:W1:Y:S07]  /*126d0*/  LDSM.16.M88.4 R160, [R214+0x4000] ;  /* 0x00400000d6a0783b */ /* 0x000e6e0000000200 */
[C---:B----4-:R-:W-:Y:S08]  /*126e0*/  HMMA.16816.F32.BF16 R20, R168.reuse, R172, R20 ;  /* 0x000000aca814723c */ /* 0x050ff00000041814 */
[----:B------:R-:W-:Y:S01]  /*126f0*/  HMMA.16816.F32.BF16 R24, R168, R174, R24 ;  /* 0x000000aea818723c */ /* 0x000fe20000041818 */
[----:B------:R-:W3:Y:S04]  /*12700*/  LDSM.16.M88.4 R168, [R213+0xc080] ;  /* 0x00c08000d5a8783b */ /* 0x000ee80000000200 */
[----:B------:R-:W4:Y:S03]  /*12710*/  LDSM.16.M88.4 R172, [R213+0xc880] ;  /* 0x00c88000d5ac783b */ /* 0x000f260000000200 */
[C---:B-----5:R-:W-:Y:S08]  /*12720*/  HMMA.16816.F32.BF16 R4, R176.reuse, R180, R4 ;  /* 0x000000b4b004723c */ /* 0x060ff00000041804 */
[C---:B------:R-:W-:Y:S01]  /*12730*/  HMMA.16816.F32.BF16 R8, R176.reuse, R182, R8 ;  /* 0x000000b6b008723c */ /* 0x040fe20000041808 */
[----:B------:R-:W-:Y:S07]  /*12740*/  LDSM.16.M88.4 R180, [R200] ;  /* 0x00000000c8b4783b */ /* 0x000fee0000000200 */
[C---:B--2---:R-:W-:Y:S08]  /*12750*/  HMMA.16816.F32.BF16 R12, R176.reuse, R164, R12 ;  /* 0x000000a4b00c723c */ /* 0x044ff0000004180c */
[C---:B------:R-:W-:Y:S01]  /*12760*/  HMMA.16816.F32.BF16 R16, R176.reuse, R166, R16 ;  /* 0x000000a6b010723c */ /* 0x040fe20000041810 */
[----:B------:R-:W2:Y:S07]  /*12770*/  LDSM.16.M88.4 R164, [R212+0x4000] ;  /* 0x00400000d4a4783b */ /* 0x000eae0000000200 */
[C---:B------:R-:W-:Y:S08]  /*12780*/  HMMA.16816.F32.BF16 R20, R176.reuse, R184, R20 ;  /* 0x000000b8b014723c */ /* 0x040ff00000041814 */
[----:B------:R-:W-:Y:S01]  /*12790*/  HMMA.16816.F32.BF16 R24, R176, R186, R24 ;  /* 0x000000bab018723c */ /* 0x000fe20000041818 */
[----:B------:R-:W5:Y:S04]  /*127a0*/  LDSM.16.M88.4 R176, [R199] ;  /* 0x00000000c7b0783b */ /* 0x000f680000000200 */
[----:B------:R-:W2:Y:S03]  /*127b0*/  LDSM.16.M88.4 R184, [R198] ;  /* 0x00000000c6b8783b */ /* 0x000ea60000000200 */
        /* <DEDUP_REMOVED lines=10> */
[C---:B--2---:R-:W-:Y:S08]  /*12860*/  HMMA.16816.F32.BF16 R4, R164.reuse, R180, R4 ;  /* 0x000000b4a404723c */ /* 0x044ff00000041804 */
[C---:B------:R-:W-:Y:S01]  /*12870*/  HMMA.16816.F32.BF16 R8, R164.reuse, R182, R8 ;  /* 0x000000b6a408723c */ /* 0x040fe20000041808 */
[----:B------:R-:W-:Y:S07]  /*12880*/  LDSM.16.M88.4 R180, [R201+0x1800] ;  /* 0x00180000c9b4783b */ /* 0x000fee0000000200 */
[C---:B-----5:R-:W-:Y:S08]  /*12890*/  HMMA.16816.F32.BF16 R12, R164.reuse, R176, R12 ;  /* 0x000000b0a40c723c */ /* 0x060ff0000004180c */
[C---:B------:R-:W-:Y:S01]  /*128a0*/  HMMA.16816.F32.BF16 R16, R164.reuse, R178, R16 ;  /* 0x000000b2a410723c */ /* 0x040fe20000041810 */
[----:B------:R-:W2:Y:S07]  /*128b0*/  LDSM.16.M88.4 R176, [R209+0x4000] ;  /* 0x00400000d1b0783b */ /* 0x000eae0000000200 */
[C---:B------:R-:W-:Y:S08]  /*128c0*/  HMMA.16816.F32.BF16 R20, R164.reuse, R184, R20 ;  /* 0x000000b8a414723c */ /* 0x040ff00000041814 */
[----:B------:R-:W-:Y:S01]  /*128d0*/  HMMA.16816.F32.BF16 R24, R164, R186, R24 ;  /* 0x000000baa418723c */ /* 0x000fe20000041818 */
[----:B------:R-:W5:Y:S04]  /*128e0*/  LDSM.16.M88.4 R164, [R201+0x2000] ;  /* 0x00200000c9a4783b */ /* 0x000f680000000200 */
        /* <DEDUP_REMOVED lines=13> */
[----:B------:R-:W-:Y:S07]  /*129c0*/  LDSM.16.M88.4 R180, [R197] ;  /* 0x00000000c5b4783b */ /* 0x000fee0000000200 */
[C---:B-----5:R-:W-:Y:S08]  /*129d0*/  HMMA.16816.F32.BF16 R12, R176.reuse, R164, R12 ;  /* 0x000000a4b00c723c */ /* 0x060ff0000004180c */
        /* <DEDUP_REMOVED lines=66> */
[C---:B-1----:R-:W-:Y:S01]  /*12e00*/  HMMA.16816.F32.BF16 R4, R168.reuse, R188, R4 ;  /* 0x000000bca804723c */ /* 0x042fe20000041804 */
[----:B------:R-:W-:Y:S04]  /*12e10*/  DEPBAR.LE SB0, 0x0 ;  /* 0x000080000000791a */ /* 0x000fe80000000000 */
[----:B------:R-:W-:Y:S03]  /*12e20*/  BAR.SYNC.DEFER_BLOCKING 0x0 ;  /* 0x0000000000007b1d */ /* 0x000fe60000010000 */
[C---:B------:R-:W-:Y:S08]  /*12e30*/  HMMA.16816.F32.BF16 R8, R168.reuse, R190, R8 ;  /* 0x000000bea808723c */ /* 0x040ff00000041808 */
[C---:B---3--:R-:W-:Y:S08]  /*12e40*/  HMMA.16816.F32.BF16 R12, R168.reuse, R160, R12 ;  /* 0x000000a0a80c723c */ /* 0x048ff0000004180c */
[C---:B------:R-:W-:Y:S08]  /*12e50*/  HMMA.16816.F32.BF16 R16, R168.reuse, R162, R16 ;  /* 0x000000a2a810723c */ /* 0x040ff00000041810 */
[C---:B----4-:R-:W-:Y:S08]  /*12e60*/  HMMA.16816.F32.BF16 R20, R168.reuse, R172, R20 ;  /* 0x000000aca814723c */ /* 0x050ff00000041814 */
[----:B------:R-:W-:Y:S08]  /*12e70*/  HMMA.16816.F32.BF16 R24, R168, R174, R24 ;  /* 0x000000aea818723c */ /* 0x000ff00000041818 */
[C---:B--2---:R-:W-:Y:S08]  /*12e80*/  HMMA.16816.F32.BF16 R4, R176.reuse, R180, R4 ;  /* 0x000000b4b004723c */ /* 0x044ff00000041804 */
[C---:B------:R-:W-:Y:S08]  /*12e90*/  HMMA.16816.F32.BF16 R8, R176.reuse, R182, R8 ;  /* 0x000000b6b008723c */ /* 0x040ff00000041808 */
[C---:B-----5:R-:W-:Y:S08]  /*12ea0*/  HMMA.16816.F32.BF16 R12, R176.reuse, R164, R12 ;  /* 0x000000a4b00c723c */ /* 0x060ff0000004180c */
[C---:B------:R-:W-:Y:S08]  /*12eb0*/  HMMA.16816.F32.BF16 R16, R176.reuse, R166, R16 ;  /* 0x000000a6b010723c */ /* 0x040ff00000041810 */
[C---:B------:R-:W-:Y:S08]  /*12ec0*/  HMMA.16816.F32.BF16 R20, R176.reuse, R184, R20 ;  /* 0x000000b8b014723c */ /* 0x040ff00000041814 */
[----:B------:R-:W-:Y:S01]  /*12ed0*/  HMMA.16816.F32.BF16 R24, R176, R186, R24 ;  /* 0x000000bab018723c */ /* 0x000fe20000041818 */
[----:B------:R-:W-:-:S07]  /*12ee0*/  @P4 BRA `(.L_x_2377) ;  /* 0xffffed5000004947 */ /* 0x000fce000383ffff */
.L_x_2376:
[----:B------:R-:W-:Y:S01]  /*12ef0*/  FMNMX.FTZ R2, R4, R3, !PT ;  /* 0x0000000304027209 */ /* 0x000fe20007810000 */
[----:B-1----:R-:W-:Y:S01]  /*12f00*/  LDSM.16.MT88.4 R164, [R206+0x4080] ;  /* 0x00408000cea4783b */ /* 0x002fe20000004200 */
        /* <DEDUP_REMOVED lines=25> */
[----:B------:R-:W-:Y:S03]  /*130a0*/  LDSM.16.MT88.4 R184, [R208+0x7880] ;  /* 0x00788000d0b8783b */ /* 0x000fe60000004200 */
[----:B------:R-:W-:Y:S02]  /*130b0*/  FMNMX.FTZ R162, R25, R2, !PT ;  /* 0x0000000219a27209 */ /* 0x000fe40007810000 */
[----:B------:R-:W-:Y:S03]  /*130c0*/  FMNMX.FTZ R2, R26, R3, !PT ;  /* 0x000000031a027209 */ /* 0x000fe60007810000 */
[----:B------:R-:W-:Y:S01]  /*130d0*/  SHFL.BFLY PT, R163, R162, 0x2, 0x1f ;  /* 0x0c401f00a2a37f89 */ /* 0x000fe200000e0000 */
[----:B------:R-:W-:Y:S07]  /*130e0*/  FMNMX.FTZ R158, R27, R2, !PT ;  /* 0x000000021b9e7209 */ /* 0x000fee0007810000 */
[----:B------:R-:W1:Y:S08]  /*130f0*/  SHFL.BFLY PT, R3, R158, 0x2, 0x1f ;  /* 0x0c401f009e037f89 */ /* 0x000e7000000e0000 */
[----:B------:R-:W0:Y:S01]  /*13100*/  LDGDEPBAR ;  /* 0x00000000000079af */ /* 0x000e220000000000 */
[----:B-1----:R-:W-:Y:S02]  /*13110*/  FMNMX.FTZ R159, R158, R3, !PT ;  /* 0x000000039e9f7209 */ /* 0x002fe40007810000 */
[----:B------:R-:W-:Y:S05]  /*13120*/  FMNMX.FTZ R161, R162, R163, !PT ;  /* 0x000000a3a2a17209 */ /* 0x000fea0007810000 */
[----:B------:R-:W1:Y:S08]  /*13130*/  SHFL.BFLY PT, R156, R159, 0x1, 0x1f ;  /* 0x0c201f009f9c7f89 */ /* 0x000e7000000e0000 */
[----:B------:R-:W2:Y:S01]  /*13140*/  SHFL.BFLY PT, R160, R161, 0x1, 0x1f ;  /* 0x0c201f00a1a07f89 */ /* 0x000ea200000e0000 */
[----:B-1----:R-:W-:Y:S05]  /*13150*/  FMNMX.FTZ R156, R159, R156, !PT ;  /* 0x0000009c9f9c7209 */ /* 0x002fea0007810000 */
[----:B------:R-:W-:Y:S01]  /*13160*/  FMUL.FTZ R189, R156, c[0x0][0x2d0] ;  /* 0x0000b4009cbd7a20 */ /* 0x000fe20000410000 */
[----:B--2---:R-:W-:Y:S03]  /*13170*/  FMNMX.FTZ R3, R161, R160, !PT ;  /* 0x000000a0a1037209 */ /* 0x004fe60007810000 */
[--C-:B------:R-:W-:Y:S01]  /*13180*/  FFMA.FTZ R6, R6, c[0x0][0x2d0], -R189.reuse ;  /* 0x0000b40006067a23 */ /* 0x100fe200000108bd */
[----:B------:R-:W1:Y:S01]  /*13190*/  LDSM.16.MT88.4 R160, [R208+0x4080] ;  /* 0x00408000d0a0783b */ /* 0x000e620000004200 */
[----:B------:R-:W-:Y:S02]  /*131a0*/  FFMA.FTZ R7, R7, c[0x0][0x2d0], -R189 ;  /* 0x0000b40007077a23 */ /* 0x000fe400000108bd */
[C---:B------:R-:W-:Y:S02]  /*131b0*/  FADD.FTZ R0, -R3.reuse, R0 ;  /* 0x0000000003007221 */ /* 0x040fe40000010100 */
[----:B------:R-:W-:Y:S01]  /*131c0*/  FMUL.FTZ R191, R3, c[0x0][0x2d0] ;  /* 0x0000b40003bf7a20 */ /* 0x000fe20000410000 */
[----:B------:R-:W-:Y:S01]  /*131d0*/  MUFU.EX2 R6, R6 ;  /* 0x0000000600067308 */ /* 0x000fe20000000800 */
[----:B------:R-:W-:Y:S02]  /*131e0*/  FMUL.FTZ R2, R0, c[0x0][0x2d0] ;  /* 0x0000b40000027a20 */ /* 0x000fe40000410000 */
[----:B------:R-:W-:Y:S02]  /*131f0*/  FADD.FTZ R0, -R156, R157 ;  /* 0x0000009d9c007221 */ /* 0x000fe40000010100 */
[--C-:B------:R-:W-:Y:S02]  /*13200*/  FFMA.FTZ R158, R4, c[0x0][0x2d0], -R191.reuse ;  /* 0x0000b400049e7a23 */ /* 0x100fe400000108bf */
[----:B------:R-:W-:Y:S02]  /*13210*/  FMUL.FTZ R157, R0, c[0x0][0x2d0] ;  /* 0x0000b400009d7a20 */ /* 0x000fe40000410000 */
[--C-:B------:R-:W-:Y:S01]  /*13220*/  FFMA.FTZ R5, R5, c[0x0][0x2d0], -R191.reuse ;  /* 0x0000b40005057a23 */ /* 0x100fe200000108bf */
[----:B------:R-:W2:Y:S01]  /*13230*/  MUFU.EX2 R2, R2 ;  /* 0x0000000200027308 */ /* 0x000ea20000000800 */
[--C-:B------:R-:W-:Y:S02]  /*13240*/  FFMA.FTZ R159, R8, c[0x0][0x2d0], -R191.reuse ;  /* 0x0000b400089f7a23 */ /* 0x100fe400000108bf */
[----:B------:R-:W-:Y:S02]  /*13250*/  FFMA.FTZ R188, R9, c[0x0][0x2d0], -R191 ;  /* 0x0000b40009bc7a23 */ /* 0x000fe400000108bf */
[----:B------:R-:W-:Y:S02]  /*13260*/  FFMA.FTZ R190, R11, c[0x0][0x2d0], -R189 ;  /* 0x0000b4000bbe7a23 */ /* 0x000fe400000108bd */
[----:B------:R-:W-:Y:S02]  /*13270*/  FFMA.FTZ R244, R24, c[0x0][0x2d0], -R191 ;  /* 0x0000b40018f47a23 */ /* 0x000fe400000108bf */
[----:B------:R-:W-:Y:S01]  /*13280*/  FFMA.FTZ R246, R26, c[0x0][0x2d0], -R189 ;  /* 0x0000b4001af67a23 */ /* 0x000fe200000108bd */
[----:B------:R3:W4:Y:S01]  /*13290*/  MUFU.EX2 R0, R157 ;  /* 0x0000009d00007308 */ /* 0x0007220000000800 */
[--C-:B------:R-:W-:Y:S02]  /*132a0*/  FFMA.FTZ R236, R12, c[0x0][0x2d0], -R191.reuse ;  /* 0x0000b4000cec7a23 */ /* 0x100fe400000108bf */
[----:B------:R-:W-:Y:S02]  /*132b0*/  FFMA.FTZ R241, R13, c[0x0][0x2d0], -R191 ;  /* 0x0000b4000df17a23 */ /* 0x000fe400000108bf */
[--C-:B------:R-:W-:Y:S02]  /*132c0*/  FFMA.FTZ R238, R14, c[0x0][0x2d0], -R189.reuse ;  /* 0x0000b4000eee7a23 */ /* 0x100fe400000108bd */
[----:B------:R-:W-:Y:S02]  /*132d0*/  FFMA.FTZ R243, R15, c[0x0][0x2d0], -R189 ;  /* 0x0000b4000ff37a23 */ /* 0x000fe400000108bd */
[--C-:B------:R-:W-:Y:S01]  /*132e0*/  FFMA.FTZ R240, R16, c[0x0][0x2d0], -R191.reuse ;  /* 0x0000b40010f07a23 */ /* 0x100fe200000108bf */
[----:B------:R-:W-:Y:S01]  /*132f0*/  MUFU.EX2 R158, R158 ;  /* 0x0000009e009e7308 */ /* 0x000fe20000000800 */
[----:B------:R-:W-:Y:S02]  /*13300*/  FFMA.FTZ R245, R17, c[0x0][0x2d0], -R191 ;  /* 0x0000b40011f57a23 */ /* 0x000fe400000108bf */
[--C-:B------:R-:W-:Y:S02]  /*13310*/  FFMA.FTZ R242, R18, c[0x0][0x2d0], -R189.reuse ;  /* 0x0000b40012f27a23 */ /* 0x100fe400000108bd */
[C---:B--2---:R-:W-:Y:S02]  /*13320*/  FMUL.FTZ R8, R2.reuse, R152 ;  /* 0x0000009802087220 */ /* 0x044fe40000410000 */
[C---:B------:R-:W-:Y:S02]  /*13330*/  FMUL.FTZ R9, R2.reuse, R153 ;  /* 0x0000009902097220 */ /* 0x040fe40000410000 */
[C---:B------:R-:W-:Y:S01]  /*13340*/  FMUL.FTZ R28, R2.reuse, R28 ;  /* 0x0000001c021c7220 */ /* 0x040fe20000410000 */
[----:B------:R-:W2:Y:S01]  /*13350*/  MUFU.EX2 R5, R5 ;  /* 0x0000000500057308 */ /* 0x000ea20000000800 */
[C---:B------:R-:W-:Y:S02]  /*13360*/  FMUL.FTZ R29, R2.reuse, R29 ;  /* 0x0000001d021d7220 */ /* 0x040fe40000410000 */
[----:B------:R-:W-:Y:S02]  /*13370*/  FMUL.FTZ R32, R2, R32 ;  /* 0x0000002002207220 */ /* 0x000fe40000410000 */
[--C-:B---3--:R-:W-:Y:S02]  /*13380*/  FFMA.FTZ R157, R10, c[0x0][0x2d0], -R189.reuse ;  /* 0x0000b4000a9d7a23 */ /* 0x108fe400000108bd */
[C---:B----4-:R-:W-:Y:S02]  /*13390*/  FMUL.FTZ R10, R0.reuse, R154 ;  /* 0x0000009a000a7220 */ /* 0x050fe40000410000 */
[C---:B------:R-:W-:Y:S01]  /*133a0*/  FMUL.FTZ R11, R0.reuse, R155 ;  /* 0x0000009b000b7220 */ /* 0x040fe20000410000 */
[----:B------:R-:W-:Y:S01]  /*133b0*/  MUFU.EX2 R159, R159 ;  /* 0x0000009f009f7308 */ /* 0x000fe20000000800 */
[C---:B------:R-:W-:Y:S02]  /*133c0*/  FMUL.FTZ R30, R0.reuse, R30 ;  /* 0x0000001e001e7220 */ /* 0x040fe40000410000 */
[----:B------:R-:W-:Y:S02]  /*133d0*/  FMUL.FTZ R31, R0, R31 ;  /* 0x0000001f001f7220 */ /* 0x000fe40000410000 */
[----:B------:R-:W-:Y:S02]  /*133e0*/  FMUL.FTZ R33, R2, R33 ;  /* 0x0000002102217220 */ /* 0x000fe40000410000 */
[C---:B------:R-:W-:Y:S02]  /*133f0*/  FMUL.FTZ R34, R0.reuse, R34 ;  /* 0x0000002200227220 */ /* 0x040fe40000410000 */
[----:B------:R-:W-:Y:S01]  /*13400*/  FMUL.FTZ R35, R0, R35 ;  /* 0x0000002300237220 */ /* 0x000fe20000410000 */
[----:B------:R-:W3:Y:S01]  /*13410*/  MUFU.EX2 R188, R188 ;  /* 0x000000bc00bc7308 */ /* 0x000ee20000000800 */
[C---:B------:R-:W-:Y:S02]  /*13420*/  FMUL.FTZ R36, R2.reuse, R36 ;  /* 0x0000002402247220 */ /* 0x040fe40000410000 */
[----:B------:R-:W-:Y:S01]  /*13430*/  FMUL.FTZ R37, R2, R37 ;  /* 0x0000002502257220 */ /* 0x000fe20000410000 */
[----:B--2---:R-:W-:Y:S01]  /*13440*/  F2FP.BF16.PACK_AB R152, R5, R158 ;  /* 0x0000009e0598723e */ /* 0x004fe200000010ff */
[C---:B------:R-:W-:Y:S02]  /*13450*/  FMUL.FTZ R38, R0.reuse, R38 ;  /* 0x0000002600267220 */ /* 0x040fe40000410000 */
[----:B------:R-:W-:Y:S02]  /*13460*/  FMUL.FTZ R39, R0, R39 ;  /* 0x0000002700277220 */ /* 0x000fe40000410000 */
[C---:B------:R-:W-:Y:S01]  /*13470*/  FMUL.FTZ R12, R2.reuse, R148 ;  /* 0x00000094020c7220 */ /* 0x040fe20000410000 */
[----:B------:R-:W2:Y:S01]  /*13480*/  MUFU.EX2 R7, R7 ;  /* 0x0000000700077308 */ /* 0x000ea20000000800 */
[----:B------:R-:W-:Y:S02]  /*13490*/  FMUL.FTZ R13, R2, R149 ;  /* 0x00000095020d7220 */ /* 0x000fe40000410000 */
[C---:B------:R-:W-:Y:S02]  /*134a0*/  FMUL.FTZ R14, R0.reuse, R150 ;  /* 0x00000096000e7220 */ /* 0x040fe40000410000 */
[----:B------:R-:W-:Y:S02]  /*134b0*/  FMUL.FTZ R15, R0, R151 ;  /* 0x00000097000f7220 */ /* 0x000fe40000410000 */
[----:B------:R-:W-:Y:S01]  /*134c0*/  LDSM.16.MT88.4 R148, [R204+0x8880] ;  /* 0x00888000cc94783b */ /* 0x000fe20000004200 */
[C---:B------:R-:W-:Y:S02]  /*134d0*/  FMUL.FTZ R40, R2.reuse, R40 ;  /* 0x0000002802287220 */ /* 0x040fe40000410000 */
[----:B------:R-:W-:Y:S01]  /*134e0*/  MUFU.EX2 R157, R157 ;  /* 0x0000009d009d7308 */ /* 0x000fe20000000800 */
[----:B------:R-:W-:Y:S02]  /*134f0*/  FMUL.FTZ R41, R2, R41 ;  /* 0x0000002902297220 */ /* 0x000fe40000410000 */
[----:B------:R-:W-:Y:S01]  /*13500*/  FMUL.FTZ R42, R0, R42 ;  /* 0x0000002a002a7220 */ /* 0x000fe20000410000 */
[----:B---3--:R-:W-:Y:S01]  /*13510*/  F2FP.BF16.PACK_AB R154, R188, R159 ;  /* 0x0000009fbc9a723e */ /* 0x008fe200000010ff */
        /* <DEDUP_REMOVED lines=16> */
[----:B------:R-:W2:Y:S01]  /*13620*/  MUFU.EX2 R241, R241 ;  /* 0x000000f100f17308 */ /* 0x000ea20000000800 */
[C---:B------:R-:W-:Y:S02]  /*13630*/  FMUL.FTZ R56, R2.reuse, R56 ;  /* 0x0000003802387220 */ /* 0x040fe40000410000 */
[----:B------:R-:W-:Y:S01]  /*13640*/  FMUL.FTZ R57, R2, R57 ;  /* 0x0000003902397220 */ /* 0x000fe20000410000 */
[----:B---3--:R-:W-:Y:S01]  /*13650*/  F2FP.BF16.PACK_AB R155, R190, R157 ;  /* 0x0000009dbe9b723e */ /* 0x008fe200000010ff */
[C---:B------:R-:W-:Y:S02]  /*13660*/  FMUL.FTZ R58, R0.reuse, R58 ;  /* 0x0000003a003a7220 */ /* 0x040fe40000410000 */
[----:B------:R-:W-:Y:S02]  /*13670*/  FMUL.FTZ R59, R0, R59 ;  /* 0x0000003b003b7220 */ /* 0x000fe40000410000 */
[C---:B------:R-:W-:Y:S01]  /*13680*/  FMUL.FTZ R60, R2.reuse, R60 ;  /* 0x0000003c023c7220 */ /* 0x040fe20000410000 */
[----:B------:R-:W-:Y:S01]  /*13690*/  MUFU.EX2 R238, R238 ;  /* 0x000000ee00ee7308 */ /* 0x000fe20000000800 */
[C---:B-1----:R-:W-:Y:S05]  /*136a0*/  HMMA.16816.F32.BF16 R8, R152.reuse, R160, R8 ;  /* 0x000000a09808723c */ /* 0x042fea0000041808 */
[----:B------:R-:W-:Y:S02]  /*136b0*/  FMUL.FTZ R61, R2, R61 ;  /* 0x0000003d023d7220 */ /* 0x000fe40000410000 */
[C---:B------:R-:W-:Y:S01]  /*136c0*/  FMUL.FTZ R62, R0.reuse, R62 ;  /* 0x0000003e003e7220 */ /* 0x040fe20000410000 */
[C---:B------:R-:W-:Y:S01]  /*136d0*/  HMMA.16816.F32.BF16 R28, R152.reuse, R162, R28 ;  /* 0x000000a2981c723c */ /* 0x040fe2000004181c */
[----:B------:R-:W1:Y:S01]  /*136e0*/  LDSM.16.MT88.4 R160, [R204+0x4080] ;  /* 0x00408000cca0783b */ /* 0x000e620000004200 */
[----:B------:R-:W3:Y:S02]  /*136f0*/  MUFU.EX2 R243, R243 ;  /* 0x000000f300f37308 */ /* 0x000ee40000000800 */
[----:B------:R-:W-:Y:S02]  /*13700*/  FMUL.FTZ R63, R0, R63 ;  /* 0x0000003f003f7220 */ /* 0x000fe40000410000 */
[C---:B------:R-:W-:Y:S02]  /*13710*/  FMUL.FTZ R64, R2.reuse, R64 ;  /* 0x0000004002407220 */ /* 0x040fe40000410000 */
[C---:B------:R-:W-:Y:S04]  /*13720*/  HMMA.16816.F32.BF16 R32, R152.reuse, R164, R32 ;  /* 0x000000a49820723c */ /* 0x040fe80000041820 */
[----:B------:R-:W-:Y:S01]  /*13730*/  FMUL.FTZ R65, R2, R65 ;  /* 0x0000004102417220 */ /* 0x000fe20000410000 */
[----:B------:R-:W-:Y:S01]  /*13740*/  MUFU.EX2 R240, R240 ;  /* 0x000000f000f07308 */ /* 0x000fe20000000800 */
[C---:B------:R-:W-:Y:S02]  /*13750*/  FMUL.FTZ R66, R0.reuse, R66 ;  /* 0x0000004200427220 */ /* 0x040fe40000410000 */
[C---:B------:R-:W-:Y:S01]  /*13760*/  HMMA.16816.F32.BF16 R36, R152.reuse, R166, R36 ;  /* 0x000000a69824723c */ /* 0x040fe20000041824 */
[----:B------:R-:W4:Y:S03]  /*13770*/  LDSM.16.MT88.4 R164, [R208+0x5880] ;  /* 0x00588000d0a4783b */ /* 0x000f260000004200 */
[----:B------:R-:W-:Y:S02]  /*13780*/  FMUL.FTZ R67, R0, R67 ;  /* 0x0000004300437220 */ /* 0x000fe40000410000 */
[C---:B------:R-:W-:Y:S01]  /*13790*/  FMUL.FTZ R68, R2.reuse, R68 ;  /* 0x0000004402447220 */ /* 0x040fe20000410000 */
[----:B------:R-:W5:Y:S01]  /*137a0*/  MUFU.EX2 R245, R245 ;  /* 0x000000f500f57308 */ /* 0x000f620000000800 */
[C---:B------:R-:W-:Y:S04]  /*137b0*/  HMMA.16816.F32.BF16 R40, R152.reuse, R168, R40 ;  /* 0x000000a89828723c */ /* 0x040fe80000041828 */
[----:B------:R-:W-:Y:S02]  /*137c0*/  FMUL.FTZ R69, R2, R69 ;  /* 0x0000004502457220 */ /* 0x000fe40000410000 */
[C---:B------:R-:W-:Y:S02]  /*137d0*/  FMUL.FTZ R70, R0.reuse, R70 ;  /* 0x0000004600467220 */ /* 0x040fe40000410000 */
[C---:B------:R-:W-:Y:S01]  /*137e0*/  HMMA.16816.F32.BF16 R44, R152.reuse, R170, R44 ;  /* 0x000000aa982c723c */ /* 0x040fe2000004182c */
[----:B------:R-:W2:Y:S01]  /*137f0*/  LDSM.16.MT88.4 R168, [R206+0x5880] ;  /* 0x00588000cea8783b */ /* 0x000ea20000004200 */
[----:B------:R-:W-:Y:S02]  /*13800*/  MUFU.EX2 R242, R242 ;  /* 0x000000f200f27308 */ /* 0x000fe40000000800 */
[----:B------:R-:W-:Y:S02]  /*13810*/  FMUL.FTZ R71, R0, R71 ;  /* 0x0000004700477220 */ /* 0x000fe40000410000 */
[C---:B------:R-:W-:Y:S02]  /*13820*/  FMUL.FTZ R72, R2.reuse, R72 ;  /* 0x0000004802487220 */ /* 0x040fe40000410000 */
[----:B------:R-:W-:Y:S01]  /*13830*/  FMUL.FTZ R73, R2, R73 ;  /* 0x0000004902497220 */ /* 0x000fe20000410000 */
[C---:B-1----:R-:W-:Y:S03]  /*13840*/  HMMA.16816.F32.BF16 R48, R152.reuse, R160, R48 ;  /* 0x000000a09830723c */ /* 0x042fe60000041830 */
[C---:B------:R-:W-:Y:S01]  /*13850*/  FMUL.FTZ R74, R0.reuse, R74 ;  /* 0x0000004a004a7220 */ /* 0x040fe20000410000 */
[----:B------:R-:W-:Y:S01]  /*13860*/  MUFU.EX2 R244, R244 ;  /* 0x000000f400f47308 */ /* 0x000fe20000000800 */
[----:B------:R-:W-:Y:S02]  /*13870*/  FMUL.FTZ R75, R0, R75 ;  /* 0x0000004b004b7220 */ /* 0x000fe40000410000 */
[C---:B------:R-:W-:Y:S01]  /*13880*/  FMUL.FTZ R76, R2.reuse, R76 ;  /* 0x0000004c024c7220 */ /* 0x040fe20000410000 */
[C---:B------:R-:W-:Y:S01]  /*13890*/  HMMA.16816.F32.BF16 R52, R152.reuse, R162, R52 ;  /* 0x000000a29834723c */ /* 0x040fe20000041834 */
[----:B------:R-:W1:Y:S03]  /*138a0*/  LDSM.16.MT88.4 R160, [R205+0x5880] ;  /* 0x00588000cda0783b */ /* 0x000e660000004200 */
[----:B------:R-:W-:Y:S02]  /*138b0*/  FMUL.FTZ R77, R2, R77 ;  /* 0x0000004d024d7220 */ /* 0x000fe40000410000 */
[C---:B------:R-:W-:Y:S01]  /*138c0*/  FMUL.FTZ R78, R0.reuse, R78 ;  /* 0x0000004e004e7220 */ /* 0x040fe20000410000 */
[----:B------:R-:W-:Y:S01]  /*138d0*/  MUFU.EX2 R246, R246 ;  /* 0x000000f600f67308 */ /* 0x000fe20000000800 */
[C---:B----4-:R-:W-:Y:S04]  /*138e0*/  HMMA.16816.F32.BF16 R56, R152.reuse, R164, R56 ;  /* 0x000000a49838723c */ /* 0x050fe80000041838 */
[----:B------:R-:W-:Y:S02]  /*138f0*/  FMUL.FTZ R79, R0, R79 ;  /* 0x0000004f004f7220 */ /* 0x000fe40000410000 */
[C---:B------:R-:W-:Y:S02]  /*13900*/  FMUL.FTZ R80, R2.reuse, R80 ;  /* 0x0000005002507220 */ /* 0x040fe40000410000 */
[C---:B------:R-:W-:Y:S01]  /*13910*/  HMMA.16816.F32.BF16 R60, R152.reuse, R166, R60 ;  /* 0x000000a6983c723c */ /* 0x040fe2000004183c */
[----:B------:R-:W4:Y:S03]  /*13920*/  LDSM.16.MT88.4 R164, [R204+0x5880] ;  /* 0x00588000cca4783b */ /* 0x000f260000004200 */
        /* <DEDUP_REMOVED lines=80> */
[----:B------:R-:W-:Y:S01]  /*13e30*/  FFMA.FTZ R247, R19, c[0x0][0x2d0], -R189 ;  /* 0x0000b40013f77a23 */ /* 0x000fe200000108bd */
[C---:B------:R-:W-:Y:S01]  /*13e40*/  HMMA.16816.F32.BF16 R12, R152.reuse, R166, R12 ;  /* 0x000000a6980c723c */ /* 0x040fe2000004180c */
[----:B------:R-:W4:Y:S03]  /*13e50*/  LDSM.16.MT88.4 R164, [R206+0x4880] ;  /* 0x00488000cea4783b */ /* 0x000f260000004200 */
[C---:B------:R-:W-:Y:S01]  /*13e60*/  FMUL.FTZ R136, R2.reuse, R136 ;  /* 0x0000008802887220 */ /* 0x040fe20000410000 */
[----:B------:R-:W1:Y:S01]  /*13e70*/  MUFU.EX2 R247, R247 ;  /* 0x000000f700f77308 */ /* 0x000e620000000800 */
[----:B------:R-:W-:Y:S02]  /*13e80*/  FMUL.FTZ R137, R2, R137 ;  /* 0x0000008902897220 */ /* 0x000fe40000410000 */
[C---:B--2---:R-:W-:Y:S04]  /*13e90*/  HMMA.16816.F32.BF16 R132, R152.reuse, R168, R132 ;  /* 0x000000a89884723c */ /* 0x044fe80000041884 */
[C---:B------:R-:W-:Y:S02]  /*13ea0*/  FMUL.FTZ R138, R0.reuse, R138 ;  /* 0x0000008a008a7220 */ /* 0x040fe40000410000 */
[----:B------:R-:W-:Y:S02]  /*13eb0*/  FMUL.FTZ R139, R0, R139 ;  /* 0x0000008b008b7220 */ /* 0x000fe40000410000 */
[C---:B------:R-:W-:Y:S01]  /*13ec0*/  FMUL.FTZ R16, R2.reuse, R144 ;  /* 0x0000009002107220 */ /* 0x040fe20000410000 */
[----:B------:R-:W-:Y:S03]  /*13ed0*/  F2FP.BF16.PACK_AB R144, R241, R236 ;  /* 0x000000ecf190723e */ /* 0x000fe600000010ff */
[----:B------:R-:W-:Y:S01]  /*13ee0*/  FMUL.FTZ R17, R2, R145 ;  /* 0x0000009102117220 */ /* 0x000fe20000410000 */
[C---:B------:R-:W-:Y:S01]  /*13ef0*/  HMMA.16816.F32.BF16 R136, R152.reuse, R170, R136 ;  /* 0x000000aa9888723c */ /* 0x040fe20000041888 */
[----:B------:R-:W2:Y:S02]  /*13f00*/  LDSM.16.MT88.4 R168, [R205+0x4880] ;  /* 0x00488000cda8783b */ /* 0x000ea40000004200 */
[C---:B------:R-:W-:Y:S01]  /*13f10*/  FMUL.FTZ R18, R0.reuse, R146 ;  /* 0x0000009200127220 */ /* 0x040fe20000410000 */
[----:B---3--:R-:W-:Y:S01]  /*13f20*/  F2FP.BF16.PACK_AB R145, R243, R238 ;  /* 0x000000eef391723e */ /* 0x008fe200000010ff */
[----:B------:R-:W-:Y:S01]  /*13f30*/  FMUL.FTZ R19, R0, R147 ;  /* 0x0000009300137220 */ /* 0x000fe20000410000 */
[----:B-----5:R-:W-:Y:S01]  /*13f40*/  F2FP.BF16.PACK_AB R146, R245, R240 ;  /* 0x000000f0f592723e */ /* 0x020fe200000010ff */
[C---:B------:R-:W-:Y:S01]  /*13f50*/  FMUL.FTZ R140, R2.reuse, R140 ;  /* 0x0000008c028c7220 */ /* 0x040fe20000410000 */
[----:B-1----:R-:W-:Y:S01]  /*13f60*/  F2FP.BF16.PACK_AB R147, R247, R242 ;  /* 0x000000f2f793723e */ /* 0x002fe200000010ff */
[----:B------:R-:W-:Y:S03]  /*13f70*/  FMUL.FTZ R141, R2, R141 ;  /* 0x0000008d028d7220 */ /* 0x000fe60000410000 */
[C---:B------:R-:W-:Y:S03]  /*13f80*/  HMMA.16816.F32.BF16 R16, R152.reuse, R148, R16 ;  /* 0x000000949810723c */ /* 0x040fe60000041810 */
[C---:B------:R-:W-:Y:S02]  /*13f90*/  FMUL.FTZ R142, R0.reuse, R142 ;  /* 0x0000008e008e7220 */ /* 0x040fe40000410000 */
[----:B------:R-:W-:Y:S02]  /*13fa0*/  FMUL.FTZ R143, R0, R143 ;  /* 0x0000008f008f7220 */ /* 0x000fe40000410000 */
[----:B------:R-:W-:Y:S02]  /*13fb0*/  FFMA.FTZ R158, R2, R239, R158 ;  /* 0x000000ef029e7223 */ /* 0x000fe4000001009e */
[----:B------:R-:W-:Y:S03]  /*13fc0*/  FFMA.FTZ R6, R0, R237, R6 ;  /* 0x000000ed00067223 */ /* 0x000fe60000010006 */
[----:B------:R-:W-:Y:S01]  /*13fd0*/  HMMA.16816.F32.BF16 R140, R152, R150, R140 ;  /* 0x00000096988c723c */ /* 0x000fe2000004188c */
[----:B------:R-:W1:Y:S02]  /*13fe0*/  LDSM.16.MT88.4 R148, [R206+0x6080] ;  /* 0x00608000ce94783b */ /* 0x000e640000004200 */
[----:B------:R-:W-:Y:S02]  /*13ff0*/  FADD.FTZ R158, R5, R158 ;  /* 0x0000009e059e7221 */ /* 0x000fe40000010000 */
[----:B------:R-:W-:Y:S02]  /*14000*/  FADD.FTZ R6, R7, R6 ;  /* 0x0000000607067221 */ /* 0x000fe40000010000 */
[----:B------:R-:W-:Y:S01]  /*14010*/  FADD.FTZ R5, R159, R158 ;  /* 0x0000009e9f057221 */ /* 0x000fe20000010000 */
[C---:B------:R-:W-:Y:S01]  /*14020*/  HMMA.16816.F32.BF16 R8, R144.reuse, R160, R8 ;  /* 0x000000a09008723c */ /* 0x040fe20000041808 */
[----:B------:R-:W3:Y:S04]  /*14030*/  LDSM.16.MT88.4 R152, [R205+0x6080] ;  /* 0x00608000cd98783b */ /* 0x000ee80000004200 */
[----:B------:R-:W-:Y:S01]  /*14040*/  FADD.FTZ R7, R157, R6 ;  /* 0x000000069d077221 */ /* 0x000fe20000010000 */
[----:B------:R-:W-:Y:S01]  /*14050*/  MOV R157, R156 ;  /* 0x0000009c009d7202 */ /* 0x000fe20000000f00 */
[----:B------:R-:W-:Y:S01]  /*14060*/  FADD.FTZ R5, R188, R5 ;  /* 0x00000005bc057221 */ /* 0x000fe20000010000 */
[C---:B------:R-:W-:Y:S01]  /*14070*/  HMMA.16816.F32.BF16 R28, R144.reuse, R162, R28 ;  /* 0x000000a2901c723c */ /* 0x040fe2000004181c */
[----:B------:R-:W5:Y:S03]  /*14080*/  LDSM.16.MT88.4 R160, [R206+0x7880] ;  /* 0x00788000cea0783b */ /* 0x000f660000004200 */
        /* <DEDUP_REMOVED lines=29> */
[----:B------:R-:W-:Y:S07]  /*14260*/  LDSM.16.MT88.4 R180, [R205+0x9880] ;  /* 0x00988000cdb4783b */ /* 0x000fee0000004200 */
[C---:B------:R-:W-:Y:S07]  /*14270*/  HMMA.16816.F32.BF16 R88, R144.reuse, R184, R88 ;  /* 0x000000b89058723c */ /* 0x040fee0000041858 */
[--C-:B------:R-:W-:Y:S01]  /*14280*/  FFMA.FTZ R184, R20, c[0x0][0x2d0], -R191.reuse ;  /* 0x0000b40014b87a23 */ /* 0x100fe200000108bf */
[C---:B------:R-:W-:Y:S04]  /*14290*/  HMMA.16816.F32.BF16 R92, R144.reuse, R186, R92 ;  /* 0x000000ba905c723c */ /* 0x040fe8000004185c */
[--C-:B------:R-:W-:Y:S01]  /*142a0*/  FFMA.FTZ R185, R21, c[0x0][0x2d0], -R191.reuse ;  /* 0x0000b40015b97a23 */ /* 0x100fe200000108bf */
[----:B------:R-:W-:Y:S01]  /*142b0*/  MUFU.EX2 R184, R184 ;  /* 0x000000b800b87308 */ /* 0x000fe20000000800 */
[----:B------:R-:W-:Y:S02]  /*142c0*/  FFMA.FTZ R191, R25, c[0x0][0x2d0], -R191 ;  /* 0x0000b40019bf7a23 */ /* 0x000fe400000108bf */
[C---:B-----5:R-:W-:Y:S04]  /*142d0*/  HMMA.16816.F32.BF16 R96, R144.reuse, R160, R96 ;  /* 0x000000a09060723c */ /* 0x060fe80000041860 */
[--C-:B------:R-:W-:Y:S02]  /*142e0*/  FFMA.FTZ R186, R22, c[0x0][0x2d0], -R189.reuse ;  /* 0x0000b40016ba7a23 */ /* 0x100fe400000108bd */
[--C-:B------:R-:W-:Y:S01]  /*142f0*/  FFMA.FTZ R187, R23, c[0x0][0x2d0], -R189.reuse ;  /* 0x0000b40017bb7a23 */ /* 0x100fe200000108bd */
[----:B------:R-:W3:Y:S01]  /*14300*/  MUFU.EX2 R185, R185 ;  /* 0x000000b900b97308 */ /* 0x000ee20000000800 */
[C---:B------:R-:W-:Y:S01]  /*14310*/  HMMA.16816.F32.BF16 R100, R144.reuse, R162, R100 ;  /* 0x000000a29064723c */ /* 0x040fe20000041864 */
[----:B------:R-:W5:Y:S03]  /*14320*/  LDSM.16.MT88.4 R160, [R206+0x9080] ;  /* 0x00908000cea0783b */ /* 0x000f660000004200 */
[----:B------:R-:W-:Y:S04]  /*14330*/  FFMA.FTZ R189, R27, c[0x0][0x2d0], -R189 ;  /* 0x0000b4001bbd7a23 */ /* 0x000fe800000108bd */
[C---:B----4-:R-:W-:Y:S01]  /*14340*/  HMMA.16816.F32.BF16 R104, R144.reuse, R164, R104 ;  /* 0x000000a49068723c */ /* 0x050fe20000041868 */
[----:B------:R-:W-:Y:S01]  /*14350*/  LDSM.16.MT88.4 R20, [R204+0x9080] ;  /* 0x00908000cc14783b */ /* 0x000fe20000004200 */
[----:B------:R-:W-:Y:S06]  /*14360*/  MUFU.EX2 R186, R186 ;  /* 0x000000ba00ba7308 */ /* 0x000fec0000000800 */
[C---:B------:R-:W-:Y:S01]  /*14370*/  HMMA.16816.F32.BF16 R108, R144.reuse, R166, R108 ;  /* 0x000000a6906c723c */ /* 0x040fe2000004186c */
[----:B------:R-:W4:Y:S03]  /*14380*/  LDSM.16.MT88.4 R164, [R205+0x9080] ;  /* 0x00908000cda4783b */ /* 0x000f260000004200 */
[----:B------:R-:W3:Y:S04]  /*14390*/  MUFU.EX2 R187, R187 ;  /* 0x000000bb00bb7308 */ /* 0x000ee80000000800 */
[C---:B-1----:R-:W-:Y:S01]  /*143a0*/  HMMA.16816.F32.BF16 R112, R144.reuse, R148, R112 ;  /* 0x000000949070723c */ /* 0x042fe20000041870 */
[----:B------:R-:W-:Y:S05]  /*143b0*/  LDSM.16.MT88.4 R24, [R205+0x5080] ;  /* 0x00508000cd18783b */ /* 0x000fea0000004200 */
[----:B------:R-:W1:Y:S02]  /*143c0*/  MUFU.EX2 R191, R191 ;  /* 0x000000bf00bf7308 */ /* 0x000e640000000800 */
[C---:B------:R-:W-:Y:S01]  /*143d0*/  HMMA.16816.F32.BF16 R116, R144.reuse, R150, R116 ;  /* 0x000000969074723c */ /* 0x040fe20000041874 */
[----:B------:R-:W1:Y:S07]  /*143e0*/  LDSM.16.MT88.4 R148, [R208+0x5080] ;  /* 0x00508000d094783b */ /* 0x000e6e0000004200 */
[C---:B--2---:R-:W-:Y:S01]  /*143f0*/  HMMA.16816.F32.BF16 R120, R144.reuse, R152, R120 ;  /* 0x000000989078723c */ /* 0x044fe20000041878 */
[----:B------:R-:W2:Y:S07]  /*14400*/  MUFU.EX2 R189, R189 ;  /* 0x000000bd00bd7308 */ /* 0x000eae0000000800 */
[C---:B------:R-:W-:Y:S08]  /*14410*/  HMMA.16816.F32.BF16 R124, R144.reuse, R154, R124 ;  /* 0x0000009a907c723c */ /* 0x040ff0000004187c */
[C---:B-----5:R-:W-:Y:S08]  /*14420*/  HMMA.16816.F32.BF16 R128, R144.reuse, R160, R128 ;  /* 0x000000a09080723c */ /* 0x060ff00000041880 */
[C---:B------:R-:W-:Y:S01]  /*14430*/  HMMA.16816.F32.BF16 R12, R144.reuse, R162, R12 ;  /* 0x000000a2900c723c */ /* 0x040fe2000004180c */
[----:B------:R-:W5:Y:S07]  /*14440*/  LDSM.16.MT88.4 R160, [R204+0x5080] ;  /* 0x00508000cca0783b */ /* 0x000f6e0000004200 */
[C---:B----4-:R-:W-:Y:S08]  /*14450*/  HMMA.16816.F32.BF16 R132, R144.reuse, R164, R132 ;  /* 0x000000a49084723c */ /* 0x050ff00000041884 */
[C---:B------:R-:W-:Y:S01]  /*14460*/  HMMA.16816.F32.BF16 R136, R144.reuse, R166, R136 ;  /* 0x000000a69088723c */ /* 0x040fe20000041888 */
[----:B------:R-:W-:Y:S07]  /*14470*/  LDSM.16.MT88.4 R164, [R208+0x8080] ;  /* 0x00808000d0a4783b */ /* 0x000fee0000004200 */
[C---:B------:R-:W-:Y:S07]  /*14480*/  HMMA.16816.F32.BF16 R16, R144.reuse, R20, R16 ;  /* 0x000000149010723c */ /* 0x040fee0000041810 */
[----:B---3--:R-:W-:Y:S01]  /*14490*/  F2FP.BF16.PACK_AB R20, R185, R184 ;  /* 0x000000b8b914723e */ /* 0x008fe200000010ff */
[----:B------:R-:W-:Y:S01]  /*144a0*/  HMMA.16816.F32.BF16 R140, R144, R22, R140 ;  /* 0x00000016908c723c */ /* 0x000fe2000004188c */
[----:B------:R-:W3:Y:S03]  /*144b0*/  LDSM.16.MT88.4 R144, [R208+0x6880] ;  /* 0x00688000d090783b */ /* 0x000ee60000004200 */
[----:B------:R-:W-:Y:S01]  /*144c0*/  F2FP.BF16.PACK_AB R21, R187, R186 ;  /* 0x000000babb15723e */ /* 0x000fe200000010ff */
[----:B------:R-:W-:Y:S02]  /*144d0*/  FADD.FTZ R184, R184, R245 ;  /* 0x000000f5b8b87221 */ /* 0x000fe40000010000 */
[----:B-1----:R-:W-:Y:S01]  /*144e0*/  F2FP.BF16.PACK_AB R22, R191, R244 ;  /* 0x000000f4bf16723e */ /* 0x002fe200000010ff */
[----:B------:R-:W-:Y:S01]  /*144f0*/  FADD.FTZ R186, R186, R247 ;  /* 0x000000f7baba7221 */ /* 0x000fe20000010000 */
[----:B--2---:R-:W-:Y:S03]  /*14500*/  F2FP.BF16.PACK_AB R23, R189, R246 ;  /* 0x000000f6bd17723e */ /* 0x004fe600000010ff */
[----:B------:R-:W-:Y:S02]  /*14510*/  FADD.FTZ R185, R185, R184 ;  /* 0x000000b8b9b97221 */ /* 0x000fe40000010000 */
[----:B------:R-:W-:Y:S02]  /*14520*/  FADD.FTZ R187, R187, R186 ;  /* 0x000000babbbb7221 */ /* 0x000fe40000010000 */
[C---:B------:R-:W-:Y:S01]  /*14530*/  HMMA.16816.F32.BF16 R152, R20.reuse, R148, R8 ;  /* 0x000000941498723c */ /* 0x040fe20000041808 */
[----:B------:R-:W1:Y:S04]  /*14540*/  LDSM.16.MT88.4 R8, [R206+0x6880] ;  /* 0x00688000ce08783b */ /* 0x000e680000004200 */
[----:B------:R-:W-:Y:S02]  /*14550*/  FADD.FTZ R244, R244, R185 ;  /* 0x000000b9f4f47221 */ /* 0x000fe40000010000 */
[----:B------:R-:W-:Y:S01]  /*14560*/  FADD.FTZ R246, R246, R187 ;  /* 0x000000bbf6f67221 */ /* 0x000fe20000010000 */
[C---:B------:R-:W-:Y:S01]  /*14570*/  HMMA.16816.F32.BF16 R28, R20.reuse, R150, R28 ;  /* 0x00000096141c723c */ /* 0x040fe2000004181c */
[----:B------:R-:W-:Y:S03]  /*14580*/  LDSM.16.MT88.4 R148, [R204+0x6880] ;  /* 0x00688000cc94783b */ /* 0x000fe60000004200 */
[----:B------:R-:W-:Y:S02]  /*14590*/  FADD.FTZ R239, R191, R244 ;  /* 0x000000f4bfef7221 */ /* 0x000fe40000010000 */
[----:B------:R-:W-:Y:S02]  /*145a0*/  FADD.FTZ R237, R189, R246 ;  /* 0x000000f6bded7221 */ /* 0x000fe40000010000 */
[C---:B------:R-:W-:Y:S08]  /*145b0*/  HMMA.16816.F32.BF16 R32, R20.reuse, R168, R32 ;  /* 0x000000a81420723c */ /* 0x040ff00000041820 */
[C---:B------:R-:W-:Y:S01]  /*145c0*/  HMMA.16816.F32.BF16 R36, R20.reuse, R170, R36 ;  /* 0x000000aa1424723c */ /* 0x040fe20000041824 */
[----:B------:R-:W-:Y:S07]  /*145d0*/  LDSM.16.MT88.4 R168, [R206+0x8080] ;  /* 0x00808000cea8783b */ /* 0x000fee0000004200 */
[C---:B------:R-:W-:Y:S08]  /*145e0*/  HMMA.16816.F32.BF16 R40, R20.reuse, R24, R40 ;  /* 0x000000181428723c */ /* 0x040ff00000041828 */
[C---:B------:R-:W-:Y:S01]  /*145f0*/  HMMA.16816.F32.BF16 R44, R20.reuse, R26, R44 ;  /* 0x0000001a142c723c */ /* 0x040fe2000004182c */
[----:B------:R-:W2:Y:S07]  /*14600*/  LDSM.16.MT88.4 R24, [R205+0x6880] ;  /* 0x00688000cd18783b */ /* 0x000eae0000004200 */
[C---:B-----5:R-:W-:Y:S08]  /*14610*/  HMMA.16816.F32.BF16 R48, R20.reuse, R160, R48 ;  /* 0x000000a01430723c */ /* 0x060ff00000041830 */
[C---:B------:R-:W-:Y:S01]  /*14620*/  HMMA.16816.F32.BF16 R52, R20.reuse, R162, R52 ;  /* 0x000000a21434723c */ /* 0x040fe20000041834 */
[----:B------:R-:W4:Y:S07]  /*14630*/  LDSM.16.MT88.4 R160, [R205+0x8080] ;  /* 0x00808000cda0783b */ /* 0x000f2e0000004200 */
[C---:B---3--:R-:W-:Y:S08]  /*14640*/  HMMA.16816.F32.BF16 R56, R20.reuse, R144, R56 ;  /* 0x000000901438723c */ /* 0x048ff00000041838 */
[C---:B------:R-:W-:Y:S01]  /*14650*/  HMMA.16816.F32.BF16 R60, R20.reuse, R146, R60 ;  /* 0x00000092143c723c */ /* 0x040fe2000004183c */
[----:B------:R-:W3:Y:S07]  /*14660*/  LDSM.16.MT88.4 R144, [R206+0x9880] ;  /* 0x00988000ce90783b */ /* 0x000eee0000004200 */
[C---:B-1----:R-:W-:Y:S08]  /*14670*/  HMMA.16816.F32.BF16 R64, R20.reuse, R8, R64 ;  /* 0x000000081440723c */ /* 0x042ff00000041840 */
[C---:B------:R-:W-:Y:S01]  /*14680*/  HMMA.16816.F32.BF16 R68, R20.reuse, R10, R68 ;  /* 0x0000000a1444723c */ /* 0x040fe20000041844 */
[----:B------:R-:W1:Y:S07]  /*14690*/  LDSM.16.MT88.4 R8, [R204+0x9880] ;  /* 0x00988000cc08783b */ /* 0x000e6e0000004200 */
        /* <DEDUP_REMOVED lines=19> */
[----:B------:R-:W-:Y:S01]  /*147d0*/  HMMA.16816.F32.BF16 R140, R20, R10, R140 ;  /* 0x0000000a148c723c */ /* 0x000fe2000004188c */
[----:B------:R-:W-:-:S07]  /*147e0*/  @P4 BRA `(.L_x_2375) ;  /* 0xffffd91000004947 */ /* 0x000fce000383ffff */
.L_x_2374:
        /* <DEDUP_REMOVED lines=18> */
[----:B------:R-:W2:Y:S08]  /*14910*/  @P1 MUFU.LG2 R5, R5 ;  /* 0x0000000500051308 */ /* 0x000eb00000000c00 */
[----:B------:R-:W-:Y:S01]  /*14920*/  @P0 MUFU.RCP R2, R0 ;  /* 0x0000000000020308 */ /* 0x000fe20000001000 */
[C---:B-1----:R-:W-:Y:S02]  /*14930*/  FMUL.FTZ R152, R4.reuse, R152 ;  /* 0x0000009804987220 */ /* 0x042fe40000410000 */
[----:B------:R-:W-:-:S02]  /*14940*/  FMUL.FTZ R153, R4, R153 ;  /* 0x0000009904997220 */ /* 0x000fc40000410000 */
[C---:B------:R-:W-:Y:S02]  /*14950*/  FMUL.FTZ R28, R4.reuse, R28 ;  /* 0x0000001c041c7220 */ /* 0x040fe40000410000 */
[C---:B------:R-:W-:Y:S01]  /*14960*/  FMUL.FTZ R29, R4.reuse, R29 ;  /* 0x0000001d041d7220 */ /* 0x040fe20000410000 */
[----:B------:R-:W1:Y:S01]  /*14970*/  @P0 MUFU.LG2 R0, R0 ;  /* 0x0000000000000308 */ /* 0x000e620000000c00 */
[----:B--2---:R-:W-:Y:S02]  /*14980*/  @P1 FMUL.FTZ R14, R5, 0.69314718246459960938 ;  /* 0x3f317218050e1820 */ /* 0x004fe40000410000 */
[----:B------:R-:W-:Y:S02]  /*14990*/  @P1 FMUL.FTZ R5, R15, c[0x0][0x2d0] ;  /* 0x0000b4000f051a20 */ /* 0x000fe40000410000 */
[C---:B------:R-:W-:Y:S02]  /*149a0*/  FMUL.FTZ R32, R4.reuse, R32 ;  /* 0x0000002004207220 */ /* 0x040fe40000410000 */
[----:B------:R-:W-:-:S02]  /*149b0*/  FMUL.FTZ R33, R4, R33 ;  /* 0x0000002104217220 */ /* 0x000fc40000410000 */
[C---:B------:R-:W-:Y:S02]  /*149c0*/  FMUL.FTZ R36, R4.reuse, R36 ;  /* 0x0000002404247220 */ /* 0x040fe40000410000 */
[C---:B------:R-:W-:Y:S02]  /*149d0*/  FMUL.FTZ R37, R4.reuse, R37 ;  /* 0x0000002504257220 */ /* 0x040fe40000410000 */
[C---:B------:R-:W-:Y:S02]  /*149e0*/  FMUL.FTZ R40, R4.reuse, R40 ;  /* 0x0000002804287220 */ /* 0x040fe40000410000 */
[----:B------:R-:W-:Y:S02]  /*149f0*/  FMUL.FTZ R41, R4, R41 ;  /* 0x0000002904297220 */ /* 0x000fe40000410000 */
[----:B-1----:R-:W-:Y:S02]  /*14a00*/  @P0 FMUL.FTZ R15, R0, 0.69314718246459960938 ;  /* 0x3f317218000f0820 */ /* 0x002fe40000410000 */
        /* <DEDUP_REMOVED lines=121> */
.L_x_2312:
[----:B------:R-:W-:Y:S01]  /*151a0*/  ULDC.64 UR4, c[0x0][0x118] ;  /* 0x0000460000047ab9 */ /* 0x000fe20000000a00 */
[----:B------:R-:W-:Y:S01]  /*151b0*/  SHF.R.S32.HI R0, RZ, 0x1f, R215 ;  /* 0x0000001fff007819 */ /* 0x000fe200000114d7 */
[----:B------:R-:W-:Y:S05]  /*151c0*/  @P2 BRA `(.L_x_2378) ;  /* 0x00001a8000002947 */ /* 0x000fea0003800000 */
[----:B------:R-:W1:Y:S01]  /*151d0*/  S2R R2, SR_TID.X ;  /* 0x0000000000027919 */ /* 0x000e620000002100 */
[----:B------:R-:W-:-:S02]  /*151e0*/  F2FP.BF16.PACK_AB R6, R7, R6 ;  /* 0x000000060706723e */ /* 0x000fc400000010ff */
[----:B------:R-:W-:Y:S01]  /*151f0*/  F2FP.BF16.PACK_AB R4, R11, R4 ;  /* 0x000000040b04723e */ /* 0x000fe200000010ff */
[----:B------:R-:W-:Y:S01]  /*15200*/  BAR.SYNC.DEFER_BLOCKING 0x1, 0x100 ;  /* 0x0044000000007b1d */ /* 0x000fe20000010000 */
        /* <DEDUP_REMOVED lines=10> */
[----:B-1----:R-:W-:-:S02]  /*152b0*/  SHF.R.S32.HI R3, RZ, 0x1f, R2 ;  /* 0x0000001fff037819 */ /* 0x002fc40000011402 */
[----:B------:R-:W-:Y:S02]  /*152c0*/  F2FP.BF16.PACK_AB R44, R45, R44 ;  /* 0x0000002c2d2c723e */ /* 0x000fe400000010ff */
[----:B------:R-:W-:Y:S02]  /*152d0*/  LEA.HI R5, R3, R2, RZ, 0x2 ;  /* 0x0000000203057211 */ /* 0x000fe400078f10ff */
[----:B------:R-:W-:Y:S02]  /*152e0*/  F2FP.BF16.PACK_AB R46, R47, R46 ;  /* 0x0000002e2f2e723e */ /* 0x000fe400000010ff */
[--C-:B------:R-:W-:Y:S02]  /*152f0*/  SHF.R.S32.HI R14, RZ, 0x2, R5.reuse ;  /* 0x00000002ff0e7819 */ /* 0x100fe40000011405 */
[----:B------:R-:W-:Y:S02]  /*15300*/  SHF.R.S32.HI R7, RZ, 0x1f, R5 ;  /* 0x0000001fff077819 */ /* 0x000fe40000011405 */
[----:B------:R-:W-:-:S02]  /*15310*/  LOP3.LUT R5, R5, 0xfffffffc, RZ, 0xc0, !PT ;  /* 0xfffffffc05057812 */ /* 0x000fc400078ec0ff */
[----:B------:R-:W-:Y:S02]  /*15320*/  LEA.HI R7, R7, R14, RZ, 0x3 ;  /* 0x0000000e07077211 */ /* 0x000fe400078f18ff */
[----:B------:R-:W-:Y:S01]  /*15330*/  F2FP.BF16.PACK_AB R48, R49, R48 ;  /* 0x000000303130723e */ /* 0x000fe200000010ff */
[----:B------:R-:W-:Y:S01]  /*15340*/  IMAD.IADD R16, R2, 0x1, -R5 ;  /* 0x0000000102107824 */ /* 0x000fe200078e0a05 */
[----:B------:R-:W-:Y:S02]  /*15350*/  LOP3.LUT R7, R7, 0xfffffff8, RZ, 0xc0, !PT ;  /* 0xfffffff807077812 */ /* 0x000fe400078ec0ff */
[----:B------:R-:W-:Y:S02]  /*15360*/  F2FP.BF16.PACK_AB R50, R51, R50 ;  /* 0x000000323332723e */ /* 0x000fe400000010ff */
[----:B------:R-:W-:Y:S01]  /*15370*/  F2FP.BF16.PACK_AB R52, R53, R52 ;  /* 0x000000343534723e */ /* 0x000fe200000010ff */
[----:B------:R-:W-:Y:S01]  /*15380*/  IMAD.IADD R14, R14, 0x1, -R7 ;  /* 0x000000010e0e7824 */ /* 0x000fe200078e0a07 */
[----:B------:R-:W-:-:S02]  /*15390*/  LEA.HI R7, R3, R2, RZ, 0x5 ;  /* 0x0000000203077211 */ /* 0x000fc400078f28ff */
[----:B------:R-:W-:Y:S01]  /*153a0*/  F2FP.BF16.PACK_AB R54, R55, R54 ;  /* 0x000000363736723e */ /* 0x000fe200000010ff */
[C---:B------:R-:W-:Y:S01]  /*153b0*/  IMAD.SHL.U32 R15, R14.reuse, 0x40, RZ ;  /* 0x000000400e0f7824 */ /* 0x040fe200078e00ff */
[----:B------:R-:W-:Y:S02]  /*153c0*/  SHF.R.S32.HI R11, RZ, 0x5, R7 ;  /* 0x00000005ff0b7819 */ /* 0x000fe40000011407 */
[----:B------:R-:W-:Y:S02]  /*153d0*/  LOP3.LUT R17, R14, 0x1, RZ, 0xc0, !PT ;  /* 0x000000010e117812 */ /* 0x000fe400078ec0ff */
[----:B------:R-:W-:Y:S01]  /*153e0*/  LOP3.LUT R15, R15, 0x1c0, RZ, 0xc0, !PT ;  /* 0x000001c00f0f7812 */ /* 0x000fe200078ec0ff */
[----:B------:R-:W-:Y:S01]  /*153f0*/  IMAD R5, R11, 0x200, R16 ;  /* 0x000002000b057824 */ /* 0x000fe200078e0210 */
[----:B------:R-:W-:Y:S02]  /*15400*/  ISETP.NE.U32.AND P0, PT, R17, 0x1, PT ;  /* 0x000000011100780c */ /* 0x000fe40003f05070 */
[----:B------:R-:W-:-:S02]  /*15410*/  LEA.HI R18, R15, R15, RZ, 0x1d ;  /* 0x0000000f0f127211 */ /* 0x000fc400078fe8ff */
[----:B------:R-:W-:Y:S01]  /*15420*/  R2P PR, R14, 0x6 ;  /* 0x000000060e007804 */ /* 0x000fe20000000000 */
[----:B------:R-:W-:Y:S01]  /*15430*/  IMAD.MOV.U32 R14, RZ, RZ, 0x20 ;  /* 0x00000020ff0e7424 */ /* 0x000fe200078e00ff */
[----:B------:R-:W-:Y:S01]  /*15440*/  F2FP.BF16.PACK_AB R56, R57, R56 ;  /* 0x000000383938723e */ /* 0x000fe200000010ff */
[----:B------:R-:W-:Y:S01]  /*15450*/  IMAD.U32 R5, R5, 0x2, R18 ;  /* 0x0000000205057824 */ /* 0x000fe200078e0012 */
[----:B------:R-:W-:Y:S02]  /*15460*/  F2FP.BF16.PACK_AB R58, R59, R58 ;  /* 0x0000003a3b3a723e */ /* 0x000fe400000010ff */
[----:B------:R-:W-:Y:S01]  /*15470*/  SEL R14, R14, 0xffffffe0, !P1 ;  /* 0xffffffe00e0e7807 */ /* 0x000fe20004800000 */
[----:B------:R-:W-:Y:S01]  /*15480*/  IMAD.SHL.U32 R5, R5, 0x2, RZ ;  /* 0x0000000205057824 */ /* 0x000fe200078e00ff */
[----:B------:R-:W-:Y:S02]  /*15490*/  F2FP.BF16.PACK_AB R60, R61, R60 ;  /* 0x0000003c3d3c723e */ /* 0x000fe400000010ff */
[----:B------:R-:W-:Y:S01]  /*154a0*/  F2FP.BF16.PACK_AB R62, R63, R62 ;  /* 0x0000003e3f3e723e */ /* 0x000fe200000010ff */
[C---:B------:R-:W-:Y:S01]  /*154b0*/  IMAD.IADD R19, R5.reuse, 0x1, R14 ;  /* 0x0000000105137824 */ /* 0x040fe200078e020e */
[C---:B------:R-:W-:Y:S01]  /*154c0*/  IADD3 R17, R5.reuse, 0x80, RZ ;  /* 0x0000008005117810 */ /* 0x040fe20007ffe0ff */
[----:B------:R-:W-:Y:S01]  /*154d0*/  STS [R5+0x80], R152 ;  /* 0x0000809805007388 */ /* 0x000fe20000000800 */
[----:B------:R-:W-:-:S02]  /*154e0*/  IADD3 R15, R5, 0x70, RZ ;  /* 0x00000070050f7810 */ /* 0x000fc40007ffe0ff */
        /* <DEDUP_REMOVED lines=105> */
[----:B------:R-:W-:Y:S04]  /*15b80*/  STS [R19+0xc080], R128 ;  /* 0x00c0808013007388 */ /* 0x000fe80000000800 */
[----:B------:R3:W-:Y:S04]  /*15b90*/  STS [R19+0xc480], R130 ;  /* 0x00c4808213007388 */ /* 0x0007e80000000800 */
[----:B------:R-:W-:Y:S04]  /*15ba0*/  STS [R17+0xc000], R148 ;  /* 0x00c0009411007388 */ /* 0x000fe80000000800 */
[----:B------:R-:W-:Y:S01]  /*15bb0*/  STS [R17+0xc400], R150 ;  /* 0x00c4009611007388 */ /* 0x000fe20000000800 */
[----:B-1----:R-:W-:-:S03]  /*15bc0*/  IMAD.MOV.U32 R5, RZ, RZ, 0x4 ;  /* 0x00000004ff057424 */ /* 0x002fc600078e00ff */
[----:B------:R-:W-:Y:S04]  /*15bd0*/  STS [R21+0xc080], R132 ;  /* 0x00c0808415007388 */ /* 0x000fe80000000800 */
        /* <DEDUP_REMOVED lines=11> */
[----:B------:R-:W3:Y:S04]  /*15c90*/  @P0 LDG.E R9, [R14.64] ;  /* 0x000000040e090981 */ /* 0x000ee8000c1e1900 */
[----:B------:R2:W5:Y:S01]  /*15ca0*/  @P1 LDG.E R4, [R18.64] ;  /* 0x0000000412041981 */ /* 0x000562000c1e1900 */
[----:B-1----:R-:W-:Y:S02]  /*15cb0*/  CS2R R20, SRZ ;  /* 0x0000000000147805 */ /* 0x002fe4000001ff00 */
[--C-:B---3--:R-:W-:Y:S01]  /*15cc0*/  @P0 SHF.R.S32.HI R21, RZ, 0x1f, R9.reuse ;  /* 0x0000001fff150819 */ /* 0x108fe20000011409 */
[----:B------:R-:W-:Y:S01]  /*15cd0*/  @P0 IMAD.MOV.U32 R20, RZ, RZ, R9 ;  /* 0x000000ffff140224 */ /* 0x000fe200078e0009 */
[----:B------:R-:W-:Y:S05]  /*15ce0*/  @P1 BRA `(.L_x_2379) ;  /* 0x0000004000001947 */ /* 0x000fea0003800000 */
[----:B--2---:R-:W-:Y:S05]  /*15cf0*/  @!P0 BRA `(.L_x_2379) ;  /* 0x0000003000008947 */ /* 0x004fea0003800000 */
[----:B-----5:R-:W2:Y:S04]  /*15d00*/  LDG.E R4, [R14.64] ;  /* 0x000000040e047981 */ /* 0x020ea8000c1e1900 */
[----:B------:R-:W2:Y:S02]  /*15d10*/  LDG.E R5, [R14.64+0x4] ;  /* 0x000004040e057981 */ /* 0x000ea4000c1e1900 */
[----:B--2---:R-:W-:-:S02]  /*15d20*/  IADD3 R4, -R4, R5, RZ ;  /* 0x0000000504047210 */ /* 0x004fc40007ffe1ff */
.L_x_2379:
[----:B--2---:R-:W-:Y:S01]  /*15d30*/  LOP3.LUT R7, R7, 0xffffffe0, RZ, 0xc0, !PT ;  /* 0xffffffe007077812 */ /* 0x004fe200078ec0ff */
        /* <DEDUP_REMOVED lines=44> */
[----:B------:R-:W-:-:S04]  /*16000*/  IMAD.WIDE.U32 R18, R216, c[0x0][0x498], R18 ;  /* 0x00012600d8127a25 */ /* 0x000fc800078e0012 */
[----:B------:R-:W-:Y:S01]  /*16010*/  IMAD R9, R9, c[0x0][0x4e8], R8 ;  /* 0x00013a0009097a24 */ /* 0x000fe200078e0208 */
[----:B------:R-:W-:Y:S01]  /*16020*/  IADD3 R20, P0, R7, R18, RZ ;  /* 0x0000001207147210 */ /* 0x000fe20007f1e0ff */
[----:B------:R-:W-:Y:S02]  /*16030*/  IMAD R15, R2, c[0x0][0x498], RZ ;  /* 0x00012600020f7a24 */ /* 0x000fe400078e02ff */
[----:B------:R-:W-:Y:S01]  /*16040*/  IMAD R17, R215, c[0x0][0x3ec], R0 ;  /* 0x0000fb00d7117a24 */ /* 0x000fe200078e0200 */
[----:B------:R-:W-:Y:S01]  /*16050*/  LEA R0, R5, R14, 0x5 ;  /* 0x0000000e05007211 */ /* 0x000fe200078e28ff */
[----:B------:R-:W-:Y:S01]  /*16060*/  IMAD R15, R216, c[0x0][0x49c], R15 ;  /* 0x00012700d80f7a24 */ /* 0x000fe200078e020f */
[----:B------:R-:W-:Y:S02]  /*16070*/  SHF.R.S32.HI R18, RZ, 0x1f, R9 ;  /* 0x0000001fff127819 */ /* 0x000fe40000011409 */
[----:B------:R-:W-:Y:S01]  /*16080*/  IADD3 R11, R11, R17, RZ ;  /* 0x000000110b0b7210 */ /* 0x000fe20007ffe0ff */
[----:B------:R-:W-:Y:S01]  /*16090*/  IMAD R8, R73, 0x80, R0 ;  /* 0x0000008049087824 */ /* 0x000fe200078e0200 */
[----:B------:R-:W-:Y:S01]  /*160a0*/  IADD3.X R21, R16, R19, R15, P0, !PT ;  /* 0x0000001310157210 */ /* 0x000fe200007fe40f */
[----:B------:R-:W-:-:S02]  /*160b0*/  IMAD R18, R18, c[0x0][0x488], RZ ;  /* 0x0001220012127a24 */ /* 0x000fc400078e02ff */
[----:B------:R-:W-:Y:S02]  /*160c0*/  IMAD.SHL.U32 R0, R14, 0x40, RZ ;  /* 0x000000400e007824 */ /* 0x000fe400078e00ff */
        /* <DEDUP_REMOVED lines=90> */
.L_x_2381:
[----:B--234-:R-:W-:Y:S05]  /*16670*/  BSYNC B0 ;  /* 0x0000000000007941 */ /* 0x01cfea0003800000 */
.L_x_2380:
        /* <DEDUP_REMOVED lines=30> */
.L_x_2383:
[----:B------:R-:W-:Y:S05]  /*16860*/  BSYNC B0 ;  /* 0x0000000000007941 */ /* 0x000fea0003800000 */
.L_x_2382:
        /* <DEDUP_REMOVED lines=30> */
.L_x_2385:
[----:B------:R-:W-:Y:S05]  /*16a50*/  BSYNC B0 ;  /* 0x0000000000007941 */ /* 0x000fea0003800000 */
.L_x_2384:
        /* <DEDUP_REMOVED lines=31> */
.L_x_2378:
        /* <DEDUP_REMOVED lines=18> */
.L_x_2386:
        /* <DEDUP_REMOVED lines=41> */
.L_x_2388:
[----:B------:R-:W-:Y:S05]  /*17000*/  BSYNC B0 ;  /* 0x0000000000007941 */ /* 0x000fea0003800000 */
.L_x_2387:
        /* <DEDUP_REMOVED lines=72> */
.L_x_2390:
[----:B------:R-:W-:Y:S05]  /*17490*/  BSYNC B0 ;  /* 0x0000000000007941 */ /* 0x000fea0003800000 */
.L_x_2389:
        /* <DEDUP_REMOVED lines=27> */
.L_x_2392:
[----:B------:R-:W-:Y:S05]  /*17650*/  BSYNC B0 ;  /* 0x0000000000007941 */ /* 0x000fea0003800000 */
.L_x_2391:
        /* <DEDUP_REMOVED lines=27> */
.L_x_2394:
[----:B------:R-:W-:Y:S05]  /*17810*/  BSYNC B0 ;  /* 0x0000000000007941 */ /* 0x000fea0003800000 */
.L_x_2393:
        /* <DEDUP_REMOVED lines=28> */
.L_x_2395:
        /* <DEDUP_REMOVED lines=10> */
.L_x_3094:


//--------------------- .text._ZN7cutlass13device_kernelIN5flash19enable_sm80_to_sm89INS1_16FlashAttnFwdSm80INS1_25CollectiveMainloopFwdSm80ILi8ELi1ELb0EN4cute5tupleIJNS5_1CILi128EEENS7_ILi64EEENS7_ILi256EEEEEELi256ENS_10bfloat16_tEfNS_4arch4Sm80ELb0ELb1ELb0ELb0ELb0ELb0ELb1ELb0EEENS1_21CollectiveEpilogueFwdINS6_IJS8_SA_S9_EEENS6_IJNS7_ILi1EEESI_SI_EEESC_SE_Li256ELb0ELb1ELb0ELb0EEENS1_19SingleTileSchedulerILb0ELb0ELb1ELi128EEEEEEEEEvNT_6ParamsE --------------------------
	.section	.text._ZN7cutlass13device_kernelIN5flash19enable_sm80_to_sm89INS1_16FlashAttnFwdSm80INS1_25CollectiveMainloopFwdSm80ILi8ELi1ELb0EN4cute5tupleIJNS5_1CILi128EEENS7_ILi64EEENS7_ILi256EEEEEELi256ENS_10bfloat16_tEfNS_4arch4Sm80ELb0ELb1ELb0ELb0ELb0ELb0ELb1ELb0EEENS1_21CollectiveEpilogueFwdINS6_IJS8_SA_S9_EEENS6_IJNS7_ILi1EEESI_SI_EEESC_SE_Li256ELb0ELb1ELb0ELb0EEENS1_19SingleTileSchedulerILb0ELb0ELb1ELi128EEEEEEEEEvNT_6ParamsE,"ax",@progbits
	.sectioninfo	@"SHI_REGISTERS=255"
	.align	128
.text._ZN7cutlass13device_kernelIN5flash19enable_sm80_to_sm89INS1_16FlashAttnFwdSm80INS1_25CollectiveMainloopFwdSm80ILi8ELi1ELb0EN4cute5tupleIJNS5_1CILi128EEENS7_ILi64EEENS7_ILi256EEEEEELi256ENS_10bfloat16_tEfNS_4arch4Sm80ELb0ELb1ELb0ELb0ELb0ELb0ELb1ELb0EEENS1_21CollectiveEpilogueFwdINS6_IJS8_SA_S9_EEENS6_IJNS7_ILi1EEESI_SI_EEESC_SE_Li256ELb0ELb1ELb0ELb0EEENS1_19SingleTileSchedulerILb0ELb0ELb1ELi128EEEEEEEEEvNT_6ParamsE:
        .type           _ZN7cutlass13device_kernelIN5flash19enable_sm80_to_sm89INS1_16FlashAttnFwdSm80INS1_25CollectiveMainloopFwdSm80ILi8ELi1ELb0EN4cute5tupleIJNS5_1CILi128EEENS7_ILi64EEENS7_ILi256EEEEEELi256ENS_10bfloat16_tEfNS_4arch4Sm80ELb0ELb1ELb0ELb0ELb0ELb0ELb1ELb0EEENS1_21CollectiveEpilogueFwdINS6_IJS8_SA_S9_EEENS6_IJNS7_ILi1EEESI_SI_EEESC_SE_Li256ELb0ELb1ELb0ELb0EEENS1_19SingleTileSchedulerILb0ELb0ELb1ELi128EEEEEEEEEvNT_6ParamsE,@function
        .size           _ZN7cutlass13device_kernelIN5flash19enable_sm80_to_sm89INS1_16FlashAttnFwdSm80INS1_25CollectiveMainloopFwdSm80ILi8ELi1ELb0EN4cute5tupleIJNS5_1CILi128EEENS7_ILi64EEENS7_ILi256EEEEEELi256ENS_10bfloat16_tEfNS_4arch4Sm80ELb0ELb1ELb0ELb0ELb0ELb0ELb1ELb0EEENS1_21CollectiveEpilogueFwdINS6_IJS8_SA_S9_EEENS6_IJNS7_ILi1EEESI_SI_EEESC_SE_Li256ELb0ELb1ELb0ELb0EEENS1_19SingleTileSchedulerILb0ELb0ELb1ELi128EEEEEEEEEvNT_6ParamsE,(.L_x_3095 - _ZN7cutlass13device_kernelIN5flash19enable_sm80_to_sm89INS1_16FlashAttnFwdSm80INS1_25CollectiveMainloopFwdSm80ILi8ELi1ELb0EN4cute5tupleIJNS5_1CILi128EEENS7_ILi64EEENS7_ILi256EEEEEELi256ENS_10bfloat16_tEfNS_4arch4Sm80ELb0ELb1ELb0ELb0ELb0ELb0ELb1ELb0EEENS1_21CollectiveEpilogueFwdINS6_IJS8_SA_S9_EEENS6_IJNS7_ILi1EEESI_SI_EEESC_SE_Li256ELb0ELb1ELb0ELb0EEENS1_19SingleTileSchedulerILb0ELb0ELb1ELi128EEEEEEEEEvNT_6ParamsE)
        .other          _ZN7cutlass13device_kernelIN5flash19enable_sm80_to_sm89INS1_16FlashAttnFwdSm80INS1_25CollectiveMainloopFwdSm80ILi8ELi1ELb0EN4cute5tupleIJNS5_1CILi128EEENS7_ILi64EEENS7_ILi256EEEEEELi256ENS_10bfloat16_tEfNS_4arch4Sm80ELb0ELb1ELb0ELb0ELb0ELb0ELb1ELb0EEENS1_21CollectiveEpilogueFwdINS6_IJS8_SA_S9_EEENS6_IJNS7_ILi1EEESI_SI_EEESC_SE_Li256ELb0ELb1ELb0ELb0EEENS1_19SingleTileSchedulerILb0ELb0ELb1ELi128EEEEEEEEEvNT_6ParamsE,@"STO_CUDA_ENTRY STV_DEFAULT"
_ZN7cutlass13device_kernelIN5flash19enable_sm80_to_sm89INS1_16FlashAttnFwdSm80INS1_25CollectiveMainloopFwdSm80ILi8ELi1ELb0EN4cute5tupleIJNS5_1CILi128EEENS7_ILi64EEENS7_ILi256EEEEEELi256ENS_10bfloat16_tEfNS_4arch4Sm80ELb0ELb1ELb0ELb0ELb0ELb0ELb1ELb0EEENS1_21CollectiveEpilogueFwdINS6_IJS8_SA_S9_EEENS6_IJNS7_ILi1EEESI_SI_EEESC_SE_Li256ELb0ELb1ELb0ELb0EEENS1_19SingleTileSchedulerILb0ELb0ELb1ELi128EEEEEEEEEvNT_6ParamsE:
        /* <DEDUP_REMOVED lines=30> */
.L_x_2397:
[----:B------:R-:W-:-:S13]  /*01e0*/  ISETP.NE.AND P0, PT, R117, c[0x0][0x32c], PT ;  /* 0x0000cb0075007a0c */ /* 0x000fda0003f05270 */
[----:B------:R-:W-:-:S05]  /*01f0*/  @P0 IMAD.HI.U32 R2, R0, c[0x0][0x330], RZ ;  /* 0x0000cc0000020a27 */ /* 0x000fca00078e00ff */
[----:B------:R-:W-:Y:S02]  /*0200*/  @P0 SHF.R.U32.HI R0, RZ, c[0x0][0x334], R2 ;  /* 0x0000cd00ff000a19 */ /* 0x000fe40000011602 */
.L_x_2398:
[----:B------:R-:W-:-:S05]  /*0210*/  MOV R2, c[0x0][0x32c] ;  /* 0x0000cb0000027a02 */ /* 0x000fca0000000f00 */
[----:B------:R-:W-:-:S05]  /*0220*/  IMAD R0, R0, R2, c[0x0][0x32c] ;  /* 0x0000cb0000007624 */ /* 0x000fca00078e0202 */
[----:B------:R-:W-:-:S03]  /*0230*/  IMNMX R3, R3, R0, PT ;  /* 0x0000000003037217 */ /* 0x000fc60003800200 */
.L_x_2396:
        /* <DEDUP_REMOVED lines=27> */
.L_x_2400:
[----:B------:R-:W-:-:S04]  /*03f0*/  MOV R2, c[0x0][0x32c] ;  /* 0x0000cb0000027a02 */ /* 0x000fc80000000f00 */
[----:B------:R-:W-:-:S13]  /*0400*/  ISETP.NE.AND P0, PT, R2, 0x1, PT ;  /* 0x000000010200780c */ /* 0x000fda0003f05270 */
[----:B------:R-:W-:-:S05]  /*0410*/  @P0 IMAD.HI.U32 R2, R0, c[0x0][0x330], RZ ;  /* 0x0000cc0000020a27 */ /* 0x000fca00078e00ff */
[----:B------:R-:W-:-:S05]  /*0420*/  @P0 SHF.R.U32.HI R0, RZ, c[0x0][0x334], R2 ;  /* 0x0000cd00ff000a19 */ /* 0x000fca0000011602 */
.L_x_2401:
[----:B------:R-:W-:-:S05]  /*0430*/  IMAD R0, R0, c[0x0][0x32c], RZ ;  /* 0x0000cb0000007a24 */ /* 0x000fca00078e02ff */
[----:B------:R-:W-:-:S04]  /*0440*/  IMNMX R3, R3, R0, !PT ;  /* 0x0000000003037217 */ /* 0x000fc80007800200 */
.L_x_2399:
        /* <DEDUP_REMOVED lines=297> */
[----:B------:R-:W-:Y:S01]  /*16e0*/  IMAD R6, R12, R30, R3 ;  /* 0x0000001e0c067224 */ /* 0x000fe200078e0203 */
[----:B------:R-:W-:Y:S01]  /*16f0*/  P2R R20, PR, RZ, 0x40 ;  /* 0x00000040ff147803 */ /* 0x000fe20000000000 */
[----:B------:R-:W-:Y:S01]  /*1700*/  IMAD R3, R5, c[0x0][0x218], RZ ;  /* 0x0000860005037a24 */ /* 0x000fe200078e02ff */
[----:B------:R-:W-:Y:S01]  /*1710*/  STL.64 [R1+0x20], R38 ;  /* 0x0000202601007387 */ /* 0x000fe20000100a00 */
[----:B------:R-:W-:-:S02]  /*1720*/  IMAD R0, R16, 0x200, R13 ;  /* 0x0000020010007824 */ /* 0x000fc400078e020d */
[----:B------:R-:W-:Y:S02]  /*1730*/  IMAD R7, R12, c[0x0][0x208], RZ ;  /* 0x000082000c077a24 */ /* 0x000fe400078e02ff */
[----:B------:R-:W-:Y:S02]  /*1740*/  IMAD R12, R4, c[0x0][0x21c], R3 ;  /* 0x00008700040c7a24 */ /* 0x000fe400078e0203 */
[----:B------:R-:W-:Y:S02]  /*1750*/  IMAD.MOV.U32 R14, RZ, RZ, 0x5 ;  /* 0x00000005ff0e7424 */ /* 0x000fe400078e00ff */
[----:B------:R-:W-:Y:S01]  /*1760*/  IMAD.SHL.U32 R192, R0, 0x2, RZ ;  /* 0x0000000200c07824 */ /* 0x000fe200078e00ff */
[----:B------:R-:W-:Y:S01]  /*1770*/  BAR.SYNC.DEFER_BLOCKING 0x0 ;  /* 0x0000000000007b1d */ /* 0x000fe20000010000 */
[----:B------:R-:W-:Y:S01]  /*1780*/  IMAD R13, R21, c[0x0][0x20c], R7 ;  /* 0x00008300150d7a24 */ /* 0x000fe200078e0207 */
[----:B------:R-:W-:Y:S01]  /*1790*/  SHF.L.U64.HI R52, R29, R14, c[0x0][0x1e4] ;  /* 0x000079001d347619 */ /* 0x000fe2000001020e */
[----:B------:R-:W-:Y:S01]  /*17a0*/  IMAD.WIDE.U32 R14, R21, c[0x0][0x208], RZ ;  /* 0x00008200150e7a25 */ /* 0x000fe200078e00ff */
[----:B------:R-:W-:-:S02]  /*17b0*/  IADD3 R5, R192, 0x8100, RZ ;  /* 0x00008100c0057810 */ /* 0x000fc40007ffe0ff */
[----:B------:R-:W-:Y:S01]  /*17c0*/  IADD3 R203, R192, 0x8120, RZ ;  /* 0x00008120c0cb7810 */ /* 0x000fe20007ffe0ff */
[----:B------:R-:W-:Y:S01]  /*17d0*/  IMAD.WIDE.U32 R40, R4, c[0x0][0x218], R10 ;  /* 0x0000860004287a25 */ /* 0x000fe200078e000a */
[----:B------:R-:W-:-:S03]  /*17e0*/  @P3 IADD3 R203, R5, -0x20, RZ ;  /* 0xffffffe005cb3810 */ /* 0x000fc60007ffe0ff */
[----:B-1----:R-:W-:Y:S01]  /*17f0*/  IMAD.WIDE.U32 R8, R21, R30, R38 ;  /* 0x0000001e15087225 */ /* 0x002fe200078e0026 */
[----:B------:R-:W-:Y:S01]  /*1800*/  P2R R21, PR, RZ, 0x1 ;  /* 0x00000001ff157803 */ /* 0x000fe20000000000 */
[----:B------:R-:W-:Y:S01]  /*1810*/  STL.64 [R1+0x30], R40 ;  /* 0x0000302801007387 */ /* 0x000fe20000100a00 */
[----:B------:R-:W-:Y:S01]  /*1820*/  IADD3 R218, R203, 0x800, RZ ;  /* 0x00000800cbda7810 */ /* 0x000fe20007ffe0ff */
[----:B------:R-:W-:Y:S01]  /*1830*/  IMAD.IADD R3, R9, 0x1, R6 ;  /* 0x0000000109037824 */ /* 0x000fe200078e0206 */
[C---:B------:R-:W-:Y:S01]  /*1840*/  @P4 LEA R6, P1, R8.reuse, c[0x0][0x1c8], 0x1 ;  /* 0x0000720008064a11 */ /* 0x040fe200078208ff */
[----:B------:R-:W-:Y:S01]  /*1850*/  IMAD.IADD R10, R15, 0x1, R13 ;  /* 0x000000010f0a7824 */ /* 0x000fe200078e020d */
[----:B------:R-:W-:Y:S01]  /*1860*/  SEL R15, RZ, 0x2, P6 ;  /* 0x00000002ff0f7807 */ /* 0x000fe20003000000 */
[----:B------:R-:W-:Y:S01]  /*1870*/  IMAD.IADD R37, R41, 0x1, R12 ;  /* 0x0000000129257824 */ /* 0x000fe200078e020c */
[----:B------:R-:W-:Y:S02]  /*1880*/  @P4 LEA.HI.X R7, R8, c[0x0][0x1cc], R3, 0x1, P1 ;  /* 0x0000730008074a11 */ /* 0x000fe400008f0c03 */
[----:B------:R-:W-:Y:S01]  /*1890*/  @P2 IADD3 R0, P1, R35, R8, RZ ;  /* 0x0000000823002210 */ /* 0x000fe20007f3e0ff */
[----:B------:R-:W-:Y:S01]  /*18a0*/  @P0 IMAD.WIDE.U32 R8, R17, R30, R38 ;  /* 0x0000001e11080225 */ /* 0x000fe200078e0026 */
[----:B------:R-:W-:Y:S01]  /*18b0*/  STL [R1+0xc], R37 ;  /* 0x00000c2501007387 */ /* 0x000fe20000100800 */
[----:B------:R-:W-:-:S02]  /*18c0*/  IADD3 R217, R203, 0x1000, RZ ;  /* 0x00001000cbd97810 */ /* 0x000fc40007ffe0ff */
[----:B------:R-:W-:Y:S01]  /*18d0*/  @P2 IMAD.X R5, R52, 0x1, R3, P1 ;  /* 0x0000000134052824 */ /* 0x000fe200008e0603 */
[----:B------:R-:W-:Y:S02]  /*18e0*/  @P2 LEA R4, P3, R0, c[0x0][0x1c8], 0x1 ;  /* 0x0000720000042a11 */ /* 0x000fe400078608ff */
[----:B------:R-:W-:Y:S02]  /*18f0*/  LEA R3, P1, R14, R40, 0x6 ;  /* 0x000000280e037211 */ /* 0x000fe400078230ff */
[----:B------:R-:W-:Y:S01]  /*1900*/  @P2 LEA.HI.X R5, R0, c[0x0][0x1cc], R5, 0x1, P3 ;  /* 0x0000730000052a11 */ /* 0x000fe200018f0c05 */
[----:B------:R-:W-:Y:S01]  /*1910*/  @P0 IMAD.IADD R0, R9, 0x1, R23 ;  /* 0x0000000109000824 */ /* 0x000fe200078e0217 */
[----:B------:R-:W-:Y:S02]  /*1920*/  @P0 LEA R104, P4, R8, c[0x0][0x1c8], 0x1 ;  /* 0x0000720008680a11 */ /* 0x000fe400078808ff */
[----:B------:R-:W-:Y:S02]  /*1930*/  LEA.HI.X R10, R14, R37, R10, 0x6, P1 ;  /* 0x000000250e0a7211 */ /* 0x000fe400008f340a */
[----:B------:R-:W-:-:S02]  /*1940*/  LEA R12, P1, R3, c[0x0][0x1f8], 0x1 ;  /* 0x00007e00030c7a11 */ /* 0x000fc400078208ff */
[----:B------:R-:W-:Y:S02]  /*1950*/  @P0 LEA.HI.X R105, R8, c[0x0][0x1cc], R0, 0x1, P4 ;  /* 0x0000730008690a11 */ /* 0x000fe400020f0c00 */
[----:B------:R-:W-:Y:S02]  /*1960*/  LOP3.LUT R0, R24, 0xfffffff0, RZ, 0xc0, !PT ;  /* 0xfffffff018007812 */ /* 0x000fe400078ec0ff */
[----:B------:R-:W-:Y:S02]  /*1970*/  LEA.HI.X R13, R3, c[0x0][0x1fc], R10, 0x1, P1 ;  /* 0x00007f00030d7a11 */ /* 0x000fe400008f0c0a */
[----:B------:R-:W-:Y:S01]  /*1980*/  ISETP.GE.AND P3, PT, R2, c[0x0][0x1d4], PT ;  /* 0x0000750002007a0c */ /* 0x000fe20003f66270 */
[----:B------:R-:W-:Y:S01]  /*1990*/  IMAD.IADD R0, R113, 0x1, -R0 ;  /* 0x0000000171007824 */ /* 0x000fe200078e0a00 */
[----:B------:R-:W-:Y:S02]  /*19a0*/  ISETP.GE.AND P1, PT, R18, 0x1, PT ;  /* 0x000000011200780c */ /* 0x000fe40003f26270 */
[----:B------:R-:W-:-:S02]  /*19b0*/  ISETP.GE.AND P4, PT, R26, c[0x0][0x1d4], PT ;  /* 0x000075001a007a0c */ /* 0x000fc40003f86270 */
[----:B------:R-:W-:Y:S02]  /*19c0*/  SHF.R.S32.HI R3, RZ, 0x1f, R0 ;  /* 0x0000001fff037819 */ /* 0x000fe40000011400 */
[----:B------:R-:W-:Y:S02]  /*19d0*/  IADD3 R216, R203, 0x1800, RZ ;  /* 0x00001800cbd87810 */ /* 0x000fe40007ffe0ff */
[----:B------:R-:W-:Y:S02]  /*19e0*/  LEA.HI R3, R3, R0, RZ, 0x3 ;  /* 0x0000000003037211 */ /* 0x000fe400078f18ff */
[----:B------:R-:W-:Y:S02]  /*19f0*/  IADD3 R215, R203, 0x2000, RZ ;  /* 0x00002000cbd77810 */ /* 0x000fe40007ffe0ff */
[----:B------:R-:W-:Y:S01]  /*1a00*/  LOP3.LUT R2, R3, 0xfffffff8, RZ, 0xc0, !PT ;  /* 0xfffffff803027812 */ /* 0x000fe200078ec0ff */
[----:B------:R-:W-:Y:S01]  /*1a10*/  @!PT LDS RZ, [RZ] ;  /* 0x00000000fffff984 */ /* 0x000fe20000000800 */
[----:B------:R-:W-:Y:S01]  /*1a20*/  @!PT LDS RZ, [RZ] ;  /* 0x00000000fffff984 */ /* 0x000fe20000000800 */
[----:B------:R-:W-:Y:S01]  /*1a30*/  @!PT LDS RZ, [RZ] ;  /* 0x00000000fffff984 */ /* 0x000fe20000000800 */
[----:B------:R1:W-:Y:S01]  /*1a40*/  @P1 LDGSTS.E.BYPASS.LTC128B.128 [R233+0x8100], [R6.64], !P3 ;  /* 0x0810000006e91fae */ /* 0x0003e2000d901d48 */
[----:B------:R-:W-:-:S02]  /*1a50*/  IADD3 R214, R203, 0x2800, RZ ;  /* 0x00002800cbd67810 */ /* 0x000fc40007ffe0ff */
[C---:B------:R-:W-:Y:S01]  /*1a60*/  IADD3 R213, R203.reuse, 0x3000, RZ ;  /* 0x00003000cbd57810 */ /* 0x040fe20007ffe0ff */
[----:B------:R1:W-:Y:S01]  /*1a70*/  @P1 LDGSTS.E.BYPASS.LTC128B.128 [R233+0xa100], [R6.64+0x80], !P6 ;  /* 0x0a10008006e91fae */ /* 0x0003e2000f101d48 */
[----:B------:R-:W-:Y:S01]  /*1a80*/  IMAD.IADD R14, R0, 0x1, -R2 ;  /* 0x00000001000e7824 */ /* 0x000fe200078e0a02 */
[C---:B------:R-:W-:Y:S01]  /*1a90*/  IADD3 R212, R203.reuse, 0x3800, RZ ;  /* 0x00003800cbd47810 */ /* 0x040fe20007ffe0ff */
[----:B------:R-:W-:Y:S01]  /*1aa0*/  IMAD.MOV.U32 R0, RZ, RZ, c[0x0][0x208] ;  /* 0x00008200ff007624 */ /* 0x000fe200078e00ff */
[----:B------:R1:W-:Y:S01]  /*1ab0*/  @P1 LDGSTS.E.BYPASS.LTC128B.128 [R233+0xc100], [R6.64+0x100], !P5 ;  /* 0x0c10010006e91fae */ /* 0x0003e2000e901d48 */
[----:B------:R-:W-:Y:S01]  /*1ac0*/  IMAD.SHL.U32 R2, R16, 0x8, RZ ;  /* 0x0000000810027824 */ /* 0x000fe200078e00ff */
[C---:B------:R-:W-:Y:S01]  /*1ad0*/  IADD3 R211, R203.reuse, 0x4000, RZ ;  /* 0x00004000cbd37810 */ /* 0x040fe20007ffe0ff */
        /* <DEDUP_REMOVED lines=40> */
[----:B------:R-:W-:-:S04]  /*1d60*/  LEA.HI R3, R111, R113, RZ, 0x2 ;  /* 0x000000716f037211 */ /* 0x000fc800078f10ff */
[C---:B------:R-:W-:Y:S01]  /*1d70*/  LOP3.LUT P0, RZ, R2.reuse, 0x2, RZ, 0xc0, !PT ;  /* 0x0000000202ff7812 */ /* 0x040fe2000780c0ff */
[----:B------:R-:W-:Y:S01]  /*1d80*/  LDSM.16.M88.4 R24, [R192+0x8100] ;  /* 0x00810000c018783b */ /* 0x000fe20000000200 */
[----:B------:R-:W-:Y:S02]  /*1d90*/  LOP3.LUT P2, RZ, R2, 0x4, RZ, 0xc0, !PT ;  /* 0x0000000402ff7812 */ /* 0x000fe4000784c0ff */
[----:B------:R-:W-:Y:S01]  /*1da0*/  LOP3.LUT R3, R3, 0xfffffffc, RZ, 0xc0, !PT ;  /* 0xfffffffc03037812 */ /* 0x000fe200078ec0ff */
[----:B------:R-:W-:Y:S04]  /*1db0*/  LDSM.16.M88.4 R36, [R192+0x8900] ;  /* 0x00890000c024783b */ /* 0x000fe80000000200 */
[----:B------:R-:W-:Y:S01]  /*1dc0*/  LDSM.16.M88.4 R28, [R192+0x9100] ;  /* 0x00910000c01c783b */ /* 0x000fe20000000200 */
[----:B------:R-:W-:-:S03]  /*1dd0*/  IMAD.IADD R3, R113, 0x1, -R3 ;  /* 0x0000000171037824 */ /* 0x000fc600078e0a03 */
        /* <DEDUP_REMOVED lines=28> */
[----:B------:R-:W-:Y:S02]  /*1fa0*/  IMAD.IADD R198, R192, 0x1, R2 ;  /* 0x00000001c0c67824 */ /* 0x000fe400078e0202 */
[----:B------:R-:W-:Y:S01]  /*1fb0*/  IMAD.IADD R197, R2, 0x1, R203 ;  /* 0x0000000102c57824 */ /* 0x000fe200078e02cb */
[----:B------:R-:W-:-:S05]  /*1fc0*/  LOP3.LUT R2, R110, 0xffffffe0, RZ, 0xc0, !PT ;  /* 0xffffffe06e027812 */ /* 0x000fca00078ec0ff */
[----:B------:R-:W-:Y:S02]  /*1fd0*/  IMAD.IADD R2, R113, 0x1, -R2 ;  /* 0x0000000171027824 */ /* 0x000fe400078e0a02 */
        /* <DEDUP_REMOVED lines=15> */
[C---:B------:R-:W-:Y:S01]  /*20d0*/  HMMA.16816.F32.BF16 R24, R8.reuse, R36, RZ ;  /* 0x000000240818723c */ /* 0x040fe200000418ff */
[----:B------:R-:W-:Y:S01]  /*20e0*/  @P0 LEA.HI.X R109, R35, R105, R52, 0x1, P1 ;  /* 0x00000069236d0211 */ /* 0x000fe200008f0c34 */
[----:B------:R-:W-:Y:S01]  /*20f0*/  IMAD R201, R0, 0x2, R200 ;  /* 0x0000000200c97824 */ /* 0x000fe200078e02c8 */
[----:B------:R-:W-:Y:S04]  /*2100*/  LDSM.16.M88.4 R52, [R198+0x8900] ;  /* 0x00890000c634783b */ /* 0x000fe80000000200 */
[----:B------:R-:W-:Y:S01]  /*2110*/  LDSM.16.M88.4 R96, [R203+0x5800] ;  /* 0x00580000cb60783b */ /* 0x000fe20000000200 */
[C---:B------:R-:W-:Y:S03]  /*2120*/  HMMA.16816.F32.BF16 R36, R8.reuse, R38, RZ ;  /* 0x000000260824723c */ /* 0x040fe600000418ff */
[----:B------:R-:W-:Y:S04]  /*2130*/  LDSM.16.M88.4 R88, [R203+0x5000] ;  /* 0x00500000cb58783b */ /* 0x000fe80000000200 */
[----:B------:R-:W-:Y:S01]  /*2140*/  LDSM.16.M88.4 R100, [R192+0xf100] ;  /* 0x00f10000c064783b */ /* 0x000fe20000000200 */
[----:B------:R-:W-:Y:S01]  /*2150*/  HMMA.16816.F32.BF16 R32, R8, R28, RZ ;  /* 0x0000001c0820723c */ /* 0x000fe200000418ff */
[----:B-1----:R-:W-:-:S02]  /*2160*/  SHF.R.S32.HI R6, RZ, 0x1f, R107 ;  /* 0x0000001fff067819 */ /* 0x002fc4000001146b */
[----:B------:R-:W0:Y:S01]  /*2170*/  LDGDEPBAR ;  /* 0x00000000000079af */ /* 0x000e220000000000 */
[----:B------:R-:W-:Y:S02]  /*2180*/  LEA.HI R7, R3, R3, RZ, 0x1 ;  /* 0x0000000303077211 */ /* 0x000fe400078f08ff */
[----:B------:R-:W-:Y:S02]  /*2190*/  LEA.HI R6, R6, R107, RZ, 0x3 ;  /* 0x0000006b06067211 */ /* 0x000fe400078f18ff */
[----:B------:R-:W-:Y:S01]  /*21a0*/  HMMA.16816.F32.BF16 R28, R8, R30, RZ ;  /* 0x0000001e081c723c */ /* 0x000fe200000418ff */
[----:B------:R-:W-:Y:S01]  /*21b0*/  LDSM.16.M88.4 R8, [R202+0x10100] ;  /* 0x01010000ca08783b */ /* 0x000fe20000000200 */
[----:B------:R-:W-:Y:S02]  /*21c0*/  LOP3.LUT R6, R6, 0xffffff8, RZ, 0xc0, !PT ;  /* 0x0ffffff806067812 */ /* 0x000fe400078ec0ff */
[----:B------:R-:W-:-:S04]  /*21d0*/  LOP3.LUT R7, R7, 0x1ffffffe, RZ, 0xc0, !PT ;  /* 0x1ffffffe07077812 */ /* 0x000fc800078ec0ff */
[----:B--2---:R-:W-:Y:S01]  /*21e0*/  HMMA.16816.F32.BF16 R68, R16, R40, R20 ;  /* 0x000000281044723c */ /* 0x004fe20000041814 */
[----:B------:R-:W-:-:S07]  /*21f0*/  IMAD.IADD R7, R3, 0x1, -R7 ;  /* 0x0000000103077824 */ /* 0x000fce00078e0a07 */
[C---:B------:R-:W-:Y:S01]  /*2200*/  HMMA.16816.F32.BF16 R64, R16.reuse, R42, R12 ;  /* 0x0000002a1040723c */ /* 0x040fe2000004180c */
[----:B------:R-:W1:Y:S04]  /*2210*/  LDSM.16.M88.4 R40, [R198+0x8100] ;  /* 0x00810000c628783b */ /* 0x000e680000000200 */
[----:B------:R-:W-:Y:S03]  /*2220*/  LDSM.16.M88.4 R12, [R201+0x10100] ;  /* 0x01010000c90c783b */ /* 0x000fe60000000200 */
[C---:B------:R-:W-:Y:S01]  /*2230*/  HMMA.16816.F32.BF16 R60, R16.reuse, R48, R24 ;  /* 0x00000030103c723c */ /* 0x040fe20000041818 */
[----:B------:R-:W-:Y:S07]  /*2240*/  LDSM.16.M88.4 R24, [R198+0x9900] ;  /* 0x00990000c618783b */ /* 0x000fee0000000200 */
[C---:B------:R-:W-:Y:S01]  /*2250*/  HMMA.16816.F32.BF16 R48, R16.reuse, R50, R36 ;  /* 0x000000321030723c */ /* 0x040fe20000041824 */
[----:B------:R-:W2:Y:S07]  /*2260*/  LDSM.16.M88.4 R36, [R198+0x9100] ;  /* 0x00910000c624783b */ /* 0x000eae0000000200 */
[C---:B------:R-:W-:Y:S08]  /*2270*/  HMMA.16816.F32.BF16 R44, R16.reuse, R76, R32 ;  /* 0x0000004c102c723c */ /* 0x040ff00000041820 */
[C---:B------:R-:W-:Y:S01]  /*2280*/  HMMA.16816.F32.BF16 R32, R16.reuse, R78, R28 ;  /* 0x0000004e1020723c */ /* 0x040fe2000004181c */
[----:B------:R-:W3:Y:S07]  /*2290*/  LDSM.16.M88.4 R76, [R197] ;  /* 0x00000000c54c783b */ /* 0x000eee0000000200 */
[C---:B------:R-:W-:Y:S01]  /*22a0*/  HMMA.16816.F32.BF16 R20, R16.reuse, R82, R72 ;  /* 0x000000521014723c */ /* 0x040fe20000041848 */
[----:B------:R-:W4:Y:S07]  /*22b0*/  LDSM.16.M88.4 R72, [R197+0x800] ;  /* 0x00080000c548783b */ /* 0x000f2e0000000200 */
[----:B------:R-:W-:Y:S08]  /*22c0*/  HMMA.16816.F32.BF16 R28, R16, R80, R56 ;  /* 0x00000050101c723c */ /* 0x000ff00000041838 */
[C---:B-1----:R-:W-:Y:S01]  /*22d0*/  HMMA.16816.F32.BF16 R16, R8.reuse, R40, R68 ;  /* 0x000000280810723c */ /* 0x042fe20000041844 */
[----:B------:R-:W-:Y:S07]  /*22e0*/  LDSM.16.M88.4 R68, [R197+0x1800] ;  /* 0x00180000c544783b */ /* 0x000fee0000000200 */
[C---:B------:R-:W-:Y:S01]  /*22f0*/  HMMA.16816.F32.BF16 R40, R8.reuse, R42, R64 ;  /* 0x0000002a0828723c */ /* 0x040fe20000041840 */
[----:B------:R-:W1:Y:S07]  /*2300*/  LDSM.16.M88.4 R64, [R197+0x1000] ;  /* 0x00100000c540783b */ /* 0x000e6e0000000200 */
[C---:B------:R-:W-:Y:S08]  /*2310*/  HMMA.16816.F32.BF16 R60, R8.reuse, R52, R60 ;  /* 0x00000034083c723c */ /* 0x040ff0000004183c */
[C---:B------:R-:W-:Y:S08]  /*2320*/  HMMA.16816.F32.BF16 R56, R8.reuse, R54, R48 ;  /* 0x000000360838723c */ /* 0x040ff00000041830 */
[C---:B--2---:R-:W-:Y:S08]  /*2330*/  HMMA.16816.F32.BF16 R48, R8.reuse, R36, R44 ;  /* 0x000000240830723c */ /* 0x044ff0000004182c */
[C---:B------:R-:W-:Y:S08]  /*2340*/  HMMA.16816.F32.BF16 R52, R8.reuse, R38, R32 ;  /* 0x000000260834723c */ /* 0x040ff00000041820 */
[C---:B------:R-:W-:Y:S01]  /*2350*/  HMMA.16816.F32.BF16 R36, R8.reuse, R24, R28 ;  /* 0x000000180824723c */ /* 0x040fe2000004181c */
[----:B------:R-:W-:Y:S07]  /*2360*/  LDSM.16.M88.4 R28, [R192+0xa100] ;  /* 0x00a10000c01c783b */ /* 0x000fee0000000200 */
[----:B------:R-:W-:Y:S01]  /*2370*/  HMMA.16816.F32.BF16 R32, R8, R26, R20 ;  /* 0x0000001a0820723c */ /* 0x000fe20000041814 */
[----:B------:R-:W2:Y:S07]  /*2380*/  LDSM.16.M88.4 R8, [R199+0x14100] ;  /* 0x01410000c708783b */ /* 0x000eae0000000200 */
[C---:B---3--:R-:W-:Y:S08]  /*2390*/  HMMA.16816.F32.BF16 R24, R12.reuse, R76, R16 ;  /* 0x0000004c0c18723c */ /* 0x048ff00000041810 */
[C---:B------:R-:W-:Y:S01]  /*23a0*/  HMMA.16816.F32.BF16 R20, R12.reuse, R78, R40 ;  /* 0x0000004e0c14723c */ /* 0x040fe20000041828 */
[----:B------:R-:W3:Y:S04]  /*23b0*/  LDSM.16.M88.4 R40, [R192+0xa900] ;  /* 0x00a90000c028783b */ /* 0x000ee80000000200 */
[----:B------:R-:W-:Y:S03]  /*23c0*/  LDSM.16.M88.4 R76, [R192+0xb900] ;  /* 0x00b90000c04c783b */ /* 0x000fe60000000200 */
[C---:B----4-:R-:W-:Y:S08]  /*23d0*/  HMMA.16816.F32.BF16 R16, R12.reuse, R72, R60 ;  /* 0x000000480c10723c */ /* 0x050ff0000004183c */
[C---:B------:R-:W-:Y:S01]  /*23e0*/  HMMA.16816.F32.BF16 R44, R12.reuse, R74, R56 ;  /* 0x0000004a0c2c723c */ /* 0x040fe20000041838 */
[----:B------:R-:W4:Y:S07]  /*23f0*/  LDSM.16.M88.4 R72, [R192+0xb100] ;  /* 0x00b10000c048783b */ /* 0x000f2e0000000200 */
[C---:B-1----:R-:W-:Y:S08]  /*2400*/  HMMA.16816.F32.BF16 R60, R12.reuse, R66, R52 ;  /* 0x000000420c3c723c */ /* 0x042ff00000041834 */
[C---:B------:R-:W-:Y:S08]  /*2410*/  HMMA.16816.F32.BF16 R48, R12.reuse, R64, R48 ;  /* 0x000000400c30723c */ /* 0x040ff00000041830 */
[C---:B------:R-:W-:Y:S01]  /*2420*/  HMMA.16816.F32.BF16 R52, R12.reuse, R68, R36 ;  /* 0x000000440c34723c */ /* 0x040fe20000041824 */
[----:B------:R-:W-:Y:S07]  /*2430*/  LDSM.16.M88.4 R36, [R203+0x2800] ;  /* 0x00280000cb24783b */ /* 0x000fee0000000200 */
[----:B------:R-:W-:Y:S01]  /*2440*/  HMMA.16816.F32.BF16 R68, R12, R70, R32 ;  /* 0x000000460c44723c */ /* 0x000fe20000041820 */
[----:B------:R-:W1:Y:S04]  /*2450*/  LDSM.16.M88.4 R12, [R200+0x14100] ;  /* 0x01410000c80c783b */ /* 0x000e680000000200 */
[----:B------:R-:W5:Y:S03]  /*2460*/  LDSM.16.M88.4 R32, [R203+0x3000] ;  /* 0x00300000cb20783b */ /* 0x000f660000000200 */
[C---:B--2---:R-:W-:Y:S08]  /*2470*/  HMMA.16816.F32.BF16 R64, R8.reuse, R28, R24 ;  /* 0x0000001c0840723c */ /* 0x044ff00000041818 */
[C---:B------:R-:W-:Y:S08]  /*2480*/  HMMA.16816.F32.BF16 R56, R8.reuse, R30, R20 ;  /* 0x0000001e0838723c */ /* 0x040ff00000041814 */
[C---:B---3--:R-:W-:Y:S08]  /*2490*/  HMMA.16816.F32.BF16 R28, R8.reuse, R40, R16 ;  /* 0x00000028081c723c */ /* 0x048ff00000041810 */
[C---:B----4-:R-:W-:Y:S08]  /*24a0*/  HMMA.16816.F32.BF16 R20, R8.reuse, R72, R48 ;  /* 0x000000480814723c */ /* 0x050ff00000041830 */
[C---:B------:R-:W-:Y:S01]  /*24b0*/  HMMA.16816.F32.BF16 R16, R8.reuse, R74, R60 ;  /* 0x0000004a0810723c */ /* 0x040fe2000004183c */
[----:B------:R-:W2:Y:S04]  /*24c0*/  LDSM.16.M88.4 R60, [R203+0x3800] ;  /* 0x00380000cb3c783b */ /* 0x000ea80000000200 */
[----:B------:R-:W-:Y:S03]  /*24d0*/  LDSM.16.M88.4 R72, [R198+0xa100] ;  /* 0x00a10000c648783b */ /* 0x000fe60000000200 */
[C---:B------:R-:W-:Y:S01]  /*24e0*/  HMMA.16816.F32.BF16 R24, R8.reuse, R42, R44 ;  /* 0x0000002a0818723c */ /* 0x040fe2000004182c */
[----:B------:R-:W-:Y:S07]  /*24f0*/  LDSM.16.M88.4 R44, [R198+0xb100] ;  /* 0x00b10000c62c783b */ /* 0x000fee0000000200 */
[C---:B------:R-:W-:Y:S08]  /*2500*/  HMMA.16816.F32.BF16 R52, R8.reuse, R76, R52 ;  /* 0x0000004c0834723c */ /* 0x040ff00000041834 */
[----:B------:R-:W-:Y:S01]  /*2510*/  HMMA.16816.F32.BF16 R48, R8, R78, R68 ;  /* 0x0000004e0830723c */ /* 0x000fe20000041844 */
[----:B------:R-:W3:Y:S07]  /*2520*/  LDSM.16.M88.4 R8, [R202+0x14100] ;  /* 0x01410000ca08783b */ /* 0x000eee0000000200 */
[C---:B-1----:R-:W-:Y:S01]  /*2530*/  HMMA.16816.F32.BF16 R80, R12.reuse, R84, R64 ;  /* 0x000000540c50723c */ /* 0x042fe20000041840 */
[----:B------:R-:W1:Y:S07]  /*2540*/  LDSM.16.M88.4 R64, [R198+0xa900] ;  /* 0x00a90000c640783b */ /* 0x000e6e0000000200 */
[C---:B------:R-:W-:Y:S08]  /*2550*/  HMMA.16816.F32.BF16 R76, R12.reuse, R86, R56 ;  /* 0x000000560c4c723c */ /* 0x040ff00000041838 */
[C---:B-----5:R-:W-:Y:S08]  /*2560*/  HMMA.16816.F32.BF16 R56, R12.reuse, R32, R20 ;  /* 0x000000200c38723c */ /* 0x060ff00000041814 */
[C---:B------:R-:W-:Y:S01]  /*2570*/  HMMA.16816.F32.BF16 R40, R12.reuse, R34, R16 ;  /* 0x000000220c28723c */ /* 0x040fe20000041810 */
[----:B------:R-:W4:Y:S04]  /*2580*/  LDSM.16.M88.4 R32, [R198+0xb900] ;  /* 0x00b90000c620783b */ /* 0x000f280000000200 */
[----:B------:R-:W-:Y:S03]  /*2590*/  LDSM.16.M88.4 R16, [R201+0x14100] ;  /* 0x01410000c910783b */ /* 0x000fe60000000200 */
[C---:B------:R-:W-:Y:S01]  /*25a0*/  HMMA.16816.F32.BF16 R68, R12.reuse, R38, R24 ;  /* 0x000000260c44723c */ /* 0x040fe20000041818 */
[----:B------:R-:W5:Y:S07]  /*25b0*/  LDSM.16.M88.4 R24, [R197+0x2000] ;  /* 0x00200000c518783b */ /* 0x000f6e0000000200 */
[C---:B------:R-:W-:Y:S08]  /*25c0*/  HMMA.16816.F32.BF16 R84, R12.reuse, R36, R28 ;  /* 0x000000240c54723c */ /* 0x040ff0000004181c */
[C---:B--2---:R-:W-:Y:S08]  /*25d0*/  HMMA.16816.F32.BF16 R36, R12.reuse, R60, R52 ;  /* 0x0000003c0c24723c */ /* 0x044ff00000041834 */
[----:B------:R-:W-:Y:S08]  /*25e0*/  HMMA.16816.F32.BF16 R28, R12, R62, R48 ;  /* 0x0000003e0c1c723c */ /* 0x000ff00000041830 */
[C---:B---3--:R-:W-:Y:S01]  /*25f0*/  HMMA.16816.F32.BF16 R12, R8.reuse, R74, R76 ;  /* 0x0000004a080c723c */ /* 0x048fe2000004184c */
[----:B------:R-:W2:Y:S07]  /*2600*/  LDSM.16.M88.4 R76, [R197+0x2800] ;  /* 0x00280000c54c783b */ /* 0x000eae0000000200 */
[C---:B------:R-:W-:Y:S01]  /*2610*/  HMMA.16816.F32.BF16 R20, R8.reuse, R72, R80 ;  /* 0x000000480814723c */ /* 0x040fe20000041850 */
[----:B------:R-:W3:Y:S07]  /*2620*/  LDSM.16.M88.4 R80, [R197+0x3000] ;  /* 0x00300000c550783b */ /* 0x000eee0000000200 */
[C---:B-1----:R-:W-:Y:S01]  /*2630*/  HMMA.16816.F32.BF16 R60, R8.reuse, R64, R84 ;  /* 0x00000040083c723c */ /* 0x042fe20000041854 */
[----:B------:R-:W1:Y:S07]  /*2640*/  LDSM.16.M88.4 R84, [R197+0x3800] ;  /* 0x00380000c554783b */ /* 0x000e6e0000000200 */
[C---:B------:R-:W-:Y:S01]  /*2650*/  HMMA.16816.F32.BF16 R68, R8.reuse, R66, R68 ;  /* 0x000000420844723c */ /* 0x040fe20000041844 */
[----:B------:R-:W-:Y:S07]  /*2660*/  LDSM.16.M88.4 R64, [R192+0xd100] ;  /* 0x00d10000c040783b */ /* 0x000fee0000000200 */
[C---:B------:R-:W-:Y:S08]  /*2670*/  HMMA.16816.F32.BF16 R72, R8.reuse, R44, R56 ;  /* 0x0000002c0848723c */ /* 0x040ff00000041838 */
[C---:B----4-:R-:W-:Y:S08]  /*2680*/  HMMA.16816.F32.BF16 R48, R8.reuse, R34, R28 ;  /* 0x000000220830723c */ /* 0x050ff0000004181c */
[C---:B------:R-:W-:Y:S08]  /*2690*/  HMMA.16816.F32.BF16 R56, R8.reuse, R46, R40 ;  /* 0x0000002e0838723c */ /* 0x040ff00000041828 */
[----:B------:R-:W-:Y:S01]  /*26a0*/  HMMA.16816.F32.BF16 R52, R8, R32, R36 ;  /* 0x000000200834723c */ /* 0x000fe20000041824 */
[----:B------:R-:W-:Y:S04]  /*26b0*/  LDSM.16.M88.4 R36, [R192+0xc100] ;  /* 0x00c10000c024783b */ /* 0x000fe80000000200 */
[----:B------:R-:W-:Y:S03]  /*26c0*/  LDSM.16.M88.4 R32, [R192+0xc900] ;  /* 0x00c90000c020783b */ /* 0x000fe60000000200 */
[C---:B-----5:R-:W-:Y:S01]  /*26d0*/  HMMA.16816.F32.BF16 R28, R16.reuse, R26, R12 ;  /* 0x0000001a101c723c */ /* 0x060fe2000004180c */
[----:B------:R-:W4:Y:S04]  /*26e0*/  LDSM.16.M88.4 R12, [R199+0x18100] ;  /* 0x01810000c70c783b */ /* 0x000f280000000200 */
[----:B------:R-:W-:Y:S03]  /*26f0*/  LDSM.16.M88.4 R8, [R200+0x18100] ;  /* 0x01810000c808783b */ /* 0x000fe60000000200 */
[C---:B------:R-:W-:Y:S08]  /*2700*/  HMMA.16816.F32.BF16 R40, R16.reuse, R24, R20 ;  /* 0x000000181028723c */ /* 0x040ff00000041814 */
[C---:B--2---:R-:W-:Y:S01]  /*2710*/  HMMA.16816.F32.BF16 R20, R16.reuse, R78, R68 ;  /* 0x0000004e1014723c */ /* 0x044fe20000041844 */
[----:B------:R-:W2:Y:S07]  /*2720*/  LDSM.16.M88.4 R68, [R192+0xd900] ;  /* 0x00d90000c044783b */ /* 0x000eae0000000200 */
[C---:B------:R-:W-:Y:S01]  /*2730*/  HMMA.16816.F32.BF16 R24, R16.reuse, R76, R60 ;  /* 0x0000004c1018723c */ /* 0x040fe2000004183c */
[----:B------:R-:W-:Y:S07]  /*2740*/  LDSM.16.M88.4 R76, [R198+0xc900] ;  /* 0x00c90000c64c783b */ /* 0x000fee0000000200 */
[C---:B---3--:R-:W-:Y:S08]  /*2750*/  HMMA.16816.F32.BF16 R60, R16.reuse, R82, R56 ;  /* 0x00000052103c723c */ /* 0x048ff00000041838 */
[C---:B------:R-:W-:Y:S01]  /*2760*/  HMMA.16816.F32.BF16 R44, R16.reuse, R80, R72 ;  /* 0x00000050102c723c */ /* 0x040fe20000041848 */
[----:B------:R-:W3:Y:S04]  /*2770*/  LDSM.16.M88.4 R72, [R203+0x4000] ;  /* 0x00400000cb48783b */ /* 0x000ee80000000200 */
[----:B------:R-:W-:Y:S03]  /*2780*/  LDSM.16.M88.4 R80, [R198+0xc100] ;  /* 0x00c10000c650783b */ /* 0x000fe60000000200 */
[C---:B-1----:R-:W-:Y:S08]  /*2790*/  HMMA.16816.F32.BF16 R56, R16.reuse, R84, R52 ;  /* 0x000000541038723c */ /* 0x042ff00000041834 */
[----:B------:R-:W-:Y:S01]  /*27a0*/  HMMA.16816.F32.BF16 R48, R16, R86, R48 ;  /* 0x000000561030723c */ /* 0x000fe20000041830 */
[----:B------:R-:W1:Y:S04]  /*27b0*/  LDSM.16.M88.4 R16, [R202+0x18100] ;  /* 0x01810000ca10783b */ /* 0x000e680000000200 */
[----:B------:R-:W5:Y:S03]  /*27c0*/  LDSM.16.M88.4 R84, [R198+0xd100] ;  /* 0x00d10000c654783b */ /* 0x000f660000000200 */
[C---:B----4-:R-:W-:Y:S08]  /*27d0*/  HMMA.16816.F32.BF16 R52, R12.reuse, R36, R40 ;  /* 0x000000240c34723c */ /* 0x050ff00000041828 */
[C---:B------:R-:W-:Y:S08]  /*27e0*/  HMMA.16816.F32.BF16 R40, R12.reuse, R38, R28 ;  /* 0x000000260c28723c */ /* 0x040ff0000004181c */
[C---:B------:R-:W-:Y:S08]  /*27f0*/  HMMA.16816.F32.BF16 R36, R12.reuse, R32, R24 ;  /* 0x000000200c24723c */ /* 0x040ff00000041818 */
[C---:B------:R-:W-:Y:S08]  /*2800*/  HMMA.16816.F32.BF16 R32, R12.reuse, R34, R20 ;  /* 0x000000220c20723c */ /* 0x040ff00000041814 */
[C---:B------:R-:W-:Y:S08]  /*2810*/  HMMA.16816.F32.BF16 R28, R12.reuse, R64, R44 ;  /* 0x000000400c1c723c */ /* 0x040ff0000004182c */
[C---:B------:R-:W-:Y:S08]  /*2820*/  HMMA.16816.F32.BF16 R24, R12.reuse, R66, R60 ;  /* 0x000000420c18723c */ /* 0x040ff0000004183c */
[C---:B--2---:R-:W-:Y:S08]  /*2830*/  HMMA.16816.F32.BF16 R20, R12.reuse, R68, R56 ;  /* 0x000000440c14723c */ /* 0x044ff00000041838 */
[----:B------:R-:W-:Y:S08]  /*2840*/  HMMA.16816.F32.BF16 R12, R12, R70, R48 ;  /* 0x000000460c0c723c */ /* 0x000ff00000041830 */
[C---:B---3--:R-:W-:Y:S08]  /*2850*/  HMMA.16816.F32.BF16 R68, R8.reuse, R72, R52 ;  /* 0x000000480844723c */ /* 0x048ff00000041834 */
[C---:B------:R-:W-:Y:S01]  /*2860*/  HMMA.16816.F32.BF16 R64, R8.reuse, R74, R40 ;  /* 0x0000004a0840723c */ /* 0x040fe20000041828 */
[----:B------:R-:W2:Y:S07]  /*2870*/  LDSM.16.M88.4 R72, [R198+0xd900] ;  /* 0x00d90000c648783b */ /* 0x000eae0000000200 */
[C---:B------:R-:W-:Y:S01]  /*2880*/  HMMA.16816.F32.BF16 R60, R8.reuse, R92, R36 ;  /* 0x0000005c083c723c */ /* 0x040fe20000041824 */
[----:B------:R-:W-:Y:S07]  /*2890*/  LDSM.16.M88.4 R36, [R197+0x4000] ;  /* 0x00400000c524783b */ /* 0x000fee0000000200 */
[C---:B------:R-:W-:Y:S01]  /*28a0*/  HMMA.16816.F32.BF16 R56, R8.reuse, R94, R32 ;  /* 0x0000005e0838723c */ /* 0x040fe20000041820 */
[----:B------:R-:W-:Y:S07]  /*28b0*/  LDSM.16.M88.4 R92, [R192+0xe100] ;  /* 0x00e10000c05c783b */ /* 0x000fee0000000200 */
[C---:B------:R-:W-:Y:S01]  /*28c0*/  HMMA.16816.F32.BF16 R40, R8.reuse, R98, R12 ;  /* 0x000000620828723c */ /* 0x040fe2000004180c */
[----:B------:R-:W3:Y:S07]  /*28d0*/  LDSM.16.M88.4 R12, [R201+0x18100] ;  /* 0x01810000c90c783b */ /* 0x000eee0000000200 */
[C---:B------:R-:W-:Y:S08]  /*28e0*/  HMMA.16816.F32.BF16 R48, R8.reuse, R90, R24 ;  /* 0x0000005a0830723c */ /* 0x040ff00000041818 */
[C---:B------:R-:W-:Y:S01]  /*28f0*/  HMMA.16816.F32.BF16 R52, R8.reuse, R88, R28 ;  /* 0x000000580834723c */ /* 0x040fe2000004181c */
[----:B------:R-:W4:Y:S07]  /*2900*/  LDSM.16.M88.4 R88, [R197+0x4800] ;  /* 0x00480000c558783b */ /* 0x000f2e0000000200 */
[----:B------:R-:W-:Y:S01]  /*2910*/  HMMA.16816.F32.BF16 R44, R8, R96, R20 ;  /* 0x00000060082c723c */ /* 0x000fe20000041814 */
[----:B------:R-:W2:Y:S04]  /*2920*/  LDSM.16.M88.4 R96, [R197+0x5000] ;  /* 0x00500000c560783b */ /* 0x000ea80000000200 */
[----:B------:R-:W-:Y:S03]  /*2930*/  LDSM.16.M88.4 R8, [R199+0x1c100] ;  /* 0x01c10000c708783b */ /* 0x000fe60000000200 */
[C---:B-1----:R-:W-:Y:S08]  /*2940*/  HMMA.16816.F32.BF16 R32, R16.reuse, R80, R68 ;  /* 0x000000501020723c */ /* 0x042ff00000041844 */
[C---:B------:R-:W-:Y:S08]  /*2950*/  HMMA.16816.F32.BF16 R24, R16.reuse, R76, R60 ;  /* 0x0000004c1018723c */ /* 0x040ff0000004183c */
[C---:B------:R-:W-:Y:S01]  /*2960*/  HMMA.16816.F32.BF16 R20, R16.reuse, R78, R56 ;  /* 0x0000004e1014723c */ /* 0x040fe20000041838 */
[----:B------:R-:W1:Y:S07]  /*2970*/  LDSM.16.M88.4 R76, [R197+0x5800] ;  /* 0x00580000c54c783b */ /* 0x000e6e0000000200 */
[C---:B------:R-:W-:Y:S01]  /*2980*/  HMMA.16816.F32.BF16 R28, R16.reuse, R82, R64 ;  /* 0x00000052101c723c */ /* 0x040fe20000041840 */
[----:B------:R-:W-:Y:S07]  /*2990*/  LDSM.16.M88.4 R80, [R203+0x7000] ;  /* 0x00700000cb50783b */ /* 0x000fee0000000200 */
[C---:B-----5:R-:W-:Y:S08]  /*29a0*/  HMMA.16816.F32.BF16 R68, R16.reuse, R86, R48 ;  /* 0x000000561044723c */ /* 0x060ff00000041830 */
[C---:B--2---:R-:W-:Y:S08]  /*29b0*/  HMMA.16816.F32.BF16 R64, R16.reuse, R72, R44 ;  /* 0x000000481040723c */ /* 0x044ff0000004182c */
[C---:B------:R-:W-:Y:S01]  /*29c0*/  HMMA.16816.F32.BF16 R60, R16.reuse, R74, R40 ;  /* 0x0000004a103c723c */ /* 0x040fe20000041828 */
[----:B------:R-:W2:Y:S04]  /*29d0*/  LDSM.16.M88.4 R72, [R192+0xe900] ;  /* 0x00e90000c048783b */ /* 0x000ea80000000200 */
[----:B------:R-:W5:Y:S03]  /*29e0*/  LDSM.16.M88.4 R40, [R192+0xf900] ;  /* 0x00f90000c028783b */ /* 0x000f660000000200 */
[----:B------:R-:W-:Y:S01]  /*29f0*/  HMMA.16816.F32.BF16 R52, R16, R84, R52 ;  /* 0x000000541034723c */ /* 0x000fe20000041834 */
[----:B------:R-:W-:Y:S04]  /*2a00*/  LDSM.16.M88.4 R16, [R200+0x1c100] ;  /* 0x01c10000c810783b */ /* 0x000fe80000000200 */
[----:B------:R-:W1:Y:S03]  /*2a10*/  LDSM.16.M88.4 R84, [R203+0x6000] ;  /* 0x00600000cb54783b */ /* 0x000e660000000200 */
[C---:B---3--:R-:W-:Y:S08]  /*2a20*/  HMMA.16816.F32.BF16 R56, R12.reuse, R36, R32 ;  /* 0x000000240c38723c */ /* 0x048ff00000041820 */
[C---:B------:R-:W-:Y:S08]  /*2a30*/  HMMA.16816.F32.BF16 R48, R12.reuse, R38, R28 ;  /* 0x000000260c30723c */ /* 0x040ff0000004181c */
[C---:B----4-:R-:W-:Y:S08]  /*2a40*/  HMMA.16816.F32.BF16 R44, R12.reuse, R88, R24 ;  /* 0x000000580c2c723c */ /* 0x050ff00000041818 */
[C---:B------:R-:W-:Y:S01]  /*2a50*/  HMMA.16816.F32.BF16 R28, R12.reuse, R98, R68 ;  /* 0x000000620c1c723c */ /* 0x040fe20000041844 */
[----:B------:R-:W3:Y:S07]  /*2a60*/  LDSM.16.M88.4 R68, [R203+0x6800] ;  /* 0x00680000cb44783b */ /* 0x000eee0000000200 */
[C---:B------:R-:W-:Y:S08]  /*2a70*/  HMMA.16816.F32.BF16 R36, R12.reuse, R90, R20 ;  /* 0x0000005a0c24723c */ /* 0x040ff00000041814 */
[C---:B-1----:R-:W-:Y:S08]  /*2a80*/  HMMA.16816.F32.BF16 R24, R12.reuse, R76, R64 ;  /* 0x0000004c0c18723c */ /* 0x042ff00000041840 */
[C---:B------:R-:W-:Y:S08]  /*2a90*/  HMMA.16816.F32.BF16 R32, R12.reuse, R96, R52 ;  /* 0x000000600c20723c */ /* 0x040ff00000041834 */
        /* <DEDUP_REMOVED lines=8> */
[----:B------:R-:W-:Y:S01]  /*2b20*/  HMMA.16816.F32.BF16 R24, R8, R42, R20 ;  /* 0x0000002a0818723c */ /* 0x000fe20000041814 */
[----:B------:R-:W-:Y:S07]  /*2b30*/  LDSM.16.M88.4 R40, [R198+0xe900] ;  /* 0x00e90000c628783b */ /* 0x000fee0000000200 */
[----:B------:R-:W-:Y:S01]  /*2b40*/  HMMA.16816.F32.BF16 R20, R16, R84, R12 ;  /* 0x000000541014723c */ /* 0x000fe2000004180c */
[----:B------:R-:W2:Y:S07]  /*2b50*/  LDSM.16.M88.4 R12, [R202+0x1c100] ;  /* 0x01c10000ca0c783b */ /* 0x000eae0000000200 */
[C---:B------:R-:W-:Y:S01]  /*2b60*/  HMMA.16816.F32.BF16 R48, R8.reuse, R74, R36 ;  /* 0x0000004a0830723c */ /* 0x040fe20000041824 */
[----:B------:R-:W-:Y:S07]  /*2b70*/  LDSM.16.M88.4 R72, [R197+0x6000] ;  /* 0x00600000c548783b */ /* 0x000fee0000000200 */
[----:B------:R-:W-:Y:S01]  /*2b80*/  HMMA.16816.F32.BF16 R44, R8, R100, R32 ;  /* 0x00000064082c723c */ /* 0x000fe20000041820 */
[----:B------:R-:W-:Y:S07]  /*2b90*/  LDSM.16.M88.4 R8, [R201+0x1c100] ;  /* 0x01c10000c908783b */ /* 0x000fee0000000200 */
[C---:B------:R-:W-:Y:S08]  /*2ba0*/  HMMA.16816.F32.BF16 R32, R16.reuse, R86, R56 ;  /* 0x000000561020723c */ /* 0x040ff00000041838 */
[C---:B---3--:R-:W-:Y:S01]  /*2bb0*/  HMMA.16816.F32.BF16 R36, R16.reuse, R68, R52 ;  /* 0x000000441024723c */ /* 0x048fe20000041834 */
[----:B------:R-:W3:Y:S07]  /*2bc0*/  LDSM.16.M88.4 R52, [R198+0xf100] ;  /* 0x00f10000c634783b */ /* 0x000eee0000000200 */
[C---:B------:R-:W-:Y:S01]  /*2bd0*/  HMMA.16816.F32.BF16 R56, R16.reuse, R82, R64 ;  /* 0x000000521038723c */ /* 0x040fe20000041840 */
[----:B------:R-:W4:Y:S07]  /*2be0*/  LDSM.16.M88.4 R64, [R198+0xf900] ;  /* 0x00f90000c640783b */ /* 0x000f2e0000000200 */
[C---:B------:R-:W-:Y:S01]  /*2bf0*/  HMMA.16816.F32.BF16 R48, R16.reuse, R70, R48 ;  /* 0x000000461030723c */ /* 0x040fe20000041830 */
[----:B------:R-:W5:Y:S07]  /*2c00*/  LDSM.16.M88.4 R68, [R197+0x6800] ;  /* 0x00680000c544783b */ /* 0x000f6e0000000200 */
[C---:B------:R-:W-:Y:S08]  /*2c10*/  HMMA.16816.F32.BF16 R44, R16.reuse, R80, R44 ;  /* 0x00000050102c723c */ /* 0x040ff0000004182c */
[C---:B-1----:R-:W-:Y:S08]  /*2c20*/  HMMA.16816.F32.BF16 R60, R16.reuse, R76, R60 ;  /* 0x0000004c103c723c */ /* 0x042ff0000004183c */
[----:B------:R-:W-:Y:S08]  /*2c30*/  HMMA.16816.F32.BF16 R24, R16, R78, R24 ;  /* 0x0000004e1018723c */ /* 0x000ff00000041818 */
[C---:B--2---:R-:W-:Y:S08]  /*2c40*/  HMMA.16816.F32.BF16 R16, R12.reuse, R28, R20 ;  /* 0x0000001c0c10723c */ /* 0x044ff00000041814 */
[C---:B------:R-:W-:Y:S08]  /*2c50*/  HMMA.16816.F32.BF16 R20, R12.reuse, R30, R32 ;  /* 0x0000001e0c14723c */ /* 0x040ff00000041820 */
[C---:B------:R-:W-:Y:S08]  /*2c60*/  HMMA.16816.F32.BF16 R28, R12.reuse, R40, R36 ;  /* 0x000000280c1c723c */ /* 0x040ff00000041824 */
[C---:B------:R-:W-:Y:S08]  /*2c70*/  HMMA.16816.F32.BF16 R40, R12.reuse, R42, R48 ;  /* 0x0000002a0c28723c */ /* 0x040ff00000041830 */
[C---:B---3--:R-:W-:Y:S08]  /*2c80*/  HMMA.16816.F32.BF16 R32, R12.reuse, R52, R44 ;  /* 0x000000340c20723c */ /* 0x048ff0000004182c */
[C---:B------:R-:W-:Y:S08]  /*2c90*/  HMMA.16816.F32.BF16 R36, R12.reuse, R54, R56 ;  /* 0x000000360c24723c */ /* 0x040ff00000041838 */
[C---:B----4-:R-:W-:Y:S08]  /*2ca0*/  HMMA.16816.F32.BF16 R48, R12.reuse, R64, R60 ;  /* 0x000000400c30723c */ /* 0x050ff0000004183c */
[----:B------:R-:W-:Y:S01]  /*2cb0*/  HMMA.16816.F32.BF16 R44, R12, R66, R24 ;  /* 0x000000420c2c723c */ /* 0x000fe20000041818 */
[----:B------:R-:W1:Y:S06]  /*2cc0*/  LDSM.16.M88.4 R24, [R197+0x7000] ;  /* 0x00700000c518783b */ /* 0x000e6c0000000200 */
[----:B------:R-:W-:Y:S01]  /*2cd0*/  SHF.R.S32.HI R12, RZ, 0x1f, R2 ;  /* 0x0000001fff0c7819 */ /* 0x000fe20000011402 */
[----:B------:R-:W-:Y:S01]  /*2ce0*/  IMAD.IADD R13, R107, 0x1, -R6 ;  /* 0x000000016b0d7824 */ /* 0x000fe200078e0a06 */
[----:B------:R-:W-:Y:S01]  /*2cf0*/  HMMA.16816.F32.BF16 R52, R8, R72, R16 ;  /* 0x000000480834723c */ /* 0x000fe20000041810 */
[----:B------:R-:W2:Y:S01]  /*2d00*/  LDSM.16.M88.4 R16, [R197+0x7800] ;  /* 0x00780000c510783b */ /* 0x000ea20000000200 */
[----:B------:R-:W-:Y:S01]  /*2d10*/  LEA.HI R6, R12, R2, RZ, 0x2 ;  /* 0x000000020c067211 */ /* 0x000fe200078f10ff */
[----:B------:R-:W-:-:S04]  /*2d20*/  DEPBAR.LE SB0, 0x0 ;  /* 0x000080000000791a */ /* 0x000fc80000000000 */
[----:B------:R-:W-:Y:S01]  /*2d30*/  LEA.HI.SX32 R12, R6, R186, 0x1e ;  /* 0x000000ba060c7211 */ /* 0x000fe200078ff2ff */
[----:B------:R-:W-:Y:S01]  /*2d40*/  BAR.SYNC.DEFER_BLOCKING 0x0 ;  /* 0x0000000000007b1d */ /* 0x000fe20000010000 */
[----:B------:R-:W-:Y:S03]  /*2d50*/  HMMA.16816.F32.BF16 R72, R8, R74, R20 ;  /* 0x0000004a0848723c */ /* 0x000fe60000041814 */
[----:B------:R-:W-:-:S04]  /*2d60*/  IMAD R3, R13, 0x10, R12 ;  /* 0x000000100d037824 */ /* 0x000fc800078e020c */
[----:B------:R-:W-:Y:S01]  /*2d70*/  IMAD R3, R7, 0x8, R3 ;  /* 0x0000000807037824 */ /* 0x000fe200078e0203 */
[C---:B-----5:R-:W-:Y:S03]  /*2d80*/  HMMA.16816.F32.BF16 R28, R8.reuse, R68, R28 ;  /* 0x00000044081c723c */ /* 0x060fe6000004181c */
[----:B------:R-:W-:Y:S01]  /*2d90*/  @P2 IMAD.HI.U32 R7, R3, c[0x0][0x2c8], RZ ;  /* 0x0000b20003072a27 */ /* 0x000fe200078e00ff */
[----:B------:R3:W-:Y:S03]  /*2da0*/  STL [R1+0x3c], R3 ;  /* 0x00003c0301007387 */ /* 0x0007e60000100800 */
[----:B------:R-:W-:Y:S01]  /*2db0*/  IMAD.MOV.U32 R12, RZ, RZ, R3 ;  /* 0x000000ffff0c7224 */ /* 0x000fe200078e0003 */
[----:B------:R-:W-:Y:S01]  /*2dc0*/  @P2 SHF.R.U32.HI R12, RZ, c[0x0][0x2cc], R7 ;  /* 0x0000b300ff0c2a19 */ /* 0x000fe20000011607 */
[C---:B------:R-:W-:Y:S01]  /*2dd0*/  HMMA.16816.F32.BF16 R40, R8.reuse, R70, R40 ;  /* 0x000000460828723c */ /* 0x040fe20000041828 */
[----:B------:R-:W-:Y:S01]  /*2de0*/  ISETP.LE.AND P2, PT, R117, c[0x0][0x32c], PT ;  /* 0x0000cb0075007a0c */ /* 0x000fe20003f43270 */
[----:B------:R-:W-:Y:S01]  /*2df0*/  @!PT LDS RZ, [RZ] ;  /* 0x00000000fffff984 */ /* 0x000fe20000000800 */
[----:B------:R-:W-:Y:S01]  /*2e00*/  @!PT LDS RZ, [RZ] ;  /* 0x00000000fffff984 */ /* 0x000fe20000000800 */
[----:B------:R-:W-:Y:S01]  /*2e10*/  @!PT LDS RZ, [RZ] ;  /* 0x00000000fffff984 */ /* 0x000fe20000000800 */
[----:B------:R4:W-:Y:S06]  /*2e20*/  @P0 LDGSTS.E.BYPASS.LTC128B.128 [R233+0x8100], [R104.64], !P3 ;  /* 0x0810000068e90fae */ /* 0x0009ec000d901d48 */
[C---:B-1----:R-:W-:Y:S01]  /*2e30*/  HMMA.16816.F32.BF16 R32, R8.reuse, R24, R32 ;  /* 0x000000180820723c */ /* 0x042fe20000041820 */
[----:B------:R4:W-:Y:S04]  /*2e40*/  @P0 LDGSTS.E.BYPASS.LTC128B.128 [R233+0xa100], [R104.64+0x80], !P6 ;  /* 0x0a10008068e90fae */ /* 0x0009e8000f101d48 */
[----:B------:R4:W-:Y:S03]  /*2e50*/  @P0 LDGSTS.E.BYPASS.LTC128B.128 [R233+0xc100], [R104.64+0x100], !P5 ;  /* 0x0c10010068e90fae */ /* 0x0009e6000e901d48 */
[----:B------:R-:W-:Y:S01]  /*2e60*/  HMMA.16816.F32.BF16 R36, R8, R26, R36 ;  /* 0x0000001a0824723c */ /* 0x000fe20000041824 */
[----:B------:R4:W-:Y:S01]  /*2e70*/  @P0 LDGSTS.E.BYPASS.LTC128B.128 [R233+0xe100], [R104.64+0x180], !P4 ;  /* 0x0e10018068e90fae */ /* 0x0009e2000e101d48 */
[----:B---3--:R-:W-:-:S03]  /*2e80*/  LOP3.LUT R3, R6, 0x7ffffffc, RZ, 0xc0, !PT ;  /* 0x7ffffffc06037812 */ /* 0x008fc600078ec0ff */
[----:B------:R-:W1:Y:S03]  /*2e90*/  SHFL.IDX PT, R6, R12, RZ, 0x1c1f ;  /* 0x001c1fff0c067589 */ /* 0x000e6600000e0000 */
[C---:B--2---:R-:W-:Y:S01]  /*2ea0*/  HMMA.16816.F32.BF16 R20, R8.reuse, R16, R48 ;  /* 0x000000100814723c */ /* 0x044fe20000041830 */
[----:B------:R-:W-:Y:S01]  /*2eb0*/  IMAD.IADD R3, R2, 0x1, -R3 ;  /* 0x0000000102037824 */ /* 0x000fe200078e0a03 */
[----:B------:R-:W-:Y:S01]  /*2ec0*/  IADD3 R2, -R106, c[0x0][0x1d0], R117 ;  /* 0x000074006a027a10 */ /* 0x000fe20007ffe175 */
[----:B------:R4:W-:Y:S02]  /*2ed0*/  @P0 LDGSTS.E.BYPASS.LTC128B.128 [R233+0x9100], [R108.64], !P3 ;  /* 0x091000006ce90fae */ /* 0x0009e4000d901d48 */
[----:B------:R-:W-:Y:S02]  /*2ee0*/  IMAD.SHL.U32 R56, R3, 0x2, RZ ;  /* 0x0000000203387824 */ /* 0x000fe400078e00ff */
[----:B------:R4:W-:Y:S01]  /*2ef0*/  @P0 LDGSTS.E.BYPASS.LTC128B.128 [R233+0xb100], [R108.64+0x80], !P6 ;  /* 0x0b1000806ce90fae */ /* 0x0009e2000f101d48 */
[----:B------:R-:W-:Y:S02]  /*2f00*/  HMMA.16816.F32.BF16 R24, R8, R18, R44 ;  /* 0x000000120818723c */ /* 0x000fe4000004182c */
[----:B------:R-:W-:Y:S01]  /*2f10*/  IADD3 R2, R2, -c[0x0][0x168], -R56 ;  /* 0x80005a0002027a10 */ /* 0x000fe20007ffe838 */
[----:B------:R4:W-:Y:S01]  /*2f20*/  STL [R1+0x4], R56 ;  /* 0x0000043801007387 */ /* 0x0009e20000100800 */
[----:B------:R-:W-:-:S02]  /*2f30*/  IADD3 R7, -R56, c[0x0][0x1d0], -R106 ;  /* 0x0000740038077a10 */ /* 0x000fc40007ffe96a */
[C---:B------:R-:W-:Y:S01]  /*2f40*/  IADD3 R13, R2.reuse, c[0x0][0x328], RZ ;  /* 0x0000ca00020d7a10 */ /* 0x040fe20007ffe0ff */
[----:B------:R4:W-:Y:S01]  /*2f50*/  @P0 LDGSTS.E.BYPASS.LTC128B.128 [R233+0xd100], [R108.64+0x100], !P5 ;  /* 0x0d1001006ce90fae */ /* 0x0009e2000e901d48 */
[----:B------:R-:W-:-:S03]  /*2f60*/  IADD3 R8, R2, UR6, RZ ;  /* 0x0000000602087c10 */ /* 0x000fc6000fffe0ff */
[----:B------:R4:W-:Y:S01]  /*2f70*/  @P0 LDGSTS.E.BYPASS.LTC128B.128 [R233+0xf100], [R108.64+0x180], !P4 ;  /* 0x0f1001806ce90fae */ /* 0x0009e2000e101d48 */
[----:B-1----:R-:W-:-:S03]  /*2f80*/  IMAD.IADD R3, R13, 0x1, R6 ;  /* 0x000000010d037824 */ /* 0x002fc600078e0206 */
[----:B------:R-:W0:Y:S01]  /*2f90*/  LDGDEPBAR ;  /* 0x00000000000079af */ /* 0x000e220000000000 */
[----:B------:R-:W-:Y:S01]  /*2fa0*/  IMAD.IADD R2, R8, 0x1, R6 ;  /* 0x0000000108027824 */ /* 0x000fe200078e0206 */
[----:B------:R-:W-:Y:S01]  /*2fb0*/  IMNMX R3, R3, R7, PT ;  /* 0x0000000703037217 */ /* 0x000fe20003800200 */
[----:B------:R-:W-:Y:S05]  /*2fc0*/  @!P2 BRA `(.L_x_2403) ;  /* 0x000001400000a947 */ /* 0x000fea0003800000 */
[----:B------:R-:W-:Y:S01]  /*2fd0*/  IADD3 R6, R6, c[0x0][0x1d0], RZ ;  /* 0x0000740006067a10 */ /* 0x000fe20007ffe0ff */
        /* <DEDUP_REMOVED lines=10> */
.L_x_2405:
[----:B------:R-:W-:-:S13]  /*3080*/  ISETP.NE.AND P0, PT, R117, c[0x0][0x32c], PT ;  /* 0x0000cb0075007a0c */ /* 0x000fda0003f05270 */
[----:B------:R-:W-:-:S05]  /*3090*/  @P0 IMAD.HI.U32 R9, R6, c[0x0][0x330], RZ ;  /* 0x0000cc0006090a27 */ /* 0x000fca00078e00ff */
[----:B------:R-:W-:Y:S02]  /*30a0*/  @P0 SHF.R.U32.HI R6, RZ, c[0x0][0x334], R9 ;  /* 0x0000cd00ff060a19 */ /* 0x000fe40000011609 */
.L_x_2406:
[----:B------:R-:W-:Y:S05]  /*30b0*/  BSYNC B0 ;  /* 0x0000000000007941 */ /* 0x000fea0003800000 */
.L_x_2404:
[----:B------:R-:W-:-:S04]  /*30c0*/  IMAD R6, R6, c[0x0][0x32c], -R106 ;  /* 0x0000cb0006067a24 */ /* 0x000fc800078e0a6a */
[----:B------:R-:W-:-:S05]  /*30d0*/  IMAD.IADD R6, R6, 0x1, -R56 ;  /* 0x0000000106067824 */ /* 0x000fca00078e0a38 */
[----:B------:R-:W-:Y:S02]  /*30e0*/  IADD3 R9, R6, c[0x0][0x32c], RZ ;  /* 0x0000cb0006097a10 */ /* 0x000fe40007ffe0ff */
[----:B------:R-:W-:Y:S02]  /*30f0*/  IMNMX R2, R2, R6, !PT ;  /* 0x0000000602027217 */ /* 0x000fe40007800200 */
[----:B------:R-:W-:Y:S02]  /*3100*/  IMNMX R3, R3, R9, PT ;  /* 0x0000000903037217 */ /* 0x000fe40003800200 */
.L_x_2403:
[----:B------:R-:W-:Y:S01]  /*3110*/  ISETP.GT.AND P1, PT, R187, RZ, PT ;  /* 0x000000ffbb00720c */ /* 0x000fe20003f24270 */
        /* <DEDUP_REMOVED lines=47> */
[----:B-1----:R-:W-:-:S03]  /*3410*/  IMAD.IADD R2, R8, 0x1, R6 ;  /* 0x0000000108027824 */ /* 0x002fc600078e0206 */
[----:B------:R-:W-:Y:S01]  /*3420*/  ISETP.LT.OR P0, PT, R3, 0x3a, P0 ;  /* 0x0000003a0300780c */ /* 0x000fe20000701670 */
[----:B------:R-:W-:-:S03]  /*3430*/  IMAD.IADD R3, R13, 0x1, R6 ;  /* 0x000000010d037824 */ /* 0x000fc600078e0206 */
[----:B------:R-:W-:Y:S02]  /*3440*/  FSEL R181, R25, -INF , !P0 ;  /* 0xff80000019b57808 */ /* 0x000fe40004000000 */
        /* <DEDUP_REMOVED lines=13> */
.L_x_2409:
[----:B------:R-:W-:-:S13]  /*3520*/  ISETP.NE.AND P0, PT, R117, c[0x0][0x32c], PT ;  /* 0x0000cb0075007a0c */ /* 0x000fda0003f05270 */
[----:B------:R-:W-:-:S05]  /*3530*/  @P0 IMAD.HI.U32 R7, R6, c[0x0][0x330], RZ ;  /* 0x0000cc0006070a27 */ /* 0x000fca00078e00ff */
[----:B------:R-:W-:Y:S02]  /*3540*/  @P0 SHF.R.U32.HI R6, RZ, c[0x0][0x334], R7 ;  /* 0x0000cd00ff060a19 */ /* 0x000fe40000011607 */
.L_x_2410:
[----:B------:R-:W-:Y:S05]  /*3550*/  BSYNC B0 ;  /* 0x0000000000007941 */ /* 0x000fea0003800000 */
.L_x_2408:
[----:B------:R-:W-:-:S04]  /*3560*/  IMAD R6, R6, c[0x0][0x32c], -R106 ;  /* 0x0000cb0006067a24 */ /* 0x000fc800078e0a6a */
[----:B------:R-:W-:-:S05]  /*3570*/  IMAD.IADD R6, R6, 0x1, -R56 ;  /* 0x0000000106067824 */ /* 0x000fca00078e0a38 */
[----:B------:R-:W-:Y:S02]  /*3580*/  IADD3 R7, R6, c[0x0][0x32c], RZ ;  /* 0x0000cb0006077a10 */ /* 0x000fe40007ffe0ff */
[----:B------:R-:W-:Y:S02]  /*3590*/  IMNMX R2, R2, R6, !PT ;  /* 0x0000000602027217 */ /* 0x000fe40007800200 */
[----:B------:R-:W-:Y:S02]  /*35a0*/  IMNMX R3, R3, R7, PT ;  /* 0x0000000703037217 */ /* 0x000fe40003800200 */
.L_x_2407:
[----:B------:R-:W-:Y:S01]  /*35b0*/  ISETP.GT.AND P0, PT, R2, 0x8, P1 ;  /* 0x000000080200780c */ /* 0x000fe20000f04270 */
[----:B------:R-:W-:Y:S01]  /*35c0*/  IMAD.SHL.U32 R193, R5, 0x2, RZ ;  /* 0x0000000205c17824 */ /* 0x000fe200078e00ff */
[----:B------:R-:W-:Y:S02]  /*35d0*/  FMNMX.FTZ R156, R11, R14, !PT ;  /* 0x0000000e0b9c7209 */ /* 0x000fe40007810000 */
[----:B------:R-:W-:Y:S01]  /*35e0*/  ISETP.LT.OR P0, PT, R3, 0x9, P0 ;  /* 0x000000090300780c */ /* 0x000fe20000701670 */
[----:B------:R-:W-:Y:S01]  /*35f0*/  IMAD R196, R0, 0x2, R193 ;  /* 0x0000000200c47824 */ /* 0x000fe200078e02c1 */
        /* <DEDUP_REMOVED lines=27> */
[----:B------:R-:W-:Y:S01]  /*37b0*/  ISETP.GT.AND P0, PT, R2, 0x20, P1 ;  /* 0x000000200200780c */ /* 0x000fe20000f04270 */
[----:B------:R-:W-:Y:S01]  /*37c0*/  LDSM.16.MT88.4 R40, [R193+0x2100] ;  /* 0x00210000c128783b */ /* 0x000fe20000004200 */
[----:B------:R-:W-:Y:S02]  /*37d0*/  FMNMX.FTZ R156, R180, R156, !PT ;  /* 0x0000009cb49c7209 */ /* 0x000fe40007810000 */
[----:B------:R-:W-:Y:S02]  /*37e0*/  ISETP.LT.OR P0, PT, R3, 0x21, P0 ;  /* 0x000000210300780c */ /* 0x000fe40000701670 */
[----:B------:R-:W-:-:S02]  /*37f0*/  FMNMX.FTZ R156, R178, R156, !PT ;  /* 0x0000009cb29c7209 */ /* 0x000fc40007810000 */
[----:B------:R-:W-:Y:S02]  /*3800*/  FSEL R152, R34, -INF , !P0 ;  /* 0xff80000022987808 */ /* 0x000fe40004000000 */
[----:B------:R-:W-:Y:S02]  /*3810*/  ISETP.GT.AND P0, PT, R2, 0x21, P1 ;  /* 0x000000210200780c */ /* 0x000fe40000f04270 */
[----:B------:R-:W-:Y:S02]  /*3820*/  FMNMX.FTZ R156, R181, R156, !PT ;  /* 0x0000009cb59c7209 */ /* 0x000fe40007810000 */
[----:B------:R-:W-:Y:S02]  /*3830*/  ISETP.LT.OR P0, PT, R3, 0x22, P0 ;  /* 0x000000220300780c */ /* 0x000fe40000701670 */
[----:B------:R-:W-:Y:S01]  /*3840*/  LEA R194, R4, R193, 0x1 ;  /* 0x000000c104c27211 */ /* 0x000fe200078e08ff */
[----:B------:R-:W1:Y:S01]  /*3850*/  SHFL.BFLY PT, R7, R156, 0x2, 0x1f ;  /* 0x0c401f009c077f89 */ /* 0x000e6200000e0000 */
[----:B------:R-:W-:-:S02]  /*3860*/  FSEL R154, R35, -INF , !P0 ;  /* 0xff800000239a7808 */ /* 0x000fc40004000000 */
[----:B------:R-:W-:Y:S01]  /*3870*/  ISETP.GT.AND P0, PT, R2, 0x28, P1 ;  /* 0x000000280200780c */ /* 0x000fe20000f04270 */
[----:B------:R-:W-:Y:S01]  /*3880*/  IMAD R195, R0, 0x2, R194 ;  /* 0x0000000200c37824 */ /* 0x000fe200078e02c2 */
[----:B------:R-:W-:Y:S02]  /*3890*/  LDSM.16.MT88.4 R32, [R196+0x2100] ;  /* 0x00210000c420783b */ /* 0x000fe40000004200 */
[----:B------:R-:W-:Y:S02]  /*38a0*/  ISETP.LT.OR P0, PT, R3, 0x29, P0 ;  /* 0x000000290300780c */ /* 0x000fe40000701670 */
[----:B------:R-:W-:Y:S02]  /*38b0*/  LDSM.16.MT88.4 R28, [R195+0x100] ;  /* 0x00010000c31c783b */ /* 0x000fe40000004200 */
[----:B------:R-:W-:Y:S02]  /*38c0*/  FSEL R153, R38, -INF , !P0 ;  /* 0xff80000026997808 */ /* 0x000fe40004000000 */
[----:B------:R-:W-:-:S04]  /*38d0*/  ISETP.GT.AND P0, PT, R2, 0x29, P1 ;  /* 0x000000290200780c */ /* 0x000fc80000f04270 */
[----:B------:R-:W-:-:S04]  /*38e0*/  ISETP.LT.OR P0, PT, R3, 0x2a, P0 ;  /* 0x0000002a0300780c */ /* 0x000fc80000701670 */
[----:B------:R-:W-:Y:S02]  /*38f0*/  FSEL R158, R39, -INF , !P0 ;  /* 0xff800000279e7808 */ /* 0x000fe40004000000 */
[----:B------:R-:W-:Y:S01]  /*3900*/  ISETP.GT.AND P0, PT, R2, 0x30, P1 ;  /* 0x000000300200780c */ /* 0x000fe20000f04270 */
[----:B------:R-:W-:Y:S01]  /*3910*/  LDSM.16.MT88.4 R36, [R194+0x2100] ;  /* 0x00210000c224783b */ /* 0x000fe20000004200 */
[----:B-1----:R-:W-:Y:S02]  /*3920*/  FMNMX.FTZ R156, R156, R7, !PT ;  /* 0x000000079c9c7209 */ /* 0x002fe40007810000 */
        /* <DEDUP_REMOVED lines=17> */
[----:B------:R-:W-:Y:S02]  /*3a40*/  FMNMX.FTZ R6, R13, R6, !PT ;  /* 0x000000060d067209 */ /* 0x000fe40007810000 */
[----:B------:R-:W-:Y:S02]  /*3a50*/  ISETP.GT.AND P0, PT, R2, 0x39, P1 ;  /* 0x000000390200780c */ /* 0x000fe40000f04270 */
[----:B------:R-:W-:Y:S02]  /*3a60*/  FMNMX.FTZ R6, R44, R6, !PT ;  /* 0x000000062c067209 */ /* 0x000fe40007810000 */
[----:B------:R-:W-:Y:S02]  /*3a70*/  ISETP.LT.OR P0, PT, R3, 0x3a, P0 ;  /* 0x0000003a0300780c */ /* 0x000fe40000701670 */
[----:B------:R-:W-:Y:S02]  /*3a80*/  FMNMX.FTZ R6, R46, R6, !PT ;  /* 0x000000062e067209 */ /* 0x000fe40007810000 */
[----:B------:R-:W-:-:S02]  /*3a90*/  FSEL R235, R27, -INF , !P0 ;  /* 0xff8000001beb7808 */ /* 0x000fc40004000000 */
[----:B------:R-:W-:Y:S01]  /*3aa0*/  FMNMX.FTZ R6, R45, R6, !PT ;  /* 0x000000062d067209 */ /* 0x000fe20007810000 */
[----:B------:R-:W-:Y:S03]  /*3ab0*/  LDSM.16.MT88.4 R24, [R195+0x2100] ;  /* 0x00210000c318783b */ /* 0x000fe60000004200 */
        /* <DEDUP_REMOVED lines=17> */
[----:B------:R-:W-:Y:S01]  /*3bd0*/  FFMA.FTZ R0, R49, c[0x0][0x2d0], -R8 ;  /* 0x0000b40031007a23 */ /* 0x000fe20000010808 */
[----:B------:R-:W1:Y:S01]  /*3be0*/  SHFL.BFLY PT, R6, R2, 0x1, 0x1f ;  /* 0x0c201f0002067f89 */ /* 0x000e6200000e0000 */
[----:B------:R2:W-:Y:S01]  /*3bf0*/  MUFU.EX2 R184, R3 ;  /* 0x0000000300b87308 */ /* 0x0005e20000000800 */
[----:B------:R-:W-:-:S07]  /*3c00*/  IMAD.MOV.U32 R49, RZ, RZ, R187 ;  /* 0x000000ffff317224 */ /* 0x000fce00078e00bb */
        /* <DEDUP_REMOVED lines=10> */
[----:B--2---:R-:W-:-:S07]  /*3cb0*/  FFMA.FTZ R0, R51, c[0x0][0x2d0], -R8 ;  /* 0x0000b40033007a23 */ /* 0x004fce0000010808 */
[----:B------:R2:W3:Y:S01]  /*3cc0*/  MUFU.EX2 R17, R6 ;  /* 0x0000000600117308 */ /* 0x0004e20000000800 */
[----:B-1----:R-:W-:-:S07]  /*3cd0*/  FMUL.FTZ R2, R3, c[0x0][0x2d0] ;  /* 0x0000b40003027a20 */ /* 0x002fce0000410000 */
[----:B------:R1:W-:Y:S01]  /*3ce0*/  MUFU.EX2 R189, R0 ;  /* 0x0000000000bd7308 */ /* 0x0003e20000000800 */
[----:B------:R-:W-:-:S05]  /*3cf0*/  FSEL R2, R2, RZ, P0 ;  /* 0x000000ff02027208 */ /* 0x000fca0000000000 */
[--C-:B------:R-:W-:Y:S02]  /*3d00*/  FFMA.FTZ R4, R10, c[0x0][0x2d0], -R2.reuse ;  /* 0x0000b4000a047a23 */ /* 0x100fe40000010802 */
[----:B--2---:R-:W-:Y:S02]  /*3d10*/  FFMA.FTZ R6, R9, c[0x0][0x2d0], -R2 ;  /* 0x0000b40009067a23 */ /* 0x004fe40000010802 */
[----:B------:R2:W-:Y:S01]  /*3d20*/  MUFU.EX2 R190, R4 ;  /* 0x0000000400be7308 */ /* 0x0005e20000000800 */
[----:B---3--:R-:W-:Y:S02]  /*3d30*/  IMAD.MOV.U32 R9, RZ, RZ, R17 ;  /* 0x000000ffff097224 */ /* 0x008fe400078e0011 */
[----:B------:R-:W3:Y:S01]  /*3d40*/  LDSM.16.MT88.4 R16, [R194+0x100] ;  /* 0x00010000c210783b */ /* 0x000ee20000004200 */
[----:B-1----:R-:W-:-:S04]  /*3d50*/  FFMA.FTZ R0, R50, c[0x0][0x2d0], -R8 ;  /* 0x0000b40032007a23 */ /* 0x002fc80000010808 */
[----:B------:R1:W5:Y:S01]  /*3d60*/  MUFU.EX2 R185, R6 ;  /* 0x0000000600b97308 */ /* 0x0003620000000800 */
[----:B--2---:R-:W-:-:S07]  /*3d70*/  FFMA.FTZ R4, R12, c[0x0][0x2d0], -R2 ;  /* 0x0000b4000c047a23 */ /* 0x004fce0000010802 */
[----:B------:R2:W-:Y:S01]  /*3d80*/  MUFU.EX2 R182, R0 ;  /* 0x0000000000b67308 */ /* 0x0005e20000000800 */
[----:B-1----:R-:W-:-:S07]  /*3d90*/  F2FP.BF16.PACK_AB R6, R9, R11 ;  /* 0x0000000b0906723e */ /* 0x002fce00000010ff */
[----:B------:R1:W-:Y:S01]  /*3da0*/  MUFU.EX2 R188, R4 ;  /* 0x0000000400bc7308 */ /* 0x0003e20000000800 */
[----:B-----5:R-:W-:Y:S01]  /*3db0*/  F2FP.BF16.PACK_AB R5, R190, R185 ;  /* 0x000000b9be05723e */ /* 0x020fe200000010ff */
[----:B------:R-:W-:Y:S02]  /*3dc0*/  IMAD.MOV.U32 R48, RZ, RZ, R185 ;  /* 0x000000ffff307224 */ /* 0x000fe400078e00b9 */
[----:B--2---:R-:W-:-:S04]  /*3dd0*/  FFMA.FTZ R0, R44, c[0x0][0x2d0], -R2 ;  /* 0x0000b4002c007a23 */ /* 0x004fc80000010802 */
[----:B------:R2:W-:Y:S01]  /*3de0*/  MUFU.EX2 R223, R0 ;  /* 0x0000000000df7308 */ /* 0x0005e20000000800 */
[--C-:B-1----:R-:W-:Y:S02]  /*3df0*/  FFMA.FTZ R4, R13, c[0x0][0x2d0], -R2.reuse ;  /* 0x0000b4000d047a23 */ /* 0x102fe40000010802 */
[----:B------:R-:W1:Y:S05]  /*3e00*/  LDSM.16.MT88.4 R12, [R196+0x100] ;  /* 0x00010000c40c783b */ /* 0x000e6a0000004200 */
[----:B------:R5:W4:Y:S01]  /*3e10*/  MUFU.EX2 R220, R4 ;  /* 0x0000000400dc7308 */ /* 0x000b220000000800 */
[----:B--2---:R-:W-:Y:S01]  /*3e20*/  FFMA.FTZ R0, R46, c[0x0][0x2d0], -R2 ;  /* 0x0000b4002e007a23 */ /* 0x004fe20000010802 */
[----:B-----5:R-:W-:-:S02]  /*3e30*/  F2FP.BF16.PACK_AB R4, R219, R184 ;  /* 0x000000b8db04723e */ /* 0x020fc400000010ff */
[----:B----4-:R-:W-:-:S07]  /*3e40*/  F2FP.BF16.PACK_AB R7, R220, R188 ;  /* 0x000000bcdc07723e */ /* 0x010fce00000010ff */
[C---:B------:R-:W-:Y:S08]  /*3e50*/  HMMA.16816.F32.BF16 R76, R4.reuse, R20, RZ ;  /* 0x00000014044c723c */ /* 0x040ff000000418ff */
        /* <DEDUP_REMOVED lines=25> */
[----:B------:R-:W1:Y:S07]  /*3ff0*/  LDSM.16.MT88.4 R24, [R194+0x900] ;  /* 0x00090000c218783b */ /* 0x000e6e0000004200 */
[C---:B----4-:R-:W-:Y:S01]  /*4000*/  HMMA.16816.F32.BF16 R168, R4.reuse, R40, RZ ;  /* 0x0000002804a8723c */ /* 0x050fe200000418ff */
[----:B------:R4:W1:Y:S06]  /*4010*/  MUFU.EX2 R41, R0 ;  /* 0x0000000000297308 */ /* 0x00086c0000000800 */
[----:B------:R-:W-:Y:S01]  /*4020*/  MOV R40, R186 ;  /* 0x000000ba00287202 */ /* 0x000fe20000000f00 */
[C---:B-----5:R-:W-:Y:S08]  /*4030*/  HMMA.16816.F32.BF16 R140, R4.reuse, R28, RZ ;  /* 0x0000001c048c723c */ /* 0x060ff000000418ff */
[C---:B------:R-:W-:Y:S01]  /*4040*/  HMMA.16816.F32.BF16 R172, R4.reuse, R30, RZ ;  /* 0x0000001e04ac723c */ /* 0x040fe200000418ff */
[--C-:B----4-:R-:W-:Y:S01]  /*4050*/  FFMA.FTZ R0, R45, c[0x0][0x2d0], -R2.reuse ;  /* 0x0000b4002d007a23 */ /* 0x110fe20000010802 */
[----:B------:R-:W4:Y:S03]  /*4060*/  LDSM.16.MT88.4 R28, [R193+0x900] ;  /* 0x00090000c11c783b */ /* 0x000f260000004200 */
[----:B------:R5:W-:Y:S03]  /*4070*/  MUFU.EX2 R183, R0 ;  /* 0x0000000000b77308 */ /* 0x000be60000000800 */
[C---:B------:R-:W-:Y:S08]  /*4080*/  HMMA.16816.F32.BF16 R64, R4.reuse, R36, RZ ;  /* 0x000000240440723c */ /* 0x040ff000000418ff */
[----:B------:R-:W-:Y:S01]  /*4090*/  HMMA.16816.F32.BF16 R52, R4, R38, RZ ;  /* 0x000000260434723c */ /* 0x000fe200000418ff */
[----:B------:R-:W-:Y:S01]  /*40a0*/  LDSM.16.MT88.4 R36, [R196+0x900] ;  /* 0x00090000c424783b */ /* 0x000fe20000004200 */
[----:B-----5:R-:W-:-:S06]  /*40b0*/  FFMA.FTZ R0, R47, c[0x0][0x2d0], -R2 ;  /* 0x0000b4002f007a23 */ /* 0x020fcc0000010802 */
[C---:B------:R-:W-:Y:S01]  /*40c0*/  HMMA.16816.F32.BF16 R60, R4.reuse, R32, RZ ;  /* 0x00000020043c723c */ /* 0x040fe200000418ff */
[----:B------:R-:W5:Y:S07]  /*40d0*/  MUFU.EX2 R10, R0 ;  /* 0x00000000000a7308 */ /* 0x000f6e0000000800 */
[C---:B------:R-:W-:Y:S01]  /*40e0*/  HMMA.16816.F32.BF16 R84, R4.reuse, R34, RZ ;  /* 0x000000220454723c */ /* 0x040fe200000418ff */
[----:B------:R-:W-:Y:S07]  /*40f0*/  LDSM.16.MT88.4 R32, [R195+0x2900] ;  /* 0x00290000c320783b */ /* 0x000fee0000004200 */
[C---:B------:R-:W-:Y:S07]  /*4100*/  HMMA.16816.F32.BF16 R164, R4.reuse, R42, RZ ;  /* 0x0000002a04a4723c */ /* 0x040fee00000418ff */
[----:B------:R-:W-:Y:S01]  /*4110*/  IMAD.MOV.U32 R43, RZ, RZ, R184 ;  /* 0x000000ffff2b7224 */ /* 0x000fe200078e00b8 */
[C---:B--2---:R-:W-:Y:S08]  /*4120*/  HMMA.16816.F32.BF16 R144, R4.reuse, R20, RZ ;  /* 0x000000140490723c */ /* 0x044ff000000418ff */
[C---:B------:R-:W-:Y:S01]  /*4130*/  HMMA.16816.F32.BF16 R160, R4.reuse, R22, RZ ;  /* 0x0000001604a0723c */ /* 0x040fe200000418ff */
[----:B------:R-:W-:Y:S07]  /*4140*/  LDSM.16.MT88.4 R20, [R195+0x900] ;  /* 0x00090000c314783b */ /* 0x000fee0000004200 */
[C---:B---3--:R-:W-:Y:S08]  /*4150*/  HMMA.16816.F32.BF16 R136, R4.reuse, R16, RZ ;  /* 0x000000100488723c */ /* 0x048ff000000418ff */
[C---:B------:R-:W-:Y:S01]  /*4160*/  HMMA.16816.F32.BF16 R44, R4.reuse, R18, RZ ;  /* 0x00000012042c723c */ /* 0x040fe200000418ff */
[----:B------:R-:W2:Y:S07]  /*4170*/  LDSM.16.MT88.4 R16, [R193+0x2900] ;  /* 0x00290000c110783b */ /* 0x000eae0000004200 */
[C---:B-1----:R-:W-:Y:S08]  /*4180*/  HMMA.16816.F32.BF16 R236, R4.reuse, R12, RZ ;  /* 0x0000000c04ec723c */ /* 0x042ff000000418ff */
[----:B------:R-:W-:Y:S07]  /*4190*/  HMMA.16816.F32.BF16 R240, R4, R14, RZ ;  /* 0x0000000e04f0723c */ /* 0x000fee00000418ff */
[----:B------:R-:W-:-:S02]  /*41a0*/  F2FP.BF16.PACK_AB R4, R221, R222 ;  /* 0x000000dedd04723e */ /* 0x000fc400000010ff */
[----:B------:R-:W-:Y:S02]  /*41b0*/  F2FP.BF16.PACK_AB R6, R182, R189 ;  /* 0x000000bdb606723e */ /* 0x000fe400000010ff */
[----:B------:R-:W-:Y:S02]  /*41c0*/  F2FP.BF16.PACK_AB R5, R41, R223 ;  /* 0x000000df2905723e */ /* 0x000fe400000010ff */
[----:B-----5:R-:W-:-:S07]  /*41d0*/  F2FP.BF16.PACK_AB R7, R10, R183 ;  /* 0x000000b70a07723e */ /* 0x020fce00000010ff */
[C---:B------:R-:W-:Y:S08]  /*41e0*/  HMMA.16816.F32.BF16 R12, R4.reuse, R24, R72 ;  /* 0x00000018040c723c */ /* 0x040ff00000041848 */
[C---:B----4-:R-:W-:Y:S08]  /*41f0*/  HMMA.16816.F32.BF16 R224, R4.reuse, R28, R76 ;  /* 0x0000001c04e0723c */ /* 0x050ff0000004184c */
[C---:B------:R-:W-:Y:S01]  /*4200*/  HMMA.16816.F32.BF16 R248, R4.reuse, R30, R100 ;  /* 0x0000001e04f8723c */ /* 0x040fe20000041864 */
[----:B------:R-:W-:Y:S07]  /*4210*/  LDSM.16.MT88.4 R28, [R193+0x4900] ;  /* 0x00490000c11c783b */ /* 0x000fee0000004200 */
[----:B------:R-:W-:Y:S01]  /*4220*/  IMAD.MOV.U32 R78, RZ, RZ, R13 ;  /* 0x000000ffff4e7224 */ /* 0x000fe200078e000d */
[----:B------:R-:W-:Y:S01]  /*4230*/  MOV R76, R15 ;  /* 0x0000000f004c7202 */ /* 0x000fe20000000f00 */
[----:B------:R-:W-:Y:S01]  /*4240*/  IMAD.MOV.U32 R77, RZ, RZ, R14 ;  /* 0x000000ffff4d7224 */ /* 0x000fe200078e000e */
[C---:B------:R-:W-:Y:S01]  /*4250*/  HMMA.16816.F32.BF16 R244, R4.reuse, R26, R96 ;  /* 0x0000001a04f4723c */ /* 0x040fe20000041860 */
[----:B------:R-:W-:Y:S01]  /*4260*/  IMAD.MOV.U32 R0, RZ, RZ, R12 ;  /* 0x000000ffff007224 */ /* 0x000fe200078e000c */
[----:B------:R-:W-:Y:S03]  /*4270*/  LDSM.16.MT88.4 R24, [R196+0x2900] ;  /* 0x00290000c418783b */ /* 0x000fe60000004200 */
[----:B------:R-:W-:Y:S01]  /*4280*/  MOV R50, R226 ;  /* 0x000000e200327202 */ /* 0x000fe20000000f00 */
[----:B------:R-:W1:Y:S01]  /*4290*/  LDSM.16.MT88.4 R12, [R194+0x2900] ;  /* 0x00290000c20c783b */ /* 0x000e620000004200 */
[----:B------:R-:W-:Y:S01]  /*42a0*/  IMAD.MOV.U32 R42, RZ, RZ, R225 ;  /* 0x000000ffff2a7224 */ /* 0x000fe200078e00e1 */
[----:B--2---:R-:W-:Y:S01]  /*42b0*/  HMMA.16816.F32.BF16 R96, R4, R16, R68 ;  /* 0x000000100460723c */ /* 0x004fe20000041844 */
[----:B------:R-:W-:Y:S01]  /*42c0*/  IMAD.MOV.U32 R234, RZ, RZ, R227 ;  /* 0x000000ffffea7224 */ /* 0x000fe200078e00e3 */
[----:B------:R-:W-:-:S06]  /*42d0*/  MOV R79, R224 ;  /* 0x000000e0004f7202 */ /* 0x000fcc0000000f00 */
[C---:B------:R-:W-:Y:S01]  /*42e0*/  HMMA.16816.F32.BF16 R100, R4.reuse, R18, R88 ;  /* 0x000000120464723c */ /* 0x040fe20000041858 */
[----:B------:R-:W2:Y:S06]  /*42f0*/  LDSM.16.MT88.4 R16, [R194+0x4900] ;  /* 0x00490000c210783b */ /* 0x000eac0000004200 */
[----:B------:R-:W-:Y:S01]  /*4300*/  MOV R89, R183 ;  /* 0x000000b700597202 */ /* 0x000fe20000000f00 */
[----:B------:R-:W-:Y:S01]  /*4310*/  HMMA.16816.F32.BF16 R228, R4, R36, R112 ;  /* 0x0000002404e4723c */ /* 0x000fe20000041870 */
[----:B------:R-:W-:Y:S02]  /*4320*/  IMAD.MOV.U32 R90, RZ, RZ, R182 ;  /* 0x000000ffff5a7224 */ /* 0x000fe400078e00b6 */
[----:B------:R-:W-:-:S02]  /*4330*/  IMAD.MOV.U32 R91, RZ, RZ, R42 ;  /* 0x000000ffff5b7224 */ /* 0x000fc400078e002a */
[----:B------:R-:W-:Y:S02]  /*4340*/  IMAD.MOV.U32 R88, RZ, RZ, R190 ;  /* 0x000000ffff587224 */ /* 0x000fe400078e00be */
[----:B------:R-:W-:Y:S01]  /*4350*/  IMAD.MOV.U32 R36, RZ, RZ, R181 ;  /* 0x000000ffff247224 */ /* 0x000fe200078e00b5 */
[----:B------:R-:W-:Y:S01]  /*4360*/  HMMA.16816.F32.BF16 R184, R4, R38, R120 ;  /* 0x0000002604b8723c */ /* 0x000fe20000041878 */
[----:B------:R-:W-:-:S06]  /*4370*/  IMAD.MOV.U32 R37, RZ, RZ, R50 ;  /* 0x000000ffff257224 */ /* 0x000fcc00078e0032 */
[----:B------:R-:W-:Y:S01]  /*4380*/  MOV R39, R180 ;  /* 0x000000b400277202 */ /* 0x000fe20000000f00 */
[----:B------:R-:W-:Y:S01]  /*4390*/  HMMA.16816.F32.BF16 R120, R4, R34, R80 ;  /* 0x000000220478723c */ /* 0x000fe20000041850 */
[----:B------:R-:W-:-:S06]  /*43a0*/  IMAD.MOV.U32 R38, RZ, RZ, R191 ;  /* 0x000000ffff267224 */ /* 0x000fcc00078e00bf */
[----:B------:R-:W-:Y:S01]  /*43b0*/  IMAD.MOV.U32 R34, RZ, RZ, R43 ;  /* 0x000000ffff227224 */ /* 0x000fe200078e002b */
[----:B-1----:R-:W-:Y:S01]  /*43c0*/  HMMA.16816.F32.BF16 R224, R4, R12, R64 ;  /* 0x0000000c04e0723c */ /* 0x002fe20000041840 */
[----:B------:R-:W-:Y:S02]  /*43d0*/  MOV R35, R88 ;  /* 0x0000005800237202 */ /* 0x000fe40000000f00 */
[----:B------:R-:W-:-:S04]  /*43e0*/  MOV R88, R79 ;  /* 0x0000004f00587202 */ /* 0x000fc80000000f00 */
[----:B------:R-:W-:Y:S01]  /*43f0*/  MOV R67, R223 ;  /* 0x000000df00437202 */ /* 0x000fe20000000f00 */
[----:B------:R-:W-:Y:S01]  /*4400*/  HMMA.16816.F32.BF16 R180, R4, R14, R52 ;  /* 0x0000000e04b4723c */ /* 0x000fe20000041834 */
[----:B------:R-:W1:Y:S01]  /*4410*/  LDSM.16.MT88.4 R12, [R196+0x4900] ;  /* 0x00490000c40c783b */ /* 0x000e620000004200 */
[----:B------:R-:W-:Y:S01]  /*4420*/  IMAD.MOV.U32 R66, RZ, RZ, R222 ;  /* 0x000000ffff427224 */ /* 0x000fe200078e00de */
[----:B------:R-:W-:Y:S01]  /*4430*/  MOV R64, R220 ;  /* 0x000000dc00407202 */ /* 0x000fe20000000f00 */
[----:B------:R-:W-:-:S04]  /*4440*/  IMAD.MOV.U32 R65, RZ, RZ, R221 ;  /* 0x000000ffff417224 */ /* 0x000fc800078e00dd */
[C---:B------:R-:W-:Y:S07]  /*4450*/  HMMA.16816.F32.BF16 R72, R4.reuse, R28, R104 ;  /* 0x0000001c0448723c */ /* 0x040fee0000041868 */
[----:B------:R-:W-:Y:S01]  /*4460*/  IMAD.MOV.U32 R106, RZ, RZ, R40 ;  /* 0x000000ffff6a7224 */ /* 0x000fe200078e0028 */
[----:B------:R-:W-:Y:S01]  /*4470*/  HMMA.16816.F32.BF16 R108, R4, R20, R108 ;  /* 0x00000014046c723c */ /* 0x000fe2000004186c */
[----:B------:R-:W-:Y:S01]  /*4480*/  IMAD.MOV.U32 R105, RZ, RZ, R41 ;  /* 0x000000ffff697224 */ /* 0x000fe200078e0029 */
[----:B------:R-:W-:-:S02]  /*4490*/  MOV R107, R48 ;  /* 0x00000030006b7202 */ /* 0x000fc40000000f00 */
[----:B------:R-:W-:-:S04]  /*44a0*/  MOV R104, R49 ;  /* 0x0000003100687202 */ /* 0x000fc80000000f00 */
[C---:B------:R-:W-:Y:S01]  /*44b0*/  HMMA.16816.F32.BF16 R92, R4.reuse, R22, R92 ;  /* 0x00000016045c723c */ /* 0x040fe2000004185c */
[----:B------:R-:W3:Y:S07]  /*44c0*/  LDSM.16.MT88.4 R20, [R195+0x4900] ;  /* 0x00490000c314783b */ /* 0x000eee0000004200 */
[C---:B--2---:R-:W-:Y:S08]  /*44d0*/  HMMA.16816.F32.BF16 R40, R4.reuse, R16, R124 ;  /* 0x000000100428723c */ /* 0x044ff0000004187c */
[C---:B------:R-:W-:Y:S01]  /*44e0*/  HMMA.16816.F32.BF16 R52, R4.reuse, R18, R128 ;  /* 0x000000120434723c */ /* 0x040fe20000041880 */
[----:B------:R-:W2:Y:S07]  /*44f0*/  LDSM.16.MT88.4 R16, [R196+0x6900] ;  /* 0x00690000c410783b */ /* 0x000eae0000004200 */
[C---:B------:R-:W-:Y:S07]  /*4500*/  HMMA.16816.F32.BF16 R220, R4.reuse, R24, R60 ;  /* 0x0000001804dc723c */ /* 0x040fee000004183c */
[----:B------:R-:W-:Y:S01]  /*4510*/  MOV R62, R189 ;  /* 0x000000bd003e7202 */ /* 0x000fe20000000f00 */
[----:B------:R-:W-:Y:S01]  /*4520*/  IMAD.MOV.U32 R63, RZ, RZ, R188 ;  /* 0x000000ffff3f7224 */ /* 0x000fe200078e00bc */
[C---:B-1----:R-:W-:Y:S07]  /*4530*/  HMMA.16816.F32.BF16 R48, R4.reuse, R12, R132 ;  /* 0x0000000c0430723c */ /* 0x042fee0000041884 */
[----:B------:R-:W-:Y:S01]  /*4540*/  IMAD.MOV.U32 R132, RZ, RZ, R0 ;  /* 0x000000ffff847224 */ /* 0x000fe200078e0000 */
[----:B------:R-:W-:Y:S01]  /*4550*/  HMMA.16816.F32.BF16 R188, R4, R32, R56 ;  /* 0x0000002004bc723c */ /* 0x000fe20000041838 */
[----:B------:R-:W-:Y:S01]  /*4560*/  FFMA.FTZ R0, R155, c[0x0][0x2d0], -R8 ;  /* 0x0000b4009b007a23 */ /* 0x000fe20000010808 */
[----:B------:R-:W-:Y:S01]  /*4570*/  MOV R135, R76 ;  /* 0x0000004c00877202 */ /* 0x000fe20000000f00 */
[----:B------:R-:W-:-:S02]  /*4580*/  IMAD.MOV.U32 R133, RZ, RZ, R78 ;  /* 0x000000ffff857224 */ /* 0x000fc400078e004e */
[----:B------:R-:W-:Y:S02]  /*4590*/  IMAD.MOV.U32 R134, RZ, RZ, R77 ;  /* 0x000000ffff867224 */ /* 0x000fe400078e004d */
[----:B------:R-:W-:Y:S01]  /*45a0*/  IMAD.MOV.U32 R33, RZ, RZ, R90 ;  /* 0x000000ffff217224 */ /* 0x000fe200078e005a */
[C---:B------:R-:W-:Y:S01]  /*45b0*/  HMMA.16816.F32.BF16 R56, R4.reuse, R30, R116 ;  /* 0x0000001e0438723c */ /* 0x040fe20000041874 */
[----:B------:R-:W1:Y:S01]  /*45c0*/  LDSM.16.MT88.4 R28, [R194+0x6900] ;  /* 0x00690000c21c783b */ /* 0x000e620000004200 */
[----:B------:R-:W-:Y:S02]  /*45d0*/  IMAD.MOV.U32 R90, RZ, RZ, R37 ;  /* 0x000000ffff5a7224 */ /* 0x000fe400078e0025 */
[----:B------:R-:W-:Y:S01]  /*45e0*/  IMAD.MOV.U32 R32, RZ, RZ, R89 ;  /* 0x000000ffff207224 */ /* 0x000fe200078e0059 */
[----:B------:R-:W-:Y:S01]  /*45f0*/  MOV R89, R91 ;  /* 0x0000005b00597202 */ /* 0x000fe20000000f00 */
[----:B------:R-:W-:Y:S02]  /*4600*/  IMAD.MOV.U32 R91, RZ, RZ, R234 ;  /* 0x000000ffff5b7224 */ /* 0x000fe400078e00ea */
[C---:B------:R-:W-:Y:S01]  /*4610*/  HMMA.16816.F32.BF16 R68, R4.reuse, R14, R148 ;  /* 0x0000000e0444723c */ /* 0x040fe20000041894 */
[----:B------:R-:W4:Y:S01]  /*4620*/  LDSM.16.MT88.4 R12, [R195+0x6900] ;  /* 0x00690000c30c783b */ /* 0x000f220000004200 */
[----:B------:R5:W2:Y:S05]  /*4630*/  MUFU.EX2 R148, R0 ;  /* 0x0000000000947308 */ /* 0x000aaa0000000800 */
[----:B------:R-:W-:Y:S01]  /*4640*/  IMAD.MOV.U32 R150, RZ, RZ, R63 ;  /* 0x000000ffff967224 */ /* 0x000fe200078e003f */
[----:B------:R-:W-:Y:S01]  /*4650*/  HMMA.16816.F32.BF16 R112, R4, R26, R84 ;  /* 0x0000001a0470723c */ /* 0x000fe20000041854 */
[----:B------:R-:W4:Y:S01]  /*4660*/  LDSM.16.MT88.4 R24, [R193+0x6900] ;  /* 0x00690000c118783b */ /* 0x000f220000004200 */
[----:B------:R-:W-:-:S06]  /*4670*/  IMAD.MOV.U32 R151, RZ, RZ, R62 ;  /* 0x000000ffff977224 */ /* 0x000fcc00078e003e */
[----:B---3--:R-:W-:Y:S01]  /*4680*/  HMMA.16816.F32.BF16 R60, R4, R20, R168 ;  /* 0x00000014043c723c */ /* 0x008fe200000418a8 */
[----:B-----5:R-:W-:-:S04]  /*4690*/  FFMA.FTZ R0, R157, c[0x0][0x2d0], -R8 ;  /* 0x0000b4009d007a23 */ /* 0x020fc80000010808 */
[----:B------:R3:W5:Y:S02]  /*46a0*/  MUFU.EX2 R149, R0 ;  /* 0x0000000000957308 */ /* 0x0007640000000800 */
[----:B------:R-:W-:Y:S01]  /*46b0*/  IMAD.MOV.U32 R169, RZ, RZ, R150 ;  /* 0x000000ffffa97224 */ /* 0x000fe200078e0096 */
[C---:B--2---:R-:W-:Y:S01]  /*46c0*/  HMMA.16816.F32.BF16 R76, R4.reuse, R16, R136 ;  /* 0x00000010044c723c */ /* 0x044fe20000041888 */
[----:B------:R-:W-:Y:S01]  /*46d0*/  IMAD.MOV.U32 R170, RZ, RZ, R151 ;  /* 0x000000ffffaa7224 */ /* 0x000fe200078e0097 */
[----:B------:R-:W-:Y:S01]  /*46e0*/  MOV R171, R104 ;  /* 0x0000006800ab7202 */ /* 0x000fe20000000f00 */
[----:B------:R-:W-:Y:S01]  /*46f0*/  IMAD.MOV.U32 R104, RZ, RZ, R64 ;  /* 0x000000ffff687224 */ /* 0x000fe200078e0040 */
[----:B------:R-:W-:Y:S01]  /*4700*/  MOV R150, R107 ;  /* 0x0000006b00967202 */ /* 0x000fe20000000f00 */
[----:B------:R-:W-:Y:S02]  /*4710*/  IMAD.MOV.U32 R107, RZ, RZ, R67 ;  /* 0x000000ffff6b7224 */ /* 0x000fe400078e0043 */
[----:B------:R-:W-:Y:S01]  /*4720*/  MOV R138, R148 ;  /* 0x00000094008a7202 */ /* 0x000fe20000000f00 */
[----:B------:R-:W-:Y:S01]  /*4730*/  IMAD.MOV.U32 R148, RZ, RZ, R105 ;  /* 0x000000ffff947224 */ /* 0x000fe200078e0069 */
[----:B------:R-:W-:Y:S01]  /*4740*/  MOV R105, R65 ;  /* 0x0000004100697202 */ /* 0x000fe20000000f00 */
[----:B-1----:R-:W-:Y:S01]  /*4750*/  HMMA.16816.F32.BF16 R84, R4, R28, R144 ;  /* 0x0000001c0454723c */ /* 0x002fe20000041890 */
[----:B------:R-:W-:Y:S01]  /*4760*/  IMAD.MOV.U32 R151, RZ, RZ, R34 ;  /* 0x000000ffff977224 */ /* 0x000fe200078e0022 */
[----:B------:R-:W-:Y:S01]  /*4770*/  MOV R34, R219 ;  /* 0x000000db00227202 */ /* 0x000fe20000000f00 */
[----:B------:R-:W-:-:S02]  /*4780*/  IMAD.MOV.U32 R155, RZ, RZ, R150 ;  /* 0x000000ffff9b7224 */ /* 0x000fc400078e0096 */
[----:B---3--:R-:W-:Y:S02]  /*4790*/  FFMA.FTZ R0, R159, c[0x0][0x2d0], -R8 ;  /* 0x0000b4009f007a23 */ /* 0x008fe40000010808 */
[----:B-----5:R-:W-:Y:S01]  /*47a0*/  IMAD.MOV.U32 R137, RZ, RZ, R149 ;  /* 0x000000ffff897224 */ /* 0x020fe200078e0095 */
[C---:B------:R-:W-:Y:S01]  /*47b0*/  HMMA.16816.F32.BF16 R128, R4.reuse, R30, R160 ;  /* 0x0000001e0480723c */ /* 0x040fe200000418a0 */
[----:B------:R1:W2:Y:S01]  /*47c0*/  MUFU.EX2 R37, R0 ;  /* 0x0000000000257308 */ /* 0x0002a20000000800 */
[----:B------:R-:W-:Y:S01]  /*47d0*/  IMAD.MOV.U32 R149, RZ, RZ, R106 ;  /* 0x000000ffff957224 */ /* 0x000fe200078e006a */
[----:B------:R-:W3:Y:S01]  /*47e0*/  LDSM.16.MT88.4 R28, [R193+0x1100] ;  /* 0x00110000c11c783b */ /* 0x000ee20000004200 */
[----:B------:R-:W-:Y:S02]  /*47f0*/  IMAD.MOV.U32 R106, RZ, RZ, R66 ;  /* 0x000000ffff6a7224 */ /* 0x000fe400078e0042 */
[----:B------:R-:W-:Y:S02]  /*4800*/  IMAD.MOV.U32 R150, RZ, RZ, R35 ;  /* 0x000000ffff967224 */ /* 0x000fe400078e0023 */
[----:B------:R-:W-:Y:S01]  /*4810*/  HMMA.16816.F32.BF16 R124, R4, R22, R164 ;  /* 0x00000016047c723c */ /* 0x000fe200000418a4 */
[----:B------:R-:W-:Y:S01]  /*4820*/  LDSM.16.MT88.4 R20, [R196+0x1100] ;  /* 0x00110000c414783b */ /* 0x000fe20000004200 */
[----:B------:R-:W-:-:S05]  /*4830*/  IMAD.MOV.U32 R145, RZ, RZ, R155 ;  /* 0x000000ffff917224 */ /* 0x000fca00078e009b */
[----:B------:R-:W-:Y:S01]  /*4840*/  MOV R166, R170 ;  /* 0x000000aa00a67202 */ /* 0x000fe20000000f00 */
[C---:B------:R-:W-:Y:S01]  /*4850*/  HMMA.16816.F32.BF16 R64, R4.reuse, R18, R44 ;  /* 0x000000120440723c */ /* 0x040fe2000004182c */
[----:B-1----:R-:W-:Y:S01]  /*4860*/  FFMA.FTZ R0, R176, c[0x0][0x2d0], -R8 ;  /* 0x0000b400b0007a23 */ /* 0x002fe20000010808 */
[----:B------:R-:W-:Y:S01]  /*4870*/  LDSM.16.MT88.4 R16, [R195+0x1100] ;  /* 0x00110000c310783b */ /* 0x000fe20000004200 */
[----:B------:R-:W-:Y:S02]  /*4880*/  IMAD.MOV.U32 R165, RZ, RZ, R171 ;  /* 0x000000ffffa57224 */ /* 0x000fe400078e00ab */
[----:B------:R1:W5:Y:S01]  /*4890*/  MUFU.EX2 R168, R0 ;  /* 0x0000000000a87308 */ /* 0x0003620000000800 */
[----:B------:R-:W-:Y:S01]  /*48a0*/  IMAD.MOV.U32 R164, RZ, RZ, R148 ;  /* 0x000000ffffa47224 */ /* 0x000fe200078e0094 */
[----:B------:R-:W-:Y:S01]  /*48b0*/  MOV R148, R107 ;  /* 0x0000006b00947202 */ /* 0x000fe20000000f00 */
[----:B----4-:R-:W-:Y:S01]  /*48c0*/  HMMA.16816.F32.BF16 R44, R4, R12, R236 ;  /* 0x0000000c042c723c */ /* 0x010fe200000418ec */
[----:B------:R-:W-:-:S02]  /*48d0*/  IMAD.MOV.U32 R170, RZ, RZ, R105 ;  /* 0x000000ffffaa7224 */ /* 0x000fc400078e0069 */
[----:B------:R-:W-:Y:S01]  /*48e0*/  IMAD.MOV.U32 R171, RZ, RZ, R106 ;  /* 0x000000ffffab7224 */ /* 0x000fe200078e006a */
[----:B------:R-:W-:Y:S01]  /*48f0*/  MOV R106, R39 ;  /* 0x00000027006a7202 */ /* 0x000fe20000000f00 */
[----:B------:R-:W-:Y:S02]  /*4900*/  IMAD.MOV.U32 R105, RZ, RZ, R38 ;  /* 0x000000ffff697224 */ /* 0x000fe400078e0026 */
[----:B------:R-:W-:Y:S01]  /*4910*/  IMAD.MOV.U32 R107, RZ, RZ, R36 ;  /* 0x000000ffff6b7224 */ /* 0x000fe200078e0024 */
[----:B------:R-:W-:Y:S01]  /*4920*/  HMMA.16816.F32.BF16 R80, R4, R24, R140 ;  /* 0x000000180450723c */ /* 0x000fe2000004188c */
[----:B--2---:R-:W-:Y:S02]  /*4930*/  IMAD.MOV.U32 R239, RZ, RZ, R37 ;  /* 0x000000ffffef7224 */ /* 0x004fe400078e0025 */
[----:B------:R-:W-:Y:S01]  /*4940*/  IMAD.MOV.U32 R167, RZ, RZ, R169 ;  /* 0x000000ffffa77224 */ /* 0x000fe200078e00a9 */
[----:B------:R-:W-:Y:S01]  /*4950*/  MOV R169, R104 ;  /* 0x0000006800a97202 */ /* 0x000fe20000000f00 */
[----:B-1----:R-:W-:-:S02]  /*4960*/  FFMA.FTZ R0, R152, c[0x0][0x2d0], -R2 ;  /* 0x0000b40098007a23 */ /* 0x002fc40000010802 */
[----:B-----5:R-:W-:Y:S01]  /*4970*/  IMAD.MOV.U32 R238, RZ, RZ, R168 ;  /* 0x000000ffffee7224 */ /* 0x020fe200078e00a8 */
[C---:B------:R-:W-:Y:S01]  /*4980*/  HMMA.16816.F32.BF16 R116, R4.reuse, R26, R172 ;  /* 0x0000001a0474723c */ /* 0x040fe200000418ac */
[----:B------:R1:W-:Y:S01]  /*4990*/  MUFU.EX2 R234, R0 ;  /* 0x0000000000ea7308 */ /* 0x0003e20000000800 */
[----:B------:R-:W2:Y:S01]  /*49a0*/  LDSM.16.MT88.4 R24, [R194+0x1100] ;  /* 0x00110000c218783b */ /* 0x000ea20000004200 */
[----:B------:R-:W-:Y:S01]  /*49b0*/  MOV R143, R149 ;  /* 0x00000095008f7202 */ /* 0x000fe20000000f00 */
[----:B------:R-:W-:Y:S01]  /*49c0*/  IMAD.MOV.U32 R168, RZ, RZ, R151 ;  /* 0x000000ffffa87224 */ /* 0x000fe200078e0097 */
[----:B------:R-:W-:Y:S01]  /*49d0*/  MOV R151, R32 ;  /* 0x0000002000977202 */ /* 0x000fe20000000f00 */
[----:B------:R-:W-:Y:S01]  /*49e0*/  IMAD.MOV.U32 R149, RZ, RZ, R34 ;  /* 0x000000ffff957224 */ /* 0x000fe200078e0022 */
[----:B------:R-:W-:Y:S01]  /*49f0*/  MOV R146, R143 ;  /* 0x0000008f00927202 */ /* 0x000fe20000000f00 */
[----:B------:R-:W-:Y:S01]  /*4a00*/  HMMA.16816.F32.BF16 R36, R4, R14, R240 ;  /* 0x0000000e0424723c */ /* 0x000fe200000418f0 */
[----:B------:R-:W4:Y:S01]  /*4a10*/  LDSM.16.MT88.4 R12, [R193+0x3100] ;  /* 0x00310000c10c783b */ /* 0x000f220000004200 */
[----:B------:R-:W-:Y:S01]  /*4a20*/  IMAD.MOV.U32 R104, RZ, RZ, R33 ;  /* 0x000000ffff687224 */ /* 0x000fe200078e0021 */
[----:B------:R-:W-:Y:S01]  /*4a30*/  MOV R147, R151 ;  /* 0x0000009700937202 */ /* 0x000fe20000000f00 */
[----:B------:R-:W-:Y:S01]  /*4a40*/  IMAD.MOV.U32 R237, RZ, RZ, R105 ;  /* 0x000000ffffed7224 */ /* 0x000fe200078e0069 */
[----:B------:R-:W-:Y:S01]  /*4a50*/  LDSM.16.MT88.4 R32, [R194+0x3100] ;  /* 0x00310000c220783b */ /* 0x000fe20000004200 */
[----:B------:R-:W-:Y:S01]  /*4a60*/  MOV R152, R169 ;  /* 0x000000a900987202 */ /* 0x000fe20000000f00 */
[----:B------:R-:W-:Y:S01]  /*4a70*/  IMAD.MOV.U32 R155, RZ, RZ, R104 ;  /* 0x000000ffff9b7224 */ /* 0x000fe200078e0068 */
[----:B------:R-:W-:Y:S01]  /*4a80*/  F2FP.BF16.PACK_AB R4, R137, R138 ;  /* 0x0000008a8904723e */ /* 0x000fe200000010ff */
[----:B-1----:R-:W-:Y:S01]  /*4a90*/  FFMA.FTZ R0, R154, c[0x0][0x2d0], -R2 ;  /* 0x0000b4009a007a23 */ /* 0x002fe20000010802 */
[----:B------:R-:W-:Y:S01]  /*4aa0*/  F2FP.BF16.PACK_AB R6, R238, R239 ;  /* 0x000000efee06723e */ /* 0x000fe200000010ff */
[----:B------:R-:W-:Y:S01]  /*4ab0*/  IMAD.MOV.U32 R236, RZ, RZ, R107 ;  /* 0x000000ffffec7224 */ /* 0x000fe200078e006b */
[----:B------:R-:W-:Y:S01]  /*4ac0*/  MOV R154, R148 ;  /* 0x00000094009a7202 */ /* 0x000fe20000000f00 */
[----:B------:R1:W5:Y:S01]  /*4ad0*/  MUFU.EX2 R219, R0 ;  /* 0x0000000000db7308 */ /* 0x0003620000000800 */
[----:B------:R-:W-:Y:S01]  /*4ae0*/  MOV R169, R106 ;  /* 0x0000006a00a97202 */ /* 0x000fe20000000f00 */
[----:B------:R-:W-:Y:S01]  /*4af0*/  IMAD.MOV.U32 R139, RZ, RZ, R170 ;  /* 0x000000ffff8b7224 */ /* 0x000fe200078e00aa */
[----:B------:R-:W-:Y:S01]  /*4b00*/  MOV R170, R178 ;  /* 0x000000b200aa7202 */ /* 0x000fe20000000f00 */
[----:B------:R-:W-:-:S02]  /*4b10*/  IMAD.MOV.U32 R144, RZ, RZ, R168 ;  /* 0x000000ffff907224 */ /* 0x000fc400078e00a8 */
[----:B------:R-:W-:Y:S02]  /*4b20*/  IMAD.MOV.U32 R136, RZ, RZ, R171 ;  /* 0x000000ffff887224 */ /* 0x000fe400078e00ab */
[----:B------:R-:W-:Y:S02]  /*4b30*/  IMAD.MOV.U32 R171, RZ, RZ, R179 ;  /* 0x000000ffffab7224 */ /* 0x000fe400078e00b3 */
[--C-:B-1----:R-:W-:Y:S01]  /*4b40*/  FFMA.FTZ R0, R153, c[0x0][0x2d0], -R2.reuse ;  /* 0x0000b40099007a23 */ /* 0x102fe20000010802 */
[----:B-----5:R-:W-:Y:S01]  /*4b50*/  F2FP.BF16.PACK_AB R5, R219, R234 ;  /* 0x000000eadb05723e */ /* 0x020fe200000010ff */
[----:B------:R-:W-:Y:S02]  /*4b60*/  IMAD.MOV.U32 R153, RZ, RZ, R149 ;  /* 0x000000ffff997224 */ /* 0x000fe400078e0095 */
[----:B------:R1:W-:Y:S02]  /*4b70*/  MUFU.EX2 R159, R0 ;  /* 0x00000000009f7308 */ /* 0x0003e40000000800 */
[----:B-1----:R-:W-:-:S02]  /*4b80*/  FFMA.FTZ R0, R158, c[0x0][0x2d0], -R2 ;  /* 0x0000b4009e007a23 */ /* 0x002fc40000010802 */
[----:B------:R-:W-:-:S04]  /*4b90*/  IMAD.MOV.U32 R158, RZ, RZ, R150 ;  /* 0x000000ffff9e7224 */ /* 0x000fc800078e0096 */
[----:B------:R-:W1:Y:S02]  /*4ba0*/  MUFU.EX2 R157, R0 ;  /* 0x00000000009d7308 */ /* 0x000e640000000800 */
[----:B-1----:R-:W-:Y:S01]  /*4bb0*/  F2FP.BF16.PACK_AB R7, R157, R159 ;  /* 0x0000009f9d07723e */ /* 0x002fe200000010ff */
[----:B------:R-:W-:-:S06]  /*4bc0*/  FFMA.FTZ R0, R177, c[0x0][0x2d0], -R8 ;  /* 0x0000b400b1007a23 */ /* 0x000fcc0000010808 */
[C---:B---3--:R-:W-:Y:S08]  /*4bd0*/  HMMA.16816.F32.BF16 R160, R4.reuse, R28, R88 ;  /* 0x0000001c04a0723c */ /* 0x048ff00000041858 */
[C---:B------:R-:W-:Y:S01]  /*4be0*/  HMMA.16816.F32.BF16 R88, R4.reuse, R30, R248 ;  /* 0x0000001e0458723c */ /* 0x040fe200000418f8 */
[----:B------:R-:W1:Y:S01]  /*4bf0*/  LDSM.16.MT88.4 R28, [R196+0x3100] ;  /* 0x00310000c41c783b */ /* 0x000e620000004200 */
[----:B------:R3:W-:Y:S05]  /*4c00*/  MUFU.EX2 R250, R0 ;  /* 0x0000000000fa7308 */ /* 0x0007ea0000000800 */
[----:B------:R-:W-:Y:S01]  /*4c10*/  IMAD.MOV.U32 R251, RZ, RZ, R239 ;  /* 0x000000fffffb7224 */ /* 0x000fe200078e00ef */
[----:B--2---:R-:W-:Y:S01]  /*4c20*/  HMMA.16816.F32.BF16 R132, R4, R24, R132 ;  /* 0x000000180484723c */ /* 0x004fe20000041884 */
[----:B------:R-:W-:Y:S01]  /*4c30*/  MOV R239, R145 ;  /* 0x0000009100ef7202 */ /* 0x000fe20000000f00 */
[----:B------:R-:W-:-:S06]  /*4c40*/  IMAD.MOV.U32 R145, RZ, RZ, R167 ;  /* 0x000000ffff917224 */ /* 0x000fcc00078e00a7 */
[----:B------:R-:W-:Y:S01]  /*4c50*/  HMMA.16816.F32.BF16 R244, R4, R26, R244 ;  /* 0x0000001a04f4723c */ /* 0x000fe200000418f4 */
[----:B------:R-:W2:Y:S01]  /*4c60*/  LDSM.16.MT88.4 R24, [R195+0x3100] ;  /* 0x00310000c318783b */ /* 0x000ea20000004200 */
[----:B---3--:R-:W-:-:S04]  /*4c70*/  FFMA.FTZ R0, R169, c[0x0][0x2d0], -R8 ;  /* 0x0000b400a9007a23 */ /* 0x008fc80000010808 */
[----:B------:R3:W5:Y:S02]  /*4c80*/  MUFU.EX2 R249, R0 ;  /* 0x0000000000f97308 */ /* 0x0007640000000800 */
[C---:B----4-:R-:W-:Y:S08]  /*4c90*/  HMMA.16816.F32.BF16 R96, R4.reuse, R12, R96 ;  /* 0x0000000c0460723c */ /* 0x050ff00000041860 */
[----:B------:R-:W-:Y:S01]  /*4ca0*/  HMMA.16816.F32.BF16 R100, R4, R14, R100 ;  /* 0x0000000e0464723c */ /* 0x000fe20000041864 */
[----:B------:R-:W4:Y:S01]  /*4cb0*/  LDSM.16.MT88.4 R12, [R194+0x5100] ;  /* 0x00510000c20c783b */ /* 0x000f220000004200 */
[----:B---3--:R-:W-:-:S06]  /*4cc0*/  FFMA.FTZ R0, R170, c[0x0][0x2d0], -R8 ;  /* 0x0000b400aa007a23 */ /* 0x008fcc0000010808 */
[C---:B------:R-:W-:Y:S01]  /*4cd0*/  HMMA.16816.F32.BF16 R140, R4.reuse, R20, R228 ;  /* 0x00000014048c723c */ /* 0x040fe200000418e4 */
[----:B------:R3:W-:Y:S07]  /*4ce0*/  MUFU.EX2 R248, R0 ;  /* 0x0000000000f87308 */ /* 0x0007ee0000000800 */
[C---:B------:R-:W-:Y:S01]  /*4cf0*/  HMMA.16816.F32.BF16 R228, R4.reuse, R22, R184 ;  /* 0x0000001604e4723c */ /* 0x040fe200000418b8 */
[----:B------:R-:W2:Y:S07]  /*4d00*/  LDSM.16.MT88.4 R20, [R193+0x5100] ;  /* 0x00510000c114783b */ /* 0x000eae0000004200 */
[----:B------:R-:W-:Y:S01]  /*4d10*/  HMMA.16816.F32.BF16 R148, R4, R16, R108 ;  /* 0x000000100494723c */ /* 0x000fe2000004186c */
[----:B---3--:R-:W-:Y:S01]  /*4d20*/  FFMA.FTZ R0, R236, c[0x0][0x2d0], -R8 ;  /* 0x0000b400ec007a23 */ /* 0x008fe20000010808 */
[----:B------:R-:W-:-:S02]  /*4d30*/  MOV R236, R139 ;  /* 0x0000008b00ec7202 */ /* 0x000fc40000000f00 */
[----:B------:R-:W-:-:S04]  /*4d40*/  MOV R139, R10 ;  /* 0x0000000a008b7202 */ /* 0x000fc80000000f00 */
[C---:B------:R-:W-:Y:S01]  /*4d50*/  HMMA.16816.F32.BF16 R92, R4.reuse, R18, R92 ;  /* 0x00000012045c723c */ /* 0x040fe2000004185c */
[----:B------:R-:W3:Y:S07]  /*4d60*/  LDSM.16.MT88.4 R16, [R196+0x5100] ;  /* 0x00510000c410783b */ /* 0x000eee0000004200 */
[C---:B-1----:R-:W-:Y:S08]  /*4d70*/  HMMA.16816.F32.BF16 R108, R4.reuse, R28, R220 ;  /* 0x0000001c046c723c */ /* 0x042ff000000418dc */
[C---:B------:R-:W-:Y:S01]  /*4d80*/  HMMA.16816.F32.BF16 R112, R4.reuse, R30, R112 ;  /* 0x0000001e0470723c */ /* 0x040fe20000041870 */
[----:B------:R-:W1:Y:S07]  /*4d90*/  LDSM.16.MT88.4 R28, [R195+0x5100] ;  /* 0x00510000c31c783b */ /* 0x000e6e0000004200 */
[C---:B------:R-:W-:Y:S08]  /*4da0*/  HMMA.16816.F32.BF16 R104, R4.reuse, R32, R224 ;  /* 0x000000200468723c */ /* 0x040ff000000418e0 */
[C---:B--2---:R-:W-:Y:S08]  /*4db0*/  HMMA.16816.F32.BF16 R224, R4.reuse, R26, R120 ;  /* 0x0000001a04e0723c */ /* 0x044ff00000041878 */
[C---:B----4-:R-:W-:Y:S01]  /*4dc0*/  HMMA.16816.F32.BF16 R120, R4.reuse, R12, R40 ;  /* 0x0000000c0478723c */ /* 0x050fe20000041828 */
[----:B------:R-:W-:Y:S07]  /*4dd0*/  LDSM.16.MT88.4 R40, [R193+0x3900] ;  /* 0x00390000c128783b */ /* 0x000fee0000004200 */
[C---:B------:R-:W-:Y:S01]  /*4de0*/  HMMA.16816.F32.BF16 R184, R4.reuse, R14, R52 ;  /* 0x0000000e04b8723c */ /* 0x040fe20000041834 */
[----:B------:R-:W2:Y:S06]  /*4df0*/  LDSM.16.MT88.4 R12, [R196+0x7100] ;  /* 0x00710000c40c783b */ /* 0x000eac0000004200 */
[----:B------:R-:W-:Y:S01]  /*4e00*/  MOV R53, R236 ;  /* 0x000000ec00357202 */ /* 0x000fe20000000f00 */
[C---:B------:R-:W-:Y:S01]  /*4e10*/  HMMA.16816.F32.BF16 R188, R4.reuse, R24, R188 ;  /* 0x0000001804bc723c */ /* 0x040fe200000418bc */
[----:B------:R-:W4:Y:S07]  /*4e20*/  LDSM.16.MT88.4 R24, [R193+0x7100] ;  /* 0x00710000c118783b */ /* 0x000f2e0000004200 */
[C---:B------:R-:W-:Y:S07]  /*4e30*/  HMMA.16816.F32.BF16 R240, R4.reuse, R20, R72 ;  /* 0x0000001404f0723c */ /* 0x040fee0000041848 */
[----:B------:R-:W-:Y:S01]  /*4e40*/  MOV R75, R238 ;  /* 0x000000ee004b7202 */ /* 0x000fe20000000f00 */
[----:B------:R-:W-:Y:S01]  /*4e50*/  HMMA.16816.F32.BF16 R220, R4, R22, R56 ;  /* 0x0000001604dc723c */ /* 0x000fe20000041838 */
[----:B------:R-:W2:Y:S01]  /*4e60*/  LDSM.16.MT88.4 R20, [R194+0x7100] ;  /* 0x00710000c214783b */ /* 0x000ea20000004200 */
[----:B------:R-:W-:-:S02]  /*4e70*/  IMAD.MOV.U32 R74, RZ, RZ, R237 ;  /* 0x000000ffff4a7224 */ /* 0x000fc400078e00ed */
[----:B------:R-:W-:Y:S01]  /*4e80*/  IMAD.MOV.U32 R238, RZ, RZ, R144 ;  /* 0x000000ffffee7224 */ /* 0x000fe200078e0090 */
[----:B------:R-:W-:Y:S01]  /*4e90*/  LDSM.16.MT88.4 R56, [R196+0x3900] ;  /* 0x00390000c438783b */ /* 0x000fe20000004200 */
[----:B------:R-:W-:Y:S02]  /*4ea0*/  IMAD.MOV.U32 R237, RZ, RZ, R152 ;  /* 0x000000ffffed7224 */ /* 0x000fe400078e0098 */
[C---:B------:R-:W-:Y:S01]  /*4eb0*/  HMMA.16816.F32.BF16 R32, R4.reuse, R34, R180 ;  /* 0x000000220420723c */ /* 0x040fe200000418b4 */
[----:B------:R-:W-:Y:S02]  /*4ec0*/  IMAD.MOV.U32 R144, RZ, RZ, R11 ;  /* 0x000000ffff907224 */ /* 0x000fe400078e000b */
[----:B------:R-:W-:Y:S02]  /*4ed0*/  IMAD.MOV.U32 R152, RZ, RZ, R9 ;  /* 0x000000ffff987224 */ /* 0x000fe400078e0009 */
[----:B------:R-:W2:Y:S01]  /*4ee0*/  LDSM.16.MT88.4 R8, [R195+0x7100] ;  /* 0x00710000c308783b */ /* 0x000ea20000004200 */
[----:B------:R-:W-:Y:S01]  /*4ef0*/  IMAD.MOV.U32 R73, RZ, RZ, R171 ;  /* 0x000000ffff497224 */ /* 0x000fe200078e00ab */
[----:B------:R-:W-:Y:S01]  /*4f00*/  MOV R181, R153 ;  /* 0x0000009900b57202 */ /* 0x000fe20000000f00 */
[----:B------:R-:W-:Y:S01]  /*4f10*/  IMAD.MOV.U32 R153, RZ, RZ, R146 ;  /* 0x000000ffff997224 */ /* 0x000fe200078e0092 */
[----:B---3--:R-:W-:Y:S01]  /*4f20*/  HMMA.16816.F32.BF16 R176, R4, R16, R48 ;  /* 0x0000001004b0723c */ /* 0x008fe20000041830 */
[----:B------:R-:W-:Y:S01]  /*4f30*/  IMAD.MOV.U32 R146, RZ, RZ, R166 ;  /* 0x000000ffff927224 */ /* 0x000fe200078e00a6 */
[----:B------:R-:W3:Y:S01]  /*4f40*/  LDSM.16.MT88.4 R48, [R194+0x3900] ;  /* 0x00390000c230783b */ /* 0x000ee20000004200 */
[----:B------:R-:W-:-:S02]  /*4f50*/  IMAD.MOV.U32 R182, RZ, RZ, R154 ;  /* 0x000000ffffb67224 */ /* 0x000fc400078e009a */
[----:B------:R-:W-:Y:S02]  /*4f60*/  IMAD.MOV.U32 R180, RZ, RZ, R158 ;  /* 0x000000ffffb47224 */ /* 0x000fe400078e009e */
[----:B------:R-:W-:Y:S01]  /*4f70*/  IMAD.MOV.U32 R183, RZ, RZ, R136 ;  /* 0x000000ffffb77224 */ /* 0x000fe200078e0088 */
[C---:B------:R-:W-:Y:S01]  /*4f80*/  HMMA.16816.F32.BF16 R172, R4.reuse, R18, R68 ;  /* 0x0000001204ac723c */ /* 0x040fe20000041844 */
[----:B------:R4:W2:Y:S01]  /*4f90*/  MUFU.EX2 R158, R0 ;  /* 0x00000000009e7308 */ /* 0x0008a20000000800 */
[----:B------:R-:W-:Y:S01]  /*4fa0*/  MOV R55, R182 ;  /* 0x000000b600377202 */ /* 0x000fe20000000f00 */
[----:B------:R-:W-:Y:S01]  /*4fb0*/  IMAD.MOV.U32 R54, RZ, RZ, R183 ;  /* 0x000000ffff367224 */ /* 0x000fe200078e00b7 */
[----:B------:R-:W-:Y:S01]  /*4fc0*/  MOV R136, R165 ;  /* 0x000000a500887202 */ /* 0x000fe20000000f00 */
[----:B------:R-:W-:Y:S02]  /*4fd0*/  IMAD.MOV.U32 R52, RZ, RZ, R237 ;  /* 0x000000ffff347224 */ /* 0x000fe400078e00ed */
[----:B------:R-:W-:Y:S01]  /*4fe0*/  IMAD.MOV.U32 R69, RZ, RZ, R144 ;  /* 0x000000ffff457224 */ /* 0x000fe200078e0090 */
[----:B-1----:R-:W-:Y:S01]  /*4ff0*/  HMMA.16816.F32.BF16 R168, R4, R28, R60 ;  /* 0x0000001c04a8723c */ /* 0x002fe2000004183c */
[----:B------:R-:W-:Y:S01]  /*5000*/  MOV R70, R145 ;  /* 0x0000009100467202 */ /* 0x000fe20000000f00 */
[----:B------:R-:W-:Y:S01]  /*5010*/  IMAD.MOV.U32 R68, RZ, RZ, R180 ;  /* 0x000000ffff447224 */ /* 0x000fe200078e00b4 */
[----:B------:R-:W-:Y:S01]  /*5020*/  MOV R71, R152 ;  /* 0x0000009800477202 */ /* 0x000fe20000000f00 */
[----:B------:R-:W-:-:S02]  /*5030*/  IMAD.MOV.U32 R154, RZ, RZ, R164 ;  /* 0x000000ffff9a7224 */ /* 0x000fc400078e00a4 */
[----:B------:R-:W-:Y:S01]  /*5040*/  LDSM.16.MT88.4 R164, [R193+0x1900] ;  /* 0x00190000c1a4783b */ /* 0x000fe20000004200 */
[----:B------:R-:W-:Y:S01]  /*5050*/  IMAD.MOV.U32 R61, RZ, RZ, R146 ;  /* 0x000000ffff3d7224 */ /* 0x000fe200078e0092 */
[----:B------:R-:W-:Y:S01]  /*5060*/  MOV R60, R147 ;  /* 0x00000093003c7202 */ /* 0x000fe20000000f00 */
[----:B----4-:R-:W-:Y:S01]  /*5070*/  FFMA.FTZ R0, R252, c[0x0][0x2d0], -R2 ;  /* 0x0000b400fc007a23 */ /* 0x010fe20000010802 */
[----:B------:R-:W1:Y:S01]  /*5080*/  LDSM.16.MT88.4 R144, [R196+0x1900] ;  /* 0x00190000c490783b */ /* 0x000e620000004200 */
[----:B------:R-:W-:Y:S01]  /*5090*/  IMAD.MOV.U32 R63, RZ, RZ, R181 ;  /* 0x000000ffff3f7224 */ /* 0x000fe200078e00b5 */
[----:B------:R-:W-:Y:S01]  /*50a0*/  HMMA.16816.F32.BF16 R124, R4, R30, R124 ;  /* 0x0000001e047c723c */ /* 0x000fe2000004187c */
[----:B------:R4:W-:Y:S01]  /*50b0*/  MUFU.EX2 R19, R0 ;  /* 0x0000000000137308 */ /* 0x0009e20000000800 */
[----:B------:R-:W-:Y:S01]  /*50c0*/  MOV R62, R136 ;  /* 0x00000088003e7202 */ /* 0x000fe20000000f00 */
[----:B------:R-:W-:Y:S02]  /*50d0*/  IMAD.MOV.U32 R252, RZ, RZ, R155 ;  /* 0x000000fffffc7224 */ /* 0x000fe400078e009b */
[----:B------:R-:W-:-:S03]  /*50e0*/  IMAD.MOV.U32 R72, RZ, RZ, R154 ;  /* 0x000000ffff487224 */ /* 0x000fc600078e009a */
[C---:B--2---:R-:W-:Y:S08]  /*50f0*/  HMMA.16816.F32.BF16 R180, R4.reuse, R12, R76 ;  /* 0x0000000c04b4723c */ /* 0x044ff0000004184c */
[----:B------:R-:W-:Y:S01]  /*5100*/  HMMA.16816.F32.BF16 R12, R4, R14, R64 ;  /* 0x0000000e040c723c */ /* 0x000fe20000041840 */
[----:B----4-:R-:W-:Y:S01]  /*5110*/  FFMA.FTZ R0, R73, c[0x0][0x2d0], -R2 ;  /* 0x0000b40049007a23 */ /* 0x010fe20000010802 */
[----:B------:R-:W-:Y:S01]  /*5120*/  LDSM.16.MT88.4 R64, [R195+0x3900] ;  /* 0x00390000c340783b */ /* 0x000fe20000004200 */
[----:B------:R-:W-:-:S02]  /*5130*/  MOV R73, R153 ;  /* 0x0000009900497202 */ /* 0x000fc40000000f00 */
[----:B------:R2:W4:Y:S01]  /*5140*/  MUFU.EX2 R18, R0 ;  /* 0x0000000000127308 */ /* 0x0005220000000800 */
[----:B------:R-:W-:Y:S02]  /*5150*/  LDSM.16.MT88.4 R152, [R195+0x1900] ;  /* 0x00190000c398783b */ /* 0x000fe40000004200 */
[C---:B------:R-:W-:Y:S07]  /*5160*/  HMMA.16816.F32.BF16 R28, R4.reuse, R24, R80 ;  /* 0x00000018041c723c */ /* 0x040fee0000041850 */
[----:B------:R-:W-:Y:S01]  /*5170*/  IMAD.MOV.U32 R81, RZ, RZ, R137 ;  /* 0x000000ffff517224 */ /* 0x000fe200078e0089 */
[----:B------:R-:W-:Y:S01]  /*5180*/  MOV R82, R138 ;  /* 0x0000008a00527202 */ /* 0x000fe20000000f00 */
[----:B------:R-:W-:Y:S01]  /*5190*/  IMAD.MOV.U32 R83, RZ, RZ, R139 ;  /* 0x000000ffff537224 */ /* 0x000fe200078e008b */
[----:B------:R-:W-:Y:S01]  /*51a0*/  HMMA.16816.F32.BF16 R24, R4, R26, R116 ;  /* 0x0000001a0418723c */ /* 0x000fe20000041874 */
[----:B------:R-:W1:Y:S01]  /*51b0*/  LDSM.16.MT88.4 R136, [R194+0x1900] ;  /* 0x00190000c288783b */ /* 0x000e620000004200 */
[----:B--2---:R-:W-:-:S02]  /*51c0*/  FFMA.FTZ R0, R74, c[0x0][0x2d0], -R2 ;  /* 0x0000b4004a007a23 */ /* 0x004fc40000010802 */
[----:B------:R-:W-:Y:S01]  /*51d0*/  FFMA.FTZ R2, R235, c[0x0][0x2d0], -R2 ;  /* 0x0000b400eb027a23 */ /* 0x000fe20000010802 */
[----:B------:R-:W-:Y:S01]  /*51e0*/  MOV R235, R75 ;  /* 0x0000004b00eb7202 */ /* 0x000fe20000000f00 */
[----:B------:R2:W-:Y:S02]  /*51f0*/  MUFU.EX2 R17, R0 ;  /* 0x0000000000117308 */ /* 0x0005e40000000800 */
[----:B------:R-:W-:Y:S01]  /*5200*/  HMMA.16816.F32.BF16 R116, R4, R20, R84 ;  /* 0x000000140474723c */ /* 0x000fe20000041854 */
[----:B------:R-:W-:Y:S01]  /*5210*/  MOV R75, R238 ;  /* 0x000000ee004b7202 */ /* 0x000fe20000000f00 */
[----:B------:R-:W-:-:S04]  /*5220*/  IMAD.MOV.U32 R74, RZ, RZ, R239 ;  /* 0x000000ffff4a7224 */ /* 0x000fc800078e00ef */
[----:B------:R-:W3:Y:S02]  /*5230*/  MUFU.EX2 R16, R2 ;  /* 0x0000000200107308 */ /* 0x000ee40000000800 */
[C---:B------:R-:W-:Y:S07]  /*5240*/  HMMA.16816.F32.BF16 R20, R4.reuse, R22, R128 ;  /* 0x000000160414723c */ /* 0x040fee0000041880 */
[----:B-----5:R-:W-:Y:S01]  /*5250*/  F2FP.BF16.PACK_AB R128, R249, R250 ;  /* 0x000000faf980723e */ /* 0x020fe200000010ff */
[----:B------:R-:W-:Y:S01]  /*5260*/  HMMA.16816.F32.BF16 R236, R4, R8, R44 ;  /* 0x0000000804ec723c */ /* 0x000fe2000004182c */
[----:B------:R-:W-:Y:S01]  /*5270*/  F2FP.BF16.PACK_AB R130, R158, R248 ;  /* 0x000000f89e82723e */ /* 0x000fe200000010ff */
[----:B--2---:R-:W-:Y:S01]  /*5280*/  IMAD.MOV.U32 R0, RZ, RZ, R74 ;  /* 0x000000ffff007224 */ /* 0x004fe200078e004a */
[----:B----4-:R-:W-:-:S02]  /*5290*/  F2FP.BF16.PACK_AB R129, R18, R19 ;  /* 0x000000131281723e */ /* 0x010fc400000010ff */
[----:B---3--:R-:W-:-:S03]  /*52a0*/  F2FP.BF16.PACK_AB R131, R16, R17 ;  /* 0x000000111083723e */ /* 0x008fc600000010ff */
[----:B------:R-:W-:Y:S01]  /*52b0*/  HMMA.16816.F32.BF16 R8, R4, R10, R36 ;  /* 0x0000000a0408723c */ /* 0x000fe20000041824 */
[----:B------:R-:W-:Y:S01]  /*52c0*/  MOV R2, R75 ;  /* 0x0000004b00027202 */ /* 0x000fe20000000f00 */
[----:B------:R-:W-:Y:S06]  /*52d0*/  LDSM.16.MT88.4 R4, [R195+0x7900] ;  /* 0x00790000c304783b */ /* 0x000fec0000004200 */
[C---:B------:R-:W-:Y:S01]  /*52e0*/  HMMA.16816.F32.BF16 R44, R128.reuse, R48, R104 ;  /* 0x00000030802c723c */ /* 0x040fe20000041868 */
        /* <DEDUP_REMOVED lines=17> */
[----:B------:R-:W-:Y:S01]  /*5400*/  HMMA.16816.F32.BF16 R132, R128, R136, R132 ;  /* 0x000000888084723c */ /* 0x000fe20000041884 */
[----:B------:R-:W-:-:S07]  /*5410*/  IMAD.MOV.U32 R228, RZ, RZ, R72 ;  /* 0x000000ffffe47224 */ /* 0x000fce00078e0048 */
[C---:B------:R-:W-:Y:S07]  /*5420*/  HMMA.16816.F32.BF16 R60, R128.reuse, R64, R188 ;  /* 0x00000040803c723c */ /* 0x040fee00000418bc */
[----:B------:R-:W-:Y:S01]  /*5430*/  IMAD.MOV.U32 R189, RZ, RZ, R69 ;  /* 0x000000ffffbd7224 */ /* 0x000fe200078e0045 */
[----:B------:R-:W-:Y:S01]  /*5440*/  HMMA.16816.F32.BF16 R136, R128, R138, R244 ;  /* 0x0000008a8088723c */ /* 0x000fe200000418f4 */
[----:B------:R-:W-:Y:S01]  /*5450*/  IMAD.MOV.U32 R191, RZ, RZ, R71 ;  /* 0x000000ffffbf7224 */ /* 0x000fe200078e0047 */
[----:B------:R-:W-:Y:S01]  /*5460*/  MOV R190, R70 ;  /* 0x0000004600be7202 */ /* 0x000fe20000000f00 */
[----:B------:R-:W-:-:S04]  /*5470*/  FADD.FTZ R2, R189, R2 ;  /* 0x00000002bd027221 */ /* 0x000fc80000010000 */
[----:B------:R-:W-:Y:S01]  /*5480*/  MOV R246, R81 ;  /* 0x0000005100f67202 */ /* 0x000fe20000000f00 */
[----:B------:R-:W-:Y:S01]  /*5490*/  IMAD.MOV.U32 R245, RZ, RZ, R82 ;  /* 0x000000fffff57224 */ /* 0x000fe200078e0052 */
[----:B------:R-:W-:Y:S01]  /*54a0*/  MOV R244, R83 ;  /* 0x0000005300f47202 */ /* 0x000fe20000000f00 */
[----:B------:R-:W-:Y:S01]  /*54b0*/  FADD.FTZ R2, R191, R2 ;  /* 0x00000002bf027221 */ /* 0x000fe20000010000 */
[----:B------:R-:W1:Y:S01]  /*54c0*/  LDSM.16.MT88.4 R80, [R194+0x5900] ;  /* 0x00590000c250783b */ /* 0x000e620000004200 */
[----:B------:R-:W-:Y:S01]  /*54d0*/  HMMA.16816.F32.BF16 R36, R128, R40, R96 ;  /* 0x000000288024723c */ /* 0x000fe20000041860 */
[----:B------:R-:W-:Y:S01]  /*54e0*/  FADD.FTZ R0, R190, R0 ;  /* 0x00000000be007221 */ /* 0x000fe20000010000 */
[----:B------:R-:W-:Y:S01]  /*54f0*/  MOV R247, R73 ;  /* 0x0000004900f77202 */ /* 0x000fe20000000f00 */
[----:B------:R-:W-:Y:S01]  /*5500*/  FADD.FTZ R2, R33, R2 ;  /* 0x0000000221027221 */ /* 0x000fe20000010000 */
[----:B------:R-:W2:Y:S01]  /*5510*/  LDSM.16.MT88.4 R96, [R195+0x5900] ;  /* 0x00590000c360783b */ /* 0x000ea20000004200 */
[----:B------:R-:W-:-:S02]  /*5520*/  FADD.FTZ R0, R32, R0 ;  /* 0x0000000020007221 */ /* 0x000fc40000010000 */
[----:B------:R-:W-:Y:S01]  /*5530*/  FADD.FTZ R2, R35, R2 ;  /* 0x0000000223027221 */ /* 0x000fe20000010000 */
[C---:B------:R-:W-:Y:S01]  /*5540*/  HMMA.16816.F32.BF16 R160, R128.reuse, R164, R160 ;  /* 0x000000a480a0723c */ /* 0x040fe200000418a0 */
[----:B------:R-:W-:Y:S01]  /*5550*/  LDSM.16.MT88.4 R72, [R193+0x5900] ;  /* 0x00590000c148783b */ /* 0x000fe20000004200 */
[----:B------:R-:W-:Y:S02]  /*5560*/  FADD.FTZ R0, R34, R0 ;  /* 0x0000000022007221 */ /* 0x000fe40000010000 */
[----:B------:R-:W-:Y:S02]  /*5570*/  FADD.FTZ R2, R229, R2 ;  /* 0x00000002e5027221 */ /* 0x000fe40000010000 */
[----:B------:R-:W-:Y:S02]  /*5580*/  FADD.FTZ R0, R228, R0 ;  /* 0x00000000e4007221 */ /* 0x000fe40000010000 */
[----:B------:R-:W-:Y:S01]  /*5590*/  FADD.FTZ R2, R231, R2 ;  /* 0x00000002e7027221 */ /* 0x000fe20000010000 */
[----:B------:R-:W-:Y:S01]  /*55a0*/  HMMA.16816.F32.BF16 R56, R128, R58, R112 ;  /* 0x0000003a8038723c */ /* 0x000fe20000041870 */
[----:B------:R-:W3:Y:S01]  /*55b0*/  LDSM.16.MT88.4 R112, [R194+0x7900] ;  /* 0x00790000c270783b */ /* 0x000ee20000004200 */
[----:B------:R-:W-:-:S02]  /*55c0*/  FADD.FTZ R0, R230, R0 ;  /* 0x00000000e6007221 */ /* 0x000fc40000010000 */
[----:B------:R-:W-:Y:S02]  /*55d0*/  FADD.FTZ R2, R245, R2 ;  /* 0x00000002f5027221 */ /* 0x000fe40000010000 */
[----:B------:R-:W-:Y:S02]  /*55e0*/  FADD.FTZ R0, R244, R0 ;  /* 0x00000000f4007221 */ /* 0x000fe40000010000 */
[----:B------:R-:W-:Y:S01]  /*55f0*/  FADD.FTZ R2, R246, R2 ;  /* 0x00000002f6027221 */ /* 0x000fe20000010000 */
[C---:B------:R-:W-:Y:S01]  /*5600*/  HMMA.16816.F32.BF16 R164, R128.reuse, R166, R88 ;  /* 0x000000a680a4723c */ /* 0x040fe20000041858 */
[----:B------:R-:W4:Y:S01]  /*5610*/  LDSM.16.MT88.4 R88, [R196+0x5900] ;  /* 0x00590000c458783b */ /* 0x000f220000004200 */
[----:B------:R-:W-:Y:S02]  /*5620*/  FADD.FTZ R0, R234, R0 ;  /* 0x00000000ea007221 */ /* 0x000fe40000010000 */
[----:B------:R-:W-:Y:S01]  /*5630*/  FADD.FTZ R2, R251, R2 ;  /* 0x00000002fb027221 */ /* 0x000fe20000010000 */
[----:B------:R-:W-:Y:S01]  /*5640*/  MOV R251, c[0x0][0x2c4] ;  /* 0x0000b10000fb7a02 */ /* 0x000fe20000000f00 */
[----:B------:R-:W-:Y:S01]  /*5650*/  FADD.FTZ R0, R219, R0 ;  /* 0x00000000db007221 */ /* 0x000fe20000010000 */
[----:B------:R-:W-:Y:S01]  /*5660*/  IADD3 R219, R252, -0x2, RZ ;  /* 0xfffffffefcdb7810 */ /* 0x000fe20007ffe0ff */
[C---:B------:R-:W-:Y:S01]  /*5670*/  HMMA.16816.F32.BF16 R148, R128.reuse, R152, R148 ;  /* 0x000000988094723c */ /* 0x040fe20000041894 */
[----:B------:R-:W-:Y:S01]  /*5680*/  ISETP.NE.AND P2, PT, R251, 0x1, PT ;  /* 0x00000001fb00780c */ /* 0x000fe20003f45270 */
[----:B------:R-:W-:Y:S01]  /*5690*/  FADD.FTZ R0, R159, R0 ;  /* 0x000000009f007221 */ /* 0x000fe20000010000 */
[----:B------:R-:W5:Y:S05]  /*56a0*/  S2R R251, SR_CTAID.X ;  /* 0x0000000000fb7919 */ /* 0x000f6a0000002500 */
[C---:B-1----:R-:W-:Y:S01]  /*56b0*/  HMMA.16816.F32.BF16 R76, R128.reuse, R80, R120 ;  /* 0x00000050804c723c */ /* 0x042fe20000041878 */
[----:B------:R-:W1:Y:S07]  /*56c0*/  LDSM.16.MT88.4 R120, [R196+0x7900] ;  /* 0x00790000c478783b */ /* 0x000e6e0000004200 */
[C---:B------:R-:W-:Y:S08]  /*56d0*/  HMMA.16816.F32.BF16 R152, R128.reuse, R154, R92 ;  /* 0x0000009a8098723c */ /* 0x040ff0000004185c */
[----:B--2---:R-:W-:Y:S01]  /*56e0*/  HMMA.16816.F32.BF16 R92, R128, R96, R168 ;  /* 0x00000060805c723c */ /* 0x004fe200000418a8 */
[----:B-----5:R-:W-:-:S07]  /*56f0*/  IMAD.SHL.U32 R251, R251, 0x80, RZ ;  /* 0x00000080fbfb7824 */ /* 0x020fce00078e00ff */
[C---:B------:R-:W-:Y:S08]  /*5700*/  HMMA.16816.F32.BF16 R96, R128.reuse, R98, R124 ;  /* 0x000000628060723c */ /* 0x040ff0000004187c */
[C---:B------:R-:W-:Y:S07]  /*5710*/  HMMA.16816.F32.BF16 R124, R128.reuse, R4, R236 ;  /* 0x00000004807c723c */ /* 0x040fee00000418ec */
[----:B------:R-:W-:Y:S01]  /*5720*/  @P2 IMAD.HI.U32 R5, R251, c[0x0][0x2c8], RZ ;  /* 0x0000b200fb052a27 */ /* 0x000fe200078e00ff */
[C---:B------:R-:W-:Y:S03]  /*5730*/  HMMA.16816.F32.BF16 R40, R128.reuse, R42, R100 ;  /* 0x0000002a8028723c */ /* 0x040fe60000041864 */
[----:B------:R-:W-:Y:S01]  /*5740*/  IMAD.MOV.U32 R251, RZ, RZ, 0x1 ;  /* 0x00000001fffb7424 */ /* 0x000fe200078e00ff */
[----:B------:R-:W-:Y:S01]  /*5750*/  @P2 SHF.R.U32.HI R247, RZ, c[0x0][0x2cc], R5 ;  /* 0x0000b300fff72a19 */ /* 0x000fe20000011605 */
[----:B------:R-:W-:Y:S01]  /*5760*/  FADD.FTZ R4, R235, R2 ;  /* 0x00000002eb047221 */ /* 0x000fe20000010000 */
[----:B------:R-:W-:Y:S01]  /*5770*/  MOV R235, c[0x0][0x1d0] ;  /* 0x0000740000eb7a02 */ /* 0x000fe20000000f00 */
[----:B------:R-:W-:Y:S01]  /*5780*/  FADD.FTZ R2, R157, R0 ;  /* 0x000000009d027221 */ /* 0x000fe20000010000 */
[----:B------:R-:W-:Y:S01]  /*5790*/  ISETP.LE.AND P1, PT, R251, c[0x0][0x32c], PT ;  /* 0x0000cb00fb007a0c */ /* 0x000fe20003f23270 */
[----:B------:R-:W-:Y:S01]  /*57a0*/  FADD.FTZ R0, R250, R4 ;  /* 0x00000004fa007221 */ /* 0x000fe20000010000 */
[----:B------:R-:W-:Y:S01]  /*57b0*/  IADD3 R235, R235, -c[0x0][0x168], RZ ;  /* 0x80005a00ebeb7a10 */ /* 0x000fe20007ffe0ff */
[----:B------:R-:W-:Y:S01]  /*57c0*/  FADD.FTZ R4, R19, R2 ;  /* 0x0000000213047221 */ /* 0x000fe20000010000 */
[----:B---3--:R-:W-:Y:S01]  /*57d0*/  HMMA.16816.F32.BF16 R108, R128, R112, R116 ;  /* 0x00000070806c723c */ /* 0x008fe20000041874 */
[----:B------:R-:W-:-:S02]  /*57e0*/  FADD.FTZ R2, R249, R0 ;  /* 0x00000000f9027221 */ /* 0x000fc40000010000 */
[----:B------:R-:W-:Y:S01]  /*57f0*/  FADD.FTZ R0, R18, R4 ;  /* 0x0000000412007221 */ /* 0x000fe20000010000 */
[----:B------:R-:W-:Y:S01]  /*5800*/  IADD3 R4, R235, R247, RZ ;  /* 0x000000f7eb047210 */ /* 0x000fe20007ffe0ff */
[----:B------:R-:W-:Y:S02]  /*5810*/  FADD.FTZ R2, R248, R2 ;  /* 0x00000002f8027221 */ /* 0x000fe40000010000 */
[----:B------:R-:W-:Y:S01]  /*5820*/  FADD.FTZ R0, R17, R0 ;  /* 0x0000000011007221 */ /* 0x000fe20000010000 */
[----:B------:R-:W-:Y:S03]  /*5830*/  HMMA.16816.F32.BF16 R68, R128, R72, R240 ;  /* 0x000000488044723c */ /* 0x000fe600000418f0 */
[----:B------:R-:W-:Y:S01]  /*5840*/  FADD.FTZ R244, R16, R0 ;  /* 0x0000000010f47221 */ /* 0x000fe20000010000 */
[----:B------:R-:W-:-:S03]  /*5850*/  IADD3 R0, R4, c[0x0][0x328], RZ ;  /* 0x0000ca0004007a10 */ /* 0x000fc60007ffe0ff */
[----:B------:R-:W-:Y:S01]  /*5860*/  FADD.FTZ R243, R158, R2 ;  /* 0x000000029ef37221 */ /* 0x000fe20000010000 */
        /* <DEDUP_REMOVED lines=12> */
[C---:B------:R-:W-:Y:S02]  /*5930*/  ISETP.GT.AND P0, PT, R4.reuse, RZ, PT ;  /* 0x000000ff0400720c */ /* 0x040fe40003f04270 */
        /* <DEDUP_REMOVED lines=8> */
.L_x_2412:
[----:B------:R-:W-:-:S13]  /*59c0*/  ISETP.NE.AND P0, PT, R251, c[0x0][0x32c], PT ;  /* 0x0000cb00fb007a0c */ /* 0x000fda0003f05270 */
[----:B------:R-:W-:-:S05]  /*59d0*/  @P0 IMAD.HI.U32 R4, R2, c[0x0][0x330], RZ ;  /* 0x0000cc0002040a27 */ /* 0x000fca00078e00ff */
[----:B------:R-:W-:Y:S02]  /*59e0*/  @P0 SHF.R.U32.HI R2, RZ, c[0x0][0x334], R4 ;  /* 0x0000cd00ff020a19 */ /* 0x000fe40000011604 */
.L_x_2413:
[----:B------:R-:W-:-:S05]  /*59f0*/  MOV R4, c[0x0][0x32c] ;  /* 0x0000cb0000047a02 */ /* 0x000fca0000000f00 */
[----:B------:R-:W-:-:S05]  /*5a00*/  IMAD R2, R2, R4, c[0x0][0x32c] ;  /* 0x0000cb0002027624 */ /* 0x000fca00078e0204 */
[----:B------:R-:W-:-:S04]  /*5a10*/  IMNMX R0, R0, R2, PT ;  /* 0x0000000200007217 */ /* 0x000fc80003800200 */
.L_x_2411:
        /* <DEDUP_REMOVED lines=9> */
[----:B------:R-:W4:Y:S04]  /*5ab0*/  LDL R8, [R1+0x3c] ;  /* 0x00003c0001087983 */ /* 0x000f280000100800 */
[----:B------:R-:W5:Y:S04]  /*5ac0*/  LDL.64 R6, [R1+0x28] ;  /* 0x0000280001067983 */ /* 0x000f680000100a00 */
[----:B-1----:R-:W4:Y:S01]  /*5ad0*/  LDL.64 R4, [R1+0x20] ;  /* 0x0000200001047983 */ /* 0x002f220000100a00 */
[----:B------:R-:W-:Y:S01]  /*5ae0*/  IMAD.MOV.U32 R158, RZ, RZ, R3 ;  /* 0x000000ffff9e7224 */ /* 0x000fe200078e0003 */
[----:B------:R-:W-:Y:S01]  /*5af0*/  MOV R157, R156 ;  /* 0x0000009c009d7202 */ /* 0x000fe20000000f00 */
[----:B------:R-:W-:Y:S01]  /*5b00*/  IMAD.MOV.U32 R222, RZ, RZ, R219 ;  /* 0x000000ffffde7224 */ /* 0x000fe200078e00db */
[----:B--2---:R-:W-:-:S05]  /*5b10*/  IADD3 R0, P0, R12, 0x40, RZ ;  /* 0x000000400c007810 */ /* 0x004fca0007f1e0ff */
[--C-:B---3--:R-:W-:Y:S01]  /*5b20*/  IMAD.X R9, RZ, RZ, R11.reuse, P0 ;  /* 0x000000ffff097224 */ /* 0x108fe200000e060b */
[C---:B------:R-:W-:Y:S01]  /*5b30*/  IADD3 R2, P0, R12.reuse, 0x80, RZ ;  /* 0x000000800c027810 */ /* 0x040fe20007f1e0ff */
[----:B------:R1:W-:Y:S04]  /*5b40*/  STL [R1+0x18], R0 ;  /* 0x0000180001007387 */ /* 0x0003e80000100800 */
[----:B------:R-:W-:Y:S04]  /*5b50*/  STL [R1+0x14], R9 ;  /* 0x0000140901007387 */ /* 0x000fe80000100800 */
[----:B------:R-:W-:Y:S01]  /*5b60*/  STL [R1+0x10], R2 ;  /* 0x0000100201007387 */ /* 0x000fe20000100800 */
[----:B-1----:R-:W-:Y:S01]  /*5b70*/  IMAD.X R0, RZ, RZ, R11, P0 ;  /* 0x000000ffff007224 */ /* 0x002fe200000e060b */
[----:B------:R-:W-:-:S04]  /*5b80*/  IADD3 R252, P0, R12, 0xc0, RZ ;  /* 0x000000c00cfc7810 */ /* 0x000fc80007f1e0ff */
[----:B------:R1:W-:Y:S01]  /*5b90*/  STL [R1], R0 ;  /* 0x0000000001007387 */ /* 0x0003e20000100800 */
[----:B------:R-:W-:Y:S01]  /*5ba0*/  IMAD.X R251, RZ, RZ, R11, P0 ;  /* 0x000000fffffb7224 */ /* 0x000fe200000e060b */
[----:B-----5:R-:W-:-:S04]  /*5bb0*/  IADD3 R250, P0, R6, 0x40, RZ ;  /* 0x0000004006fa7810 */ /* 0x020fc80007f1e0ff */
[----:B----4-:R-:W-:Y:S02]  /*5bc0*/  IADD3.X R249, RZ, R5, RZ, P0, !PT ;  /* 0x00000005fff97210 */ /* 0x010fe400007fe4ff */
[----:B------:R-:W-:-:S05]  /*5bd0*/  IADD3 R248, P0, R6, 0x80, RZ ;  /* 0x0000008006f87810 */ /* 0x000fca0007f1e0ff */
[----:B------:R-:W-:Y:S01]  /*5be0*/  IMAD.X R247, RZ, RZ, R5, P0 ;  /* 0x000000fffff77224 */ /* 0x000fe200000e0605 */
[----:B------:R-:W-:-:S04]  /*5bf0*/  IADD3 R246, P0, R6, 0xc0, RZ ;  /* 0x000000c006f67810 */ /* 0x000fc80007f1e0ff */
[----:B------:R-:W-:Y:S01]  /*5c00*/  IADD3.X R245, RZ, R5, RZ, P0, !PT ;  /* 0x00000005fff57210 */ /* 0x000fe200007fe4ff */
[----:B-1----:R-:W-:-:S05]  /*5c10*/  @P2 IMAD.HI.U32 R0, R8, c[0x0][0x2c8], RZ ;  /* 0x0000b20008002a27 */ /* 0x002fca00078e00ff */
[----:B------:R-:W-:-:S05]  /*5c20*/  @P2 SHF.R.U32.HI R0, RZ, c[0x0][0x2cc], R0 ;  /* 0x0000b300ff002a19 */ /* 0x000fca0000011600 */
[----:B------:R1:W-:Y:S02]  /*5c30*/  @P2 STL [R1+0x38], R0 ;  /* 0x0000380001002387 */ /* 0x0003e40000100800 */
.L_x_2423:
[----:B------:R-:W2:Y:S01]  /*5c40*/  LDL.64 R16, [R1+0x30] ;  /* 0x0000300001107983 */ /* 0x000ea20000100a00 */
[----:B------:R-:W-:Y:S01]  /*5c50*/  ISETP.GT.AND P1, PT, R232, R222, PT ;  /* 0x000000dee800720c */ /* 0x000fe20003f24270 */
[----:B------:R-:W-:Y:S01]  /*5c60*/  IMAD.MOV.U32 R13, RZ, RZ, c[0x0][0x208] ;  /* 0x00008200ff0d7624 */ /* 0x000fe200078e00ff */
[----:B------:R-:W-:Y:S04]  /*5c70*/  DEPBAR.LE SB0, 0x0 ;  /* 0x000080000000791a */ /* 0x000fe80000000000 */
[----:B------:R-:W3:Y:S01]  /*5c80*/  LDL.64 R14, [R1+0x8] ;  /* 0x00000800010e7983 */ /* 0x000ee20000100a00 */
[----:B------:R-:W-:Y:S02]  /*5c90*/  IMAD.MOV.U32 R18, RZ, RZ, c[0x0][0x20c] ;  /* 0x00008300ff127624 */ /* 0x000fe400078e00ff */
[----:B------:R-:W-:Y:S01]  /*5ca0*/  IMAD.MOV.U32 R219, RZ, RZ, 0x5 ;  /* 0x00000005ffdb7424 */ /* 0x000fe200078e00ff */
[----:B------:R-:W4:Y:S01]  /*5cb0*/  LDL R12, [R1+0x18] ;  /* 0x00001800010c7983 */ /* 0x000f220000100800 */
[----:B------:R-:W-:Y:S02]  /*5cc0*/  IMAD.MOV.U32 R223, RZ, RZ, c[0x0][0x1e0] ;  /* 0x00007800ffdf7624 */ /* 0x000fe400078e00ff */
[----:B-1----:R-:W-:Y:S01]  /*5cd0*/  @!P1 SHF.R.S32.HI R0, RZ, 0x1f, R222 ;  /* 0x0000001fff009819 */ /* 0x002fe200000114de */
[----:B------:R-:W5:Y:S01]  /*5ce0*/  LDL R11, [R1+0x14] ;  /* 0x00001400010b7983 */ /* 0x000f620000100800 */
[----:B------:R-:W-:Y:S03]  /*5cf0*/  @!P1 IMAD.WIDE.U32 R4, R222, c[0x0][0x208], RZ ;  /* 0x00008200de049a25 */ /* 0x000fe600078e00ff */
[----:B------:R-:W5:Y:S01]  /*5d00*/  LDL R10, [R1+0x10] ;  /* 0x00001000010a7983 */ /* 0x000f620000100800 */
[----:B------:R-:W-:Y:S02]  /*5d10*/  @!P1 IMAD R0, R0, c[0x0][0x208], RZ ;  /* 0x0000820000009a24 */ /* 0x000fe400078e02ff */
[----:B------:R-:W-:Y:S01]  /*5d20*/  @!P1 IMAD.SHL.U32 R2, R4, 0x40, RZ ;  /* 0x0000004004029824 */ /* 0x000fe200078e00ff */
[----:B------:R-:W5:Y:S01]  /*5d30*/  LDL R9, [R1] ;  /* 0x0000000001097983 */ /* 0x000f620000100800 */
[----:B------:R-:W-:Y:S02]  /*5d40*/  @!P1 IMAD R0, R222, c[0x0][0x20c], R0 ;  /* 0x00008300de009a24 */ /* 0x000fe400078e0200 */
[----:B------:R-:W-:Y:S01]  /*5d50*/  IMAD.SHL.U32 R223, R223, 0x20, RZ ;  /* 0x00000020dfdf7824 */ /* 0x000fe200078e00ff */
[----:B------:R-:W5:Y:S01]  /*5d60*/  LDL.64 R236, [R1+0x28] ;  /* 0x0000280001ec7983 */ /* 0x000f620000100a00 */
[----:B------:R-:W-:Y:S02]  /*5d70*/  @!P1 IMAD.IADD R0, R5, 0x1, R0 ;  /* 0x0000000105009824 */ /* 0x000fe400078e0200 */
[----:B------:R-:W-:Y:S01]  /*5d80*/  IMAD.MOV.U32 R159, RZ, RZ, c[0x0][0x1e0] ;  /* 0x00007800ff9f7624 */ /* 0x000fe200078e00ff */
[----:B------:R-:W5:Y:S02]  /*5d90*/  LDL.64 R224, [R1+0x20] ;  /* 0x0000200001e07983 */ /* 0x000f640000100a00 */
[----:B------:R-:W-:Y:S02]  /*5da0*/  @!P1 SHF.L.U64.HI R0, R4, 0x6, R0 ;  /* 0x0000000604009819 */ /* 0x000fe40000010200 */
[----:B------:R-:W-:Y:S01]  /*5db0*/  BAR.SYNC.DEFER_BLOCKING 0x0 ;  /* 0x0000000000007b1d */ /* 0x000fe20000010000 */
[----:B------:R-:W-:Y:S05]  /*5dc0*/  SHF.L.U64.HI R159, R159, R219, c[0x0][0x1e4] ;  /* 0x000079009f9f7619 */ /* 0x000fea00000102db */
[----:B------:R-:W-:Y:S04]  /*5dd0*/  LDSM.16.M88.4 R32, [R199+0x10100] ;  /* 0x01010000c720783b */ /* 0x000fe80000000200 */
[----:B------:R-:W-:Y:S04]  /*5de0*/  LDSM.16.M88.4 R24, [R192+0x9100] ;  /* 0x00910000c018783b */ /* 0x000fe80000000200 */
[----:B------:R-:W-:Y:S04]  /*5df0*/  LDSM.16.M88.4 R168, [R192+0x9900] ;  /* 0x00990000c0a8783b */ /* 0x000fe80000000200 */
[----:B------:R-:W-:Y:S04]  /*5e00*/  LDSM.16.M88.4 R172, [R200+0x10100] ;  /* 0x01010000c8ac783b */ /* 0x000fe80000000200 */
[----:B------:R-:W-:Y:S04]  /*5e10*/  LDSM.16.M88.4 R176, [R203] ;  /* 0x00000000cbb0783b */ /* 0x000fe80000000200 */
[----:B------:R-:W-:Y:S04]  /*5e20*/  LDSM.16.M88.4 R180, [R218] ;  /* 0x00000000dab4783b */ /* 0x000fe80000000200 */
[----:B------:R-:W-:Y:S04]  /*5e30*/  LDSM.16.M88.4 R184, [R217] ;  /* 0x00000000d9b8783b */ /* 0x000fe80000000200 */
[----:B------:R-:W-:Y:S04]  /*5e40*/  LDSM.16.M88.4 R188, [R216] ;  /* 0x00000000d8bc783b */ /* 0x000fe80000000200 */
[----:B------:R-:W5:Y:S01]  /*5e50*/  LDL R219, [R1+0x4] ;  /* 0x0000040001db7983 */ /* 0x000f620000100800 */
[----:B--2---:R-:W-:Y:S05]  /*5e60*/  @!P1 IADD3 R3, P0, R2, R16, RZ ;  /* 0x0000001002039210 */ /* 0x004fea0007f1e0ff */
[----:B---3--:R-:W-:Y:S01]  /*5e70*/  @!P1 IMAD.X R6, R0, 0x1, R15, P0 ;  /* 0x0000000100069824 */ /* 0x008fe200000e060f */
[----:B----4-:R-:W-:Y:S05]  /*5e80*/  @!P1 IADD3 R4, P0, R2, R12, RZ ;  /* 0x0000000c02049210 */ /* 0x010fea0007f1e0ff */
[----:B-----5:R-:W-:Y:S01]  /*5e90*/  @!P1 IMAD.X R7, R0, 0x1, R11, P0 ;  /* 0x0000000100079824 */ /* 0x020fe200000e060b */
        /* <DEDUP_REMOVED lines=14> */
[----:B------:R-:W-:Y:S02]  /*5f80*/  @!P1 IADD3 R3, P0, R2, R16, RZ ;  /* 0x0000001002039210 */ /* 0x000fe40007f1e0ff */
[----:B------:R-:W-:Y:S03]  /*5f90*/  LDSM.16.M88.4 R16, [R192+0x8900] ;  /* 0x00890000c010783b */ /* 0x000fe60000000200 */
[----:B------:R-:W-:Y:S01]  /*5fa0*/  @!P1 IMAD.X R4, R0, 0x1, R15, P0 ;  /* 0x0000000100049824 */ /* 0x000fe200000e060f */
[C---:B------:R-:W-:Y:S04]  /*5fb0*/  @!P1 LEA R20, P0, R3.reuse, c[0x0][0x1f8], 0x1 ;  /* 0x00007e0003149a11 */ /* 0x040fe800078008ff */
[----:B------:R-:W-:Y:S02]  /*5fc0*/  @!P1 LEA.HI.X R21, R3, c[0x0][0x1fc], R4, 0x1, P0 ;  /* 0x00007f0003159a11 */ /* 0x000fe400000f0c04 */
[----:B------:R-:W-:Y:S05]  /*5fd0*/  @!P1 IADD3 R3, P0, R2, R12, RZ ;  /* 0x0000000c02039210 */ /* 0x000fea0007f1e0ff */
[----:B------:R-:W-:Y:S01]  /*5fe0*/  @!P1 IMAD.X R4, R0, 0x1, R11, P0 ;  /* 0x0000000100049824 */ /* 0x000fe200000e060b */
[C---:B------:R-:W-:Y:S04]  /*5ff0*/  @!P1 LEA R14, P0, R3.reuse, c[0x0][0x1f8], 0x1 ;  /* 0x00007e00030e9a11 */ /* 0x040fe800078008ff */
[----:B------:R-:W-:Y:S02]  /*6000*/  @!P1 LEA.HI.X R15, R3, c[0x0][0x1fc], R4, 0x1, P0 ;  /* 0x00007f00030f9a11 */ /* 0x000fe400000f0c04 */
[----:B------:R-:W-:Y:S05]  /*6010*/  @!P1 IADD3 R3, P0, R2, R10, RZ ;  /* 0x0000000a02039210 */ /* 0x000fea0007f1e0ff */
[----:B------:R-:W-:Y:S01]  /*6020*/  @!P1 IMAD.X R4, R0, 0x1, R9, P0 ;  /* 0x0000000100049824 */ /* 0x000fe200000e0609 */
[C---:B------:R-:W-:Y:S01]  /*6030*/  @!P1 LEA R12, P0, R3.reuse, c[0x0][0x1f8], 0x1 ;  /* 0x00007e00030c9a11 */ /* 0x040fe200078008ff */
[----:B------:R-:W1:Y:S03]  /*6040*/  LDSM.16.M88.4 R8, [R192+0x8100] ;  /* 0x00810000c008783b */ /* 0x000e660000000200 */
[----:B------:R-:W-:Y:S01]  /*6050*/  @!P1 LEA.HI.X R13, R3, c[0x0][0x1fc], R4, 0x1, P0 ;  /* 0x00007f00030d9a11 */ /* 0x000fe200000f0c04 */
[----:B------:R-:W-:Y:S01]  /*6060*/  @!PT LDS RZ, [RZ] ;  /* 0x00000000fffff984 */ /* 0x000fe20000000800 */
[----:B------:R-:W-:Y:S01]  /*6070*/  @!PT LDS RZ, [RZ] ;  /* 0x00000000fffff984 */ /* 0x000fe20000000800 */
[----:B------:R-:W-:Y:S01]  /*6080*/  @!PT LDS RZ, [RZ] ;  /* 0x00000000fffff984 */ /* 0x000fe20000000800 */
[----:B------:R2:W-:Y:S01]  /*6090*/  @!P1 LDGSTS.E.BYPASS.LTC128B.128 [R233+0x100], [R220.64], !P3 ;  /* 0x00100000dce99fae */ /* 0x0005e2000d901d48 */
[----:B------:R-:W-:Y:S03]  /*60a0*/  @!P1 IADD3 R2, P0, R2, R252, RZ ;  /* 0x000000fc02029210 */ /* 0x000fe60007f1e0ff */
[----:B------:R3:W-:Y:S02]  /*60b0*/  @!P1 LDGSTS.E.BYPASS.LTC128B.128 [R233+0x2100], [R30.64], !P6 ;  /* 0x021000001ee99fae */ /* 0x0007e4000f101d48 */
[----:B------:R-:W-:Y:S01]  /*60c0*/  @!P1 IMAD.X R0, R0, 0x1, R251, P0 ;  /* 0x0000000100009824 */ /* 0x000fe200000e06fb */
[C---:B------:R-:W-:Y:S01]  /*60d0*/  @!P1 LEA R6, P0, R2.reuse, c[0x0][0x1f8], 0x1 ;  /* 0x00007e0002069a11 */ /* 0x040fe200078008ff */
[----:B------:R3:W-:Y:S03]  /*60e0*/  @!P1 LDGSTS.E.BYPASS.LTC128B.128 [R233+0x4100], [R28.64], !P5 ;  /* 0x041000001ce99fae */ /* 0x0007e6000e901d48 */
[----:B------:R-:W-:Y:S01]  /*60f0*/  @!P1 LEA.HI.X R7, R2, c[0x0][0x1fc], R0, 0x1, P0 ;  /* 0x00007f0002079a11 */ /* 0x000fe200000f0c00 */
[----:B------:R4:W-:Y:S01]  /*6100*/  @!P1 LDGSTS.E.BYPASS.LTC128B.128 [R233+0x6100], [R22.64], !P4 ;  /* 0x0610000016e99fae */ /* 0x0009e2000e101d48 */
[C---:B------:R-:W-:Y:S03]  /*6110*/  ISETP.GT.AND P0, PT, R222.reuse, R232, PT ;  /* 0x000000e8de00720c */ /* 0x040fe60003f04270 */
[----:B------:R4:W-:Y:S04]  /*6120*/  @!P1 LDGSTS.E.BYPASS.LTC128B.128 [R233+0x1100], [R20.64], !P3 ;  /* 0x0110000014e99fae */ /* 0x0009e8000d901d48 */
[----:B------:R5:W-:Y:S04]  /*6130*/  @!P1 LDGSTS.E.BYPASS.LTC128B.128 [R233+0x3100], [R14.64], !P6 ;  /* 0x031000000ee99fae */ /* 0x000be8000f101d48 */
[----:B------:R5:W-:Y:S02]  /*6140*/  @!P1 LDGSTS.E.BYPASS.LTC128B.128 [R233+0x5100], [R12.64], !P5 ;  /* 0x051000000ce99fae */ /* 0x000be4000e901d48 */
[----:B------:R-:W-:Y:S02]  /*6150*/  @P0 IADD3 R4, R222, -0x1, RZ ;  /* 0xffffffffde040810 */ /* 0x000fe40007ffe0ff */
[----:B------:R1:W-:Y:S02]  /*6160*/  @!P1 LDGSTS.E.BYPASS.LTC128B.128 [R233+0x7100], [R6.64], !P4 ;  /* 0x0710000006e99fae */ /* 0x0003e4000e101d48 */
[----:B------:R-:W-:Y:S02]  /*6170*/  @P0 SHF.R.S32.HI R0, RZ, 0x1f, R4 ;  /* 0x0000001fff000819 */ /* 0x000fe40000011404 */
[----:B------:R-:W0:Y:S03]  /*6180*/  LDGDEPBAR ;  /* 0x00000000000079af */ /* 0x000e260000000000 */
[----:B------:R-:W-:Y:S04]  /*6190*/  @P0 IMAD R0, R0, c[0x0][0x1e0], RZ ;  /* 0x0000780000000a24 */ /* 0x000fe800078e02ff */
[C---:B------:R-:W-:Y:S02]  /*61a0*/  @P0 IMAD R0, R4.reuse, c[0x0][0x1e4], R0 ;  /* 0x0000790004000a24 */ /* 0x040fe400078e0200 */
[----:B------:R-:W-:Y:S04]  /*61b0*/  @P0 IMAD.WIDE.U32 R4, R4, c[0x0][0x1e0], RZ ;  /* 0x0000780004040a25 */ /* 0x000fe800078e00ff */
[----:B------:R-:W-:Y:S02]  /*61c0*/  @P0 IMAD.SHL.U32 R2, R4, 0x40, RZ ;  /* 0x0000004004020824 */ /* 0x000fe400078e00ff */
[----:B------:R-:W-:Y:S03]  /*61d0*/  @P0 IMAD.IADD R0, R5, 0x1, R0 ;  /* 0x0000000105000824 */ /* 0x000fe600078e0200 */
[----:B------:R-:W-:Y:S02]  /*61e0*/  @P0 IADD3 R3, P2, R2, R236, RZ ;  /* 0x000000ec02030210 */ /* 0x000fe40007f5e0ff */
[----:B------:R-:W-:Y:S05]  /*61f0*/  @P0 SHF.L.U64.HI R0, R4, 0x6, R0 ;  /* 0x0000000604000819 */ /* 0x000fea0000010200 */
[----:B------:R-:W-:Y:S01]  /*6200*/  @P0 IMAD.X R4, R0, 0x1, R225, P2 ;  /* 0x0000000100040824 */ /* 0x000fe200010e06e1 */
[C---:B------:R-:W-:Y:S04]  /*6210*/  @P0 LEA R234, P2, R3.reuse, c[0x0][0x1c8], 0x1 ;  /* 0x0000720003ea0a11 */ /* 0x040fe800078408ff */
[----:B------:R-:W-:Y:S02]  /*6220*/  @P0 LEA.HI.X R235, R3, c[0x0][0x1cc], R4, 0x1, P2 ;  /* 0x0000730003eb0a11 */ /* 0x000fe400010f0c04 */
[C---:B-1----:R-:W-:Y:S03]  /*6230*/  HMMA.16816.F32.BF16 R4, R32.reuse, R8, RZ ;  /* 0x000000082004723c */ /* 0x042fe600000418ff */
[----:B------:R-:W-:Y:S05]  /*6240*/  @P0 IADD3 R3, P1, R2, R250, RZ ;  /* 0x000000fa02030210 */ /* 0x000fea0007f3e0ff */
[C---:B------:R-:W-:Y:S01]  /*6250*/  HMMA.16816.F32.BF16 R8, R32.reuse, R10, RZ ;  /* 0x0000000a2008723c */ /* 0x040fe200000418ff */
[----:B------:R-:W-:Y:S03]  /*6260*/  @P0 IMAD.X R156, R0, 0x1, R249, P1 ;  /* 0x00000001009c0824 */ /* 0x000fe600008e06f9 */
[C---:B------:R-:W-:Y:S04]  /*6270*/  @P0 LEA R230, P1, R3.reuse, c[0x0][0x1c8], 0x1 ;  /* 0x0000720003e60a11 */ /* 0x040fe800078208ff */
[C---:B-----5:R-:W-:Y:S01]  /*6280*/  HMMA.16816.F32.BF16 R12, R32.reuse, R16, RZ ;  /* 0x00000010200c723c */ /* 0x060fe200000418ff */
[----:B------:R-:W-:Y:S03]  /*6290*/  @P0 LEA.HI.X R231, R3, c[0x0][0x1cc], R156, 0x1, P1 ;  /* 0x0000730003e70a11 */ /* 0x000fe600008f0c9c */
[----:B------:R-:W-:Y:S04]  /*62a0*/  @P0 IADD3 R3, P1, R2, R248, RZ ;  /* 0x000000f802030210 */ /* 0x000fe80007f3e0ff */
[C---:B------:R-:W-:Y:S01]  /*62b0*/  HMMA.16816.F32.BF16 R16, R32.reuse, R18, RZ ;  /* 0x000000122010723c */ /* 0x040fe200000418ff */
[----:B------:R-:W-:Y:S03]  /*62c0*/  @P0 IMAD.X R156, R0, 0x1, R247, P1 ;  /* 0x00000001009c0824 */ /* 0x000fe600008e06f7 */
[C---:B------:R-:W-:Y:S04]  /*62d0*/  @P0 LEA R228, P1, R3.reuse, c[0x0][0x1c8], 0x1 ;  /* 0x0000720003e40a11 */ /* 0x040fe800078208ff */
[C---:B----4-:R-:W-:Y:S01]  /*62e0*/  HMMA.16816.F32.BF16 R20, R32.reuse, R24, RZ ;  /* 0x000000182014723c */ /* 0x050fe200000418ff */
[----:B------:R-:W-:Y:S03]  /*62f0*/  @P0 LEA.HI.X R229, R3, c[0x0][0x1cc], R156, 0x1, P1 ;  /* 0x0000730003e50a11 */ /* 0x000fe600008f0c9c */
[----:B------:R-:W-:Y:S04]  /*6300*/  @P0 IADD3 R3, P1, R2, R246, RZ ;  /* 0x000000f602030210 */ /* 0x000fe80007f3e0ff */
[C---:B------:R-:W-:Y:S01]  /*6310*/  HMMA.16816.F32.BF16 R24, R32.reuse, R26, RZ ;  /* 0x0000001a2018723c */ /* 0x040fe200000418ff */
[----:B------:R-:W-:Y:S03]  /*6320*/  @P0 IMAD.X R156, R0, 0x1, R245, P1 ;  /* 0x00000001009c0824 */ /* 0x000fe600008e06f5 */
[C---:B------:R-:W-:Y:S04]  /*6330*/  @P0 LEA R226, P1, R3.reuse, c[0x0][0x1c8], 0x1 ;  /* 0x0000720003e20a11 */ /* 0x040fe800078208ff */
[C---:B---3--:R-:W-:Y:S01]  /*6340*/  HMMA.16816.F32.BF16 R28, R32.reuse, R168, RZ ;  /* 0x000000a8201c723c */ /* 0x048fe200000418ff */
[----:B------:R-:W-:Y:S03]  /*6350*/  @P0 LEA.HI.X R227, R3, c[0x0][0x1cc], R156, 0x1, P1 ;  /* 0x0000730003e30a11 */ /* 0x000fe600008f0c9c */
[----:B------:R-:W-:Y:S02]  /*6360*/  @P0 IADD3 R2, P1, R223, R2, RZ ;  /* 0x00000002df020210 */ /* 0x000fe40007f3e0ff */
[----:B------:R-:W3:Y:S02]  /*6370*/  LDL R223, [R1+0x38] ;  /* 0x0000380001df7983 */ /* 0x000ee40000100800 */
[----:B------:R-:W-:Y:S01]  /*6380*/  HMMA.16816.F32.BF16 R32, R32, R170, RZ ;  /* 0x000000aa2020723c */ /* 0x000fe200000418ff */
[----:B------:R-:W-:Y:S01]  /*6390*/  @P0 IMAD.X R0, R159, 0x1, R0, P1 ;  /* 0x000000019f000824 */ /* 0x000fe200008e0600 */
[----:B------:R-:W-:Y:S02]  /*63a0*/  LDSM.16.M88.4 R168, [R202+0x10100] ;  /* 0x01010000caa8783b */ /* 0x000fe40000000200 */
[----:B------:R-:W-:Y:S01]  /*63b0*/  IMAD.MOV.U32 R159, RZ, RZ, c[0x0][0x2c4] ;  /* 0x0000b100ff9f7624 */ /* 0x000fe200078e00ff */
[----:B------:R-:W-:Y:S03]  /*63c0*/  @P0 IADD3 R3, P1, R2, R236, RZ ;  /* 0x000000ec02030210 */ /* 0x000fe60007f3e0ff */
[C---:B------:R-:W-:Y:S05]  /*63d0*/  HMMA.16816.F32.BF16 R4, R172.reuse, R176, R4 ;  /* 0x000000b0ac04723c */ /* 0x040fea0000041804 */
[----:B------:R-:W-:Y:S01]  /*63e0*/  ISETP.NE.AND P2, PT, R159, 0x1, PT ;  /* 0x000000019f00780c */ /* 0x000fe20003f45270 */
[----:B------:R-:W-:Y:S01]  /*63f0*/  @P0 IMAD.X R156, R0, 0x1, R225, P1 ;  /* 0x00000001009c0824 */ /* 0x000fe200008e06e1 */
[----:B------:R1:W3:Y:S01]  /*6400*/  LDL R159, [R1+0x3c] ;  /* 0x00003c00019f7983 */ /* 0x0002e20000100800 */
[C---:B------:R-:W-:Y:S03]  /*6410*/  HMMA.16816.F32.BF16 R8, R172.reuse, R178, R8 ;  /* 0x000000b2ac08723c */ /* 0x040fe60000041808 */
[----:B------:R-:W-:Y:S01]  /*6420*/  LDSM.16.M88.4 R176, [R198+0x8900] ;  /* 0x00890000c6b0783b */ /* 0x000fe20000000200 */
[C---:B------:R-:W-:Y:S04]  /*6430*/  @P0 LEA R224, P1, R3.reuse, c[0x0][0x1c8], 0x1 ;  /* 0x0000720003e00a11 */ /* 0x040fe800078208ff */
[C---:B------:R-:W-:Y:S04]  /*6440*/  HMMA.16816.F32.BF16 R12, R172.reuse, R180, R12 ;  /* 0x000000b4ac0c723c */ /* 0x040fe8000004180c */
[----:B------:R-:W-:Y:S02]  /*6450*/  @P0 LEA.HI.X R225, R3, c[0x0][0x1cc], R156, 0x1, P1 ;  /* 0x0000730003e10a11 */ /* 0x000fe400008f0c9c */
[----:B------:R-:W-:Y:S02]  /*6460*/  @P0 IADD3 R3, P1, R2, R250, RZ ;  /* 0x000000fa02030210 */ /* 0x000fe40007f3e0ff */
[C---:B------:R-:W-:Y:S04]  /*6470*/  HMMA.16816.F32.BF16 R16, R172.reuse, R182, R16 ;  /* 0x000000b6ac10723c */ /* 0x040fe80000041810 */
[----:B------:R-:W-:Y:S01]  /*6480*/  @P0 IMAD.X R156, R0, 0x1, R249, P1 ;  /* 0x00000001009c0824 */ /* 0x000fe200008e06f9 */
[C---:B--2---:R-:W-:Y:S03]  /*6490*/  @P0 LEA R220, P1, R3.reuse, c[0x0][0x1c8], 0x1 ;  /* 0x0000720003dc0a11 */ /* 0x044fe600078208ff */
[C---:B------:R-:W-:Y:S04]  /*64a0*/  HMMA.16816.F32.BF16 R20, R172.reuse, R184, R20 ;  /* 0x000000b8ac14723c */ /* 0x040fe80000041814 */
[----:B------:R-:W-:Y:S02]  /*64b0*/  @P0 LEA.HI.X R221, R3, c[0x0][0x1cc], R156, 0x1, P1 ;  /* 0x0000730003dd0a11 */ /* 0x000fe400008f0c9c */
[----:B------:R-:W-:Y:S02]  /*64c0*/  @P0 IADD3 R3, P1, R2, R248, RZ ;  /* 0x000000f802030210 */ /* 0x000fe40007f3e0ff */
[C---:B------:R-:W-:Y:S04]  /*64d0*/  HMMA.16816.F32.BF16 R24, R172.reuse, R186, R24 ;  /* 0x000000baac18723c */ /* 0x040fe80000041818 */
[----:B------:R-:W-:Y:S01]  /*64e0*/  @P0 IMAD.X R156, R0, 0x1, R247, P1 ;  /* 0x00000001009c0824 */ /* 0x000fe200008e06f7 */
[C---:B------:R-:W-:Y:S03]  /*64f0*/  @P0 LEA R182, P1, R3.reuse, c[0x0][0x1c8], 0x1 ;  /* 0x0000720003b60a11 */ /* 0x040fe600078208ff */
[C---:B------:R-:W-:Y:S04]  /*6500*/  HMMA.16816.F32.BF16 R28, R172.reuse, R188, R28 ;  /* 0x000000bcac1c723c */ /* 0x040fe8000004181c */
[----:B------:R-:W-:Y:S01]  /*6510*/  @P0 LEA.HI.X R183, R3, c[0x0][0x1cc], R156, 0x1, P1 ;  /* 0x0000730003b70a11 */ /* 0x000fe200008f0c9c */
[----:B------:R-:W-:Y:S01]  /*6520*/  IMAD.SHL.U32 R156, R222, 0x40, RZ ;  /* 0x00000040de9c7824 */ /* 0x000fe200078e00ff */
[----:B------:R-:W-:Y:S02]  /*6530*/  @P0 IADD3 R2, P1, R2, R246, RZ ;  /* 0x000000f602020210 */ /* 0x000fe40007f3e0ff */
[----:B------:R-:W-:Y:S01]  /*6540*/  HMMA.16816.F32.BF16 R32, R172, R190, R32 ;  /* 0x000000beac20723c */ /* 0x000fe20000041820 */
[----:B------:R-:W2:Y:S03]  /*6550*/  LDSM.16.M88.4 R172, [R198+0x8100] ;  /* 0x00810000c6ac783b */ /* 0x000ea60000000200 */
[----:B------:R-:W-:Y:S01]  /*6560*/  @P0 IMAD.X R0, R0, 0x1, R245, P1 ;  /* 0x0000000100000824 */ /* 0x000fe200008e06f5 */
[C---:B------:R-:W-:Y:S04]  /*6570*/  @P0 LEA R180, P1, R2.reuse, c[0x0][0x1c8], 0x1 ;  /* 0x0000720002b40a11 */ /* 0x040fe800078208ff */
[----:B------:R-:W-:Y:S03]  /*6580*/  @P0 LEA.HI.X R181, R2, c[0x0][0x1cc], R0, 0x1, P1 ;  /* 0x0000730002b50a11 */ /* 0x000fe600008f0c00 */
[----:B------:R-:W-:Y:S04]  /*6590*/  IADD3 R0, -R219, 0x1, -R156 ;  /* 0x00000001db007810 */ /* 0x000fe80007ffe99c */
[----:B------:R-:W-:Y:S04]  /*65a0*/  IADD3 R0, R0, c[0x0][0x1d0], RZ ;  /* 0x0000740000007a10 */ /* 0x000fe80007ffe0ff */
[----:B------:R-:W-:Y:S01]  /*65b0*/  IADD3 R0, R0, -c[0x0][0x168], RZ ;  /* 0x80005a0000007a10 */ /* 0x000fe20007ffe0ff */
[C---:B--2---:R-:W-:Y:S08]  /*65c0*/  HMMA.16816.F32.BF16 R4, R168.reuse, R172, R4 ;  /* 0x000000aca804723c */ /* 0x044ff00000041804 */
[C---:B------:R-:W-:Y:S01]  /*65d0*/  HMMA.16816.F32.BF16 R8, R168.reuse, R174, R8 ;  /* 0x000000aea808723c */ /* 0x040fe20000041808 */
[----:B------:R-:W2:Y:S07]  /*65e0*/  LDSM.16.M88.4 R172, [R198+0x9100] ;  /* 0x00910000c6ac783b */ /* 0x000eae0000000200 */
[C---:B------:R-:W-:Y:S08]  /*65f0*/  HMMA.16816.F32.BF16 R12, R168.reuse, R176, R12 ;  /* 0x000000b0a80c723c */ /* 0x040ff0000004180c */
[C---:B------:R-:W-:Y:S01]  /*6600*/  HMMA.16816.F32.BF16 R16, R168.reuse, R178, R16 ;  /* 0x000000b2a810723c */ /* 0x040fe20000041810 */
[----:B------:R-:W4:Y:S07]  /*6610*/  LDSM.16.M88.4 R176, [R198+0x9900] ;  /* 0x00990000c6b0783b */ /* 0x000f2e0000000200 */
[C---:B--2---:R-:W-:Y:S08]  /*6620*/  HMMA.16816.F32.BF16 R20, R168.reuse, R172, R20 ;  /* 0x000000aca814723c */ /* 0x044ff00000041814 */
[C---:B------:R-:W-:Y:S01]  /*6630*/  HMMA.16816.F32.BF16 R24, R168.reuse, R174, R24 ;  /* 0x000000aea818723c */ /* 0x040fe20000041818 */
[----:B------:R-:W-:Y:S07]  /*6640*/  LDSM.16.M88.4 R172, [R197] ;  /* 0x00000000c5ac783b */ /* 0x000fee0000000200 */
[C---:B----4-:R-:W-:Y:S08]  /*6650*/  HMMA.16816.F32.BF16 R28, R168.reuse, R176, R28 ;  /* 0x000000b0a81c723c */ /* 0x050ff0000004181c */
[----:B------:R-:W-:Y:S01]  /*6660*/  HMMA.16816.F32.BF16 R32, R168, R178, R32 ;  /* 0x000000b2a820723c */ /* 0x000fe20000041820 */
[----:B------:R-:W2:Y:S04]  /*6670*/  LDSM.16.M88.4 R168, [R201+0x10100] ;  /* 0x01010000c9a8783b */ /* 0x000ea80000000200 */
[----:B------:R-:W4:Y:S03]  /*6680*/  LDSM.16.M88.4 R176, [R197+0x800] ;  /* 0x00080000c5b0783b */ /* 0x000f260000000200 */
[C---:B--2---:R-:W-:Y:S08]  /*6690*/  HMMA.16816.F32.BF16 R4, R168.reuse, R172, R4 ;  /* 0x000000aca804723c */ /* 0x044ff00000041804 */
[C---:B------:R-:W-:Y:S01]  /*66a0*/  HMMA.16816.F32.BF16 R8, R168.reuse, R174, R8 ;  /* 0x000000aea808723c */ /* 0x040fe20000041808 */
[----:B------:R-:W2:Y:S07]  /*66b0*/  LDSM.16.M88.4 R172, [R197+0x1000] ;  /* 0x00100000c5ac783b */ /* 0x000eae0000000200 */
[C---:B----4-:R-:W-:Y:S08]  /*66c0*/  HMMA.16816.F32.BF16 R12, R168.reuse, R176, R12 ;  /* 0x000000b0a80c723c */ /* 0x050ff0000004180c */
[C---:B------:R-:W-:Y:S01]  /*66d0*/  HMMA.16816.F32.BF16 R16, R168.reuse, R178, R16 ;  /* 0x000000b2a810723c */ /* 0x040fe20000041810 */
[----:B------:R-:W4:Y:S07]  /*66e0*/  LDSM.16.M88.4 R176, [R197+0x1800] ;  /* 0x00180000c5b0783b */ /* 0x000f2e0000000200 */
[C---:B--2---:R-:W-:Y:S08]  /*66f0*/  HMMA.16816.F32.BF16 R20, R168.reuse, R172, R20 ;  /* 0x000000aca814723c */ /* 0x044ff00000041814 */
[C---:B------:R-:W-:Y:S01]  /*6700*/  HMMA.16816.F32.BF16 R24, R168.reuse, R174, R24 ;  /* 0x000000aea818723c */ /* 0x040fe20000041818 */
[----:B------:R-:W-:Y:S07]  /*6710*/  LDSM.16.M88.4 R172, [R192+0xa100] ;  /* 0x00a10000c0ac783b */ /* 0x000fee0000000200 */
[C---:B----4-:R-:W-:Y:S08]  /*6720*/  HMMA.16816.F32.BF16 R28, R168.reuse, R176, R28 ;  /* 0x000000b0a81c723c */ /* 0x050ff0000004181c */
[----:B------:R-:W-:Y:S01]  /*6730*/  HMMA.16816.F32.BF16 R32, R168, R178, R32 ;  /* 0x000000b2a820723c */ /* 0x000fe20000041820 */
[----:B------:R-:W2:Y:S04]  /*6740*/  LDSM.16.M88.4 R168, [R199+0x14100] ;  /* 0x01410000c7a8783b */ /* 0x000ea80000000200 */
[----:B------:R-:W4:Y:S01]  /*6750*/  LDSM.16.M88.4 R176, [R192+0xa900] ;  /* 0x00a90000c0b0783b */ /* 0x000f220000000200 */
[----:B---3--:R-:W-:Y:S02]  /*6760*/  @P2 IMAD.MOV.U32 R159, RZ, RZ, R223 ;  /* 0x000000ffff9f2224 */ /* 0x008fe400078e00df */
[----:B------:R-:W-:Y:S03]  /*6770*/  IMAD.MOV.U32 R223, RZ, RZ, 0x1 ;  /* 0x00000001ffdf7424 */ /* 0x000fe600078e00ff */
[----:B------:R-:W-:Y:S02]  /*6780*/  SHFL.IDX PT, R3, R159, RZ, 0x1c1f ;  /* 0x001c1fff9f037589 */ /* 0x000fe400000e0000 */
[----:B------:R-:W-:Y:S01]  /*6790*/  ISETP.LE.AND P2, PT, R223, c[0x0][0x32c], PT ;  /* 0x0000cb00df007a0c */ /* 0x000fe20003f43270 */
[C---:B--2---:R-:W-:Y:S08]  /*67a0*/  HMMA.16816.F32.BF16 R4, R168.reuse, R172, R4 ;  /* 0x000000aca804723c */ /* 0x044ff00000041804 */
[C---:B------:R-:W-:Y:S01]  /*67b0*/  HMMA.16816.F32.BF16 R8, R168.reuse, R174, R8 ;  /* 0x000000aea808723c */ /* 0x040fe20000041808 */
[----:B------:R-:W2:Y:S07]  /*67c0*/  LDSM.16.M88.4 R172, [R192+0xb100] ;  /* 0x00b10000c0ac783b */ /* 0x000eae0000000200 */
[C---:B----4-:R-:W-:Y:S08]  /*67d0*/  HMMA.16816.F32.BF16 R12, R168.reuse, R176, R12 ;  /* 0x000000b0a80c723c */ /* 0x050ff0000004180c */
[C---:B------:R-:W-:Y:S01]  /*67e0*/  HMMA.16816.F32.BF16 R16, R168.reuse, R178, R16 ;  /* 0x000000b2a810723c */ /* 0x040fe20000041810 */
[----:B------:R-:W3:Y:S07]  /*67f0*/  LDSM.16.M88.4 R176, [R192+0xb900] ;  /* 0x00b90000c0b0783b */ /* 0x000eee0000000200 */
[C---:B--2---:R-:W-:Y:S08]  /*6800*/  HMMA.16816.F32.BF16 R20, R168.reuse, R172, R20 ;  /* 0x000000aca814723c */ /* 0x044ff00000041814 */
[C---:B------:R-:W-:Y:S01]  /*6810*/  HMMA.16816.F32.BF16 R24, R168.reuse, R174, R24 ;  /* 0x000000aea818723c */ /* 0x040fe20000041818 */
[----:B------:R-:W-:Y:S07]  /*6820*/  LDSM.16.M88.4 R172, [R215] ;  /* 0x00000000d7ac783b */ /* 0x000fee0000000200 */
[C---:B---3--:R-:W-:Y:S08]  /*6830*/  HMMA.16816.F32.BF16 R28, R168.reuse, R176, R28 ;  /* 0x000000b0a81c723c */ /* 0x048ff0000004181c */
[----:B------:R-:W-:Y:S01]  /*6840*/  HMMA.16816.F32.BF16 R32, R168, R178, R32 ;  /* 0x000000b2a820723c */ /* 0x000fe20000041820 */
[----:B------:R-:W2:Y:S04]  /*6850*/  LDSM.16.M88.4 R168, [R200+0x14100] ;  /* 0x01410000c8a8783b */ /* 0x000ea80000000200 */
[----:B------:R-:W3:Y:S03]  /*6860*/  LDSM.16.M88.4 R176, [R214] ;  /* 0x00000000d6b0783b */ /* 0x000ee60000000200 */
[C---:B--2---:R-:W-:Y:S08]  /*6870*/  HMMA.16816.F32.BF16 R4, R168.reuse, R172, R4 ;  /* 0x000000aca804723c */ /* 0x044ff00000041804 */
[C---:B------:R-:W-:Y:S01]  /*6880*/  HMMA.16816.F32.BF16 R8, R168.reuse, R174, R8 ;  /* 0x000000aea808723c */ /* 0x040fe20000041808 */
[----:B------:R-:W2:Y:S07]  /*6890*/  LDSM.16.M88.4 R172, [R213] ;  /* 0x00000000d5ac783b */ /* 0x000eae0000000200 */
[C---:B---3--:R-:W-:Y:S08]  /*68a0*/  HMMA.16816.F32.BF16 R12, R168.reuse, R176, R12 ;  /* 0x000000b0a80c723c */ /* 0x048ff0000004180c */
[C---:B------:R-:W-:Y:S01]  /*68b0*/  HMMA.16816.F32.BF16 R16, R168.reuse, R178, R16 ;  /* 0x000000b2a810723c */ /* 0x040fe20000041810 */
[----:B------:R-:W3:Y:S07]  /*68c0*/  LDSM.16.M88.4 R176, [R212] ;  /* 0x00000000d4b0783b */ /* 0x000eee0000000200 */
[C---:B--2---:R-:W-:Y:S08]  /*68d0*/  HMMA.16816.F32.BF16 R20, R168.reuse, R172, R20 ;  /* 0x000000aca814723c */ /* 0x044ff00000041814 */
[C---:B------:R-:W-:Y:S01]  /*68e0*/  HMMA.16816.F32.BF16 R24, R168.reuse, R174, R24 ;  /* 0x000000aea818723c */ /* 0x040fe20000041818 */
[----:B------:R-:W-:Y:S07]  /*68f0*/  LDSM.16.M88.4 R172, [R198+0xa100] ;  /* 0x00a10000c6ac783b */ /* 0x000fee0000000200 */
[C---:B---3--:R-:W-:Y:S08]  /*6900*/  HMMA.16816.F32.BF16 R28, R168.reuse, R176, R28 ;  /* 0x000000b0a81c723c */ /* 0x048ff0000004181c */
[----:B------:R-:W-:Y:S01]  /*6910*/  HMMA.16816.F32.BF16 R32, R168, R178, R32 ;  /* 0x000000b2a820723c */ /* 0x000fe20000041820 */
[----:B------:R-:W2:Y:S04]  /*6920*/  LDSM.16.M88.4 R168, [R202+0x14100] ;  /* 0x01410000caa8783b */ /* 0x000ea80000000200 */
[----:B------:R-:W3:Y:S03]  /*6930*/  LDSM.16.M88.4 R176, [R198+0xa900] ;  /* 0x00a90000c6b0783b */ /* 0x000ee60000000200 */
[C---:B--2---:R-:W-:Y:S08]  /*6940*/  HMMA.16816.F32.BF16 R4, R168.reuse, R172, R4 ;  /* 0x000000aca804723c */ /* 0x044ff00000041804 */
[C---:B------:R-:W-:Y:S01]  /*6950*/  HMMA.16816.F32.BF16 R8, R168.reuse, R174, R8 ;  /* 0x000000aea808723c */ /* 0x040fe20000041808 */
[----:B------:R-:W2:Y:S07]  /*6960*/  LDSM.16.M88.4 R172, [R198+0xb100] ;  /* 0x00b10000c6ac783b */ /* 0x000eae0000000200 */
[C---:B---3--:R-:W-:Y:S08]  /*6970*/  HMMA.16816.F32.BF16 R12, R168.reuse, R176, R12 ;  /* 0x000000b0a80c723c */ /* 0x048ff0000004180c */
[C---:B------:R-:W-:Y:S01]  /*6980*/  HMMA.16816.F32.BF16 R16, R168.reuse, R178, R16 ;  /* 0x000000b2a810723c */ /* 0x040fe20000041810 */
[----:B------:R-:W3:Y:S07]  /*6990*/  LDSM.16.M88.4 R176, [R198+0xb900] ;  /* 0x00b90000c6b0783b */ /* 0x000eee0000000200 */
        /* <DEDUP_REMOVED lines=116> */
[----:B------:R-:W3:Y:S01]  /*70e0*/  LDSM.16.M88.4 R176, [R197+0x7800] ;  /* 0x00780000c5b0783b */ /* 0x000ee20000000200 */
[----:B------:R-:W-:Y:S04]  /*70f0*/  DEPBAR.LE SB0, 0x0 ;  /* 0x000080000000791a */ /* 0x000fe80000000000 */
[----:B------:R-:W-:Y:S02]  /*7100*/  BAR.SYNC.DEFER_BLOCKING 0x0 ;  /* 0x0000000000007b1d */ /* 0x000fe40000010000 */
[C---:B--2---:R-:W-:Y:S04]  /*7110*/  HMMA.16816.F32.BF16 R20, R168.reuse, R172, R20 ;  /* 0x000000aca814723c */ /* 0x044fe80000041814 */
[----:B------:R-:W-:Y:S01]  /*7120*/  @!PT LDS RZ, [RZ] ;  /* 0x00000000fffff984 */ /* 0x000fe20000000800 */
[----:B------:R-:W-:Y:S01]  /*7130*/  @!PT LDS RZ, [RZ] ;  /* 0x00000000fffff984 */ /* 0x000fe20000000800 */
[----:B------:R-:W-:Y:S01]  /*7140*/  @!PT LDS RZ, [RZ] ;  /* 0x00000000fffff984 */ /* 0x000fe20000000800 */
[----:B------:R1:W-:Y:S04]  /*7150*/  @P0 LDGSTS.E.BYPASS.LTC128B.128 [R233+0x8100], [R234.64], !P3 ;  /* 0x08100000eae90fae */ /* 0x0003e8000d901d48 */
[C---:B------:R-:W-:Y:S01]  /*7160*/  HMMA.16816.F32.BF16 R24, R168.reuse, R174, R24 ;  /* 0x000000aea818723c */ /* 0x040fe20000041818 */
[----:B------:R1:W-:Y:S04]  /*7170*/  @P0 LDGSTS.E.BYPASS.LTC128B.128 [R233+0xa100], [R230.64], !P6 ;  /* 0x0a100000e6e90fae */ /* 0x0003e8000f101d48 */
[----:B------:R1:W-:Y:S03]  /*7180*/  @P0 LDGSTS.E.BYPASS.LTC128B.128 [R233+0xc100], [R228.64], !P5 ;  /* 0x0c100000e4e90fae */ /* 0x0003e6000e901d48 */
[C---:B---3--:R-:W-:Y:S01]  /*7190*/  HMMA.16816.F32.BF16 R28, R168.reuse, R176, R28 ;  /* 0x000000b0a81c723c */ /* 0x048fe2000004181c */
[----:B------:R1:W-:Y:S04]  /*71a0*/  @P0 LDGSTS.E.BYPASS.LTC128B.128 [R233+0xe100], [R226.64], !P4 ;  /* 0x0e100000e2e90fae */ /* 0x0003e8000e101d48 */
[----:B------:R1:W-:Y:S03]  /*71b0*/  @P0 LDGSTS.E.BYPASS.LTC128B.128 [R233+0x9100], [R224.64], !P3 ;  /* 0x09100000e0e90fae */ /* 0x0003e6000d901d48 */
[----:B------:R-:W-:Y:S01]  /*71c0*/  HMMA.16816.F32.BF16 R32, R168, R178, R32 ;  /* 0x000000b2a820723c */ /* 0x000fe20000041820 */
[----:B------:R1:W-:Y:S04]  /*71d0*/  @P0 LDGSTS.E.BYPASS.LTC128B.128 [R233+0xb100], [R220.64], !P6 ;  /* 0x0b100000dce90fae */ /* 0x0003e8000f101d48 */
[----:B------:R1:W-:Y:S02]  /*71e0*/  @P0 LDGSTS.E.BYPASS.LTC128B.128 [R233+0xd100], [R182.64], !P5 ;  /* 0x0d100000b6e90fae */ /* 0x0003e4000e901d48 */
[C---:B------:R-:W-:Y:S02]  /*71f0*/  IADD3 R169, R0.reuse, c[0x0][0x328], RZ ;  /* 0x0000ca0000a97a10 */ /* 0x040fe40007ffe0ff */
[----:B------:R1:W-:Y:S03]  /*7200*/  @P0 LDGSTS.E.BYPASS.LTC128B.128 [R233+0xf100], [R180.64], !P4 ;  /* 0x0f100000b4e90fae */ /* 0x0003e6000e101d48 */
[----:B------:R-:W-:Y:S01]  /*7210*/  IADD3 R168, R0, UR6, RZ ;  /* 0x0000000600a87c10 */ /* 0x000fe2000fffe0ff */
[----:B------:R-:W0:Y:S01]  /*7220*/  LDGDEPBAR ;  /* 0x00000000000079af */ /* 0x000e220000000000 */
[--C-:B------:R-:W-:Y:S03]  /*7230*/  IMAD.IADD R2, R169, 0x1, R3.reuse ;  /* 0x00000001a9027824 */ /* 0x100fe600078e0203 */
[----:B------:R-:W-:Y:S01]  /*7240*/  IMAD.IADD R0, R168, 0x1, R3 ;  /* 0x00000001a8007824 */ /* 0x000fe200078e0203 */
        /* <DEDUP_REMOVED lines=15> */
.L_x_2417:
[----:B------:R-:W-:Y:S04]  /*7340*/  MOV R170, c[0x0][0x32c] ;  /* 0x0000cb0000aa7a02 */ /* 0x000fe80000000f00 */
[----:B------:R-:W-:Y:S11]  /*7350*/  ISETP.NE.AND P0, PT, R170, 0x1, PT ;  /* 0x00000001aa00780c */ /* 0x000ff60003f05270 */
[----:B------:R-:W-:Y:S02]  /*7360*/  @!UPT UIADD3 URZ, URZ, URZ, URZ ;  /* 0x0000003f3f3ff290 */ /* 0x000fe4000fffe03f */
[----:B------:R-:W-:Y:S05]  /*7370*/  @P0 IMAD.HI.U32 R170, R3, c[0x0][0x330], RZ ;  /* 0x0000cc0003aa0a27 */ /* 0x000fea00078e00ff */
[----:B------:R-:W-:Y:S02]  /*7380*/  @P0 SHF.R.U32.HI R3, RZ, c[0x0][0x334], R170 ;  /* 0x0000cd00ff030a19 */ /* 0x000fe400000116aa */
.L_x_2418:
[----:B------:R-:W-:Y:S05]  /*7390*/  BSYNC B0 ;  /* 0x0000000000007941 */ /* 0x000fea0003800000 */
.L_x_2416:
[----:B------:R-:W-:Y:S04]  /*73a0*/  IMAD R3, R3, c[0x0][0x32c], -R156 ;  /* 0x0000cb0003037a24 */ /* 0x000fe800078e0a9c */
[----:B------:R-:W-:Y:S05]  /*73b0*/  IMAD.IADD R3, R3, 0x1, -R219 ;  /* 0x0000000103037824 */ /* 0x000fea00078e0adb */
[----:B------:R-:W-:Y:S02]  /*73c0*/  IADD3 R170, R3, c[0x0][0x32c], RZ ;  /* 0x0000cb0003aa7a10 */ /* 0x000fe40007ffe0ff */
[----:B------:R-:W-:Y:S02]  /*73d0*/  IMNMX R0, R0, R3, !PT ;  /* 0x0000000300007217 */ /* 0x000fe40007800200 */
[----:B------:R-:W-:Y:S02]  /*73e0*/  IMNMX R2, R2, R170, PT ;  /* 0x000000aa02027217 */ /* 0x000fe40003800200 */
.L_x_2415:
[----:B------:R-:W-:Y:S01]  /*73f0*/  ISETP.GT.AND P1, PT, R222, -0x1, PT ;  /* 0xffffffffde00780c */ /* 0x000fe20003f24270 */
[----:B------:R-:W2:Y:S03]  /*7400*/  SHFL.IDX PT, R3, R159, 0x1, 0x1c1f ;  /* 0x003c1f009f037f89 */ /* 0x000ea600000e0000 */
        /* <DEDUP_REMOVED lines=26> */
[----:B-1----:R-:W-:Y:S02]  /*75b0*/  FSEL R181, R20, -INF , !P0 ;  /* 0xff80000014b57808 */ /* 0x002fe40004000000 */
        /* <DEDUP_REMOVED lines=19> */
[--C-:B--2---:R-:W-:Y:S03]  /*76f0*/  IMAD.IADD R0, R168, 0x1, R3.reuse ;  /* 0x00000001a8007824 */ /* 0x104fe600078e0203 */
        /* <DEDUP_REMOVED lines=18> */
.L_x_2421:
[----:B------:R-:W-:Y:S04]  /*7820*/  MOV R12, c[0x0][0x32c] ;  /* 0x0000cb00000c7a02 */ /* 0x000fe80000000f00 */
[----:B------:R-:W-:Y:S11]  /*7830*/  ISETP.NE.AND P0, PT, R12, 0x1, PT ;  /* 0x000000010c00780c */ /* 0x000ff60003f05270 */
[----:B------:R-:W-:Y:S02]  /*7840*/  @!UPT UIADD3 URZ, URZ, URZ, URZ ;  /* 0x0000003f3f3ff290 */ /* 0x000fe4000fffe03f */
[----:B------:R-:W-:Y:S05]  /*7850*/  @P0 IMAD.HI.U32 R12, R3, c[0x0][0x330], RZ ;  /* 0x0000cc00030c0a27 */ /* 0x000fea00078e00ff */
[----:B------:R-:W-:Y:S02]  /*7860*/  @P0 SHF.R.U32.HI R3, RZ, c[0x0][0x334], R12 ;  /* 0x0000cd00ff030a19 */ /* 0x000fe4000001160c */
.L_x_2422:
[----:B------:R-:W-:Y:S05]  /*7870*/  BSYNC B0 ;  /* 0x0000000000007941 */ /* 0x000fea0003800000 */
.L_x_2420:
[----:B------:R-:W-:Y:S04]  /*7880*/  IMAD R156, R3, c[0x0][0x32c], -R156 ;  /* 0x0000cb00039c7a24 */ /* 0x000fe800078e0a9c */
[----:B------:R-:W-:Y:S05]  /*7890*/  IMAD.IADD R156, R156, 0x1, -R219 ;  /* 0x000000019c9c7824 */ /* 0x000fea00078e0adb */
[----:B------:R-:W-:Y:S02]  /*78a0*/  IADD3 R3, R156, c[0x0][0x32c], RZ ;  /* 0x0000cb009c037a10 */ /* 0x000fe40007ffe0ff */
[----:B------:R-:W-:Y:S02]  /*78b0*/  IMNMX R0, R0, R156, !PT ;  /* 0x0000009c00007217 */ /* 0x000fe40007800200 */
[----:B------:R-:W-:Y:S02]  /*78c0*/  IMNMX R2, R2, R3, PT ;  /* 0x0000000302027217 */ /* 0x000fe40003800200 */
.L_x_2419:
[----:B------:R-:W-:Y:S02]  /*78d0*/  ISETP.GT.AND P0, PT, R0, RZ, P1 ;  /* 0x000000ff0000720c */ /* 0x000fe40000f04270 */
        /* <DEDUP_REMOVED lines=110> */
[----:B------:R-:W-:Y:S01]  /*7fc0*/  MUFU.EX2 R227, R10 ;  /* 0x0000000a00e37308 */ /* 0x000fe20000000800 */
        /* <DEDUP_REMOVED lines=26> */
[----:B------:R-:W-:Y:S02]  /*8170*/  FMUL.FTZ R53, R2, R53 ;  /* 0x0000003502357220 */ /* 0x000fe40000410000 */
[C---:B--2---:R-:W-:Y:S02]  /*8180*/  FMUL.FTZ R10, R0.reuse, R166 ;  /* 0x000000a6000a7220 */ /* 0x044fe40000410000 */
[C---:B------:R-:W-:Y:S02]  /*8190*/  FMUL.FTZ R11, R0.reuse, R167 ;  /* 0x000000a7000b7220 */ /* 0x040fe40000410000 */
[C---:B------:R-:W-:Y:S01]  /*81a0*/  FMUL.FTZ R18, R0.reuse, R138 ;  /* 0x0000008a00127220 */ /* 0x040fe20000410000 */
[----:B------:R2:W-:Y:S01]  /*81b0*/  MUFU.EX2 R229, R6 ;  /* 0x0000000600e57308 */ /* 0x0005e20000000800 */
[C---:B------:R-:W-:Y:S01]  /*81c0*/  FMUL.FTZ R19, R0.reuse, R139 ;  /* 0x0000008b00137220 */ /* 0x040fe20000410000 */
[----:B------:R-:W-:Y:S01]  /*81d0*/  LDSM.16.MT88.4 R164, [R193+0x1900] ;  /* 0x00190000c1a4783b */ /* 0x000fe20000004200 */
[----:B------:R-:W-:Y:S02]  /*81e0*/  FMUL.FTZ R26, R0, R146 ;  /* 0x00000092001a7220 */ /* 0x000fe40000410000 */
[----:B---3--:R-:W-:Y:S02]  /*81f0*/  FMUL.FTZ R4, R2, R160 ;  /* 0x000000a002047220 */ /* 0x008fe40000410000 */
[C---:B------:R-:W-:Y:S02]  /*8200*/  FMUL.FTZ R27, R0.reuse, R147 ;  /* 0x00000093001b7220 */ /* 0x040fe40000410000 */
[C---:B------:R-:W-:Y:S01]  /*8210*/  FMUL.FTZ R34, R0.reuse, R154 ;  /* 0x0000009a00227220 */ /* 0x040fe20000410000 */
[----:B------:R-:W3:Y:S01]  /*8220*/  MUFU.EX2 R228, R7 ;  /* 0x0000000700e47308 */ /* 0x000ee20000000800 */
[----:B------:R-:W-:Y:S01]  /*8230*/  LDSM.16.MT88.4 R136, [R193+0x2100] ;  /* 0x00210000c188783b */ /* 0x000fe20000004200 */
[----:B------:R-:W-:Y:S01]  /*8240*/  FMUL.FTZ R35, R0, R155 ;  /* 0x0000009b00237220 */ /* 0x000fe20000410000 */
[----:B-1----:R-:W-:Y:S01]  /*8250*/  F2FP.BF16.PACK_AB R168, R242, R239 ;  /* 0x000000eff2a8723e */ /* 0x002fe200000010ff */
[----:B------:R-:W-:Y:S02]  /*8260*/  FMUL.FTZ R5, R2, R161 ;  /* 0x000000a102057220 */ /* 0x000fe40000410000 */
[C---:B------:R-:W-:Y:S02]  /*8270*/  FMUL.FTZ R38, R0.reuse, R38 ;  /* 0x0000002600267220 */ /* 0x040fe40000410000 */
[C---:B------:R-:W-:Y:S01]  /*8280*/  FMUL.FTZ R39, R0.reuse, R39 ;  /* 0x0000002700277220 */ /* 0x040fe20000410000 */
[----:B------:R-:W-:Y:S01]  /*8290*/  LDSM.16.MT88.4 R152, [R194+0x2900] ;  /* 0x00290000c298783b */ /* 0x000fe20000004200 */
[C---:B------:R-:W-:Y:S02]  /*82a0*/  FMUL.FTZ R42, R0.reuse, R42 ;  /* 0x0000002a002a7220 */ /* 0x040fe40000410000 */
[C---:B------:R-:W-:Y:S02]  /*82b0*/  FMUL.FTZ R43, R0.reuse, R43 ;  /* 0x0000002b002b7220 */ /* 0x040fe40000410000 */
[C---:B--2---:R-:W-:Y:S02]  /*82c0*/  FMUL.FTZ R6, R0.reuse, R162 ;  /* 0x000000a200067220 */ /* 0x044fe40000410000 */
[C---:B------:R-:W-:Y:S02]  /*82d0*/  FMUL.FTZ R46, R0.reuse, R46 ;  /* 0x0000002e002e7220 */ /* 0x040fe40000410000 */
[C---:B------:R-:W-:Y:S02]  /*82e0*/  FMUL.FTZ R47, R0.reuse, R47 ;  /* 0x0000002f002f7220 */ /* 0x040fe40000410000 */
[C---:B------:R-:W-:Y:S02]  /*82f0*/  FMUL.FTZ R50, R0.reuse, R50 ;  /* 0x0000003200327220 */ /* 0x040fe40000410000 */
[----:B------:R-:W-:Y:S01]  /*8300*/  FMUL.FTZ R51, R0, R51 ;  /* 0x0000003300337220 */ /* 0x000fe20000410000 */
[----:B---3--:R-:W-:Y:S01]  /*8310*/  F2FP.BF16.PACK_AB R169, R228, R229 ;  /* 0x000000e5e4a9723e */ /* 0x008fe200000010ff */
[----:B------:R-:W-:Y:S02]  /*8320*/  FMUL.FTZ R7, R0, R163 ;  /* 0x000000a300077220 */ /* 0x000fe40000410000 */
[--C-:B------:R-:W-:Y:S02]  /*8330*/  FFMA.FTZ R144, R180, c[0x0][0x2d0], -R157.reuse ;  /* 0x0000b400b4907a23 */ /* 0x100fe4000001089d */
[C---:B------:R-:W-:Y:S02]  /*8340*/  FMUL.FTZ R54, R0.reuse, R54 ;  /* 0x0000003600367220 */ /* 0x040fe40000410000 */
[----:B------:R-:W-:Y:S01]  /*8350*/  FMUL.FTZ R55, R0, R55 ;  /* 0x0000003700377220 */ /* 0x000fe20000410000 */
        /* <DEDUP_REMOVED lines=20> */
[----:B------:R-:W2:Y:S01]  /*84a0*/  LDSM.16.MT88.4 R140, [R194+0x2100] ;  /* 0x00210000c28c783b */ /* 0x000ea20000004200 */
[----:B------:R-:W-:Y:S02]  /*84b0*/  FMUL.FTZ R63, R0, R63 ;  /* 0x0000003f003f7220 */ /* 0x000fe40000410000 */
[C---:B------:R-:W-:Y:S02]  /*84c0*/  FMUL.FTZ R64, R2.reuse, R64 ;  /* 0x0000004002407220 */ /* 0x040fe40000410000 */
[C---:B------:R-:W-:Y:S03]  /*84d0*/  HMMA.16816.F32.BF16 R20, R168.reuse, R28, R20 ;  /* 0x0000001ca814723c */ /* 0x040fe60000041814 */
[----:B------:R-:W-:Y:S02]  /*84e0*/  FMUL.FTZ R65, R2, R65 ;  /* 0x0000004102417220 */ /* 0x000fe40000410000 */
[----:B------:R-:W-:Y:S02]  /*84f0*/  FMUL.FTZ R66, R0, R66 ;  /* 0x0000004200427220 */ /* 0x000fe40000410000 */
[C---:B------:R-:W-:Y:S01]  /*8500*/  FMUL.FTZ R28, R2.reuse, R148 ;  /* 0x00000094021c7220 */ /* 0x040fe20000410000 */
[C---:B------:R-:W-:Y:S04]  /*8510*/  HMMA.16816.F32.BF16 R24, R168.reuse, R30, R24 ;  /* 0x0000001ea818723c */ /* 0x040fe80000041818 */
[----:B------:R-:W-:Y:S02]  /*8520*/  FMUL.FTZ R29, R2, R149 ;  /* 0x00000095021d7220 */ /* 0x000fe40000410000 */
[C---:B------:R-:W-:Y:S02]  /*8530*/  FMUL.FTZ R67, R0.reuse, R67 ;  /* 0x0000004300437220 */ /* 0x040fe40000410000 */
[C---:B------:R-:W-:Y:S04]  /*8540*/  FMUL.FTZ R30, R0.reuse, R150 ;  /* 0x00000096001e7220 */ /* 0x040fe80000410000 */
[----:B------:R-:W-:Y:S02]  /*8550*/  FMUL.FTZ R31, R0, R151 ;  /* 0x00000097001f7220 */ /* 0x000fe40000410000 */
[----:B------:R-:W-:Y:S01]  /*8560*/  LDSM.16.MT88.4 R148, [R195+0x900] ;  /* 0x00090000c394783b */ /* 0x000fe20000004200 */
[C---:B------:R-:W-:Y:S02]  /*8570*/  FMUL.FTZ R68, R2.reuse, R68 ;  /* 0x0000004402447220 */ /* 0x040fe40000410000 */
[----:B------:R-:W-:Y:S02]  /*8580*/  FMUL.FTZ R69, R2, R69 ;  /* 0x0000004502457220 */ /* 0x000fe40000410000 */
        /* <DEDUP_REMOVED lines=8> */
[C---:B------:R-:W-:Y:S04]  /*8610*/  HMMA.16816.F32.BF16 R36, R168.reuse, R136, R36 ;  /* 0x00000088a824723c */ /* 0x040fe80000041824 */
[----:B------:R-:W-:Y:S02]  /*8620*/  FMUL.FTZ R75, R0, R75 ;  /* 0x0000004b004b7220 */ /* 0x000fe40000410000 */
[C---:B------:R-:W-:Y:S02]  /*8630*/  FMUL.FTZ R76, R2.reuse, R76 ;  /* 0x0000004c024c7220 */ /* 0x040fe40000410000 */
[C---:B------:R-:W-:Y:S01]  /*8640*/  HMMA.16816.F32.BF16 R40, R168.reuse, R138, R40 ;  /* 0x0000008aa828723c */ /* 0x040fe20000041828 */
[----:B------:R-:W3:Y:S03]  /*8650*/  LDSM.16.MT88.4 R136, [R195+0x2100] ;  /* 0x00210000c388783b */ /* 0x000ee60000004200 */
        /* <DEDUP_REMOVED lines=18> */
[C---:B---3--:R-:W-:Y:S04]  /*8780*/  HMMA.16816.F32.BF16 R60, R168.reuse, R136, R60 ;  /* 0x00000088a83c723c */ /* 0x048fe8000004183c */
        /* <DEDUP_REMOVED lines=32> */
[C---:B------:R-:W-:Y:S04]  /*8990*/  HMMA.16816.F32.BF16 R96, R168.reuse, R142, R96 ;  /* 0x0000008ea860723c */ /* 0x040fe80000041860 */
[----:B------:R-:W-:Y:S02]  /*89a0*/  FMUL.FTZ R109, R2, R109 ;  /* 0x0000006d026d7220 */ /* 0x000fe40000410000 */
[C---:B------:R-:W-:Y:S02]  /*89b0*/  FMUL.FTZ R110, R0.reuse, R110 ;  /* 0x0000006e006e7220 */ /* 0x040fe40000410000 */
[----:B------:R-:W-:Y:S01]  /*89c0*/  FMUL.FTZ R111, R0, R111 ;  /* 0x0000006f006f7220 */ /* 0x000fe20000410000 */
[C---:B-1----:R-:W-:Y:S03]  /*89d0*/  HMMA.16816.F32.BF16 R100, R168.reuse, R132, R100 ;  /* 0x00000084a864723c */ /* 0x042fe60000041864 */
[--C-:B------:R-:W-:Y:S02]  /*89e0*/  FFMA.FTZ R140, R173, c[0x0][0x2d0], -R172.reuse ;  /* 0x0000b400ad8c7a23 */ /* 0x100fe400000108ac */
[----:B------:R-:W-:Y:S02]  /*89f0*/  FMUL.FTZ R112, R2, R112 ;  /* 0x0000007002707220 */ /* 0x000fe40000410000 */
[----:B------:R1:W-:Y:S01]  /*8a00*/  MUFU.EX2 R238, R140 ;  /* 0x0000008c00ee7308 */ /* 0x0003e20000000800 */
[C---:B------:R-:W-:Y:S04]  /*8a10*/  HMMA.16816.F32.BF16 R104, R168.reuse, R134, R104 ;  /* 0x00000086a868723c */ /* 0x040fe80000041868 */
[--C-:B------:R-:W-:Y:S02]  /*8a20*/  FFMA.FTZ R132, R176, c[0x0][0x2d0], -R172.reuse ;  /* 0x0000b400b0847a23 */ /* 0x100fe400000108ac */
[----:B------:R-:W-:Y:S02]  /*8a30*/  FMUL.FTZ R113, R2, R113 ;  /* 0x0000007102717220 */ /* 0x000fe40000410000 */
[C---:B---3--:R-:W-:Y:S01]  /*8a40*/  HMMA.16816.F32.BF16 R108, R168.reuse, R136, R108 ;  /* 0x00000088a86c723c */ /* 0x048fe2000004186c */
[----:B------:R2:W-:Y:S03]  /*8a50*/  MUFU.EX2 R236, R132 ;  /* 0x0000008400ec7308 */ /* 0x0005e60000000800 */
[C---:B------:R-:W-:Y:S02]  /*8a60*/  FMUL.FTZ R114, R0.reuse, R114 ;  /* 0x0000007200727220 */ /* 0x040fe40000410000 */
[----:B------:R-:W-:Y:S02]  /*8a70*/  FMUL.FTZ R115, R0, R115 ;  /* 0x0000007300737220 */ /* 0x000fe40000410000 */
[--C-:B------:R-:W-:Y:S04]  /*8a80*/  FFMA.FTZ R136, R175, c[0x0][0x2d0], -R157.reuse ;  /* 0x0000b400af887a23 */ /* 0x100fe8000001089d */
[----:B------:R3:W-:Y:S01]  /*8a90*/  MUFU.EX2 R190, R136 ;  /* 0x0000008800be7308 */ /* 0x0007e20000000800 */
[C---:B------:R-:W-:Y:S03]  /*8aa0*/  HMMA.16816.F32.BF16 R112, R168.reuse, R138, R112 ;  /* 0x0000008aa870723c */ /* 0x040fe60000041870 */
[--C-:B-1----:R-:W-:Y:S02]  /*8ab0*/  FFMA.FTZ R140, R174, c[0x0][0x2d0], -R172.reuse ;  /* 0x0000b400ae8c7a23 */ /* 0x102fe400000108ac */
[C---:B------:R-:W-:Y:S02]  /*8ac0*/  FMUL.FTZ R116, R2.reuse, R116 ;  /* 0x0000007402747220 */ /* 0x040fe40000410000 */
[----:B------:R-:W-:Y:S02]  /*8ad0*/  FMUL.FTZ R117, R2, R117 ;  /* 0x0000007502757220 */ /* 0x000fe40000410000 */
[----:B------:R1:W4:Y:S03]  /*8ae0*/  MUFU.EX2 R237, R140 ;  /* 0x0000008c00ed7308 */ /* 0x0003260000000800 */
[--C-:B--2---:R-:W-:Y:S02]  /*8af0*/  FFMA.FTZ R132, R179, c[0x0][0x2d0], -R172.reuse ;  /* 0x0000b400b3847a23 */ /* 0x104fe400000108ac */
[C---:B------:R-:W-:Y:S02]  /*8b00*/  FMUL.FTZ R118, R0.reuse, R118 ;  /* 0x0000007600767220 */ /* 0x040fe40000410000 */
[----:B------:R-:W-:Y:S02]  /*8b10*/  FMUL.FTZ R119, R0, R119 ;  /* 0x0000007700777220 */ /* 0x000fe40000410000 */
[C---:B------:R-:W-:Y:S01]  /*8b20*/  FMUL.FTZ R120, R2.reuse, R120 ;  /* 0x0000007802787220 */ /* 0x040fe20000410000 */
[----:B------:R2:W-:Y:S01]  /*8b30*/  MUFU.EX2 R235, R132 ;  /* 0x0000008400eb7308 */ /* 0x0005e20000000800 */
[----:B------:R-:W-:Y:S02]  /*8b40*/  FMUL.FTZ R121, R2, R121 ;  /* 0x0000007902797220 */ /* 0x000fe40000410000 */
[C---:B------:R-:W-:Y:S02]  /*8b50*/  FMUL.FTZ R122, R0.reuse, R122 ;  /* 0x0000007a007a7220 */ /* 0x040fe40000410000 */
[--C-:B---3--:R-:W-:Y:S02]  /*8b60*/  FFMA.FTZ R136, R177, c[0x0][0x2d0], -R157.reuse ;  /* 0x0000b400b1887a23 */ /* 0x108fe4000001089d */
[----:B------:R-:W-:Y:S02]  /*8b70*/  FMUL.FTZ R123, R0, R123 ;  /* 0x0000007b007b7220 */ /* 0x000fe40000410000 */
[C---:B------:R-:W-:Y:S01]  /*8b80*/  FMUL.FTZ R124, R2.reuse, R124 ;  /* 0x0000007c027c7220 */ /* 0x040fe20000410000 */
[----:B------:R3:W5:Y:S01]  /*8b90*/  MUFU.EX2 R189, R136 ;  /* 0x0000008800bd7308 */ /* 0x0007620000000800 */
[----:B------:R-:W-:Y:S02]  /*8ba0*/  FMUL.FTZ R125, R2, R125 ;  /* 0x0000007d027d7220 */ /* 0x000fe40000410000 */
[----:B------:R-:W-:Y:S01]  /*8bb0*/  FMUL.FTZ R126, R0, R126 ;  /* 0x0000007e007e7220 */ /* 0x000fe20000410000 */
[----:B-1----:R-:W1:Y:S01]  /*8bc0*/  LDSM.16.MT88.4 R140, [R196+0x6100] ;  /* 0x00610000c48c783b */ /* 0x002e620000004200 */
[--C-:B------:R-:W-:Y:S02]  /*8bd0*/  FFMA.FTZ R158, R188, c[0x0][0x2d0], -R157.reuse ;  /* 0x0000b400bc9e7a23 */ /* 0x100fe4000001089d */
[----:B------:R-:W-:Y:S02]  /*8be0*/  FMUL.FTZ R127, R0, R127 ;  /* 0x0000007f007f7220 */ /* 0x000fe40000410000 */
[C---:B------:R-:W-:Y:S01]  /*8bf0*/  FMUL.FTZ R128, R2.reuse, R128 ;  /* 0x0000008002807220 */ /* 0x040fe20000410000 */
[----:B------:R-:W-:Y:S01]  /*8c00*/  MUFU.EX2 R174, R158 ;  /* 0x0000009e00ae7308 */ /* 0x000fe20000000800 */
[----:B------:R-:W-:Y:S02]  /*8c10*/  FMUL.FTZ R129, R2, R129 ;  /* 0x0000008102817220 */ /* 0x000fe40000410000 */
[C---:B------:R-:W-:Y:S01]  /*8c20*/  FMUL.FTZ R130, R0.reuse, R130 ;  /* 0x0000008200827220 */ /* 0x040fe20000410000 */
[----:B--2---:R-:W2:Y:S01]  /*8c30*/  LDSM.16.MT88.4 R132, [R195+0x6100] ;  /* 0x00610000c384783b */ /* 0x004ea20000004200 */
[----:B------:R-:W-:Y:S02]  /*8c40*/  FMUL.FTZ R131, R0, R131 ;  /* 0x0000008300837220 */ /* 0x000fe40000410000 */
[--C-:B---3--:R-:W-:Y:S03]  /*8c50*/  FFMA.FTZ R136, R178, c[0x0][0x2d0], -R157.reuse ;  /* 0x0000b400b2887a23 */ /* 0x108fe6000001089d */
[----:B------:R3:W-:Y:S10]  /*8c60*/  MUFU.EX2 R178, R144 ;  /* 0x0000009000b27308 */ /* 0x0007f40000000800 */
[----:B------:R2:W2:Y:S01]  /*8c70*/  MUFU.EX2 R179, R136 ;  /* 0x0000008800b37308 */ /* 0x0004a20000000800 */
[C---:B-1----:R-:W-:Y:S01]  /*8c80*/  HMMA.16816.F32.BF16 R116, R168.reuse, R140, R116 ;  /* 0x0000008ca874723c */ /* 0x042fe20000041874 */
[----:B---3--:R-:W-:Y:S07]  /*8c90*/  LDSM.16.MT88.4 R144, [R196+0x900] ;  /* 0x00090000c490783b */ /* 0x008fee0000004200 */
[C---:B------:R-:W-:Y:S01]  /*8ca0*/  HMMA.16816.F32.BF16 R120, R168.reuse, R142, R120 ;  /* 0x0000008ea878723c */ /* 0x040fe20000041878 */
[----:B------:R-:W-:Y:S07]  /*8cb0*/  LDSM.16.MT88.4 R140, [R194+0x900] ;  /* 0x00090000c28c783b */ /* 0x000fee0000004200 */
[C---:B--2---:R-:W-:Y:S01]  /*8cc0*/  HMMA.16816.F32.BF16 R124, R168.reuse, R132, R124 ;  /* 0x00000084a87c723c */ /* 0x044fe2000004187c */
[----:B------:R-:W1:Y:S06]  /*8cd0*/  LDSM.16.MT88.4 R136, [R193+0x900] ;  /* 0x00090000c188783b */ /* 0x000e6c0000004200 */
[----:B----4-:R-:W-:Y:S01]  /*8ce0*/  F2FP.BF16.PACK_AB R132, R237, R238 ;  /* 0x000000eeed84723e */ /* 0x010fe200000010ff */
[----:B------:R-:W-:Y:S04]  /*8cf0*/  HMMA.16816.F32.BF16 R128, R168, R134, R128 ;  /* 0x00000086a880723c */ /* 0x000fe80000041880 */
[----:B-----5:R-:W-:Y:S03]  /*8d00*/  F2FP.BF16.PACK_AB R133, R189, R190 ;  /* 0x000000bebd85723e */ /* 0x020fe600000010ff */
        /* <DEDUP_REMOVED lines=23> */
[C---:B---3--:R-:W-:Y:S07]  /*8e80*/  HMMA.16816.F32.BF16 R60, R132.reuse, R144, R60 ;  /* 0x00000090843c723c */ /* 0x048fee000004183c */
[--C-:B------:R-:W-:Y:S01]  /*8e90*/  FFMA.FTZ R144, R181, c[0x0][0x2d0], -R172.reuse ;  /* 0x0000b400b5907a23 */ /* 0x100fe200000108ac */
[C---:B------:R-:W-:Y:S03]  /*8ea0*/  HMMA.16816.F32.BF16 R64, R132.reuse, R146, R64 ;  /* 0x000000928440723c */ /* 0x040fe60000041840 */
[----:B------:R3:W-:Y:S05]  /*8eb0*/  MUFU.EX2 R234, R144 ;  /* 0x0000009000ea7308 */ /* 0x0007ea0000000800 */
[C---:B-1----:R-:W-:Y:S08]  /*8ec0*/  HMMA.16816.F32.BF16 R68, R132.reuse, R136, R68 ;  /* 0x000000888444723c */ /* 0x042ff00000041844 */
[C---:B------:R-:W-:Y:S01]  /*8ed0*/  HMMA.16816.F32.BF16 R72, R132.reuse, R138, R72 ;  /* 0x0000008a8448723c */ /* 0x040fe20000041848 */
[----:B------:R-:W1:Y:S07]  /*8ee0*/  LDSM.16.MT88.4 R136, [R193+0x6900] ;  /* 0x00690000c188783b */ /* 0x000e6e0000004200 */
[C---:B------:R-:W-:Y:S04]  /*8ef0*/  HMMA.16816.F32.BF16 R76, R132.reuse, R148, R76 ;  /* 0x00000094844c723c */ /* 0x040fe8000004184c */
[--C-:B---3--:R-:W-:Y:S03]  /*8f00*/  FFMA.FTZ R144, R183, c[0x0][0x2d0], -R172.reuse ;  /* 0x0000b400b7907a23 */ /* 0x108fe600000108ac */
[--C-:B------:R-:W-:Y:S01]  /*8f10*/  FFMA.FTZ R148, R186, c[0x0][0x2d0], -R172.reuse ;  /* 0x0000b400ba947a23 */ /* 0x100fe200000108ac */
[C---:B------:R-:W-:Y:S01]  /*8f20*/  HMMA.16816.F32.BF16 R80, R132.reuse, R150, R80 ;  /* 0x000000968450723c */ /* 0x040fe20000041850 */
[----:B------:R3:W5:Y:S07]  /*8f30*/  MUFU.EX2 R231, R144 ;  /* 0x0000009000e77308 */ /* 0x00076e0000000800 */
[C---:B----4-:R-:W-:Y:S03]  /*8f40*/  HMMA.16816.F32.BF16 R84, R132.reuse, R152, R84 ;  /* 0x000000988454723c */ /* 0x050fe60000041854 */
[----:B------:R4:W-:Y:S05]  /*8f50*/  MUFU.EX2 R230, R148 ;  /* 0x0000009400e67308 */ /* 0x0009ea0000000800 */
[C---:B------:R-:W-:Y:S01]  /*8f60*/  HMMA.16816.F32.BF16 R88, R132.reuse, R154, R88 ;  /* 0x0000009a8458723c */ /* 0x040fe20000041858 */
[----:B------:R-:W-:Y:S07]  /*8f70*/  LDSM.16.MT88.4 R152, [R195+0x6900] ;  /* 0x00690000c398783b */ /* 0x000fee0000004200 */
[C---:B--2---:R-:W-:Y:S01]  /*8f80*/  HMMA.16816.F32.BF16 R92, R132.reuse, R140, R92 ;  /* 0x0000008c845c723c */ /* 0x044fe2000004185c */
[----:B---3--:R-:W2:Y:S06]  /*8f90*/  LDSM.16.MT88.4 R144, [R194+0x6900] ;  /* 0x00690000c290783b */ /* 0x008eac0000004200 */
[--C-:B------:R-:W-:Y:S01]  /*8fa0*/  FFMA.FTZ R140, R182, c[0x0][0x2d0], -R157.reuse ;  /* 0x0000b400b68c7a23 */ /* 0x100fe2000001089d */
[C---:B------:R-:W-:Y:S03]  /*8fb0*/  HMMA.16816.F32.BF16 R96, R132.reuse, R142, R96 ;  /* 0x0000008e8460723c */ /* 0x040fe60000041860 */
[----:B------:R3:W-:Y:S01]  /*8fc0*/  MUFU.EX2 R177, R140 ;  /* 0x0000008c00b17308 */ /* 0x0007e20000000800 */
[--C-:B----4-:R-:W-:Y:S02]  /*8fd0*/  FFMA.FTZ R148, R187, c[0x0][0x2d0], -R172.reuse ;  /* 0x0000b400bb947a23 */ /* 0x110fe400000108ac */
[----:B------:R-:W4:Y:S02]  /*8fe0*/  LDL R187, [R1+0x1c] ;  /* 0x00001c0001bb7983 */ /* 0x000f240000100800 */
[C---:B-1----:R-:W-:Y:S05]  /*8ff0*/  HMMA.16816.F32.BF16 R100, R132.reuse, R136, R100 ;  /* 0x000000888464723c */ /* 0x042fea0000041864 */
[----:B------:R1:W1:Y:S02]  /*9000*/  MUFU.EX2 R186, R148 ;  /* 0x0000009400ba7308 */ /* 0x0002640000000800 */
[--C-:B------:R-:W-:Y:S01]  /*9010*/  FFMA.FTZ R136, R185, c[0x0][0x2d0], -R157.reuse ;  /* 0x0000b400b9887a23 */ /* 0x100fe2000001089d */
[C---:B------:R-:W-:Y:S07]  /*9020*/  HMMA.16816.F32.BF16 R104, R132.reuse, R138, R104 ;  /* 0x0000008a8468723c */ /* 0x040fee0000041868 */
[----:B------:R5:W-:Y:S01]  /*9030*/  MUFU.EX2 R175, R136 ;  /* 0x0000008800af7308 */ /* 0x000be20000000800 */
[--C-:B---3--:R-:W-:Y:S01]  /*9040*/  FFMA.FTZ R140, R184, c[0x0][0x2d0], -R157.reuse ;  /* 0x0000b400b88c7a23 */ /* 0x108fe2000001089d */
[C---:B--2---:R-:W-:Y:S08]  /*9050*/  HMMA.16816.F32.BF16 R108, R132.reuse, R144, R108 ;  /* 0x00000090846c723c */ /* 0x044ff0000004186c */
[----:B------:R2:W3:Y:S01]  /*9060*/  MUFU.EX2 R176, R140 ;  /* 0x0000008c00b07308 */ /* 0x0004e20000000800 */
[----:B-1----:R-:W1:Y:S01]  /*9070*/  LDSM.16.MT88.4 R148, [R196+0x6900] ;  /* 0x00690000c494783b */ /* 0x002e620000004200 */
[C---:B------:R-:W-:Y:S07]  /*9080*/  HMMA.16816.F32.BF16 R112, R132.reuse, R146, R112 ;  /* 0x000000928470723c */ /* 0x040fee0000041870 */
[----:B------:R-:W-:Y:S08]  /*9090*/  LDSM.16.MT88.4 R144, [R196+0x1100] ;  /* 0x00110000c490783b */ /* 0x000ff00000004200 */
[----:B-----5:R-:W5:Y:S08]  /*90a0*/  LDSM.16.MT88.4 R136, [R193+0x1100] ;  /* 0x00110000c188783b */ /* 0x020f700000004200 */
[----:B--2---:R-:W2:Y:S01]  /*90b0*/  LDSM.16.MT88.4 R140, [R194+0x1100] ;  /* 0x00110000c28c783b */ /* 0x004ea20000004200 */
[C---:B-1----:R-:W-:Y:S08]  /*90c0*/  HMMA.16816.F32.BF16 R116, R132.reuse, R148, R116 ;  /* 0x000000948474723c */ /* 0x042ff00000041874 */
[C---:B------:R-:W-:Y:S01]  /*90d0*/  HMMA.16816.F32.BF16 R120, R132.reuse, R150, R120 ;  /* 0x000000968478723c */ /* 0x040fe20000041878 */
[----:B------:R-:W1:Y:S07]  /*90e0*/  LDSM.16.MT88.4 R148, [R195+0x1100] ;  /* 0x00110000c394783b */ /* 0x000e6e0000004200 */
[C---:B------:R-:W-:Y:S08]  /*90f0*/  HMMA.16816.F32.BF16 R124, R132.reuse, R152, R124 ;  /* 0x00000098847c723c */ /* 0x040ff0000004187c */
[----:B------:R-:W-:Y:S01]  /*9100*/  HMMA.16816.F32.BF16 R128, R132, R154, R128 ;  /* 0x0000009a8480723c */ /* 0x000fe20000041880 */
[----:B------:R-:W-:Y:S06]  /*9110*/  LDSM.16.MT88.4 R152, [R194+0x3100] ;  /* 0x00310000c298783b */ /* 0x000fec0000004200 */
[----:B------:R-:W-:Y:S02]  /*9120*/  F2FP.BF16.PACK_AB R132, R231, R234 ;  /* 0x000000eae784723e */ /* 0x000fe400000010ff */
[----:B------:R-:W-:Y:S03]  /*9130*/  F2FP.BF16.PACK_AB R134, R186, R230 ;  /* 0x000000e6ba86723e */ /* 0x000fe600000010ff */
[----:B---3--:R-:W-:Y:S02]  /*9140*/  F2FP.BF16.PACK_AB R133, R176, R177 ;  /* 0x000000b1b085723e */ /* 0x008fe400000010ff */
[----:B------:R-:W-:Y:S07]  /*9150*/  F2FP.BF16.PACK_AB R135, R174, R175 ;  /* 0x000000afae87723e */ /* 0x000fee00000010ff */
        /* <DEDUP_REMOVED lines=8> */
[----:B------:R-:W5:Y:S07]  /*91e0*/  LDSM.16.MT88.4 R144, [R195+0x3100] ;  /* 0x00310000c390783b */ /* 0x000f6e0000004200 */
[C---:B-1----:R-:W-:Y:S08]  /*91f0*/  HMMA.16816.F32.BF16 R28, R132.reuse, R148, R28 ;  /* 0x00000094841c723c */ /* 0x042ff0000004181c */
[C---:B------:R-:W-:Y:S01]  /*9200*/  HMMA.16816.F32.BF16 R32, R132.reuse, R150, R32 ;  /* 0x000000968420723c */ /* 0x040fe20000041820 */
[----:B------:R-:W-:Y:S07]  /*9210*/  LDSM.16.MT88.4 R148, [R194+0x5100] ;  /* 0x00510000c294783b */ /* 0x000fee0000004200 */
[C---:B---3--:R-:W-:Y:S08]  /*9220*/  HMMA.16816.F32.BF16 R36, R132.reuse, R136, R36 ;  /* 0x000000888424723c */ /* 0x048ff00000041824 */
        /* <DEDUP_REMOVED lines=8> */
[C---:B-----5:R-:W-:Y:S07]  /*92b0*/  HMMA.16816.F32.BF16 R60, R132.reuse, R144, R60 ;  /* 0x00000090843c723c */ /* 0x060fee000004183c */
[--C-:B------:R-:W-:Y:S01]  /*92c0*/  FFMA.FTZ R144, R220, c[0x0][0x2d0], -R172.reuse ;  /* 0x0000b400dc907a23 */ /* 0x100fe200000108ac */
[C---:B------:R-:W-:Y:S03]  /*92d0*/  HMMA.16816.F32.BF16 R64, R132.reuse, R146, R64 ;  /* 0x000000928440723c */ /* 0x040fe60000041840 */
[----:B------:R5:W-:Y:S05]  /*92e0*/  MUFU.EX2 R182, R144 ;  /* 0x0000009000b67308 */ /* 0x000bea0000000800 */
[C---:B-1----:R-:W-:Y:S07]  /*92f0*/  HMMA.16816.F32.BF16 R68, R132.reuse, R136, R68 ;  /* 0x000000888444723c */ /* 0x042fee0000041844 */
[--C-:B------:R-:W-:Y:S01]  /*9300*/  FFMA.FTZ R136, R191, c[0x0][0x2d0], -R172.reuse ;  /* 0x0000b400bf887a23 */ /* 0x100fe200000108ac */
[C---:B------:R-:W-:Y:S03]  /*9310*/  HMMA.16816.F32.BF16 R72, R132.reuse, R138, R72 ;  /* 0x0000008a8448723c */ /* 0x040fe60000041848 */
[----:B------:R1:W1:Y:S05]  /*9320*/  MUFU.EX2 R183, R136 ;  /* 0x0000008800b77308 */ /* 0x00026a0000000800 */
[C---:B------:R-:W-:Y:S01]  /*9330*/  HMMA.16816.F32.BF16 R76, R132.reuse, R148, R76 ;  /* 0x00000094844c723c */ /* 0x040fe2000004184c */
[----:B-----5:R-:W-:Y:S06]  /*9340*/  LDSM.16.MT88.4 R144, [R194+0x7100] ;  /* 0x00710000c290783b */ /* 0x020fec0000004200 */
[--C-:B------:R-:W-:Y:S01]  /*9350*/  FFMA.FTZ R148, R224, c[0x0][0x2d0], -R172.reuse ;  /* 0x0000b400e0947a23 */ /* 0x100fe200000108ac */
[C---:B------:R-:W-:Y:S03]  /*9360*/  HMMA.16816.F32.BF16 R80, R132.reuse, R150, R80 ;  /* 0x000000968450723c */ /* 0x040fe60000041850 */
[----:B------:R5:W-:Y:S01]  /*9370*/  MUFU.EX2 R181, R148 ;  /* 0x0000009400b57308 */ /* 0x000be20000000800 */
[----:B------:R-:W-:Y:S04]  /*9380*/  FFMA.FTZ R172, R225, c[0x0][0x2d0], -R172 ;  /* 0x0000b400e1ac7a23 */ /* 0x000fe800000108ac */
[C---:B---3--:R-:W-:Y:S01]  /*9390*/  HMMA.16816.F32.BF16 R84, R132.reuse, R152, R84 ;  /* 0x000000988454723c */ /* 0x048fe20000041854 */
[----:B-1----:R-:W1:Y:S03]  /*93a0*/  LDSM.16.MT88.4 R136, [R193+0x7100] ;  /* 0x00710000c188783b */ /* 0x002e660000004200 */
[----:B------:R-:W-:Y:S01]  /*93b0*/  F2FP.BF16.PACK_AB R168, R182, R183 ;  /* 0x000000b7b6a8723e */ /* 0x000fe200000010ff */
[----:B------:R-:W3:Y:S02]  /*93c0*/  MUFU.EX2 R180, R172 ;  /* 0x000000ac00b47308 */ /* 0x000ee40000000800 */
[--C-:B------:R-:W-:Y:S01]  /*93d0*/  FFMA.FTZ R152, R221, c[0x0][0x2d0], -R157.reuse ;  /* 0x0000b400dd987a23 */ /* 0x100fe2000001089d */
[C---:B------:R-:W-:Y:S07]  /*93e0*/  HMMA.16816.F32.BF16 R88, R132.reuse, R154, R88 ;  /* 0x0000009a8458723c */ /* 0x040fee0000041858 */
[----:B------:R1:W-:Y:S01]  /*93f0*/  MUFU.EX2 R172, R152 ;  /* 0x0000009800ac7308 */ /* 0x0003e20000000800 */
[C---:B--2---:R-:W-:Y:S01]  /*9400*/  HMMA.16816.F32.BF16 R92, R132.reuse, R140, R92 ;  /* 0x0000008c845c723c */ /* 0x044fe2000004185c */
[----:B-----5:R-:W2:Y:S06]  /*9410*/  LDSM.16.MT88.4 R148, [R196+0x7100] ;  /* 0x00710000c494783b */ /* 0x020eac0000004200 */
[--C-:B------:R-:W-:Y:S01]  /*9420*/  FFMA.FTZ R140, R219, c[0x0][0x2d0], -R157.reuse ;  /* 0x0000b400db8c7a23 */ /* 0x100fe2000001089d */
[C---:B------:R-:W-:Y:S03]  /*9430*/  HMMA.16816.F32.BF16 R96, R132.reuse, R142, R96 ;  /* 0x0000008e8460723c */ /* 0x040fe60000041860 */
[----:B------:R5:W5:Y:S01]  /*9440*/  MUFU.EX2 R173, R140 ;  /* 0x0000008c00ad7308 */ /* 0x000b620000000800 */
[----:B----4-:R-:W-:Y:S02]  /*9450*/  ISETP.GT.AND P0, PT, R222, R187, PT ;  /* 0x000000bbde00720c */ /* 0x010fe40003f04270 */
[----:B---3--:R-:W-:Y:S02]  /*9460*/  F2FP.BF16.PACK_AB R170, R180, R181 ;  /* 0x000000b5b4aa723e */ /* 0x008fe400000010ff */
[----:B------:R-:W-:Y:S04]  /*9470*/  IADD3 R219, R222, -0x1, RZ ;  /* 0xffffffffdedb7810 */ /* 0x000fe80007ffe0ff */
[----:B------:R-:W-:Y:S01]  /*9480*/  MOV R222, R219 ;  /* 0x000000db00de7202 */ /* 0x000fe20000000f00 */
[----:B-1----:R-:W-:Y:S01]  /*9490*/  LDSM.16.MT88.4 R152, [R195+0x1900] ;  /* 0x00190000c398783b */ /* 0x002fe20000004200 */
[C---:B------:R-:W-:Y:S07]  /*94a0*/  HMMA.16816.F32.BF16 R100, R132.reuse, R136, R100 ;  /* 0x000000888464723c */ /* 0x040fee0000041864 */
[--C-:B------:R-:W-:Y:S01]  /*94b0*/  FFMA.FTZ R136, R223, c[0x0][0x2d0], -R157.reuse ;  /* 0x0000b400df887a23 */ /* 0x100fe2000001089d */
[C---:B------:R-:W-:Y:S01]  /*94c0*/  HMMA.16816.F32.BF16 R104, R132.reuse, R138, R104 ;  /* 0x0000008a8468723c */ /* 0x040fe20000041868 */
[----:B-----5:R-:W1:Y:S02]  /*94d0*/  LDSM.16.MT88.4 R140, [R195+0x7100] ;  /* 0x00710000c38c783b */ /* 0x020e640000004200 */
[----:B------:R3:W-:Y:S01]  /*94e0*/  MUFU.EX2 R158, R136 ;  /* 0x00000088009e7308 */ /* 0x0007e20000000800 */
[----:B------:R-:W-:Y:S01]  /*94f0*/  F2FP.BF16.PACK_AB R169, R172, R173 ;  /* 0x000000adaca9723e */ /* 0x000fe200000010ff */
[----:B------:R-:W-:Y:S03]  /*9500*/  FFMA.FTZ R157, R159, c[0x0][0x2d0], -R157 ;  /* 0x0000b4009f9d7a23 */ /* 0x000fe6000001089d */
[C---:B------:R-:W-:Y:S05]  /*9510*/  HMMA.16816.F32.BF16 R108, R132.reuse, R144, R108 ;  /* 0x00000090846c723c */ /* 0x040fea000004186c */
[----:B------:R-:W4:Y:S03]  /*9520*/  MUFU.EX2 R157, R157 ;  /* 0x0000009d009d7308 */ /* 0x000f260000000800 */
[C---:B------:R-:W-:Y:S01]  /*9530*/  HMMA.16816.F32.BF16 R112, R132.reuse, R146, R112 ;  /* 0x000000928470723c */ /* 0x040fe20000041870 */
[----:B------:R-:W-:Y:S07]  /*9540*/  LDSM.16.MT88.4 R144, [R196+0x1900] ;  /* 0x00190000c490783b */ /* 0x000fee0000004200 */
[C---:B--2---:R-:W-:Y:S01]  /*9550*/  HMMA.16816.F32.BF16 R116, R132.reuse, R148, R116 ;  /* 0x000000948474723c */ /* 0x044fe20000041874 */
[----:B---3--:R-:W2:Y:S07]  /*9560*/  LDSM.16.MT88.4 R136, [R194+0x1900] ;  /* 0x00190000c288783b */ /* 0x008eae0000004200 */
[C---:B------:R-:W-:Y:S04]  /*9570*/  HMMA.16816.F32.BF16 R120, R132.reuse, R150, R120 ;  /* 0x000000968478723c */ /* 0x040fe80000041878 */
[----:B----4-:R-:W-:Y:S04]  /*9580*/  F2FP.BF16.PACK_AB R171, R157, R158 ;  /* 0x0000009e9dab723e */ /* 0x010fe800000010ff */
[C---:B-1----:R-:W-:Y:S08]  /*9590*/  HMMA.16816.F32.BF16 R124, R132.reuse, R140, R124 ;  /* 0x0000008c847c723c */ /* 0x042ff0000004187c */
[----:B------:R-:W-:Y:S08]  /*95a0*/  HMMA.16816.F32.BF16 R128, R132, R142, R128 ;  /* 0x0000008e8480723c */ /* 0x000ff00000041880 */
[C---:B------:R-:W-:Y:S01]  /*95b0*/  HMMA.16816.F32.BF16 R160, R168.reuse, R164, R4 ;  /* 0x000000a4a8a0723c */ /* 0x040fe20000041804 */
[----:B------:R-:W1:Y:S07]  /*95c0*/  LDSM.16.MT88.4 R4, [R193+0x3900] ;  /* 0x00390000c104783b */ /* 0x000e6e0000004200 */
[C---:B------:R-:W-:Y:S01]  /*95d0*/  HMMA.16816.F32.BF16 R164, R168.reuse, R166, R8 ;  /* 0x000000a6a8a4723c */ /* 0x040fe20000041808 */
[----:B------:R-:W3:Y:S07]  /*95e0*/  LDSM.16.MT88.4 R8, [R194+0x3900] ;  /* 0x00390000c208783b */ /* 0x000eee0000004200 */
[C---:B--2---:R-:W-:Y:S01]  /*95f0*/  HMMA.16816.F32.BF16 R132, R168.reuse, R136, R12 ;  /* 0x00000088a884723c */ /* 0x044fe2000004180c */
        /* <DEDUP_REMOVED lines=11> */
[C---:B---3--:R-:W-:Y:S08]  /*96b0*/  HMMA.16816.F32.BF16 R44, R168.reuse, R8, R44 ;  /* 0x00000008a82c723c */ /* 0x048ff0000004182c */
[C---:B------:R-:W-:Y:S01]  /*96c0*/  HMMA.16816.F32.BF16 R48, R168.reuse, R10, R48 ;  /* 0x0000000aa830723c */ /* 0x040fe20000041830 */
[----:B------:R-:W3:Y:S07]  /*96d0*/  LDSM.16.MT88.4 R8, [R196+0x5900] ;  /* 0x00590000c408783b */ /* 0x000eee0000004200 */
        /* <DEDUP_REMOVED lines=12> */
[C---:B---3--:R-:W-:Y:S08]  /*97a0*/  HMMA.16816.F32.BF16 R84, R168.reuse, R8, R84 ;  /* 0x00000008a854723c */ /* 0x048ff00000041854 */
[C---:B------:R-:W-:Y:S01]  /*97b0*/  HMMA.16816.F32.BF16 R88, R168.reuse, R10, R88 ;  /* 0x0000000aa858723c */ /* 0x040fe20000041858 */
[----:B------:R-:W3:Y:S07]  /*97c0*/  LDSM.16.MT88.4 R8, [R195+0x7900] ;  /* 0x00790000c308783b */ /* 0x000eee0000004200 */
[C---:B--2---:R-:W-:Y:S07]  /*97d0*/  HMMA.16816.F32.BF16 R92, R168.reuse, R12, R92 ;  /* 0x0000000ca85c723c */ /* 0x044fee000004185c */
[----:B------:R-:W-:Y:S01]  /*97e0*/  FFMA.FTZ R12, R2, R243, R239 ;  /* 0x000000f3020c7223 */ /* 0x000fe200000100ef */
[C---:B------:R-:W-:Y:S04]  /*97f0*/  HMMA.16816.F32.BF16 R96, R168.reuse, R14, R96 ;  /* 0x0000000ea860723c */ /* 0x040fe80000041860 */
[----:B------:R-:W-:Y:S02]  /*9800*/  FFMA.FTZ R2, R0, R244, R229 ;  /* 0x000000f400027223 */ /* 0x000fe400000100e5 */
        /* <DEDUP_REMOVED lines=41> */
.L_x_2414:
        /* <DEDUP_REMOVED lines=22> */
.L_x_2425:
[----:B------:R-:W-:-:S04]  /*9c00*/  MOV R4, c[0x0][0x32c] ;  /* 0x0000cb0000047a02 */ /* 0x000fc80000000f00 */
[----:B------:R-:W-:-:S13]  /*9c10*/  ISETP.NE.AND P0, PT, R4, 0x1, PT ;  /* 0x000000010400780c */ /* 0x000fda0003f05270 */
[----:B------:R-:W-:-:S05]  /*9c20*/  @P0 IMAD.HI.U32 R4, R0, c[0x0][0x330], RZ ;  /* 0x0000cc0000040a27 */ /* 0x000fca00078e00ff */
[----:B------:R-:W-:-:S05]  /*9c30*/  @P0 SHF.R.U32.HI R0, RZ, c[0x0][0x334], R4 ;  /* 0x0000cd00ff000a19 */ /* 0x000fca0000011604 */
.L_x_2426:
[----:B------:R-:W-:-:S05]  /*9c40*/  IMAD R0, R0, c[0x0][0x32c], RZ ;  /* 0x0000cb0000007a24 */ /* 0x000fca00078e02ff */
[----:B------:R-:W-:-:S04]  /*9c50*/  IMNMX R2, R2, R0, !PT ;  /* 0x0000000002027217 */ /* 0x000fc80007800200 */
.L_x_2424:
        /* <DEDUP_REMOVED lines=18> */
[----:B------:R1:W-:Y:S04]  /*9d80*/  STL [R1], R0 ;  /* 0x0000000001007387 */ /* 0x0003e80000100800 */
[----:B------:R-:W-:Y:S01]  /*9d90*/  IMAD.X R250, RZ, RZ, R9, P0 ;  /* 0x000000fffffa7224 */ /* 0x000fe200000e0609 */
[----:B------:R-:W-:-:S05]  /*9da0*/  IADD3 R249, P0, R10, 0xc0, RZ ;  /* 0x000000c00af97810 */ /* 0x000fca0007f1e0ff */
[----:B------:R-:W-:Y:S01]  /*9db0*/  IMAD.X R248, RZ, RZ, R9, P0 ;  /* 0x000000fffff87224 */ /* 0x000fe200000e0609 */
[----:B----4-:R-:W-:-:S04]  /*9dc0*/  IADD3 R247, P0, R6, 0x40, RZ ;  /* 0x0000004006f77810 */ /* 0x010fc80007f1e0ff */
[----:B-----5:R-:W-:Y:S02]  /*9dd0*/  IADD3.X R246, RZ, R5, RZ, P0, !PT ;  /* 0x00000005fff67210 */ /* 0x020fe400007fe4ff */
[----:B------:R-:W-:-:S05]  /*9de0*/  IADD3 R245, P0, R6, 0x80, RZ ;  /* 0x0000008006f57810 */ /* 0x000fca0007f1e0ff */
[----:B------:R-:W-:Y:S01]  /*9df0*/  IMAD.X R242, RZ, RZ, R5, P0 ;  /* 0x000000fffff27224 */ /* 0x000fe200000e0605 */
[----:B------:R-:W-:-:S04]  /*9e00*/  IADD3 R241, P0, R6, 0xc0, RZ ;  /* 0x000000c006f17810 */ /* 0x000fc80007f1e0ff */
[----:B-1----:R-:W-:Y:S02]  /*9e10*/  IADD3.X R240, RZ, R5, RZ, P0, !PT ;  /* 0x00000005fff07210 */ /* 0x002fe400007fe4ff */
.L_x_2428:
[----:B------:R-:W2:Y:S01]  /*9e20*/  LDL.64 R14, [R1+0x30] ;  /* 0x00003000010e7983 */ /* 0x000ea20000100a00 */
[----:B------:R-:W-:Y:S01]  /*9e30*/  ISETP.GT.AND P1, PT, R232, R220, PT ;  /* 0x000000dce800720c */ /* 0x000fe20003f24270 */
[----:B------:R-:W-:Y:S04]  /*9e40*/  DEPBAR.LE SB0, 0x0 ;  /* 0x000080000000791a */ /* 0x000fe80000000000 */
[----:B------:R-:W3:Y:S01]  /*9e50*/  LDL R10, [R1] ;  /* 0x00000000010a7983 */ /* 0x000ee20000100800 */
[C---:B------:R-:W-:Y:S02]  /*9e60*/  IADD3 R219, R220.reuse, -0x1, RZ ;  /* 0xffffffffdcdb7810 */ /* 0x040fe40007ffe0ff */
[----:B------:R-:W-:Y:S02]  /*9e70*/  MOV R11, c[0x0][0x208] ;  /* 0x00008200000b7a02 */ /* 0x000fe40000000f00 */
[----:B------:R-:W-:Y:S01]  /*9e80*/  MOV R16, c[0x0][0x20c] ;  /* 0x0000830000107a02 */ /* 0x000fe20000000f00 */
[----:B------:R-:W4:Y:S01]  /*9e90*/  LDL.64 R12, [R1+0x8] ;  /* 0x00000800010c7983 */ /* 0x000f220000100a00 */
[----:B------:R-:W-:Y:S01]  /*9ea0*/  MOV R221, 0x5 ;  /* 0x0000000500dd7802 */ /* 0x000fe20000000f00 */
[----:B------:R-:W-:Y:S01]  /*9eb0*/  @!P1 IMAD.WIDE.U32 R4, R220, c[0x0][0x208], RZ ;  /* 0x00008200dc049a25 */ /* 0x000fe200078e00ff */
[----:B------:R-:W-:Y:S02]  /*9ec0*/  @!P1 SHF.R.S32.HI R0, RZ, 0x1f, R220 ;  /* 0x0000001fff009819 */ /* 0x000fe400000114dc */
[----:B------:R-:W-:Y:S01]  /*9ed0*/  MOV R159, c[0x0][0x1e0] ;  /* 0x00007800009f7a02 */ /* 0x000fe20000000f00 */
[----:B------:R-:W5:Y:S01]  /*9ee0*/  LDL.64 R224, [R1+0x28] ;  /* 0x0000280001e07983 */ /* 0x000f620000100a00 */
[----:B------:R-:W-:Y:S01]  /*9ef0*/  @!P1 SHF.L.U32 R2, R4, 0x6, RZ ;  /* 0x0000000604029819 */ /* 0x000fe200000006ff */
[----:B------:R-:W-:Y:S01]  /*9f00*/  @!P1 IMAD R0, R0, c[0x0][0x208], RZ ;  /* 0x0000820000009a24 */ /* 0x000fe200078e02ff */
[----:B------:R-:W-:Y:S02]  /*9f10*/  SHF.L.U64.HI R159, R159, R221, c[0x0][0x1e4] ;  /* 0x000079009f9f7619 */ /* 0x000fe400000102dd */
[----:B------:R-:W-:Y:S01]  /*9f20*/  MOV R236, c[0x0][0x1e0] ;  /* 0x0000780000ec7a02 */ /* 0x000fe20000000f00 */
[----:B------:R-:W5:Y:S01]  /*9f30*/  LDL.64 R222, [R1+0x20] ;  /* 0x0000200001de7983 */ /* 0x000f620000100a00 */
[----:B------:R-:W-:Y:S02]  /*9f40*/  @!P1 IMAD R0, R220, c[0x0][0x20c], R0 ;  /* 0x00008300dc009a24 */ /* 0x000fe400078e0200 */
[----:B------:R-:W-:Y:S03]  /*9f50*/  SHF.L.U32 R236, R236, 0x5, RZ ;  /* 0x00000005ecec7819 */ /* 0x000fe600000006ff */
[----:B------:R-:W-:Y:S01]  /*9f60*/  @!P1 IADD3 R0, R5, R0, RZ ;  /* 0x0000000005009210 */ /* 0x000fe20007ffe0ff */
[----:B------:R-:W-:Y:S03]  /*9f70*/  BAR.SYNC.DEFER_BLOCKING 0x0 ;  /* 0x0000000000007b1d */ /* 0x000fe60000010000 */
[----:B------:R-:W-:Y:S03]  /*9f80*/  @!P1 SHF.L.U64.HI R0, R4, 0x6, R0 ;  /* 0x0000000604009819 */ /* 0x000fe60000010200 */
[----:B------:R-:W-:Y:S06]  /*9f90*/  LDSM.16.M88.4 R32, [R199+0x10100] ;  /* 0x01010000c720783b */ /* 0x000fec0000000200 */
[----:B------:R-:W-:Y:S06]  /*9fa0*/  LDSM.16.M88.4 R24, [R192+0x9100] ;  /* 0x00910000c018783b */ /* 0x000fec0000000200 */
[----:B------:R-:W-:Y:S06]  /*9fb0*/  LDSM.16.M88.4 R168, [R192+0x9900] ;  /* 0x00990000c0a8783b */ /* 0x000fec0000000200 */
[----:B------:R-:W-:Y:S06]  /*9fc0*/  LDSM.16.M88.4 R172, [R200+0x10100] ;  /* 0x01010000c8ac783b */ /* 0x000fec0000000200 */
[----:B------:R-:W-:Y:S06]  /*9fd0*/  LDSM.16.M88.4 R176, [R203] ;  /* 0x00000000cbb0783b */ /* 0x000fec0000000200 */
[----:B------:R-:W-:Y:S06]  /*9fe0*/  LDSM.16.M88.4 R180, [R218] ;  /* 0x00000000dab4783b */ /* 0x000fec0000000200 */
[----:B------:R-:W-:Y:S06]  /*9ff0*/  LDSM.16.M88.4 R184, [R217] ;  /* 0x00000000d9b8783b */ /* 0x000fec0000000200 */
[----:B------:R-:W-:Y:S01]  /*a000*/  LDSM.16.M88.4 R188, [R216] ;  /* 0x00000000d8bc783b */ /* 0x000fe20000000200 */
[----:B--2---:R-:W-:Y:S04]  /*a010*/  @!P1 IADD3 R3, P0, R2, R14, RZ ;  /* 0x0000000e02039210 */ /* 0x004fe80007f1e0ff */
[----:B----4-:R-:W-:Y:S02]  /*a020*/  @!P1 IADD3.X R7, R0, R13, RZ, P0, !PT ;  /* 0x0000000d00079210 */ /* 0x010fe400007fe4ff */
[----:B---3--:R-:W-:Y:S04]  /*a030*/  @!P1 IADD3 R4, P0, R2, R10, RZ ;  /* 0x0000000a02049210 */ /* 0x008fe80007f1e0ff */
[----:B------:R-:W-:Y:S02]  /*a040*/  @!P1 IADD3.X R8, R0, R252, RZ, P0, !PT ;  /* 0x000000fc00089210 */ /* 0x000fe400007fe4ff */
        /* <DEDUP_REMOVED lines=21> */
[----:B-----5:R-:W-:Y:S04]  /*a1a0*/  @P0 IADD3 R4, P2, R156, R224, RZ ;  /* 0x000000e09c040210 */ /* 0x020fe80007f5e0ff */
[----:B------:R-:W-:Y:S02]  /*a1b0*/  @P0 IADD3.X R5, R3, R223, RZ, P2, !PT ;  /* 0x000000df03050210 */ /* 0x000fe400017fe4ff */
        /* <DEDUP_REMOVED lines=9> */
[----:B------:R-:W-:Y:S02]  /*a250*/  @!P1 IADD3 R4, P2, R2, R10, RZ ;  /* 0x0000000a02049210 */ /* 0x000fe40007f5e0ff */
[----:B------:R-:W1:Y:S02]  /*a260*/  LDSM.16.M88.4 R8, [R192+0x8100] ;  /* 0x00810000c008783b */ /* 0x000e640000000200 */
[----:B------:R-:W-:Y:S02]  /*a270*/  @!P1 IADD3.X R5, R0, R252, RZ, P2, !PT ;  /* 0x000000fc00059210 */ /* 0x000fe400017fe4ff */
[C---:B------:R-:W-:Y:S02]  /*a280*/  @!P1 LEA R12, P2, R4.reuse, c[0x0][0x1f8], 0x1 ;  /* 0x00007e00040c9a11 */ /* 0x040fe400078408ff */
[----:B------:R-:W-:Y:S01]  /*a290*/  @!PT LDS RZ, [RZ] ;  /* 0x00000000fffff984 */ /* 0x000fe20000000800 */
[----:B------:R-:W-:Y:S01]  /*a2a0*/  @!PT LDS RZ, [RZ] ;  /* 0x00000000fffff984 */ /* 0x000fe20000000800 */
[----:B------:R-:W-:Y:S01]  /*a2b0*/  @!PT LDS RZ, [RZ] ;  /* 0x00000000fffff984 */ /* 0x000fe20000000800 */
[----:B------:R2:W-:Y:S02]  /*a2c0*/  @!P1 LDGSTS.E.BYPASS.LTC128B.128 [R233+0x100], [R6.64], !P3 ;  /* 0x0010000006e99fae */ /* 0x0005e4000d901d48 */
[----:B------:R-:W-:Y:S02]  /*a2d0*/  @!P1 LEA.HI.X R13, R4, c[0x0][0x1fc], R5, 0x1, P2 ;  /* 0x00007f00040d9a11 */ /* 0x000fe400010f0c05 */
[----:B------:R-:W-:Y:S02]  /*a2e0*/  @!P1 IADD3 R4, P2, R2, R251, RZ ;  /* 0x000000fb02049210 */ /* 0x000fe40007f5e0ff */
[----:B------:R3:W-:Y:S02]  /*a2f0*/  @!P1 LDGSTS.E.BYPASS.LTC128B.128 [R233+0x2100], [R28.64], !P6 ;  /* 0x021000001ce99fae */ /* 0x0007e4000f101d48 */
[----:B------:R-:W-:Y:S04]  /*a300*/  @!P1 IADD3.X R5, R0, R250, RZ, P2, !PT ;  /* 0x000000fa00059210 */ /* 0x000fe800017fe4ff */
[----:B------:R4:W-:Y:S06]  /*a310*/  @!P1 LDGSTS.E.BYPASS.LTC128B.128 [R233+0x4100], [R22.64], !P5 ;  /* 0x0410000016e99fae */ /* 0x0009ec000e901d48 */
[----:B------:R4:W-:Y:S06]  /*a320*/  @!P1 LDGSTS.E.BYPASS.LTC128B.128 [R233+0x6100], [R20.64], !P4 ;  /* 0x0610000014e99fae */ /* 0x0009ec000e101d48 */
[----:B------:R5:W-:Y:S01]  /*a330*/  @!P1 LDGSTS.E.BYPASS.LTC128B.128 [R233+0x1100], [R14.64], !P3 ;  /* 0x011000000ee99fae */ /* 0x000be2000d901d48 */
[C---:B--2---:R-:W-:Y:S05]  /*a340*/  @!P1 LEA R6, P2, R4.reuse, c[0x0][0x1f8], 0x1 ;  /* 0x00007e0004069a11 */ /* 0x044fea00078408ff */
[----:B------:R5:W-:Y:S01]  /*a350*/  @!P1 LDGSTS.E.BYPASS.LTC128B.128 [R233+0x3100], [R12.64], !P6 ;  /* 0x031000000ce99fae */ /* 0x000be2000f101d48 */
[----:B------:R-:W-:Y:S02]  /*a360*/  @!P1 LEA.HI.X R7, R4, c[0x0][0x1fc], R5, 0x1, P2 ;  /* 0x00007f0004079a11 */ /* 0x000fe400010f0c05 */
[----:B------:R-:W-:Y:S03]  /*a370*/  @!P1 IADD3 R2, P2, R2, R249, RZ ;  /* 0x000000f902029210 */ /* 0x000fe60007f5e0ff */
[----:B------:R1:W-:Y:S01]  /*a380*/  @!P1 LDGSTS.E.BYPASS.LTC128B.128 [R233+0x5100], [R6.64], !P5 ;  /* 0x0510000006e99fae */ /* 0x0003e2000e901d48 */
[----:B------:R-:W-:Y:S02]  /*a390*/  @!P1 IADD3.X R0, R0, R248, RZ, P2, !PT ;  /* 0x000000f800009210 */ /* 0x000fe400017fe4ff */
[C---:B------:R-:W-:Y:S04]  /*a3a0*/  @!P1 LEA R4, P2, R2.reuse, c[0x0][0x1f8], 0x1 ;  /* 0x00007e0002049a11 */ /* 0x040fe800078408ff */
[----:B------:R-:W-:Y:S05]  /*a3b0*/  @!P1 LEA.HI.X R5, R2, c[0x0][0x1fc], R0, 0x1, P2 ;  /* 0x00007f0002059a11 */ /* 0x000fea00010f0c00 */
[----:B------:R1:W-:Y:S01]  /*a3c0*/  @!P1 LDGSTS.E.BYPASS.LTC128B.128 [R233+0x7100], [R4.64], !P4 ;  /* 0x0710000004e99fae */ /* 0x0003e2000e101d48 */
[----:B------:R-:W-:Y:S04]  /*a3d0*/  @P0 IADD3 R0, P1, R156, R247, RZ ;  /* 0x000000f79c000210 */ /* 0x000fe80007f3e0ff */
[C---:B------:R-:W-:Y:S01]  /*a3e0*/  @P0 IADD3.X R2, R3.reuse, R246, RZ, P1, !PT ;  /* 0x000000f603020210 */ /* 0x040fe20000ffe4ff */
[----:B------:R-:W0:Y:S01]  /*a3f0*/  LDGDEPBAR ;  /* 0x00000000000079af */ /* 0x000e220000000000 */
[C---:B------:R-:W-:Y:S04]  /*a400*/  @P0 LEA R230, P1, R0.reuse, c[0x0][0x1c8], 0x1 ;  /* 0x0000720000e60a11 */ /* 0x040fe800078208ff */
[----:B------:R-:W-:Y:S02]  /*a410*/  @P0 LEA.HI.X R231, R0, c[0x0][0x1cc], R2, 0x1, P1 ;  /* 0x0000730000e70a11 */ /* 0x000fe400008f0c02 */
[----:B------:R-:W-:Y:S04]  /*a420*/  @P0 IADD3 R0, P1, R156, R245, RZ ;  /* 0x000000f59c000210 */ /* 0x000fe80007f3e0ff */
[C---:B------:R-:W-:Y:S02]  /*a430*/  @P0 IADD3.X R2, R3.reuse, R242, RZ, P1, !PT ;  /* 0x000000f203020210 */ /* 0x040fe40000ffe4ff */
[C---:B------:R-:W-:Y:S04]  /*a440*/  @P0 LEA R228, P1, R0.reuse, c[0x0][0x1c8], 0x1 ;  /* 0x0000720000e40a11 */ /* 0x040fe800078208ff */
[----:B------:R-:W-:Y:S02]  /*a450*/  @P0 LEA.HI.X R229, R0, c[0x0][0x1cc], R2, 0x1, P1 ;  /* 0x0000730000e50a11 */ /* 0x000fe400008f0c02 */
[----:B------:R-:W-:Y:S01]  /*a460*/  @P0 IADD3 R0, P1, R156, R241, RZ ;  /* 0x000000f19c000210 */ /* 0x000fe20007f3e0ff */
[C---:B-1----:R-:W-:Y:S03]  /*a470*/  HMMA.16816.F32.BF16 R4, R32.reuse, R8, RZ ;  /* 0x000000082004723c */ /* 0x042fe600000418ff */
[----:B------:R-:W-:Y:S02]  /*a480*/  @P0 IADD3.X R2, R3, R240, RZ, P1, !PT ;  /* 0x000000f003020210 */ /* 0x000fe40000ffe4ff */
[C---:B------:R-:W-:Y:S03]  /*a490*/  @P0 LEA R226, P1, R0.reuse, c[0x0][0x1c8], 0x1 ;  /* 0x0000720000e20a11 */ /* 0x040fe600078208ff */
[C---:B------:R-:W-:Y:S01]  /*a4a0*/  HMMA.16816.F32.BF16 R8, R32.reuse, R10, RZ ;  /* 0x0000000a2008723c */ /* 0x040fe200000418ff */
[----:B------:R-:W-:Y:S03]  /*a4b0*/  @P0 LEA.HI.X R227, R0, c[0x0][0x1cc], R2, 0x1, P1 ;  /* 0x0000730000e30a11 */ /* 0x000fe600008f0c02 */
[----:B------:R-:W-:Y:S04]  /*a4c0*/  @P0 IADD3 R0, P1, R236, R156, RZ ;  /* 0x0000009cec000210 */ /* 0x000fe80007f3e0ff */
[C---:B-----5:R-:W-:Y:S01]  /*a4d0*/  HMMA.16816.F32.BF16 R12, R32.reuse, R16, RZ ;  /* 0x00000010200c723c */ /* 0x060fe200000418ff */
[----:B------:R-:W-:Y:S03]  /*a4e0*/  @P0 IADD3.X R3, R159, R3, RZ, P1, !PT ;  /* 0x000000039f030210 */ /* 0x000fe60000ffe4ff */
[----:B------:R-:W-:Y:S04]  /*a4f0*/  @P0 IADD3 R2, P1, R0, R224, RZ ;  /* 0x000000e000020210 */ /* 0x000fe80007f3e0ff */
[C---:B------:R-:W-:Y:S01]  /*a500*/  HMMA.16816.F32.BF16 R16, R32.reuse, R18, RZ ;  /* 0x000000122010723c */ /* 0x040fe200000418ff */
[C---:B------:R-:W-:Y:S03]  /*a510*/  @P0 IADD3.X R156, R3.reuse, R223, RZ, P1, !PT ;  /* 0x000000df039c0210 */ /* 0x040fe60000ffe4ff */
[C---:B------:R-:W-:Y:S04]  /*a520*/  @P0 LEA R224, P1, R2.reuse, c[0x0][0x1c8], 0x1 ;  /* 0x0000720002e00a11 */ /* 0x040fe800078208ff */
[C---:B----4-:R-:W-:Y:S01]  /*a530*/  HMMA.16816.F32.BF16 R20, R32.reuse, R24, RZ ;  /* 0x000000182014723c */ /* 0x050fe200000418ff */
[----:B------:R-:W-:Y:S03]  /*a540*/  @P0 LEA.HI.X R225, R2, c[0x0][0x1cc], R156, 0x1, P1 ;  /* 0x0000730002e10a11 */ /* 0x000fe600008f0c9c */
[----:B------:R-:W-:Y:S04]  /*a550*/  @P0 IADD3 R2, P1, R0, R247, RZ ;  /* 0x000000f700020210 */ /* 0x000fe80007f3e0ff */
[C---:B------:R-:W-:Y:S01]  /*a560*/  HMMA.16816.F32.BF16 R24, R32.reuse, R26, RZ ;  /* 0x0000001a2018723c */ /* 0x040fe200000418ff */
[C---:B------:R-:W-:Y:S03]  /*a570*/  @P0 IADD3.X R156, R3.reuse, R246, RZ, P1, !PT ;  /* 0x000000f6039c0210 */ /* 0x040fe60000ffe4ff */
[C---:B------:R-:W-:Y:S04]  /*a580*/  @P0 LEA R222, P1, R2.reuse, c[0x0][0x1c8], 0x1 ;  /* 0x0000720002de0a11 */ /* 0x040fe800078208ff */
[C---:B---3--:R-:W-:Y:S01]  /*a590*/  HMMA.16816.F32.BF16 R28, R32.reuse, R168, RZ ;  /* 0x000000a8201c723c */ /* 0x048fe200000418ff */
[----:B------:R-:W-:Y:S03]  /*a5a0*/  @P0 LEA.HI.X R223, R2, c[0x0][0x1cc], R156, 0x1, P1 ;  /* 0x0000730002df0a11 */ /* 0x000fe600008f0c9c */
[----:B------:R-:W-:Y:S04]  /*a5b0*/  @P0 IADD3 R2, P1, R0, R245, RZ ;  /* 0x000000f500020210 */ /* 0x000fe80007f3e0ff */
[----:B------:R-:W-:Y:S01]  /*a5c0*/  HMMA.16816.F32.BF16 R32, R32, R170, RZ ;  /* 0x000000aa2020723c */ /* 0x000fe200000418ff */
[----:B------:R-:W-:Y:S03]  /*a5d0*/  LDSM.16.M88.4 R168, [R202+0x10100] ;  /* 0x01010000caa8783b */ /* 0x000fe60000000200 */
[C---:B------:R-:W-:Y:S04]  /*a5e0*/  @P0 IADD3.X R156, R3.reuse, R242, RZ, P1, !PT ;  /* 0x000000f2039c0210 */ /* 0x040fe80000ffe4ff */
[C---:B------:R-:W-:Y:S08]  /*a5f0*/  HMMA.16816.F32.BF16 R4, R172.reuse, R176, R4 ;  /* 0x000000b0ac04723c */ /* 0x040ff00000041804 */
[C---:B------:R-:W-:Y:S01]  /*a600*/  HMMA.16816.F32.BF16 R8, R172.reuse, R178, R8 ;  /* 0x000000b2ac08723c */ /* 0x040fe20000041808 */
[----:B------:R-:W-:Y:S07]  /*a610*/  LDSM.16.M88.4 R176, [R198+0x8900] ;  /* 0x00890000c6b0783b */ /* 0x000fee0000000200 */
[C---:B------:R-:W-:Y:S08]  /*a620*/  HMMA.16816.F32.BF16 R12, R172.reuse, R180, R12 ;  /* 0x000000b4ac0c723c */ /* 0x040ff0000004180c */
[C---:B------:R-:W-:Y:S08]  /*a630*/  HMMA.16816.F32.BF16 R16, R172.reuse, R182, R16 ;  /* 0x000000b6ac10723c */ /* 0x040ff00000041810 */
[C---:B------:R-:W-:Y:S07]  /*a640*/  HMMA.16816.F32.BF16 R20, R172.reuse, R184, R20 ;  /* 0x000000b8ac14723c */ /* 0x040fee0000041814 */
[C---:B------:R-:W-:Y:S01]  /*a650*/  @P0 LEA R184, P1, R2.reuse, c[0x0][0x1c8], 0x1 ;  /* 0x0000720002b80a11 */ /* 0x040fe200078208ff */
[C---:B------:R-:W-:Y:S04]  /*a660*/  HMMA.16816.F32.BF16 R24, R172.reuse, R186, R24 ;  /* 0x000000baac18723c */ /* 0x040fe80000041818 */
[----:B------:R-:W-:Y:S02]  /*a670*/  @P0 LEA.HI.X R185, R2, c[0x0][0x1cc], R156, 0x1, P1 ;  /* 0x0000730002b90a11 */ /* 0x000fe400008f0c9c */
[----:B------:R-:W-:Y:S02]  /*a680*/  @P0 IADD3 R0, P1, R0, R241, RZ ;  /* 0x000000f100000210 */ /* 0x000fe40007f3e0ff */
[C---:B------:R-:W-:Y:S04]  /*a690*/  HMMA.16816.F32.BF16 R28, R172.reuse, R188, R28 ;  /* 0x000000bcac1c723c */ /* 0x040fe8000004181c */
[----:B------:R-:W-:Y:S02]  /*a6a0*/  @P0 IADD3.X R3, R3, R240, RZ, P1, !PT ;  /* 0x000000f003030210 */ /* 0x000fe40000ffe4ff */
[C---:B------:R-:W-:Y:S02]  /*a6b0*/  @P0 LEA R182, P1, R0.reuse, c[0x0][0x1c8], 0x1 ;  /* 0x0000720000b60a11 */ /* 0x040fe400078208ff */
[----:B------:R-:W-:Y:S01]  /*a6c0*/  HMMA.16816.F32.BF16 R32, R172, R190, R32 ;  /* 0x000000beac20723c */ /* 0x000fe20000041820 */
[----:B------:R-:W1:Y:S03]  /*a6d0*/  LDSM.16.M88.4 R172, [R198+0x8100] ;  /* 0x00810000c6ac783b */ /* 0x000e660000000200 */
[----:B------:R-:W-:Y:S04]  /*a6e0*/  @P0 LEA.HI.X R183, R0, c[0x0][0x1cc], R3, 0x1, P1 ;  /* 0x0000730000b70a11 */ /* 0x000fe800008f0c03 */
        /* <DEDUP_REMOVED lines=174> */
[----:B------:R-:W2:Y:S01]  /*b1d0*/  LDSM.16.M88.4 R176, [R197+0x7800] ;  /* 0x00780000c5b0783b */ /* 0x000ea20000000200 */
[----:B------:R-:W-:Y:S04]  /*b1e0*/  DEPBAR.LE SB0, 0x0 ;  /* 0x000080000000791a */ /* 0x000fe80000000000 */
[----:B------:R-:W-:Y:S01]  /*b1f0*/  FMNMX.FTZ R0, R4, R157, !PT ;  /* 0x0000009d04007209 */ /* 0x000fe20007810000 */
[----:B------:R-:W-:Y:S01]  /*b200*/  BAR.SYNC.DEFER_BLOCKING 0x0 ;  /* 0x0000000000007b1d */ /* 0x000fe20000010000 */
[----:B------:R-:W-:Y:S04]  /*b210*/  FMNMX.FTZ R2, R6, R158, !PT ;  /* 0x0000009e06027209 */ /* 0x000fe80007810000 */
[----:B------:R-:W-:Y:S02]  /*b220*/  FMNMX.FTZ R0, R5, R0, !PT ;  /* 0x0000000005007209 */ /* 0x000fe40007810000 */
[----:B------:R-:W-:Y:S02]  /*b230*/  FMNMX.FTZ R2, R7, R2, !PT ;  /* 0x0000000207027209 */ /* 0x000fe40007810000 */
[----:B------:R-:W-:Y:S02]  /*b240*/  FMNMX.FTZ R0, R8, R0, !PT ;  /* 0x0000000008007209 */ /* 0x000fe40007810000 */
[----:B------:R-:W-:Y:S02]  /*b250*/  FMNMX.FTZ R2, R10, R2, !PT ;  /* 0x000000020a027209 */ /* 0x000fe40007810000 */
[----:B------:R-:W-:Y:S02]  /*b260*/  FMNMX.FTZ R0, R9, R0, !PT ;  /* 0x0000000009007209 */ /* 0x000fe40007810000 */
[----:B------:R-:W-:Y:S02]  /*b270*/  FMNMX.FTZ R2, R11, R2, !PT ;  /* 0x000000020b027209 */ /* 0x000fe40007810000 */
[----:B------:R-:W-:Y:S01]  /*b280*/  FMNMX.FTZ R0, R12, R0, !PT ;  /* 0x000000000c007209 */ /* 0x000fe20007810000 */
[C---:B-1----:R-:W-:Y:S05]  /*b290*/  HMMA.16816.F32.BF16 R20, R168.reuse, R172, R20 ;  /* 0x000000aca814723c */ /* 0x042fea0000041814 */
[----:B------:R-:W-:Y:S01]  /*b2a0*/  FMNMX.FTZ R0, R13, R0, !PT ;  /* 0x000000000d007209 */ /* 0x000fe20007810000 */
[----:B------:R-:W-:Y:S01]  /*b2b0*/  @!PT LDS RZ, [RZ] ;  /* 0x00000000fffff984 */ /* 0x000fe20000000800 */
[----:B------:R-:W-:Y:S01]  /*b2c0*/  @!PT LDS RZ, [RZ] ;  /* 0x00000000fffff984 */ /* 0x000fe20000000800 */
[----:B------:R-:W-:Y:S01]  /*b2d0*/  @!PT LDS RZ, [RZ] ;  /* 0x00000000fffff984 */ /* 0x000fe20000000800 */
[----:B------:R1:W-:Y:S01]  /*b2e0*/  @P0 LDGSTS.E.BYPASS.LTC128B.128 [R233+0x8100], [R234.64], !P3 ;  /* 0x08100000eae90fae */ /* 0x0003e2000d901d48 */
[----:B------:R-:W-:Y:S01]  /*b2f0*/  FMNMX.FTZ R2, R14, R2, !PT ;  /* 0x000000020e027209 */ /* 0x000fe20007810000 */
[C---:B------:R-:W-:Y:S04]  /*b300*/  HMMA.16816.F32.BF16 R24, R168.reuse, R174, R24 ;  /* 0x000000aea818723c */ /* 0x040fe80000041818 */
[----:B------:R3:W-:Y:S01]  /*b310*/  @P0 LDGSTS.E.BYPASS.LTC128B.128 [R233+0xa100], [R230.64], !P6 ;  /* 0x0a100000e6e90fae */ /* 0x0007e2000f101d48 */
[----:B------:R-:W-:Y:S02]  /*b320*/  FMNMX.FTZ R0, R16, R0, !PT ;  /* 0x0000000010007209 */ /* 0x000fe40007810000 */
[----:B------:R-:W-:Y:S01]  /*b330*/  FMNMX.FTZ R2, R15, R2, !PT ;  /* 0x000000020f027209 */ /* 0x000fe20007810000 */
[C---:B--2---:R-:W-:Y:S02]  /*b340*/  HMMA.16816.F32.BF16 R28, R168.reuse, R176, R28 ;  /* 0x000000b0a81c723c */ /* 0x044fe4000004181c */
[----:B------:R3:W-:Y:S02]  /*b350*/  @P0 LDGSTS.E.BYPASS.LTC128B.128 [R233+0xc100], [R228.64], !P5 ;  /* 0x0c100000e4e90fae */ /* 0x0007e4000e901d48 */
[----:B------:R-:W-:Y:S02]  /*b360*/  FMNMX.FTZ R0, R17, R0, !PT ;  /* 0x0000000011007209 */ /* 0x000fe40007810000 */
[----:B------:R-:W-:Y:S02]  /*b370*/  FMNMX.FTZ R2, R18, R2, !PT ;  /* 0x0000000212027209 */ /* 0x000fe40007810000 */
[----:B------:R-:W-:Y:S01]  /*b380*/  HMMA.16816.F32.BF16 R32, R168, R178, R32 ;  /* 0x000000b2a820723c */ /* 0x000fe20000041820 */
[----:B------:R3:W-:Y:S03]  /*b390*/  @P0 LDGSTS.E.BYPASS.LTC128B.128 [R233+0xe100], [R226.64], !P4 ;  /* 0x0e100000e2e90fae */ /* 0x0007e6000e101d48 */
[----:B------:R-:W-:Y:S02]  /*b3a0*/  FMNMX.FTZ R0, R20, R0, !PT ;  /* 0x0000000014007209 */ /* 0x000fe40007810000 */
[----:B------:R-:W-:Y:S01]  /*b3b0*/  FMNMX.FTZ R2, R19, R2, !PT ;  /* 0x0000000213027209 */ /* 0x000fe20007810000 */
[----:B------:R3:W-:Y:S01]  /*b3c0*/  @P0 LDGSTS.E.BYPASS.LTC128B.128 [R233+0x9100], [R224.64], !P3 ;  /* 0x09100000e0e90fae */ /* 0x0007e2000d901d48 */
[----:B------:R-:W-:Y:S04]  /*b3d0*/  FMNMX.FTZ R0, R21, R0, !PT ;  /* 0x0000000015007209 */ /* 0x000fe80007810000 */
[----:B------:R-:W-:Y:S01]  /*b3e0*/  FMNMX.FTZ R0, R24, R0, !PT ;  /* 0x0000000018007209 */ /* 0x000fe20007810000 */
[----:B------:R3:W-:Y:S01]  /*b3f0*/  @P0 LDGSTS.E.BYPASS.LTC128B.128 [R233+0xb100], [R222.64], !P6 ;  /* 0x0b100000dee90fae */ /* 0x0007e2000f101d48 */
[----:B------:R-:W-:Y:S02]  /*b400*/  FMNMX.FTZ R2, R22, R2, !PT ;  /* 0x0000000216027209 */ /* 0x000fe40007810000 */
[----:B------:R-:W-:Y:S02]  /*b410*/  FMNMX.FTZ R0, R25, R0, !PT ;  /* 0x0000000019007209 */ /* 0x000fe40007810000 */
        /* <DEDUP_REMOVED lines=9> */
[----:B------:R-:W-:Y:S01]  /*b4b0*/  LDSM.16.MT88.4 R168, [R193+0x100] ;  /* 0x00010000c1a8783b */ /* 0x000fe20000004200 */
[----:B------:R-:W-:Y:S02]  /*b4c0*/  FMNMX.FTZ R156, R33, R156, !PT ;  /* 0x0000009c219c7209 */ /* 0x000fe40007810000 */
[----:B------:R-:W-:Y:S03]  /*b4d0*/  FMNMX.FTZ R0, R31, R2, !PT ;  /* 0x000000021f007209 */ /* 0x000fe60007810000 */
[----:B------:R-:W5:Y:S01]  /*b4e0*/  SHFL.BFLY PT, R3, R156, 0x2, 0x1f ;  /* 0x0c401f009c037f89 */ /* 0x000f6200000e0000 */
[----:B------:R-:W-:Y:S04]  /*b4f0*/  FMNMX.FTZ R0, R34, R0, !PT ;  /* 0x0000000022007209 */ /* 0x000fe80007810000 */
[----:B------:R-:W-:Y:S01]  /*b500*/  FMNMX.FTZ R0, R35, R0, !PT ;  /* 0x0000000023007209 */ /* 0x000fe20007810000 */
[----:B------:R-:W-:Y:S06]  /*b510*/  LDSM.16.MT88.4 R172, [R194+0x100] ;  /* 0x00010000c2ac783b */ /* 0x000fec0000004200 */
[----:B------:R-:W2:Y:S06]  /*b520*/  SHFL.BFLY PT, R2, R0, 0x2, 0x1f ;  /* 0x0c401f0000027f89 */ /* 0x000eac00000e0000 */
[----:B------:R-:W-:Y:S01]  /*b530*/  LDSM.16.MT88.4 R176, [R196+0x100] ;  /* 0x00010000c4b0783b */ /* 0x000fe20000004200 */
[----:B-----5:R-:W-:Y:S05]  /*b540*/  FMNMX.FTZ R156, R156, R3, !PT ;  /* 0x000000039c9c7209 */ /* 0x020fea0007810000 */
[----:B-1----:R-:W5:Y:S06]  /*b550*/  LDL R235, [R1+0x10] ;  /* 0x0000100001eb7983 */ /* 0x002f6c0000100800 */
[----:B------:R-:W1:Y:S01]  /*b560*/  SHFL.BFLY PT, R159, R156, 0x1, 0x1f ;  /* 0x0c201f009c9f7f89 */ /* 0x000e6200000e0000 */
[----:B--2---:R-:W-:Y:S05]  /*b570*/  FMNMX.FTZ R0, R0, R2, !PT ;  /* 0x0000000200007209 */ /* 0x004fea0007810000 */
[----:B------:R-:W0:Y:S06]  /*b580*/  LDGDEPBAR ;  /* 0x00000000000079af */ /* 0x000e2c0000000000 */
[----:B------:R-:W2:Y:S01]  /*b590*/  SHFL.BFLY PT, R3, R0, 0x1, 0x1f ;  /* 0x0c201f0000037f89 */ /* 0x000ea200000e0000 */
[----:B-1----:R-:W-:Y:S05]  /*b5a0*/  FMNMX.FTZ R156, R156, R159, !PT ;  /* 0x0000009f9c9c7209 */ /* 0x002fea0007810000 */
[C---:B------:R-:W-:Y:S02]  /*b5b0*/  FADD.FTZ R2, -R156.reuse, R157 ;  /* 0x0000009d9c027221 */ /* 0x040fe40000010100 */
[----:B------:R-:W-:Y:S04]  /*b5c0*/  FMUL.FTZ R181, R156, c[0x0][0x2d0] ;  /* 0x0000b4009cb57a20 */ /* 0x000fe80000410000 */
[--C-:B------:R-:W-:Y:S01]  /*b5d0*/  FFMA.FTZ R8, R8, c[0x0][0x2d0], -R181.reuse ;  /* 0x0000b40008087a23 */ /* 0x100fe200000108b5 */
[----:B--2---:R-:W-:Y:S01]  /*b5e0*/  FMNMX.FTZ R3, R0, R3, !PT ;  /* 0x0000000300037209 */ /* 0x004fe20007810000 */
[----:B------:R-:W-:Y:S02]  /*b5f0*/  FMUL.FTZ R0, R2, c[0x0][0x2d0] ;  /* 0x0000b40002007a20 */ /* 0x000fe40000410000 */
[--C-:B------:R-:W-:Y:S01]  /*b600*/  FFMA.FTZ R9, R9, c[0x0][0x2d0], -R181.reuse ;  /* 0x0000b40009097a23 */ /* 0x100fe200000108b5 */
[----:B------:R-:W-:Y:S01]  /*b610*/  MUFU.EX2 R238, R8 ;  /* 0x0000000800ee7308 */ /* 0x000fe20000000800 */
[----:B------:R-:W-:Y:S02]  /*b620*/  FMUL.FTZ R157, R3, c[0x0][0x2d0] ;  /* 0x0000b400039d7a20 */ /* 0x000fe40000410000 */
[----:B------:R-:W-:Y:S02]  /*b630*/  FFMA.FTZ R4, R4, c[0x0][0x2d0], -R181 ;  /* 0x0000b40004047a23 */ /* 0x000fe400000108b5 */
[--C-:B------:R-:W-:Y:S02]  /*b640*/  FFMA.FTZ R10, R10, c[0x0][0x2d0], -R157.reuse ;  /* 0x0000b4000a0a7a23 */ /* 0x100fe4000001089d */
[----:B------:R-:W-:Y:S02]  /*b650*/  FFMA.FTZ R11, R11, c[0x0][0x2d0], -R157 ;  /* 0x0000b4000b0b7a23 */ /* 0x000fe4000001089d */
[----:B------:R-:W-:Y:S01]  /*b660*/  FFMA.FTZ R5, R5, c[0x0][0x2d0], -R181 ;  /* 0x0000b40005057a23 */ /* 0x000fe200000108b5 */
[----:B------:R1:W2:Y:S01]  /*b670*/  MUFU.EX2 R2, R0 ;  /* 0x0000000000027308 */ /* 0x0002a20000000800 */
[--C-:B------:R-:W-:Y:S02]  /*b680*/  FFMA.FTZ R6, R6, c[0x0][0x2d0], -R157.reuse ;  /* 0x0000b40006067a23 */ /* 0x100fe4000001089d */
[----:B------:R-:W-:Y:S02]  /*b690*/  FFMA.FTZ R7, R7, c[0x0][0x2d0], -R157 ;  /* 0x0000b40007077a23 */ /* 0x000fe4000001089d */
[--C-:B------:R-:W-:Y:S02]  /*b6a0*/  FFMA.FTZ R12, R12, c[0x0][0x2d0], -R181.reuse ;  /* 0x0000b4000c0c7a23 */ /* 0x100fe400000108b5 */
[----:B------:R-:W-:Y:S02]  /*b6b0*/  FFMA.FTZ R13, R13, c[0x0][0x2d0], -R181 ;  /* 0x0000b4000d0d7a23 */ /* 0x000fe400000108b5 */
[--C-:B------:R-:W-:Y:S01]  /*b6c0*/  FFMA.FTZ R14, R14, c[0x0][0x2d0], -R157.reuse ;  /* 0x0000b4000e0e7a23 */ /* 0x100fe2000001089d */
[----:B------:R3:W-:Y:S01]  /*b6d0*/  MUFU.EX2 R236, R4 ;  /* 0x0000000400ec7308 */ /* 0x0007e20000000800 */
[----:B------:R-:W-:Y:S02]  /*b6e0*/  FFMA.FTZ R15, R15, c[0x0][0x2d0], -R157 ;  /* 0x0000b4000f0f7a23 */ /* 0x000fe4000001089d */
[--C-:B------:R-:W-:Y:S02]  /*b6f0*/  FFMA.FTZ R16, R16, c[0x0][0x2d0], -R181.reuse ;  /* 0x0000b40010107a23 */ /* 0x100fe400000108b5 */
[----:B------:R-:W-:Y:S02]  /*b700*/  FFMA.FTZ R17, R17, c[0x0][0x2d0], -R181 ;  /* 0x0000b40011117a23 */ /* 0x000fe400000108b5 */
[----:B------:R-:W-:Y:S02]  /*b710*/  FFMA.FTZ R18, R18, c[0x0][0x2d0], -R157 ;  /* 0x0000b40012127a23 */ /* 0x000fe4000001089d */
[--C-:B------:R-:W-:Y:S01]  /*b720*/  FFMA.FTZ R20, R20, c[0x0][0x2d0], -R181.reuse ;  /* 0x0000b40014147a23 */ /* 0x100fe200000108b5 */
[----:B------:R-:W4:Y:S01]  /*b730*/  MUFU.EX2 R239, R5 ;  /* 0x0000000500ef7308 */ /* 0x000f220000000800 */
[----:B------:R-:W-:Y:S02]  /*b740*/  FFMA.FTZ R21, R21, c[0x0][0x2d0], -R181 ;  /* 0x0000b40015157a23 */ /* 0x000fe400000108b5 */
[--C-:B------:R-:W-:Y:S02]  /*b750*/  FFMA.FTZ R22, R22, c[0x0][0x2d0], -R157.reuse ;  /* 0x0000b40016167a23 */ /* 0x100fe4000001089d */
[----:B-1----:R-:W-:Y:S02]  /*b760*/  FADD.FTZ R0, -R3, R158 ;  /* 0x0000009e03007221 */ /* 0x002fe40000010100 */
[----:B--2---:R-:W-:Y:S02]  /*b770*/  FMUL.FTZ R8, R2, R164 ;  /* 0x000000a402087220 */ /* 0x004fe40000410000 */
[----:B------:R-:W-:Y:S01]  /*b780*/  FMUL.FTZ R0, R0, c[0x0][0x2d0] ;  /* 0x0000b40000007a20 */ /* 0x000fe20000410000 */
[----:B------:R1:W-:Y:S01]  /*b790*/  MUFU.EX2 R237, R9 ;  /* 0x0000000900ed7308 */ /* 0x0003e20000000800 */
[C---:B------:R-:W-:Y:S02]  /*b7a0*/  FMUL.FTZ R132, R2.reuse, R132 ;  /* 0x0000008402847220 */ /* 0x040fe40000410000 */
[C---:B------:R-:W-:Y:S02]  /*b7b0*/  FMUL.FTZ R133, R2.reuse, R133 ;  /* 0x0000008502857220 */ /* 0x040fe40000410000 */
[C---:B---3--:R-:W-:Y:S02]  /*b7c0*/  FMUL.FTZ R4, R2.reuse, R160 ;  /* 0x000000a002047220 */ /* 0x048fe40000410000 */
[C---:B------:R-:W-:Y:S02]  /*b7d0*/  FMUL.FTZ R136, R2.reuse, R136 ;  /* 0x0000008802887220 */ /* 0x040fe40000410000 */
[C---:B------:R-:W-:Y:S01]  /*b7e0*/  FMUL.FTZ R137, R2.reuse, R137 ;  /* 0x0000008902897220 */ /* 0x040fe20000410000 */
[----:B------:R-:W2:Y:S01]  /*b7f0*/  MUFU.EX2 R0, R0 ;  /* 0x0000000000007308 */ /* 0x000ea20000000800 */
[C---:B------:R-:W-:Y:S02]  /*b800*/  FMUL.FTZ R140, R2.reuse, R140 ;  /* 0x0000008c028c7220 */ /* 0x040fe40000410000 */
[C---:B------:R-:W-:Y:S01]  /*b810*/  FMUL.FTZ R141, R2.reuse, R141 ;  /* 0x0000008d028d7220 */ /* 0x040fe20000410000 */
[----:B----4-:R-:W-:Y:S01]  /*b820*/  F2FP.BF16.PACK_AB R160, R239, R236 ;  /* 0x000000ecefa0723e */ /* 0x010fe200000010ff */
[C---:B------:R-:W-:Y:S02]  /*b830*/  FMUL.FTZ R5, R2.reuse, R161 ;  /* 0x000000a102057220 */ /* 0x040fe40000410000 */
[C---:B------:R-:W-:Y:S02]  /*b840*/  FMUL.FTZ R144, R2.reuse, R144 ;  /* 0x0000009002907220 */ /* 0x040fe40000410000 */
[C---:B------:R-:W-:Y:S01]  /*b850*/  FMUL.FTZ R145, R2.reuse, R145 ;  /* 0x0000009102917220 */ /* 0x040fe20000410000 */
[----:B------:R3:W-:Y:S01]  /*b860*/  MUFU.EX2 R186, R6 ;  /* 0x0000000600ba7308 */ /* 0x0007e20000000800 */
[--C-:B------:R-:W-:Y:S02]  /*b870*/  FFMA.FTZ R158, R19, c[0x0][0x2d0], -R157.reuse ;  /* 0x0000b400139e7a23 */ /* 0x100fe4000001089d */
[----:B------:R-:W-:Y:S02]  /*b880*/  FFMA.FTZ R23, R23, c[0x0][0x2d0], -R157 ;  /* 0x0000b40017177a23 */ /* 0x000fe4000001089d */
[----:B-1----:R-:W-:Y:S02]  /*b890*/  FMUL.FTZ R9, R2, R165 ;  /* 0x000000a502097220 */ /* 0x002fe40000410000 */
[--C-:B------:R-:W-:Y:S02]  /*b8a0*/  FFMA.FTZ R24, R24, c[0x0][0x2d0], -R181.reuse ;  /* 0x0000b40018187a23 */ /* 0x100fe400000108b5 */
[----:B------:R-:W-:Y:S01]  /*b8b0*/  FFMA.FTZ R25, R25, c[0x0][0x2d0], -R181 ;  /* 0x0000b40019197a23 */ /* 0x000fe200000108b5 */
[----:B------:R-:W1:Y:S01]  /*b8c0*/  MUFU.EX2 R187, R7 ;  /* 0x0000000700bb7308 */ /* 0x000e620000000800 */
[--C-:B------:R-:W-:Y:S02]  /*b8d0*/  FFMA.FTZ R26, R26, c[0x0][0x2d0], -R157.reuse ;  /* 0x0000b4001a1a7a23 */ /* 0x100fe4000001089d */
[----:B------:R-:W-:Y:S02]  /*b8e0*/  FFMA.FTZ R27, R27, c[0x0][0x2d0], -R157 ;  /* 0x0000b4001b1b7a23 */ /* 0x000fe4000001089d */
[C---:B--2---:R-:W-:Y:S02]  /*b8f0*/  FMUL.FTZ R134, R0.reuse, R134 ;  /* 0x0000008600867220 */ /* 0x044fe40000410000 */
[C---:B------:R-:W-:Y:S02]  /*b900*/  FMUL.FTZ R135, R0.reuse, R135 ;  /* 0x0000008700877220 */ /* 0x040fe40000410000 */
[C---:B------:R-:W-:Y:S01]  /*b910*/  FMUL.FTZ R138, R0.reuse, R138 ;  /* 0x0000008a008a7220 */ /* 0x040fe20000410000 */
[----:B------:R2:W-:Y:S01]  /*b920*/  MUFU.EX2 R183, R10 ;  /* 0x0000000a00b77308 */ /* 0x0005e20000000800 */
[C---:B------:R-:W-:Y:S02]  /*b930*/  FMUL.FTZ R139, R0.reuse, R139 ;  /* 0x0000008b008b7220 */ /* 0x040fe40000410000 */
[C---:B------:R-:W-:Y:S02]  /*b940*/  FMUL.FTZ R142, R0.reuse, R142 ;  /* 0x0000008e008e7220 */ /* 0x040fe40000410000 */
[C---:B---3--:R-:W-:Y:S01]  /*b950*/  FMUL.FTZ R6, R0.reuse, R162 ;  /* 0x000000a200067220 */ /* 0x048fe20000410000 */
[----:B------:R-:W-:Y:S01]  /*b960*/  F2FP.BF16.PACK_AB R162, R237, R238 ;  /* 0x000000eeeda2723e */ /* 0x000fe200000010ff */
[C---:B------:R-:W-:Y:S02]  /*b970*/  FMUL.FTZ R143, R0.reuse, R143 ;  /* 0x0000008f008f7220 */ /* 0x040fe40000410000 */
[C---:B------:R-:W-:Y:S01]  /*b980*/  FMUL.FTZ R146, R0.reuse, R146 ;  /* 0x0000009200927220 */ /* 0x040fe20000410000 */
[----:B------:R-:W3:Y:S01]  /*b990*/  MUFU.EX2 R182, R11 ;  /* 0x0000000b00b67308 */ /* 0x000ee20000000800 */
[----:B------:R-:W-:Y:S02]  /*b9a0*/  FMUL.FTZ R147, R0, R147 ;  /* 0x0000009300937220 */ /* 0x000fe40000410000 */
[--C-:B------:R-:W-:Y:S01]  /*b9b0*/  FFMA.FTZ R28, R28, c[0x0][0x2d0], -R181.reuse ;  /* 0x0000b4001c1c7a23 */ /* 0x100fe200000108b5 */
[----:B-1----:R-:W-:Y:S01]  /*b9c0*/  F2FP.BF16.PACK_AB R161, R187, R186 ;  /* 0x000000babba1723e */ /* 0x002fe200000010ff */
[----:B------:R-:W-:Y:S02]  /*b9d0*/  FMUL.FTZ R7, R0, R163 ;  /* 0x000000a300077220 */ /* 0x000fe40000410000 */
[----:B------:R-:W-:Y:S02]  /*b9e0*/  FFMA.FTZ R29, R29, c[0x0][0x2d0], -R181 ;  /* 0x0000b4001d1d7a23 */ /* 0x000fe400000108b5 */
[--C-:B------:R-:W-:Y:S01]  /*b9f0*/  FFMA.FTZ R30, R30, c[0x0][0x2d0], -R157.reuse ;  /* 0x0000b4001e1e7a23 */ /* 0x100fe2000001089d */
[----:B------:R-:W-:Y:S01]  /*ba00*/  MUFU.EX2 R221, R12 ;  /* 0x0000000c00dd7308 */ /* 0x000fe20000000800 */
[----:B------:R-:W-:Y:S02]  /*ba10*/  FFMA.FTZ R31, R31, c[0x0][0x2d0], -R157 ;  /* 0x0000b4001f1f7a23 */ /* 0x000fe4000001089d */
[----:B------:R-:W-:Y:S02]  /*ba20*/  FMUL.FTZ R148, R2, R148 ;  /* 0x0000009402947220 */ /* 0x000fe40000410000 */
[----:B--2---:R-:W-:Y:S02]  /*ba30*/  FMUL.FTZ R10, R0, R166 ;  /* 0x000000a6000a7220 */ /* 0x004fe40000410000 */
[----:B------:R-:W-:Y:S02]  /*ba40*/  FMUL.FTZ R149, R2, R149 ;  /* 0x0000009502957220 */ /* 0x000fe40000410000 */
[C---:B------:R-:W-:Y:S01]  /*ba50*/  FMUL.FTZ R150, R0.reuse, R150 ;  /* 0x0000009600967220 */ /* 0x040fe20000410000 */
[----:B------:R-:W1:Y:S01]  /*ba60*/  MUFU.EX2 R191, R13 ;  /* 0x0000000d00bf7308 */ /* 0x000e620000000800 */
[----:B------:R-:W-:Y:S02]  /*ba70*/  FMUL.FTZ R151, R0, R151 ;  /* 0x0000009700977220 */ /* 0x000fe40000410000 */
[----:B------:R-:W-:Y:S01]  /*ba80*/  FMUL.FTZ R152, R2, R152 ;  /* 0x0000009802987220 */ /* 0x000fe20000410000 */
[----:B---3--:R-:W-:Y:S01]  /*ba90*/  F2FP.BF16.PACK_AB R163, R182, R183 ;  /* 0x000000b7b6a3723e */ /* 0x008fe200000010ff */
[----:B------:R-:W-:Y:S02]  /*baa0*/  FMUL.FTZ R11, R0, R167 ;  /* 0x000000a7000b7220 */ /* 0x000fe40000410000 */
[----:B------:R-:W2:Y:S01]  /*bab0*/  LDSM.16.MT88.4 R164, [R195+0x100] ;  /* 0x00010000c3a4783b */ /* 0x000ea20000004200 */
[----:B------:R-:W-:Y:S02]  /*bac0*/  FMUL.FTZ R153, R2, R153 ;  /* 0x0000009902997220 */ /* 0x000fe40000410000 */
[----:B------:R-:W-:Y:S01]  /*bad0*/  MUFU.EX2 R180, R14 ;  /* 0x0000000e00b47308 */ /* 0x000fe20000000800 */
[C---:B------:R-:W-:Y:S05]  /*bae0*/  HMMA.16816.F32.BF16 R4, R160.reuse, R168, R4 ;  /* 0x000000a8a004723c */ /* 0x040fea0000041804 */
[C---:B------:R-:W-:Y:S02]  /*baf0*/  FMUL.FTZ R154, R0.reuse, R154 ;  /* 0x0000009a009a7220 */ /* 0x040fe40000410000 */
[----:B------:R-:W-:Y:S01]  /*bb00*/  FMUL.FTZ R155, R0, R155 ;  /* 0x0000009b009b7220 */ /* 0x000fe20000410000 */
[C---:B------:R-:W-:Y:S01]  /*bb10*/  HMMA.16816.F32.BF16 R8, R160.reuse, R170, R8 ;  /* 0x000000aaa008723c */ /* 0x040fe20000041808 */
[----:B------:R-:W3:Y:S01]  /*bb20*/  LDSM.16.MT88.4 R168, [R193+0x2100] ;  /* 0x00210000c1a8783b */ /* 0x000ee20000004200 */
[----:B------:R-:W-:Y:S02]  /*bb30*/  MUFU.EX2 R190, R16 ;  /* 0x0000001000be7308 */ /* 0x000fe40000000800 */
[C---:B------:R-:W-:Y:S02]  /*bb40*/  FMUL.FTZ R36, R2.reuse, R36 ;  /* 0x0000002402247220 */ /* 0x040fe40000410000 */
[----:B------:R-:W-:Y:S02]  /*bb50*/  FMUL.FTZ R37, R2, R37 ;  /* 0x0000002502257220 */ /* 0x000fe40000410000 */
[C---:B------:R-:W-:Y:S04]  /*bb60*/  HMMA.16816.F32.BF16 R132, R160.reuse, R172, R132 ;  /* 0x000000aca084723c */ /* 0x040fe80000041884 */
[----:B------:R-:W-:Y:S01]  /*bb70*/  MUFU.EX2 R189, R17 ;  /* 0x0000001100bd7308 */ /* 0x000fe20000000800 */
[C---:B------:R-:W-:Y:S02]  /*bb80*/  FMUL.FTZ R38, R0.reuse, R38 ;  /* 0x0000002600267220 */ /* 0x040fe40000410000 */
[----:B------:R-:W-:Y:S01]  /*bb90*/  FMUL.FTZ R39, R0, R39 ;  /* 0x0000002700277220 */ /* 0x000fe20000410000 */
[C---:B------:R-:W-:Y:S01]  /*bba0*/  HMMA.16816.F32.BF16 R136, R160.reuse, R174, R136 ;  /* 0x000000aea088723c */ /* 0x040fe20000041888 */
[----:B------:R-:W4:Y:S03]  /*bbb0*/  LDSM.16.MT88.4 R172, [R194+0x2100] ;  /* 0x00210000c2ac783b */ /* 0x000f260000004200 */
[C---:B------:R-:W-:Y:S02]  /*bbc0*/  FMUL.FTZ R40, R2.reuse, R40 ;  /* 0x0000002802287220 */ /* 0x040fe40000410000 */
[----:B------:R-:W-:Y:S01]  /*bbd0*/  MUFU.EX2 R188, R20 ;  /* 0x0000001400bc7308 */ /* 0x000fe20000000800 */
[----:B------:R-:W-:Y:S01]  /*bbe0*/  FMUL.FTZ R41, R2, R41 ;  /* 0x0000002902297220 */ /* 0x000fe20000410000 */
[C---:B------:R-:W-:Y:S04]  /*bbf0*/  HMMA.16816.F32.BF16 R140, R160.reuse, R176, R140 ;  /* 0x000000b0a08c723c */ /* 0x040fe8000004188c */
[C---:B------:R-:W-:Y:S02]  /*bc00*/  FMUL.FTZ R42, R0.reuse, R42 ;  /* 0x0000002a002a7220 */ /* 0x040fe40000410000 */
[----:B------:R-:W-:Y:S02]  /*bc10*/  FMUL.FTZ R43, R0, R43 ;  /* 0x0000002b002b7220 */ /* 0x000fe40000410000 */
[C---:B------:R-:W-:Y:S01]  /*bc20*/  HMMA.16816.F32.BF16 R144, R160.reuse, R178, R144 ;  /* 0x000000b2a090723c */ /* 0x040fe20000041890 */
[----:B------:R1:W1:Y:S03]  /*bc30*/  MUFU.EX2 R179, R15 ;  /* 0x0000000f00b37308 */ /* 0x0002660000000800 */
[C---:B------:R-:W-:Y:S02]  /*bc40*/  FMUL.FTZ R44, R2.reuse, R44 ;  /* 0x0000002c022c7220 */ /* 0x040fe40000410000 */
[----:B------:R-:W-:Y:S02]  /*bc50*/  FMUL.FTZ R45, R2, R45 ;  /* 0x0000002d022d7220 */ /* 0x000fe40000410000 */
[C---:B--2---:R-:W-:Y:S03]  /*bc60*/  HMMA.16816.F32.BF16 R148, R160.reuse, R164, R148 ;  /* 0x000000a4a094723c */ /* 0x044fe60000041894 */
[----:B------:R2:W-:Y:S01]  /*bc70*/  MUFU.EX2 R178, R18 ;  /* 0x0000001200b27308 */ /* 0x0005e20000000800 */
[C---:B------:R-:W-:Y:S02]  /*bc80*/  FMUL.FTZ R46, R0.reuse, R46 ;  /* 0x0000002e002e7220 */ /* 0x040fe40000410000 */
[----:B------:R-:W-:Y:S02]  /*bc90*/  FMUL.FTZ R47, R0, R47 ;  /* 0x0000002f002f7220 */ /* 0x000fe40000410000 */
[C---:B------:R-:W-:Y:S01]  /*bca0*/  HMMA.16816.F32.BF16 R152, R160.reuse, R166, R152 ;  /* 0x000000a6a098723c */ /* 0x040fe20000041898 */
[----:B------:R-:W4:Y:S03]  /*bcb0*/  LDSM.16.MT88.4 R164, [R196+0x2100] ;  /* 0x00210000c4a4783b */ /* 0x000f260000004200 */
[C---:B------:R-:W-:Y:S01]  /*bcc0*/  FMUL.FTZ R48, R2.reuse, R48 ;  /* 0x0000003002307220 */ /* 0x040fe20000410000 */
[----:B------:R-:W-:Y:S01]  /*bcd0*/  MUFU.EX2 R185, R21 ;  /* 0x0000001500b97308 */ /* 0x000fe20000000800 */
[----:B------:R-:W-:Y:S02]  /*bce0*/  FMUL.FTZ R49, R2, R49 ;  /* 0x0000003102317220 */ /* 0x000fe40000410000 */
[C---:B---3--:R-:W-:Y:S01]  /*bcf0*/  HMMA.16816.F32.BF16 R36, R160.reuse, R168, R36 ;  /* 0x000000a8a024723c */ /* 0x048fe20000041824 */
[----:B-1----:R-:W-:Y:S03]  /*bd00*/  LDSM.16.MT88.4 R12, [R195+0x6100] ;  /* 0x00610000c30c783b */ /* 0x002fe60000004200 */
[C---:B------:R-:W-:Y:S02]  /*bd10*/  FMUL.FTZ R50, R0.reuse, R50 ;  /* 0x0000003200327220 */ /* 0x040fe40000410000 */
[----:B------:R-:W-:Y:S01]  /*bd20*/  FMUL.FTZ R51, R0, R51 ;  /* 0x0000003300337220 */ /* 0x000fe20000410000 */
[----:B------:R-:W-:Y:S01]  /*bd30*/  MUFU.EX2 R176, R22 ;  /* 0x0000001600b07308 */ /* 0x000fe20000000800 */
[C---:B------:R-:W-:Y:S01]  /*bd40*/  HMMA.16816.F32.BF16 R40, R160.reuse, R170, R40 ;  /* 0x000000aaa028723c */ /* 0x040fe20000041828 */
[----:B------:R-:W1:Y:S03]  /*bd50*/  LDSM.16.MT88.4 R168, [R195+0x2100] ;  /* 0x00210000c3a8783b */ /* 0x000e660000004200 */
[C---:B------:R-:W-:Y:S02]  /*bd60*/  FMUL.FTZ R52, R2.reuse, R52 ;  /* 0x0000003402347220 */ /* 0x040fe40000410000 */
[----:B------:R-:W-:Y:S01]  /*bd70*/  FMUL.FTZ R53, R2, R53 ;  /* 0x0000003502357220 */ /* 0x000fe20000410000 */
[----:B--2---:R-:W-:Y:S01]  /*bd80*/  LDSM.16.MT88.4 R16, [R194+0x900] ;  /* 0x00090000c210783b */ /* 0x004fe20000004200 */
[C---:B----4-:R-:W-:Y:S01]  /*bd90*/  HMMA.16816.F32.BF16 R44, R160.reuse, R172, R44 ;  /* 0x000000aca02c723c */ /* 0x050fe2000004182c */
[----:B------:R-:W-:Y:S03]  /*bda0*/  MUFU.EX2 R184, R24 ;  /* 0x0000001800b87308 */ /* 0x000fe60000000800 */
[C---:B------:R-:W-:Y:S02]  /*bdb0*/  FMUL.FTZ R54, R0.reuse, R54 ;  /* 0x0000003600367220 */ /* 0x040fe40000410000 */
[----:B------:R-:W-:Y:S02]  /*bdc0*/  FMUL.FTZ R55, R0, R55 ;  /* 0x0000003700377220 */ /* 0x000fe40000410000 */
[C---:B------:R-:W-:Y:S01]  /*bdd0*/  HMMA.16816.F32.BF16 R48, R160.reuse, R174, R48 ;  /* 0x000000aea030723c */ /* 0x040fe20000041830 */
[----:B------:R-:W2:Y:S02]  /*bde0*/  LDSM.16.MT88.4 R172, [R193+0x4100] ;  /* 0x00410000c1ac783b */ /* 0x000ea40000004200 */
[----:B------:R-:W-:Y:S01]  /*bdf0*/  MUFU.EX2 R159, R30 ;  /* 0x0000001e009f7308 */ /* 0x000fe20000000800 */
[C---:B------:R-:W-:Y:S02]  /*be00*/  FMUL.FTZ R56, R2.reuse, R56 ;  /* 0x0000003802387220 */ /* 0x040fe40000410000 */
[----:B------:R-:W-:Y:S02]  /*be10*/  FMUL.FTZ R57, R2, R57 ;  /* 0x0000003902397220 */ /* 0x000fe40000410000 */
[C---:B------:R-:W-:Y:S01]  /*be20*/  FMUL.FTZ R58, R0.reuse, R58 ;  /* 0x0000003a003a7220 */ /* 0x040fe20000410000 */
[C---:B------:R-:W-:Y:S03]  /*be30*/  HMMA.16816.F32.BF16 R52, R160.reuse, R164, R52 ;  /* 0x000000a4a034723c */ /* 0x040fe60000041834 */
[----:B------:R-:W-:Y:S01]  /*be40*/  FMUL.FTZ R59, R0, R59 ;  /* 0x0000003b003b7220 */ /* 0x000fe20000410000 */
[----:B------:R-:W3:Y:S01]  /*be50*/  MUFU.EX2 R177, R158 ;  /* 0x0000009e00b17308 */ /* 0x000ee20000000800 */
[C---:B------:R-:W-:Y:S02]  /*be60*/  FMUL.FTZ R60, R2.reuse, R60 ;  /* 0x0000003c023c7220 */ /* 0x040fe40000410000 */
[----:B------:R-:W-:Y:S02]  /*be70*/  FMUL.FTZ R61, R2, R61 ;  /* 0x0000003d023d7220 */ /* 0x000fe40000410000 */
[C---:B------:R-:W-:Y:S01]  /*be80*/  FMUL.FTZ R62, R0.reuse, R62 ;  /* 0x0000003e003e7220 */ /* 0x040fe20000410000 */
[C---:B------:R-:W-:Y:S01]  /*be90*/  HMMA.16816.F32.BF16 R56, R160.reuse, R166, R56 ;  /* 0x000000a6a038723c */ /* 0x040fe20000041838 */
[----:B------:R-:W4:Y:S02]  /*bea0*/  LDSM.16.MT88.4 R164, [R194+0x4100] ;  /* 0x00410000c2a4783b */ /* 0x000f240000004200 */
[----:B------:R-:W-:Y:S01]  /*beb0*/  FMUL.FTZ R63, R0, R63 ;  /* 0x0000003f003f7220 */ /* 0x000fe20000410000 */
[----:B------:R-:W-:Y:S01]  /*bec0*/  MUFU.EX2 R158, R31 ;  /* 0x0000001f009e7308 */ /* 0x000fe20000000800 */
        /* <DEDUP_REMOVED lines=11> */
[----:B------:R-:W-:Y:S01]  /*bf80*/  FMUL.FTZ R72, R2, R72 ;  /* 0x0000004802487220 */ /* 0x000fe20000410000 */
[----:B-----5:R-:W-:Y:S01]  /*bf90*/  ISETP.GT.AND P0, PT, R220, R235, PT ;  /* 0x000000ebdc00720c */ /* 0x020fe20003f04270 */
[----:B------:R-:W-:Y:S01]  /*bfa0*/  FMUL.FTZ R73, R2, R73 ;  /* 0x0000004902497220 */ /* 0x000fe20000410000 */
[----:B------:R-:W-:Y:S01]  /*bfb0*/  MOV R220, R219 ;  /* 0x000000db00dc7202 */ /* 0x000fe20000000f00 */
[C---:B------:R-:W-:Y:S01]  /*bfc0*/  FMUL.FTZ R74, R0.reuse, R74 ;  /* 0x0000004a004a7220 */ /* 0x040fe20000410000 */
[C---:B--2---:R-:W-:Y:S03]  /*bfd0*/  HMMA.16816.F32.BF16 R68, R160.reuse, R172, R68 ;  /* 0x000000aca044723c */ /* 0x044fe60000041844 */
[----:B------:R-:W-:Y:S02]  /*bfe0*/  FMUL.FTZ R75, R0, R75 ;  /* 0x0000004b004b7220 */ /* 0x000fe40000410000 */
[C---:B------:R-:W-:Y:S02]  /*bff0*/  FMUL.FTZ R76, R2.reuse, R76 ;  /* 0x0000004c024c7220 */ /* 0x040fe40000410000 */
[----:B------:R-:W-:Y:S02]  /*c000*/  FMUL.FTZ R77, R2, R77 ;  /* 0x0000004d024d7220 */ /* 0x000fe40000410000 */
[C---:B------:R-:W-:Y:S01]  /*c010*/  FMUL.FTZ R78, R0.reuse, R78 ;  /* 0x0000004e004e7220 */ /* 0x040fe20000410000 */
[C---:B------:R-:W-:Y:S01]  /*c020*/  HMMA.16816.F32.BF16 R72, R160.reuse, R174, R72 ;  /* 0x000000aea048723c */ /* 0x040fe20000041848 */
[----:B------:R-:W2:Y:S02]  /*c030*/  LDSM.16.MT88.4 R172, [R195+0x4100] ;  /* 0x00410000c3ac783b */ /* 0x000ea40000004200 */
        /* <DEDUP_REMOVED lines=65> */
[----:B------:R-:W-:Y:S02]  /*c450*/  LDSM.16.MT88.4 R172, [R194+0x2900] ;  /* 0x00290000c2ac783b */ /* 0x000fe40000004200 */
[----:B------:R-:W-:Y:S02]  /*c460*/  FMUL.FTZ R127, R0, R127 ;  /* 0x0000007f007f7220 */ /* 0x000fe40000410000 */
[C---:B------:R-:W-:Y:S02]  /*c470*/  FMUL.FTZ R128, R2.reuse, R128 ;  /* 0x0000008002807220 */ /* 0x040fe40000410000 */
[----:B------:R-:W-:Y:S02]  /*c480*/  FMUL.FTZ R129, R2, R129 ;  /* 0x0000008102817220 */ /* 0x000fe40000410000 */
[C---:B------:R-:W-:Y:S01]  /*c490*/  FMUL.FTZ R130, R0.reuse, R130 ;  /* 0x0000008200827220 */ /* 0x040fe20000410000 */
[C---:B------:R-:W-:Y:S03]  /*c4a0*/  HMMA.16816.F32.BF16 R124, R160.reuse, R12, R124 ;  /* 0x0000000ca07c723c */ /* 0x040fe6000004187c */
[----:B------:R-:W-:Y:S02]  /*c4b0*/  FMUL.FTZ R131, R0, R131 ;  /* 0x0000008300837220 */ /* 0x000fe40000410000 */
[--C-:B------:R-:W-:Y:S02]  /*c4c0*/  FFMA.FTZ R32, R32, c[0x0][0x2d0], -R181.reuse ;  /* 0x0000b40020207a23 */ /* 0x100fe400000108b5 */
[----:B------:R-:W-:Y:S01]  /*c4d0*/  F2FP.BF16.PACK_AB R12, R191, R221 ;  /* 0x000000ddbf0c723e */ /* 0x000fe200000010ff */
[----:B------:R-:W-:Y:S01]  /*c4e0*/  FFMA.FTZ R33, R33, c[0x0][0x2d0], -R181 ;  /* 0x0000b40021217a23 */ /* 0x000fe200000108b5 */
[----:B------:R-:W-:Y:S01]  /*c4f0*/  F2FP.BF16.PACK_AB R13, R179, R180 ;  /* 0x000000b4b30d723e */ /* 0x000fe200000010ff */
[----:B------:R-:W-:Y:S01]  /*c500*/  HMMA.16816.F32.BF16 R128, R160, R14, R128 ;  /* 0x0000000ea080723c */ /* 0x000fe20000041880 */
[----:B------:R-:W2:Y:S01]  /*c510*/  LDSM.16.MT88.4 R160, [R195+0x900] ;  /* 0x00090000c3a0783b */ /* 0x000ea20000004200 */
[----:B------:R-:W-:Y:S01]  /*c520*/  MUFU.EX2 R32, R32 ;  /* 0x0000002000207308 */ /* 0x000fe20000000800 */
[--C-:B------:R-:W-:Y:S02]  /*c530*/  FFMA.FTZ R34, R34, c[0x0][0x2d0], -R157.reuse ;  /* 0x0000b40022227a23 */ /* 0x100fe4000001089d */
[----:B------:R-:W-:Y:S02]  /*c540*/  FFMA.FTZ R157, R35, c[0x0][0x2d0], -R157 ;  /* 0x0000b400239d7a23 */ /* 0x000fe4000001089d */
[----:B------:R-:W-:Y:S01]  /*c550*/  F2FP.BF16.PACK_AB R14, R189, R190 ;  /* 0x000000bebd0e723e */ /* 0x000fe200000010ff */
[----:B------:R-:W-:Y:S01]  /*c560*/  FFMA.FTZ R2, R2, R243, R236 ;  /* 0x000000f302027223 */ /* 0x000fe200000100ec */
[----:B---3--:R-:W-:Y:S03]  /*c570*/  F2FP.BF16.PACK_AB R15, R177, R178 ;  /* 0x000000b2b10f723e */ /* 0x008fe600000010ff */
[----:B------:R-:W-:Y:S01]  /*c580*/  MUFU.EX2 R33, R33 ;  /* 0x0000002100217308 */ /* 0x000fe20000000800 */
[----:B------:R-:W-:Y:S02]  /*c590*/  FFMA.FTZ R0, R0, R244, R186 ;  /* 0x000000f400007223 */ /* 0x000fe400000100ba */
[----:B------:R-:W-:Y:S01]  /*c5a0*/  FADD.FTZ R2, R239, R2 ;  /* 0x00000002ef027221 */ /* 0x000fe20000010000 */
[C---:B----4-:R-:W-:Y:S05]  /*c5b0*/  HMMA.16816.F32.BF16 R4, R12.reuse, R164, R4 ;  /* 0x000000a40c04723c */ /* 0x050fea0000041804 */
[----:B------:R-:W-:Y:S01]  /*c5c0*/  FADD.FTZ R0, R187, R0 ;  /* 0x00000000bb007221 */ /* 0x000fe20000010000 */
[----:B------:R-:W-:Y:S01]  /*c5d0*/  MUFU.EX2 R34, R34 ;  /* 0x0000002200227308 */ /* 0x000fe20000000800 */
[----:B------:R-:W-:Y:S01]  /*c5e0*/  FADD.FTZ R2, R238, R2 ;  /* 0x00000002ee027221 */ /* 0x000fe20000010000 */
[C---:B------:R-:W-:Y:S01]  /*c5f0*/  HMMA.16816.F32.BF16 R8, R12.reuse, R166, R8 ;  /* 0x000000a60c08723c */ /* 0x040fe20000041808 */
[----:B------:R-:W3:Y:S03]  /*c600*/  LDSM.16.MT88.4 R164, [R193+0x2900] ;  /* 0x00290000c1a4783b */ /* 0x000ee60000004200 */
[----:B------:R-:W-:Y:S02]  /*c610*/  FADD.FTZ R0, R183, R0 ;  /* 0x00000000b7007221 */ /* 0x000fe40000010000 */
[----:B------:R-:W-:Y:S02]  /*c620*/  FADD.FTZ R2, R237, R2 ;  /* 0x00000002ed027221 */ /* 0x000fe40000010000 */
[C---:B------:R-:W-:Y:S01]  /*c630*/  HMMA.16816.F32.BF16 R132, R12.reuse, R16, R132 ;  /* 0x000000100c84723c */ /* 0x040fe20000041884 */
[----:B------:R-:W-:Y:S03]  /*c640*/  MUFU.EX2 R157, R157 ;  /* 0x0000009d009d7308 */ /* 0x000fe60000000800 */
        /* <DEDUP_REMOVED lines=21> */
[----:B------:R-:W-:Y:S04]  /*c7a0*/  FADD.FTZ R2, R184, R2 ;  /* 0x00000002b8027221 */ /* 0x000fe80000010000 */
[C---:B------:R-:W-:Y:S01]  /*c7b0*/  HMMA.16816.F32.BF16 R40, R12.reuse, R166, R40 ;  /* 0x000000a60c28723c */ /* 0x040fe20000041828 */
[----:B------:R-:W3:Y:S07]  /*c7c0*/  LDSM.16.MT88.4 R164, [R194+0x4900] ;  /* 0x00490000c2a4783b */ /* 0x000eee0000004200 */
[C---:B------:R-:W-:Y:S08]  /*c7d0*/  HMMA.16816.F32.BF16 R44, R12.reuse, R172, R44 ;  /* 0x000000ac0c2c723c */ /* 0x040ff0000004182c */
[C---:B------:R-:W-:Y:S01]  /*c7e0*/  HMMA.16816.F32.BF16 R48, R12.reuse, R174, R48 ;  /* 0x000000ae0c30723c */ /* 0x040fe20000041830 */
[----:B------:R-:W5:Y:S07]  /*c7f0*/  LDSM.16.MT88.4 R172, [R196+0x4900] ;  /* 0x00490000c4ac783b */ /* 0x000f6e0000004200 */
[C---:B----4-:R-:W-:Y:S08]  /*c800*/  HMMA.16816.F32.BF16 R52, R12.reuse, R16, R52 ;  /* 0x000000100c34723c */ /* 0x050ff00000041834 */
        /* <DEDUP_REMOVED lines=9> */
[C---:B------:R-:W-:Y:S01]  /*c8a0*/  HMMA.16816.F32.BF16 R80, R12.reuse, R166, R80 ;  /* 0x000000a60c50723c */ /* 0x040fe20000041850 */
[----:B------:R-:W2:Y:S07]  /*c8b0*/  LDSM.16.MT88.4 R164, [R194+0x6900] ;  /* 0x00690000c2a4783b */ /* 0x000eae0000004200 */
[C---:B-----5:R-:W-:Y:S01]  /*c8c0*/  HMMA.16816.F32.BF16 R84, R12.reuse, R172, R84 ;  /* 0x000000ac0c54723c */ /* 0x060fe20000041854 */
[----:B------:R-:W-:Y:S07]  /*c8d0*/  MUFU.EX2 R173, R26 ;  /* 0x0000001a00ad7308 */ /* 0x000fee0000000800 */
[C---:B------:R-:W-:Y:S03]  /*c8e0*/  HMMA.16816.F32.BF16 R88, R12.reuse, R174, R88 ;  /* 0x000000ae0c58723c */ /* 0x040fe60000041858 */
[----:B------:R3:W5:Y:S05]  /*c8f0*/  MUFU.EX2 R174, R23 ;  /* 0x0000001700ae7308 */ /* 0x00076a0000000800 */
[C---:B----4-:R-:W-:Y:S05]  /*c900*/  HMMA.16816.F32.BF16 R92, R12.reuse, R16, R92 ;  /* 0x000000100c5c723c */ /* 0x050fea000004185c */
[----:B------:R-:W4:Y:S03]  /*c910*/  MUFU.EX2 R175, R25 ;  /* 0x0000001900af7308 */ /* 0x000f260000000800 */
[C---:B------:R-:W-:Y:S01]  /*c920*/  HMMA.16816.F32.BF16 R96, R12.reuse, R18, R96 ;  /* 0x000000120c60723c */ /* 0x040fe20000041860 */
[----:B------:R-:W-:Y:S06]  /*c930*/  LDSM.16.MT88.4 R16, [R195+0x6900] ;  /* 0x00690000c310783b */ /* 0x000fec0000004200 */
[----:B------:R2:W2:Y:S01]  /*c940*/  MUFU.EX2 R172, R27 ;  /* 0x0000001b00ac7308 */ /* 0x0004a20000000800 */
[C---:B-1----:R-:W-:Y:S01]  /*c950*/  HMMA.16816.F32.BF16 R100, R12.reuse, R160, R100 ;  /* 0x000000a00c64723c */ /* 0x042fe20000041864 */
[----:B---3--:R-:W1:Y:S03]  /*c960*/  LDSM.16.MT88.4 R20, [R196+0x6900] ;  /* 0x00690000c414783b */ /* 0x008e660000004200 */
[----:B-----5:R-:W-:Y:S04]  /*c970*/  FADD.FTZ R0, R174, R0 ;  /* 0x00000000ae007221 */ /* 0x020fe80000010000 */
[C---:B------:R-:W-:Y:S01]  /*c980*/  HMMA.16816.F32.BF16 R104, R12.reuse, R162, R104 ;  /* 0x000000a20c68723c */ /* 0x040fe20000041868 */
[----:B------:R-:W3:Y:S03]  /*c990*/  LDSM.16.MT88.4 R160, [R193+0x1100] ;  /* 0x00110000c1a0783b */ /* 0x000ee60000004200 */
[----:B------:R-:W-:Y:S02]  /*c9a0*/  FADD.FTZ R0, R173, R0 ;  /* 0x00000000ad007221 */ /* 0x000fe40000010000 */
[----:B----4-:R-:W-:Y:S02]  /*c9b0*/  FADD.FTZ R2, R175, R2 ;  /* 0x00000002af027221 */ /* 0x010fe40000010000 */
[C---:B--2---:R-:W-:Y:S01]  /*c9c0*/  HMMA.16816.F32.BF16 R108, R12.reuse, R164, R108 ;  /* 0x000000a40c6c723c */ /* 0x044fe2000004186c */
[----:B------:R-:W2:Y:S07]  /*c9d0*/  LDSM.16.MT88.4 R24, [R196+0x1100] ;  /* 0x00110000c418783b */ /* 0x000eae0000004200 */
[C---:B------:R-:W-:Y:S04]  /*c9e0*/  HMMA.16816.F32.BF16 R112, R12.reuse, R166, R112 ;  /* 0x000000a60c70723c */ /* 0x040fe80000041870 */
[----:B------:R-:W-:Y:S01]  /*c9f0*/  FADD.FTZ R0, R172, R0 ;  /* 0x00000000ac007221 */ /* 0x000fe20000010000 */
[----:B------:R-:W-:Y:S03]  /*ca00*/  LDSM.16.MT88.4 R164, [R196+0x3100] ;  /* 0x00310000c4a4783b */ /* 0x000fe60000004200 */
[C---:B-1----:R-:W-:Y:S08]  /*ca10*/  HMMA.16816.F32.BF16 R116, R12.reuse, R20, R116 ;  /* 0x000000140c74723c */ /* 0x042ff00000041874 */
[C---:B------:R-:W-:Y:S01]  /*ca20*/  HMMA.16816.F32.BF16 R120, R12.reuse, R22, R120 ;  /* 0x000000160c78723c */ /* 0x040fe20000041878 */
[----:B------:R-:W-:Y:S07]  /*ca30*/  LDSM.16.MT88.4 R20, [R193+0x3100] ;  /* 0x00310000c114783b */ /* 0x000fee0000004200 */
[C---:B------:R-:W-:Y:S08]  /*ca40*/  HMMA.16816.F32.BF16 R124, R12.reuse, R16, R124 ;  /* 0x000000100c7c723c */ /* 0x040ff0000004187c */
[----:B------:R-:W-:Y:S01]  /*ca50*/  HMMA.16816.F32.BF16 R128, R12, R18, R128 ;  /* 0x000000120c80723c */ /* 0x000fe20000041880 */
[----:B------:R-:W1:Y:S06]  /*ca60*/  LDSM.16.MT88.4 R16, [R195+0x1100] ;  /* 0x00110000c310783b */ /* 0x000e6c0000004200 */
[----:B------:R-:W-:Y:S02]  /*ca70*/  F2FP.BF16.PACK_AB R12, R185, R188 ;  /* 0x000000bcb90c723e */ /* 0x000fe400000010ff */
[----:B------:R-:W-:Y:S03]  /*ca80*/  F2FP.BF16.PACK_AB R13, R174, R176 ;  /* 0x000000b0ae0d723e */ /* 0x000fe600000010ff */
[----:B------:R-:W-:Y:S02]  /*ca90*/  F2FP.BF16.PACK_AB R14, R175, R184 ;  /* 0x000000b8af0e723e */ /* 0x000fe400000010ff */
[----:B------:R-:W-:Y:S07]  /*caa0*/  F2FP.BF16.PACK_AB R15, R172, R173 ;  /* 0x000000adac0f723e */ /* 0x000fee00000010ff */
[C---:B---3--:R-:W-:Y:S08]  /*cab0*/  HMMA.16816.F32.BF16 R4, R12.reuse, R160, R4 ;  /* 0x000000a00c04723c */ /* 0x048ff00000041804 */
[C---:B------:R-:W-:Y:S01]  /*cac0*/  HMMA.16816.F32.BF16 R8, R12.reuse, R162, R8 ;  /* 0x000000a20c08723c */ /* 0x040fe20000041808 */
[----:B------:R-:W3:Y:S07]  /*cad0*/  LDSM.16.MT88.4 R160, [R194+0x3100] ;  /* 0x00310000c2a0783b */ /* 0x000eee0000004200 */
[C---:B------:R-:W-:Y:S01]  /*cae0*/  HMMA.16816.F32.BF16 R132, R12.reuse, R168, R132 ;  /* 0x000000a80c84723c */ /* 0x040fe20000041884 */
[----:B------:R-:W4:Y:S07]  /*caf0*/  MUFU.EX2 R169, R28 ;  /* 0x0000001c00a97308 */ /* 0x000f2e0000000800 */
[C---:B------:R-:W-:Y:S03]  /*cb00*/  HMMA.16816.F32.BF16 R136, R12.reuse, R170, R136 ;  /* 0x000000aa0c88723c */ /* 0x040fe60000041888 */
[----:B------:R5:W3:Y:S05]  /*cb10*/  MUFU.EX2 R168, R29 ;  /* 0x0000001d00a87308 */ /* 0x000aea0000000800 */
[C---:B--2---:R-:W-:Y:S08]  /*cb20*/  HMMA.16816.F32.BF16 R140, R12.reuse, R24, R140 ;  /* 0x000000180c8c723c */ /* 0x044ff0000004188c */
[C---:B------:R-:W-:Y:S01]  /*cb30*/  HMMA.16816.F32.BF16 R144, R12.reuse, R26, R144 ;  /* 0x0000001a0c90723c */ /* 0x040fe20000041890 */
[----:B------:R-:W2:Y:S03]  /*cb40*/  LDSM.16.MT88.4 R24, [R195+0x3100] ;  /* 0x00310000c318783b */ /* 0x000ea60000004200 */
[----:B----4-:R-:W-:Y:S04]  /*cb50*/  FADD.FTZ R2, R169, R2 ;  /* 0x00000002a9027221 */ /* 0x010fe80000010000 */
[C---:B-1----:R-:W-:Y:S01]  /*cb60*/  HMMA.16816.F32.BF16 R148, R12.reuse, R16, R148 ;  /* 0x000000100c94723c */ /* 0x042fe20000041894 */
[----:B-----5:R-:W-:Y:S07]  /*cb70*/  LDSM.16.MT88.4 R28, [R195+0x7100] ;  /* 0x00710000c31c783b */ /* 0x020fee0000004200 */
[C---:B------:R-:W-:Y:S01]  /*cb80*/  HMMA.16816.F32.BF16 R152, R12.reuse, R18, R152 ;  /* 0x000000120c98723c */ /* 0x040fe20000041898 */
[----:B------:R-:W1:Y:S07]  /*cb90*/  LDSM.16.MT88.4 R16, [R193+0x5100] ;  /* 0x00510000c110783b */ /* 0x000e6e0000004200 */
        /* <DEDUP_REMOVED lines=8> */
[----:B------:R-:W5:Y:S07]  /*cc20*/  LDSM.16.MT88.4 R164, [R195+0x5100] ;  /* 0x00510000c3a4783b */ /* 0x000f6e0000004200 */
[C---:B--2---:R-:W-:Y:S08]  /*cc30*/  HMMA.16816.F32.BF16 R60, R12.reuse, R24, R60 ;  /* 0x000000180c3c723c */ /* 0x044ff0000004183c */
[C---:B------:R-:W-:Y:S01]  /*cc40*/  HMMA.16816.F32.BF16 R64, R12.reuse, R26, R64 ;  /* 0x0000001a0c40723c */ /* 0x040fe20000041840 */
[----:B------:R-:W-:Y:S07]  /*cc50*/  LDSM.16.MT88.4 R24, [R196+0x7100] ;  /* 0x00710000c418783b */ /* 0x000fee0000004200 */
[C---:B-1----:R-:W-:Y:S08]  /*cc60*/  HMMA.16816.F32.BF16 R68, R12.reuse, R16, R68 ;  /* 0x000000100c44723c */ /* 0x042ff00000041844 */
[C---:B------:R-:W-:Y:S01]  /*cc70*/  HMMA.16816.F32.BF16 R72, R12.reuse, R18, R72 ;  /* 0x000000120c48723c */ /* 0x040fe20000041848 */
[----:B------:R-:W1:Y:S07]  /*cc80*/  LDSM.16.MT88.4 R16, [R193+0x7100] ;  /* 0x00710000c110783b */ /* 0x000e6e0000004200 */
[C---:B----4-:R-:W-:Y:S08]  /*cc90*/  HMMA.16816.F32.BF16 R76, R12.reuse, R20, R76 ;  /* 0x000000140c4c723c */ /* 0x050ff0000004184c */
[C---:B------:R-:W-:Y:S01]  /*cca0*/  HMMA.16816.F32.BF16 R80, R12.reuse, R22, R80 ;  /* 0x000000160c50723c */ /* 0x040fe20000041850 */
[----:B------:R-:W2:Y:S07]  /*ccb0*/  LDSM.16.MT88.4 R20, [R194+0x7100] ;  /* 0x00710000c214783b */ /* 0x000eae0000004200 */
[C---:B---3--:R-:W-:Y:S08]  /*ccc0*/  HMMA.16816.F32.BF16 R84, R12.reuse, R160, R84 ;  /* 0x000000a00c54723c */ /* 0x048ff00000041854 */
[C---:B------:R-:W-:Y:S08]  /*ccd0*/  HMMA.16816.F32.BF16 R88, R12.reuse, R162, R88 ;  /* 0x000000a20c58723c */ /* 0x040ff00000041858 */
[C---:B-----5:R-:W-:Y:S08]  /*cce0*/  HMMA.16816.F32.BF16 R92, R12.reuse, R164, R92 ;  /* 0x000000a40c5c723c */ /* 0x060ff0000004185c */
        /* <DEDUP_REMOVED lines=11> */
[C---:B------:R-:W-:Y:S08]  /*cda0*/  HMMA.16816.F32.BF16 R124, R12.reuse, R28, R124 ;  /* 0x0000001c0c7c723c */ /* 0x040ff0000004187c */
[----:B------:R-:W-:Y:S07]  /*cdb0*/  HMMA.16816.F32.BF16 R128, R12, R30, R128 ;  /* 0x0000001e0c80723c */ /* 0x000fee0000041880 */
[----:B------:R-:W-:Y:S02]  /*cdc0*/  F2FP.BF16.PACK_AB R12, R168, R169 ;  /* 0x000000a9a80c723e */ /* 0x000fe400000010ff */
[----:B------:R-:W-:Y:S03]  /*cdd0*/  F2FP.BF16.PACK_AB R13, R158, R159 ;  /* 0x0000009f9e0d723e */ /* 0x000fe600000010ff */
[----:B------:R-:W-:Y:S02]  /*cde0*/  F2FP.BF16.PACK_AB R14, R33, R32 ;  /* 0x00000020210e723e */ /* 0x000fe400000010ff */
[----:B------:R-:W-:Y:S07]  /*cdf0*/  F2FP.BF16.PACK_AB R15, R157, R34 ;  /* 0x000000229d0f723e */ /* 0x000fee00000010ff */
[C---:B---3--:R-:W-:Y:S01]  /*ce00*/  HMMA.16816.F32.BF16 R160, R12.reuse, R164, R4 ;  /* 0x000000a40ca0723c */ /* 0x048fe20000041804 */
[----:B------:R-:W3:Y:S07]  /*ce10*/  LDSM.16.MT88.4 R4, [R193+0x3900] ;  /* 0x00390000c104783b */ /* 0x000eee0000004200 */
        /* <DEDUP_REMOVED lines=13> */
[----:B------:R-:W3:Y:S07]  /*cef0*/  LDSM.16.MT88.4 R4, [R194+0x5900] ;  /* 0x00590000c204783b */ /* 0x000eee0000004200 */
        /* <DEDUP_REMOVED lines=19> */
[C---:B------:R-:W-:Y:S08]  /*d030*/  HMMA.16816.F32.BF16 R96, R12.reuse, R18, R96 ;  /* 0x000000120c60723c */ /* 0x040ff00000041860 */
[C---:B--2---:R-:W-:Y:S08]  /*d040*/  HMMA.16816.F32.BF16 R100, R12.reuse, R20, R100 ;  /* 0x000000140c64723c */ /* 0x044ff00000041864 */
[C---:B------:R-:W-:Y:S08]  /*d050*/  HMMA.16816.F32.BF16 R104, R12.reuse, R22, R104 ;  /* 0x000000160c68723c */ /* 0x040ff00000041868 */
[C---:B----4-:R-:W-:Y:S08]  /*d060*/  HMMA.16816.F32.BF16 R108, R12.reuse, R24, R108 ;  /* 0x000000180c6c723c */ /* 0x050ff0000004186c */
[C---:B------:R-:W-:Y:S08]  /*d070*/  HMMA.16816.F32.BF16 R112, R12.reuse, R26, R112 ;  /* 0x0000001a0c70723c */ /* 0x040ff00000041870 */
[C---:B---3--:R-:W-:Y:S07]  /*d080*/  HMMA.16816.F32.BF16 R116, R12.reuse, R4, R116 ;  /* 0x000000040c74723c */ /* 0x048fee0000041874 */
[----:B------:R-:W-:Y:S01]  /*d090*/  FADD.FTZ R4, R159, R0 ;  /* 0x000000009f047221 */ /* 0x000fe20000010000 */
[C---:B------:R-:W-:Y:S04]  /*d0a0*/  HMMA.16816.F32.BF16 R120, R12.reuse, R6, R120 ;  /* 0x000000060c78723c */ /* 0x040fe80000041878 */
[----:B------:R-:W-:Y:S02]  /*d0b0*/  FADD.FTZ R0, R168, R2 ;  /* 0x00000002a8007221 */ /* 0x000fe40000010000 */
[----:B------:R-:W-:Y:S01]  /*d0c0*/  FADD.FTZ R4, R158, R4 ;  /* 0x000000049e047221 */ /* 0x000fe20000010000 */
[----:B------:R-:W-:Y:S01]  /*d0d0*/  MOV R158, R3 ;  /* 0x00000003009e7202 */ /* 0x000fe20000000f00 */
[C---:B-----5:R-:W-:Y:S04]  /*d0e0*/  HMMA.16816.F32.BF16 R124, R12.reuse, R8, R124 ;  /* 0x000000080c7c723c */ /* 0x060fe8000004187c */
[----:B------:R-:W-:Y:S02]  /*d0f0*/  FADD.FTZ R2, R32, R0 ;  /* 0x0000000020027221 */ /* 0x000fe40000010000 */
[----:B------:R-:W-:Y:S02]  /*d100*/  FADD.FTZ R0, R34, R4 ;  /* 0x0000000422007221 */ /* 0x000fe40000010000 */
[----:B------:R-:W-:Y:S04]  /*d110*/  HMMA.16816.F32.BF16 R128, R12, R10, R128 ;  /* 0x0000000a0c80723c */ /* 0x000fe80000041880 */
[----:B------:R-:W-:Y:S02]  /*d120*/  FADD.FTZ R243, R33, R2 ;  /* 0x0000000221f37221 */ /* 0x000fe40000010000 */
[----:B------:R-:W-:Y:S01]  /*d130*/  FADD.FTZ R244, R157, R0 ;  /* 0x000000009df47221 */ /* 0x000fe20000010000 */
[----:B------:R-:W-:Y:S01]  /*d140*/  MOV R157, R156 ;  /* 0x0000009c009d7202 */ /* 0x000fe20000000f00 */
[----:B------:R-:W-:-:S05]  /*d150*/  @P0 BRA `(.L_x_2428) ;  /* 0xffffccc000000947 */ /* 0x000fca000383ffff */
.L_x_2427:
        /* <DEDUP_REMOVED lines=29> */
.L_x_2438:
[----:B------:R-:W2:Y:S01]  /*d330*/  LDL.64 R8, [R1+0x8] ;  /* 0x0000080001087983 */ /* 0x000ea20000100a00 */
[----:B------:R-:W-:Y:S01]  /*d340*/  IMAD.MOV.U32 R3, RZ, RZ, 0x6 ;  /* 0x00000006ff037424 */ /* 0x000fe200078e00ff */
[----:B------:R-:W-:Y:S01]  /*d350*/  SHF.R.S32.HI R2, RZ, 0x1f, R219 ;  /* 0x0000001fff027819 */ /* 0x000fe200000114db */
[----:B------:R-:W-:Y:S01]  /*d360*/  IMAD.MOV.U32 R0, RZ, RZ, c[0x0][0x208] ;  /* 0x00008200ff007624 */ /* 0x000fe200078e00ff */
[----:B------:R-:W3:Y:S01]  /*d370*/  LDL.64 R10, [R1+0x30] ;  /* 0x00003000010a7983 */ /* 0x000ee20000100a00 */
[----:B------:R-:W-:Y:S01]  /*d380*/  IMAD.MOV.U32 R16, RZ, RZ, c[0x0][0x208] ;  /* 0x00008200ff107624 */ /* 0x000fe200078e00ff */
[----:B------:R-:W-:Y:S04]  /*d390*/  DEPBAR.LE SB0, 0x0 ;  /* 0x000080000000791a */ /* 0x000fe80000000000 */
[----:B------:R-:W-:Y:S01]  /*d3a0*/  SHF.L.U64.HI R0, R0, R3, c[0x0][0x20c] ;  /* 0x0000830000007619 */ /* 0x000fe20000010203 */
[----:B------:R-:W-:Y:S01]  /*d3b0*/  IMAD.SHL.U32 R16, R16, 0x40, RZ ;  /* 0x0000004010107824 */ /* 0x000fe200078e00ff */
[----:B------:R-:W-:Y:S01]  /*d3c0*/  BAR.SYNC.DEFER_BLOCKING 0x0 ;  /* 0x0000000000007b1d */ /* 0x000fe20000010000 */
[----:B------:R-:W-:Y:S02]  /*d3d0*/  IMAD.MOV.U32 R252, RZ, RZ, c[0x0][0x1e0] ;  /* 0x00007800fffc7624 */ /* 0x000fe400078e00ff */
[----:B------:R-:W-:Y:S02]  /*d3e0*/  IMAD R0, R0, R219, RZ ;  /* 0x000000db00007224 */ /* 0x000fe400078e02ff */
[CC--:B------:R-:W-:Y:S04]  /*d3f0*/  IMAD.WIDE.U32 R6, R219.reuse, R16.reuse, R236 ;  /* 0x00000010db067225 */ /* 0x0c0fe800078e00ec */
[-C--:B------:R-:W-:Y:S02]  /*d400*/  IMAD R0, R2, R16.reuse, R0 ;  /* 0x0000001002007224 */ /* 0x080fe400078e0200 */
[----:B------:R-:W-:Y:S04]  /*d410*/  IMAD.WIDE.U32 R2, R219, R16, R238 ;  /* 0x00000010db027225 */ /* 0x000fe800078e00ee */
[----:B------:R-:W-:Y:S02]  /*d420*/  IMAD.IADD R3, R0, 0x1, R3 ;  /* 0x0000000100037824 */ /* 0x000fe400078e0203 */
[----:B------:R-:W-:Y:S02]  /*d430*/  IMAD.MOV.U32 R240, RZ, RZ, 0x5 ;  /* 0x00000005fff07424 */ /* 0x000fe400078e00ff */
[----:B------:R-:W-:Y:S02]  /*d440*/  IMAD.MOV.U32 R159, RZ, RZ, c[0x0][0x1e0] ;  /* 0x00007800ff9f7624 */ /* 0x000fe400078e00ff */
[----:B------:R-:W-:Y:S01]  /*d450*/  IMAD.SHL.U32 R252, R252, 0x20, RZ ;  /* 0x00000020fcfc7824 */ /* 0x000fe200078e00ff */
[----:B------:R-:W-:Y:S02]  /*d460*/  LDSM.16.M88.4 R32, [R199+0x10100] ;  /* 0x01010000c720783b */ /* 0x000fe40000000200 */
[----:B------:R-:W-:Y:S02]  /*d470*/  SHF.L.U64.HI R159, R159, R240, c[0x0][0x1e4] ;  /* 0x000079009f9f7619 */ /* 0x000fe400000102f0 */
[----:B------:R-:W-:Y:S04]  /*d480*/  LDSM.16.M88.4 R24, [R192+0x9100] ;  /* 0x00910000c018783b */ /* 0x000fe80000000200 */
[----:B------:R-:W-:Y:S04]  /*d490*/  LDSM.16.M88.4 R168, [R192+0x9900] ;  /* 0x00990000c0a8783b */ /* 0x000fe80000000200 */
[----:B------:R-:W-:Y:S04]  /*d4a0*/  LDSM.16.M88.4 R172, [R200+0x10100] ;  /* 0x01010000c8ac783b */ /* 0x000fe80000000200 */
[----:B------:R-:W-:Y:S04]  /*d4b0*/  LDSM.16.M88.4 R176, [R203] ;  /* 0x00000000cbb0783b */ /* 0x000fe80000000200 */
[----:B------:R-:W-:Y:S04]  /*d4c0*/  LDSM.16.M88.4 R180, [R218] ;  /* 0x00000000dab4783b */ /* 0x000fe80000000200 */
[----:B------:R-:W-:Y:S04]  /*d4d0*/  LDSM.16.M88.4 R184, [R217] ;  /* 0x00000000d9b8783b */ /* 0x000fe80000000200 */
[----:B------:R-:W-:Y:S04]  /*d4e0*/  LDSM.16.M88.4 R188, [R216] ;  /* 0x00000000d8bc783b */ /* 0x000fe80000000200 */
[----:B------:R-:W4:Y:S01]  /*d4f0*/  LDL.64 R250, [R1+0x20] ;  /* 0x0000200001fa7983 */ /* 0x000f220000100a00 */
        /* <DEDUP_REMOVED lines=8> */
[----:B------:R-:W-:Y:S03]  /*d580*/  LEA R230, P0, R6, c[0x0][0x1f8], 0x1 ;  /* 0x00007e0006e67a11 */ /* 0x000fe600078008ff */
[----:B------:R-:W-:Y:S01]  /*d590*/  IMAD.IADD R3, R0, 0x1, R3 ;  /* 0x0000000100037824 */ /* 0x000fe200078e0203 */
[----:B------:R-:W-:Y:S01]  /*d5a0*/  LEA.HI.X R231, R6, c[0x0][0x1fc], R4, 0x1, P0 ;  /* 0x00007f0006e77a11 */ /* 0x000fe200000f0c04 */
[C---:B------:R-:W-:Y:S01]  /*d5b0*/  IMAD.WIDE.U32 R4, R219.reuse, R16, UR4 ;  /* 0x00000004db047e25 */ /* 0x040fe2000f8e0010 */
[----:B------:R-:W-:Y:S01]  /*d5c0*/  LEA R228, P0, R2, c[0x0][0x1f8], 0x1 ;  /* 0x00007e0002e47a11 */ /* 0x000fe200078008ff */
[----:B------:R-:W-:Y:S02]  /*d5d0*/  LDSM.16.M88.4 R16, [R192+0x8900] ;  /* 0x00890000c010783b */ /* 0x000fe40000000200 */
[----:B------:R-:W-:Y:S01]  /*d5e0*/  IMAD.IADD R0, R0, 0x1, R5 ;  /* 0x0000000100007824 */ /* 0x000fe200078e0205 */
[----:B------:R-:W-:Y:S02]  /*d5f0*/  LEA.HI.X R229, R2, c[0x0][0x1fc], R3, 0x1, P0 ;  /* 0x00007f0002e57a11 */ /* 0x000fe400000f0c03 */
[-C--:B---3--:R-:W-:Y:S05]  /*d600*/  IADD3 R2, P0, R10, R4.reuse, RZ ;  /* 0x000000040a027210 */ /* 0x088fea0007f1e0ff */
[----:B------:R-:W-:Y:S01]  /*d610*/  IMAD.X R3, R0, 0x1, R9, P0 ;  /* 0x0000000100037824 */ /* 0x000fe200000e0609 */
[C---:B------:R-:W-:Y:S01]  /*d620*/  LEA R226, P0, R2.reuse, c[0x0][0x1f8], 0x1 ;  /* 0x00007e0002e27a11 */ /* 0x040fe200078008ff */
[----:B------:R-:W1:Y:S03]  /*d630*/  LDSM.16.M88.4 R8, [R192+0x8100] ;  /* 0x00810000c008783b */ /* 0x000e660000000200 */
[----:B------:R-:W-:Y:S01]  /*d640*/  LEA.HI.X R227, R2, c[0x0][0x1fc], R3, 0x1, P0 ;  /* 0x00007f0002e37a11 */ /* 0x000fe200000f0c03 */
[----:B------:R-:W-:Y:S01]  /*d650*/  @!PT LDS RZ, [RZ] ;  /* 0x00000000fffff984 */ /* 0x000fe20000000800 */
[----:B------:R-:W-:Y:S01]  /*d660*/  @!PT LDS RZ, [RZ] ;  /* 0x00000000fffff984 */ /* 0x000fe20000000800 */
[----:B------:R-:W-:Y:S01]  /*d670*/  @!PT LDS RZ, [RZ] ;  /* 0x00000000fffff984 */ /* 0x000fe20000000800 */
[----:B------:R2:W-:Y:S01]  /*d680*/  LDGSTS.E.BYPASS.LTC128B.128 [R233+0x100], [R14.64], !P3 ;  /* 0x001000000ee97fae */ /* 0x0005e2000d901d48 */
[-C--:B------:R-:W-:Y:S03]  /*d690*/  IADD3 R2, P0, R238, R4.reuse, RZ ;  /* 0x00000004ee027210 */ /* 0x080fe60007f1e0ff */
[----:B------:R2:W-:Y:S02]  /*d6a0*/  LDGSTS.E.BYPASS.LTC128B.128 [R233+0x2100], [R12.64], !P6 ;  /* 0x021000000ce97fae */ /* 0x0005e4000f101d48 */
[----:B------:R-:W-:Y:S01]  /*d6b0*/  IMAD.X R3, R0, 0x1, R239, P0 ;  /* 0x0000000100037824 */ /* 0x000fe200000e06ef */
[C---:B------:R-:W-:Y:S01]  /*d6c0*/  LEA R224, P0, R2.reuse, c[0x0][0x1f8], 0x1 ;  /* 0x00007e0002e07a11 */ /* 0x040fe200078008ff */
[----:B------:R3:W-:Y:S03]  /*d6d0*/  LDGSTS.E.BYPASS.LTC128B.128 [R233+0x4100], [R230.64], !P5 ;  /* 0x04100000e6e97fae */ /* 0x0007e6000e901d48 */
[----:B------:R-:W-:Y:S01]  /*d6e0*/  LEA.HI.X R225, R2, c[0x0][0x1fc], R3, 0x1, P0 ;  /* 0x00007f0002e17a11 */ /* 0x000fe200000f0c03 */
[----:B------:R3:W-:Y:S01]  /*d6f0*/  LDGSTS.E.BYPASS.LTC128B.128 [R233+0x6100], [R228.64], !P4 ;  /* 0x06100000e4e97fae */ /* 0x0007e2000e101d48 */
[-C--:B------:R-:W-:Y:S03]  /*d700*/  IADD3 R2, P0, R236, R4.reuse, RZ ;  /* 0x00000004ec027210 */ /* 0x080fe60007f1e0ff */
[----:B------:R3:W-:Y:S02]  /*d710*/  LDGSTS.E.BYPASS.LTC128B.128 [R233+0x1100], [R226.64], !P3 ;  /* 0x01100000e2e97fae */ /* 0x0007e4000d901d48 */
[----:B------:R-:W-:Y:S01]  /*d720*/  IMAD.X R3, R0, 0x1, R237, P0 ;  /* 0x0000000100037824 */ /* 0x000fe200000e06ed */
[C---:B------:R-:W-:Y:S01]  /*d730*/  LEA R222, P0, R2.reuse, c[0x0][0x1f8], 0x1 ;  /* 0x00007e0002de7a11 */ /* 0x040fe200078008ff */
[----:B------:R5:W-:Y:S03]  /*d740*/  LDGSTS.E.BYPASS.LTC128B.128 [R233+0x3100], [R224.64], !P6 ;  /* 0x03100000e0e97fae */ /* 0x000be6000f101d48 */
[----:B------:R-:W-:Y:S02]  /*d750*/  LEA.HI.X R223, R2, c[0x0][0x1fc], R3, 0x1, P0 ;  /* 0x00007f0002df7a11 */ /* 0x000fe400000f0c03 */
[----:B------:R-:W-:Y:S03]  /*d760*/  IADD3 R4, P0, R234, R4, RZ ;  /* 0x00000004ea047210 */ /* 0x000fe60007f1e0ff */
[----:B------:R3:W-:Y:S02]  /*d770*/  LDGSTS.E.BYPASS.LTC128B.128 [R233+0x5100], [R222.64], !P5 ;  /* 0x05100000dee97fae */ /* 0x0007e4000e901d48 */
[----:B------:R-:W-:Y:S01]  /*d780*/  IMAD.X R0, R0, 0x1, R235, P0 ;  /* 0x0000000100007824 */ /* 0x000fe200000e06eb */
[C---:B------:R-:W-:Y:S04]  /*d790*/  LEA R220, P0, R4.reuse, c[0x0][0x1f8], 0x1 ;  /* 0x00007e0004dc7a11 */ /* 0x040fe800078008ff */
[----:B------:R-:W-:Y:S02]  /*d7a0*/  LEA.HI.X R221, R4, c[0x0][0x1fc], R0, 0x1, P0 ;  /* 0x00007f0004dd7a11 */ /* 0x000fe400000f0c00 */
[C---:B-1----:R-:W-:Y:S03]  /*d7b0*/  HMMA.16816.F32.BF16 R4, R32.reuse, R8, RZ ;  /* 0x000000082004723c */ /* 0x042fe600000418ff */
[----:B------:R3:W-:Y:S01]  /*d7c0*/  LDGSTS.E.BYPASS.LTC128B.128 [R233+0x7100], [R220.64], !P4 ;  /* 0x07100000dce97fae */ /* 0x0007e2000e101d48 */
[C---:B------:R-:W-:Y:S03]  /*d7d0*/  ISETP.GT.AND P0, PT, R219.reuse, R232, PT ;  /* 0x000000e8db00720c */ /* 0x040fe60003f04270 */
[----:B------:R-:W0:Y:S01]  /*d7e0*/  LDGDEPBAR ;  /* 0x00000000000079af */ /* 0x000e220000000000 */
[C---:B------:R-:W-:Y:S03]  /*d7f0*/  HMMA.16816.F32.BF16 R8, R32.reuse, R10, RZ ;  /* 0x0000000a2008723c */ /* 0x040fe600000418ff */
[----:B-----5:R-:W5:Y:S01]  /*d800*/  LDL R224, [R1+0x4] ;  /* 0x0000040001e07983 */ /* 0x020f620000100800 */
[----:B------:R-:W-:Y:S04]  /*d810*/  IMAD.MOV.U32 R225, RZ, RZ, 0x1 ;  /* 0x00000001ffe17424 */ /* 0x000fe800078e00ff */
[C---:B--2---:R-:W-:Y:S08]  /*d820*/  HMMA.16816.F32.BF16 R12, R32.reuse, R16, RZ ;  /* 0x00000010200c723c */ /* 0x044ff000000418ff */
[C---:B------:R-:W-:Y:S08]  /*d830*/  HMMA.16816.F32.BF16 R16, R32.reuse, R18, RZ ;  /* 0x000000122010723c */ /* 0x040ff000000418ff */
[C---:B------:R-:W-:Y:S08]  /*d840*/  HMMA.16816.F32.BF16 R20, R32.reuse, R24, RZ ;  /* 0x000000182014723c */ /* 0x040ff000000418ff */
[C---:B------:R-:W-:Y:S08]  /*d850*/  HMMA.16816.F32.BF16 R24, R32.reuse, R26, RZ ;  /* 0x0000001a2018723c */ /* 0x040ff000000418ff */
[C---:B------:R-:W-:Y:S07]  /*d860*/  HMMA.16816.F32.BF16 R28, R32.reuse, R168, RZ ;  /* 0x000000a8201c723c */ /* 0x040fee00000418ff */
[----:B------:R-:W-:Y:S01]  /*d870*/  @P0 IADD3 R168, R219, -0x1, RZ ;  /* 0xffffffffdba80810 */ /* 0x000fe20007ffe0ff */
[----:B------:R-:W-:Y:S01]  /*d880*/  HMMA.16816.F32.BF16 R32, R32, R170, RZ ;  /* 0x000000aa2020723c */ /* 0x000fe200000418ff */
[----:B------:R-:W2:Y:S03]  /*d890*/  LDL.64 R170, [R1+0x28] ;  /* 0x0000280001aa7983 */ /* 0x000ea60000100a00 */
[----:B------:R-:W-:Y:S04]  /*d8a0*/  @P0 SHF.R.S32.HI R0, RZ, 0x1f, R168 ;  /* 0x0000001fff000819 */ /* 0x000fe800000114a8 */
[C---:B------:R-:W-:Y:S05]  /*d8b0*/  HMMA.16816.F32.BF16 R4, R172.reuse, R176, R4 ;  /* 0x000000b0ac04723c */ /* 0x040fea0000041804 */
[----:B------:R-:W-:Y:S03]  /*d8c0*/  @P0 IMAD R0, R0, c[0x0][0x1e0], RZ ;  /* 0x0000780000000a24 */ /* 0x000fe600078e02ff */
[C---:B------:R-:W-:Y:S04]  /*d8d0*/  HMMA.16816.F32.BF16 R8, R172.reuse, R178, R8 ;  /* 0x000000b2ac08723c */ /* 0x040fe80000041808 */
[C---:B------:R-:W-:Y:S02]  /*d8e0*/  @P0 IMAD R0, R168.reuse, c[0x0][0x1e4], R0 ;  /* 0x00007900a8000a24 */ /* 0x040fe400078e0200 */
[----:B------:R-:W-:Y:S02]  /*d8f0*/  @P0 IMAD.WIDE.U32 R168, R168, c[0x0][0x1e0], RZ ;  /* 0x00007800a8a80a25 */ /* 0x000fe400078e00ff */
[C---:B------:R-:W-:Y:S04]  /*d900*/  HMMA.16816.F32.BF16 R12, R172.reuse, R180, R12 ;  /* 0x000000b4ac0c723c */ /* 0x040fe8000004180c */
[----:B------:R-:W-:Y:S02]  /*d910*/  @P0 IMAD.IADD R0, R169, 0x1, R0 ;  /* 0x00000001a9000824 */ /* 0x000fe400078e0200 */
[C---:B------:R-:W-:Y:S02]  /*d920*/  @P0 IMAD.SHL.U32 R2, R168.reuse, 0x40, RZ ;  /* 0x00000040a8020824 */ /* 0x040fe400078e00ff */
[C---:B------:R-:W-:Y:S04]  /*d930*/  HMMA.16816.F32.BF16 R16, R172.reuse, R182, R16 ;  /* 0x000000b6ac10723c */ /* 0x040fe80000041810 */
[----:B------:R-:W-:Y:S04]  /*d940*/  @P0 SHF.L.U64.HI R0, R168, 0x6, R0 ;  /* 0x00000006a8000819 */ /* 0x000fe80000010200 */
[C---:B------:R-:W-:Y:S08]  /*d950*/  HMMA.16816.F32.BF16 R20, R172.reuse, R184, R20 ;  /* 0x000000b8ac14723c */ /* 0x040ff00000041814 */
[C---:B------:R-:W-:Y:S08]  /*d960*/  HMMA.16816.F32.BF16 R24, R172.reuse, R186, R24 ;  /* 0x000000baac18723c */ /* 0x040ff00000041818 */
[C---:B------:R-:W-:Y:S08]  /*d970*/  HMMA.16816.F32.BF16 R28, R172.reuse, R188, R28 ;  /* 0x000000bcac1c723c */ /* 0x040ff0000004181c */
[----:B------:R-:W-:Y:S01]  /*d980*/  HMMA.16816.F32.BF16 R32, R172, R190, R32 ;  /* 0x000000beac20723c */ /* 0x000fe20000041820 */
[----:B------:R-:W-:Y:S03]  /*d990*/  LDSM.16.M88.4 R172, [R198+0x8100] ;  /* 0x00810000c6ac783b */ /* 0x000fe60000000200 */
[----:B--2---:R-:W-:Y:S05]  /*d9a0*/  @P0 IADD3 R3, P1, R2, R170, RZ ;  /* 0x000000aa02030210 */ /* 0x004fea0007f3e0ff */
[----:B----4-:R-:W-:Y:S03]  /*d9b0*/  @P0 IMAD.X R156, R0, 0x1, R251, P1 ;  /* 0x00000001009c0824 */ /* 0x010fe600008e06fb */
[C---:B------:R-:W-:Y:S04]  /*d9c0*/  @P0 LEA R176, P1, R3.reuse, c[0x0][0x1c8], 0x1 ;  /* 0x0000720003b00a11 */ /* 0x040fe800078208ff */
[----:B------:R-:W-:Y:S02]  /*d9d0*/  @P0 LEA.HI.X R177, R3, c[0x0][0x1cc], R156, 0x1, P1 ;  /* 0x0000730003b10a11 */ /* 0x000fe400008f0c9c */
[----:B------:R-:W-:Y:S05]  /*d9e0*/  @P0 IADD3 R3, P1, R2, R248, RZ ;  /* 0x000000f802030210 */ /* 0x000fea0007f3e0ff */
[----:B------:R-:W-:Y:S01]  /*d9f0*/  @P0 IMAD.X R156, R0, 0x1, R247, P1 ;  /* 0x00000001009c0824 */ /* 0x000fe200008e06f7 */
        /* <DEDUP_REMOVED lines=12> */
[----:B------:R-:W-:Y:S01]  /*dac0*/  @P0 IADD3 R0, P1, R156, R170, RZ ;  /* 0x000000aa9c000210 */ /* 0x000fe20007f3e0ff */
[----:B------:R-:W-:Y:S01]  /*dad0*/  IMAD.MOV.U32 R159, RZ, RZ, c[0x0][0x2c4] ;  /* 0x0000b100ff9f7624 */ /* 0x000fe200078e00ff */
[----:B------:R-:W1:Y:S03]  /*dae0*/  LDSM.16.M88.4 R168, [R202+0x10100] ;  /* 0x01010000caa8783b */ /* 0x000e660000000200 */
[----:B------:R-:W-:Y:S01]  /*daf0*/  @P0 IMAD.X R2, R3, 0x1, R251, P1 ;  /* 0x0000000103020824 */ /* 0x000fe200008e06fb */
[----:B------:R-:W-:Y:S02]  /*db00*/  ISETP.NE.AND P2, PT, R159, 0x1, PT ;  /* 0x000000019f00780c */ /* 0x000fe40003f45270 */
[----:B------:R3:W2:Y:S01]  /*db10*/  LDL R159, [R1+0x3c] ;  /* 0x00003c00019f7983 */ /* 0x0006a20000100800 */
[C---:B------:R-:W-:Y:S04]  /*db20*/  @P0 LEA R180, P1, R0.reuse, c[0x0][0x1c8], 0x1 ;  /* 0x0000720000b40a11 */ /* 0x040fe800078208ff */
[----:B------:R-:W-:Y:S02]  /*db30*/  @P0 LEA.HI.X R181, R0, c[0x0][0x1cc], R2, 0x1, P1 ;  /* 0x0000730000b50a11 */ /* 0x000fe400008f0c02 */
[----:B------:R-:W-:Y:S05]  /*db40*/  @P0 IADD3 R0, P1, R156, R248, RZ ;  /* 0x000000f89c000210 */ /* 0x000fea0007f3e0ff */
[C---:B------:R-:W-:Y:S01]  /*db50*/  @P0 IMAD.X R2, R3.reuse, 0x1, R247, P1 ;  /* 0x0000000103020824 */ /* 0x040fe200008e06f7 */
[C---:B------:R-:W-:Y:S04]  /*db60*/  @P0 LEA R182, P1, R0.reuse, c[0x0][0x1c8], 0x1 ;  /* 0x0000720000b60a11 */ /* 0x040fe800078208ff */
[----:B------:R-:W-:Y:S02]  /*db70*/  @P0 LEA.HI.X R183, R0, c[0x0][0x1cc], R2, 0x1, P1 ;  /* 0x0000730000b70a11 */ /* 0x000fe400008f0c02 */
[----:B------:R-:W-:Y:S05]  /*db80*/  @P0 IADD3 R0, P1, R156, R246, RZ ;  /* 0x000000f69c000210 */ /* 0x000fea0007f3e0ff */
[----:B------:R-:W-:Y:S01]  /*db90*/  @P0 IMAD.X R2, R3, 0x1, R245, P1 ;  /* 0x0000000103020824 */ /* 0x000fe200008e06f5 */
[C---:B------:R-:W-:Y:S04]  /*dba0*/  @P0 LEA R178, P1, R0.reuse, c[0x0][0x1c8], 0x1 ;  /* 0x0000720000b20a11 */ /* 0x040fe800078208ff */
[----:B------:R-:W-:Y:S02]  /*dbb0*/  @P0 LEA.HI.X R179, R0, c[0x0][0x1cc], R2, 0x1, P1 ;  /* 0x0000730000b30a11 */ /* 0x000fe400008f0c02 */
[----:B------:R-:W-:Y:S01]  /*dbc0*/  @P0 IADD3 R0, P1, R156, R242, RZ ;  /* 0x000000f29c000210 */ /* 0x000fe20007f3e0ff */
[----:B------:R-:W-:Y:S01]  /*dbd0*/  IMAD.SHL.U32 R156, R219, 0x40, RZ ;  /* 0x00000040db9c7824 */ /* 0x000fe200078e00ff */
[C---:B-1----:R-:W-:Y:S05]  /*dbe0*/  HMMA.16816.F32.BF16 R4, R168.reuse, R172, R4 ;  /* 0x000000aca804723c */ /* 0x042fea0000041804 */
[----:B------:R-:W-:Y:S03]  /*dbf0*/  @P0 IMAD.X R2, R3, 0x1, R241, P1 ;  /* 0x0000000103020824 */ /* 0x000fe600008e06f1 */
        /* <DEDUP_REMOVED lines=10> */
[----:B------:R-:W-:Y:S04]  /*dca0*/  LDSM.16.M88.4 R168, [R201+0x10100] ;  /* 0x01010000c9a8783b */ /* 0x000fe80000000200 */
[----:B------:R-:W1:Y:S03]  /*dcb0*/  LDSM.16.M88.4 R172, [R197] ;  /* 0x00000000c5ac783b */ /* 0x000e660000000200 */
[C---:B-1----:R-:W-:Y:S08]  /*dcc0*/  HMMA.16816.F32.BF16 R4, R168.reuse, R172, R4 ;  /* 0x000000aca804723c */ /* 0x042ff00000041804 */
[C---:B------:R-:W-:Y:S01]  /*dcd0*/  HMMA.16816.F32.BF16 R8, R168.reuse, R174, R8 ;  /* 0x000000aea808723c */ /* 0x040fe20000041808 */
[----:B------:R-:W1:Y:S07]  /*dce0*/  LDSM.16.M88.4 R172, [R197+0x800] ;  /* 0x00080000c5ac783b */ /* 0x000e6e0000000200 */
[C---:B-1----:R-:W-:Y:S08]  /*dcf0*/  HMMA.16816.F32.BF16 R12, R168.reuse, R172, R12 ;  /* 0x000000aca80c723c */ /* 0x042ff0000004180c */
[C---:B------:R-:W-:Y:S01]  /*dd00*/  HMMA.16816.F32.BF16 R16, R168.reuse, R174, R16 ;  /* 0x000000aea810723c */ /* 0x040fe20000041810 */
[----:B------:R-:W1:Y:S03]  /*dd10*/  LDSM.16.M88.4 R172, [R197+0x1000] ;  /* 0x00100000c5ac783b */ /* 0x000e660000000200 */
[----:B--2---:R-:W-:Y:S02]  /*dd20*/  @P2 SHF.R.U32.HI R159, RZ, c[0x0][0x2cc], R249 ;  /* 0x0000b300ff9f2a19 */ /* 0x004fe400000116f9 */
[----:B------:R-:W-:Y:S03]  /*dd30*/  ISETP.LE.AND P2, PT, R225, c[0x0][0x32c], PT ;  /* 0x0000cb00e1007a0c */ /* 0x000fe60003f43270 */
[----:B------:R-:W-:Y:S01]  /*dd40*/  SHFL.IDX PT, R3, R159, RZ, 0x1c1f ;  /* 0x001c1fff9f037589 */ /* 0x000fe200000e0000 */
[C---:B-1----:R-:W-:Y:S08]  /*dd50*/  HMMA.16816.F32.BF16 R20, R168.reuse, R172, R20 ;  /* 0x000000aca814723c */ /* 0x042ff00000041814 */
[C---:B------:R-:W-:Y:S01]  /*dd60*/  HMMA.16816.F32.BF16 R24, R168.reuse, R174, R24 ;  /* 0x000000aea818723c */ /* 0x040fe20000041818 */
[----:B------:R-:W1:Y:S07]  /*dd70*/  LDSM.16.M88.4 R172, [R197+0x1800] ;  /* 0x00180000c5ac783b */ /* 0x000e6e0000000200 */
[C---:B-1----:R-:W-:Y:S08]  /*dd80*/  HMMA.16816.F32.BF16 R28, R168.reuse, R172, R28 ;  /* 0x000000aca81c723c */ /* 0x042ff0000004181c */
[----:B------:R-:W-:Y:S01]  /*dd90*/  HMMA.16816.F32.BF16 R32, R168, R174, R32 ;  /* 0x000000aea820723c */ /* 0x000fe20000041820 */
[----:B------:R-:W-:Y:S04]  /*dda0*/  LDSM.16.M88.4 R168, [R199+0x14100] ;  /* 0x01410000c7a8783b */ /* 0x000fe80000000200 */
[----:B------:R-:W1:Y:S03]  /*ddb0*/  LDSM.16.M88.4 R172, [R192+0xa100] ;  /* 0x00a10000c0ac783b */ /* 0x000e660000000200 */
        /* <DEDUP_REMOVED lines=152> */
[----:B------:R-:W-:Y:S04]  /*e740*/  DEPBAR.LE SB0, 0x0 ;  /* 0x000080000000791a */ /* 0x000fe80000000000 */
[----:B------:R-:W-:Y:S06]  /*e750*/  BAR.SYNC.DEFER_BLOCKING 0x0 ;  /* 0x0000000000007b1d */ /* 0x000fec0000010000 */
[----:B------:R-:W-:Y:S01]  /*e760*/  @!PT LDS RZ, [RZ] ;  /* 0x00000000fffff984 */ /* 0x000fe20000000800 */
[----:B------:R-:W-:Y:S01]  /*e770*/  @!PT LDS RZ, [RZ] ;  /* 0x00000000fffff984 */ /* 0x000fe20000000800 */
[----:B------:R-:W-:Y:S01]  /*e780*/  @!PT LDS RZ, [RZ] ;  /* 0x00000000fffff984 */ /* 0x000fe20000000800 */
[----:B------:R2:W-:Y:S04]  /*e790*/  @P0 LDGSTS.E.BYPASS.LTC128B.128 [R233+0x8100], [R176.64], !P3 ;  /* 0x08100000b0e90fae */ /* 0x0005e8000d901d48 */
[----:B------:R3:W-:Y:S04]  /*e7a0*/  @P0 LDGSTS.E.BYPASS.LTC128B.128 [R233+0xa100], [R188.64], !P6 ;  /* 0x0a100000bce90fae */ /* 0x0007e8000f101d48 */
[----:B------:R3:W-:Y:S01]  /*e7b0*/  @P0 LDGSTS.E.BYPASS.LTC128B.128 [R233+0xc100], [R186.64], !P5 ;  /* 0x0c100000bae90fae */ /* 0x0007e2000e901d48 */
[C---:B-1----:R-:W-:Y:S03]  /*e7c0*/  HMMA.16816.F32.BF16 R28, R168.reuse, R172, R28 ;  /* 0x000000aca81c723c */ /* 0x042fe6000004181c */
[----:B------:R3:W-:Y:S04]  /*e7d0*/  @P0 LDGSTS.E.BYPASS.LTC128B.128 [R233+0xe100], [R184.64], !P4 ;  /* 0x0e100000b8e90fae */ /* 0x0007e8000e101d48 */
[----:B------:R3:W-:Y:S01]  /*e7e0*/  @P0 LDGSTS.E.BYPASS.LTC128B.128 [R233+0x9100], [R180.64], !P3 ;  /* 0x09100000b4e90fae */ /* 0x0007e2000d901d48 */
[----:B------:R-:W-:Y:S03]  /*e7f0*/  HMMA.16816.F32.BF16 R32, R168, R174, R32 ;  /* 0x000000aea820723c */ /* 0x000fe60000041820 */
[----:B------:R3:W-:Y:S04]  /*e800*/  @P0 LDGSTS.E.BYPASS.LTC128B.128 [R233+0xb100], [R182.64], !P6 ;  /* 0x0b100000b6e90fae */ /* 0x0007e8000f101d48 */
[----:B------:R3:W-:Y:S01]  /*e810*/  @P0 LDGSTS.E.BYPASS.LTC128B.128 [R233+0xd100], [R178.64], !P5 ;  /* 0x0d100000b2e90fae */ /* 0x0007e2000e901d48 */
[C---:B--2---:R-:W-:Y:S04]  /*e820*/  @P0 LEA R176, P1, R0.reuse, c[0x0][0x1c8], 0x1 ;  /* 0x0000720000b00a11 */ /* 0x044fe800078208ff */
[----:B------:R-:W-:Y:S02]  /*e830*/  @P0 LEA.HI.X R177, R0, c[0x0][0x1cc], R2, 0x1, P1 ;  /* 0x0000730000b10a11 */ /* 0x000fe400008f0c02 */
[----:B-----5:R-:W-:Y:S03]  /*e840*/  IADD3 R0, -R224, 0x1, -R156 ;  /* 0x00000001e0007810 */ /* 0x020fe60007ffe99c */
[----:B------:R3:W-:Y:S01]  /*e850*/  @P0 LDGSTS.E.BYPASS.LTC128B.128 [R233+0xf100], [R176.64], !P4 ;  /* 0x0f100000b0e90fae */ /* 0x0007e2000e101d48 */
[----:B------:R-:W-:Y:S03]  /*e860*/  IADD3 R0, R0, c[0x0][0x1d0], RZ ;  /* 0x0000740000007a10 */ /* 0x000fe60007ffe0ff */
[----:B------:R-:W0:Y:S01]  /*e870*/  LDGDEPBAR ;  /* 0x00000000000079af */ /* 0x000e220000000000 */
[----:B------:R-:W-:Y:S04]  /*e880*/  IADD3 R0, R0, -c[0x0][0x168], RZ ;  /* 0x80005a0000007a10 */ /* 0x000fe80007ffe0ff */
[C---:B------:R-:W-:Y:S02]  /*e890*/  IADD3 R169, R0.reuse, c[0x0][0x328], RZ ;  /* 0x0000ca0000a97a10 */ /* 0x040fe40007ffe0ff */
[----:B------:R-:W-:Y:S03]  /*e8a0*/  IADD3 R168, R0, UR6, RZ ;  /* 0x0000000600a87c10 */ /* 0x000fe6000fffe0ff */
[--C-:B------:R-:W-:Y:S02]  /*e8b0*/  IMAD.IADD R2, R169, 0x1, R3.reuse ;  /* 0x00000001a9027824 */ /* 0x100fe400078e0203 */
        /* <DEDUP_REMOVED lines=16> */
.L_x_2432:
[----:B------:R-:W-:Y:S04]  /*e9c0*/  MOV R170, c[0x0][0x32c] ;  /* 0x0000cb0000aa7a02 */ /* 0x000fe80000000f00 */
[----:B------:R-:W-:Y:S11]  /*e9d0*/  ISETP.NE.AND P0, PT, R170, 0x1, PT ;  /* 0x00000001aa00780c */ /* 0x000ff60003f05270 */
[----:B------:R-:W-:Y:S02]  /*e9e0*/  @!UPT UIADD3 URZ, URZ, URZ, URZ ;  /* 0x0000003f3f3ff290 */ /* 0x000fe4000fffe03f */
[----:B------:R-:W-:Y:S05]  /*e9f0*/  @P0 IMAD.HI.U32 R170, R3, c[0x0][0x330], RZ ;  /* 0x0000cc0003aa0a27 */ /* 0x000fea00078e00ff */
[----:B------:R-:W-:Y:S02]  /*ea00*/  @P0 SHF.R.U32.HI R3, RZ, c[0x0][0x334], R170 ;  /* 0x0000cd00ff030a19 */ /* 0x000fe400000116aa */
.L_x_2433:
[----:B------:R-:W-:Y:S05]  /*ea10*/  BSYNC B0 ;  /* 0x0000000000007941 */ /* 0x000fea0003800000 */
.L_x_2431:
[----:B------:R-:W-:Y:S04]  /*ea20*/  IMAD R3, R3, c[0x0][0x32c], -R156 ;  /* 0x0000cb0003037a24 */ /* 0x000fe800078e0a9c */
[----:B------:R-:W-:Y:S05]  /*ea30*/  IMAD.IADD R3, R3, 0x1, -R224 ;  /* 0x0000000103037824 */ /* 0x000fea00078e0ae0 */
[----:B------:R-:W-:Y:S02]  /*ea40*/  IADD3 R170, R3, c[0x0][0x32c], RZ ;  /* 0x0000cb0003aa7a10 */ /* 0x000fe40007ffe0ff */
[----:B------:R-:W-:Y:S02]  /*ea50*/  IMNMX R0, R0, R3, !PT ;  /* 0x0000000300007217 */ /* 0x000fe40007800200 */
[----:B------:R-:W-:Y:S02]  /*ea60*/  IMNMX R2, R2, R170, PT ;  /* 0x000000aa02027217 */ /* 0x000fe40003800200 */
.L_x_2430:
[----:B------:R-:W-:Y:S01]  /*ea70*/  ISETP.GT.AND P1, PT, R219, -0x1, PT ;  /* 0xffffffffdb00780c */ /* 0x000fe20003f24270 */
        /* <DEDUP_REMOVED lines=30> */
[----:B---3--:R-:W-:Y:S02]  /*ec60*/  FSEL R177, R21, -INF , !P0 ;  /* 0xff80000015b17808 */ /* 0x008fe40004000000 */
        /* <DEDUP_REMOVED lines=35> */
.L_x_2436:
[----:B------:R-:W-:Y:S04]  /*eea0*/  MOV R12, c[0x0][0x32c] ;  /* 0x0000cb00000c7a02 */ /* 0x000fe80000000f00 */
[----:B------:R-:W-:Y:S11]  /*eeb0*/  ISETP.NE.AND P0, PT, R12, 0x1, PT ;  /* 0x000000010c00780c */ /* 0x000ff60003f05270 */
[----:B------:R-:W-:Y:S02]  /*eec0*/  @!UPT UIADD3 URZ, URZ, URZ, URZ ;  /* 0x0000003f3f3ff290 */ /* 0x000fe4000fffe03f */
[----:B------:R-:W-:Y:S05]  /*eed0*/  @P0 IMAD.HI.U32 R12, R3, c[0x0][0x330], RZ ;  /* 0x0000cc00030c0a27 */ /* 0x000fea00078e00ff */
[----:B------:R-:W-:Y:S02]  /*eee0*/  @P0 SHF.R.U32.HI R3, RZ, c[0x0][0x334], R12 ;  /* 0x0000cd00ff030a19 */ /* 0x000fe4000001160c */
.L_x_2437:
[----:B------:R-:W-:Y:S05]  /*eef0*/  BSYNC B0 ;  /* 0x0000000000007941 */ /* 0x000fea0003800000 */
.L_x_2435:
[----:B------:R-:W-:Y:S04]  /*ef00*/  IMAD R156, R3, c[0x0][0x32c], -R156 ;  /* 0x0000cb00039c7a24 */ /* 0x000fe800078e0a9c */
[----:B------:R-:W-:Y:S05]  /*ef10*/  IMAD.IADD R156, R156, 0x1, -R224 ;  /* 0x000000019c9c7824 */ /* 0x000fea00078e0ae0 */
[----:B------:R-:W-:Y:S02]  /*ef20*/  IADD3 R3, R156, c[0x0][0x32c], RZ ;  /* 0x0000cb009c037a10 */ /* 0x000fe40007ffe0ff */
[----:B------:R-:W-:Y:S02]  /*ef30*/  IMNMX R0, R0, R156, !PT ;  /* 0x0000009c00007217 */ /* 0x000fe40007800200 */
[----:B------:R-:W-:Y:S02]  /*ef40*/  IMNMX R2, R2, R3, PT ;  /* 0x0000000302027217 */ /* 0x000fe40003800200 */
.L_x_2434:
        /* <DEDUP_REMOVED lines=67> */
[----:B------:R-:W-:Y:S01]  /*f380*/  SHFL.BFLY PT, R13, R3, 0x2, 0x1f ;  /* 0x0c401f00030d7f89 */ /* 0x000fe200000e0000 */
        /* <DEDUP_REMOVED lines=18> */
[----:B------:R-:W-:Y:S05]  /*f4b0*/  FMNMX.FTZ R3, R3, R13, !PT ;  /* 0x0000000d03037209 */ /* 0x000fea0007810000 */
        /* <DEDUP_REMOVED lines=13> */
[--C-:B------:R-:W-:Y:S02]  /*f590*/  FFMA.FTZ R5, R5, c[0x0][0x2d0], -R13.reuse ;  /* 0x0000b40005057a23 */ /* 0x100fe4000001080d */
[--C-:B------:R-:W-:Y:S01]  /*f5a0*/  FFMA.FTZ R15, R170, c[0x0][0x2d0], -R13.reuse ;  /* 0x0000b400aa0f7a23 */ /* 0x100fe2000001080d */
[----:B-1----:R-:W-:Y:S04]  /*f5b0*/  FMNMX.FTZ R3, R2, R3, !PT ;  /* 0x0000000302037209 */ /* 0x002fe80007810000 */
        /* <DEDUP_REMOVED lines=8> */
[----:B------:R-:W-:Y:S02]  /*f640*/  FFMA.FTZ R7, R7, c[0x0][0x2d0], -R14 ;  /* 0x0000b40007077a23 */ /* 0x000fe4000001080e */
[----:B------:R-:W-:Y:S01]  /*f650*/  MUFU.EX2 R191, R10 ;  /* 0x0000000a00bf7308 */ /* 0x000fe20000000800 */
        /* <DEDUP_REMOVED lines=39> */
[C---:B------:R-:W-:Y:S02]  /*f8d0*/  FMUL.FTZ R143, R0.reuse, R143 ;  /* 0x0000008f008f7220 */ /* 0x040fe40000410000 */
[----:B------:R-:W-:Y:S01]  /*f8e0*/  FMUL.FTZ R146, R0, R146 ;  /* 0x0000009200927220 */ /* 0x000fe20000410000 */
[----:B-1----:R-:W-:Y:S01]  /*f8f0*/  F2FP.BF16.PACK_AB R16, R240, R229 ;  /* 0x000000e5f010723e */ /* 0x002fe200000010ff */
[----:B------:R-:W-:Y:S02]  /*f900*/  FMUL.FTZ R5, R2, R161 ;  /* 0x000000a102057220 */ /* 0x000fe40000410000 */
[C---:B------:R-:W-:Y:S02]  /*f910*/  FMUL.FTZ R147, R0.reuse, R147 ;  /* 0x0000009300937220 */ /* 0x040fe40000410000 */
[C---:B------:R-:W-:Y:S01]  /*f920*/  FMUL.FTZ R150, R0.reuse, R150 ;  /* 0x0000009600967220 */ /* 0x040fe20000410000 */
[----:B------:R1:W-:Y:S01]  /*f930*/  MUFU.EX2 R228, R15 ;  /* 0x0000000f00e47308 */ /* 0x0003e20000000800 */
        /* <DEDUP_REMOVED lines=8> */
[C---:B------:R-:W-:Y:S02]  /*f9c0*/  FMUL.FTZ R7, R0.reuse, R163 ;  /* 0x000000a300077220 */ /* 0x040fe40000410000 */
[----:B------:R-:W-:Y:S02]  /*f9d0*/  FMUL.FTZ R43, R0, R43 ;  /* 0x0000002b002b7220 */ /* 0x000fe40000410000 */
[C---:B------:R-:W-:Y:S02]  /*f9e0*/  FMUL.FTZ R44, R2.reuse, R44 ;  /* 0x0000002c022c7220 */ /* 0x040fe40000410000 */
[----:B------:R-:W-:Y:S01]  /*f9f0*/  FMUL.FTZ R45, R2, R45 ;  /* 0x0000002d022d7220 */ /* 0x000fe20000410000 */
[C---:B------:R-:W-:Y:S05]  /*fa00*/  HMMA.16816.F32.BF16 R4, R16.reuse, R20, R4 ;  /* 0x000000141004723c */ /* 0x040fea0000041804 */
[C---:B------:R-:W-:Y:S02]  /*fa10*/  FMUL.FTZ R46, R0.reuse, R46 ;  /* 0x0000002e002e7220 */ /* 0x040fe40000410000 */
[----:B------:R-:W-:Y:S01]  /*fa20*/  FMUL.FTZ R47, R0, R47 ;  /* 0x0000002f002f7220 */ /* 0x000fe20000410000 */
[C---:B------:R-:W-:Y:S01]  /*fa30*/  HMMA.16816.F32.BF16 R8, R16.reuse, R22, R8 ;  /* 0x000000161008723c */ /* 0x040fe20000041808 */
[----:B------:R-:W2:Y:S03]  /*fa40*/  LDSM.16.MT88.4 R20, [R195+0x100] ;  /* 0x00010000c314783b */ /* 0x000ea60000004200 */
        /* <DEDUP_REMOVED lines=17> */
[C---:B--2---:R-:W-:Y:S03]  /*fb60*/  HMMA.16816.F32.BF16 R148, R16.reuse, R20, R148 ;  /* 0x000000141094723c */ /* 0x044fe60000041894 */
[----:B------:R-:W-:Y:S02]  /*fb70*/  FMUL.FTZ R59, R0, R59 ;  /* 0x0000003b003b7220 */ /* 0x000fe40000410000 */
[C---:B------:R-:W-:Y:S02]  /*fb80*/  FMUL.FTZ R60, R2.reuse, R60 ;  /* 0x0000003c023c7220 */ /* 0x040fe40000410000 */
[----:B------:R-:W-:Y:S01]  /*fb90*/  FMUL.FTZ R61, R2, R61 ;  /* 0x0000003d023d7220 */ /* 0x000fe20000410000 */
[C---:B------:R-:W-:Y:S01]  /*fba0*/  HMMA.16816.F32.BF16 R152, R16.reuse, R22, R152 ;  /* 0x000000161098723c */ /* 0x040fe20000041898 */
[----:B------:R-:W2:Y:S03]  /*fbb0*/  LDSM.16.MT88.4 R20, [R196+0x2100] ;  /* 0x00210000c414783b */ /* 0x000ea60000004200 */
[--C-:B-1----:R-:W-:Y:S02]  /*fbc0*/  FFMA.FTZ R15, R171, c[0x0][0x2d0], -R13.reuse ;  /* 0x0000b400ab0f7a23 */ /* 0x102fe4000001080d */
[C---:B------:R-:W-:Y:S02]  /*fbd0*/  FMUL.FTZ R62, R0.reuse, R62 ;  /* 0x0000003e003e7220 */ /* 0x040fe40000410000 */
[C---:B---3--:R-:W-:Y:S01]  /*fbe0*/  HMMA.16816.F32.BF16 R36, R16.reuse, R24, R36 ;  /* 0x000000181024723c */ /* 0x048fe20000041824 */
[----:B------:R1:W3:Y:S03]  /*fbf0*/  MUFU.EX2 R227, R15 ;  /* 0x0000000f00e37308 */ /* 0x0002e60000000800 */
[----:B------:R-:W-:Y:S02]  /*fc00*/  FMUL.FTZ R63, R0, R63 ;  /* 0x0000003f003f7220 */ /* 0x000fe40000410000 */
[C---:B------:R-:W-:Y:S02]  /*fc10*/  FMUL.FTZ R64, R2.reuse, R64 ;  /* 0x0000004002407220 */ /* 0x040fe40000410000 */
[C---:B------:R-:W-:Y:S01]  /*fc20*/  HMMA.16816.F32.BF16 R40, R16.reuse, R26, R40 ;  /* 0x0000001a1028723c */ /* 0x040fe20000041828 */
[----:B------:R-:W5:Y:S03]  /*fc30*/  LDSM.16.MT88.4 R24, [R195+0x2100] ;  /* 0x00210000c318783b */ /* 0x000f660000004200 */
[----:B------:R-:W-:Y:S02]  /*fc40*/  FMUL.FTZ R65, R2, R65 ;  /* 0x0000004102417220 */ /* 0x000fe40000410000 */
[C---:B------:R-:W-:Y:S02]  /*fc50*/  FMUL.FTZ R66, R0.reuse, R66 ;  /* 0x0000004200427220 */ /* 0x040fe40000410000 */
[C---:B----4-:R-:W-:Y:S04]  /*fc60*/  HMMA.16816.F32.BF16 R44, R16.reuse, R28, R44 ;  /* 0x0000001c102c723c */ /* 0x050fe8000004182c */
[----:B------:R-:W-:Y:S02]  /*fc70*/  FMUL.FTZ R67, R0, R67 ;  /* 0x0000004300437220 */ /* 0x000fe40000410000 */
[----:B------:R-:W-:Y:S02]  /*fc80*/  FMUL.FTZ R68, R2, R68 ;  /* 0x0000004402447220 */ /* 0x000fe40000410000 */
[C---:B------:R-:W-:Y:S01]  /*fc90*/  HMMA.16816.F32.BF16 R48, R16.reuse, R30, R48 ;  /* 0x0000001e1030723c */ /* 0x040fe20000041830 */
[----:B------:R-:W4:Y:S03]  /*fca0*/  LDSM.16.MT88.4 R28, [R193+0x4100] ;  /* 0x00410000c11c783b */ /* 0x000f260000004200 */
[--C-:B-1----:R-:W-:Y:S02]  /*fcb0*/  FFMA.FTZ R15, R172, c[0x0][0x2d0], -R13.reuse ;  /* 0x0000b400ac0f7a23 */ /* 0x102fe4000001080d */
[----:B------:R-:W-:Y:S02]  /*fcc0*/  FMUL.FTZ R69, R2, R69 ;  /* 0x0000004502457220 */ /* 0x000fe40000410000 */
[----:B------:R1:W-:Y:S01]  /*fcd0*/  MUFU.EX2 R226, R15 ;  /* 0x0000000f00e27308 */ /* 0x0003e20000000800 */
[C---:B--2---:R-:W-:Y:S03]  /*fce0*/  HMMA.16816.F32.BF16 R52, R16.reuse, R20, R52 ;  /* 0x000000141034723c */ /* 0x044fe60000041834 */
[C---:B------:R-:W-:Y:S02]  /*fcf0*/  FMUL.FTZ R70, R0.reuse, R70 ;  /* 0x0000004600467220 */ /* 0x040fe40000410000 */
[----:B------:R-:W-:Y:S02]  /*fd00*/  FMUL.FTZ R71, R0, R71 ;  /* 0x0000004700477220 */ /* 0x000fe40000410000 */
[C---:B------:R-:W-:Y:S01]  /*fd10*/  FMUL.FTZ R72, R2.reuse, R72 ;  /* 0x0000004802487220 */ /* 0x040fe20000410000 */
[C---:B------:R-:W-:Y:S01]  /*fd20*/  HMMA.16816.F32.BF16 R56, R16.reuse, R22, R56 ;  /* 0x000000161038723c */ /* 0x040fe20000041838 */
[----:B------:R-:W2:Y:S03]  /*fd30*/  LDSM.16.MT88.4 R20, [R194+0x4100] ;  /* 0x00410000c214783b */ /* 0x000ea60000004200 */
[----:B------:R-:W-:Y:S02]  /*fd40*/  FMUL.FTZ R73, R2, R73 ;  /* 0x0000004902497220 */ /* 0x000fe40000410000 */
[C---:B------:R-:W-:Y:S02]  /*fd50*/  FMUL.FTZ R74, R0.reuse, R74 ;  /* 0x0000004a004a7220 */ /* 0x040fe40000410000 */
[C---:B-----5:R-:W-:Y:S04]  /*fd60*/  HMMA.16816.F32.BF16 R60, R16.reuse, R24, R60 ;  /* 0x00000018103c723c */ /* 0x060fe8000004183c */
[----:B------:R-:W-:Y:S02]  /*fd70*/  FMUL.FTZ R75, R0, R75 ;  /* 0x0000004b004b7220 */ /* 0x000fe40000410000 */
[C---:B------:R-:W-:Y:S02]  /*fd80*/  FMUL.FTZ R76, R2.reuse, R76 ;  /* 0x0000004c024c7220 */ /* 0x040fe40000410000 */
[C---:B------:R-:W-:Y:S01]  /*fd90*/  HMMA.16816.F32.BF16 R64, R16.reuse, R26, R64 ;  /* 0x0000001a1040723c */ /* 0x040fe20000041840 */
[----:B------:R-:W5:Y:S03]  /*fda0*/  LDSM.16.MT88.4 R24, [R196+0x4100] ;  /* 0x00410000c418783b */ /* 0x000f660000004200 */
[--C-:B-1----:R-:W-:Y:S02]  /*fdb0*/  FFMA.FTZ R15, R173, c[0x0][0x2d0], -R13.reuse ;  /* 0x0000b400ad0f7a23 */ /* 0x102fe4000001080d */
[----:B------:R-:W-:Y:S02]  /*fdc0*/  FMUL.FTZ R77, R2, R77 ;  /* 0x0000004d024d7220 */ /* 0x000fe40000410000 */
[C---:B----4-:R-:W-:Y:S01]  /*fdd0*/  HMMA.16816.F32.BF16 R68, R16.reuse, R28, R68 ;  /* 0x0000001c1044723c */ /* 0x050fe20000041844 */
[----:B------:R1:W4:Y:S03]  /*fde0*/  MUFU.EX2 R225, R15 ;  /* 0x0000000f00e17308 */ /* 0x0003260000000800 */
[C---:B------:R-:W-:Y:S02]  /*fdf0*/  FMUL.FTZ R78, R0.reuse, R78 ;  /* 0x0000004e004e7220 */ /* 0x040fe40000410000 */
[----:B------:R-:W-:Y:S02]  /*fe00*/  FMUL.FTZ R79, R0, R79 ;  /* 0x0000004f004f7220 */ /* 0x000fe40000410000 */
[C---:B------:R-:W-:Y:S01]  /*fe10*/  HMMA.16816.F32.BF16 R72, R16.reuse, R30, R72 ;  /* 0x0000001e1048723c */ /* 0x040fe20000041848 */
[----:B------:R-:W3:Y:S03]  /*fe20*/  LDSM.16.MT88.4 R28, [R195+0x4100] ;  /* 0x00410000c31c783b */ /* 0x000ee60000004200 */
[C---:B------:R-:W-:Y:S02]  /*fe30*/  FMUL.FTZ R80, R2.reuse, R80 ;  /* 0x0000005002507220 */ /* 0x040fe40000410000 */
[----:B------:R-:W-:Y:S02]  /*fe40*/  FMUL.FTZ R81, R2, R81 ;  /* 0x0000005102517220 */ /* 0x000fe40000410000 */
[C---:B------:R-:W-:Y:S01]  /*fe50*/  FMUL.FTZ R82, R0.reuse, R82 ;  /* 0x0000005200527220 */ /* 0x040fe20000410000 */
[C---:B--2---:R-:W-:Y:S03]  /*fe60*/  HMMA.16816.F32.BF16 R76, R16.reuse, R20, R76 ;  /* 0x00000014104c723c */ /* 0x044fe6000004184c */
[----:B------:R-:W-:Y:S02]  /*fe70*/  FMUL.FTZ R83, R0, R83 ;  /* 0x0000005300537220 */ /* 0x000fe40000410000 */
[C---:B------:R-:W-:Y:S02]  /*fe80*/  FMUL.FTZ R84, R2.reuse, R84 ;  /* 0x0000005402547220 */ /* 0x040fe40000410000 */
[----:B------:R-:W-:Y:S02]  /*fe90*/  FMUL.FTZ R85, R2, R85 ;  /* 0x0000005502557220 */ /* 0x000fe40000410000 */
[--C-:B-1----:R-:W-:Y:S01]  /*fea0*/  FFMA.FTZ R15, R32, c[0x0][0x2d0], -R14.reuse ;  /* 0x0000b400200f7a23 */ /* 0x102fe2000001080e */
[C---:B------:R-:W-:Y:S01]  /*feb0*/  HMMA.16816.F32.BF16 R80, R16.reuse, R22, R80 ;  /* 0x000000161050723c */ /* 0x040fe20000041850 */
[----:B------:R-:W1:Y:S02]  /*fec0*/  LDSM.16.MT88.4 R20, [R193+0x6100] ;  /* 0x00610000c114783b */ /* 0x000e640000004200 */
[----:B------:R2:W-:Y:S01]  /*fed0*/  MUFU.EX2 R182, R15 ;  /* 0x0000000f00b67308 */ /* 0x0005e20000000800 */
[C---:B------:R-:W-:Y:S02]  /*fee0*/  FMUL.FTZ R86, R0.reuse, R86 ;  /* 0x0000005600567220 */ /* 0x040fe40000410000 */
[----:B------:R-:W-:Y:S02]  /*fef0*/  FMUL.FTZ R87, R0, R87 ;  /* 0x0000005700577220 */ /* 0x000fe40000410000 */
[C---:B------:R-:W-:Y:S04]  /*ff00*/  FMUL.FTZ R88, R2.reuse, R88 ;  /* 0x0000005802587220 */ /* 0x040fe80000410000 */
[----:B------:R-:W-:Y:S01]  /*ff10*/  FMUL.FTZ R89, R2, R89 ;  /* 0x0000005902597220 */ /* 0x000fe20000410000 */
[C---:B-----5:R-:W-:Y:S03]  /*ff20*/  HMMA.16816.F32.BF16 R84, R16.reuse, R24, R84 ;  /* 0x000000181054723c */ /* 0x060fe60000041854 */
[C---:B------:R-:W-:Y:S02]  /*ff30*/  FMUL.FTZ R90, R0.reuse, R90 ;  /* 0x0000005a005a7220 */ /* 0x040fe40000410000 */
[----:B------:R-:W-:Y:S02]  /*ff40*/  FMUL.FTZ R91, R0, R91 ;  /* 0x0000005b005b7220 */ /* 0x000fe40000410000 */
[C---:B------:R-:W-:Y:S02]  /*ff50*/  FMUL.FTZ R92, R2.reuse, R92 ;  /* 0x0000005c025c7220 */ /* 0x040fe40000410000 */
[----:B------:R-:W-:Y:S03]  /*ff60*/  FMUL.FTZ R93, R2, R93 ;  /* 0x0000005d025d7220 */ /* 0x000fe60000410000 */
[C---:B------:R-:W-:Y:S01]  /*ff70*/  HMMA.16816.F32.BF16 R88, R16.reuse, R26, R88 ;  /* 0x0000001a1058723c */ /* 0x040fe20000041858 */
[----:B------:R-:W5:Y:S02]  /*ff80*/  LDSM.16.MT88.4 R24, [R194+0x6100] ;  /* 0x00610000c218783b */ /* 0x000f640000004200 */
[C---:B------:R-:W-:Y:S02]  /*ff90*/  FMUL.FTZ R94, R0.reuse, R94 ;  /* 0x0000005e005e7220 */ /* 0x040fe40000410000 */
[----:B------:R-:W-:Y:S02]  /*ffa0*/  FMUL.FTZ R95, R0, R95 ;  /* 0x0000005f005f7220 */ /* 0x000fe40000410000 */
[--C-:B--2---:R-:W-:Y:S02]  /*ffb0*/  FFMA.FTZ R15, R33, c[0x0][0x2d0], -R14.reuse ;  /* 0x0000b400210f7a23 */ /* 0x104fe4000001080e */
[----:B------:R-:W-:Y:S02]  /*ffc0*/  LDSM.16.MT88.4 R32, [R196+0x900] ;  /* 0x00090000c420783b */ /* 0x000fe40000004200 */
[----:B------:R2:W1:Y:S01]  /*ffd0*/  MUFU.EX2 R181, R15 ;  /* 0x0000000f00b57308 */ /* 0x0004620000000800 */
[C---:B---3--:R-:W-:Y:S03]  /*ffe0*/  HMMA.16816.F32.BF16 R92, R16.reuse, R28, R92 ;  /* 0x0000001c105c723c */ /* 0x048fe6000004185c */
[C---:B------:R-:W-:Y:S02]  /*fff0*/  FMUL.FTZ R96, R2.reuse, R96 ;  /* 0x0000006002607220 */ /* 0x040fe40000410000 */
[----:B------:R-:W-:Y:S02]  /*10000*/  FMUL.FTZ R97, R2, R97 ;  /* 0x0000006102617220 */ /* 0x000fe40000410000 */
[C---:B------:R-:W-:Y:S02]  /*10010*/  FMUL.FTZ R98, R0.reuse, R98 ;  /* 0x0000006200627220 */ /* 0x040fe40000410000 */
[----:B------:R-:W-:Y:S03]  /*10020*/  FMUL.FTZ R99, R0, R99 ;  /* 0x0000006300637220 */ /* 0x000fe60000410000 */
[C---:B------:R-:W-:Y:S02]  /*10030*/  FMUL.FTZ R100, R2.reuse, R100 ;  /* 0x0000006402647220 */ /* 0x040fe40000410000 */
[----:B------:R-:W-:Y:S02]  /*10040*/  FMUL.FTZ R101, R2, R101 ;  /* 0x0000006502657220 */ /* 0x000fe40000410000 */
        /* <DEDUP_REMOVED lines=9> */
[--C-:B--2---:R-:W-:Y:S02]  /*100e0*/  FFMA.FTZ R15, R159, c[0x0][0x2d0], -R14.reuse ;  /* 0x0000b4009f0f7a23 */ /* 0x104fe4000001080e */
[C---:B------:R-:W-:Y:S02]  /*100f0*/  FMUL.FTZ R108, R2.reuse, R108 ;  /* 0x0000006c026c7220 */ /* 0x040fe40000410000 */
[----:B------:R1:W-:Y:S01]  /*10100*/  MUFU.EX2 R173, R15 ;  /* 0x0000000f00ad7308 */ /* 0x0003e20000000800 */
[C---:B------:R-:W-:Y:S01]  /*10110*/  HMMA.16816.F32.BF16 R104, R16.reuse, R22, R104 ;  /* 0x000000161068723c */ /* 0x040fe20000041868 */
[----:B------:R-:W2:Y:S02]  /*10120*/  LDSM.16.MT88.4 R20, [R195+0x6100] ;  /* 0x00610000c314783b */ /* 0x000ea40000004200 */
[----:B------:R-:W-:Y:S02]  /*10130*/  FMUL.FTZ R109, R2, R109 ;  /* 0x0000006d026d7220 */ /* 0x000fe40000410000 */
[C---:B------:R-:W-:Y:S02]  /*10140*/  FMUL.FTZ R110, R0.reuse, R110 ;  /* 0x0000006e006e7220 */ /* 0x040fe40000410000 */
[----:B------:R-:W-:Y:S02]  /*10150*/  FMUL.FTZ R111, R0, R111 ;  /* 0x0000006f006f7220 */ /* 0x000fe40000410000 */
[C---:B------:R-:W-:Y:S03]  /*10160*/  FMUL.FTZ R112, R2.reuse, R112 ;  /* 0x0000007002707220 */ /* 0x040fe60000410000 */
[----:B------:R-:W-:Y:S02]  /*10170*/  FMUL.FTZ R113, R2, R113 ;  /* 0x0000007102717220 */ /* 0x000fe40000410000 */
        /* <DEDUP_REMOVED lines=9> */
[C---:B------:R-:W-:Y:S02]  /*10210*/  FMUL.FTZ R120, R2.reuse, R120 ;  /* 0x0000007802787220 */ /* 0x040fe40000410000 */
[----:B------:R-:W-:Y:S03]  /*10220*/  FMUL.FTZ R121, R2, R121 ;  /* 0x0000007902797220 */ /* 0x000fe60000410000 */
[C---:B---3--:R-:W-:Y:S03]  /*10230*/  HMMA.16816.F32.BF16 R116, R16.reuse, R28, R116 ;  /* 0x0000001c1074723c */ /* 0x048fe60000041874 */
[C---:B------:R-:W-:Y:S02]  /*10240*/  FMUL.FTZ R122, R0.reuse, R122 ;  /* 0x0000007a007a7220 */ /* 0x040fe40000410000 */
[----:B------:R-:W-:Y:S02]  /*10250*/  FMUL.FTZ R123, R0, R123 ;  /* 0x0000007b007b7220 */ /* 0x000fe40000410000 */
[--C-:B-1----:R-:W-:Y:S02]  /*10260*/  FFMA.FTZ R15, R168, c[0x0][0x2d0], -R14.reuse ;  /* 0x0000b400a80f7a23 */ /* 0x102fe4000001080e */
        /* <DEDUP_REMOVED lines=9> */
[C---:B--2---:R-:W-:Y:S03]  /*10300*/  HMMA.16816.F32.BF16 R124, R16.reuse, R20, R124 ;  /* 0x00000014107c723c */ /* 0x044fe6000004187c */
[C---:B------:R-:W-:Y:S02]  /*10310*/  FMUL.FTZ R130, R0.reuse, R130 ;  /* 0x0000008200827220 */ /* 0x040fe40000410000 */
[----:B------:R-:W-:Y:S02]  /*10320*/  FMUL.FTZ R131, R0, R131 ;  /* 0x0000008300837220 */ /* 0x000fe40000410000 */
[--C-:B-1----:R-:W-:Y:S05]  /*10330*/  FFMA.FTZ R15, R174, c[0x0][0x2d0], -R13.reuse ;  /* 0x0000b400ae0f7a23 */ /* 0x102fea000001080d */
[----:B------:R-:W-:Y:S01]  /*10340*/  HMMA.16816.F32.BF16 R128, R16, R22, R128 ;  /* 0x000000161080723c */ /* 0x000fe20000041880 */
[----:B------:R-:W1:Y:S01]  /*10350*/  LDSM.16.MT88.4 R20, [R195+0x900] ;  /* 0x00090000c314783b */ /* 0x000e620000004200 */
[----:B------:R2:W-:Y:S05]  /*10360*/  MUFU.EX2 R224, R15 ;  /* 0x0000000f00e07308 */ /* 0x0005ea0000000800 */
[----:B------:R-:W-:Y:S02]  /*10370*/  F2FP.BF16.PACK_AB R16, R227, R228 ;  /* 0x000000e4e310723e */ /* 0x000fe400000010ff */
[----:B----4-:R-:W-:Y:S03]  /*10380*/  F2FP.BF16.PACK_AB R18, R225, R226 ;  /* 0x000000e2e112723e */ /* 0x010fe600000010ff */
[----:B------:R-:W-:Y:S02]  /*10390*/  F2FP.BF16.PACK_AB R17, R181, R182 ;  /* 0x000000b6b511723e */ /* 0x000fe400000010ff */
[----:B---3--:R-:W-:Y:S07]  /*103a0*/  F2FP.BF16.PACK_AB R19, R172, R173 ;  /* 0x000000adac13723e */ /* 0x008fee00000010ff */
[C---:B-----5:R-:W-:Y:S03]  /*103b0*/  HMMA.16816.F32.BF16 R4, R16.reuse, R24, R4 ;  /* 0x000000181004723c */ /* 0x060fe60000041804 */
[--C-:B--2---:R-:W-:Y:S05]  /*103c0*/  FFMA.FTZ R15, R177, c[0x0][0x2d0], -R13.reuse ;  /* 0x0000b400b10f7a23 */ /* 0x104fea000001080d */
[C---:B------:R-:W-:Y:S01]  /*103d0*/  HMMA.16816.F32.BF16 R8, R16.reuse, R26, R8 ;  /* 0x0000001a1008723c */ /* 0x040fe20000041808 */
[----:B------:R-:W2:Y:S01]  /*103e0*/  LDSM.16.MT88.4 R24, [R193+0x2900] ;  /* 0x00290000c118783b */ /* 0x000ea20000004200 */
        /* <DEDUP_REMOVED lines=17> */
[C---:B-----5:R-:W-:Y:S08]  /*10500*/  HMMA.16816.F32.BF16 R44, R16.reuse, R28, R44 ;  /* 0x0000001c102c723c */ /* 0x060ff0000004182c */
[C---:B------:R-:W-:Y:S01]  /*10510*/  HMMA.16816.F32.BF16 R48, R16.reuse, R30, R48 ;  /* 0x0000001e1030723c */ /* 0x040fe20000041830 */
[----:B------:R-:W5:Y:S07]  /*10520*/  LDSM.16.MT88.4 R28, [R194+0x4900] ;  /* 0x00490000c21c783b */ /* 0x000f6e0000004200 */
[C---:B---3--:R-:W-:Y:S04]  /*10530*/  HMMA.16816.F32.BF16 R52, R16.reuse, R32, R52 ;  /* 0x000000201034723c */ /* 0x048fe80000041834 */
[--C-:B----4-:R-:W-:Y:S04]  /*10540*/  FFMA.FTZ R15, R169, c[0x0][0x2d0], -R14.reuse ;  /* 0x0000b400a90f7a23 */ /* 0x110fe8000001080e */
        /* <DEDUP_REMOVED lines=36> */
[----:B------:R-:W-:Y:S01]  /*10790*/  HMMA.16816.F32.BF16 R128, R16, R22, R128 ;  /* 0x000000161080723c */ /* 0x000fe20000041880 */
[----:B------:R-:W1:Y:S06]  /*107a0*/  LDSM.16.MT88.4 R20, [R195+0x1100] ;  /* 0x00110000c314783b */ /* 0x000e6c0000004200 */
[----:B------:R-:W-:Y:S02]  /*107b0*/  F2FP.BF16.PACK_AB R16, R223, R224 ;  /* 0x000000e0df10723e */ /* 0x000fe400000010ff */
[----:B------:R-:W-:Y:S03]  /*107c0*/  F2FP.BF16.PACK_AB R18, R178, R222 ;  /* 0x000000deb212723e */ /* 0x000fe600000010ff */
[----:B------:R-:W-:Y:S01]  /*107d0*/  F2FP.BF16.PACK_AB R17, R170, R171 ;  /* 0x000000abaa11723e */ /* 0x000fe200000010ff */
[--C-:B----4-:R-:W-:Y:S01]  /*107e0*/  FFMA.FTZ R15, R185, c[0x0][0x2d0], -R13.reuse ;  /* 0x0000b400b90f7a23 */ /* 0x110fe2000001080d */
[----:B------:R-:W-:Y:S03]  /*107f0*/  F2FP.BF16.PACK_AB R19, R168, R169 ;  /* 0x000000a9a813723e */ /* 0x000fe600000010ff */
[----:B------:R4:W1:Y:S04]  /*10800*/  MUFU.EX2 R176, R15 ;  /* 0x0000000f00b07308 */ /* 0x0008680000000800 */
[C---:B--2---:R-:W-:Y:S08]  /*10810*/  HMMA.16816.F32.BF16 R4, R16.reuse, R24, R4 ;  /* 0x000000181004723c */ /* 0x044ff00000041804 */
[C---:B------:R-:W-:Y:S01]  /*10820*/  HMMA.16816.F32.BF16 R8, R16.reuse, R26, R8 ;  /* 0x0000001a1008723c */ /* 0x040fe20000041808 */
[----:B------:R-:W2:Y:S07]  /*10830*/  LDSM.16.MT88.4 R24, [R193+0x3100] ;  /* 0x00310000c118783b */ /* 0x000eae0000004200 */
[C---:B-----5:R-:W-:Y:S04]  /*10840*/  HMMA.16816.F32.BF16 R132, R16.reuse, R28, R132 ;  /* 0x0000001c1084723c */ /* 0x060fe80000041884 */
[--C-:B----4-:R-:W-:Y:S02]  /*10850*/  FFMA.FTZ R15, R188, c[0x0][0x2d0], -R13.reuse ;  /* 0x0000b400bc0f7a23 */ /* 0x110fe4000001080d */
[----:B------:R-:W-:Y:S02]  /*10860*/  FFMA.FTZ R13, R189, c[0x0][0x2d0], -R13 ;  /* 0x0000b400bd0d7a23 */ /* 0x000fe4000001080d */
[C---:B------:R-:W-:Y:S01]  /*10870*/  HMMA.16816.F32.BF16 R136, R16.reuse, R30, R136 ;  /* 0x0000001e1088723c */ /* 0x040fe20000041888 */
[----:B------:R-:W4:Y:S01]  /*10880*/  LDSM.16.MT88.4 R28, [R194+0x3100] ;  /* 0x00310000c21c783b */ /* 0x000f220000004200 */
[----:B------:R5:W-:Y:S06]  /*10890*/  MUFU.EX2 R174, R13 ;  /* 0x0000000d00ae7308 */ /* 0x000bec0000000800 */
[C---:B---3--:R-:W-:Y:S04]  /*108a0*/  HMMA.16816.F32.BF16 R140, R16.reuse, R32, R140 ;  /* 0x00000020108c723c */ /* 0x048fe8000004188c */
[----:B------:R-:W-:Y:S04]  /*108b0*/  MUFU.EX2 R175, R15 ;  /* 0x0000000f00af7308 */ /* 0x000fe80000000800 */
[C---:B------:R-:W-:Y:S01]  /*108c0*/  HMMA.16816.F32.BF16 R144, R16.reuse, R34, R144 ;  /* 0x000000221090723c */ /* 0x040fe20000041890 */
[----:B------:R-:W3:Y:S07]  /*108d0*/  LDSM.16.MT88.4 R32, [R196+0x3100] ;  /* 0x00310000c420783b */ /* 0x000eee0000004200 */
[C---:B-1----:R-:W-:Y:S04]  /*108e0*/  HMMA.16816.F32.BF16 R148, R16.reuse, R20, R148 ;  /* 0x000000141094723c */ /* 0x042fe80000041894 */
[--C-:B-----5:R-:W-:Y:S04]  /*108f0*/  FFMA.FTZ R13, R183, c[0x0][0x2d0], -R14.reuse ;  /* 0x0000b400b70d7a23 */ /* 0x120fe8000001080e */
[C---:B------:R-:W-:Y:S01]  /*10900*/  HMMA.16816.F32.BF16 R152, R16.reuse, R22, R152 ;  /* 0x000000161098723c */ /* 0x040fe20000041898 */
[----:B------:R-:W1:Y:S01]  /*10910*/  LDSM.16.MT88.4 R20, [R195+0x3100] ;  /* 0x00310000c314783b */ /* 0x000e620000004200 */
[----:B------:R5:W-:Y:S06]  /*10920*/  MUFU.EX2 R159, R13 ;  /* 0x0000000d009f7308 */ /* 0x000bec0000000800 */
[C---:B--2---:R-:W-:Y:S08]  /*10930*/  HMMA.16816.F32.BF16 R36, R16.reuse, R24, R36 ;  /* 0x000000181024723c */ /* 0x044ff00000041824 */
[C---:B------:R-:W-:Y:S01]  /*10940*/  HMMA.16816.F32.BF16 R40, R16.reuse, R26, R40 ;  /* 0x0000001a1028723c */ /* 0x040fe20000041828 */
[----:B------:R-:W2:Y:S07]  /*10950*/  LDSM.16.MT88.4 R24, [R193+0x5100] ;  /* 0x00510000c118783b */ /* 0x000eae0000004200 */
[C---:B----4-:R-:W-:Y:S04]  /*10960*/  HMMA.16816.F32.BF16 R44, R16.reuse, R28, R44 ;  /* 0x0000001c102c723c */ /* 0x050fe8000004182c */
[--C-:B-----5:R-:W-:Y:S04]  /*10970*/  FFMA.FTZ R13, R186, c[0x0][0x2d0], -R14.reuse ;  /* 0x0000b400ba0d7a23 */ /* 0x120fe8000001080e */
[C---:B------:R-:W-:Y:S01]  /*10980*/  HMMA.16816.F32.BF16 R48, R16.reuse, R30, R48 ;  /* 0x0000001e1030723c */ /* 0x040fe20000041830 */
[----:B------:R-:W4:Y:S01]  /*10990*/  LDSM.16.MT88.4 R28, [R194+0x5100] ;  /* 0x00510000c21c783b */ /* 0x000f220000004200 */
[----:B------:R5:W2:Y:S06]  /*109a0*/  MUFU.EX2 R158, R13 ;  /* 0x0000000d009e7308 */ /* 0x000aac0000000800 */
[C---:B---3--:R-:W-:Y:S08]  /*109b0*/  HMMA.16816.F32.BF16 R52, R16.reuse, R32, R52 ;  /* 0x000000201034723c */ /* 0x048ff00000041834 */
[C---:B------:R-:W-:Y:S01]  /*109c0*/  HMMA.16816.F32.BF16 R56, R16.reuse, R34, R56 ;  /* 0x000000221038723c */ /* 0x040fe20000041838 */
[----:B------:R-:W3:Y:S07]  /*109d0*/  LDSM.16.MT88.4 R32, [R196+0x5100] ;  /* 0x00510000c420783b */ /* 0x000eee0000004200 */
[C---:B-1----:R-:W-:Y:S04]  /*109e0*/  HMMA.16816.F32.BF16 R60, R16.reuse, R20, R60 ;  /* 0x00000014103c723c */ /* 0x042fe8000004183c */
[--C-:B-----5:R-:W-:Y:S02]  /*109f0*/  FFMA.FTZ R13, R187, c[0x0][0x2d0], -R14.reuse ;  /* 0x0000b400bb0d7a23 */ /* 0x120fe4000001080e */
[----:B------:R-:W-:Y:S01]  /*10a00*/  FFMA.FTZ R14, R12, c[0x0][0x2d0], -R14 ;  /* 0x0000b4000c0e7a23 */ /* 0x000fe2000001080e */
[----:B------:R-:W-:Y:S01]  /*10a10*/  F2FP.BF16.PACK_AB R12, R176, R177 ;  /* 0x000000b1b00c723e */ /* 0x000fe200000010ff */
[C---:B------:R-:W-:Y:S01]  /*10a20*/  HMMA.16816.F32.BF16 R64, R16.reuse, R22, R64 ;  /* 0x000000161040723c */ /* 0x040fe20000041840 */
[----:B------:R-:W1:Y:S01]  /*10a30*/  LDSM.16.MT88.4 R20, [R195+0x5100] ;  /* 0x00510000c314783b */ /* 0x000e620000004200 */
[----:B------:R5:W-:Y:S06]  /*10a40*/  MUFU.EX2 R157, R13 ;  /* 0x0000000d009d7308 */ /* 0x000bec0000000800 */
[C---:B--2---:R-:W-:Y:S08]  /*10a50*/  HMMA.16816.F32.BF16 R68, R16.reuse, R24, R68 ;  /* 0x000000181044723c */ /* 0x044ff00000041844 */
[C---:B------:R-:W-:Y:S01]  /*10a60*/  HMMA.16816.F32.BF16 R72, R16.reuse, R26, R72 ;  /* 0x0000001a1048723c */ /* 0x040fe20000041848 */
[----:B------:R-:W2:Y:S07]  /*10a70*/  LDSM.16.MT88.4 R24, [R193+0x7100] ;  /* 0x00710000c118783b */ /* 0x000eae0000004200 */
[C---:B----4-:R-:W-:Y:S04]  /*10a80*/  HMMA.16816.F32.BF16 R76, R16.reuse, R28, R76 ;  /* 0x0000001c104c723c */ /* 0x050fe8000004184c */
[----:B-----5:R-:W-:Y:S04]  /*10a90*/  F2FP.BF16.PACK_AB R13, R158, R159 ;  /* 0x0000009f9e0d723e */ /* 0x020fe800000010ff */
        /* <DEDUP_REMOVED lines=11> */
[C---:B----4-:R-:W-:Y:S01]  /*10b50*/  HMMA.16816.F32.BF16 R108, R16.reuse, R28, R108 ;  /* 0x0000001c106c723c */ /* 0x050fe2000004186c */
[----:B------:R3:W4:Y:S07]  /*10b60*/  MUFU.EX2 R28, R14 ;  /* 0x0000000e001c7308 */ /* 0x00072e0000000800 */
[C---:B------:R-:W-:Y:S08]  /*10b70*/  HMMA.16816.F32.BF16 R112, R16.reuse, R30, R112 ;  /* 0x0000001e1070723c */ /* 0x040ff00000041870 */
[C---:B-1----:R-:W-:Y:S08]  /*10b80*/  HMMA.16816.F32.BF16 R116, R16.reuse, R20, R116 ;  /* 0x000000141074723c */ /* 0x042ff00000041874 */
[C---:B------:R-:W-:Y:S01]  /*10b90*/  HMMA.16816.F32.BF16 R120, R16.reuse, R22, R120 ;  /* 0x000000161078723c */ /* 0x040fe20000041878 */
[----:B------:R-:W-:Y:S03]  /*10ba0*/  LDSM.16.MT88.4 R20, [R194+0x3900] ;  /* 0x00390000c214783b */ /* 0x000fe60000004200 */
[----:B---3--:R-:W-:Y:S02]  /*10bb0*/  F2FP.BF16.PACK_AB R14, R174, R175 ;  /* 0x000000afae0e723e */ /* 0x008fe400000010ff */
[----:B----4-:R-:W-:Y:S02]  /*10bc0*/  F2FP.BF16.PACK_AB R15, R28, R157 ;  /* 0x0000009d1c0f723e */ /* 0x010fe400000010ff */
[C---:B------:R-:W-:Y:S08]  /*10bd0*/  HMMA.16816.F32.BF16 R124, R16.reuse, R32, R124 ;  /* 0x00000020107c723c */ /* 0x040ff0000004187c */
[----:B------:R-:W-:Y:S01]  /*10be0*/  HMMA.16816.F32.BF16 R128, R16, R34, R128 ;  /* 0x000000221080723c */ /* 0x000fe20000041880 */
[----:B------:R-:W1:Y:S07]  /*10bf0*/  LDSM.16.MT88.4 R16, [R196+0x1900] ;  /* 0x00190000c410783b */ /* 0x000e6e0000004200 */
[C---:B------:R-:W-:Y:S01]  /*10c00*/  HMMA.16816.F32.BF16 R160, R12.reuse, R164, R4 ;  /* 0x000000a40ca0723c */ /* 0x040fe20000041804 */
[----:B------:R-:W3:Y:S07]  /*10c10*/  LDSM.16.MT88.4 R4, [R195+0x1900] ;  /* 0x00190000c304783b */ /* 0x000eee0000004200 */
[C---:B------:R-:W-:Y:S01]  /*10c20*/  HMMA.16816.F32.BF16 R164, R12.reuse, R166, R8 ;  /* 0x000000a60ca4723c */ /* 0x040fe20000041808 */
[----:B------:R-:W4:Y:S07]  /*10c30*/  LDSM.16.MT88.4 R8, [R193+0x3900] ;  /* 0x00390000c108783b */ /* 0x000f2e0000004200 */
[C---:B--2---:R-:W-:Y:S08]  /*10c40*/  HMMA.16816.F32.BF16 R132, R12.reuse, R24, R132 ;  /* 0x000000180c84723c */ /* 0x044ff00000041884 */
[C---:B------:R-:W-:Y:S08]  /*10c50*/  HMMA.16816.F32.BF16 R136, R12.reuse, R26, R136 ;  /* 0x0000001a0c88723c */ /* 0x040ff00000041888 */
[C---:B-1----:R-:W-:Y:S08]  /*10c60*/  HMMA.16816.F32.BF16 R140, R12.reuse, R16, R140 ;  /* 0x000000100c8c723c */ /* 0x042ff0000004188c */
[C---:B------:R-:W-:Y:S01]  /*10c70*/  HMMA.16816.F32.BF16 R144, R12.reuse, R18, R144 ;  /* 0x000000120c90723c */ /* 0x040fe20000041890 */
[----:B------:R-:W1:Y:S07]  /*10c80*/  LDSM.16.MT88.4 R16, [R196+0x3900] ;  /* 0x00390000c410783b */ /* 0x000e6e0000004200 */
        /* <DEDUP_REMOVED lines=27> */
[C---:B---3--:R-:W-:Y:S07]  /*10e40*/  HMMA.16816.F32.BF16 R100, R12.reuse, R8, R100 ;  /* 0x000000080c64723c */ /* 0x048fee0000041864 */
[----:B------:R-:W-:Y:S01]  /*10e50*/  FFMA.FTZ R8, R2, R243, R229 ;  /* 0x000000f302087223 */ /* 0x000fe200000100e5 */
[C---:B------:R-:W-:Y:S04]  /*10e60*/  HMMA.16816.F32.BF16 R104, R12.reuse, R10, R104 ;  /* 0x0000000a0c68723c */ /* 0x040fe80000041868 */
[----:B------:R-:W-:Y:S02]  /*10e70*/  FFMA.FTZ R2, R0, R244, R221 ;  /* 0x000000f400027223 */ /* 0x000fe400000100dd */
        /* <DEDUP_REMOVED lines=34> */
[----:B------:R-:W-:Y:S01]  /*110a0*/  FADD.FTZ R2, R157, R0 ;  /* 0x000000009d027221 */ /* 0x000fe20000010000 */
[----:B------:R-:W-:Y:S01]  /*110b0*/  IADD3 R0, R219, -0x1, RZ ;  /* 0xffffffffdb007810 */ /* 0x000fe20007ffe0ff */
[----:B------:R-:W-:Y:S01]  /*110c0*/  FADD.FTZ R243, R174, R4 ;  /* 0x00000004aef37221 */ /* 0x000fe20000010000 */
[----:B------:R-:W-:Y:S01]  /*110d0*/  MOV R157, R156 ;  /* 0x0000009c009d7202 */ /* 0x000fe20000000f00 */
[----:B------:R-:W-:Y:S01]  /*110e0*/  FADD.FTZ R244, R28, R2 ;  /* 0x000000021cf47221 */ /* 0x000fe20000010000 */
[----:B------:R-:W-:Y:S01]  /*110f0*/  MOV R219, R0 ;  /* 0x0000000000db7202 */ /* 0x000fe20000000f00 */
[----:B------:R-:W-:-:S05]  /*11100*/  @P0 BRA `(.L_x_2438) ;  /* 0xffffc22000000947 */ /* 0x000fca000383ffff */
.L_x_2429:
[----:B------:R-:W2:Y:S01]  /*11110*/  SHFL.BFLY PT, R6, R243, 0x2, 0x1f ;  /* 0x0c401f00f3067f89 */ /* 0x000ea200000e0000 */
[----:B------:R-:W-:-:S03]  /*11120*/  PLOP3.LUT P2, PT, PT, PT, PT, 0x8, 0x0 ;  /* 0x000000000000781c */ /* 0x000fc60003f4e170 */
[----:B------:R-:W3:Y:S01]  /*11130*/  SHFL.BFLY PT, R0, R244, 0x2, 0x1f ;  /* 0x0c401f00f4007f89 */ /* 0x000ee200000e0000 */
[----:B--2---:R-:W-:Y:S02]  /*11140*/  FADD.FTZ R6, R6, R243 ;  /* 0x000000f306067221 */ /* 0x004fe40000010000 */
[----:B---3--:R-:W-:-:S03]  /*11150*/  FADD.FTZ R0, R0, R244 ;  /* 0x000000f400007221 */ /* 0x008fc60000010000 */
[----:B------:R-:W2:Y:S04]  /*11160*/  SHFL.BFLY PT, R2, R6, 0x1, 0x1f ;  /* 0x0c201f0006027f89 */ /* 0x000ea800000e0000 */
[----:B------:R-:W3:Y:S01]  /*11170*/  SHFL.BFLY PT, R7, R0, 0x1, 0x1f ;  /* 0x0c201f0000077f89 */ /* 0x000ee200000e0000 */
[----:B--2---:R-:W-:Y:S01]  /*11180*/  FADD.FTZ R6, R6, R2 ;  /* 0x0000000206067221 */ /* 0x004fe20000010000 */
[----:B------:R-:W-:Y:S01]  /*11190*/  MOV R2, RZ ;  /* 0x000000ff00027202 */ /* 0x000fe20000000f00 */
[----:B---3--:R-:W-:-:S03]  /*111a0*/  FADD.FTZ R7, R0, R7 ;  /* 0x0000000700077221 */ /* 0x008fc60000010000 */
[----:B------:R-:W-:Y:S02]  /*111b0*/  FSETP.NE.FTZ.AND P1, PT, R6, RZ, PT ;  /* 0x000000ff0600720b */ /* 0x000fe40003f35000 */
[----:B------:R-:W-:Y:S02]  /*111c0*/  MOV R0, RZ ;  /* 0x000000ff00007202 */ /* 0x000fe40000000f00 */
[----:B------:R-:W-:-:S09]  /*111d0*/  FSETP.NE.FTZ.AND P0, PT, R7, RZ, PT ;  /* 0x000000ff0700720b */ /* 0x000fd20003f15000 */
[----:B------:R-:W2:Y:S01]  /*111e0*/  @P1 MUFU.RCP R2, R6 ;  /* 0x0000000600021308 */ /* 0x000ea20000001000 */
[----:B-1----:R-:W-:-:S05]  /*111f0*/  @P1 MOV R4, 0x3f317218 ;  /* 0x3f31721800041802 */ /* 0x002fca0000000f00 */
[----:B------:R-:W-:Y:S02]  /*11200*/  @P1 FMUL.FTZ R5, R4, c[0x0][0x2d0] ;  /* 0x0000b40004051a20 */ /* 0x000fe40000410000 */
[----:B------:R-:W-:Y:S08]  /*11210*/  @P0 MUFU.RCP R0, R7 ;  /* 0x0000000700000308 */ /* 0x000ff00000001000 */
[----:B------:R-:W1:Y:S01]  /*11220*/  @P1 MUFU.LG2 R6, R6 ;  /* 0x0000000600061308 */ /* 0x000e620000000c00 */
[----:B--2---:R-:W-:-:S02]  /*11230*/  FMUL.FTZ R10, R2, R40 ;  /* 0x00000028020a7220 */ /* 0x004fc40000410000 */
[C---:B------:R-:W-:Y:S02]  /*11240*/  FMUL.FTZ R8, R2.reuse, R44 ;  /* 0x0000002c02087220 */ /* 0x040fe40000410000 */
[C---:B------:R-:W-:Y:S02]  /*11250*/  FMUL.FTZ R160, R2.reuse, R160 ;  /* 0x000000a002a07220 */ /* 0x040fe40000410000 */
[C---:B------:R-:W-:Y:S01]  /*11260*/  FMUL.FTZ R161, R2.reuse, R161 ;  /* 0x000000a102a17220 */ /* 0x040fe20000410000 */
[----:B------:R-:W2:Y:S01]  /*11270*/  @P0 MUFU.LG2 R7, R7 ;  /* 0x0000000700070308 */ /* 0x000ea20000000c00 */
        /* <DEDUP_REMOVED lines=63> */
[----:B-1----:R-:W-:Y:S02]  /*11670*/  @P1 FMUL.FTZ R6, R6, 0.69314718246459960938 ;  /* 0x3f31721806061820 */ /* 0x002fe40000410000 */
[----:B--2---:R-:W-:Y:S02]  /*11680*/  @P0 FMUL.FTZ R4, R7, 0.69314718246459960938 ;  /* 0x3f31721807040820 */ /* 0x004fe40000410000 */
        /* <DEDUP_REMOVED lines=67> */
.L_x_2402:
        /* <DEDUP_REMOVED lines=311> */
.L_x_2441:
[----:B--234-:R-:W-:Y:S05]  /*12e30*/  BSYNC B0 ;  /* 0x0000000000007941 */ /* 0x01cfea0003800000 */
.L_x_2440:
        /* <DEDUP_REMOVED lines=30> */
.L_x_2443:
[----:B------:R-:W-:Y:S05]  /*13020*/  BSYNC B0 ;  /* 0x0000000000007941 */ /* 0x000fea0003800000 */
.L_x_2442:
        /* <DEDUP_REMOVED lines=30> */
.L_x_2445:
[----:B------:R-:W-:Y:S05]  /*13210*/  BSYNC B0 ;  /* 0x0000000000007941 */ /* 0x000fea0003800000 */
.L_x_2444:
        /* <DEDUP_REMOVED lines=31> */
.L_x_2439:
        /* <DEDUP_REMOVED lines=40> */
.L_x_2447:
[----:B------:R-:W-:Y:S05]  /*13690*/  BSYNC B0 ;  /* 0x0000000000007941 */ /* 0x000fea0003800000 */
.L_x_2446:
        /* <DEDUP_REMOVED lines=70> */
.L_x_2449:
[----:B------:R-:W-:Y:S05]  /*13b00*/  BSYNC B0 ;  /* 0x0000000000007941 */ /* 0x000fea0003800000 */
.L_x_2448:
        /* <DEDUP_REMOVED lines=27> */
.L_x_2451:
[----:B------:R-:W-:Y:S05]  /*13cc0*/  BSYNC B0 ;  /* 0x0000000000007941 */ /* 0x000fea0003800000 */
.L_x_2450:
        /* <DEDUP_REMOVED lines=27> */
.L_x_2453:
[----:B------:R-:W-:Y:S05]  /*13e80*/  BSYNC B0 ;  /* 0x0000000000007941 */ /* 0x000fea0003800000 */
.L_x_2452:
        /* <DEDUP_REMOVED lines=28> */
.L_x_2454:
        /* <DEDUP_REMOVED lines=11> */
.L_x_3095:


//--------------------- .text._ZN7cutlass13device_kernelIN5flash19enable_sm80_to_sm89INS1_16FlashAttnFwdSm80INS1_25CollectiveMainloopFwdSm80ILi8ELi1ELb0EN4cute5tupleIJNS5_1CILi128EEENS7_ILi64EEENS7_ILi256EEEEEELi256ENS_10bfloat16_tEfNS_4arch4Sm80ELb0ELb1ELb0ELb1ELb0ELb0ELb1ELb0EEENS1_21CollectiveEpilogueFwdINS6_IJS8_SA_S9_EEENS6_IJNS7_ILi1EEESI_SI_EEESC_SE_Li256ELb1ELb1ELb0ELb0EEENS1_19SingleTileSchedulerILb1ELb0ELb1ELi128EEEEEEEEEvNT_6ParamsE --------------------------
	.section	.text._ZN7cutlass13device_kernelIN5flash19enable_sm80_to_sm89INS1_16FlashAttnFwdSm80INS1_25CollectiveMainloopFwdSm80ILi8ELi1ELb0EN4cute5tupleIJNS5_1CILi128EEENS7_ILi64EEENS7_ILi256EEEEEELi256ENS_10bfloat16_tEfNS_4arch4Sm80ELb0ELb1ELb0ELb1ELb0ELb0ELb1ELb0EEENS1_21CollectiveEpilogueFwdINS6_IJS8_SA_S9_EEENS6_IJNS7_ILi1EEESI_SI_EEESC_SE_Li256ELb1ELb1ELb0ELb0EEENS1_19SingleTileSchedulerILb1ELb0ELb1ELi128EEEEEEEEEvNT_6ParamsE,"ax",@progbits
	.sectioninfo	@"SHI_REGISTERS=255"
	.align	128
.text._ZN7cutlass13device_kernelIN5flash19enable_sm80_to_sm89INS1_16FlashAttnFwdSm80INS1_25CollectiveMainloopFwdSm80ILi8ELi1ELb0EN4cute5tupleIJNS5_1CILi128EEENS7_ILi64EEENS7_ILi256EEEEEELi256ENS_10bfloat16_tEfNS_4arch4Sm80ELb0ELb1ELb0ELb1ELb0ELb0ELb1ELb0EEENS1_21CollectiveEpilogueFwdINS6_IJS8_SA_S9_EEENS6_IJNS7_ILi1EEESI_SI_EEESC_SE_Li256ELb1ELb1ELb0ELb0EEENS1_19SingleTileSchedulerILb1ELb0ELb1ELi128EEEEEEEEEvNT_6ParamsE:
        .type           _ZN7cutlass13device_kernelIN5flash19enable_sm80_to_sm89INS1_16FlashAttnFwdSm80INS1_25CollectiveMainloopFwdSm80ILi8ELi1ELb0EN4cute5tupleIJNS5_1CILi128EEENS7_ILi64EEENS7_ILi256EEEEEELi256ENS_10bfloat16_tEfNS_4arch4Sm80ELb0ELb1ELb0ELb1ELb0ELb0ELb1ELb0EEENS1_21CollectiveEpilogueFwdINS6_IJS8_SA_S9_EEENS6_IJNS7_ILi1EEESI_SI_EEESC_SE_Li256ELb1ELb1ELb0ELb0EEENS1_19SingleTileSchedulerILb1ELb0ELb1ELi128EEEEEEEEEvNT_6ParamsE,@function
        .size           _ZN7cutlass13device_kernelIN5flash19enable_sm80_to_sm89INS1_16FlashAttnFwdSm80INS1_25CollectiveMainloopFwdSm80ILi8ELi1ELb0EN4cute5tupleIJNS5_1CILi128EEENS7_ILi64EEENS7_ILi256EEEEEELi256ENS_10bfloat16_tEfNS_4arch4Sm80ELb0ELb1ELb0ELb1ELb0ELb0ELb1ELb0EEENS1_21CollectiveEpilogueFwdINS6_IJS8_SA_S9_EEENS6_IJNS7_ILi1EEESI_SI_EEESC_SE_Li256ELb1ELb1ELb0ELb0EEENS1_19SingleTileSchedulerILb1ELb0ELb1ELi128EEEEEEEEEvNT_6ParamsE,(.L_x_3096 - _ZN7cutlass13device_kernelIN5flash19enable_sm80_to_sm89INS1_16FlashAttnFwdSm80INS1_25CollectiveMainloopFwdSm80ILi8ELi1ELb0EN4cute5tupleIJNS5_1CILi128EEENS7_ILi64EEENS7_ILi256EEEEEELi256ENS_10bfloat16_tEfNS_4arch4Sm80ELb0ELb1ELb0ELb1ELb0ELb0ELb1ELb0EEENS1_21CollectiveEpilogueFwdINS6_IJS8_SA_S9_EEENS6_IJNS7_ILi1EEESI_SI_EEESC_SE_Li256ELb1ELb1ELb0ELb0EEENS1_19SingleTileSchedulerILb1ELb0ELb1ELi128EEEEEEEEEvNT_6ParamsE)
        .other          _ZN7cutlass13device_kernelIN5flash19enable_sm80_to_sm89INS1_16FlashAttnFwdSm80INS1_25CollectiveMainloopFwdSm80ILi8ELi1ELb0EN4cute5tupleIJNS5_1CILi128EEENS7_ILi64EEENS7_ILi256EEEEEELi256ENS_10bfloat16_tEfNS_4arch4Sm80ELb0ELb1ELb0ELb1ELb0ELb0ELb1ELb0EEENS1_21CollectiveEpilogueFwdINS6_IJS8_SA_S9_EEENS6_IJNS7_ILi1EEESI_SI_EEESC_SE_Li256ELb1ELb1ELb0ELb0EEENS1_19SingleTileSchedulerILb1ELb0ELb1ELi128EEEEEEEEEvNT_6ParamsE,@"STO_CUDA_ENTRY STV_DEFAULT"
_ZN7cutlass13device_kernelIN5flash19enable_sm80_to_sm89INS1_16FlashAttnFwdSm80INS1_25CollectiveMainloopFwdSm80ILi8ELi1ELb0EN4cute5tupleIJNS5_1CILi128EEENS7_ILi64EEENS7_ILi256EEEEEELi256ENS_10bfloat16_tEfNS_4arch4Sm80ELb0ELb1ELb0ELb1ELb0ELb0ELb1ELb0EEENS1_21CollectiveEpilogueFwdINS6_IJS8_SA_S9_EEENS6_IJNS7_ILi1EEESI_SI_EEESC_SE_Li256ELb1ELb1ELb0ELb0EEENS1_19SingleTileSchedulerILb1ELb0ELb1ELi128EEEEEEEEEvNT_6ParamsE:
        /* <DEDUP_REMOVED lines=17> */
.L_x_2456:
        /* <DEDUP_REMOVED lines=8> */
.L_x_2458:
[----:B------:R-:W-:-:S04]  /*0190*/  MOV R0, c[0x0][0x54c] ;  /* 0x0001530000007a02 */ /* 0x000fc80000000f00 */
.L_x_2457:
[----:B------:R-:W-:Y:S01]  /*01a0*/  USHF.L.U32 UR7, UR7, 0x7, URZ ;  /* 0x0000000707077899 */ /* 0x000fe2000800063f */
[----:B-----5:R-:W-:-:S05]  /*01b0*/  IMAD R0, R0, c[0x0][0x548], RZ ;  /* 0x0001520000007a24 */ /* 0x020fca00078e02ff */
[----:B------:R-:W-:-:S04]  /*01c0*/  ISETP.LE.AND P0, PT, R0, UR7, PT ;  /* 0x0000000700007c0c */ /* 0x000fc8000bf03270 */
[----:B------:R-:W-:Y:S01]  /*01d0*/  SEL R232, R232, 0xffffffff, !P0 ;  /* 0xffffffffe8e87807 */ /* 0x000fe20004000000 */
[----:B------:R-:W-:Y:S05]  /*01e0*/  BRA `(.L_x_2459) ;  /* 0x0000012000007947 */ /* 0x000fea0003800000 */
.L_x_2455:
[----:B------:R-:W-:-:S04]  /*01f0*/  ISETP.NE.U32.AND P0, PT, RZ, c[0x0][0x568], PT ;  /* 0x00015a00ff007a0c */ /* 0x000fc80003f05070 */
[----:B------:R-:W-:-:S13]  /*0200*/  ISETP.NE.AND.EX P0, PT, RZ, c[0x0][0x56c], PT, P0 ;  /* 0x00015b00ff007a0c */ /* 0x000fda0003f05300 */
[----:B------:R-:W-:Y:S05]  /*0210*/  @!P0 BRA `(.L_x_2460) ;  /* 0x0000002000008947 */ /* 0x000fea0003800000 */
[----:B------:R1:W5:Y:S01]  /*0220*/  LDG.E R0, [R2.64] ;  /* 0x0000001202007981 */ /* 0x000362000c1e1900 */
[----:B------:R-:W-:Y:S05]  /*0230*/  BRA `(.L_x_2461) ;  /* 0x0000009000007947 */ /* 0x000fea0003800000 */
.L_x_2460:
        /* <DEDUP_REMOVED lines=8> */
.L_x_2462:
[----:B------:R-:W-:-:S04]  /*02c0*/  MOV R0, c[0x0][0x54c] ;  /* 0x0001530000007a02 */ /* 0x000fc80000000f00 */
.L_x_2461:
[----:B------:R-:W-:Y:S01]  /*02d0*/  USHF.L.U32 UR7, UR7, 0x7, URZ ;  /* 0x0000000707077899 */ /* 0x000fe2000800063f */
[----:B-----5:R-:W-:-:S05]  /*02e0*/  IMAD R0, R0, c[0x0][0x548], RZ ;  /* 0x0001520000007a24 */ /* 0x020fca00078e02ff */
[----:B------:R-:W-:-:S04]  /*02f0*/  ISETP.LE.AND P0, PT, R0, UR7, PT ;  /* 0x0000000700007c0c */ /* 0x000fc8000bf03270 */
[----:B------:R-:W-:-:S04]  /*0300*/  SEL R232, R232, 0xffffffff, !P0 ;  /* 0xffffffffe8e87807 */ /* 0x000fc80004000000 */
.L_x_2459:
[----:B------:R-:W-:-:S13]  /*0310*/  ISETP.GE.AND P0, PT, R232, RZ, PT ;  /* 0x000000ffe800720c */ /* 0x000fda0003f06270 */
        /* <DEDUP_REMOVED lines=10> */
[----:B------:R-:W-:Y:S01]  /*03c0*/  @P0 IMAD.WIDE R12, R232, R5, c[0x0][0x360] ;  /* 0x0000d800e80c0625 */ /* 0x000fe200078e0205 */
[----:B------:R-:W2:Y:S01]  /*03d0*/  @P1 LDG.E R4, [R14.64] ;  /* 0x000000120e041981 */ /* 0x000ea2000c1e1900 */
[----:B-1----:R-:W-:-:S03]  /*03e0*/  CS2R R2, SRZ ;  /* 0x0000000000027805 */ /* 0x002fc6000001ff00 */
[----:B------:R-:W3:Y:S01]  /*03f0*/  @P0 LDG.E R0, [R12.64] ;  /* 0x000000120c000981 */ /* 0x000ee2000c1e1900 */
[----:B------:R-:W-:-:S04]  /*0400*/  IMAD.WIDE R10, R232, R5, c[0x0][0x348] ;  /* 0x0000d200e80a7625 */ /* 0x000fc800078e0205 */
[----:B------:R-:W-:Y:S01]  /*0410*/  IMAD.WIDE R8, R232, R5, c[0x0][0x350] ;  /* 0x0000d400e8087625 */ /* 0x000fe200078e0205 */
[----:B------:R1:W5:Y:S04]  /*0420*/  @P2 LDG.E R2, [R10.64] ;  /* 0x000000120a022981 */ /* 0x000368000c1e1900 */
[----:B------:R1:W5:Y:S01]  /*0430*/  @P4 LDG.E R3, [R8.64] ;  /* 0x0000001208034981 */ /* 0x000362000c1e1900 */
[----:B------:R-:W-:Y:S02]  /*0440*/  UMOV UR6, URZ ;  /* 0x0000003f00067c82 */ /* 0x000fe40008000000 */
[----:B------:R-:W-:Y:S02]  /*0450*/  ULDC UR16, c[0x0][0x168] ;  /* 0x00005a0000107ab9 */ /* 0x000fe40000000800 */
[----:B------:R-:W-:Y:S01]  /*0460*/  ULDC UR9, c[0x0][0x1d0] ;  /* 0x0000740000097ab9 */ /* 0x000fe20000000800 */
[----:B--2---:R1:W2:Y:S08]  /*0470*/  @P1 R2UR UR6, R4 ;  /* 0x00000000040613c2 */ /* 0x0042b000000e0000 */
[----:B---3--:R1:W3:Y:S02]  /*0480*/  @P0 R2UR UR16, R0 ;  /* 0x00000000001003c2 */ /* 0x0082e400000e0000 */
[----:B-12---:R-:W-:Y:S05]  /*0490*/  @P0 BRA `(.L_x_2463) ;  /* 0x0000006000000947 */ /* 0x006fea0003800000 */
[----:B------:R-:W-:Y:S05]  /*04a0*/  @!P2 BRA `(.L_x_2463) ;  /* 0x000000500000a947 */ /* 0x000fea0003800000 */
[----:B------:R-:W2:Y:S04]  /*04b0*/  LDG.E R0, [R10.64] ;  /* 0x000000120a007981 */ /* 0x000ea8000c1e1900 */
[----:B------:R-:W4:Y:S01]  /*04c0*/  LDG.E R4, [R10.64+0x4] ;  /* 0x000004120a047981 */ /* 0x000f22000c1e1900 */
[----:B--23--:R-:W1:Y:S08]  /*04d0*/  R2UR UR16, R0 ;  /* 0x00000000001073c2 */ /* 0x00ce7000000e0000 */
[----:B----4-:R-:W1:Y:S02]  /*04e0*/  R2UR UR4, R4 ;  /* 0x00000000040473c2 */ /* 0x010e6400000e0000 */
[----:B-1----:R-:W-:-:S06]  /*04f0*/  UIADD3 UR16, -UR16, UR4, URZ ;  /* 0x0000000410107290 */ /* 0x002fcc000fffe13f */
.L_x_2463:
[----:B------:R-:W-:-:S04]  /*0500*/  ISETP.NE.U32.AND P0, PT, RZ, c[0x0][0x368], PT ;  /* 0x0000da00ff007a0c */ /* 0x000fc80003f05070 */
[----:B------:R-:W-:-:S13]  /*0510*/  ISETP.NE.AND.EX P0, PT, RZ, c[0x0][0x36c], PT, P0 ;  /* 0x0000db00ff007a0c */ /* 0x000fda0003f05300 */
[----:B------:R-:W-:Y:S05]  /*0520*/  @!P0 BRA `(.L_x_2464) ;  /* 0x0000004000008947 */ /* 0x000fea0003800000 */
[----:B------:R-:W-:-:S05]  /*0530*/  IMAD.WIDE R8, R232, R5, c[0x0][0x368] ;  /* 0x0000da00e8087625 */ /* 0x000fca00078e0205 */
[----:B------:R-:W2:Y:S02]  /*0540*/  LDG.E R0, [R8.64] ;  /* 0x0000001208007981 */ /* 0x000ea4000c1e1900 */
[----:B--2---:R1:W2:Y:S02]  /*0550*/  R2UR UR9, R0 ;  /* 0x00000000000973c2 */ /* 0x0042a400000e0000 */
[----:B-12---:R-:W-:Y:S05]  /*0560*/  BRA `(.L_x_2465) ;  /* 0x0000006000007947 */ /* 0x006fea0003800000 */
.L_x_2464:
[----:B------:R-:W-:Y:S05]  /*0570*/  @!P4 BRA `(.L_x_2465) ;  /* 0x000000500000c947 */ /* 0x000fea0003800000 */
[----:B------:R-:W2:Y:S04]  /*0580*/  LDG.E R0, [R8.64] ;  /* 0x0000001208007981 */ /* 0x000ea8000c1e1900 */
[----:B------:R-:W4:Y:S01]  /*0590*/  LDG.E R4, [R8.64+0x4] ;  /* 0x0000041208047981 */ /* 0x000f22000c1e1900 */
[----:B--2---:R-:W1:Y:S08]  /*05a0*/  R2UR UR9, R0 ;  /* 0x00000000000973c2 */ /* 0x004e7000000e0000 */
[----:B----4-:R-:W1:Y:S02]  /*05b0*/  R2UR UR4, R4 ;  /* 0x00000000040473c2 */ /* 0x010e6400000e0000 */
[----:B-1----:R-:W-:-:S06]  /*05c0*/  UIADD3 UR9, -UR9, UR4, URZ ;  /* 0x0000000409097290 */ /* 0x002fcc000fffe13f */
.L_x_2465:
        /* <DEDUP_REMOVED lines=26> */
.L_x_2467:
[----:B------:R-:W-:Y:S02]  /*0770*/  UISETP.NE.AND UP0, UPT, UR5, 0x1, UPT ;  /* 0x000000010500788c */ /* 0x000fe4000bf05270 */
[----:B------:R-:W-:Y:S02]  /*0780*/  ULDC.64 UR10, c[0x0][0x330] ;  /* 0x0000cc00000a7ab9 */ /* 0x000fe40000000a00 */
[----:B------:R-:W-:-:S07]  /*0790*/  UIMAD.WIDE.U32 UR12, UR6, UR10, URZ ;  /* 0x0000000a060c72a5 */ /* 0x000fce000f8e003f */
[----:B------:R-:W-:Y:S02]  /*07a0*/  @UP0 USHF.R.U32.HI UR6, URZ, UR11, UR13 ;  /* 0x0000000b3f060299 */ /* 0x000fe4000801160d */
.L_x_2468:
[----:B------:R-:W-:Y:S02]  /*07b0*/  ULDC UR8, c[0x0][0x32c] ;  /* 0x0000cb0000087ab9 */ /* 0x000fe40000000800 */
[----:B------:R-:W-:-:S04]  /*07c0*/  UIMAD UR8, UR6, UR5, UR8 ;  /* 0x00000005060872a4 */ /* 0x000fc8000f8e0208 */
[----:B------:R-:W-:-:S04]  /*07d0*/  UISETP.LT.AND UP0, UPT, UR4, UR8, UPT ;  /* 0x000000080400728c */ /* 0x000fc8000bf01270 */
[----:B------:R-:W-:Y:S02]  /*07e0*/  USEL UR4, UR4, UR8, UP0 ;  /* 0x0000000804047287 */ /* 0x000fe40008000000 */
.L_x_2466:
        /* <DEDUP_REMOVED lines=31> */
.L_x_2470:
[----:B------:R-:W-:-:S03]  /*09e0*/  UISETP.NE.AND UP0, UPT, UR5, 0x1, UPT ;  /* 0x000000010500788c */ /* 0x000fc6000bf05270 */
[----:B------:R-:W-:Y:S02]  /*09f0*/  ULDC.64 UR4, c[0x0][0x330] ;  /* 0x0000cc0000047ab9 */ /* 0x000fe40000000a00 */
[----:B------:R-:W-:-:S07]  /*0a00*/  UIMAD.WIDE.U32 UR12, UR10, UR4, URZ ;  /* 0x000000040a0c72a5 */ /* 0x000fce000f8e003f */
[----:B------:R-:W-:Y:S02]  /*0a10*/  @UP0 UMOV UR11, UR13 ;  /* 0x0000000d000b0c82 */ /* 0x000fe40008000000 */
[----:B------:R-:W-:Y:S02]  /*0a20*/  @UP0 USHF.R.U32.HI UR10, URZ, UR5, UR11 ;  /* 0x000000053f0a0299 */ /* 0x000fe4000801160b */
.L_x_2471:
[----:B------:R-:W-:Y:S02]  /*0a30*/  ULDC UR4, c[0x0][0x32c] ;  /* 0x0000cb0000047ab9 */ /* 0x000fe40000000800 */
[----:B------:R-:W-:-:S04]  /*0a40*/  UIMAD UR4, UR10, UR4, URZ ;  /* 0x000000040a0472a4 */ /* 0x000fc8000f8e023f */
[----:B------:R-:W-:-:S04]  /*0a50*/  UISETP.LT.AND UP0, UPT, UR8, UR4, UPT ;  /* 0x000000040800728c */ /* 0x000fc8000bf01270 */
[----:B------:R-:W-:-:S04]  /*0a60*/  USEL UR8, UR8, UR4, !UP0 ;  /* 0x0000000408087287 */ /* 0x000fc8000c000000 */
.L_x_2469:
        /* <DEDUP_REMOVED lines=76> */
[----:B------:R-:W-:-:S04]  /*0f30*/  ISETP.NE.U32.AND P3, PT, RZ, c[0x0][0x340], PT ;  /* 0x0000d000ff007a0c */ /* 0x000fc80003f65070 */
[----:B------:R-:W-:-:S13]  /*0f40*/  ISETP.NE.AND.EX P3, PT, RZ, c[0x0][0x344], PT, P3 ;  /* 0x0000d100ff007a0c */ /* 0x000fda0003f65330 */
[----:B------:R-:W-:-:S06]  /*0f50*/  @P3 IMAD.WIDE R4, R232, R5, c[0x0][0x340] ;  /* 0x0000d000e8043625 */ /* 0x000fcc00078e0205 */
        /* <DEDUP_REMOVED lines=9> */
[----:B------:R-:W-:Y:S01]  /*0ff0*/  PLOP3.LUT P0, PT, PT, PT, UP2, 0x80, 0x0 ;  /* 0x000000000000781c */ /* 0x000fe20003f0f028 */
[----:B------:R-:W-:Y:S01]  /*1000*/  IMAD R14, R2, c[0x0][0x17c], R3 ;  /* 0x00005f00020e7a24 */ /* 0x000fe200078e0203 */
[----:B------:R-:W-:Y:S01]  /*1010*/  LOP3.LUT R9, R12, 0xfffffff8, RZ, 0xc0, !PT ;  /* 0xfffffff80c097812 */ /* 0x000fe200078ec0ff */
[----:B------:R-:W-:Y:S01]  /*1020*/  IMAD.WIDE.U32 R2, R2, c[0x0][0x178], RZ ;  /* 0x00005e0002027a25 */ /* 0x000fe200078e00ff */
[----:B------:R-:W-:Y:S01]  /*1030*/  SHF.R.S32.HI R12, RZ, 0x3, R12 ;  /* 0x00000003ff0c7819 */ /* 0x000fe2000001140c */
[----:B------:R-:W-:Y:S01]  /*1040*/  BSSY B0, `(.L_x_2473) ;  /* 0x00000b0000007945 */ /* 0x000fe20003800000 */
[----:B------:R-:W-:Y:S01]  /*1050*/  SHF.R.S32.HI R11, RZ, 0x1f, R232 ;  /* 0x0000001fff0b7819 */ /* 0x000fe200000114e8 */
[----:B------:R-:W-:Y:S01]  /*1060*/  IMAD.IADD R15, R3, 0x1, R14 ;  /* 0x00000001030f7824 */ /* 0x000fe200078e020e */
[----:B------:R-:W-:Y:S01]  /*1070*/  SEL R24, R232, RZ, !P2 ;  /* 0x000000ffe8187207 */ /* 0x000fe20005000000 */
[----:B------:R-:W-:Y:S01]  /*1080*/  IMAD.IADD R9, R6, 0x1, -R9 ;  /* 0x0000000106097824 */ /* 0x000fe200078e0a09 */
[----:B------:R-:W-:Y:S01]  /*1090*/  SEL R17, R11, RZ, !P2 ;  /* 0x000000ff0b117207 */ /* 0x000fe20005000000 */
[----:B------:R-:W-:Y:S01]  /*10a0*/  IMAD.MOV.U32 R14, RZ, RZ, R2 ;  /* 0x000000ffff0e7224 */ /* 0x000fe200078e0002 */
[----:B------:R-:W-:Y:S01]  /*10b0*/  LEA.HI R7, R85, R6, RZ, 0x4 ;  /* 0x0000000655077211 */ /* 0x000fe200078f20ff */
[----:B------:R-:W-:-:S02]  /*10c0*/  IMAD R2, R9, 0x20, R12 ;  /* 0x0000002009027824 */ /* 0x000fc400078e020c */
[----:B------:R-:W-:Y:S01]  /*10d0*/  IMAD R17, R17, c[0x0][0x1c0], RZ ;  /* 0x0000700011117a24 */ /* 0x000fe200078e02ff */
[----:B------:R-:W-:Y:S01]  /*10e0*/  SHF.R.S32.HI R8, RZ, 0x4, R7 ;  /* 0x00000004ff087819 */ /* 0x000fe20000011407 */
[----:B------:R-:W-:Y:S01]  /*10f0*/  IMAD.SHL.U32 R231, R12, 0x40, RZ ;  /* 0x000000400ce77824 */ /* 0x000fe200078e00ff */
[----:B------:R-:W-:Y:S01]  /*1100*/  IADD3 R2, R2, UR7, RZ ;  /* 0x0000000702027c10 */ /* 0x000fe2000fffe0ff */
[----:B---3--:R-:W-:Y:S01]  /*1110*/  IMAD.WIDE.U32 R14, R22, c[0x0][0x1b8], R14 ;  /* 0x00006e00160e7a25 */ /* 0x008fe200078e000e */
[----:B------:R-:W-:Y:S02]  /*1120*/  SHF.R.S32.HI R3, RZ, 0x1f, R22 ;  /* 0x0000001fff037819 */ /* 0x000fe40000011416 */
[----:B------:R-:W-:Y:S01]  /*1130*/  LEA.HI R229, R7, R8, RZ, 0x1 ;  /* 0x0000000807e57211 */ /* 0x000fe200078f08ff */
[----:B------:R-:W-:Y:S01]  /*1140*/  IMAD.MOV.U32 R18, RZ, RZ, R2 ;  /* 0x000000ffff127224 */ /* 0x000fe200078e0002 */
[----:B------:R-:W-:Y:S01]  /*1150*/  LOP3.LUT R231, R231, 0x1c0, RZ, 0xc0, !PT ;  /* 0x000001c0e7e77812 */ /* 0x000fe200078ec0ff */
[----:B-1----:R-:W-:Y:S01]  /*1160*/  IMAD R5, R3, c[0x0][0x1b8], RZ ;  /* 0x00006e0003057a24 */ /* 0x002fe200078e02ff */
[----:B------:R-:W-:Y:S01]  /*1170*/  LOP3.LUT R7, R7, 0xfffffff0, RZ, 0xc0, !PT ;  /* 0xfffffff007077812 */ /* 0x000fe200078ec0ff */
[----:B------:R-:W-:Y:S01]  /*1180*/  IMAD R17, R24, c[0x0][0x1c4], R17 ;  /* 0x0000710018117a24 */ /* 0x000fe200078e0211 */
[----:B------:R-:W-:Y:S01]  /*1190*/  LOP3.LUT R229, R229, 0xfffffffe, RZ, 0xc0, !PT ;  /* 0xfffffffee5e57812 */ /* 0x000fe200078ec0ff */
[----:B------:R-:W-:-:S02]  /*11a0*/  IMAD R5, R22, c[0x0][0x1bc], R5 ;  /* 0x00006f0016057a24 */ /* 0x000fc400078e0205 */
[----:B------:R-:W-:Y:S02]  /*11b0*/  IMAD.SHL.U32 R20, R9, 0x8, RZ ;  /* 0x0000000809147824 */ /* 0x000fe400078e00ff */
[----:B------:R-:W-:Y:S02]  /*11c0*/  IMAD.IADD R15, R15, 0x1, R5 ;  /* 0x000000010f0f7824 */ /* 0x000fe400078e0205 */
[----:B------:R-:W-:Y:S01]  /*11d0*/  @P1 IMAD.HI.U32 R5, R2, c[0x0][0x2c8], RZ ;  /* 0x0000b20002051a27 */ /* 0x000fe200078e00ff */
[----:B------:R-:W-:Y:S02]  /*11e0*/  IADD3 R31, P1, R0, R12, RZ ;  /* 0x0000000c001f7210 */ /* 0x000fe40007f3e0ff */
[----:B------:R-:W-:Y:S01]  /*11f0*/  LOP3.LUT R10, R231, 0x38, R20, 0xf8, !PT ;  /* 0x00000038e70a7812 */ /* 0x000fe200078ef814 */
[----:B------:R-:W-:Y:S01]  /*1200*/  IMAD.WIDE.U32 R24, R24, c[0x0][0x1c0], R14 ;  /* 0x0000700018187a25 */ /* 0x000fe200078e000e */
[----:B------:R-:W-:Y:S02]  /*1210*/  @P0 SHF.R.U32.HI R18, RZ, c[0x0][0x2cc], R5 ;  /* 0x0000b300ff120a19 */ /* 0x000fe40000011605 */
[----:B------:R-:W-:Y:S01]  /*1220*/  IADD3 R5, R12, UR7, RZ ;  /* 0x000000070c057c10 */ /* 0x000fe2000fffe0ff */
[----:B------:R-:W-:Y:S01]  /*1230*/  IMAD.IADD R25, R25, 0x1, R17 ;  /* 0x0000000119197824 */ /* 0x000fe200078e0211 */
[--C-:B------:R-:W-:Y:S01]  /*1240*/  SHF.R.S32.HI R15, RZ, 0x1f, R18.reuse ;  /* 0x0000001fff0f7819 */ /* 0x100fe20000011412 */
[----:B------:R-:W-:Y:S01]  /*1250*/  IMAD.MOV R13, RZ, RZ, -R18 ;  /* 0x000000ffff0d7224 */ /* 0x000fe200078e0a12 */
[----:B------:R-:W-:Y:S01]  /*1260*/  SHF.R.U32.HI R231, RZ, 0x3, R231 ;  /* 0x00000003ffe77819 */ /* 0x000fe200000116e7 */
[----:B------:R-:W-:Y:S01]  /*1270*/  IMAD.IADD R229, R8, 0x1, -R229 ;  /* 0x0000000108e57824 */ /* 0x000fe200078e0ae5 */
[----:B------:R-:W-:Y:S01]  /*1280*/  IADD3 R8, R5, 0x20, RZ ;  /* 0x0000002005087810 */ /* 0x000fe20007ffe0ff */
[----:B------:R-:W-:Y:S01]  /*1290*/  IMAD R16, R13, c[0x0][0x2c4], R2 ;  /* 0x0000b1000d107a24 */ /* 0x000fe200078e0202 */
[----:B------:R-:W-:Y:S01]  /*12a0*/  SHF.R.S32.HI R13, RZ, 0x1f, R0 ;  /* 0x0000001fff0d7819 */ /* 0x000fe20000011400 */
[----:B------:R-:W-:Y:S01]  /*12b0*/  IMAD R15, R15, c[0x0][0x1b0], RZ ;  /* 0x00006c000f0f7a24 */ /* 0x000fe200078e02ff */
[----:B------:R-:W-:-:S02]  /*12c0*/  LOP3.LUT R231, R10, R231, RZ, 0x3c, !PT ;  /* 0x000000e70ae77212 */ /* 0x000fc400078e3cff */
[----:B------:R-:W-:Y:S01]  /*12d0*/  SHF.R.S32.HI R2, RZ, 0x1f, R16 ;  /* 0x0000001fff027819 */ /* 0x000fe20000011410 */
[----:B------:R-:W-:Y:S01]  /*12e0*/  IMAD R15, R18, c[0x0][0x1b4], R15 ;  /* 0x00006d00120f7a24 */ /* 0x000fe200078e020f */
[----:B------:R-:W-:Y:S01]  /*12f0*/  LEA.HI.X.SX32 R0, R12, R13, 0x1, P1 ;  /* 0x0000000d0c007211 */ /* 0x000fe200008f0eff */
[----:B------:R-:W-:Y:S01]  /*1300*/  IMAD.WIDE.U32 R18, R18, c[0x0][0x1b0], R24 ;  /* 0x00006c0012127a25 */ /* 0x000fe200078e0018 */
[----:B------:R-:W-:Y:S02]  /*1310*/  ISETP.GE.AND P1, PT, R5, UR4, PT ;  /* 0x0000000405007c0c */ /* 0x000fe4000bf26270 */
[----:B------:R-:W-:Y:S01]  /*1320*/  ISETP.GE.AND P0, PT, R8, UR4, PT ;  /* 0x0000000408007c0c */ /* 0x000fe2000bf06270 */
[----:B------:R-:W-:Y:S01]  /*1330*/  IMAD.IADD R19, R19, 0x1, R15 ;  /* 0x0000000113137824 */ /* 0x000fe200078e020f */
[----:B------:R-:W-:Y:S01]  /*1340*/  IADD3 R8, R20, 0x80, RZ ;  /* 0x0000008014087810 */ /* 0x000fe20007ffe0ff */
[----:B------:R-:W-:Y:S01]  /*1350*/  IMAD R15, R2, c[0x0][0x1a8], RZ ;  /* 0x00006a00020f7a24 */ /* 0x000fe200078e02ff */
[----:B------:R-:W-:Y:S01]  /*1360*/  SHF.R.S32.HI R21, RZ, 0x1f, R20 ;  /* 0x0000001fff157819 */ /* 0x000fe20000011414 */
[----:B------:R-:W-:Y:S01]  /*1370*/  IMAD R24, R0, c[0x0][0x1e0], RZ ;  /* 0x0000780000187a24 */ /* 0x000fe200078e02ff */
[----:B------:R-:W-:Y:S01]  /*1380*/  ISETP.GE.AND P2, PT, R8, c[0x0][0x1d4], PT ;  /* 0x0000750008007a0c */ /* 0x000fe20003f46270 */
[----:B------:R-:W-:-:S02]  /*1390*/  IMAD R15, R16, c[0x0][0x1ac], R15 ;  /* 0x00006b00100f7a24 */ /* 0x000fc400078e020f */
[----:B------:R-:W-:-:S04]  /*13a0*/  IMAD.WIDE.U32 R16, R16, c[0x0][0x1a8], R18 ;  /* 0x00006a0010107a25 */ /* 0x000fc800078e0012 */
[----:B------:R-:W-:Y:S01]  /*13b0*/  IMAD.IADD R14, R17, 0x1, R15 ;  /* 0x00000001110e7824 */ /* 0x000fe200078e020f */
[----:B------:R-:W-:Y:S01]  /*13c0*/  LEA R15, P5, R16, c[0x0][0x160], 0x1 ;  /* 0x00005800100f7a11 */ /* 0x000fe200078a08ff */
[----:B------:R-:W-:Y:S01]  /*13d0*/  IMAD R18, R0, c[0x0][0x208], RZ ;  /* 0x0000820000127a24 */ /* 0x000fe200078e02ff */
[----:B------:R-:W-:Y:S01]  /*13e0*/  LEA.HI R0, R85, R6, RZ, 0x6 ;  /* 0x0000000655007211 */ /* 0x000fe200078f30ff */
[----:B------:R-:W-:Y:S01]  /*13f0*/  IMAD.IADD R2, R6, 0x1, -R7 ;  /* 0x0000000106027824 */ /* 0x000fe200078e0a07 */
[----:B------:R-:W-:Y:S01]  /*1400*/  LEA.HI.X R14, R16, c[0x0][0x164], R14, 0x1, P5 ;  /* 0x00005900100e7a11 */ /* 0x000fe200028f0c0e */
[----:B------:R-:W-:Y:S01]  /*1410*/  SHFL.IDX PT, R26, R15, RZ, 0x181f ;  /* 0x00181fff0f1a7589 */ /* 0x000fe200000e0000 */
[----:B------:R-:W-:Y:S01]  /*1420*/  IMAD.SHL.U32 R13, R9, 0x8, RZ ;  /* 0x00000008090d7824 */ /* 0x000fe200078e00ff */
[----:B------:R-:W-:Y:S01]  /*1430*/  IADD3 R16, R20, 0x40, RZ ;  /* 0x0000004014107810 */ /* 0x000fe20007ffe0ff */
[----:B------:R-:W-:Y:S01]  /*1440*/  IMAD.SHL.U32 R0, R0, 0x8, RZ ;  /* 0x0000000800007824 */ /* 0x000fe200078e00ff */
[----:B------:R-:W1:Y:S01]  /*1450*/  SHFL.IDX PT, R27, R14, RZ, 0x181f ;  /* 0x00181fff0e1b7589 */ /* 0x000e6200000e0000 */
[----:B------:R-:W-:Y:S01]  /*1460*/  SHF.R.S32.HI R7, RZ, 0x1f, R2 ;  /* 0x0000001fff077819 */ /* 0x000fe20000011402 */
[----:B------:R-:W-:Y:S01]  /*1470*/  IMAD R24, R31, c[0x0][0x1e4], R24 ;  /* 0x000079001f187a24 */ /* 0x000fe200078e0218 */
[----:B------:R-:W-:Y:S01]  /*1480*/  IADD3 R10, R13, 0x80, RZ ;  /* 0x000000800d0a7810 */ /* 0x000fe20007ffe0ff */
[----:B------:R-:W-:Y:S01]  /*1490*/  IMAD R18, R31, c[0x0][0x20c], R18 ;  /* 0x000083001f127a24 */ /* 0x000fe200078e0212 */
[----:B------:R-:W-:Y:S01]  /*14a0*/  LOP3.LUT R231, R231, 0xfffffe00, R0, 0xf8, !PT ;  /* 0xfffffe00e7e77812 */ /* 0x000fe200078ef800 */
[----:B------:R-:W-:Y:S01]  /*14b0*/  IMAD.WIDE.U32 R32, R31, c[0x0][0x1e0], R20 ;  /* 0x000078001f207a25 */ /* 0x000fe200078e0014 */
[----:B------:R-:W-:-:S02]  /*14c0*/  LEA.HI R0, R7, R2, RZ, 0x3 ;  /* 0x0000000207007211 */ /* 0x000fc400078f18ff */
[----:B------:R-:W-:Y:S01]  /*14d0*/  @!P1 SHF.R.S32.HI R17, RZ, 0x1f, R10 ;  /* 0x0000001fff119819 */ /* 0x000fe2000001140a */
[----:B------:R-:W-:Y:S01]  /*14e0*/  IMAD.WIDE.U32 R30, R31, c[0x0][0x208], R20 ;  /* 0x000082001f1e7a25 */ /* 0x000fe200078e0014 */
[----:B------:R-:W-:Y:S02]  /*14f0*/  LOP3.LUT R7, R0, 0xfffffff8, RZ, 0xc0, !PT ;  /* 0xfffffff800077812 */ /* 0x000fe400078ec0ff */
[----:B------:R-:W-:Y:S01]  /*1500*/  IADD3 R8, R13, 0xc0, RZ ;  /* 0x000000c00d087810 */ /* 0x000fe20007ffe0ff */
[----:B------:R-:W-:Y:S01]  /*1510*/  IMAD.IADD R25, R33, 0x1, R24 ;  /* 0x0000000121197824 */ /* 0x000fe200078e0218 */
[----:B------:R-:W-:Y:S01]  /*1520*/  ISETP.GE.AND P6, PT, R10, c[0x0][0x198], PT ;  /* 0x000066000a007a0c */ /* 0x000fe20003fc6270 */
[----:B------:R-:W-:Y:S01]  /*1530*/  IMAD.IADD R7, R2, 0x1, -R7 ;  /* 0x0000000102077824 */ /* 0x000fe200078e0a07 */
[----:B------:R-:W-:Y:S01]  /*1540*/  @!P1 LEA.HI R10, R17, R10, RZ, 0x3 ;  /* 0x0000000a110a9211 */ /* 0x000fe200078f18ff */
[----:B------:R-:W-:Y:S01]  /*1550*/  IMAD.IADD R19, R31, 0x1, R18 ;  /* 0x000000011f137824 */ /* 0x000fe200078e0212 */
[----:B------:R-:W-:Y:S01]  /*1560*/  @!P1 SHF.R.S32.HI R17, RZ, 0x1f, R8 ;  /* 0x0000001fff119819 */ /* 0x000fe20000011408 */
[----:B------:R-:W-:Y:S01]  /*1570*/  IMAD.MOV.U32 R24, RZ, RZ, R32 ;  /* 0x000000ffff187224 */ /* 0x000fe200078e0020 */
[----:B------:R-:W-:Y:S01]  /*1580*/  ISETP.GE.AND P5, PT, R8, c[0x0][0x198], PT ;  /* 0x0000660008007a0c */ /* 0x000fe20003fa6270 */
[----:B------:R-:W-:Y:S01]  /*1590*/  IMAD.MOV.U32 R18, RZ, RZ, R30 ;  /* 0x000000ffff127224 */ /* 0x000fe200078e001e */
[----:B------:R-:W-:Y:S01]  /*15a0*/  @!P1 LEA.HI R8, R17, R8, RZ, 0x3 ;  /* 0x0000000811089211 */ /* 0x000fe200078f18ff */
[----:B------:R-:W-:Y:S01]  /*15b0*/  IMAD.WIDE.U32 R24, R22, c[0x0][0x1e8], R24 ;  /* 0x00007a0016187a25 */ /* 0x000fe200078e0018 */
[----:B------:R-:W-:-:S02]  /*15c0*/  @!P1 LOP3.LUT R10, R10, 0xfffffff8, RZ, 0xc0, !PT ;  /* 0xfffffff80a0a9812 */ /* 0x000fc400078ec0ff */
[----:B------:R-:W-:-:S03]  /*15d0*/  @!P1 LOP3.LUT R8, R8, 0xfffffff8, RZ, 0xc0, !PT ;  /* 0xfffffff808089812 */ /* 0x000fc600078ec0ff */
[----:B-1----:R-:W-:-:S04]  /*15e0*/  @!P1 IMAD.WIDE R32, R10, 0x2, R26 ;  /* 0x000000020a209825 */ /* 0x002fc800078e021a */
[----:B------:R-:W-:Y:S01]  /*15f0*/  IMAD.MOV.U32 R10, RZ, RZ, 0x10 ;  /* 0x00000010ff0a7424 */ /* 0x000fe200078e00ff */
[--C-:B--2---:R-:W-:Y:S01]  /*1600*/  @P3 SHF.R.S32.HI R29, RZ, 0x1f, R4.reuse ;  /* 0x0000001fff1d3819 */ /* 0x104fe20000011404 */
[----:B------:R-:W-:Y:S02]  /*1610*/  @P3 IMAD.MOV.U32 R28, RZ, RZ, R4 ;  /* 0x000000ffff1c3224 */ /* 0x000fe400078e0004 */
[----:B------:R-:W-:Y:S02]  /*1620*/  @!P3 IMAD.MOV.U32 R29, RZ, RZ, R11 ;  /* 0x000000ffff1db224 */ /* 0x000fe400078e000b */
[----:B------:R-:W-:Y:S02]  /*1630*/  @!P3 IMAD.MOV.U32 R28, RZ, RZ, R232 ;  /* 0x000000ffff1cb224 */ /* 0x000fe400078e00e8 */
[----:B------:R-:W-:Y:S01]  /*1640*/  IMAD R11, R3, c[0x0][0x1e8], RZ ;  /* 0x00007a00030b7a24 */ /* 0x000fe200078e02ff */
[----:B------:R-:W-:Y:S01]  /*1650*/  SEL R4, R29, RZ, !P4 ;  /* 0x000000ff1d047207 */ /* 0x000fe20006000000 */
[----:B------:R-:W-:Y:S01]  /*1660*/  IMAD R3, R3, c[0x0][0x210], RZ ;  /* 0x0000840003037a24 */ /* 0x000fe200078e02ff */
[----:B------:R-:W-:Y:S01]  /*1670*/  SEL R234, R28, RZ, !P4 ;  /* 0x000000ff1cea7207 */ /* 0x000fe20006000000 */
[C---:B------:R-:W-:Y:S01]  /*1680*/  IMAD R2, R22.reuse, c[0x0][0x1ec], R11 ;  /* 0x00007b0016027a24 */ /* 0x040fe200078e020b */
[----:B------:R-:W-:Y:S01]  /*1690*/  @!P1 SHF.R.S32.HI R11, RZ, 0x1f, R16 ;  /* 0x0000001fff0b9819 */ /* 0x000fe20000011410 */
[C---:B------:R-:W-:Y:S01]  /*16a0*/  IMAD R3, R22.reuse, c[0x0][0x214], R3 ;  /* 0x0000850016037a24 */ /* 0x040fe200078e0203 */
[----:B------:R-:W-:Y:S01]  /*16b0*/  @!P1 LEA R28, P3, R13, R26, 0x1 ;  /* 0x0000001a0d1c9211 */ /* 0x000fe200078608ff */
[----:B------:R-:W-:Y:S01]  /*16c0*/  IMAD.WIDE.U32 R22, R22, c[0x0][0x210], R18 ;  /* 0x0000840016167a25 */ /* 0x000fe200078e0012 */
[----:B------:R-:W-:-:S02]  /*16d0*/  @!P1 LEA.HI R11, R11, R16, RZ, 0x3 ;  /* 0x000000100b0b9211 */ /* 0x000fc400078f18ff */
[----:B------:R-:W-:Y:S01]  /*16e0*/  @!P1 LEA.HI.X R29, R13, R27, R21, 0x1, P3 ;  /* 0x0000001b0d1d9211 */ /* 0x000fe200018f0c15 */
[----:B------:R-:W-:Y:S01]  /*16f0*/  @!P1 IMAD.SHL.U32 R18, R231, 0x2, RZ ;  /* 0x00000002e7129824 */ /* 0x000fe200078e00ff */
[----:B------:R-:W-:Y:S01]  /*1700*/  ISETP.GE.AND P4, PT, R13, c[0x0][0x198], PT ;  /* 0x000066000d007a0c */ /* 0x000fe20003f86270 */
[----:B------:R-:W-:Y:S01]  /*1710*/  IMAD.IADD R25, R25, 0x1, R2 ;  /* 0x0000000119197824 */ /* 0x000fe200078e0202 */
[----:B------:R-:W-:Y:S01]  /*1720*/  ISETP.GE.AND P3, PT, R13, c[0x0][0x198], PT ;  /* 0x000066000d007a0c */ /* 0x000fe20003f66270 */
[----:B------:R-:W-:Y:S01]  /*1730*/  IMAD R243, R4, c[0x0][0x1f0], RZ ;  /* 0x00007c0004f37a24 */ /* 0x000fe200078e02ff */
[----:B------:R-:W-:Y:S01]  /*1740*/  ISETP.GE.AND P4, PT, R16, c[0x0][0x198], PT ;  /* 0x0000660010007a0c */ /* 0x000fe20003f86270 */
[----:B------:R-:W-:Y:S01]  /*1750*/  IMAD R239, R4, c[0x0][0x218], RZ ;  /* 0x0000860004ef7a24 */ /* 0x000fe200078e02ff */
[----:B------:R-:W-:Y:S01]  /*1760*/  @!P1 LOP3.LUT R11, R11, 0xfffffff8, RZ, 0xc0, !PT ;  /* 0xfffffff80b0b9812 */ /* 0x000fe200078ec0ff */
[C---:B------:R-:W-:Y:S01]  /*1770*/  IMAD R243, R234.reuse, c[0x0][0x1f4], R243 ;  /* 0x00007d00eaf37a24 */ /* 0x040fe200078e02f3 */
[----:B------:R-:W-:Y:S01]  /*1780*/  P2R R17, PR, RZ, 0x10 ;  /* 0x00000010ff117803 */ /* 0x000fe20000000000 */
[----:B------:R-:W-:-:S02]  /*1790*/  IMAD R239, R234, c[0x0][0x21c], R239 ;  /* 0x00008700eaef7a24 */ /* 0x000fc400078e02ef */
[----:B------:R-:W-:-:S04]  /*17a0*/  @!P1 IMAD.WIDE R30, R11, 0x2, R26 ;  /* 0x000000020b1e9825 */ /* 0x000fc800078e021a */
[----:B------:R-:W-:Y:S01]  /*17b0*/  @!P1 IMAD.WIDE R26, R8, 0x2, R26 ;  /* 0x00000002081a9825 */ /* 0x000fe200078e021a */
[----:B------:R-:W-:Y:S01]  /*17c0*/  @!PT LDS RZ, [RZ] ;  /* 0x00000000fffff984 */ /* 0x000fe20000000800 */
[----:B------:R1:W-:Y:S01]  /*17d0*/  @!P1 LDGSTS.E.BYPASS.LTC128B.128 [R18+0x10100], [R28.64], !P3 ;  /* 0x101000001c129fae */ /* 0x0003e2000d901d52 */
[----:B------:R-:W-:Y:S02]  /*17e0*/  ISETP.GE.AND P3, PT, R16, c[0x0][0x1d4], PT ;  /* 0x0000750010007a0c */ /* 0x000fe40003f66270 */
[----:B------:R-:W-:Y:S01]  /*17f0*/  IMAD.SHL.U32 R8, R7, 0x40, RZ ;  /* 0x0000004007087824 */ /* 0x000fe200078e00ff */
[----:B------:R2:W-:Y:S01]  /*1800*/  @!P1 LDGSTS.E.BYPASS.LTC128B.128 [R18+0x14100], [R30.64], !P4 ;  /* 0x141000001e129fae */ /* 0x0005e2000e101d52 */
[----:B------:R-:W-:Y:S01]  /*1810*/  IMAD.SHL.U32 R11, R229, 0x8, RZ ;  /* 0x00000008e50b7824 */ /* 0x000fe200078e00ff */
[----:B------:R-:W-:Y:S01]  /*1820*/  ISETP.GE.AND P4, PT, R20, c[0x0][0x1d4], PT ;  /* 0x0000750014007a0c */ /* 0x000fe20003f86270 */
[----:B------:R-:W-:Y:S01]  /*1830*/  IMAD.WIDE.U32 R236, R234, c[0x0][0x1f0], R24 ;  /* 0x00007c00eaec7a25 */ /* 0x000fe200078e0018 */
[----:B------:R-:W-:Y:S01]  /*1840*/  LOP3.LUT R8, R8, 0x1c0, RZ, 0xc0, !PT ;  /* 0x000001c008087812 */ /* 0x000fe200078ec0ff */
[----:B------:R2:W-:Y:S02]  /*1850*/  @!P1 LDGSTS.E.BYPASS.LTC128B.128 [R18+0x18100], [R32.64], !P6 ;  /* 0x1810000020129fae */ /* 0x0005e4000f101d52 */
[----:B------:R-:W-:Y:S01]  /*1860*/  IMAD.SHL.U32 R4, R0, 0x40, RZ ;  /* 0x0000004000047824 */ /* 0x000fe200078e00ff */
[----:B------:R-:W-:Y:S01]  /*1870*/  LOP3.LUT R11, R8, 0x8, R11, 0xf8, !PT ;  /* 0x00000008080b7812 */ /* 0x000fe200078ef80b */
[----:B------:R2:W-:Y:S01]  /*1880*/  @!P1 LDGSTS.E.BYPASS.LTC128B.128 [R18+0x1c100], [R26.64], !P5 ;  /* 0x1c1000001a129fae */ /* 0x0005e2000e901d52 */
[----:B------:R-:W-:Y:S01]  /*1890*/  LOP3.LUT P1, RZ, R7, 0x2, RZ, 0xc0, !PT ;  /* 0x0000000207ff7812 */ /* 0x000fe2000782c0ff */
[----:B------:R-:W-:Y:S01]  /*18a0*/  IMAD.IADD R243, R237, 0x1, R243 ;  /* 0x00000001edf37824 */ /* 0x000fe200078e02f3 */
[----:B------:R-:W-:-:S02]  /*18b0*/  SHF.R.U32.HI R8, RZ, 0x3, R8 ;  /* 0x00000003ff087819 */ /* 0x000fc40000011608 */
[----:B------:R-:W-:Y:S02]  /*18c0*/  SEL R2, R10, 0xfffffff0, !P1 ;  /* 0xfffffff00a027807 */ /* 0x000fe40004800000 */
[----:B------:R-:W-:Y:S02]  /*18d0*/  LOP3.LUT P1, RZ, R7, 0x4, RZ, 0xc0, !PT ;  /* 0x0000000407ff7812 */ /* 0x000fe4000782c0ff */
[----:B------:R-:W-:Y:S02]  /*18e0*/  LOP3.LUT R7, R11, R8, RZ, 0x3c, !PT ;  /* 0x000000080b077212 */ /* 0x000fe400078e3cff */
[----:B------:R-:W-:Y:S02]  /*18f0*/  IADD3 R0, R20, 0xc0, RZ ;  /* 0x000000c014007810 */ /* 0x000fe40007ffe0ff */
[----:B------:R-:W-:Y:S01]  /*1900*/  LOP3.LUT R4, R7, 0xfffffe00, R4, 0xf8, !PT ;  /* 0xfffffe0007047812 */ /* 0x000fe200078ef804 */
[----:B-1----:R-:W-:Y:S02]  /*1910*/  IMAD.IADD R29, R23, 0x1, R3 ;  /* 0x00000001171d7824 */ /* 0x002fe400078e0203 */
[----:B------:R-:W-:Y:S01]  /*1920*/  IMAD.MOV.U32 R28, RZ, RZ, R22 ;  /* 0x000000ffff1c7224 */ /* 0x000fe200078e0016 */
[----:B------:R2:W1:Y:S01]  /*1930*/  SHFL.IDX PT, R23, R14, 0x1, 0x181f ;  /* 0x00381f000e177f89 */ /* 0x00046200000e0000 */
[----:B------:R-:W-:-:S02]  /*1940*/  IMAD.MOV.U32 R3, RZ, RZ, 0x20 ;  /* 0x00000020ff037424 */ /* 0x000fc400078e00ff */
[----:B------:R-:W-:Y:S01]  /*1950*/  IMAD.WIDE.U32 R234, R234, c[0x0][0x218], R28 ;  /* 0x00008600eaea7a25 */ /* 0x000fe200078e001c */
[----:B------:R2:W3:Y:S02]  /*1960*/  SHFL.IDX PT, R22, R15, 0x1, 0x181f ;  /* 0x00381f000f167f89 */ /* 0x0004e400000e0000 */
[----:B------:R-:W-:Y:S01]  /*1970*/  SEL R3, R3, 0xffffffe0, !P1 ;  /* 0xffffffe003037807 */ /* 0x000fe20004800000 */
[----:B------:R-:W-:Y:S01]  /*1980*/  IMAD.IADD R239, R235, 0x1, R239 ;  /* 0x00000001ebef7824 */ /* 0x000fe200078e02ef */
[----:B------:R-:W-:Y:S01]  /*1990*/  ISETP.GE.AND P1, PT, R0, c[0x0][0x1d4], PT ;  /* 0x0000750000007a0c */ /* 0x000fe20003f26270 */
[----:B------:R-:W-:Y:S07]  /*19a0*/  @P0 BRA `(.L_x_2474) ;  /* 0x0000019000000947 */ /* 0x000fee0003800000 */
[C---:B------:R-:W-:Y:S02]  /*19b0*/  IADD3 R11, R13.reuse, 0x80, RZ ;  /* 0x000000800d0b7810 */ /* 0x040fe40007ffe0ff */
[C---:B------:R-:W-:Y:S02]  /*19c0*/  IADD3 R7, R13.reuse, 0xc0, RZ ;  /* 0x000000c00d077810 */ /* 0x040fe40007ffe0ff */
[----:B---3--:R-:W-:-:S02]  /*19d0*/  LEA R24, P0, R13, R22, 0x1 ;  /* 0x000000160d187211 */ /* 0x008fc400078008ff */
[----:B------:R-:W-:Y:S02]  /*19e0*/  SHF.R.S32.HI R19, RZ, 0x1f, R16 ;  /* 0x0000001fff137819 */ /* 0x000fe40000011410 */
[----:B------:R-:W-:Y:S02]  /*19f0*/  SHF.R.S32.HI R8, RZ, 0x1f, R11 ;  /* 0x0000001fff087819 */ /* 0x000fe4000001140b */
[----:B------:R-:W-:Y:S02]  /*1a00*/  SHF.R.S32.HI R0, RZ, 0x1f, R7 ;  /* 0x0000001fff007819 */ /* 0x000fe40000011407 */
[----:B--2---:R-:W-:Y:S02]  /*1a10*/  P2R R18, PR, RZ, 0x2 ;  /* 0x00000002ff127803 */ /* 0x004fe40000000000 */
[----:B-1----:R-:W-:Y:S02]  /*1a20*/  LEA.HI.X R25, R13, R23, R21, 0x1, P0 ;  /* 0x000000170d197211 */ /* 0x002fe400000f0c15 */
[----:B------:R-:W-:Y:S01]  /*1a30*/  LEA.HI R10, R19, R16, RZ, 0x3 ;  /* 0x00000010130a7211 */ /* 0x000fe200078f18ff */
[----:B------:R-:W-:Y:S01]  /*1a40*/  IMAD.SHL.U32 R19, R231, 0x2, RZ ;  /* 0x00000002e7137824 */ /* 0x000fe200078e00ff */
[----:B------:R-:W-:-:S02]  /*1a50*/  ISETP.GE.AND P1, PT, R13, c[0x0][0x198], PT ;  /* 0x000066000d007a0c */ /* 0x000fc40003f26270 */
[----:B------:R-:W-:Y:S02]  /*1a60*/  ISETP.NE.AND P0, PT, R17, RZ, PT ;  /* 0x000000ff1100720c */ /* 0x000fe40003f05270 */
[----:B------:R-:W-:Y:S02]  /*1a70*/  LEA.HI R8, R8, R11, RZ, 0x3 ;  /* 0x0000000b08087211 */ /* 0x000fe400078f18ff */
[----:B------:R-:W-:Y:S02]  /*1a80*/  LEA.HI R0, R0, R7, RZ, 0x3 ;  /* 0x0000000700007211 */ /* 0x000fe400078f18ff */
[----:B------:R-:W-:Y:S02]  /*1a90*/  LOP3.LUT R10, R10, 0xfffffff8, RZ, 0xc0, !PT ;  /* 0xfffffff80a0a7812 */ /* 0x000fe400078ec0ff */
[----:B------:R-:W-:Y:S02]  /*1aa0*/  LOP3.LUT R7, R8, 0xfffffff8, RZ, 0xc0, !PT ;  /* 0xfffffff808077812 */ /* 0x000fe400078ec0ff */
[----:B------:R-:W-:Y:S01]  /*1ab0*/  LOP3.LUT R11, R0, 0xfffffff8, RZ, 0xc0, !PT ;  /* 0xfffffff8000b7812 */ /* 0x000fe200078ec0ff */
[----:B------:R-:W-:Y:S01]  /*1ac0*/  IMAD.WIDE R26, R10, 0x2, R22 ;  /* 0x000000020a1a7825 */ /* 0x000fe200078e0216 */
[----:B------:R1:W-:Y:S01]  /*1ad0*/  LDGSTS.E.BYPASS.LTC128B.128 [R19+0x11100], [R24.64], !P1 ;  /* 0x1110000018137fae */ /* 0x0003e2000c901d52 */
[----:B------:R-:W-:-:S02]  /*1ae0*/  ISETP.NE.AND P1, PT, R18, RZ, PT ;  /* 0x000000ff1200720c */ /* 0x000fc40003f25270 */
[--C-:B------:R-:W-:Y:S01]  /*1af0*/  IMAD.WIDE R28, R7, 0x2, R22.reuse ;  /* 0x00000002071c7825 */ /* 0x100fe200078e0216 */
[----:B------:R1:W-:Y:S03]  /*1b00*/  LDGSTS.E.BYPASS.LTC128B.128 [R19+0x15100], [R26.64], !P0 ;  /* 0x151000001a137fae */ /* 0x0003e6000c101d52 */
[----:B------:R-:W-:Y:S01]  /*1b10*/  IMAD.WIDE R22, R11, 0x2, R22 ;  /* 0x000000020b167825 */ /* 0x000fe200078e0216 */
[----:B------:R1:W-:Y:S04]  /*1b20*/  LDGSTS.E.BYPASS.LTC128B.128 [R19+0x19100], [R28.64], !P6 ;  /* 0x191000001c137fae */ /* 0x0003e8000f101d52 */
[----:B------:R1:W-:Y:S02]  /*1b30*/  LDGSTS.E.BYPASS.LTC128B.128 [R19+0x1d100], [R22.64], !P5 ;  /* 0x1d10000016137fae */ /* 0x0003e4000e901d52 */
.L_x_2474:
[----:B------:R-:W-:Y:S05]  /*1b40*/  BSYNC B0 ;  /* 0x0000000000007941 */ /* 0x000fea0003800000 */
.L_x_2473:
[----:B------:R-:W-:Y:S01]  /*1b50*/  IADD3 R0, R5, 0x40, RZ ;  /* 0x0000004005007810 */ /* 0x000fe20007ffe0ff */
[----:B-1----:R1:W4:Y:S01]  /*1b60*/  SHFL.IDX PT, R23, R14, 0x2, 0x181f ;  /* 0x00581f000e177f89 */ /* 0x00232200000e0000 */
        /* <DEDUP_REMOVED lines=10> */
[----:B--2---:R-:W-:Y:S02]  /*1c10*/  P2R R18, PR, RZ, 0x2 ;  /* 0x00000002ff127803 */ /* 0x004fe40000000000 */
[----:B----4-:R-:W-:Y:S02]  /*1c20*/  LEA.HI.X R25, R13, R23, R21, 0x1, P0 ;  /* 0x000000170d197211 */ /* 0x010fe400000f0c15 */
[----:B------:R-:W-:Y:S01]  /*1c30*/  LEA.HI R10, R19, R16, RZ, 0x3 ;  /* 0x00000010130a7211 */ /* 0x000fe200078f18ff */
[----:B------:R-:W-:Y:S01]  /*1c40*/  IMAD.SHL.U32 R19, R231, 0x2, RZ ;  /* 0x00000002e7137824 */ /* 0x000fe200078e00ff */
[----:B------:R-:W-:Y:S02]  /*1c50*/  ISETP.GE.AND P1, PT, R13, c[0x0][0x198], PT ;  /* 0x000066000d007a0c */ /* 0x000fe40003f26270 */
[----:B------:R-:W-:Y:S02]  /*1c60*/  ISETP.NE.AND P0, PT, R17, RZ, PT ;  /* 0x000000ff1100720c */ /* 0x000fe40003f05270 */
[----:B------:R-:W-:-:S02]  /*1c70*/  LEA.HI R8, R8, R11, RZ, 0x3 ;  /* 0x0000000b08087211 */ /* 0x000fc400078f18ff */
[----:B------:R-:W-:Y:S02]  /*1c80*/  LEA.HI R0, R0, R7, RZ, 0x3 ;  /* 0x0000000700007211 */ /* 0x000fe400078f18ff */
[----:B------:R-:W-:Y:S02]  /*1c90*/  LOP3.LUT R10, R10, 0xfffffff8, RZ, 0xc0, !PT ;  /* 0xfffffff80a0a7812 */ /* 0x000fe400078ec0ff */
[----:B------:R-:W-:Y:S02]  /*1ca0*/  LOP3.LUT R7, R8, 0xfffffff8, RZ, 0xc0, !PT ;  /* 0xfffffff808077812 */ /* 0x000fe400078ec0ff */
[----:B------:R-:W-:Y:S01]  /*1cb0*/  LOP3.LUT R11, R0, 0xfffffff8, RZ, 0xc0, !PT ;  /* 0xfffffff8000b7812 */ /* 0x000fe200078ec0ff */
[--C-:B------:R-:W-:Y:S01]  /*1cc0*/  IMAD.WIDE R26, R10, 0x2, R22.reuse ;  /* 0x000000020a1a7825 */ /* 0x100fe200078e0216 */
[----:B------:R-:W-:Y:S01]  /*1cd0*/  @!PT LDS RZ, [RZ] ;  /* 0x00000000fffff984 */ /* 0x000fe20000000800 */
[----:B------:R2:W-:Y:S01]  /*1ce0*/  LDGSTS.E.BYPASS.LTC128B.128 [R19+0x12100], [R24.64], !P1 ;  /* 0x1210000018137fae */ /* 0x0005e2000c901d52 */
[----:B------:R-:W-:Y:S02]  /*1cf0*/  ISETP.NE.AND P1, PT, R18, RZ, PT ;  /* 0x000000ff1200720c */ /* 0x000fe40003f25270 */
[--C-:B------:R-:W-:Y:S01]  /*1d00*/  IMAD.WIDE R28, R7, 0x2, R22.reuse ;  /* 0x00000002071c7825 */ /* 0x100fe200078e0216 */
[----:B------:R2:W-:Y:S03]  /*1d10*/  LDGSTS.E.BYPASS.LTC128B.128 [R19+0x16100], [R26.64], !P0 ;  /* 0x161000001a137fae */ /* 0x0005e6000c101d52 */
[----:B------:R-:W-:Y:S01]  /*1d20*/  IMAD.WIDE R22, R11, 0x2, R22 ;  /* 0x000000020b167825 */ /* 0x000fe200078e0216 */
[----:B------:R2:W-:Y:S04]  /*1d30*/  LDGSTS.E.BYPASS.LTC128B.128 [R19+0x1a100], [R28.64], !P6 ;  /* 0x1a1000001c137fae */ /* 0x0005e8000f101d52 */
[----:B------:R2:W-:Y:S02]  /*1d40*/  LDGSTS.E.BYPASS.LTC128B.128 [R19+0x1e100], [R22.64], !P5 ;  /* 0x1e10000016137fae */ /* 0x0005e4000e901d52 */
.L_x_2476:
[----:B------:R-:W-:Y:S05]  /*1d50*/  BSYNC B0 ;  /* 0x0000000000007941 */ /* 0x000fea0003800000 */
.L_x_2475:
[----:B------:R-:W-:Y:S01]  /*1d60*/  IADD3 R5, R5, 0x60, RZ ;  /* 0x0000006005057810 */ /* 0x000fe20007ffe0ff */
[----:B------:R-:W-:Y:S01]  /*1d70*/  UMOV UR10, 0x6 ;  /* 0x00000006000a7882 */ /* 0x000fe20000000000 */
[----:B--2---:R2:W1:Y:S01]  /*1d80*/  SHFL.IDX PT, R19, R14, 0x3, 0x181f ;  /* 0x00781f000e137f89 */ /* 0x00446200000e0000 */
[----:B------:R-:W-:Y:S01]  /*1d90*/  ULDC.64 UR12, c[0x0][0x1e0] ;  /* 0x00007800000c7ab9 */ /* 0x000fe20000000a00 */
[----:B------:R-:W-:Y:S01]  /*1da0*/  ISETP.GE.AND P0, PT, R5, UR4, PT ;  /* 0x0000000405007c0c */ /* 0x000fe2000bf06270 */
[----:B------:R-:W-:Y:S01]  /*1db0*/  UIADD3 UR15, UR14, -0x1, URZ ;  /* 0xffffffff0e0f7890 */ /* 0x000fe2000fffe03f */
[----:B------:R2:W4:Y:S01]  /*1dc0*/  SHFL.IDX PT, R18, R15, 0x3, 0x181f ;  /* 0x00781f000f127f89 */ /* 0x00052200000e0000 */
[----:B------:R-:W-:Y:S01]  /*1dd0*/  USHF.L.U64.HI UR20, UR12, UR10, UR13 ;  /* 0x0000000a0c147299 */ /* 0x000fe2000801020d */
[----:B------:R-:W-:Y:S01]  /*1de0*/  BSSY B0, `(.L_x_2477) ;  /* 0x000001d000007945 */ /* 0x000fe20003800000 */
[----:B------:R-:W-:-:S08]  /*1df0*/  USHF.L.U32 UR21, UR12, 0x6, URZ ;  /* 0x000000060c157899 */ /* 0x000fd0000800063f */
[----:B------:R-:W-:Y:S05]  /*1e00*/  @P0 BRA `(.L_x_2478) ;  /* 0x000001a000000947 */ /* 0x000fea0003800000 */
[----:B------:R-:W-:Y:S01]  /*1e10*/  P2R R0, PR, RZ, 0x2 ;  /* 0x00000002ff007803 */ /* 0x000fe20000000000 */
[----:B------:R-:W-:Y:S01]  /*1e20*/  IMAD.SHL.U32 R5, R231, 0x2, RZ ;  /* 0x00000002e7057824 */ /* 0x000fe200078e00ff */
[C---:B------:R-:W-:Y:S02]  /*1e30*/  ISETP.GE.AND P1, PT, R13.reuse, c[0x0][0x198], PT ;  /* 0x000066000d007a0c */ /* 0x040fe40003f26270 */
[C---:B-12-4-:R-:W-:Y:S02]  /*1e40*/  LEA R14, P0, R13.reuse, R18, 0x1 ;  /* 0x000000120d0e7211 */ /* 0x056fe400078008ff */
[C---:B------:R-:W-:Y:S02]  /*1e50*/  IADD3 R8, R13.reuse, 0xc0, RZ ;  /* 0x000000c00d087810 */ /* 0x040fe40007ffe0ff */
[----:B------:R-:W-:Y:S02]  /*1e60*/  LEA.HI.X R15, R13, R19, R21, 0x1, P0 ;  /* 0x000000130d0f7211 */ /* 0x000fe400000f0c15 */
[----:B------:R-:W-:-:S02]  /*1e70*/  SHF.R.S32.HI R7, RZ, 0x1f, R8 ;  /* 0x0000001fff077819 */ /* 0x000fc40000011408 */
[----:B------:R-:W-:Y:S02]  /*1e80*/  ISETP.NE.AND P0, PT, R17, RZ, PT ;  /* 0x000000ff1100720c */ /* 0x000fe40003f05270 */
[----:B------:R-:W-:Y:S01]  /*1e90*/  LEA.HI R7, R7, R8, RZ, 0x3 ;  /* 0x0000000807077211 */ /* 0x000fe200078f18ff */
[----:B------:R-:W-:Y:S01]  /*1ea0*/  @!PT LDS RZ, [RZ] ;  /* 0x00000000fffff984 */ /* 0x000fe20000000800 */
[----:B------:R1:W-:Y:S01]  /*1eb0*/  LDGSTS.E.BYPASS.LTC128B.128 [R5+0x13100], [R14.64], !P1 ;  /* 0x131000000e057fae */ /* 0x0003e2000c901d52 */
[----:B------:R-:W-:Y:S02]  /*1ec0*/  ISETP.NE.AND P1, PT, R0, RZ, PT ;  /* 0x000000ff0000720c */ /* 0x000fe40003f25270 */
[----:B------:R-:W-:Y:S02]  /*1ed0*/  IADD3 R0, R13, 0x80, RZ ;  /* 0x000000800d007810 */ /* 0x000fe40007ffe0ff */
[----:B------:R-:W-:Y:S02]  /*1ee0*/  SHF.R.S32.HI R13, RZ, 0x1f, R16 ;  /* 0x0000001fff0d7819 */ /* 0x000fe40000011410 */
[----:B------:R-:W-:-:S02]  /*1ef0*/  SHF.R.S32.HI R11, RZ, 0x1f, R0 ;  /* 0x0000001fff0b7819 */ /* 0x000fc40000011400 */
[----:B------:R-:W-:Y:S02]  /*1f00*/  LEA.HI R13, R13, R16, RZ, 0x3 ;  /* 0x000000100d0d7211 */ /* 0x000fe400078f18ff */
[----:B------:R-:W-:Y:S02]  /*1f10*/  LEA.HI R11, R11, R0, RZ, 0x3 ;  /* 0x000000000b0b7211 */ /* 0x000fe400078f18ff */
[----:B------:R-:W-:Y:S02]  /*1f20*/  LOP3.LUT R13, R13, 0xfffffff8, RZ, 0xc0, !PT ;  /* 0xfffffff80d0d7812 */ /* 0x000fe400078ec0ff */
[----:B------:R-:W-:Y:S02]  /*1f30*/  LOP3.LUT R11, R11, 0xfffffff8, RZ, 0xc0, !PT ;  /* 0xfffffff80b0b7812 */ /* 0x000fe400078ec0ff */
[----:B------:R-:W-:-:S03]  /*1f40*/  LOP3.LUT R7, R7, 0xfffffff8, RZ, 0xc0, !PT ;  /* 0xfffffff807077812 */ /* 0x000fc600078ec0ff */
[----:B------:R-:W-:-:S04]  /*1f50*/  IMAD.WIDE R10, R11, 0x2, R18 ;  /* 0x000000020b0a7825 */ /* 0x000fc800078e0212 */
[----:B-1----:R-:W-:-:S04]  /*1f60*/  IMAD.WIDE R14, R13, 0x2, R18 ;  /* 0x000000020d0e7825 */ /* 0x002fc800078e0212 */
[----:B------:R-:W-:Y:S01]  /*1f70*/  IMAD.WIDE R18, R7, 0x2, R18 ;  /* 0x0000000207127825 */ /* 0x000fe200078e0212 */
[----:B------:R1:W-:Y:S04]  /*1f80*/  LDGSTS.E.BYPASS.LTC128B.128 [R5+0x17100], [R14.64], !P0 ;  /* 0x171000000e057fae */ /* 0x0003e8000c101d52 */
[----:B------:R1:W-:Y:S04]  /*1f90*/  LDGSTS.E.BYPASS.LTC128B.128 [R5+0x1b100], [R10.64], !P6 ;  /* 0x1b1000000a057fae */ /* 0x0003e8000f101d52 */
[----:B------:R1:W-:Y:S02]  /*1fa0*/  LDGSTS.E.BYPASS.LTC128B.128 [R5+0x1f100], [R18.64], !P5 ;  /* 0x1f10000012057fae */ /* 0x0003e4000e901d52 */
.L_x_2478:
[----:B------:R-:W-:Y:S05]  /*1fb0*/  BSYNC B0 ;  /* 0x0000000000007941 */ /* 0x000fea0003800000 */
.L_x_2477:
[----:B------:R-:W-:Y:S01]  /*1fc0*/  USHF.L.U32 UR17, UR15, 0x6, URZ ;  /* 0x000000060f117899 */ /* 0x000fe2000800063f */
[----:B------:R-:W0:Y:S01]  /*1fd0*/  LDGDEPBAR ;  /* 0x00000000000079af */ /* 0x000e220000000000 */
[----:B------:R-:W-:Y:S01]  /*1fe0*/  USHF.R.S32.HI UR11, URZ, 0x1f, UR15 ;  /* 0x0000001f3f0b7899 */ /* 0x000fe2000801140f */
[----:B------:R-:W-:Y:S01]  /*1ff0*/  IMAD.U32 R7, RZ, RZ, UR21 ;  /* 0x00000015ff077e24 */ /* 0x000fe2000f8e00ff */
[----:B------:R-:W-:Y:S01]  /*2000*/  UIMAD UR4, UR20, UR15, URZ ;  /* 0x0000000f140472a4 */ /* 0x000fe2000f8e023f */
[----:B------:R-:W-:Y:S01]  /*2010*/  IMAD.MOV.U32 R242, RZ, RZ, R236 ;  /* 0x000000fffff27224 */ /* 0x000fe200078e00ec */
[----:B------:R-:W-:Y:S01]  /*2020*/  USHF.L.U32 UR13, UR12, 0x5, URZ ;  /* 0x000000050c0d7899 */ /* 0x000fe2000800063f */
[----:B-1----:R-:W-:Y:S01]  /*2030*/  IMAD.U32 R5, RZ, RZ, UR17 ;  /* 0x00000011ff057e24 */ /* 0x002fe2000f8e00ff */
[----:B------:R-:W-:Y:S01]  /*2040*/  UIMAD UR4, UR11, UR21, UR4 ;  /* 0x000000150b0472a4 */ /* 0x000fe2000f8e0204 */
[----:B--2---:R-:W-:Y:S01]  /*2050*/  IMAD.SHL.U32 R14, R9, 0x40, RZ ;  /* 0x00000040090e7824 */ /* 0x004fe200078e00ff */
[----:B------:R-:W-:Y:S01]  /*2060*/  SEL R13, RZ, 0x1, P4 ;  /* 0x00000001ff0d7807 */ /* 0x000fe20002000000 */
[----:B----4-:R-:W-:Y:S01]  /*2070*/  IMAD.WIDE.U32 R18, R7, UR15, R242 ;  /* 0x0000000f07127c25 */ /* 0x010fe2000f8e00f2 */
[----:B------:R-:W-:Y:S01]  /*2080*/  IADD3 R0, -R5, UR9, -R12 ;  /* 0x0000000905007c10 */ /* 0x000fe2000fffe90c */
[----:B------:R-:W-:Y:S01]  /*2090*/  UMOV UR22, 0x5 ;  /* 0x0000000500167882 */ /* 0x000fe20000000000 */
[----:B------:R-:W-:Y:S01]  /*20a0*/  LOP3.LUT R14, R14, 0x1c0, RZ, 0xc0, !PT ;  /* 0x000001c00e0e7812 */ /* 0x000fe200078ec0ff */
[----:B------:R-:W-:Y:S01]  /*20b0*/  IMAD.SHL.U32 R11, R12, 0x8, RZ ;  /* 0x000000080c0b7824 */ /* 0x000fe200078e00ff */
[C---:B------:R-:W-:Y:S01]  /*20c0*/  ISETP.GE.AND P6, PT, R0.reuse, 0x1, PT ;  /* 0x000000010000780c */ /* 0x040fe20003fc6270 */
[----:B------:R-:W-:Y:S01]  /*20d0*/  ULDC UR5, c[0x0][0x1e4] ;  /* 0x0000790000057ab9 */ /* 0x000fe20000000800 */
[----:B------:R-:W-:Y:S01]  /*20e0*/  ISETP.GE.AND P5, PT, R0, 0x21, PT ;  /* 0x000000210000780c */ /* 0x000fe20003fa6270 */
[----:B------:R-:W-:Y:S01]  /*20f0*/  USHF.L.U64.HI UR12, UR12, UR22, UR5 ;  /* 0x000000160c0c7299 */ /* 0x000fe20008010205 */
[----:B------:R-:W-:Y:S01]  /*2100*/  SEL R8, RZ, 0x2, P3 ;  /* 0x00000002ff087807 */ /* 0x000fe20001800000 */
[----:B------:R-:W-:Y:S01]  /*2110*/  IMAD.SHL.U32 R231, R231, 0x2, RZ ;  /* 0x00000002e7e77824 */ /* 0x000fe200078e00ff */
[----:B------:R-:W-:Y:S01]  /*2120*/  SEL R0, RZ, 0x4, P2 ;  /* 0x00000004ff007807 */ /* 0x000fe20001000000 */
[----:B------:R-:W-:Y:S01]  /*2130*/  UISETP.GT.AND UP0, UPT, UR15, UR8, UPT ;  /* 0x000000080f00728c */ /* 0x000fe2000bf04270 */
[----:B------:R-:W-:Y:S01]  /*2140*/  IADD3 R10, R19, UR4, RZ ;  /* 0x00000004130a7c10 */ /* 0x000fe2000fffe0ff */
[----:B------:R-:W-:Y:S01]  /*2150*/  ULDC.64 UR4, c[0x0][0x208] ;  /* 0x0000820000047ab9 */ /* 0x000fe20000000a00 */
[----:B------:R-:W-:Y:S01]  /*2160*/  LOP3.LUT R11, R14, 0x8, R11, 0xf8, !PT ;  /* 0x000000080e0b7812 */ /* 0x000fe200078ef80b */
[----:B------:R-:W-:Y:S01]  /*2170*/  UIMAD UR11, UR11, UR4, URZ ;  /* 0x000000040b0b72a4 */ /* 0x000fe2000f8e023f */
[----:B------:R-:W-:Y:S01]  /*2180*/  IADD3 R13, R0, R8, R13 ;  /* 0x00000008000d7210 */ /* 0x000fe20007ffe00d */
[----:B------:R-:W-:Y:S01]  /*2190*/  UIMAD.WIDE.U32 UR22, UR15, UR4, URZ ;  /* 0x000000040f1672a5 */ /* 0x000fe2000f8e003f */
[C---:B------:R-:W-:Y:S01]  /*21a0*/  @P6 LEA R16, P0, R18.reuse, c[0x0][0x1c8], 0x1 ;  /* 0x0000720012106a11 */ /* 0x040fe200078008ff */
[----:B------:R-:W-:Y:S01]  /*21b0*/  UIMAD UR11, UR15, UR5, UR11 ;  /* 0x000000050f0b72a4 */ /* 0x000fe2000f8e020b */
[----:B------:R-:W-:Y:S01]  /*21c0*/  SHF.R.U32.HI R14, RZ, 0x3, R14 ;  /* 0x00000003ff0e7819 */ /* 0x000fe2000001160e */
[----:B------:R-:W-:Y:S01]  /*21d0*/  USHF.L.U64.HI UR10, UR4, UR10, UR5 ;  /* 0x0000000a040a7299 */ /* 0x000fe20008010205 */
[C---:B------:R-:W-:Y:S01]  /*21e0*/  @P6 LEA.HI.X R17, R18.reuse, c[0x0][0x1cc], R10, 0x1, P0 ;  /* 0x0000730012116a11 */ /* 0x040fe200000f0c0a */
[----:B------:R-:W-:Y:S01]  /*21f0*/  BAR.SYNC.DEFER_BLOCKING 0x0 ;  /* 0x0000000000007b1d */ /* 0x000fe20000010000 */
[----:B------:R-:W-:Y:S01]  /*2200*/  @P5 IADD3 R0, P0, R18, UR13, RZ ;  /* 0x0000000d12005c10 */ /* 0x000fe2000ff1e0ff */
[----:B------:R-:W-:Y:S01]  /*2210*/  UIADD3 UR11, UR23, UR11, URZ ;  /* 0x0000000b170b7290 */ /* 0x000fe2000fffe03f */
[----:B------:R-:W-:Y:S01]  /*2220*/  LOP3.LUT R14, R11, R14, RZ, 0x3c, !PT ;  /* 0x0000000e0b0e7212 */ /* 0x000fe200078e3cff */
[----:B------:R-:W-:Y:S01]  /*2230*/  IMAD.U32 R15, RZ, RZ, UR23 ;  /* 0x00000017ff0f7e24 */ /* 0x000fe2000f8e00ff */
[----:B------:R-:W-:Y:S01]  /*2240*/  @P5 IADD3.X R11, R10, UR12, RZ, P0, !PT ;  /* 0x0000000c0a0b5c10 */ /* 0x000fe200087fe4ff */
[----:B------:R-:W-:Y:S01]  /*2250*/  @UP0 UIADD3 UR5, UR14, -0x2, URZ ;  /* 0xfffffffe0e050890 */ /* 0x000fe2000fffe03f */
[C---:B------:R-:W-:Y:S01]  /*2260*/  @P5 LEA R18, P0, R0.reuse, c[0x0][0x1c8], 0x1 ;  /* 0x0000720000125a11 */ /* 0x040fe200078008ff */
[----:B------:R-:W-:Y:S01]  /*2270*/  IMAD R229, R229, 0x200, R14 ;  /* 0x00000200e5e57824 */ /* 0x000fe200078e020e */
[----:B------:R-:W-:Y:S01]  /*2280*/  SEL R8, RZ, 0x8, P1 ;  /* 0x00000008ff087807 */ /* 0x000fe20000800000 */
[----:B------:R-:W-:Y:S01]  /*2290*/  IMAD.U32 R14, RZ, RZ, UR22 ;  /* 0x00000016ff0e7e24 */ /* 0x000fe2000f8e00ff */
[----:B------:R-:W-:Y:S01]  /*22a0*/  @P5 LEA.HI.X R19, R0, c[0x0][0x1cc], R11, 0x1, P0 ;  /* 0x0000730000135a11 */ /* 0x000fe200000f0c0b */
[----:B------:R-:W-:Y:S01]  /*22b0*/  IMAD.U32 R11, RZ, RZ, UR11 ;  /* 0x0000000bff0b7e24 */ /* 0x000fe2000f8e00ff */
[----:B------:R-:W-:Y:S01]  /*22c0*/  LEA.HI R84, R85, R6, RZ, 0x5 ;  /* 0x0000000655547211 */ /* 0x000fe200078f28ff */
[----:B------:R-:W-:Y:S01]  /*22d0*/  IMAD.SHL.U32 R229, R229, 0x2, RZ ;  /* 0x00000002e5e57824 */ /* 0x000fe200078e00ff */
[C---:B------:R-:W-:Y:S01]  /*22e0*/  LEA R0, P0, R14.reuse, R234, 0x6 ;  /* 0x000000ea0e007211 */ /* 0x040fe200078030ff */
[----:B------:R-:W-:Y:S01]  /*22f0*/  USHF.L.U32 UR11, UR4, 0x6, URZ ;  /* 0x00000006040b7899 */ /* 0x000fe2000800063f */
[----:B------:R-:W-:Y:S01]  /*2300*/  IMAD.IADD R8, R13, 0x1, R8 ;  /* 0x000000010d087824 */ /* 0x000fe200078e0208 */
[----:B------:R-:W-:Y:S01]  /*2310*/  SHF.R.S32.HI R87, RZ, 0x5, R84 ;  /* 0x00000005ff577819 */ /* 0x000fe20000011454 */
[----:B------:R-:W-:Y:S01]  /*2320*/  @UP0 USHF.R.S32.HI UR4, URZ, 0x1f, UR5 ;  /* 0x0000001f3f040899 */ /* 0x000fe20008011405 */
[----:B------:R-:W-:Y:S01]  /*2330*/  LEA.HI.X R11, R14, R239, R11, 0x6, P0 ;  /* 0x000000ef0e0b7211 */ /* 0x000fe200000f340b */
[----:B------:R-:W-:Y:S01]  /*2340*/  @UP0 UIMAD UR20, UR20, UR5, URZ ;  /* 0x00000005141402a4 */ /* 0x000fe2000f8e023f */
[----:B------:R-:W-:Y:S01]  /*2350*/  IADD3 R13, R229, 0x8100, RZ ;  /* 0x00008100e50d7810 */ /* 0x000fe20007ffe0ff */
[----:B------:R-:W-:Y:S01]  /*2360*/  IMAD R230, R87, 0x400, R4 ;  /* 0x0000040057e67824 */ /* 0x000fe200078e0204 */
[----:B------:R-:W-:Y:S01]  /*2370*/  @!PT LDS RZ, [RZ] ;  /* 0x00000000fffff984 */ /* 0x000fe20000000800 */
[----:B------:R-:W-:Y:S01]  /*2380*/  @!PT LDS RZ, [RZ] ;  /* 0x00000000fffff984 */ /* 0x000fe20000000800 */
[----:B------:R-:W-:Y:S01]  /*2390*/  @!PT LDS RZ, [RZ] ;  /* 0x00000000fffff984 */ /* 0x000fe20000000800 */
[----:B------:R1:W-:Y:S01]  /*23a0*/  @P6 LDGSTS.E.BYPASS.LTC128B.128 [R231+0x8100], [R16.64], !P4 ;  /* 0x0810000010e76fae */ /* 0x0003e2000e101d52 */
[----:B------:R-:W-:Y:S01]  /*23b0*/  IADD3 R228, R229, 0x8120, RZ ;  /* 0x00008120e5e47810 */ /* 0x000fe20007ffe0ff */
[----:B------:R-:W-:Y:S01]  /*23c0*/  @UP0 UIMAD UR4, UR4, UR21, UR20 ;  /* 0x00000015040402a4 */ /* 0x000fe2000f8e0214 */
[----:B------:R-:W-:Y:S01]  /*23d0*/  IMAD.SHL.U32 R230, R230, 0x2, RZ ;  /* 0x00000002e6e67824 */ /* 0x000fe200078e00ff */
[----:B------:R1:W-:Y:S01]  /*23e0*/  @P6 LDGSTS.E.BYPASS.LTC128B.128 [R231+0xa100], [R16.64+0x80], !P3 ;  /* 0x0a10008010e76fae */ /* 0x0003e2000d901d52 */
[----:B------:R-:W-:Y:S01]  /*23f0*/  P2R R10, PR, RZ, 0x8 ;  /* 0x00000008ff0a7803 */ /* 0x000fe20000000000 */
[----:B------:R-:W-:Y:S01]  /*2400*/  UIADD3 UR17, UR9, 0x1, -UR17 ;  /* 0x0000000109117890 */ /* 0x000fe2000fffe811 */
[--C-:B------:R-:W-:Y:S01]  /*2410*/  IMAD R226, R2, 0x2, R230.reuse ;  /* 0x0000000202e27824 */ /* 0x100fe200078e02e6 */
[----:B------:R1:W-:Y:S01]  /*2420*/  @P6 LDGSTS.E.BYPASS.LTC128B.128 [R231+0xc100], [R16.64+0x100], !P2 ;  /* 0x0c10010010e76fae */ /* 0x0003e2000d101d52 */
[----:B------:R-:W-:Y:S01]  /*2430*/  IMAD R225, R3, 0x2, R230 ;  /* 0x0000000203e17824 */ /* 0x000fe200078e02e6 */
[----:B------:R-:W-:Y:S01]  /*2440*/  LEA.HI R85, R85, R6, RZ, 0x2 ;  /* 0x0000000655557211 */ /* 0x000fe200078f10ff */
[----:B------:R-:W-:Y:S01]  /*2450*/  IMAD R223, R3, 0x2, R226 ;  /* 0x0000000203df7824 */ /* 0x000fe200078e02e2 */
[----:B------:R1:W-:Y:S01]  /*2460*/  @P6 LDGSTS.E.BYPASS.LTC128B.128 [R231+0xe100], [R16.64+0x180], !P1 ;  /* 0x0e10018010e76fae */ /* 0x0003e2000c901d52 */
[----:B------:R-:W-:Y:S01]  /*2470*/  LOP3.LUT P6, RZ, R9, 0x2, RZ, 0xc0, !PT ;  /* 0x0000000209ff7812 */ /* 0x000fe200078cc0ff */
[----:B------:R-:W-:Y:S01]  /*2480*/  ULDC UR15, c[0x0][0x324] ;  /* 0x0000c900000f7ab9 */ /* 0x000fe20000000800 */
[----:B------:R-:W-:Y:S01]  /*2490*/  LOP3.LUT R85, R85, 0xfffffffc, RZ, 0xc0, !PT ;  /* 0xfffffffc55557812 */ /* 0x000fe200078ec0ff */
[----:B------:R2:W-:Y:S01]  /*24a0*/  @P5 LDGSTS.E.BYPASS.LTC128B.128 [R231+0x9100], [R18.64], !P4 ;  /* 0x0910000012e75fae */ /* 0x0005e2000e101d52 */
[----:B------:R-:W-:-:S03]  /*24b0*/  ULOP3.LUT UR15, URZ, UR15, URZ, 0x33, !UPT ;  /* 0x0000000f3f0f7292 */ /* 0x000fc6000f8e333f */
[----:B------:R2:W-:Y:S04]  /*24c0*/  @P5 LDGSTS.E.BYPASS.LTC128B.128 [R231+0xb100], [R18.64+0x80], !P3 ;  /* 0x0b10008012e75fae */ /* 0x0005e8000d901d52 */
[----:B------:R2:W-:Y:S02]  /*24d0*/  @P5 LDGSTS.E.BYPASS.LTC128B.128 [R231+0xd100], [R18.64+0x100], !P2 ;  /* 0x0d10010012e75fae */ /* 0x0005e4000d101d52 */
[----:B------:R-:W-:Y:S02]  /*24e0*/  @P6 IADD3 R228, R13, -0x20, RZ ;  /* 0xffffffe00de46810 */ /* 0x000fe40007ffe0ff */
[----:B------:R2:W-:Y:S01]  /*24f0*/  @P5 LDGSTS.E.BYPASS.LTC128B.128 [R231+0xf100], [R18.64+0x180], !P1 ;  /* 0x0f10018012e75fae */ /* 0x0005e2000c901d52 */
[----:B------:R-:W-:Y:S02]  /*2500*/  LOP3.LUT P6, RZ, R8, 0x2, RZ, 0xc0, !PT ;  /* 0x0000000208ff7812 */ /* 0x000fe400078cc0ff */
[C---:B------:R-:W-:Y:S01]  /*2510*/  IADD3 R219, R228.reuse, 0x800, RZ ;  /* 0x00000800e4db7810 */ /* 0x040fe20007ffe0ff */
[----:B------:R-:W0:Y:S01]  /*2520*/  LDGDEPBAR ;  /* 0x00000000000079af */ /* 0x000e220000000000 */
[----:B------:R-:W-:-:S02]  /*2530*/  IADD3 R218, R228, 0x1000, RZ ;  /* 0x00001000e4da7810 */ /* 0x000fc40007ffe0ff */
[C---:B------:R-:W-:Y:S02]  /*2540*/  IADD3 R217, R228.reuse, 0x1800, RZ ;  /* 0x00001800e4d97810 */ /* 0x040fe40007ffe0ff */
[----:B------:R-:W-:Y:S02]  /*2550*/  IADD3 R215, R228, 0x2000, RZ ;  /* 0x00002000e4d77810 */ /* 0x000fe40007ffe0ff */
[----:B-1----:R-:W-:Y:S02]  /*2560*/  LEA R16, P0, R0, c[0x0][0x1f8], 0x1 ;  /* 0x00007e0000107a11 */ /* 0x002fe400078008ff */
[----:B------:R-:W-:Y:S02]  /*2570*/  IADD3 R214, R228, 0x2800, RZ ;  /* 0x00002800e4d67810 */ /* 0x000fe40007ffe0ff */
[----:B------:R-:W-:Y:S01]  /*2580*/  LEA.HI.X R17, R0, c[0x0][0x1fc], R11, 0x1, P0 ;  /* 0x00007f0000117a11 */ /* 0x000fe200000f0c0b */
[----:B------:R-:W-:Y:S01]  /*2590*/  IMAD.MOV.U32 R0, RZ, RZ, 0x40 ;  /* 0x00000040ff007424 */ /* 0x000fe200078e00ff */
[----:B------:R-:W-:-:S02]  /*25a0*/  IADD3 R11, -R12, UR9, -R5 ;  /* 0x000000090c0b7c10 */ /* 0x000fc4000fffe905 */
[----:B------:R-:W-:Y:S02]  /*25b0*/  IADD3 R68, P0, R16, UR11, RZ ;  /* 0x0000000b10447c10 */ /* 0x000fe4000ff1e0ff */
[----:B------:R-:W-:Y:S02]  /*25c0*/  ISETP.LT.OR P5, PT, R11, 0x1, P4 ;  /* 0x000000010b00780c */ /* 0x000fe400027a1670 */
[----:B------:R-:W-:Y:S02]  /*25d0*/  IADD3.X R69, R17, UR10, RZ, P0, !PT ;  /* 0x0000000a11457c10 */ /* 0x000fe400087fe4ff */
[C---:B------:R-:W-:Y:S02]  /*25e0*/  ISETP.LT.OR P0, PT, R11.reuse, 0x1, !P6 ;  /* 0x000000010b00780c */ /* 0x040fe40007701670 */
[----:B------:R-:W-:Y:S01]  /*25f0*/  ISETP.LT.OR P6, PT, R11, 0x21, !P6 ;  /* 0x000000210b00780c */ /* 0x000fe200077c1670 */
[----:B------:R-:W-:-:S04]  /*2600*/  DEPBAR.LE SB0, 0x1 ;  /* 0x000080400000791a */ /* 0x000fc80000000000 */
[----:B------:R-:W-:-:S04]  /*2610*/  DEPBAR.LE SB0, 0x0 ;  /* 0x000080000000791a */ /* 0x000fc80000000000 */
[----:B------:R-:W-:Y:S01]  /*2620*/  BAR.SYNC.DEFER_BLOCKING 0x0 ;  /* 0x0000000000007b1d */ /* 0x000fe20000010000 */
[C---:B------:R-:W-:Y:S02]  /*2630*/  IADD3 R213, R228.reuse, 0x3000, RZ ;  /* 0x00003000e4d57810 */ /* 0x040fe40007ffe0ff */
        /* <DEDUP_REMOVED lines=8> */
[----:B------:R-:W-:Y:S01]  /*26c0*/  IADD3 R204, R228, 0x7800, RZ ;  /* 0x00007800e4cc7810 */ /* 0x000fe20007ffe0ff */
[----:B------:R-:W-:Y:S04]  /*26d0*/  LDSM.16.M88.4 R72, [R229+0x8100] ;  /* 0x00810000e548783b */ /* 0x000fe80000000200 */
        /* <DEDUP_REMOVED lines=40> */
[----:B---3--:R-:W-:Y:S02]  /*2960*/  LDSM.16.M88.4 R20, [R225+0x10100] ;  /* 0x01010000e114783b */ /* 0x008fe40000000200 */
[C---:B------:R-:W-:Y:S02]  /*2970*/  HMMA.16816.F32.BF16 R72, R24.reuse, R74, RZ ;  /* 0x0000004a1848723c */ /* 0x040fe400000418ff */
[----:B--2---:R-:W2:Y:S04]  /*2980*/  LDSM.16.M88.4 R16, [R224+0x8100] ;  /* 0x00810000e010783b */ /* 0x004ea80000000200 */
[----:B------:R-:W-:Y:S02]  /*2990*/  LDSM.16.M88.4 R80, [R224+0x9100] ;  /* 0x00910000e050783b */ /* 0x000fe40000000200 */
[C---:B------:R-:W-:Y:S02]  /*29a0*/  HMMA.16816.F32.BF16 R28, R24.reuse, R12, RZ ;  /* 0x0000000c181c723c */ /* 0x040fe400000418ff */
[----:B------:R-:W-:Y:S04]  /*29b0*/  LDSM.16.M88.4 R76, [R224+0x9900] ;  /* 0x00990000e04c783b */ /* 0x000fe80000000200 */
[----:B------:R-:W0:Y:S02]  /*29c0*/  LDGDEPBAR ;  /* 0x00000000000079af */ /* 0x000e240000000000 */
[----:B------:R-:W-:Y:S02]  /*29d0*/  HMMA.16816.F32.BF16 R24, R24, R14, RZ ;  /* 0x0000000e1818723c */ /* 0x000fe400000418ff */
[----:B------:R-:W3:Y:S04]  /*29e0*/  LDSM.16.M88.4 R12, [R224+0x8900] ;  /* 0x00890000e00c783b */ /* 0x000ee80000000200 */
[----:B-1----:R-:W-:Y:S02]  /*29f0*/  LDSM.16.M88.4 R68, [R223+0x10100] ;  /* 0x01010000df44783b */ /* 0x002fe40000000200 */
[C---:B----4-:R-:W-:Y:S08]  /*2a00*/  HMMA.16816.F32.BF16 R8, R60.reuse, R64, R8 ;  /* 0x000000403c08723c */ /* 0x050ff00000041808 */
[C---:B------:R-:W-:Y:S01]  /*2a10*/  HMMA.16816.F32.BF16 R72, R60.reuse, R66, R72 ;  /* 0x000000423c48723c */ /* 0x040fe20000041848 */
[----:B------:R-:W1:Y:S07]  /*2a20*/  LDSM.16.M88.4 R64, [R216] ;  /* 0x00000000d840783b */ /* 0x000e6e0000000200 */
[C---:B------:R-:W-:Y:S08]  /*2a30*/  HMMA.16816.F32.BF16 R44, R60.reuse, R56, R44 ;  /* 0x000000383c2c723c */ /* 0x040ff0000004182c */
[C---:B------:R-:W-:Y:S01]  /*2a40*/  HMMA.16816.F32.BF16 R40, R60.reuse, R58, R40 ;  /* 0x0000003a3c28723c */ /* 0x040fe20000041828 */
[----:B------:R-:W-:Y:S07]  /*2a50*/  LDSM.16.M88.4 R56, [R230+0x14100] ;  /* 0x01410000e638783b */ /* 0x000fee0000000200 */
[C---:B------:R-:W-:Y:S08]  /*2a60*/  HMMA.16816.F32.BF16 R36, R60.reuse, R52, R36 ;  /* 0x000000343c24723c */ /* 0x040ff00000041824 */
[C---:B------:R-:W-:Y:S01]  /*2a70*/  HMMA.16816.F32.BF16 R32, R60.reuse, R54, R32 ;  /* 0x000000363c20723c */ /* 0x040fe20000041820 */
[----:B------:R-:W4:Y:S07]  /*2a80*/  LDSM.16.M88.4 R52, [R216+0x800] ;  /* 0x00080000d834783b */ /* 0x000f2e0000000200 */
[C---:B------:R-:W-:Y:S08]  /*2a90*/  HMMA.16816.F32.BF16 R28, R60.reuse, R48, R28 ;  /* 0x000000303c1c723c */ /* 0x040ff0000004181c */
[----:B------:R-:W-:Y:S01]  /*2aa0*/  HMMA.16816.F32.BF16 R24, R60, R50, R24 ;  /* 0x000000323c18723c */ /* 0x000fe20000041818 */
[----:B------:R-:W5:Y:S04]  /*2ab0*/  LDSM.16.M88.4 R48, [R216+0x1000] ;  /* 0x00100000d830783b */ /* 0x000f680000000200 */
[----:B------:R-:W-:Y:S03]  /*2ac0*/  LDSM.16.M88.4 R60, [R216+0x1800] ;  /* 0x00180000d83c783b */ /* 0x000fe60000000200 */
[C---:B--2---:R-:W-:Y:S08]  /*2ad0*/  HMMA.16816.F32.BF16 R8, R20.reuse, R16, R8 ;  /* 0x000000101408723c */ /* 0x044ff00000041808 */
        /* <DEDUP_REMOVED lines=13> */
[----:B------:R-:W-:Y:S04]  /*2bb0*/  LDSM.16.M88.4 R72, [R226+0x14100] ;  /* 0x01410000e248783b */ /* 0x000fe80000000200 */
[----:B------:R-:W1:Y:S03]  /*2bc0*/  LDSM.16.M88.4 R64, [R228+0x2000] ;  /* 0x00200000e440783b */ /* 0x000e660000000200 */
[C---:B----4-:R-:W-:Y:S08]  /*2bd0*/  HMMA.16816.F32.BF16 R44, R68.reuse, R52, R44 ;  /* 0x00000034442c723c */ /* 0x050ff0000004182c */
[C---:B------:R-:W-:Y:S01]  /*2be0*/  HMMA.16816.F32.BF16 R40, R68.reuse, R54, R40 ;  /* 0x000000364428723c */ /* 0x040fe20000041828 */
[----:B------:R-:W4:Y:S07]  /*2bf0*/  LDSM.16.M88.4 R52, [R228+0x2800] ;  /* 0x00280000e434783b */ /* 0x000f2e0000000200 */
[C---:B-----5:R-:W-:Y:S08]  /*2c00*/  HMMA.16816.F32.BF16 R36, R68.reuse, R48, R36 ;  /* 0x000000304424723c */ /* 0x060ff00000041824 */
[----:B------:R-:W-:Y:S01]  /*2c10*/  HMMA.16816.F32.BF16 R32, R68, R50, R32 ;  /* 0x000000324420723c */ /* 0x000fe20000041820 */
[----:B------:R-:W5:Y:S07]  /*2c20*/  LDSM.16.M88.4 R48, [R228+0x3000] ;  /* 0x00300000e430783b */ /* 0x000f6e0000000200 */
[C---:B--2---:R-:W-:Y:S08]  /*2c30*/  HMMA.16816.F32.BF16 R8, R56.reuse, R16, R8 ;  /* 0x000000103808723c */ /* 0x044ff00000041808 */
[----:B------:R-:W-:Y:S01]  /*2c40*/  HMMA.16816.F32.BF16 R76, R56, R18, R76 ;  /* 0x00000012384c723c */ /* 0x000fe2000004184c */
[----:B------:R-:W-:Y:S07]  /*2c50*/  LDSM.16.M88.4 R16, [R224+0xa100] ;  /* 0x00a10000e010783b */ /* 0x000fee0000000200 */
[C---:B------:R-:W-:Y:S08]  /*2c60*/  HMMA.16816.F32.BF16 R28, R68.reuse, R60, R28 ;  /* 0x0000003c441c723c */ /* 0x040ff0000004181c */
[----:B------:R-:W-:Y:S01]  /*2c70*/  HMMA.16816.F32.BF16 R24, R68, R62, R24 ;  /* 0x0000003e4418723c */ /* 0x000fe20000041818 */
[----:B------:R-:W2:Y:S04]  /*2c80*/  LDSM.16.M88.4 R60, [R225+0x14100] ;  /* 0x01410000e13c783b */ /* 0x000ea80000000200 */
[----:B------:R-:W2:Y:S03]  /*2c90*/  LDSM.16.M88.4 R68, [R228+0x3800] ;  /* 0x00380000e444783b */ /* 0x000ea60000000200 */
[C---:B---3--:R-:W-:Y:S08]  /*2ca0*/  HMMA.16816.F32.BF16 R44, R56.reuse, R20, R44 ;  /* 0x00000014382c723c */ /* 0x048ff0000004182c */
[C---:B------:R-:W-:Y:S01]  /*2cb0*/  HMMA.16816.F32.BF16 R40, R56.reuse, R22, R40 ;  /* 0x000000163828723c */ /* 0x040fe20000041828 */
[----:B------:R-:W3:Y:S07]  /*2cc0*/  LDSM.16.M88.4 R20, [R224+0xa900] ;  /* 0x00a90000e014783b */ /* 0x000eee0000000200 */
        /* <DEDUP_REMOVED lines=9> */
[----:B------:R-:W1:Y:S03]  /*2d60*/  LDSM.16.M88.4 R56, [R216+0x2000] ;  /* 0x00200000d838783b */ /* 0x000e660000000200 */
[C---:B----4-:R-:W-:Y:S08]  /*2d70*/  HMMA.16816.F32.BF16 R44, R72.reuse, R52, R44 ;  /* 0x00000034482c723c */ /* 0x050ff0000004182c */
[C---:B------:R-:W-:Y:S01]  /*2d80*/  HMMA.16816.F32.BF16 R40, R72.reuse, R54, R40 ;  /* 0x000000364828723c */ /* 0x040fe20000041828 */
[----:B------:R-:W-:Y:S07]  /*2d90*/  LDSM.16.M88.4 R52, [R230+0x18100] ;  /* 0x01810000e634783b */ /* 0x000fee0000000200 */
[C---:B-----5:R-:W-:Y:S08]  /*2da0*/  HMMA.16816.F32.BF16 R36, R72.reuse, R48, R36 ;  /* 0x000000304824723c */ /* 0x060ff00000041824 */
[----:B------:R-:W-:Y:S01]  /*2db0*/  HMMA.16816.F32.BF16 R32, R72, R50, R32 ;  /* 0x000000324820723c */ /* 0x000fe20000041820 */
[----:B------:R-:W4:Y:S07]  /*2dc0*/  LDSM.16.M88.4 R48, [R216+0x2800] ;  /* 0x00280000d830783b */ /* 0x000f2e0000000200 */
[C---:B--2---:R-:W-:Y:S08]  /*2dd0*/  HMMA.16816.F32.BF16 R8, R60.reuse, R16, R8 ;  /* 0x000000103c08723c */ /* 0x044ff00000041808 */
[----:B------:R-:W-:Y:S01]  /*2de0*/  HMMA.16816.F32.BF16 R76, R60, R18, R76 ;  /* 0x000000123c4c723c */ /* 0x000fe2000004184c */
[----:B------:R-:W2:Y:S07]  /*2df0*/  LDSM.16.M88.4 R16, [R216+0x3000] ;  /* 0x00300000d810783b */ /* 0x000eae0000000200 */
[C---:B------:R-:W-:Y:S08]  /*2e00*/  HMMA.16816.F32.BF16 R28, R72.reuse, R68, R28 ;  /* 0x00000044481c723c */ /* 0x040ff0000004181c */
[----:B------:R-:W-:Y:S08]  /*2e10*/  HMMA.16816.F32.BF16 R24, R72, R70, R24 ;  /* 0x000000464818723c */ /* 0x000ff00000041818 */
[C---:B---3--:R-:W-:Y:S08]  /*2e20*/  HMMA.16816.F32.BF16 R44, R60.reuse, R20, R44 ;  /* 0x000000143c2c723c */ /* 0x048ff0000004182c */
[C---:B------:R-:W-:Y:S01]  /*2e30*/  HMMA.16816.F32.BF16 R40, R60.reuse, R22, R40 ;  /* 0x000000163c28723c */ /* 0x040fe20000041828 */
[----:B------:R-:W-:Y:S07]  /*2e40*/  LDSM.16.M88.4 R20, [R229+0xc100] ;  /* 0x00c10000e514783b */ /* 0x000fee0000000200 */
[C---:B------:R-:W-:Y:S08]  /*2e50*/  HMMA.16816.F32.BF16 R36, R60.reuse, R12, R36 ;  /* 0x0000000c3c24723c */ /* 0x040ff00000041824 */
[C---:B------:R-:W-:Y:S01]  /*2e60*/  HMMA.16816.F32.BF16 R32, R60.reuse, R14, R32 ;  /* 0x0000000e3c20723c */ /* 0x040fe20000041820 */
[----:B------:R-:W3:Y:S07]  /*2e70*/  LDSM.16.M88.4 R12, [R216+0x3800] ;  /* 0x00380000d80c783b */ /* 0x000eee0000000200 */
[C---:B-1----:R-:W-:Y:S08]  /*2e80*/  HMMA.16816.F32.BF16 R28, R60.reuse, R80, R28 ;  /* 0x000000503c1c723c */ /* 0x042ff0000004181c */
[----:B------:R-:W-:Y:S01]  /*2e90*/  HMMA.16816.F32.BF16 R24, R60, R82, R24 ;  /* 0x000000523c18723c */ /* 0x000fe20000041818 */
[----:B------:R-:W-:Y:S07]  /*2ea0*/  LDSM.16.M88.4 R60, [R229+0xd100] ;  /* 0x00d10000e53c783b */ /* 0x000fee0000000200 */
[C---:B------:R-:W-:Y:S08]  /*2eb0*/  HMMA.16816.F32.BF16 R8, R64.reuse, R56, R8 ;  /* 0x000000384008723c */ /* 0x040ff00000041808 */
[C---:B------:R-:W-:Y:S01]  /*2ec0*/  HMMA.16816.F32.BF16 R76, R64.reuse, R58, R76 ;  /* 0x0000003a404c723c */ /* 0x040fe2000004184c */
[----:B------:R-:W1:Y:S07]  /*2ed0*/  LDSM.16.M88.4 R56, [R229+0xc900] ;  /* 0x00c90000e538783b */ /* 0x000e6e0000000200 */
[C---:B----4-:R-:W-:Y:S08]  /*2ee0*/  HMMA.16816.F32.BF16 R44, R64.reuse, R48, R44 ;  /* 0x00000030402c723c */ /* 0x050ff0000004182c */
[C---:B------:R-:W-:Y:S01]  /*2ef0*/  HMMA.16816.F32.BF16 R40, R64.reuse, R50, R40 ;  /* 0x000000324028723c */ /* 0x040fe20000041828 */
[----:B------:R-:W4:Y:S07]  /*2f00*/  LDSM.16.M88.4 R48, [R229+0xd900] ;  /* 0x00d90000e530783b */ /* 0x000f2e0000000200 */
[C---:B--2---:R-:W-:Y:S08]  /*2f10*/  HMMA.16816.F32.BF16 R36, R64.reuse, R16, R36 ;  /* 0x000000104024723c */ /* 0x044ff00000041824 */
[C---:B------:R-:W-:Y:S01]  /*2f20*/  HMMA.16816.F32.BF16 R68, R64.reuse, R18, R32 ;  /* 0x000000124044723c */ /* 0x040fe20000041820 */
[----:B------:R-:W-:Y:S04]  /*2f30*/  LDSM.16.M88.4 R32, [R226+0x18100] ;  /* 0x01810000e220783b */ /* 0x000fe80000000200 */
[----:B------:R-:W2:Y:S03]  /*2f40*/  LDSM.16.M88.4 R16, [R228+0x4000] ;  /* 0x00400000e410783b */ /* 0x000ea60000000200 */
[C---:B---3--:R-:W-:Y:S08]  /*2f50*/  HMMA.16816.F32.BF16 R28, R64.reuse, R12, R28 ;  /* 0x0000000c401c723c */ /* 0x048ff0000004181c */
[----:B------:R-:W-:Y:S01]  /*2f60*/  HMMA.16816.F32.BF16 R24, R64, R14, R24 ;  /* 0x0000000e4018723c */ /* 0x000fe20000041818 */
[----:B------:R-:W3:Y:S04]  /*2f70*/  LDSM.16.M88.4 R12, [R228+0x4800] ;  /* 0x00480000e40c783b */ /* 0x000ee80000000200 */
[----:B------:R-:W-:Y:S03]  /*2f80*/  LDSM.16.M88.4 R64, [R223+0x18100] ;  /* 0x01810000df40783b */ /* 0x000fe60000000200 */
[C---:B------:R-:W-:Y:S08]  /*2f90*/  HMMA.16816.F32.BF16 R8, R52.reuse, R20, R8 ;  /* 0x000000143408723c */ /* 0x040ff00000041808 */
[C---:B------:R-:W-:Y:S01]  /*2fa0*/  HMMA.16816.F32.BF16 R76, R52.reuse, R22, R76 ;  /* 0x00000016344c723c */ /* 0x040fe2000004184c */
[----:B------:R-:W5:Y:S07]  /*2fb0*/  LDSM.16.M88.4 R20, [R228+0x5000] ;  /* 0x00500000e414783b */ /* 0x000f6e0000000200 */
[C---:B-1----:R-:W-:Y:S08]  /*2fc0*/  HMMA.16816.F32.BF16 R44, R52.reuse, R56, R44 ;  /* 0x00000038342c723c */ /* 0x042ff0000004182c */
[C---:B------:R-:W-:Y:S01]  /*2fd0*/  HMMA.16816.F32.BF16 R40, R52.reuse, R58, R40 ;  /* 0x0000003a3428723c */ /* 0x040fe20000041828 */
[----:B------:R-:W1:Y:S07]  /*2fe0*/  LDSM.16.M88.4 R56, [R228+0x5800] ;  /* 0x00580000e438783b */ /* 0x000e6e0000000200 */
[C---:B------:R-:W-:Y:S08]  /*2ff0*/  HMMA.16816.F32.BF16 R36, R52.reuse, R60, R36 ;  /* 0x0000003c3424723c */ /* 0x040ff00000041824 */
[C---:B------:R-:W-:Y:S01]  /*3000*/  HMMA.16816.F32.BF16 R68, R52.reuse, R62, R68 ;  /* 0x0000003e3444723c */ /* 0x040fe20000041844 */
[----:B------:R-:W-:Y:S07]  /*3010*/  LDSM.16.M88.4 R60, [R224+0xc900] ;  /* 0x00c90000e03c783b */ /* 0x000fee0000000200 */
[C---:B----4-:R-:W-:Y:S08]  /*3020*/  HMMA.16816.F32.BF16 R28, R52.reuse, R48, R28 ;  /* 0x00000030341c723c */ /* 0x050ff0000004181c */
[----:B------:R-:W-:Y:S01]  /*3030*/  HMMA.16816.F32.BF16 R52, R52, R50, R24 ;  /* 0x000000323434723c */ /* 0x000fe20000041818 */
[----:B------:R-:W4:Y:S04]  /*3040*/  LDSM.16.M88.4 R48, [R225+0x18100] ;  /* 0x01810000e130783b */ /* 0x000f280000000200 */
[----:B------:R-:W1:Y:S03]  /*3050*/  LDSM.16.M88.4 R24, [R224+0xc100] ;  /* 0x00c10000e018783b */ /* 0x000e660000000200 */
[C---:B--2---:R-:W-:Y:S08]  /*3060*/  HMMA.16816.F32.BF16 R8, R32.reuse, R16, R8 ;  /* 0x000000102008723c */ /* 0x044ff00000041808 */
[C---:B------:R-:W-:Y:S01]  /*3070*/  HMMA.16816.F32.BF16 R76, R32.reuse, R18, R76 ;  /* 0x00000012204c723c */ /* 0x040fe2000004184c */
[----:B------:R-:W2:Y:S07]  /*3080*/  LDSM.16.M88.4 R16, [R224+0xd100] ;  /* 0x00d10000e010783b */ /* 0x000eae0000000200 */
[C---:B---3--:R-:W-:Y:S08]  /*3090*/  HMMA.16816.F32.BF16 R44, R32.reuse, R12, R44 ;  /* 0x0000000c202c723c */ /* 0x048ff0000004182c */
[C---:B------:R-:W-:Y:S01]  /*30a0*/  HMMA.16816.F32.BF16 R40, R32.reuse, R14, R40 ;  /* 0x0000000e2028723c */ /* 0x040fe20000041828 */
[----:B------:R-:W3:Y:S07]  /*30b0*/  LDSM.16.M88.4 R12, [R224+0xd900] ;  /* 0x00d90000e00c783b */ /* 0x000eee0000000200 */
[C---:B-----5:R-:W-:Y:S01]  /*30c0*/  HMMA.16816.F32.BF16 R72, R32.reuse, R20, R36 ;  /* 0x000000142048723c */ /* 0x060fe20000041824 */
[----:B------:R-:W-:Y:S07]  /*30d0*/  LDSM.16.M88.4 R36, [R216+0x4000] ;  /* 0x00400000d824783b */ /* 0x000fee0000000200 */
[C---:B------:R-:W-:Y:S01]  /*30e0*/  HMMA.16816.F32.BF16 R68, R32.reuse, R22, R68 ;  /* 0x000000162044723c */ /* 0x040fe20000041844 */
[----:B------:R-:W5:Y:S07]  /*30f0*/  LDSM.16.M88.4 R20, [R216+0x4800] ;  /* 0x00480000d814783b */ /* 0x000f6e0000000200 */
[C---:B-1----:R-:W-:Y:S08]  /*3100*/  HMMA.16816.F32.BF16 R28, R32.reuse, R56, R28 ;  /* 0x00000038201c723c */ /* 0x042ff0000004181c */
[----:B------:R-:W-:Y:S01]  /*3110*/  HMMA.16816.F32.BF16 R52, R32, R58, R52 ;  /* 0x0000003a2034723c */ /* 0x000fe20000041834 */
[----:B------:R-:W1:Y:S04]  /*3120*/  LDSM.16.M88.4 R32, [R216+0x5000] ;  /* 0x00500000d820783b */ /* 0x000e680000000200 */
[----:B------:R-:W-:Y:S03]  /*3130*/  LDSM.16.M88.4 R56, [R229+0xe100] ;  /* 0x00e10000e538783b */ /* 0x000fe60000000200 */
[C---:B----4-:R-:W-:Y:S08]  /*3140*/  HMMA.16816.F32.BF16 R44, R48.reuse, R60, R44 ;  /* 0x0000003c302c723c */ /* 0x050ff0000004182c */
        /* <DEDUP_REMOVED lines=8> */
[C---:B---3--:R-:W-:Y:S08]  /*31d0*/  HMMA.16816.F32.BF16 R28, R48.reuse, R12, R28 ;  /* 0x0000000c301c723c */ /* 0x048ff0000004181c */
[----:B------:R-:W-:Y:S01]  /*31e0*/  HMMA.16816.F32.BF16 R52, R48, R14, R52 ;  /* 0x0000000e3034723c */ /* 0x000fe20000041834 */
[----:B------:R-:W3:Y:S04]  /*31f0*/  LDSM.16.M88.4 R12, [R229+0xf100] ;  /* 0x00f10000e50c783b */ /* 0x000ee80000000200 */
[----:B------:R-:W-:Y:S03]  /*3200*/  LDSM.16.M88.4 R48, [R228+0x7800] ;  /* 0x00780000e430783b */ /* 0x000fe60000000200 */
[C---:B-----5:R-:W-:Y:S08]  /*3210*/  HMMA.16816.F32.BF16 R44, R64.reuse, R20, R44 ;  /* 0x00000014402c723c */ /* 0x060ff0000004182c */
[C---:B------:R-:W-:Y:S01]  /*3220*/  HMMA.16816.F32.BF16 R40, R64.reuse, R22, R40 ;  /* 0x000000164028723c */ /* 0x040fe20000041828 */
[----:B------:R-:W5:Y:S07]  /*3230*/  LDSM.16.M88.4 R20, [R229+0xf900] ;  /* 0x00f90000e514783b */ /* 0x000f6e0000000200 */
[C---:B------:R-:W-:Y:S08]  /*3240*/  HMMA.16816.F32.BF16 R8, R64.reuse, R36, R8 ;  /* 0x000000244008723c */ /* 0x040ff00000041808 */
[C---:B-1----:R-:W-:Y:S08]  /*3250*/  HMMA.16816.F32.BF16 R72, R64.reuse, R32, R72 ;  /* 0x000000204048723c */ /* 0x042ff00000041848 */
[C---:B------:R-:W-:Y:S01]  /*3260*/  HMMA.16816.F32.BF16 R68, R64.reuse, R34, R68 ;  /* 0x000000224044723c */ /* 0x040fe20000041844 */
[----:B------:R-:W-:Y:S07]  /*3270*/  LDSM.16.M88.4 R32, [R226+0x1c100] ;  /* 0x01c10000e220783b */ /* 0x000fee0000000200 */
[C---:B------:R-:W-:Y:S01]  /*3280*/  HMMA.16816.F32.BF16 R76, R64.reuse, R38, R76 ;  /* 0x00000026404c723c */ /* 0x040fe2000004184c */
[----:B------:R-:W-:Y:S07]  /*3290*/  LDSM.16.M88.4 R36, [R228+0x6800] ;  /* 0x00680000e424783b */ /* 0x000fee0000000200 */
[C---:B----4-:R-:W-:Y:S08]  /*32a0*/  HMMA.16816.F32.BF16 R28, R64.reuse, R24, R28 ;  /* 0x00000018401c723c */ /* 0x050ff0000004181c */
[----:B------:R-:W-:Y:S01]  /*32b0*/  HMMA.16816.F32.BF16 R52, R64, R26, R52 ;  /* 0x0000001a4034723c */ /* 0x000fe20000041834 */
[----:B------:R-:W1:Y:S04]  /*32c0*/  LDSM.16.M88.4 R24, [R228+0x6000] ;  /* 0x00600000e418783b */ /* 0x000e680000000200 */
[----:B------:R-:W-:Y:S03]  /*32d0*/  LDSM.16.M88.4 R64, [R225+0x1c100] ;  /* 0x01c10000e140783b */ /* 0x000fe60000000200 */
[C---:B--2---:R-:W-:Y:S08]  /*32e0*/  HMMA.16816.F32.BF16 R44, R60.reuse, R16, R44 ;  /* 0x000000103c2c723c */ /* 0x044ff0000004182c */
[C---:B------:R-:W-:Y:S01]  /*32f0*/  HMMA.16816.F32.BF16 R40, R60.reuse, R18, R40 ;  /* 0x000000123c28723c */ /* 0x040fe20000041828 */
[----:B------:R-:W2:Y:S07]  /*3300*/  LDSM.16.M88.4 R16, [R228+0x7000] ;  /* 0x00700000e410783b */ /* 0x000eae0000000200 */
[C---:B------:R-:W-:Y:S08]  /*3310*/  HMMA.16816.F32.BF16 R8, R60.reuse, R56, R8 ;  /* 0x000000383c08723c */ /* 0x040ff00000041808 */
[C---:B---3--:R-:W-:Y:S08]  /*3320*/  HMMA.16816.F32.BF16 R72, R60.reuse, R12, R72 ;  /* 0x0000000c3c48723c */ /* 0x048ff00000041848 */
[C---:B------:R-:W-:Y:S01]  /*3330*/  HMMA.16816.F32.BF16 R68, R60.reuse, R14, R68 ;  /* 0x0000000e3c44723c */ /* 0x040fe20000041844 */
[----:B------:R-:W-:Y:S07]  /*3340*/  LDSM.16.M88.4 R12, [R224+0xe900] ;  /* 0x00e90000e00c783b */ /* 0x000fee0000000200 */
[C---:B------:R-:W-:Y:S01]  /*3350*/  HMMA.16816.F32.BF16 R76, R60.reuse, R58, R76 ;  /* 0x0000003a3c4c723c */ /* 0x040fe2000004184c */
[----:B------:R-:W3:Y:S07]  /*3360*/  LDSM.16.M88.4 R56, [R224+0xe100] ;  /* 0x00e10000e038783b */ /* 0x000eee0000000200 */
[C---:B-----5:R-:W-:Y:S08]  /*3370*/  HMMA.16816.F32.BF16 R28, R60.reuse, R20, R28 ;  /* 0x000000143c1c723c */ /* 0x060ff0000004181c */
[----:B------:R-:W-:Y:S01]  /*3380*/  HMMA.16816.F32.BF16 R52, R60, R22, R52 ;  /* 0x000000163c34723c */ /* 0x000fe20000041834 */
[----:B------:R-:W4:Y:S07]  /*3390*/  LDSM.16.M88.4 R20, [R224+0xf100] ;  /* 0x00f10000e014783b */ /* 0x000f2e0000000200 */
[C---:B-1----:R-:W-:Y:S08]  /*33a0*/  HMMA.16816.F32.BF16 R8, R32.reuse, R24, R8 ;  /* 0x000000182008723c */ /* 0x042ff00000041808 */
[C---:B--2---:R-:W-:Y:S08]  /*33b0*/  HMMA.16816.F32.BF16 R72, R32.reuse, R16, R72 ;  /* 0x000000102048723c */ /* 0x044ff00000041848 */
[C---:B------:R-:W-:Y:S01]  /*33c0*/  HMMA.16816.F32.BF16 R68, R32.reuse, R18, R68 ;  /* 0x000000122044723c */ /* 0x040fe20000041844 */
[----:B------:R-:W1:Y:S07]  /*33d0*/  LDSM.16.M88.4 R16, [R224+0xf900] ;  /* 0x00f90000e010783b */ /* 0x000e6e0000000200 */
[C---:B------:R-:W-:Y:S01]  /*33e0*/  HMMA.16816.F32.BF16 R76, R32.reuse, R26, R76 ;  /* 0x0000001a204c723c */ /* 0x040fe2000004184c */
[----:B------:R-:W-:Y:S07]  /*33f0*/  LDSM.16.M88.4 R24, [R223+0x1c100] ;  /* 0x01c10000df18783b */ /* 0x000fee0000000200 */
[C---:B------:R-:W-:Y:S08]  /*3400*/  HMMA.16816.F32.BF16 R44, R32.reuse, R36, R44 ;  /* 0x00000024202c723c */ /* 0x040ff0000004182c */
[C---:B------:R-:W-:Y:S08]  /*3410*/  HMMA.16816.F32.BF16 R40, R32.reuse, R38, R40 ;  /* 0x000000262028723c */ /* 0x040ff00000041828 */
[C---:B------:R-:W-:Y:S08]  /*3420*/  HMMA.16816.F32.BF16 R28, R32.reuse, R48, R28 ;  /* 0x00000030201c723c */ /* 0x040ff0000004181c */
[----:B------:R-:W-:Y:S01]  /*3430*/  HMMA.16816.F32.BF16 R52, R32, R50, R52 ;  /* 0x000000322034723c */ /* 0x000fe20000041834 */
[----:B------:R-:W2:Y:S07]  /*3440*/  LDSM.16.M88.4 R32, [R216+0x6000] ;  /* 0x00600000d820783b */ /* 0x000eae0000000200 */
[C---:B---3--:R-:W-:Y:S08]  /*3450*/  HMMA.16816.F32.BF16 R8, R64.reuse, R56, R8 ;  /* 0x000000384008723c */ /* 0x048ff00000041808 */
[C---:B----4-:R-:W-:Y:S07]  /*3460*/  HMMA.16816.F32.BF16 R72, R64.reuse, R20, R72 ;  /* 0x000000144048723c */ /* 0x050fee0000041848 */
[----:B------:R-:W-:Y:S01]  /*3470*/  @P0 IMAD.WIDE.U32 R20, R7, UR5, R242 ;  /* 0x0000000507140c25 */ /* 0x000fe2000f8e00f2 */
[----:B------:R-:W-:Y:S01]  /*3480*/  PLOP3.LUT P0, PT, PT, PT, UP0, 0x80, 0x0 ;  /* 0x000000000000781c */ /* 0x000fe20003f0f008 */
[----:B------:R-:W-:Y:S03]  /*3490*/  HMMA.16816.F32.BF16 R44, R64, R12, R44 ;  /* 0x0000000c402c723c */ /* 0x000fe6000004182c */
[----:B------:R-:W-:-:S02]  /*34a0*/  @P6 LEA R0, P6, R20, c[0x0][0x1c8], 0x1 ;  /* 0x0000720014006a11 */ /* 0x000fc400078c08ff */
[----:B------:R-:W-:Y:S02]  /*34b0*/  @P5 IADD3 R7, R21, UR4, RZ ;  /* 0x0000000415075c10 */ /* 0x000fe4000fffe0ff */
[----:B------:R-:W-:Y:S01]  /*34c0*/  PLOP3.LUT P5, PT, PT, PT, UP0, 0x80, 0x0 ;  /* 0x000000000000781c */ /* 0x000fe20003faf008 */
[C---:B------:R-:W-:Y:S01]  /*34d0*/  HMMA.16816.F32.BF16 R40, R64.reuse, R14, R40 ;  /* 0x0000000e4028723c */ /* 0x040fe20000041828 */
[----:B------:R-:W3:Y:S07]  /*34e0*/  LDSM.16.M88.4 R12, [R216+0x6800] ;  /* 0x00680000d80c783b */ /* 0x000eee0000000200 */
[----:B-1----:R-:W-:Y:S01]  /*34f0*/  HMMA.16816.F32.BF16 R28, R64, R16, R28 ;  /* 0x00000010401c723c */ /* 0x002fe2000004181c */
[----:B------:R-:W-:Y:S01]  /*3500*/  @P0 LEA.HI.X R7, R20, c[0x0][0x1cc], R7, 0x1, P6 ;  /* 0x0000730014070a11 */ /* 0x000fe200030f0c07 */
[----:B------:R-:W-:Y:S01]  /*3510*/  IMAD.U32 R20, RZ, RZ, UR12 ;  /* 0x0000000cff147e24 */ /* 0x000fe2000f8e00ff */
[----:B------:R-:W-:-:S02]  /*3520*/  PLOP3.LUT P0, PT, PT, PT, UP0, 0x80, 0x0 ;  /* 0x000000000000781c */ /* 0x000fc40003f0f008 */
[----:B------:R-:W-:Y:S02]  /*3530*/  PLOP3.LUT P6, PT, PT, PT, UP0, 0x80, 0x0 ;  /* 0x000000000000781c */ /* 0x000fe40003fcf008 */
[----:B------:R-:W-:Y:S01]  /*3540*/  IMAD.U32 R17, RZ, RZ, UR13 ;  /* 0x0000000dff117e24 */ /* 0x000fe2000f8e00ff */
[----:B--2---:R-:W-:Y:S07]  /*3550*/  HMMA.16816.F32.BF16 R8, R24, R32, R8 ;  /* 0x000000201808723c */ /* 0x004fee0000041808 */
[----:B------:R-:W-:Y:S01]  /*3560*/  @P5 LEA R32, P5, R17, R0, 0x1 ;  /* 0x0000000011205211 */ /* 0x000fe200078a08ff */
[----:B------:R-:W-:Y:S01]  /*3570*/  IMAD.U32 R33, RZ, RZ, UR13 ;  /* 0x0000000dff217e24 */ /* 0x000fe2000f8e00ff */
[C---:B------:R-:W-:Y:S08]  /*3580*/  HMMA.16816.F32.BF16 R68, R64.reuse, R22, R68 ;  /* 0x000000164044723c */ /* 0x040ff00000041844 */
[----:B------:R-:W-:Y:S01]  /*3590*/  HMMA.16816.F32.BF16 R52, R64, R18, R52 ;  /* 0x000000124034723c */ /* 0x000fe20000041834 */
[----:B------:R-:W1:Y:S02]  /*35a0*/  LDSM.16.M88.4 R16, [R216+0x7000] ;  /* 0x00700000d810783b */ /* 0x000e640000000200 */
[----:B------:R-:W-:-:S02]  /*35b0*/  @P0 LEA.HI.X R33, R33, R7, R20, 0x1, P5 ;  /* 0x0000000721210211 */ /* 0x000fc400028f0c14 */
[----:B------:R-:W2:Y:S01]  /*35c0*/  LDSM.16.M88.4 R20, [R216+0x7800] ;  /* 0x00780000d814783b */ /* 0x000ea20000000200 */
[----:B------:R-:W-:-:S04]  /*35d0*/  DEPBAR.LE SB0, 0x0 ;  /* 0x000080000000791a */ /* 0x000fc80000000000 */
[----:B------:R-:W-:Y:S01]  /*35e0*/  PLOP3.LUT P0, PT, PT, PT, UP0, 0x80, 0x0 ;  /* 0x000000000000781c */ /* 0x000fe20003f0f008 */
[----:B---3--:R-:W-:Y:S01]  /*35f0*/  HMMA.16816.F32.BF16 R44, R24, R12, R44 ;  /* 0x0000000c182c723c */ /* 0x008fe2000004182c */
[----:B------:R-:W-:-:S06]  /*3600*/  PLOP3.LUT P5, PT, PT, PT, UP0, 0x80, 0x0 ;  /* 0x000000000000781c */ /* 0x000fcc0003faf008 */
[----:B------:R-:W-:Y:S01]  /*3610*/  @P6 IMAD.MOV.U32 R12, RZ, RZ, R0 ;  /* 0x000000ffff0c6224 */ /* 0x000fe200078e0000 */
[----:B------:R-:W-:Y:S01]  /*3620*/  SHF.R.S32.HI R0, RZ, 0x1f, R87 ;  /* 0x0000001fff007819 */ /* 0x000fe20000011457 */
[----:B------:R-:W-:Y:S01]  /*3630*/  @P6 IMAD.MOV.U32 R13, RZ, RZ, R7 ;  /* 0x000000ffff0d6224 */ /* 0x000fe200078e0007 */
[----:B------:R-:W-:Y:S01]  /*3640*/  BAR.SYNC.DEFER_BLOCKING 0x0 ;  /* 0x0000000000007b1d */ /* 0x000fe20000010000 */
[----:B------:R-:W-:Y:S01]  /*3650*/  PLOP3.LUT P6, PT, PT, PT, UP0, 0x80, 0x0 ;  /* 0x000000000000781c */ /* 0x000fe20003fcf008 */
[----:B------:R-:W-:Y:S01]  /*3660*/  HMMA.16816.F32.BF16 R40, R24, R14, R40 ;  /* 0x0000000e1828723c */ /* 0x000fe20000041828 */
[----:B------:R-:W-:Y:S02]  /*3670*/  LOP3.LUT R7, R84, 0xffffffe0, RZ, 0xc0, !PT ;  /* 0xffffffe054077812 */ /* 0x000fe400078ec0ff */
[----:B------:R-:W-:-:S03]  /*3680*/  LEA.HI R0, R0, R87, RZ, 0x3 ;  /* 0x0000005700007211 */ /* 0x000fc600078f18ff */
[----:B------:R-:W-:Y:S01]  /*3690*/  IMAD.IADD R7, R6, 0x1, -R7 ;  /* 0x0000000106077824 */ /* 0x000fe200078e0a07 */
[----:B------:R-:W-:Y:S01]  /*36a0*/  LOP3.LUT R14, R0, 0xffffff8, RZ, 0xc0, !PT ;  /* 0x0ffffff8000e7812 */ /* 0x000fe200078ec0ff */
[----:B------:R-:W-:Y:S01]  /*36b0*/  IMAD.IADD R0, R6, 0x1, -R85 ;  /* 0x0000000106007824 */ /* 0x000fe200078e0a55 */
[----:B------:R-:W-:Y:S02]  /*36c0*/  HMMA.16816.F32.BF16 R76, R64, R58, R76 ;  /* 0x0000003a404c723c */ /* 0x000fe4000004184c */
[----:B------:R-:W-:Y:S01]  /*36d0*/  SHF.R.S32.HI R6, RZ, 0x1f, R7 ;  /* 0x0000001fff067819 */ /* 0x000fe20000011407 */
[----:B------:R-:W-:Y:S01]  /*36e0*/  IMAD.IADD R87, R87, 0x1, -R14 ;  /* 0x0000000157577824 */ /* 0x000fe200078e0a0e */
[----:B------:R-:W-:Y:S02]  /*36f0*/  LEA.HI R15, R0, R0, RZ, 0x1 ;  /* 0x00000000000f7211 */ /* 0x000fe400078f08ff */
[----:B------:R-:W-:Y:S02]  /*3700*/  LEA.HI R6, R6, R7, RZ, 0x2 ;  /* 0x0000000706067211 */ /* 0x000fe400078f10ff */
[----:B------:R-:W-:Y:S01]  /*3710*/  LOP3.LUT R15, R15, 0x1ffffffe, RZ, 0xc0, !PT ;  /* 0x1ffffffe0f0f7812 */ /* 0x000fe200078ec0ff */
[----:B-1----:R-:W-:Y:S01]  /*3720*/  HMMA.16816.F32.BF16 R72, R24, R16, R72 ;  /* 0x000000101848723c */ /* 0x002fe20000041848 */
[----:B------:R-:W-:-:S02]  /*3730*/  LEA.HI.SX32 R14, R6, UR7, 0x1e ;  /* 0x00000007060e7c11 */ /* 0x000fc4000f8ff2ff */
[----:B------:R-:W-:Y:S01]  /*3740*/  LOP3.LUT R240, R6, 0x7ffffffc, RZ, 0xc0, !PT ;  /* 0x7ffffffc06f07812 */ /* 0x000fe200078ec0ff */
[----:B------:R-:W-:Y:S01]  /*3750*/  @!PT LDS RZ, [RZ] ;  /* 0x00000000fffff984 */ /* 0x000fe20000000800 */
[----:B------:R-:W-:Y:S01]  /*3760*/  @!PT LDS RZ, [RZ] ;  /* 0x00000000fffff984 */ /* 0x000fe20000000800 */
[----:B------:R-:W-:Y:S01]  /*3770*/  @!PT LDS RZ, [RZ] ;  /* 0x00000000fffff984 */ /* 0x000fe20000000800 */
[----:B------:R1:W-:Y:S01]  /*3780*/  @P0 LDGSTS.E.BYPASS.LTC128B.128 [R231+0x8100], [R12.64], !P4 ;  /* 0x081000000ce70fae */ /* 0x0003e2000e101d52 */
[----:B------:R-:W-:Y:S01]  /*3790*/  PLOP3.LUT P0, PT, PT, PT, UP0, 0x80, 0x0 ;  /* 0x000000000000781c */ /* 0x000fe20003f0f008 */
[----:B------:R-:W-:Y:S02]  /*37a0*/  IMAD.IADD R15, R0, 0x1, -R15 ;  /* 0x00000001000f7824 */ /* 0x000fe400078e0a0f */
[----:B------:R1:W-:Y:S01]  /*37b0*/  @P5 LDGSTS.E.BYPASS.LTC128B.128 [R231+0xa100], [R12.64+0x80], !P3 ;  /* 0x0a1000800ce75fae */ /* 0x0003e2000d901d52 */
[----:B------:R-:W-:Y:S01]  /*37c0*/  PLOP3.LUT P5, PT, PT, PT, UP0, 0x80, 0x0 ;  /* 0x000000000000781c */ /* 0x000fe20003faf008 */
[----:B------:R-:W-:Y:S01]  /*37d0*/  IMAD R14, R87, 0x10, R14 ;  /* 0x00000010570e7824 */ /* 0x000fe200078e020e */
[----:B------:R-:W-:Y:S01]  /*37e0*/  PLOP3.LUT P5, PT, PT, PT, UP2, 0x80, 0x0 ;  /* 0x000000000000781c */ /* 0x000fe20003faf028 */
[----:B------:R1:W-:Y:S01]  /*37f0*/  @P6 LDGSTS.E.BYPASS.LTC128B.128 [R231+0xc100], [R12.64+0x100], !P2 ;  /* 0x0c1001000ce76fae */ /* 0x0003e2000d101d52 */
[----:B------:R-:W-:Y:S01]  /*3800*/  PLOP3.LUT P6, PT, PT, PT, UP0, 0x80, 0x0 ;  /* 0x000000000000781c */ /* 0x000fe20003fcf008 */
[----:B------:R-:W-:Y:S01]  /*3810*/  IMAD R233, R15, 0x8, R14 ;  /* 0x000000080fe97824 */ /* 0x000fe200078e020e */
[----:B------:R-:W-:Y:S01]  /*3820*/  HMMA.16816.F32.BF16 R76, R24, R34, R76 ;  /* 0x00000022184c723c */ /* 0x000fe2000004184c */
[----:B------:R-:W-:-:S02]  /*3830*/  IMAD.IADD R240, R7, 0x1, -R240 ;  /* 0x0000000107f07824 */ /* 0x000fc400078e0af0 */
[----:B------:R1:W-:Y:S01]  /*3840*/  @P0 LDGSTS.E.BYPASS.LTC128B.128 [R231+0xe100], [R12.64+0x180], !P1 ;  /* 0x0e1001800ce70fae */ /* 0x0003e2000c901d52 */
[----:B------:R-:W-:Y:S01]  /*3850*/  PLOP3.LUT P0, PT, PT, PT, UP0, 0x80, 0x0 ;  /* 0x000000000000781c */ /* 0x000fe20003f0f008 */
[----:B------:R-:W-:Y:S02]  /*3860*/  IMAD.MOV.U32 R0, RZ, RZ, R233 ;  /* 0x000000ffff007224 */ /* 0x000fe400078e00e9 */
[----:B------:R-:W-:Y:S01]  /*3870*/  IMAD.SHL.U32 R240, R240, 0x2, RZ ;  /* 0x00000002f0f07824 */ /* 0x000fe200078e00ff */
[----:B------:R-:W-:Y:S04]  /*3880*/  HMMA.16816.F32.BF16 R68, R24, R18, R68 ;  /* 0x000000121844723c */ /* 0x000fe80000041844 */
[----:B------:R-:W-:-:S04]  /*3890*/  IADD3 R6, -R240, UR9, -R5 ;  /* 0x00000009f0067c10 */ /* 0x000fc8000fffe905 */
[----:B--2---:R-:W-:Y:S01]  /*38a0*/  HMMA.16816.F32.BF16 R28, R24, R20, R28 ;  /* 0x00000014181c723c */ /* 0x004fe2000004181c */
[----:B------:R2:W-:Y:S01]  /*38b0*/  @P0 LDGSTS.E.BYPASS.LTC128B.128 [R231+0x9100], [R32.64], !P4 ;  /* 0x0910000020e70fae */ /* 0x0005e2000e101d52 */
[----:B------:R-:W-:-:S03]  /*38c0*/  PLOP3.LUT P0, PT, PT, PT, UP2, 0x80, 0x0 ;  /* 0x000000000000781c */ /* 0x000fc60003f0f028 */
[----:B------:R2:W-:Y:S01]  /*38d0*/  @P6 LDGSTS.E.BYPASS.LTC128B.128 [R231+0xb100], [R32.64+0x80], !P3 ;  /* 0x0b10008020e76fae */ /* 0x0005e2000d901d52 */
[----:B------:R-:W-:Y:S02]  /*38e0*/  PLOP3.LUT P6, PT, PT, PT, UP0, 0x80, 0x0 ;  /* 0x000000000000781c */ /* 0x000fe40003fcf008 */
[----:B------:R-:W-:Y:S01]  /*38f0*/  HMMA.16816.F32.BF16 R52, R24, R22, R52 ;  /* 0x000000161834723c */ /* 0x000fe20000041834 */
[----:B-1----:R-:W-:Y:S01]  /*3900*/  @P5 IMAD.HI.U32 R12, R233, c[0x0][0x2c8], RZ ;  /* 0x0000b200e90c5a27 */ /* 0x002fe200078e00ff */
[----:B------:R-:W-:-:S03]  /*3910*/  PLOP3.LUT P5, PT, PT, PT, UP0, 0x80, 0x0 ;  /* 0x000000000000781c */ /* 0x000fc60003faf008 */
[----:B------:R-:W-:Y:S02]  /*3920*/  IMAD.U32 R13, RZ, RZ, UR17 ;  /* 0x00000011ff0d7e24 */ /* 0x000fe4000f8e00ff */
[----:B------:R-:W-:-:S04]  /*3930*/  @P0 SHF.R.U32.HI R0, RZ, c[0x0][0x2cc], R12 ;  /* 0x0000b300ff000a19 */ /* 0x000fc8000001160c */
[----:B------:R2:W-:Y:S01]  /*3940*/  @P6 LDGSTS.E.BYPASS.LTC128B.128 [R231+0xd100], [R32.64+0x100], !P2 ;  /* 0x0d10010020e76fae */ /* 0x0005e2000d101d52 */
[----:B------:R-:W-:Y:S02]  /*3950*/  PLOP3.LUT P0, PT, PT, PT, UP1, 0x40, 0x0 ;  /* 0x000000000000781c */ /* 0x000fe40003f0e818 */
[----:B------:R-:W-:Y:S01]  /*3960*/  IADD3 R14, R13, -UR16, -R240 ;  /* 0x800000100d0e7c10 */ /* 0x000fe2000fffe8f0 */
[----:B------:R-:W1:Y:S03]  /*3970*/  SHFL.IDX PT, R7, R0, RZ, 0x1c1f ;  /* 0x001c1fff00077589 */ /* 0x000e6600000e0000 */
[C---:B------:R-:W-:Y:S01]  /*3980*/  IADD3 R16, R14.reuse, c[0x0][0x328], RZ ;  /* 0x0000ca000e107a10 */ /* 0x040fe20007ffe0ff */
[----:B------:R2:W-:Y:S01]  /*3990*/  @P5 LDGSTS.E.BYPASS.LTC128B.128 [R231+0xf100], [R32.64+0x180], !P1 ;  /* 0x0f10018020e75fae */ /* 0x0005e2000c901d52 */
[----:B------:R-:W-:-:S03]  /*39a0*/  IADD3 R14, R14, UR15, RZ ;  /* 0x0000000f0e0e7c10 */ /* 0x000fc6000fffe0ff */
[----:B------:R-:W0:Y:S01]  /*39b0*/  LDGDEPBAR ;  /* 0x00000000000079af */ /* 0x000e220000000000 */
[--C-:B-1----:R-:W-:Y:S02]  /*39c0*/  IMAD.IADD R13, R16, 0x1, R7.reuse ;  /* 0x00000001100d7824 */ /* 0x102fe400078e0207 */
[----:B------:R-:W-:-:S03]  /*39d0*/  IMAD.IADD R18, R14, 0x1, R7 ;  /* 0x000000010e127824 */ /* 0x000fc600078e0207 */
[----:B------:R-:W-:Y:S01]  /*39e0*/  IMNMX R20, R13, R6, PT ;  /* 0x000000060d147217 */ /* 0x000fe20003800200 */
        /* <DEDUP_REMOVED lines=13> */
.L_x_2481:
[----:B------:R-:W-:-:S04]  /*3ac0*/  MOV R7, c[0x0][0x32c] ;  /* 0x0000cb0000077a02 */ /* 0x000fc80000000f00 */
[----:B------:R-:W-:-:S13]  /*3ad0*/  ISETP.NE.AND P0, PT, R7, 0x1, PT ;  /* 0x000000010700780c */ /* 0x000fda0003f05270 */
[----:B------:R-:W-:-:S05]  /*3ae0*/  @P0 IMAD.HI.U32 R7, R12, c[0x0][0x330], RZ ;  /* 0x0000cc000c070a27 */ /* 0x000fca00078e00ff */
[----:B------:R-:W-:Y:S02]  /*3af0*/  @P0 SHF.R.U32.HI R12, RZ, c[0x0][0x334], R7 ;  /* 0x0000cd00ff0c0a19 */ /* 0x000fe40000011607 */
.L_x_2482:
[----:B------:R-:W-:Y:S05]  /*3b00*/  BSYNC B0 ;  /* 0x0000000000007941 */ /* 0x000fea0003800000 */
.L_x_2480:
[----:B------:R-:W-:-:S04]  /*3b10*/  IMAD R13, R12, c[0x0][0x32c], -R5 ;  /* 0x0000cb000c0d7a24 */ /* 0x000fc800078e0a05 */
[----:B------:R-:W-:-:S05]  /*3b20*/  IMAD.IADD R13, R13, 0x1, -R240 ;  /* 0x000000010d0d7824 */ /* 0x000fca00078e0af0 */
[----:B------:R-:W-:Y:S02]  /*3b30*/  IADD3 R7, R13, c[0x0][0x32c], RZ ;  /* 0x0000cb000d077a10 */ /* 0x000fe40007ffe0ff */
[----:B------:R-:W-:Y:S02]  /*3b40*/  IMNMX R18, R18, R13, !PT ;  /* 0x0000000d12127217 */ /* 0x000fe40007800200 */
[----:B------:R-:W-:Y:S02]  /*3b50*/  IMNMX R20, R20, R7, PT ;  /* 0x0000000714147217 */ /* 0x000fe40003800200 */
.L_x_2479:
[----:B------:R-:W-:Y:S01]  /*3b60*/  ISETP.LT.AND P0, PT, RZ, UR14, PT ;  /* 0x0000000eff007c0c */ /* 0x000fe2000bf01270 */
[----:B------:R-:W1:Y:S03]  /*3b70*/  SHFL.IDX PT, R21, R0, 0x1, 0x1c1f ;  /* 0x003c1f0000157f89 */ /* 0x000e6600000e0000 */
[C---:B------:R-:W-:Y:S02]  /*3b80*/  ISETP.GT.AND P5, PT, R18.reuse, RZ, P0 ;  /* 0x000000ff1200720c */ /* 0x040fe400007a4270 */
[----:B------:R-:W-:-:S02]  /*3b90*/  ISETP.GT.AND P6, PT, R18, 0x1, P0 ;  /* 0x000000011200780c */ /* 0x000fc400007c4270 */
[C---:B------:R-:W-:Y:S02]  /*3ba0*/  ISETP.LT.OR P5, PT, R20.reuse, 0x1, P5 ;  /* 0x000000011400780c */ /* 0x040fe40002fa1670 */
[----:B------:R-:W-:Y:S02]  /*3bb0*/  ISETP.LT.OR P6, PT, R20, 0x2, P6 ;  /* 0x000000021400780c */ /* 0x000fe400037c1670 */
[----:B------:R-:W-:Y:S02]  /*3bc0*/  FSEL R12, R8, -INF , !P5 ;  /* 0xff800000080c7808 */ /* 0x000fe40006800000 */
[----:B------:R-:W-:Y:S02]  /*3bd0*/  ISETP.GT.AND P5, PT, R18, 0x8, P0 ;  /* 0x000000081200780c */ /* 0x000fe400007a4270 */
[----:B------:R-:W-:Y:S02]  /*3be0*/  FSEL R19, R9, -INF , !P6 ;  /* 0xff80000009137808 */ /* 0x000fe40007000000 */
[----:B------:R-:W-:-:S02]  /*3bf0*/  ISETP.LT.OR P5, PT, R20, 0x9, P5 ;  /* 0x000000091400780c */ /* 0x000fc40002fa1670 */
[----:B------:R-:W-:Y:S02]  /*3c00*/  ISETP.GT.AND P6, PT, R18, 0x9, P0 ;  /* 0x000000091200780c */ /* 0x000fe400007c4270 */
[----:B------:R-:W-:Y:S02]  /*3c10*/  FSEL R15, R76, -INF , !P5 ;  /* 0xff8000004c0f7808 */ /* 0x000fe40006800000 */
[----:B------:R-:W-:Y:S01]  /*3c20*/  ISETP.GT.AND P5, PT, R18, 0x10, P0 ;  /* 0x000000101200780c */ /* 0x000fe200007a4270 */
[----:B-1----:R-:W-:Y:S01]  /*3c30*/  IMAD.IADD R23, R16, 0x1, R21 ;  /* 0x0000000110177824 */ /* 0x002fe200078e0215 */
[C---:B------:R-:W-:Y:S02]  /*3c40*/  ISETP.LT.OR P6, PT, R20.reuse, 0xa, P6 ;  /* 0x0000000a1400780c */ /* 0x040fe400037c1670 */
[----:B------:R-:W-:Y:S02]  /*3c50*/  ISETP.LT.OR P5, PT, R20, 0x11, P5 ;  /* 0x000000111400780c */ /* 0x000fe40002fa1670 */
[----:B------:R-:W-:-:S02]  /*3c60*/  FSEL R77, R77, -INF , !P6 ;  /* 0xff8000004d4d7808 */ /* 0x000fc40007000000 */
[----:B------:R-:W-:Y:S02]  /*3c70*/  FSEL R17, R44, -INF , !P5 ;  /* 0xff8000002c117808 */ /* 0x000fe40006800000 */
[C---:B------:R-:W-:Y:S02]  /*3c80*/  ISETP.GT.AND P5, PT, R18.reuse, 0x18, P0 ;  /* 0x000000181200780c */ /* 0x040fe400007a4270 */
[----:B------:R-:W-:Y:S02]  /*3c90*/  ISETP.GT.AND P6, PT, R18, 0x11, P0 ;  /* 0x000000111200780c */ /* 0x000fe400007c4270 */
[C---:B------:R-:W-:Y:S02]  /*3ca0*/  ISETP.LT.OR P5, PT, R20.reuse, 0x19, P5 ;  /* 0x000000191400780c */ /* 0x040fe40002fa1670 */
[----:B------:R-:W-:Y:S02]  /*3cb0*/  ISETP.LT.OR P6, PT, R20, 0x12, P6 ;  /* 0x000000121400780c */ /* 0x000fe400037c1670 */
[----:B------:R-:W-:-:S02]  /*3cc0*/  FSEL R13, R40, -INF , !P5 ;  /* 0xff800000280d7808 */ /* 0x000fc40006800000 */
[----:B------:R-:W-:Y:S02]  /*3cd0*/  ISETP.GT.AND P5, PT, R18, 0x20, P0 ;  /* 0x000000201200780c */ /* 0x000fe400007a4270 */
[----:B------:R-:W-:Y:S02]  /*3ce0*/  FSEL R7, R45, -INF , !P6 ;  /* 0xff8000002d077808 */ /* 0x000fe40007000000 */
[----:B------:R-:W-:Y:S02]  /*3cf0*/  ISETP.LT.OR P5, PT, R20, 0x21, P5 ;  /* 0x000000211400780c */ /* 0x000fe40002fa1670 */
[----:B------:R-:W-:Y:S02]  /*3d00*/  ISETP.GT.AND P6, PT, R18, 0x19, P0 ;  /* 0x000000191200780c */ /* 0x000fe400007c4270 */
[----:B------:R-:W-:Y:S02]  /*3d10*/  FSEL R191, R72, -INF , !P5 ;  /* 0xff80000048bf7808 */ /* 0x000fe40006800000 */
[----:B------:R-:W-:-:S02]  /*3d20*/  ISETP.GT.AND P5, PT, R18, 0x28, P0 ;  /* 0x000000281200780c */ /* 0x000fc400007a4270 */
        /* <DEDUP_REMOVED lines=17> */
[----:B------:R-:W-:-:S02]  /*3e40*/  PLOP3.LUT P5, PT, PT, PT, UP1, 0x40, 0x0 ;  /* 0x000000000000781c */ /* 0x000fc40003fae818 */
[----:B------:R-:W-:Y:S02]  /*3e50*/  ISETP.LT.OR P6, PT, R20, 0x32, P6 ;  /* 0x000000321400780c */ /* 0x000fe400037c1670 */
[----:B------:R-:W-:Y:S02]  /*3e60*/  IMNMX R0, R23, R6, PT ;  /* 0x0000000617007217 */ /* 0x000fe40003800200 */
[----:B------:R-:W-:Y:S02]  /*3e70*/  FSEL R197, R29, -INF , !P6 ;  /* 0xff8000001dc57808 */ /* 0x000fe40007000000 */
[----:B------:R-:W-:-:S04]  /*3e80*/  ISETP.GT.AND P6, PT, R18, 0x39, P0 ;  /* 0x000000391200780c */ /* 0x000fc800007c4270 */
[----:B------:R-:W-:Y:S01]  /*3e90*/  ISETP.LT.OR P6, PT, R20, 0x3a, P6 ;  /* 0x0000003a1400780c */ /* 0x000fe200037c1670 */
[----:B------:R-:W-:-:S03]  /*3ea0*/  IMAD.IADD R20, R14, 0x1, R21 ;  /* 0x000000010e147824 */ /* 0x000fc600078e0215 */
[----:B------:R-:W-:Y:S01]  /*3eb0*/  FSEL R193, R53, -INF , !P6 ;  /* 0xff80000035c17808 */ /* 0x000fe20007000000 */
        /* <DEDUP_REMOVED lines=13> */
.L_x_2485:
[----:B------:R-:W-:-:S04]  /*3f90*/  MOV R6, c[0x0][0x32c] ;  /* 0x0000cb0000067a02 */ /* 0x000fc80000000f00 */
[----:B------:R-:W-:-:S13]  /*3fa0*/  ISETP.NE.AND P5, PT, R6, 0x1, PT ;  /* 0x000000010600780c */ /* 0x000fda0003fa5270 */
[----:B------:R-:W-:-:S05]  /*3fb0*/  @P5 IMAD.HI.U32 R6, R8, c[0x0][0x330], RZ ;  /* 0x0000cc0008065a27 */ /* 0x000fca00078e00ff */
[----:B------:R-:W-:Y:S02]  /*3fc0*/  @P5 SHF.R.U32.HI R8, RZ, c[0x0][0x334], R6 ;  /* 0x0000cd00ff085a19 */ /* 0x000fe40000011606 */
.L_x_2486:
[----:B------:R-:W-:Y:S05]  /*3fd0*/  BSYNC B0 ;  /* 0x0000000000007941 */ /* 0x000fea0003800000 */
.L_x_2484:
[----:B------:R-:W-:-:S04]  /*3fe0*/  IMAD R21, R8, c[0x0][0x32c], -R5 ;  /* 0x0000cb0008157a24 */ /* 0x000fc800078e0a05 */
[----:B------:R-:W-:-:S05]  /*3ff0*/  IMAD.IADD R21, R21, 0x1, -R240 ;  /* 0x0000000115157824 */ /* 0x000fca00078e0af0 */
[----:B------:R-:W-:Y:S02]  /*4000*/  IADD3 R5, R21, c[0x0][0x32c], RZ ;  /* 0x0000cb0015057a10 */ /* 0x000fe40007ffe0ff */
[----:B------:R-:W-:Y:S02]  /*4010*/  IMNMX R20, R20, R21, !PT ;  /* 0x0000001514147217 */ /* 0x000fe40007800200 */
[----:B------:R-:W-:Y:S02]  /*4020*/  IMNMX R0, R0, R5, PT ;  /* 0x0000000500007217 */ /* 0x000fe40003800200 */
.L_x_2483:
[----:B------:R-:W-:Y:S01]  /*4030*/  ISETP.GT.AND P6, PT, R20, 0x8, P0 ;  /* 0x000000081400780c */ /* 0x000fe200007c4270 */
[----:B------:R-:W-:Y:S01]  /*4040*/  IMAD.SHL.U32 R227, R4, 0x2, RZ ;  /* 0x0000000204e37824 */ /* 0x000fe200078e00ff */
[----:B------:R-:W-:Y:S01]  /*4050*/  ISETP.GT.AND P5, PT, R20, 0x1, P0 ;  /* 0x000000011400780c */ /* 0x000fe200007a4270 */
[----:B------:R-:W-:Y:S01]  /*4060*/  ULDC.64 UR4, c[0x0][0x2c8] ;  /* 0x0000b20000047ab9 */ /* 0x000fe20000000a00 */
[----:B------:R-:W-:Y:S01]  /*4070*/  ISETP.LT.OR P6, PT, R0, 0x9, P6 ;  /* 0x000000090000780c */ /* 0x000fe200037c1670 */
[--C-:B------:R-:W-:Y:S01]  /*4080*/  IMAD R222, R2, 0x2, R227.reuse ;  /* 0x0000000202de7824 */ /* 0x100fe200078e02e3 */
[----:B------:R-:W-:Y:S01]  /*4090*/  ISETP.LT.OR P5, PT, R0, 0x2, P5 ;  /* 0x000000020000780c */ /* 0x000fe20002fa1670 */
[C---:B------:R-:W-:Y:S01]  /*40a0*/  IMAD R221, R3.reuse, 0x2, R227 ;  /* 0x0000000203dd7824 */ /* 0x040fe200078e02e3 */
[----:B------:R-:W-:Y:S01]  /*40b0*/  FSEL R78, R78, -INF , !P6 ;  /* 0xff8000004e4e7808 */ /* 0x000fe20007000000 */
[----:B------:R-:W-:Y:S01]  /*40c0*/  IMAD R220, R3, 0x2, R222 ;  /* 0x0000000203dc7824 */ /* 0x000fe200078e02de */
[----:B------:R-:W-:Y:S01]  /*40d0*/  ISETP.GT.AND P6, PT, R20, 0x10, P0 ;  /* 0x000000101400780c */ /* 0x000fe200007c4270 */
[----:B------:R-:W-:Y:S01]  /*40e0*/  LDSM.16.MT88.4 R136, [R222+0x100] ;  /* 0x00010000de88783b */ /* 0x000fe20000004200 */
[----:B------:R-:W-:Y:S01]  /*40f0*/  FMNMX.FTZ R16, R12, R19, !PT ;  /* 0x000000130c107209 */ /* 0x000fe20007810000 */
[----:B------:R-:W-:Y:S01]  /*4100*/  UIMAD.WIDE.U32 UR20, UR7, UR4, URZ ;  /* 0x00000004071472a5 */ /* 0x000fe2000f8e003f */
[----:B------:R-:W-:Y:S01]  /*4110*/  ISETP.LT.OR P6, PT, R0, 0x11, P6 ;  /* 0x000000110000780c */ /* 0x000fe200037c1670 */
[----:B------:R-:W-:Y:S01]  /*4120*/  LDSM.16.MT88.4 R156, [R227+0x100] ;  /* 0x00010000e39c783b */ /* 0x000fe20000004200 */
[----:B------:R-:W-:Y:S01]  /*4130*/  FSEL R14, R11, -INF , !P5 ;  /* 0xff8000000b0e7808 */ /* 0x000fe20006800000 */
[----:B------:R-:W-:Y:S01]  /*4140*/  UIADD3 UR14, UR14, -0x2, URZ ;  /* 0xfffffffe0e0e7890 */ /* 0x000fe2000fffe03f */
[----:B------:R-:W-:Y:S01]  /*4150*/  ISETP.GT.AND P5, PT, R20, 0x9, P0 ;  /* 0x000000091400780c */ /* 0x000fe200007a4270 */
[----:B------:R-:W-:Y:S01]  /*4160*/  LDSM.16.MT88.4 R144, [R221+0x100] ;  /* 0x00010000dd90783b */ /* 0x000fe20000004200 */
[----:B------:R-:W-:Y:S01]  /*4170*/  FSEL R8, R46, -INF , !P6 ;  /* 0xff8000002e087808 */ /* 0x000fe20007000000 */
[----:B------:R-:W-:Y:S01]  /*4180*/  @UP2 UMOV UR17, UR21 ;  /* 0x0000001500112c82 */ /* 0x000fe20008000000 */
[----:B------:R-:W-:Y:S01]  /*4190*/  FMNMX.FTZ R16, R15, R16, !PT ;  /* 0x000000100f107209 */ /* 0x000fe20007810000 */
[----:B------:R-:W-:Y:S01]  /*41a0*/  LDSM.16.MT88.4 R152, [R220+0x100] ;  /* 0x00010000dc98783b */ /* 0x000fe20000004200 */
[----:B------:R-:W-:Y:S01]  /*41b0*/  ISETP.GT.AND P6, PT, R20, RZ, P0 ;  /* 0x000000ff1400720c */ /* 0x000fe200007c4270 */
[----:B------:R-:W-:Y:S01]  /*41c0*/  @UP2 USHF.R.U32.HI UR7, URZ, UR5, UR17 ;  /* 0x000000053f072299 */ /* 0x000fe20008011611 */
[C---:B------:R-:W-:Y:S01]  /*41d0*/  ISETP.LT.OR P5, PT, R0.reuse, 0xa, P5 ;  /* 0x0000000a0000780c */ /* 0x040fe20002fa1670 */
[----:B------:R-:W-:Y:S01]  /*41e0*/  LDSM.16.MT88.4 R48, [R222+0x2100] ;  /* 0x00210000de30783b */ /* 0x000fe20000004200 */
[----:B------:R-:W-:Y:S01]  /*41f0*/  FMNMX.FTZ R16, R77, R16, !PT ;  /* 0x000000104d107209 */ /* 0x000fe20007810000 */
[----:B------:R-:W-:Y:S01]  /*4200*/  UIADD3 UR4, UR6, UR7, URZ ;  /* 0x0000000706047290 */ /* 0x000fe2000fffe03f */
[----:B------:R-:W-:Y:S01]  /*4210*/  ISETP.LT.OR P6, PT, R0, 0x1, P6 ;  /* 0x000000010000780c */ /* 0x000fe200037c1670 */
[----:B------:R-:W-:Y:S01]  /*4220*/  LDSM.16.MT88.4 R56, [R221+0x2100] ;  /* 0x00210000dd38783b */ /* 0x000fe20000004200 */
[----:B------:R-:W-:Y:S01]  /*4230*/  FSEL R6, R79, -INF , !P5 ;  /* 0xff8000004f067808 */ /* 0x000fe20006800000 */
[----:B------:R-:W-:Y:S01]  /*4240*/  ULDC UR7, c[0x0][0x328] ;  /* 0x0000ca0000077ab9 */ /* 0x000fe20000000800 */
[----:B------:R-:W-:Y:S01]  /*4250*/  ISETP.GT.AND P5, PT, R20, 0x11, P0 ;  /* 0x000000111400780c */ /* 0x000fe200007a4270 */
[----:B------:R-:W-:Y:S01]  /*4260*/  LDSM.16.MT88.4 R64, [R220+0x2100] ;  /* 0x00210000dc40783b */ /* 0x000fe20000004200 */
[----:B------:R-:W-:Y:S01]  /*4270*/  FMNMX.FTZ R16, R17, R16, !PT ;  /* 0x0000001011107209 */ /* 0x000fe20007810000 */
[----:B------:R-:W-:Y:S01]  /*4280*/  UIADD3 UR7, UR4, UR7, URZ ;  /* 0x0000000704077290 */ /* 0x000fe2000fffe03f */
[----:B------:R-:W-:Y:S01]  /*4290*/  FSEL R10, R10, -INF , !P6 ;  /* 0xff8000000a0a7808 */ /* 0x000fe20007000000 */
[----:B------:R-:W-:Y:S01]  /*42a0*/  LDSM.16.MT88.4 R80, [R222+0x4100] ;  /* 0x00410000de50783b */ /* 0x000fe20000004200 */
[----:B------:R-:W-:-:S02]  /*42b0*/  ISETP.LT.OR P5, PT, R0, 0x12, P5 ;  /* 0x000000120000780c */ /* 0x000fc40002fa1670 */
[----:B------:R-:W-:Y:S01]  /*42c0*/  FMNMX.FTZ R16, R7, R16, !PT ;  /* 0x0000001007107209 */ /* 0x000fe20007810000 */
[----:B------:R-:W-:Y:S01]  /*42d0*/  LDSM.16.MT88.4 R88, [R221+0x4100] ;  /* 0x00410000dd58783b */ /* 0x000fe20000004200 */
[----:B------:R-:W-:Y:S02]  /*42e0*/  FMNMX.FTZ R5, R10, R14, !PT ;  /* 0x0000000e0a057209 */ /* 0x000fe40007810000 */
[----:B------:R-:W-:Y:S01]  /*42f0*/  FSEL R24, R47, -INF , !P5 ;  /* 0xff8000002f187808 */ /* 0x000fe20006800000 */
[----:B------:R-:W-:Y:S01]  /*4300*/  LDSM.16.MT88.4 R96, [R220+0x4100] ;  /* 0x00410000dc60783b */ /* 0x000fe20000004200 */
[----:B------:R-:W-:Y:S02]  /*4310*/  FMNMX.FTZ R16, R13, R16, !PT ;  /* 0x000000100d107209 */ /* 0x000fe40007810000 */
[----:B------:R-:W-:Y:S01]  /*4320*/  ISETP.GT.AND P5, PT, R20, 0x19, P0 ;  /* 0x000000191400780c */ /* 0x000fe200007a4270 */
[----:B------:R-:W-:Y:S01]  /*4330*/  LDSM.16.MT88.4 R104, [R227+0x6100] ;  /* 0x00610000e368783b */ /* 0x000fe20000004200 */
[----:B------:R-:W-:-:S02]  /*4340*/  FMNMX.FTZ R5, R78, R5, !PT ;  /* 0x000000054e057209 */ /* 0x000fc40007810000 */
[----:B------:R-:W-:Y:S01]  /*4350*/  ISETP.GT.AND P6, PT, R20, 0x18, P0 ;  /* 0x000000181400780c */ /* 0x000fe200007c4270 */
[----:B------:R-:W-:Y:S01]  /*4360*/  LDSM.16.MT88.4 R112, [R222+0x6100] ;  /* 0x00610000de70783b */ /* 0x000fe20000004200 */
[----:B------:R-:W-:Y:S02]  /*4370*/  FMNMX.FTZ R22, R9, R16, !PT ;  /* 0x0000001009167209 */ /* 0x000fe40007810000 */
[----:B------:R-:W-:Y:S01]  /*4380*/  ISETP.LT.OR P5, PT, R0, 0x1a, P5 ;  /* 0x0000001a0000780c */ /* 0x000fe20002fa1670 */
[----:B------:R-:W-:Y:S01]  /*4390*/  LDSM.16.MT88.4 R120, [R221+0x6100] ;  /* 0x00610000dd78783b */ /* 0x000fe20000004200 */
[----:B------:R-:W-:Y:S02]  /*43a0*/  FMNMX.FTZ R5, R6, R5, !PT ;  /* 0x0000000506057209 */ /* 0x000fe40007810000 */
[----:B------:R-:W-:Y:S01]  /*43b0*/  ISETP.LT.OR P6, PT, R0, 0x19, P6 ;  /* 0x000000190000780c */ /* 0x000fe200037c1670 */
[----:B--2---:R-:W-:Y:S01]  /*43c0*/  LDSM.16.MT88.4 R32, [R227+0x4900] ;  /* 0x00490000e320783b */ /* 0x004fe20000004200 */
[----:B------:R-:W-:-:S02]  /*43d0*/  FMNMX.FTZ R22, R191, R22, !PT ;  /* 0x00000016bf167209 */ /* 0x000fc40007810000 */
[----:B------:R-:W-:Y:S01]  /*43e0*/  FSEL R16, R43, -INF , !P5 ;  /* 0xff8000002b107808 */ /* 0x000fe20006800000 */
[----:B------:R-:W-:Y:S01]  /*43f0*/  LDSM.16.MT88.4 R168, [R227+0x2900] ;  /* 0x00290000e3a8783b */ /* 0x000fe20000004200 */
[----:B------:R-:W-:Y:S02]  /*4400*/  FMNMX.FTZ R5, R8, R5, !PT ;  /* 0x0000000508057209 */ /* 0x000fe40007810000 */
[----:B------:R-:W-:Y:S01]  /*4410*/  ISETP.GT.AND P5, PT, R20, 0x21, P0 ;  /* 0x000000211400780c */ /* 0x000fe200007a4270 */
[----:B------:R-:W-:Y:S01]  /*4420*/  LDSM.16.MT88.4 R164, [R221+0x2900] ;  /* 0x00290000dda4783b */ /* 0x000fe20000004200 */
[----:B------:R-:W-:Y:S02]  /*4430*/  FSEL R18, R42, -INF , !P6 ;  /* 0xff8000002a127808 */ /* 0x000fe40007000000 */
[----:B------:R-:W-:Y:S01]  /*4440*/  FMNMX.FTZ R22, R183, R22, !PT ;  /* 0x00000016b7167209 */ /* 0x000fe20007810000 */
[----:B------:R-:W-:Y:S01]  /*4450*/  LDSM.16.MT88.4 R40, [R227+0x2100] ;  /* 0x00210000e328783b */ /* 0x000fe20000004200 */
[----:B------:R-:W-:-:S02]  /*4460*/  ISETP.GT.AND P6, PT, R20, 0x20, P0 ;  /* 0x000000201400780c */ /* 0x000fc400007c4270 */
[----:B------:R-:W-:Y:S02]  /*4470*/  FMNMX.FTZ R5, R24, R5, !PT ;  /* 0x0000000518057209 */ /* 0x000fe40007810000 */
[C---:B------:R-:W-:Y:S02]  /*4480*/  ISETP.LT.OR P5, PT, R0.reuse, 0x22, P5 ;  /* 0x000000220000780c */ /* 0x040fe40002fa1670 */
[----:B------:R-:W-:Y:S02]  /*4490*/  FMNMX.FTZ R22, R185, R22, !PT ;  /* 0x00000016b9167209 */ /* 0x000fe40007810000 */
[----:B------:R-:W-:Y:S02]  /*44a0*/  ISETP.LT.OR P6, PT, R0, 0x21, P6 ;  /* 0x000000210000780c */ /* 0x000fe400037c1670 */
[----:B------:R-:W-:Y:S02]  /*44b0*/  FMNMX.FTZ R5, R18, R5, !PT ;  /* 0x0000000512057209 */ /* 0x000fe40007810000 */
[----:B------:R-:W-:-:S02]  /*44c0*/  FSEL R192, R75, -INF , !P5 ;  /* 0xff8000004bc07808 */ /* 0x000fc40006800000 */
[----:B------:R-:W-:Y:S02]  /*44d0*/  ISETP.GT.AND P5, PT, R20, 0x28, P0 ;  /* 0x000000281400780c */ /* 0x000fe400007a4270 */
[----:B------:R-:W-:Y:S02]  /*44e0*/  FMNMX.FTZ R22, R189, R22, !PT ;  /* 0x00000016bd167209 */ /* 0x000fe40007810000 */
[----:B------:R-:W-:Y:S02]  /*44f0*/  FSEL R244, R74, -INF , !P6 ;  /* 0xff8000004af47808 */ /* 0x000fe40007000000 */
[----:B------:R-:W-:Y:S01]  /*4500*/  FMNMX.FTZ R11, R16, R5, !PT ;  /* 0x00000005100b7209 */ /* 0x000fe20007810000 */
[----:B------:R-:W-:Y:S01]  /*4510*/  LDSM.16.MT88.4 R72, [R227+0x4100] ;  /* 0x00410000e348783b */ /* 0x000fe20000004200 */
[----:B------:R-:W-:Y:S02]  /*4520*/  ISETP.LT.OR P5, PT, R0, 0x29, P5 ;  /* 0x000000290000780c */ /* 0x000fe40002fa1670 */
[----:B------:R-:W-:-:S02]  /*4530*/  ISETP.GT.AND P6, PT, R20, 0x29, P0 ;  /* 0x000000291400780c */ /* 0x000fc400007c4270 */
[----:B------:R-:W-:Y:S02]  /*4540*/  FMNMX.FTZ R22, R199, R22, !PT ;  /* 0x00000016c7167209 */ /* 0x000fe40007810000 */
[----:B------:R-:W-:Y:S02]  /*4550*/  FMNMX.FTZ R11, R244, R11, !PT ;  /* 0x0000000bf40b7209 */ /* 0x000fe40007810000 */
[----:B------:R-:W-:Y:S02]  /*4560*/  FSEL R202, R70, -INF , !P5 ;  /* 0xff80000046ca7808 */ /* 0x000fe40006800000 */
[----:B------:R-:W-:Y:S02]  /*4570*/  ISETP.LT.OR P6, PT, R0, 0x2a, P6 ;  /* 0x0000002a0000780c */ /* 0x000fe400037c1670 */
[----:B------:R-:W-:Y:S02]  /*4580*/  ISETP.GT.AND P5, PT, R20, 0x30, P0 ;  /* 0x000000301400780c */ /* 0x000fe400007a4270 */
[----:B------:R-:W-:-:S02]  /*4590*/  FMNMX.FTZ R22, R197, R22, !PT ;  /* 0x00000016c5167209 */ /* 0x000fc40007810000 */
[----:B------:R-:W-:Y:S02]  /*45a0*/  FMNMX.FTZ R11, R192, R11, !PT ;  /* 0x0000000bc00b7209 */ /* 0x000fe40007810000 */
[----:B------:R-:W-:Y:S02]  /*45b0*/  FSEL R194, R71, -INF , !P6 ;  /* 0xff80000047c27808 */ /* 0x000fe40007000000 */
[----:B------:R-:W-:Y:S02]  /*45c0*/  ISETP.LT.OR P5, PT, R0, 0x31, P5 ;  /* 0x000000310000780c */ /* 0x000fe40002fa1670 */
[----:B------:R-:W-:Y:S02]  /*45d0*/  FMNMX.FTZ R22, R195, R22, !PT ;  /* 0x00000016c3167209 */ /* 0x000fe40007810000 */
[----:B------:R-:W-:Y:S02]  /*45e0*/  ISETP.GT.AND P6, PT, R20, 0x31, P0 ;  /* 0x000000311400780c */ /* 0x000fe400007c4270 */
[----:B------:R-:W-:-:S02]  /*45f0*/  FMNMX.FTZ R11, R202, R11, !PT ;  /* 0x0000000bca0b7209 */ /* 0x000fc40007810000 */
[----:B------:R-:W-:Y:S02]  /*4600*/  FSEL R198, R30, -INF , !P5 ;  /* 0xff8000001ec67808 */ /* 0x000fe40006800000 */
[----:B------:R-:W-:Y:S02]  /*4610*/  FMNMX.FTZ R5, R193, R22, !PT ;  /* 0x00000016c1057209 */ /* 0x000fe40007810000 */
[----:B------:R-:W-:Y:S02]  /*4620*/  ISETP.LT.OR P6, PT, R0, 0x32, P6 ;  /* 0x000000320000780c */ /* 0x000fe400037c1670 */
[----:B------:R-:W-:Y:S01]  /*4630*/  ISETP.GT.AND P5, PT, R20, 0x38, P0 ;  /* 0x000000381400780c */ /* 0x000fe200007a4270 */
[----:B------:R-:W1:Y:S01]  /*4640*/  SHFL.BFLY PT, R22, R5, 0x2, 0x1f ;  /* 0x0c401f0005167f89 */ /* 0x000e6200000e0000 */
[----:B------:R-:W-:Y:S02]  /*4650*/  FMNMX.FTZ R11, R194, R11, !PT ;  /* 0x0000000bc20b7209 */ /* 0x000fe40007810000 */
[----:B------:R-:W-:-:S02]  /*4660*/  ISETP.GT.AND P0, PT, R20, 0x39, P0 ;  /* 0x000000391400780c */ /* 0x000fc40000704270 */
[----:B------:R-:W-:Y:S02]  /*4670*/  FSEL R196, R31, -INF , !P6 ;  /* 0xff8000001fc47808 */ /* 0x000fe40007000000 */
[----:B------:R-:W-:Y:S01]  /*4680*/  ISETP.LT.OR P5, PT, R0, 0x39, P5 ;  /* 0x000000390000780c */ /* 0x000fe20002fa1670 */
[----:B------:R-:W-:Y:S01]  /*4690*/  LDSM.16.MT88.4 R28, [R222+0x4900] ;  /* 0x00490000de1c783b */ /* 0x000fe20000004200 */
[----:B------:R-:W-:Y:S02]  /*46a0*/  FMNMX.FTZ R11, R198, R11, !PT ;  /* 0x0000000bc60b7209 */ /* 0x000fe40007810000 */
[----:B------:R-:W-:Y:S02]  /*46b0*/  ISETP.LT.OR P0, PT, R0, 0x3a, P0 ;  /* 0x0000003a0000780c */ /* 0x000fe40000701670 */
[----:B------:R-:W-:Y:S02]  /*46c0*/  FSEL R190, R54, -INF , !P5 ;  /* 0xff80000036be7808 */ /* 0x000fe40006800000 */
[----:B------:R-:W-:-:S02]  /*46d0*/  FMNMX.FTZ R11, R196, R11, !PT ;  /* 0x0000000bc40b7209 */ /* 0x000fc40007810000 */
[----:B------:R-:W-:Y:S02]  /*46e0*/  FSEL R188, R55, -INF , !P0 ;  /* 0xff80000037bc7808 */ /* 0x000fe40004000000 */
        /* <DEDUP_REMOVED lines=13> */
[--C-:B------:R-:W-:Y:S02]  /*47c0*/  FFMA.FTZ R181, R19, c[0x0][0x2d0], -R200.reuse ;  /* 0x0000b40013b57a23 */ /* 0x100fe400000108c8 */
[--C-:B------:R-:W-:Y:S01]  /*47d0*/  FFMA.FTZ R175, R77, c[0x0][0x2d0], -R200.reuse ;  /* 0x0000b4004daf7a23 */ /* 0x100fe200000108c8 */
[----:B------:R-:W-:Y:S01]  /*47e0*/  MUFU.EX2 R182, R182 ;  /* 0x000000b600b67308 */ /* 0x000fe20000000800 */
[--C-:B------:R-:W-:Y:S01]  /*47f0*/  FFMA.FTZ R174, R7, c[0x0][0x2d0], -R200.reuse ;  /* 0x0000b40007ae7a23 */ /* 0x100fe200000108c8 */
[----:B-1----:R-:W-:Y:S01]  /*4800*/  FMNMX.FTZ R12, R20, R5, !PT ;  /* 0x00000005140c7209 */ /* 0x002fe20007810000 */
[--C-:B------:R-:W-:Y:S01]  /*4810*/  FFMA.FTZ R173, R13, c[0x0][0x2d0], -R200.reuse ;  /* 0x0000b4000dad7a23 */ /* 0x100fe200000108c8 */
[----:B------:R-:W-:Y:S01]  /*4820*/  LDSM.16.MT88.4 R20, [R227+0x900] ;  /* 0x00090000e314783b */ /* 0x000fe20000004200 */
[--C-:B------:R-:W-:Y:S01]  /*4830*/  FFMA.FTZ R179, R17, c[0x0][0x2d0], -R200.reuse ;  /* 0x0000b40011b37a23 */ /* 0x100fe200000108c8 */
[C---:B------:R-:W-:Y:S01]  /*4840*/  FSETP.NEU.FTZ.AND P0, PT, R12.reuse, -INF , PT ;  /* 0xff8000000c00780b */ /* 0x040fe20003f1d000 */
[----:B------:R-:W-:Y:S01]  /*4850*/  FMUL.FTZ R187, R12, c[0x0][0x2d0] ;  /* 0x0000b4000cbb7a20 */ /* 0x000fe20000410000 */
[----:B------:R-:W1:Y:S01]  /*4860*/  MUFU.EX2 R181, R181 ;  /* 0x000000b500b57308 */ /* 0x000e620000000800 */
[----:B------:R-:W-:-:S02]  /*4870*/  FFMA.FTZ R184, R191, c[0x0][0x2d0], -R200 ;  /* 0x0000b400bfb87a23 */ /* 0x000fc400000108c8 */
[--C-:B------:R-:W-:Y:S01]  /*4880*/  FFMA.FTZ R186, R189, c[0x0][0x2d0], -R200.reuse ;  /* 0x0000b400bdba7a23 */ /* 0x100fe200000108c8 */
[----:B------:R-:W-:Y:S01]  /*4890*/  FSEL R187, R187, RZ, P0 ;  /* 0x000000ffbbbb7208 */ /* 0x000fe20000000000 */
[--C-:B------:R-:W-:Y:S01]  /*48a0*/  FFMA.FTZ R183, R183, c[0x0][0x2d0], -R200.reuse ;  /* 0x0000b400b7b77a23 */ /* 0x100fe200000108c8 */
[----:B------:R-:W-:Y:S01]  /*48b0*/  PLOP3.LUT P0, PT, PT, PT, UP1, 0x40, 0x0 ;  /* 0x000000000000781c */ /* 0x000fe20003f0e818 */
[----:B------:R-:W-:Y:S01]  /*48c0*/  FFMA.FTZ R185, R185, c[0x0][0x2d0], -R200 ;  /* 0x0000b400b9b97a23 */ /* 0x000fe200000108c8 */
[----:B------:R-:W-:Y:S01]  /*48d0*/  MUFU.EX2 R180, R180 ;  /* 0x000000b400b47308 */ /* 0x000fe20000000800 */
[--C-:B------:R-:W-:Y:S02]  /*48e0*/  FFMA.FTZ R177, R10, c[0x0][0x2d0], -R187.reuse ;  /* 0x0000b4000ab17a23 */ /* 0x100fe400000108bb */
[--C-:B------:R-:W-:Y:S02]  /*48f0*/  FFMA.FTZ R176, R14, c[0x0][0x2d0], -R187.reuse ;  /* 0x0000b4000eb07a23 */ /* 0x100fe400000108bb */
[----:B------:R-:W-:-:S02]  /*4900*/  FFMA.FTZ R178, R78, c[0x0][0x2d0], -R187 ;  /* 0x0000b4004eb27a23 */ /* 0x000fc400000108bb */
[--C-:B------:R-:W-:Y:S01]  /*4910*/  FFMA.FTZ R15, R6, c[0x0][0x2d0], -R187.reuse ;  /* 0x0000b400060f7a23 */ /* 0x100fe200000108bb */
[----:B------:R-:W2:Y:S01]  /*4920*/  MUFU.EX2 R175, R175 ;  /* 0x000000af00af7308 */ /* 0x000ea20000000800 */
[----:B------:R-:W3:Y:S01]  /*4930*/  LDSM.16.MT88.4 R4, [R220+0x6100] ;  /* 0x00610000dc04783b */ /* 0x000ee20000004200 */
[----:B------:R-:W-:Y:S01]  /*4940*/  FFMA.FTZ R14, R9, c[0x0][0x2d0], -R200 ;  /* 0x0000b400090e7a23 */ /* 0x000fe200000108c8 */
[----:B-1----:R-:W-:Y:S01]  /*4950*/  F2FP.BF16.PACK_AB R128, R181, R182 ;  /* 0x000000b6b580723e */ /* 0x002fe200000010ff */
[--C-:B------:R-:W-:Y:S02]  /*4960*/  FFMA.FTZ R172, R8, c[0x0][0x2d0], -R187.reuse ;  /* 0x0000b40008ac7a23 */ /* 0x100fe400000108bb */
[----:B------:R-:W1:Y:S01]  /*4970*/  LDSM.16.MT88.4 R8, [R222+0x900] ;  /* 0x00090000de08783b */ /* 0x000e620000004200 */
[--C-:B------:R-:W-:Y:S01]  /*4980*/  FFMA.FTZ R13, R24, c[0x0][0x2d0], -R187.reuse ;  /* 0x0000b400180d7a23 */ /* 0x100fe200000108bb */
[----:B------:R-:W-:Y:S01]  /*4990*/  MUFU.EX2 R177, R177 ;  /* 0x000000b100b17308 */ /* 0x000fe20000000800 */
[--C-:B------:R-:W-:Y:S01]  /*49a0*/  FFMA.FTZ R3, R18, c[0x0][0x2d0], -R187.reuse ;  /* 0x0000b40012037a23 */ /* 0x100fe200000108bb */
[----:B------:R-:W-:Y:S01]  /*49b0*/  LDSM.16.MT88.4 R24, [R221+0x900] ;  /* 0x00090000dd18783b */ /* 0x000fe20000004200 */
[----:B------:R-:W-:-:S02]  /*49c0*/  FFMA.FTZ R2, R16, c[0x0][0x2d0], -R187 ;  /* 0x0000b40010027a23 */ /* 0x000fc400000108bb */
[--C-:B------:R-:W-:Y:S01]  /*49d0*/  FFMA.FTZ R189, R244, c[0x0][0x2d0], -R187.reuse ;  /* 0x0000b400f4bd7a23 */ /* 0x100fe200000108bb */
[----:B------:R-:W4:Y:S01]  /*49e0*/  LDSM.16.MT88.4 R16, [R220+0x900] ;  /* 0x00090000dc10783b */ /* 0x000f220000004200 */
[--C-:B------:R-:W-:Y:S01]  /*49f0*/  FFMA.FTZ R192, R192, c[0x0][0x2d0], -R187.reuse ;  /* 0x0000b400c0c07a23 */ /* 0x100fe200000108bb */
[----:B------:R-:W5:Y:S01]  /*4a00*/  MUFU.EX2 R176, R176 ;  /* 0x000000b000b07308 */ /* 0x000f620000000800 */
[----:B--2---:R-:W-:Y:S01]  /*4a10*/  F2FP.BF16.PACK_AB R130, R175, R180 ;  /* 0x000000b4af82723e */ /* 0x004fe200000010ff */
[--C-:B------:R-:W-:Y:S02]  /*4a20*/  FFMA.FTZ R191, R202, c[0x0][0x2d0], -R187.reuse ;  /* 0x0000b400cabf7a23 */ /* 0x100fe400000108bb */
[----:B------:R-:W-:Y:S02]  /*4a30*/  FFMA.FTZ R194, R194, c[0x0][0x2d0], -R187 ;  /* 0x0000b400c2c27a23 */ /* 0x000fe400000108bb */
[--C-:B------:R-:W-:Y:S02]  /*4a40*/  FFMA.FTZ R244, R193, c[0x0][0x2d0], -R200.reuse ;  /* 0x0000b400c1f47a23 */ /* 0x100fe400000108c8 */
[----:B------:R-:W-:Y:S01]  /*4a50*/  MUFU.EX2 R178, R178 ;  /* 0x000000b200b27308 */ /* 0x000fe20000000800 */
[----:B------:R-:W-:-:S02]  /*4a60*/  FFMA.FTZ R199, R199, c[0x0][0x2d0], -R200 ;  /* 0x0000b400c7c77a23 */ /* 0x000fc400000108c8 */
[--C-:B------:R-:W-:Y:S02]  /*4a70*/  FFMA.FTZ R202, R197, c[0x0][0x2d0], -R200.reuse ;  /* 0x0000b400c5ca7a23 */ /* 0x100fe400000108c8 */
[----:B------:R-:W-:Y:S02]  /*4a80*/  FFMA.FTZ R195, R195, c[0x0][0x2d0], -R200 ;  /* 0x0000b400c3c37a23 */ /* 0x000fe400000108c8 */
[--C-:B------:R-:W-:Y:S01]  /*4a90*/  FFMA.FTZ R193, R198, c[0x0][0x2d0], -R187.reuse ;  /* 0x0000b400c6c17a23 */ /* 0x100fe200000108bb */
[----:B------:R-:W2:Y:S01]  /*4aa0*/  MUFU.EX2 R15, R15 ;  /* 0x0000000f000f7308 */ /* 0x000ea20000000800 */
[----:B-----5:R-:W-:Y:S01]  /*4ab0*/  F2FP.BF16.PACK_AB R129, R176, R177 ;  /* 0x000000b1b081723e */ /* 0x020fe200000010ff */
[--C-:B------:R-:W-:Y:S02]  /*4ac0*/  FFMA.FTZ R196, R196, c[0x0][0x2d0], -R187.reuse ;  /* 0x0000b400c4c47a23 */ /* 0x100fe400000108bb */
[--C-:B------:R-:W-:Y:S02]  /*4ad0*/  FFMA.FTZ R190, R190, c[0x0][0x2d0], -R187.reuse ;  /* 0x0000b400bebe7a23 */ /* 0x100fe400000108bb */
[----:B------:R-:W-:-:S02]  /*4ae0*/  FFMA.FTZ R241, R188, c[0x0][0x2d0], -R187 ;  /* 0x0000b400bcf17a23 */ /* 0x000fc400000108bb */
[----:B------:R-:W-:Y:S01]  /*4af0*/  MUFU.EX2 R179, R179 ;  /* 0x000000b300b37308 */ /* 0x000fe20000000800 */
[----:B------:R-:W-:Y:S02]  /*4b00*/  FADD.FTZ R181, R182, R181 ;  /* 0x000000b5b6b57221 */ /* 0x000fe40000010000 */
[----:B------:R-:W-:Y:S02]  /*4b10*/  FADD.FTZ R177, R177, R176 ;  /* 0x000000b0b1b17221 */ /* 0x000fe40000010000 */
[----:B------:R-:W-:Y:S01]  /*4b20*/  FADD.FTZ R180, R180, R181 ;  /* 0x000000b5b4b47221 */ /* 0x000fe20000010000 */
[----:B--2---:R-:W-:Y:S02]  /*4b30*/  F2FP.BF16.PACK_AB R131, R15, R178 ;  /* 0x000000b20f83723e */ /* 0x004fe400000010ff */
[----:B------:R-:W2:Y:S01]  /*4b40*/  MUFU.EX2 R174, R174 ;  /* 0x000000ae00ae7308 */ /* 0x000ea20000000800 */
[----:B------:R-:W-:Y:S02]  /*4b50*/  FADD.FTZ R178, R178, R177 ;  /* 0x000000b1b2b27221 */ /* 0x000fe40000010000 */
[----:B------:R-:W-:-:S02]  /*4b60*/  FADD.FTZ R180, R175, R180 ;  /* 0x000000b4afb47221 */ /* 0x000fc40000010000 */
        /* <DEDUP_REMOVED lines=54> */
[----:B--2---:R-:W-:Y:S01]  /*4ed0*/  F2FP.BF16.PACK_AB R4, R174, R179 ;  /* 0x000000b3ae04723e */ /* 0x004fe200000010ff */
        /* <DEDUP_REMOVED lines=17> */
[----:B------:R-:W2:Y:S07]  /*4ff0*/  LDSM.16.MT88.4 R20, [R222+0x2900] ;  /* 0x00290000de14783b */ /* 0x000eae0000004200 */
[C---:B----4-:R-:W-:Y:S08]  /*5000*/  HMMA.16816.F32.BF16 R148, R4.reuse, R16, R148 ;  /* 0x000000100494723c */ /* 0x050ff00000041894 */
[C---:B------:R-:W-:Y:S01]  /*5010*/  HMMA.16816.F32.BF16 R152, R4.reuse, R18, R152 ;  /* 0x000000120498723c */ /* 0x040fe20000041898 */
[----:B------:R-:W3:Y:S07]  /*5020*/  LDSM.16.MT88.4 R16, [R220+0x4900] ;  /* 0x00490000dc10783b */ /* 0x000eee0000004200 */
[C---:B------:R-:W-:Y:S08]  /*5030*/  HMMA.16816.F32.BF16 R140, R4.reuse, R24, R140 ;  /* 0x00000018048c723c */ /* 0x040ff0000004188c */
[C---:B-1----:R-:W-:Y:S08]  /*5040*/  HMMA.16816.F32.BF16 R60, R4.reuse, R8, R60 ;  /* 0x00000008043c723c */ /* 0x042ff0000004183c */
[C---:B------:R-:W-:Y:S01]  /*5050*/  HMMA.16816.F32.BF16 R64, R4.reuse, R10, R64 ;  /* 0x0000000a0440723c */ /* 0x040fe20000041840 */
[----:B------:R-:W1:Y:S07]  /*5060*/  LDSM.16.MT88.4 R8, [R222+0x6900] ;  /* 0x00690000de08783b */ /* 0x000e6e0000004200 */
        /* <DEDUP_REMOVED lines=25> */
[----:B------:R-:W-:Y:S07]  /*5200*/  LDSM.16.MT88.4 R24, [R222+0x1100] ;  /* 0x00110000de18783b */ /* 0x000fee0000004200 */
[C---:B--2---:R-:W-:Y:S08]  /*5210*/  HMMA.16816.F32.BF16 R100, R4.reuse, R20, R100 ;  /* 0x000000140464723c */ /* 0x044ff00000041864 */
[C---:B------:R-:W-:Y:S01]  /*5220*/  HMMA.16816.F32.BF16 R104, R4.reuse, R22, R104 ;  /* 0x000000160468723c */ /* 0x040fe20000041868 */
[----:B------:R-:W-:Y:S07]  /*5230*/  LDSM.16.MT88.4 R20, [R220+0x1100] ;  /* 0x00110000dc14783b */ /* 0x000fee0000004200 */
[C---:B---3--:R-:W-:Y:S08]  /*5240*/  HMMA.16816.F32.BF16 R116, R4.reuse, R16, R116 ;  /* 0x000000100474723c */ /* 0x048ff00000041874 */
[C---:B------:R-:W-:Y:S01]  /*5250*/  HMMA.16816.F32.BF16 R120, R4.reuse, R18, R120 ;  /* 0x000000120478723c */ /* 0x040fe20000041878 */
[----:B------:R-:W2:Y:S07]  /*5260*/  LDSM.16.MT88.4 R16, [R227+0x3100] ;  /* 0x00310000e310783b */ /* 0x000eae0000004200 */
        /* <DEDUP_REMOVED lines=30> */
[C---:B------:R-:W-:Y:S08]  /*5450*/  HMMA.16816.F32.BF16 R132, R4.reuse, R24, R132 ;  /* 0x000000180484723c */ /* 0x040ff00000041884 */
[C---:B------:R-:W-:Y:S01]  /*5460*/  HMMA.16816.F32.BF16 R136, R4.reuse, R26, R136 ;  /* 0x0000001a0488723c */ /* 0x040fe20000041888 */
[----:B------:R-:W5:Y:S07]  /*5470*/  LDSM.16.MT88.4 R24, [R221+0x5100] ;  /* 0x00510000dd18783b */ /* 0x000f6e0000004200 */
[C---:B------:R-:W-:Y:S08]  /*5480*/  HMMA.16816.F32.BF16 R52, R4.reuse, R164, R52 ;  /* 0x000000a40434723c */ /* 0x040ff00000041834 */
[C---:B------:R-:W-:Y:S01]  /*5490*/  HMMA.16816.F32.BF16 R56, R4.reuse, R166, R56 ;  /* 0x000000a60438723c */ /* 0x040fe20000041838 */
[----:B------:R-:W-:Y:S07]  /*54a0*/  LDSM.16.MT88.4 R164, [R220+0x7100] ;  /* 0x00710000dca4783b */ /* 0x000fee0000004200 */
        /* <DEDUP_REMOVED lines=21> */
[C---:B--2---:R-:W-:Y:S08]  /*5600*/  HMMA.16816.F32.BF16 R116, R4.reuse, R16, R116 ;  /* 0x000000100474723c */ /* 0x044ff00000041874 */
        /* <DEDUP_REMOVED lines=40> */
[----:B------:R-:W1:Y:S07]  /*5890*/  LDSM.16.MT88.4 R20, [R220+0x7900] ;  /* 0x00790000dc14783b */ /* 0x000e6e0000004200 */
[C---:B------:R-:W-:Y:S08]  /*58a0*/  HMMA.16816.F32.BF16 R52, R4.reuse, R168, R52 ;  /* 0x000000a80434723c */ /* 0x040ff00000041834 */
[C---:B------:R-:W-:Y:S08]  /*58b0*/  HMMA.16816.F32.BF16 R56, R4.reuse, R170, R56 ;  /* 0x000000aa0438723c */ /* 0x040ff00000041838 */
[C---:B------:R-:W-:Y:S08]  /*58c0*/  HMMA.16816.F32.BF16 R60, R4.reuse, R164, R60 ;  /* 0x000000a4043c723c */ /* 0x040ff0000004183c */
[C---:B------:R-:W-:Y:S08]  /*58d0*/  HMMA.16816.F32.BF16 R64, R4.reuse, R166, R64 ;  /* 0x000000a60440723c */ /* 0x040ff00000041840 */
[C---:B---3--:R-:W-:Y:S08]  /*58e0*/  HMMA.16816.F32.BF16 R76, R4.reuse, R32, R76 ;  /* 0x00000020044c723c */ /* 0x048ff0000004184c */
[C---:B------:R-:W-:Y:S08]  /*58f0*/  HMMA.16816.F32.BF16 R80, R4.reuse, R34, R80 ;  /* 0x000000220450723c */ /* 0x040ff00000041850 */
[C---:B----4-:R-:W-:Y:S08]  /*5900*/  HMMA.16816.F32.BF16 R84, R4.reuse, R28, R84 ;  /* 0x0000001c0454723c */ /* 0x050ff00000041854 */
[C---:B------:R-:W-:Y:S08]  /*5910*/  HMMA.16816.F32.BF16 R88, R4.reuse, R30, R88 ;  /* 0x0000001e0458723c */ /* 0x040ff00000041858 */
[C---:B-----5:R-:W-:Y:S08]  /*5920*/  HMMA.16816.F32.BF16 R92, R4.reuse, R24, R92 ;  /* 0x00000018045c723c */ /* 0x060ff0000004185c */
[C---:B------:R-:W-:Y:S08]  /*5930*/  HMMA.16816.F32.BF16 R96, R4.reuse, R26, R96 ;  /* 0x0000001a0460723c */ /* 0x040ff00000041860 */
[C---:B--2---:R-:W-:Y:S08]  /*5940*/  HMMA.16816.F32.BF16 R108, R4.reuse, R16, R108 ;  /* 0x00000010046c723c */ /* 0x044ff0000004186c */
[C---:B------:R-:W-:Y:S08]  /*5950*/  HMMA.16816.F32.BF16 R112, R4.reuse, R18, R112 ;  /* 0x000000120470723c */ /* 0x040ff00000041870 */
[C---:B-1----:R-:W-:Y:S08]  /*5960*/  HMMA.16816.F32.BF16 R116, R4.reuse, R8, R116 ;  /* 0x000000080474723c */ /* 0x042ff00000041874 */
        /* <DEDUP_REMOVED lines=15> */
.L_x_2488:
[----:B------:R-:W-:Y:S02]  /*5a60*/  UISETP.NE.AND UP0, UPT, UR6, 0x1, UPT ;  /* 0x000000010600788c */ /* 0x000fe4000bf05270 */
[----:B------:R-:W-:Y:S02]  /*5a70*/  ULDC.64 UR4, c[0x0][0x330] ;  /* 0x0000cc0000047ab9 */ /* 0x000fe40000000a00 */
[----:B------:R-:W-:-:S07]  /*5a80*/  UIMAD.WIDE.U32 UR20, UR17, UR4, URZ ;  /* 0x00000004111472a5 */ /* 0x000fce000f8e003f */
[----:B------:R-:W-:Y:S02]  /*5a90*/  @UP0 USHF.R.U32.HI UR17, URZ, UR5, UR21 ;  /* 0x000000053f110299 */ /* 0x000fe40008011615 */
.L_x_2489:
[----:B------:R-:W-:Y:S02]  /*5aa0*/  ULDC UR4, c[0x0][0x32c] ;  /* 0x0000cb0000047ab9 */ /* 0x000fe40000000800 */
[----:B------:R-:W-:-:S04]  /*5ab0*/  UIMAD UR4, UR17, UR6, UR4 ;  /* 0x00000006110472a4 */ /* 0x000fc8000f8e0204 */
[----:B------:R-:W-:-:S04]  /*5ac0*/  UISETP.LT.AND UP0, UPT, UR7, UR4, UPT ;  /* 0x000000040700728c */ /* 0x000fc8000bf01270 */
[----:B------:R-:W-:-:S04]  /*5ad0*/  USEL UR7, UR7, UR4, UP0 ;  /* 0x0000000407077287 */ /* 0x000fc80008000000 */
.L_x_2487:
        /* <DEDUP_REMOVED lines=9> */
[----:B------:R-:W-:Y:S01]  /*5b70*/  ULDC.64 UR6, c[0x0][0x208] ;  /* 0x0000820000067ab9 */ /* 0x000fe20000000a00 */
[C---:B------:R-:W-:Y:S01]  /*5b80*/  IADD3 R3, P6, R234.reuse, 0x40, RZ ;  /* 0x00000040ea037810 */ /* 0x040fe20007fde0ff */
[----:B------:R-:W-:Y:S01]  /*5b90*/  ULDC.64 UR4, c[0x0][0x1e0] ;  /* 0x0000780000047ab9 */ /* 0x000fe20000000a00 */
[----:B------:R-:W-:-:S03]  /*5ba0*/  IADD3 R2, P5, R234, 0x80, RZ ;  /* 0x00000080ea027810 */ /* 0x000fc60007fbe0ff */
[----:B------:R1:W-:Y:S04]  /*5bb0*/  STL [R1+0x10], R3 ;  /* 0x0000100301007387 */ /* 0x0003e80000100800 */
[----:B------:R2:W-:Y:S02]  /*5bc0*/  STL [R1+0x8], R2 ;  /* 0x0000080201007387 */ /* 0x0005e40000100800 */
[----:B------:R-:W-:Y:S01]  /*5bd0*/  @P0 IMAD.HI.U32 R245, R233, c[0x0][0x2c8], RZ ;  /* 0x0000b200e9f50a27 */ /* 0x000fe200078e00ff */
[----:B------:R-:W-:-:S13]  /*5be0*/  PLOP3.LUT P0, PT, PT, PT, UP2, 0x80, 0x0 ;  /* 0x000000000000781c */ /* 0x000fda0003f0f028 */
[----:B------:R-:W-:Y:S01]  /*5bf0*/  @P0 SHF.R.U32.HI R245, RZ, c[0x0][0x2cc], R245 ;  /* 0x0000b300fff50a19 */ /* 0x000fe200000116f5 */
[----:B-1----:R-:W-:Y:S01]  /*5c00*/  IMAD.X R3, RZ, RZ, R239, P6 ;  /* 0x000000ffff037224 */ /* 0x002fe200030e06ef */
[----:B--2---:R-:W-:-:S05]  /*5c10*/  IADD3 R2, P6, R234, 0xc0, RZ ;  /* 0x000000c0ea027810 */ /* 0x004fca0007fde0ff */
[----:B------:R1:W-:Y:S01]  /*5c20*/  STL [R1], R2 ;  /* 0x0000000201007387 */ /* 0x0003e20000100800 */
[----:B------:R-:W-:Y:S01]  /*5c30*/  IMAD.X R252, RZ, RZ, R239, P6 ;  /* 0x000000fffffc7224 */ /* 0x000fe200030e06ef */
[C---:B------:R-:W-:Y:S02]  /*5c40*/  IADD3 R249, P6, R236.reuse, 0x80, RZ ;  /* 0x00000080ecf97810 */ /* 0x040fe40007fde0ff */
[----:B------:R2:W-:Y:S03]  /*5c50*/  STL [R1+0xc], R3 ;  /* 0x00000c0301007387 */ /* 0x0005e60000100800 */
[----:B------:R-:W-:Y:S02]  /*5c60*/  IMAD.X R248, RZ, RZ, R243, P6 ;  /* 0x000000fffff87224 */ /* 0x000fe400030e06f3 */
[----:B-1----:R-:W-:Y:S02]  /*5c70*/  IMAD.MOV.U32 R2, RZ, RZ, R12 ;  /* 0x000000ffff027224 */ /* 0x002fe400078e000c */
[----:B--2---:R-:W-:Y:S01]  /*5c80*/  IMAD.X R3, RZ, RZ, R239, P5 ;  /* 0x000000ffff037224 */ /* 0x004fe200028e06ef */
[----:B------:R-:W-:-:S04]  /*5c90*/  IADD3 R251, P5, R236, 0x40, RZ ;  /* 0x00000040ecfb7810 */ /* 0x000fc80007fbe0ff */
[----:B------:R1:W-:Y:S01]  /*5ca0*/  STL [R1+0x4], R3 ;  /* 0x0000040301007387 */ /* 0x0003e20000100800 */
[----:B------:R-:W-:Y:S01]  /*5cb0*/  IMAD.X R250, RZ, RZ, R243, P5 ;  /* 0x000000fffffa7224 */ /* 0x000fe200028e06f3 */
[----:B------:R-:W-:-:S05]  /*5cc0*/  IADD3 R247, P5, R236, 0xc0, RZ ;  /* 0x000000c0ecf77810 */ /* 0x000fca0007fbe0ff */
[----:B------:R-:W-:Y:S02]  /*5cd0*/  IMAD.X R246, RZ, RZ, R243, P5 ;  /* 0x000000fffff67224 */ /* 0x000fe400028e06f3 */
[----:B-1----:R-:W-:Y:S02]  /*5ce0*/  IMAD.MOV.U32 R3, RZ, RZ, R0 ;  /* 0x000000ffff037224 */ /* 0x002fe400078e0000 */
.L_x_2499:
[----:B------:R-:W2:Y:S01]  /*5cf0*/  LDL R13, [R1+0x10] ;  /* 0x00001000010d7983 */ /* 0x000ea20000100800 */
[----:B------:R-:W-:Y:S01]  /*5d00*/  UISETP.GT.AND UP3, UPT, UR8, UR14, UPT ;  /* 0x0000000e0800728c */ /* 0x000fe2000bf64270 */
[----:B------:R-:W-:Y:S04]  /*5d10*/  DEPBAR.LE SB0, 0x0 ;  /* 0x000080000000791a */ /* 0x000fe80000000000 */
[----:B------:R-:W3:Y:S01]  /*5d20*/  LDL R12, [R1+0xc] ;  /* 0x00000c00010c7983 */ /* 0x000ee20000100800 */
[----:B------:R-:W-:Y:S04]  /*5d30*/  PLOP3.LUT P5, PT, PT, PT, UP3, 0x80, 0x0 ;  /* 0x000000000000781c */ /* 0x000fe80003faf038 */
[----:B------:R-:W-:Y:S01]  /*5d40*/  BAR.SYNC.DEFER_BLOCKING 0x0 ;  /* 0x0000000000007b1d */ /* 0x000fe20000010000 */
[----:B------:R-:W-:Y:S01]  /*5d50*/  @!UP3 UIMAD.WIDE.U32 UR22, UR14, UR6, URZ ;  /* 0x000000060e16b2a5 */ /* 0x000fe2000f8e003f */
[----:B------:R-:W-:Y:S01]  /*5d60*/  PLOP3.LUT P0, PT, PT, PT, UP3, 0x80, 0x0 ;  /* 0x000000000000781c */ /* 0x000fe20003f0f038 */
[----:B------:R-:W-:Y:S01]  /*5d70*/  @!UP3 USHF.R.S32.HI UR20, URZ, 0x1f, UR14 ;  /* 0x0000001f3f14b899 */ /* 0x000fe2000801140e */
[----:B------:R-:W-:Y:S01]  /*5d80*/  PLOP3.LUT P6, PT, PT, PT, UP3, 0x80, 0x0 ;  /* 0x000000000000781c */ /* 0x000fe20003fcf038 */
[----:B------:R-:W-:Y:S02]  /*5d90*/  @!UP3 USHF.L.U32 UR21, UR22, 0x6, URZ ;  /* 0x000000061615b899 */ /* 0x000fe4000800063f */
[----:B------:R-:W-:Y:S04]  /*5da0*/  @!UP3 UIMAD UR20, UR20, UR6, URZ ;  /* 0x000000061414b2a4 */ /* 0x000fe8000f8e023f */
[----:B------:R-:W-:Y:S01]  /*5db0*/  @!UP3 UIMAD UR20, UR14, UR7, UR20 ;  /* 0x000000070e14b2a4 */ /* 0x000fe2000f8e0214 */
[----:B------:R-:W-:Y:S03]  /*5dc0*/  @!P5 IADD3 R6, P5, R234, UR21, RZ ;  /* 0x00000015ea06dc10 */ /* 0x000fe6000ffbe0ff */
[----:B------:R-:W-:Y:S04]  /*5dd0*/  @!UP3 UIADD3 UR20, UR23, UR20, URZ ;  /* 0x000000141714b290 */ /* 0x000fe8000fffe03f */
[----:B------:R-:W-:Y:S01]  /*5de0*/  @!UP3 USHF.L.U64.HI UR20, UR22, 0x6, UR20 ;  /* 0x000000061614b899 */ /* 0x000fe20008010214 */
[----:B------:R-:W-:Y:S05]  /*5df0*/  LDSM.16.M88.4 R164, [R230+0x10100] ;  /* 0x01010000e6a4783b */ /* 0x000fea0000000200 */
[----:B------:R-:W-:Y:S02]  /*5e00*/  @!P0 IADD3.X R15, R239, UR20, RZ, P5, !PT ;  /* 0x00000014ef0f8c10 */ /* 0x000fe4000affe4ff */
[----:B------:R-:W-:Y:S01]  /*5e10*/  PLOP3.LUT P5, PT, PT, PT, UP3, 0x80, 0x0 ;  /* 0x000000000000781c */ /* 0x000fe20003faf038 */
[----:B------:R-:W4:Y:S01]  /*5e20*/  LDL R18, [R1+0x8] ;  /* 0x0000080001127983 */ /* 0x000f220000100800 */
[----:B------:R-:W-:Y:S04]  /*5e30*/  PLOP3.LUT P0, PT, PT, PT, UP3, 0x80, 0x0 ;  /* 0x000000000000781c */ /* 0x000fe80003f0f038 */
[----:B------:R-:W5:Y:S05]  /*5e40*/  LDL R17, [R1+0x4] ;  /* 0x0000040001117983 */ /* 0x000f6a0000100800 */
[----:B------:R-:W5:Y:S02]  /*5e50*/  LDL R16, [R1] ;  /* 0x0000000001107983 */ /* 0x000f640000100800 */
[----:B------:R-:W-:Y:S03]  /*5e60*/  @!P5 LEA R14, P5, R6, c[0x0][0x1f8], 0x1 ;  /* 0x00007e00060eda11 */ /* 0x000fe600078a08ff */
[----:B------:R-:W1:Y:S05]  /*5e70*/  LDSM.16.M88.4 R168, [R229+0x8100] ;  /* 0x00810000e5a8783b */ /* 0x000e6a0000000200 */
[----:B------:R-:W1:Y:S05]  /*5e80*/  LDSM.16.M88.4 R172, [R229+0x8900] ;  /* 0x00890000e5ac783b */ /* 0x000e6a0000000200 */
[----:B------:R-:W1:Y:S05]  /*5e90*/  LDSM.16.M88.4 R176, [R229+0x9100] ;  /* 0x00910000e5b0783b */ /* 0x000e6a0000000200 */
[----:B------:R-:W1:Y:S05]  /*5ea0*/  LDSM.16.M88.4 R180, [R229+0x9900] ;  /* 0x00990000e5b4783b */ /* 0x000e6a0000000200 */
[----:B------:R-:W-:Y:S05]  /*5eb0*/  LDSM.16.M88.4 R184, [R226+0x10100] ;  /* 0x01010000e2b8783b */ /* 0x000fea0000000200 */
[----:B------:R-:W1:Y:S05]  /*5ec0*/  LDSM.16.M88.4 R188, [R228] ;  /* 0x00000000e4bc783b */ /* 0x000e6a0000000200 */
[----:B------:R-:W1:Y:S05]  /*5ed0*/  LDSM.16.M88.4 R192, [R219] ;  /* 0x00000000dbc0783b */ /* 0x000e6a0000000200 */
[----:B------:R-:W1:Y:S05]  /*5ee0*/  LDSM.16.M88.4 R196, [R218] ;  /* 0x00000000dac4783b */ /* 0x000e6a0000000200 */
[----:B------:R-:W1:Y:S01]  /*5ef0*/  LDSM.16.M88.4 R200, [R217] ;  /* 0x00000000d9c8783b */ /* 0x000e620000000200 */
[----:B--2---:R-:W-:Y:S11]  /*5f00*/  @!P6 IADD3 R5, P6, R13, UR21, RZ ;  /* 0x000000150d05ec10 */ /* 0x004ff6000ffde0ff */
[----:B------:R-:W-:Y:S02]  /*5f10*/  @!UPT UIADD3 URZ, URZ, URZ, URZ ;  /* 0x0000003f3f3ff290 */ /* 0x000fe4000fffe03f */
[----:B---3--:R-:W-:Y:S02]  /*5f20*/  @!P0 IADD3.X R0, R12, UR20, RZ, P6, !PT ;  /* 0x000000140c008c10 */ /* 0x008fe4000b7fe4ff */
[----:B------:R-:W-:Y:S02]  /*5f30*/  PLOP3.LUT P0, PT, PT, PT, UP3, 0x80, 0x0 ;  /* 0x000000000000781c */ /* 0x000fe40003f0f038 */
[----:B------:R-:W-:Y:S11]  /*5f40*/  PLOP3.LUT P6, PT, PT, PT, UP3, 0x80, 0x0 ;  /* 0x000000000000781c */ /* 0x000ff60003fcf038 */
[----:B------:R-:W-:Y:S02]  /*5f50*/  @!P0 LEA.HI.X R15, R6, c[0x0][0x1fc], R15, 0x1, P5 ;  /* 0x00007f00060f8a11 */ /* 0x000fe400028f0c0f */
[C---:B------:R-:W-:Y:S02]  /*5f60*/  @!P6 LEA R4, P6, R5.reuse, c[0x0][0x1f8], 0x1 ;  /* 0x00007e000504ea11 */ /* 0x040fe400078c08ff */
[----:B------:R-:W-:Y:S02]  /*5f70*/  PLOP3.LUT P0, PT, PT, PT, UP3, 0x80, 0x0 ;  /* 0x000000000000781c */ /* 0x000fe40003f0f038 */
[----:B------:R-:W-:Y:S11]  /*5f80*/  PLOP3.LUT P5, PT, PT, PT, UP3, 0x80, 0x0 ;  /* 0x000000000000781c */ /* 0x000ff60003faf038 */
[----:B------:R-:W-:Y:S02]  /*5f90*/  @!P0 LEA.HI.X R5, R5, c[0x0][0x1fc], R0, 0x1, P6 ;  /* 0x00007f0005058a11 */ /* 0x000fe400030f0c00 */
[----:B----4-:R-:W-:Y:S02]  /*5fa0*/  @!P5 IADD3 R7, P5, R18, UR21, RZ ;  /* 0x000000151207dc10 */ /* 0x010fe4000ffbe0ff */
[----:B------:R-:W-:Y:S02]  /*5fb0*/  PLOP3.LUT P6, PT, PT, PT, UP3, 0x80, 0x0 ;  /* 0x000000000000781c */ /* 0x000fe40003fcf038 */
[----:B------:R-:W-:Y:S11]  /*5fc0*/  PLOP3.LUT P0, PT, PT, PT, UP3, 0x80, 0x0 ;  /* 0x000000000000781c */ /* 0x000ff60003f0f038 */
[----:B------:R-:W-:Y:S02]  /*5fd0*/  @!P6 LEA R6, P6, R7, c[0x0][0x1f8], 0x1 ;  /* 0x00007e000706ea11 */ /* 0x000fe400078c08ff */
[----:B-----5:R-:W-:Y:S02]  /*5fe0*/  @!P0 IADD3.X R0, R17, UR20, RZ, P5, !PT ;  /* 0x0000001411008c10 */ /* 0x020fe4000affe4ff */
[----:B------:R-:W-:Y:S02]  /*5ff0*/  PLOP3.LUT P0, PT, PT, PT, UP3, 0x80, 0x0 ;  /* 0x000000000000781c */ /* 0x000fe40003f0f038 */
[----:B------:R-:W-:Y:S11]  /*6000*/  PLOP3.LUT P5, PT, PT, PT, UP3, 0x80, 0x0 ;  /* 0x000000000000781c */ /* 0x000ff60003faf038 */
[----:B------:R-:W-:Y:S02]  /*6010*/  @!P0 LEA.HI.X R7, R7, c[0x0][0x1fc], R0, 0x1, P6 ;  /* 0x00007f0007078a11 */ /* 0x000fe400030f0c00 */
[----:B------:R-:W-:Y:S01]  /*6020*/  @!P5 IADD3 R9, P5, R16, UR21, RZ ;  /* 0x000000151009dc10 */ /* 0x000fe2000ffbe0ff */
[----:B------:R-:W-:Y:S01]  /*6030*/  @!UP3 ULEA UR21, UP0, UR6, UR21, 0x5 ;  /* 0x000000150615b291 */ /* 0x000fe2000f80283f */
[----:B------:R-:W-:Y:S02]  /*6040*/  PLOP3.LUT P6, PT, PT, PT, UP3, 0x80, 0x0 ;  /* 0x000000000000781c */ /* 0x000fe40003fcf038 */
[----:B------:R-:W-:Y:S11]  /*6050*/  PLOP3.LUT P0, PT, PT, PT, UP3, 0x80, 0x0 ;  /* 0x000000000000781c */ /* 0x000ff60003f0f038 */
[C---:B------:R-:W-:Y:S02]  /*6060*/  @!P6 LEA R8, P6, R9.reuse, c[0x0][0x1f8], 0x1 ;  /* 0x00007e000908ea11 */ /* 0x040fe400078c08ff */
[----:B------:R-:W-:Y:S01]  /*6070*/  @!P0 IADD3.X R0, R252, UR20, RZ, P5, !PT ;  /* 0x00000014fc008c10 */ /* 0x000fe2000affe4ff */
[----:B------:R-:W-:Y:S01]  /*6080*/  @!UP3 ULEA.HI.X UR20, UR6, UR20, UR7, 0x5, UP0 ;  /* 0x000000140614b291 */ /* 0x000fe200080f2c07 */
[----:B------:R-:W-:Y:S02]  /*6090*/  PLOP3.LUT P0, PT, PT, PT, UP3, 0x80, 0x0 ;  /* 0x000000000000781c */ /* 0x000fe40003f0f038 */
[----:B------:R-:W-:Y:S11]  /*60a0*/  PLOP3.LUT P5, PT, PT, PT, UP3, 0x80, 0x0 ;  /* 0x000000000000781c */ /* 0x000ff60003faf038 */
[----:B------:R-:W-:Y:S02]  /*60b0*/  @!P0 LEA.HI.X R9, R9, c[0x0][0x1fc], R0, 0x1, P6 ;  /* 0x00007f0009098a11 */ /* 0x000fe400030f0c00 */
[----:B------:R-:W-:Y:S02]  /*60c0*/  @!P5 IADD3 R11, P5, R234, UR21, RZ ;  /* 0x00000015ea0bdc10 */ /* 0x000fe4000ffbe0ff */
[----:B------:R-:W-:Y:S02]  /*60d0*/  PLOP3.LUT P6, PT, PT, PT, UP3, 0x80, 0x0 ;  /* 0x000000000000781c */ /* 0x000fe40003fcf038 */
[----:B------:R-:W-:Y:S11]  /*60e0*/  PLOP3.LUT P0, PT, PT, PT, UP3, 0x80, 0x0 ;  /* 0x000000000000781c */ /* 0x000ff60003f0f038 */
[----:B------:R-:W-:Y:S02]  /*60f0*/  @!P6 LEA R10, P6, R11, c[0x0][0x1f8], 0x1 ;  /* 0x00007e000b0aea11 */ /* 0x000fe400078c08ff */
[----:B------:R-:W-:Y:S02]  /*6100*/  @!P0 IADD3.X R0, R239, UR20, RZ, P5, !PT ;  /* 0x00000014ef008c10 */ /* 0x000fe4000affe4ff */
[----:B------:R-:W-:Y:S02]  /*6110*/  PLOP3.LUT P0, PT, PT, PT, UP3, 0x80, 0x0 ;  /* 0x000000000000781c */ /* 0x000fe40003f0f038 */
[----:B------:R-:W-:Y:S11]  /*6120*/  PLOP3.LUT P5, PT, PT, PT, UP3, 0x80, 0x0 ;  /* 0x000000000000781c */ /* 0x000ff60003faf038 */
[----:B------:R-:W-:Y:S02]  /*6130*/  @!P0 LEA.HI.X R11, R11, c[0x0][0x1fc], R0, 0x1, P6 ;  /* 0x00007f000b0b8a11 */ /* 0x000fe400030f0c00 */
[----:B------:R-:W-:Y:S02]  /*6140*/  @!P5 IADD3 R13, P5, R13, UR21, RZ ;  /* 0x000000150d0ddc10 */ /* 0x000fe4000ffbe0ff */
[----:B------:R-:W-:Y:S02]  /*6150*/  PLOP3.LUT P6, PT, PT, PT, UP3, 0x80, 0x0 ;  /* 0x000000000000781c */ /* 0x000fe40003fcf038 */
[----:B------:R-:W-:Y:S11]  /*6160*/  PLOP3.LUT P0, PT, PT, PT, UP3, 0x80, 0x0 ;  /* 0x000000000000781c */ /* 0x000ff60003f0f038 */
[----:B------:R-:W-:Y:S02]  /*6170*/  @!UPT UIADD3 URZ, URZ, URZ, URZ ;  /* 0x0000003f3f3ff290 */ /* 0x000fe4000fffe03f */
[----:B------:R-:W-:Y:S02]  /*6180*/  @!P0 IADD3.X R0, R12, UR20, RZ, P5, !PT ;  /* 0x000000140c008c10 */ /* 0x000fe4000affe4ff */
[C---:B------:R-:W-:Y:S02]  /*6190*/  @!P6 LEA R12, P6, R13.reuse, c[0x0][0x1f8], 0x1 ;  /* 0x00007e000d0cea11 */ /* 0x040fe400078c08ff */
        /* <DEDUP_REMOVED lines=14> */
[----:B------:R-:W-:Y:S02]  /*6280*/  @!P0 IADD3.X R0, R252, UR20, RZ, P5, !PT ;  /* 0x00000014fc008c10 */ /* 0x000fe4000affe4ff */
[C---:B------:R-:W-:Y:S02]  /*6290*/  @!P6 LEA R29, P6, R17.reuse, c[0x0][0x1f8], 0x1 ;  /* 0x00007e00111dea11 */ /* 0x040fe400078c08ff */
[----:B------:R-:W-:Y:S02]  /*62a0*/  PLOP3.LUT P5, PT, PT, PT, UP3, 0x80, 0x0 ;  /* 0x000000000000781c */ /* 0x000fe40003faf038 */
[----:B------:R-:W-:Y:S02]  /*62b0*/  PLOP3.LUT P0, PT, PT, PT, UP3, 0x80, 0x0 ;  /* 0x000000000000781c */ /* 0x000fe40003f0f038 */
[----:B------:R-:W-:Y:S09]  /*62c0*/  PLOP3.LUT P0, PT, PT, PT, UP3, 0x80, 0x0 ;  /* 0x000000000000781c */ /* 0x000ff20003f0f038 */
[----:B------:R-:W-:Y:S02]  /*62d0*/  @!P5 LEA.HI.X R0, R17, c[0x0][0x1fc], R0, 0x1, P6 ;  /* 0x00007f001100da11 */ /* 0x000fe400030f0c00 */
[----:B------:R-:W-:Y:S02]  /*62e0*/  PLOP3.LUT P6, PT, PT, PT, UP3, 0x80, 0x0 ;  /* 0x000000000000781c */ /* 0x000fe40003fcf038 */
[----:B------:R-:W-:Y:S02]  /*62f0*/  PLOP3.LUT P5, PT, PT, PT, UP3, 0x80, 0x0 ;  /* 0x000000000000781c */ /* 0x000fe40003faf038 */
[----:B------:R-:W-:Y:S09]  /*6300*/  PLOP3.LUT P5, PT, PT, PT, UP3, 0x80, 0x0 ;  /* 0x000000000000781c */ /* 0x000ff20003faf038 */
[----:B------:R-:W-:Y:S01]  /*6310*/  @!PT LDS RZ, [RZ] ;  /* 0x00000000fffff984 */ /* 0x000fe20000000800 */
[----:B------:R-:W-:Y:S01]  /*6320*/  @!PT LDS RZ, [RZ] ;  /* 0x00000000fffff984 */ /* 0x000fe20000000800 */
[----:B------:R-:W-:Y:S01]  /*6330*/  @!PT LDS RZ, [RZ] ;  /* 0x00000000fffff984 */ /* 0x000fe20000000800 */
[----:B------:R2:W-:Y:S01]  /*6340*/  @!P6 LDGSTS.E.BYPASS.LTC128B.128 [R231+0x100], [R14.64], !P4 ;  /* 0x001000000ee7efae */ /* 0x0005e2000e101d52 */
[----:B------:R-:W-:Y:S02]  /*6350*/  PLOP3.LUT P6, PT, PT, PT, UP3, 0x80, 0x0 ;  /* 0x000000000000781c */ /* 0x000fe40003fcf038 */
[----:B------:R-:W-:Y:S02]  /*6360*/  PLOP3.LUT P6, PT, PT, PT, UP3, 0x80, 0x0 ;  /* 0x000000000000781c */ /* 0x000fe40003fcf038 */
[----:B------:R1:W-:Y:S01]  /*6370*/  @!P0 LDGSTS.E.BYPASS.LTC128B.128 [R231+0x2100], [R4.64], !P3 ;  /* 0x0210000004e78fae */ /* 0x0003e2000d901d52 */
[----:B------:R-:W-:Y:S02]  /*6380*/  PLOP3.LUT P0, PT, PT, PT, UP3, 0x80, 0x0 ;  /* 0x000000000000781c */ /* 0x000fe40003f0f038 */
[----:B------:R-:W-:Y:S02]  /*6390*/  PLOP3.LUT P0, PT, PT, PT, UP3, 0x80, 0x0 ;  /* 0x000000000000781c */ /* 0x000fe40003f0f038 */
[----:B------:R1:W-:Y:S01]  /*63a0*/  @!P5 LDGSTS.E.BYPASS.LTC128B.128 [R231+0x4100], [R6.64], !P2 ;  /* 0x0410000006e7dfae */ /* 0x0003e2000d101d52 */
[----:B------:R-:W-:Y:S02]  /*63b0*/  PLOP3.LUT P5, PT, PT, PT, UP3, 0x80, 0x0 ;  /* 0x000000000000781c */ /* 0x000fe40003faf038 */
[----:B------:R-:W-:Y:S03]  /*63c0*/  PLOP3.LUT P5, PT, PT, PT, UP3, 0x80, 0x0 ;  /* 0x000000000000781c */ /* 0x000fe60003faf038 */
[----:B------:R3:W-:Y:S01]  /*63d0*/  @!P6 LDGSTS.E.BYPASS.LTC128B.128 [R231+0x6100], [R8.64], !P1 ;  /* 0x0610000008e7efae */ /* 0x0007e2000c901d52 */
[----:B------:R-:W-:Y:S02]  /*63e0*/  PLOP3.LUT P6, PT, PT, PT, UP3, 0x80, 0x0 ;  /* 0x000000000000781c */ /* 0x000fe40003fcf038 */
[----:B------:R-:W-:Y:S02]  /*63f0*/  PLOP3.LUT P6, PT, PT, PT, UP3, 0x80, 0x0 ;  /* 0x000000000000781c */ /* 0x000fe40003fcf038 */
[----:B------:R3:W-:Y:S01]  /*6400*/  @!P0 LDGSTS.E.BYPASS.LTC128B.128 [R231+0x1100], [R10.64], !P4 ;  /* 0x011000000ae78fae */ /* 0x0007e2000e101d52 */
[----:B------:R-:W-:Y:S02]  /*6410*/  PLOP3.LUT P0, PT, PT, PT, UP3, 0x80, 0x0 ;  /* 0x000000000000781c */ /* 0x000fe40003f0f038 */
[----:B------:R-:W-:Y:S02]  /*6420*/  PLOP3.LUT P0, PT, PT, PT, UP3, 0x80, 0x0 ;  /* 0x000000000000781c */ /* 0x000fe40003f0f038 */
[----:B------:R2:W-:Y:S01]  /*6430*/  @!P5 LDGSTS.E.BYPASS.LTC128B.128 [R231+0x3100], [R12.64], !P3 ;  /* 0x031000000ce7dfae */ /* 0x0005e2000d901d52 */
[----:B------:R-:W-:Y:S01]  /*6440*/  PLOP3.LUT P5, PT, PT, PT, UP3, 0x80, 0x0 ;  /* 0x000000000000781c */ /* 0x000fe20003faf038 */
[----:B------:R-:W-:Y:S04]  /*6450*/  UISETP.GT.AND UP3, UPT, UR14, UR8, UPT ;  /* 0x000000080e00728c */ /* 0x000fe8000bf64270 */
[----:B------:R4:W-:Y:S02]  /*6460*/  @!P6 LDGSTS.E.BYPASS.LTC128B.128 [R231+0x5100], [R30.64], !P2 ;  /* 0x051000001ee7efae */ /* 0x0009e4000d101d52 */
[----:B------:R-:W-:Y:S01]  /*6470*/  PLOP3.LUT P6, PT, PT, PT, UP3, 0x80, 0x0 ;  /* 0x000000000000781c */ /* 0x000fe20003fcf038 */
[C---:B-1----:R-:W-:Y:S04]  /*6480*/  HMMA.16816.F32.BF16 R4, R164.reuse, R168, RZ ;  /* 0x000000a8a404723c */ /* 0x042fe800000418ff */
[----:B------:R-:W-:Y:S04]  /*6490*/  @UP3 UIADD3 UR22, UR14, -0x1, URZ ;  /* 0xffffffff0e163890 */ /* 0x000fe8000fffe03f */
[----:B------:R-:W-:Y:S02]  /*64a0*/  @UP3 UIMAD.WIDE.U32 UR24, UR22, UR4, URZ ;  /* 0x00000004161832a5 */ /* 0x000fe4000f8e003f */
[----:B------:R-:W-:Y:S02]  /*64b0*/  @UP3 USHF.R.S32.HI UR20, URZ, 0x1f, UR22 ;  /* 0x0000001f3f143899 */ /* 0x000fe40008011416 */
[----:B------:R-:W-:Y:S01]  /*64c0*/  @UP3 USHF.L.U32 UR21, UR24, 0x6, URZ ;  /* 0x0000000618153899 */ /* 0x000fe2000800063f */
[C---:B---3--:R-:W-:Y:S01]  /*64d0*/  HMMA.16816.F32.BF16 R8, R164.reuse, R170, RZ ;  /* 0x000000aaa408723c */ /* 0x048fe200000418ff */
[----:B------:R-:W-:Y:S04]  /*64e0*/  @UP3 UIMAD UR20, UR20, UR4, URZ ;  /* 0x00000004141432a4 */ /* 0x000fe8000f8e023f */
[----:B------:R-:W-:Y:S03]  /*64f0*/  @UP3 UIMAD UR20, UR22, UR5, UR20 ;  /* 0x00000005161432a4 */ /* 0x000fe6000f8e0214 */
[C---:B--2---:R-:W-:Y:S01]  /*6500*/  HMMA.16816.F32.BF16 R12, R164.reuse, R172, RZ ;  /* 0x000000aca40c723c */ /* 0x044fe200000418ff */
[----:B------:R-:W-:Y:S04]  /*6510*/  @UP3 UIADD3 UR20, UR25, UR20, URZ ;  /* 0x0000001419143290 */ /* 0x000fe8000fffe03f */
[----:B------:R-:W-:Y:S03]  /*6520*/  @UP3 USHF.L.U64.HI UR20, UR24, 0x6, UR20 ;  /* 0x0000000618143899 */ /* 0x000fe60008010214 */
[C---:B------:R-:W-:Y:S08]  /*6530*/  HMMA.16816.F32.BF16 R16, R164.reuse, R174, RZ ;  /* 0x000000aea410723c */ /* 0x040ff000000418ff */
[C---:B------:R-:W-:Y:S08]  /*6540*/  HMMA.16816.F32.BF16 R20, R164.reuse, R176, RZ ;  /* 0x000000b0a414723c */ /* 0x040ff000000418ff */
[C---:B------:R-:W-:Y:S07]  /*6550*/  HMMA.16816.F32.BF16 R24, R164.reuse, R178, RZ ;  /* 0x000000b2a418723c */ /* 0x040fee00000418ff */
[----:B------:R-:W-:Y:S02]  /*6560*/  @!P5 IMAD.MOV.U32 R178, RZ, RZ, R29 ;  /* 0x000000ffffb2d224 */ /* 0x000fe400078e001d */
[C---:B----4-:R-:W-:Y:S03]  /*6570*/  HMMA.16816.F32.BF16 R28, R164.reuse, R180, RZ ;  /* 0x000000b4a41c723c */ /* 0x050fe600000418ff */
[----:B------:R-:W-:Y:S01]  /*6580*/  @!P5 IMAD.MOV.U32 R179, RZ, RZ, R0 ;  /* 0x000000ffffb3d224 */ /* 0x000fe200078e0000 */
[----:B------:R-:W-:Y:S04]  /*6590*/  PLOP3.LUT P5, PT, PT, PT, UP3, 0x80, 0x0 ;  /* 0x000000000000781c */ /* 0x000fe80003faf038 */
[----:B------:R-:W-:Y:S01]  /*65a0*/  HMMA.16816.F32.BF16 R32, R164, R182, RZ ;  /* 0x000000b6a420723c */ /* 0x000fe200000418ff */
[----:B------:R1:W-:Y:S01]  /*65b0*/  @!P0 LDGSTS.E.BYPASS.LTC128B.128 [R231+0x7100], [R178.64], !P1 ;  /* 0x07100000b2e78fae */ /* 0x0003e2000c901d52 */
[----:B------:R-:W-:Y:S04]  /*65c0*/  PLOP3.LUT P0, PT, PT, PT, UP3, 0x80, 0x0 ;  /* 0x000000000000781c */ /* 0x000fe80003f0f038 */
[----:B------:R-:W-:Y:S02]  /*65d0*/  LDSM.16.M88.4 R168, [R225+0x10100] ;  /* 0x01010000e1a8783b */ /* 0x000fe40000000200 */
[C---:B------:R-:W-:Y:S03]  /*65e0*/  HMMA.16816.F32.BF16 R4, R184.reuse, R188, R4 ;  /* 0x000000bcb804723c */ /* 0x040fe60000041804 */
[----:B------:R-:W0:Y:S05]  /*65f0*/  LDGDEPBAR ;  /* 0x00000000000079af */ /* 0x000e2a0000000000 */
[C---:B------:R-:W-:Y:S01]  /*6600*/  HMMA.16816.F32.BF16 R8, R184.reuse, R190, R8 ;  /* 0x000000beb808723c */ /* 0x040fe20000041808 */
[----:B------:R-:W2:Y:S05]  /*6610*/  LDSM.16.M88.4 R172, [R224+0x8100] ;  /* 0x00810000e0ac783b */ /* 0x000eaa0000000200 */
[----:B------:R-:W3:Y:S02]  /*6620*/  LDSM.16.M88.4 R164, [R224+0x8900] ;  /* 0x00890000e0a4783b */ /* 0x000ee40000000200 */
[C---:B------:R-:W-:Y:S03]  /*6630*/  HMMA.16816.F32.BF16 R12, R184.reuse, R192, R12 ;  /* 0x000000c0b80c723c */ /* 0x040fe6000004180c */
[----:B------:R-:W-:Y:S05]  /*6640*/  LDSM.16.M88.4 R180, [R224+0x9900] ;  /* 0x00990000e0b4783b */ /* 0x000fea0000000200 */
[C---:B------:R-:W-:Y:S01]  /*6650*/  HMMA.16816.F32.BF16 R16, R184.reuse, R194, R16 ;  /* 0x000000c2b810723c */ /* 0x040fe20000041810 */
[----:B-1----:R-:W1:Y:S05]  /*6660*/  LDSM.16.M88.4 R176, [R224+0x9100] ;  /* 0x00910000e0b0783b */ /* 0x002e6a0000000200 */
[----:B------:R-:W-:Y:S02]  /*6670*/  LDSM.16.M88.4 R188, [R216] ;  /* 0x00000000d8bc783b */ /* 0x000fe40000000200 */
[C---:B------:R-:W-:Y:S03]  /*6680*/  HMMA.16816.F32.BF16 R20, R184.reuse, R196, R20 ;  /* 0x000000c4b814723c */ /* 0x040fe60000041814 */
[----:B------:R-:W-:Y:S05]  /*6690*/  LDSM.16.M88.4 R192, [R216+0x1000] ;  /* 0x00100000d8c0783b */ /* 0x000fea0000000200 */
        /* <DEDUP_REMOVED lines=8> */
[C---:B---3--:R-:W-:Y:S08]  /*6720*/  HMMA.16816.F32.BF16 R12, R168.reuse, R164, R12 ;  /* 0x000000a4a80c723c */ /* 0x048ff0000004180c */
[C---:B------:R-:W-:Y:S01]  /*6730*/  HMMA.16816.F32.BF16 R16, R168.reuse, R166, R16 ;  /* 0x000000a6a810723c */ /* 0x040fe20000041810 */
[----:B------:R-:W-:Y:S07]  /*6740*/  LDSM.16.M88.4 R164, [R230+0x14100] ;  /* 0x01410000e6a4783b */ /* 0x000fee0000000200 */
[C---:B-1----:R-:W-:Y:S08]  /*6750*/  HMMA.16816.F32.BF16 R20, R168.reuse, R176, R20 ;  /* 0x000000b0a814723c */ /* 0x042ff00000041814 */
[C---:B------:R-:W-:Y:S01]  /*6760*/  HMMA.16816.F32.BF16 R24, R168.reuse, R178, R24 ;  /* 0x000000b2a818723c */ /* 0x040fe20000041818 */
[----:B------:R-:W-:Y:S07]  /*6770*/  LDSM.16.M88.4 R176, [R229+0xa900] ;  /* 0x00a90000e5b0783b */ /* 0x000fee0000000200 */
[C---:B------:R-:W-:Y:S08]  /*6780*/  HMMA.16816.F32.BF16 R28, R168.reuse, R180, R28 ;  /* 0x000000b4a81c723c */ /* 0x040ff0000004181c */
[----:B------:R-:W-:Y:S01]  /*6790*/  HMMA.16816.F32.BF16 R32, R168, R182, R32 ;  /* 0x000000b6a820723c */ /* 0x000fe20000041820 */
[----:B------:R-:W1:Y:S05]  /*67a0*/  LDSM.16.M88.4 R168, [R229+0xa100] ;  /* 0x00a10000e5a8783b */ /* 0x000e6a0000000200 */
[----:B------:R-:W-:Y:S02]  /*67b0*/  LDSM.16.M88.4 R180, [R229+0xb900] ;  /* 0x00b90000e5b4783b */ /* 0x000fe40000000200 */
        /* <DEDUP_REMOVED lines=8> */
[----:B------:R-:W3:Y:S07]  /*6840*/  LDSM.16.M88.4 R192, [R215] ;  /* 0x00000000d7c0783b */ /* 0x000eee0000000200 */
[C---:B------:R-:W-:Y:S08]  /*6850*/  HMMA.16816.F32.BF16 R28, R184.reuse, R196, R28 ;  /* 0x000000c4b81c723c */ /* 0x040ff0000004181c */
[----:B------:R-:W-:Y:S01]  /*6860*/  HMMA.16816.F32.BF16 R32, R184, R198, R32 ;  /* 0x000000c6b820723c */ /* 0x000fe20000041820 */
[----:B------:R-:W4:Y:S05]  /*6870*/  LDSM.16.M88.4 R184, [R214] ;  /* 0x00000000d6b8783b */ /* 0x000f2a0000000200 */
[----:B------:R-:W-:Y:S02]  /*6880*/  LDSM.16.M88.4 R196, [R212] ;  /* 0x00000000d4c4783b */ /* 0x000fe40000000200 */
        /* <DEDUP_REMOVED lines=11> */
[----:B------:R-:W2:Y:S05]  /*6940*/  LDSM.16.M88.4 R164, [R225+0x14100] ;  /* 0x01410000e1a4783b */ /* 0x000eaa0000000200 */
[----:B------:R-:W5:Y:S02]  /*6950*/  LDSM.16.M88.4 R180, [R224+0xb100] ;  /* 0x00b10000e0b4783b */ /* 0x000f640000000200 */
[C---:B---3--:R-:W-:Y:S08]  /*6960*/  HMMA.16816.F32.BF16 R4, R188.reuse, R192, R4 ;  /* 0x000000c0bc04723c */ /* 0x048ff00000041804 */
[C---:B------:R-:W-:Y:S01]  /*6970*/  HMMA.16816.F32.BF16 R8, R188.reuse, R194, R8 ;  /* 0x000000c2bc08723c */ /* 0x040fe20000041808 */
[----:B------:R-:W3:Y:S07]  /*6980*/  LDSM.16.M88.4 R192, [R224+0xb900] ;  /* 0x00b90000e0c0783b */ /* 0x000eee0000000200 */
[C---:B----4-:R-:W-:Y:S08]  /*6990*/  HMMA.16816.F32.BF16 R12, R188.reuse, R184, R12 ;  /* 0x000000b8bc0c723c */ /* 0x050ff0000004180c */
[C---:B------:R-:W-:Y:S01]  /*69a0*/  HMMA.16816.F32.BF16 R16, R188.reuse, R186, R16 ;  /* 0x000000babc10723c */ /* 0x040fe20000041810 */
[----:B------:R-:W-:Y:S07]  /*69b0*/  LDSM.16.M88.4 R184, [R216+0x2000] ;  /* 0x00200000d8b8783b */ /* 0x000fee0000000200 */
[C---:B-1----:R-:W-:Y:S08]  /*69c0*/  HMMA.16816.F32.BF16 R20, R188.reuse, R168, R20 ;  /* 0x000000a8bc14723c */ /* 0x042ff00000041814 */
[C---:B------:R-:W-:Y:S01]  /*69d0*/  HMMA.16816.F32.BF16 R24, R188.reuse, R170, R24 ;  /* 0x000000aabc18723c */ /* 0x040fe20000041818 */
[----:B------:R-:W1:Y:S07]  /*69e0*/  LDSM.16.M88.4 R168, [R223+0x14100] ;  /* 0x01410000dfa8783b */ /* 0x000e6e0000000200 */
[C---:B------:R-:W-:Y:S08]  /*69f0*/  HMMA.16816.F32.BF16 R28, R188.reuse, R196, R28 ;  /* 0x000000c4bc1c723c */ /* 0x040ff0000004181c */
[----:B------:R-:W-:Y:S01]  /*6a00*/  HMMA.16816.F32.BF16 R32, R188, R198, R32 ;  /* 0x000000c6bc20723c */ /* 0x000fe20000041820 */
[----:B------:R-:W4:Y:S05]  /*6a10*/  LDSM.16.M88.4 R188, [R216+0x2800] ;  /* 0x00280000d8bc783b */ /* 0x000f2a0000000200 */
[----:B------:R-:W-:Y:S02]  /*6a20*/  LDSM.16.M88.4 R196, [R229+0xd900] ;  /* 0x00d90000e5c4783b */ /* 0x000fe40000000200 */
[C---:B--2---:R-:W-:Y:S08]  /*6a30*/  HMMA.16816.F32.BF16 R4, R164.reuse, R172, R4 ;  /* 0x000000aca404723c */ /* 0x044ff00000041804 */
[C---:B------:R-:W-:Y:S01]  /*6a40*/  HMMA.16816.F32.BF16 R8, R164.reuse, R174, R8 ;  /* 0x000000aea408723c */ /* 0x040fe20000041808 */
[----:B------:R-:W2:Y:S07]  /*6a50*/  LDSM.16.M88.4 R172, [R216+0x3000] ;  /* 0x00300000d8ac783b */ /* 0x000eae0000000200 */
[C---:B------:R-:W-:Y:S08]  /*6a60*/  HMMA.16816.F32.BF16 R12, R164.reuse, R176, R12 ;  /* 0x000000b0a40c723c */ /* 0x040ff0000004180c */
[C---:B------:R-:W-:Y:S01]  /*6a70*/  HMMA.16816.F32.BF16 R16, R164.reuse, R178, R16 ;  /* 0x000000b2a410723c */ /* 0x040fe20000041810 */
[----:B------:R-:W-:Y:S07]  /*6a80*/  LDSM.16.M88.4 R176, [R230+0x18100] ;  /* 0x01810000e6b0783b */ /* 0x000fee0000000200 */
[C---:B-----5:R-:W-:Y:S08]  /*6a90*/  HMMA.16816.F32.BF16 R20, R164.reuse, R180, R20 ;  /* 0x000000b4a414723c */ /* 0x060ff00000041814 */
[C---:B------:R-:W-:Y:S01]  /*6aa0*/  HMMA.16816.F32.BF16 R24, R164.reuse, R182, R24 ;  /* 0x000000b6a418723c */ /* 0x040fe20000041818 */
[----:B------:R-:W-:Y:S07]  /*6ab0*/  LDSM.16.M88.4 R180, [R229+0xc100] ;  /* 0x00c10000e5b4783b */ /* 0x000fee0000000200 */
[C---:B---3--:R-:W-:Y:S08]  /*6ac0*/  HMMA.16816.F32.BF16 R28, R164.reuse, R192, R28 ;  /* 0x000000c0a41c723c */ /* 0x048ff0000004181c */
[----:B------:R-:W-:Y:S01]  /*6ad0*/  HMMA.16816.F32.BF16 R32, R164, R194, R32 ;  /* 0x000000c2a420723c */ /* 0x000fe20000041820 */
[----:B------:R-:W3:Y:S05]  /*6ae0*/  LDSM.16.M88.4 R164, [R216+0x3800] ;  /* 0x00380000d8a4783b */ /* 0x000eea0000000200 */
[----:B------:R-:W5:Y:S02]  /*6af0*/  LDSM.16.M88.4 R192, [R229+0xc900] ;  /* 0x00c90000e5c0783b */ /* 0x000f640000000200 */
[C---:B-1----:R-:W-:Y:S08]  /*6b00*/  HMMA.16816.F32.BF16 R4, R168.reuse, R184, R4 ;  /* 0x000000b8a804723c */ /* 0x042ff00000041804 */
[C---:B------:R-:W-:Y:S01]  /*6b10*/  HMMA.16816.F32.BF16 R8, R168.reuse, R186, R8 ;  /* 0x000000baa808723c */ /* 0x040fe20000041808 */
[----:B------:R-:W1:Y:S07]  /*6b20*/  LDSM.16.M88.4 R184, [R229+0xd100] ;  /* 0x00d10000e5b8783b */ /* 0x000e6e0000000200 */
[C---:B----4-:R-:W-:Y:S08]  /*6b30*/  HMMA.16816.F32.BF16 R12, R168.reuse, R188, R12 ;  /* 0x000000bca80c723c */ /* 0x050ff0000004180c */
[C---:B------:R-:W-:Y:S01]  /*6b40*/  HMMA.16816.F32.BF16 R16, R168.reuse, R190, R16 ;  /* 0x000000bea810723c */ /* 0x040fe20000041810 */
[----:B------:R-:W-:Y:S07]  /*6b50*/  LDSM.16.M88.4 R188, [R225+0x18100] ;  /* 0x01810000e1bc783b */ /* 0x000fee0000000200 */
[C---:B--2---:R-:W-:Y:S08]  /*6b60*/  HMMA.16816.F32.BF16 R20, R168.reuse, R172, R20 ;  /* 0x000000aca814723c */ /* 0x044ff00000041814 */
[C---:B------:R-:W-:Y:S01]  /*6b70*/  HMMA.16816.F32.BF16 R24, R168.reuse, R174, R24 ;  /* 0x000000aea818723c */ /* 0x040fe20000041818 */
[----:B------:R-:W-:Y:S07]  /*6b80*/  LDSM.16.M88.4 R172, [R210] ;  /* 0x00000000d2ac783b */ /* 0x000fee0000000200 */
[C---:B---3--:R-:W-:Y:S08]  /*6b90*/  HMMA.16816.F32.BF16 R28, R168.reuse, R164, R28 ;  /* 0x000000a4a81c723c */ /* 0x048ff0000004181c */
[----:B------:R-:W-:Y:S01]  /*6ba0*/  HMMA.16816.F32.BF16 R32, R168, R166, R32 ;  /* 0x000000a6a820723c */ /* 0x000fe20000041820 */
[----:B------:R-:W-:Y:S05]  /*6bb0*/  LDSM.16.M88.4 R164, [R226+0x18100] ;  /* 0x01810000e2a4783b */ /* 0x000fea0000000200 */
[----:B------:R-:W2:Y:S02]  /*6bc0*/  LDSM.16.M88.4 R168, [R211] ;  /* 0x00000000d3a8783b */ /* 0x000ea40000000200 */
[C---:B------:R-:W-:Y:S08]  /*6bd0*/  HMMA.16816.F32.BF16 R4, R176.reuse, R180, R4 ;  /* 0x000000b4b004723c */ /* 0x040ff00000041804 */
[C---:B------:R-:W-:Y:S01]  /*6be0*/  HMMA.16816.F32.BF16 R8, R176.reuse, R182, R8 ;  /* 0x000000b6b008723c */ /* 0x040fe20000041808 */
[----:B------:R-:W3:Y:S07]  /*6bf0*/  LDSM.16.M88.4 R180, [R209] ;  /* 0x00000000d1b4783b */ /* 0x000eee0000000200 */
[C---:B-----5:R-:W-:Y:S08]  /*6c00*/  HMMA.16816.F32.BF16 R12, R176.reuse, R192, R12 ;  /* 0x000000c0b00c723c */ /* 0x060ff0000004180c */
[C---:B------:R-:W-:Y:S01]  /*6c10*/  HMMA.16816.F32.BF16 R16, R176.reuse, R194, R16 ;  /* 0x000000c2b010723c */ /* 0x040fe20000041810 */
[----:B------:R-:W-:Y:S07]  /*6c20*/  LDSM.16.M88.4 R192, [R224+0xc100] ;  /* 0x00c10000e0c0783b */ /* 0x000fee0000000200 */
[C---:B-1----:R-:W-:Y:S08]  /*6c30*/  HMMA.16816.F32.BF16 R20, R176.reuse, R184, R20 ;  /* 0x000000b8b014723c */ /* 0x042ff00000041814 */
[C---:B------:R-:W-:Y:S01]  /*6c40*/  HMMA.16816.F32.BF16 R24, R176.reuse, R186, R24 ;  /* 0x000000bab018723c */ /* 0x040fe20000041818 */
[----:B------:R-:W1:Y:S07]  /*6c50*/  LDSM.16.M88.4 R184, [R208] ;  /* 0x00000000d0b8783b */ /* 0x000e6e0000000200 */
        /* <DEDUP_REMOVED lines=9> */
[C---:B---3--:R-:W-:Y:S08]  /*6cf0*/  HMMA.16816.F32.BF16 R20, R164.reuse, R180, R20 ;  /* 0x000000b4a414723c */ /* 0x048ff00000041814 */
[C---:B------:R-:W-:Y:S01]  /*6d00*/  HMMA.16816.F32.BF16 R24, R164.reuse, R182, R24 ;  /* 0x000000b6a418723c */ /* 0x040fe20000041818 */
[----:B------:R-:W-:Y:S07]  /*6d10*/  LDSM.16.M88.4 R180, [R216+0x4000] ;  /* 0x00400000d8b4783b */ /* 0x000fee0000000200 */
[C---:B-1----:R-:W-:Y:S08]  /*6d20*/  HMMA.16816.F32.BF16 R28, R164.reuse, R184, R28 ;  /* 0x000000b8a41c723c */ /* 0x042ff0000004181c */
[----:B------:R-:W-:Y:S01]  /*6d30*/  HMMA.16816.F32.BF16 R32, R164, R186, R32 ;  /* 0x000000baa420723c */ /* 0x000fe20000041820 */
[----:B------:R-:W1:Y:S05]  /*6d40*/  LDSM.16.M88.4 R164, [R224+0xd100] ;  /* 0x00d10000e0a4783b */ /* 0x000e6a0000000200 */
[----:B------:R-:W3:Y:S02]  /*6d50*/  LDSM.16.M88.4 R184, [R216+0x4800] ;  /* 0x00480000d8b8783b */ /* 0x000ee40000000200 */
[C---:B------:R-:W-:Y:S07]  /*6d60*/  HMMA.16816.F32.BF16 R4, R188.reuse, R192, R4 ;  /* 0x000000c0bc04723c */ /* 0x040fee0000041804 */
[----:B------:R-:W-:Y:S01]  /*6d70*/  @P6 IADD3 R193, P6, R236, UR21, RZ ;  /* 0x00000015ecc16c10 */ /* 0x000fe2000ffde0ff */
[C---:B------:R-:W-:Y:S08]  /*6d80*/  HMMA.16816.F32.BF16 R8, R188.reuse, R194, R8 ;  /* 0x000000c2bc08723c */ /* 0x040ff00000041808 */
[C---:B--2---:R-:W-:Y:S04]  /*6d90*/  HMMA.16816.F32.BF16 R12, R188.reuse, R168, R12 ;  /* 0x000000a8bc0c723c */ /* 0x044fe8000004180c */
[----:B------:R-:W-:Y:S02]  /*6da0*/  @P5 IADD3.X R194, R243, UR20, RZ, P6, !PT ;  /* 0x00000014f3c25c10 */ /* 0x000fe4000b7fe4ff */
[----:B------:R-:W-:Y:S02]  /*6db0*/  PLOP3.LUT P5, PT, PT, PT, UP3, 0x80, 0x0 ;  /* 0x000000000000781c */ /* 0x000fe40003faf038 */
[C---:B------:R-:W-:Y:S01]  /*6dc0*/  HMMA.16816.F32.BF16 R16, R188.reuse, R170, R16 ;  /* 0x000000aabc10723c */ /* 0x040fe20000041810 */
[----:B------:R-:W-:Y:S03]  /*6dd0*/  LDSM.16.M88.4 R168, [R216+0x5800] ;  /* 0x00580000d8a8783b */ /* 0x000fe60000000200 */
[C---:B------:R-:W-:Y:S02]  /*6de0*/  @P0 LEA R0, P6, R193.reuse, c[0x0][0x1c8], 0x1 ;  /* 0x00007200c1000a11 */ /* 0x040fe400078c08ff */
[----:B------:R-:W-:Y:S02]  /*6df0*/  PLOP3.LUT P0, PT, PT, PT, UP3, 0x80, 0x0 ;  /* 0x000000000000781c */ /* 0x000fe40003f0f038 */
[C---:B-1----:R-:W-:Y:S08]  /*6e00*/  HMMA.16816.F32.BF16 R20, R188.reuse, R164, R20 ;  /* 0x000000a4bc14723c */ /* 0x042ff00000041814 */
[C---:B------:R-:W-:Y:S01]  /*6e10*/  HMMA.16816.F32.BF16 R24, R188.reuse, R166, R24 ;  /* 0x000000a6bc18723c */ /* 0x040fe20000041818 */
[----:B------:R-:W1:Y:S03]  /*6e20*/  LDSM.16.M88.4 R164, [R216+0x5000] ;  /* 0x00500000d8a4783b */ /* 0x000e660000000200 */
[----:B------:R-:W-:Y:S02]  /*6e30*/  @P5 LEA.HI.X R193, R193, c[0x0][0x1cc], R194, 0x1, P6 ;  /* 0x00007300c1c15a11 */ /* 0x000fe400030f0cc2 */
[----:B------:R-:W-:Y:S02]  /*6e40*/  PLOP3.LUT P5, PT, PT, PT, UP3, 0x80, 0x0 ;  /* 0x000000000000781c */ /* 0x000fe40003faf038 */
[C---:B------:R-:W-:Y:S04]  /*6e50*/  HMMA.16816.F32.BF16 R28, R188.reuse, R172, R28 ;  /* 0x000000acbc1c723c */ /* 0x040fe8000004181c */
[----:B------:R-:W-:Y:S02]  /*6e60*/  @P0 IADD3 R195, P6, R251, UR21, RZ ;  /* 0x00000015fbc30c10 */ /* 0x000fe4000ffde0ff */
[----:B------:R-:W-:Y:S02]  /*6e70*/  PLOP3.LUT P0, PT, PT, PT, UP3, 0x80, 0x0 ;  /* 0x000000000000781c */ /* 0x000fe40003f0f038 */
[----:B------:R-:W-:Y:S01]  /*6e80*/  HMMA.16816.F32.BF16 R32, R188, R174, R32 ;  /* 0x000000aebc20723c */ /* 0x000fe20000041820 */
[----:B------:R-:W-:Y:S07]  /*6e90*/  LDSM.16.M88.4 R172, [R230+0x1c100] ;  /* 0x01c10000e6ac783b */ /* 0x000fee0000000200 */
[C---:B------:R-:W-:Y:S05]  /*6ea0*/  HMMA.16816.F32.BF16 R4, R176.reuse, R180, R4 ;  /* 0x000000b4b004723c */ /* 0x040fea0000041804 */
[----:B------:R-:W-:Y:S02]  /*6eb0*/  @P5 IADD3.X R190, R250, UR20, RZ, P6, !PT ;  /* 0x00000014fabe5c10 */ /* 0x000fe4000b7fe4ff */
[C---:B------:R-:W-:Y:S01]  /*6ec0*/  @P0 LEA R194, P6, R195.reuse, c[0x0][0x1c8], 0x1 ;  /* 0x00007200c3c20a11 */ /* 0x040fe200078c08ff */
[C---:B------:R-:W-:Y:S01]  /*6ed0*/  HMMA.16816.F32.BF16 R8, R176.reuse, R182, R8 ;  /* 0x000000b6b008723c */ /* 0x040fe20000041808 */
[----:B------:R-:W2:Y:S01]  /*6ee0*/  LDSM.16.M88.4 R180, [R229+0xe100] ;  /* 0x00e10000e5b4783b */ /* 0x000ea20000000200 */
[----:B------:R-:W-:Y:S02]  /*6ef0*/  PLOP3.LUT P5, PT, PT, PT, UP3, 0x80, 0x0 ;  /* 0x000000000000781c */ /* 0x000fe40003faf038 */
[----:B------:R-:W-:Y:S04]  /*6f00*/  PLOP3.LUT P0, PT, PT, PT, UP3, 0x80, 0x0 ;  /* 0x000000000000781c */ /* 0x000fe80003f0f038 */
[C---:B---3--:R-:W-:Y:S07]  /*6f10*/  HMMA.16816.F32.BF16 R12, R176.reuse, R184, R12 ;  /* 0x000000b8b00c723c */ /* 0x048fee000004180c */
[----:B------:R-:W-:Y:S01]  /*6f20*/  @P5 LEA.HI.X R195, R195, c[0x0][0x1cc], R190, 0x1, P6 ;  /* 0x00007300c3c35a11 */ /* 0x000fe200030f0cbe */
[C---:B------:R-:W-:Y:S01]  /*6f30*/  HMMA.16816.F32.BF16 R16, R176.reuse, R186, R16 ;  /* 0x000000bab010723c */ /* 0x040fe20000041810 */
[----:B------:R-:W3:Y:S01]  /*6f40*/  LDSM.16.M88.4 R184, [R229+0xe900] ;  /* 0x00e90000e5b8783b */ /* 0x000ee20000000200 */
[----:B------:R-:W-:Y:S02]  /*6f50*/  PLOP3.LUT P5, PT, PT, PT, UP3, 0x80, 0x0 ;  /* 0x000000000000781c */ /* 0x000fe40003faf038 */
[----:B------:R-:W-:Y:S02]  /*6f60*/  @P0 IADD3 R199, P6, R249, UR21, RZ ;  /* 0x00000015f9c70c10 */ /* 0x000fe4000ffde0ff */
[----:B------:R-:W4:Y:S01]  /*6f70*/  LDSM.16.M88.4 R188, [R229+0xf100] ;  /* 0x00f10000e5bc783b */ /* 0x000f220000000200 */
[----:B------:R-:W-:Y:S01]  /*6f80*/  PLOP3.LUT P0, PT, PT, PT, UP3, 0x80, 0x0 ;  /* 0x000000000000781c */ /* 0x000fe20003f0f038 */
[C---:B-1----:R-:W-:Y:S08]  /*6f90*/  HMMA.16816.F32.BF16 R20, R176.reuse, R164, R20 ;  /* 0x000000a4b014723c */ /* 0x042ff00000041814 */
[C---:B------:R-:W-:Y:S01]  /*6fa0*/  HMMA.16816.F32.BF16 R24, R176.reuse, R166, R24 ;  /* 0x000000a6b018723c */ /* 0x040fe20000041818 */
[----:B------:R-:W1:Y:S03]  /*6fb0*/  LDSM.16.M88.4 R164, [R229+0xf900] ;  /* 0x00f90000e5a4783b */ /* 0x000e660000000200 */
[----:B------:R-:W-:Y:S02]  /*6fc0*/  @P5 IADD3.X R202, R248, UR20, RZ, P6, !PT ;  /* 0x00000014f8ca5c10 */ /* 0x000fe4000b7fe4ff */
[C---:B------:R-:W-:Y:S02]  /*6fd0*/  @P0 LEA R198, P6, R199.reuse, c[0x0][0x1c8], 0x1 ;  /* 0x00007200c7c60a11 */ /* 0x040fe400078c08ff */
[C---:B------:R-:W-:Y:S01]  /*6fe0*/  HMMA.16816.F32.BF16 R28, R176.reuse, R168, R28 ;  /* 0x000000a8b01c723c */ /* 0x040fe2000004181c */
[----:B------:R-:W-:Y:S02]  /*6ff0*/  PLOP3.LUT P5, PT, PT, PT, UP3, 0x80, 0x0 ;  /* 0x000000000000781c */ /* 0x000fe40003faf038 */
[----:B------:R-:W-:Y:S05]  /*7000*/  PLOP3.LUT P0, PT, PT, PT, UP3, 0x80, 0x0 ;  /* 0x000000000000781c */ /* 0x000fea0003f0f038 */
[----:B------:R-:W-:Y:S01]  /*7010*/  HMMA.16816.F32.BF16 R32, R176, R170, R32 ;  /* 0x000000aab020723c */ /* 0x000fe20000041820 */
[----:B------:R-:W-:Y:S05]  /*7020*/  LDSM.16.M88.4 R168, [R226+0x1c100] ;  /* 0x01c10000e2a8783b */ /* 0x000fea0000000200 */
[----:B------:R-:W5:Y:S01]  /*7030*/  LDSM.16.M88.4 R176, [R207] ;  /* 0x00000000cfb0783b */ /* 0x000f620000000200 */
[----:B------:R-:W-:Y:S01]  /*7040*/  @P5 LEA.HI.X R199, R199, c[0x0][0x1cc], R202, 0x1, P6 ;  /* 0x00007300c7c75a11 */ /* 0x000fe200030f0cca */
[C---:B--2---:R-:W-:Y:S01]  /*7050*/  HMMA.16816.F32.BF16 R4, R172.reuse, R180, R4 ;  /* 0x000000b4ac04723c */ /* 0x044fe20000041804 */
[----:B------:R-:W-:Y:S04]  /*7060*/  PLOP3.LUT P5, PT, PT, PT, UP3, 0x80, 0x0 ;  /* 0x000000000000781c */ /* 0x000fe80003faf038 */
[----:B------:R-:W-:Y:S01]  /*7070*/  @P0 IADD3 R203, P6, R247, UR21, RZ ;  /* 0x00000015f7cb0c10 */ /* 0x000fe2000ffde0ff */
[----:B------:R-:W-:Y:S01]  /*7080*/  @UP3 UIADD3 UR21, UP0, UR13, UR21, URZ ;  /* 0x000000150d153290 */ /* 0x000fe2000ff1e03f */
[----:B------:R-:W-:Y:S01]  /*7090*/  PLOP3.LUT P0, PT, PT, PT, UP3, 0x80, 0x0 ;  /* 0x000000000000781c */ /* 0x000fe20003f0f038 */
[C---:B------:R-:W-:Y:S01]  /*70a0*/  HMMA.16816.F32.BF16 R8, R172.reuse, R182, R8 ;  /* 0x000000b6ac08723c */ /* 0x040fe20000041808 */
[----:B------:R-:W2:Y:S07]  /*70b0*/  LDSM.16.M88.4 R180, [R206] ;  /* 0x00000000ceb4783b */ /* 0x000eae0000000200 */
[C---:B---3--:R-:W-:Y:S08]  /*70c0*/  HMMA.16816.F32.BF16 R12, R172.reuse, R184, R12 ;  /* 0x000000b8ac0c723c */ /* 0x048ff0000004180c */
[C---:B------:R-:W-:Y:S07]  /*70d0*/  HMMA.16816.F32.BF16 R16, R172.reuse, R186, R16 ;  /* 0x000000baac10723c */ /* 0x040fee0000041810 */
[----:B------:R-:W-:Y:S01]  /*70e0*/  @P5 IADD3.X R186, R246, UR20, RZ, P6, !PT ;  /* 0x00000014f6ba5c10 */ /* 0x000fe2000b7fe4ff */
[C---:B----4-:R-:W-:Y:S01]  /*70f0*/  HMMA.16816.F32.BF16 R20, R172.reuse, R188, R20 ;  /* 0x000000bcac14723c */ /* 0x050fe20000041814 */
[----:B------:R-:W-:Y:S01]  /*7100*/  PLOP3.LUT P5, PT, PT, PT, UP3, 0x80, 0x0 ;  /* 0x000000000000781c */ /* 0x000fe20003faf038 */
[----:B------:R-:W-:Y:S02]  /*7110*/  @UP3 UIADD3.X UR20, UR12, UR20, URZ, UP0, !UPT ;  /* 0x000000140c143290 */ /* 0x000fe400087fe43f */
[C---:B------:R-:W-:Y:S02]  /*7120*/  @P0 LEA R202, P6, R203.reuse, c[0x0][0x1c8], 0x1 ;  /* 0x00007200cbca0a11 */ /* 0x040fe400078c08ff */
[----:B------:R-:W-:Y:S02]  /*7130*/  PLOP3.LUT P0, PT, PT, PT, UP3, 0x80, 0x0 ;  /* 0x000000000000781c */ /* 0x000fe40003f0f038 */
[C---:B------:R-:W-:Y:S01]  /*7140*/  HMMA.16816.F32.BF16 R24, R172.reuse, R190, R24 ;  /* 0x000000beac18723c */ /* 0x040fe20000041818 */
[----:B------:R-:W-:Y:S07]  /*7150*/  LDSM.16.M88.4 R188, [R204] ;  /* 0x00000000ccbc783b */ /* 0x000fee0000000200 */
[C---:B-1----:R-:W-:Y:S04]  /*7160*/  HMMA.16816.F32.BF16 R28, R172.reuse, R164, R28 ;  /* 0x000000a4ac1c723c */ /* 0x042fe8000004181c */
[----:B------:R-:W-:Y:S02]  /*7170*/  @P5 LEA.HI.X R203, R203, c[0x0][0x1cc], R186, 0x1, P6 ;  /* 0x00007300cbcb5a11 */ /* 0x000fe400030f0cba */
[----:B------:R-:W1:Y:S01]  /*7180*/  LDSM.16.M88.4 R184, [R205] ;  /* 0x00000000cdb8783b */ /* 0x000e620000000200 */
[----:B------:R-:W-:Y:S01]  /*7190*/  PLOP3.LUT P5, PT, PT, PT, UP3, 0x80, 0x0 ;  /* 0x000000000000781c */ /* 0x000fe20003faf038 */
[----:B------:R-:W-:Y:S03]  /*71a0*/  HMMA.16816.F32.BF16 R32, R172, R166, R32 ;  /* 0x000000a6ac20723c */ /* 0x000fe60000041820 */
[----:B------:R-:W-:Y:S01]  /*71b0*/  LDSM.16.M88.4 R164, [R225+0x1c100] ;  /* 0x01c10000e1a4783b */ /* 0x000fe20000000200 */
[----:B------:R-:W-:Y:S02]  /*71c0*/  @P0 IADD3 R201, P6, R236, UR21, RZ ;  /* 0x00000015ecc90c10 */ /* 0x000fe4000ffde0ff */
[----:B------:R-:W-:Y:S02]  /*71d0*/  PLOP3.LUT P0, PT, PT, PT, UP3, 0x80, 0x0 ;  /* 0x000000000000781c */ /* 0x000fe40003f0f038 */
[C---:B-----5:R-:W-:Y:S08]  /*71e0*/  HMMA.16816.F32.BF16 R4, R168.reuse, R176, R4 ;  /* 0x000000b0a804723c */ /* 0x060ff00000041804 */
[C---:B------:R-:W-:Y:S01]  /*71f0*/  HMMA.16816.F32.BF16 R8, R168.reuse, R178, R8 ;  /* 0x000000b2a808723c */ /* 0x040fe20000041808 */
[----:B------:R-:W-:Y:S03]  /*7200*/  LDSM.16.M88.4 R176, [R224+0xe900] ;  /* 0x00e90000e0b0783b */ /* 0x000fe60000000200 */
[----:B------:R-:W-:Y:S02]  /*7210*/  @P5 IADD3.X R174, R243, UR20, RZ, P6, !PT ;  /* 0x00000014f3ae5c10 */ /* 0x000fe4000b7fe4ff */
[----:B------:R-:W-:Y:S02]  /*7220*/  PLOP3.LUT P5, PT, PT, PT, UP3, 0x80, 0x0 ;  /* 0x000000000000781c */ /* 0x000fe40003faf038 */
[C---:B--2---:R-:W-:Y:S04]  /*7230*/  HMMA.16816.F32.BF16 R12, R168.reuse, R180, R12 ;  /* 0x000000b4a80c723c */ /* 0x044fe8000004180c */
[C---:B------:R-:W-:Y:S02]  /*7240*/  @P0 LEA R197, P6, R201.reuse, c[0x0][0x1c8], 0x1 ;  /* 0x00007200c9c50a11 */ /* 0x040fe400078c08ff */
[----:B------:R-:W-:Y:S02]  /*7250*/  PLOP3.LUT P0, PT, PT, PT, UP3, 0x80, 0x0 ;  /* 0x000000000000781c */ /* 0x000fe40003f0f038 */
[C---:B------:R-:W-:Y:S01]  /*7260*/  HMMA.16816.F32.BF16 R16, R168.reuse, R182, R16 ;  /* 0x000000b6a810723c */ /* 0x040fe20000041810 */
[----:B------:R-:W-:Y:S07]  /*7270*/  LDSM.16.M88.4 R180, [R224+0xf100] ;  /* 0x00f10000e0b4783b */ /* 0x000fee0000000200 */
[C---:B-1----:R-:W-:Y:S04]  /*7280*/  HMMA.16816.F32.BF16 R20, R168.reuse, R184, R20 ;  /* 0x000000b8a814723c */ /* 0x042fe80000041814 */
[----:B------:R-:W-:Y:S02]  /*7290*/  @P5 LEA.HI.X R201, R201, c[0x0][0x1cc], R174, 0x1, P6 ;  /* 0x00007300c9c95a11 */ /* 0x000fe400030f0cae */
[----:B------:R-:W1:Y:S01]  /*72a0*/  LDSM.16.M88.4 R172, [R224+0xe100] ;  /* 0x00e10000e0ac783b */ /* 0x000e620000000200 */
[----:B------:R-:W-:Y:S01]  /*72b0*/  @P0 IADD3 R192, P6, R251, UR21, RZ ;  /* 0x00000015fbc00c10 */ /* 0x000fe2000ffde0ff */
[C---:B------:R-:W-:Y:S01]  /*72c0*/  HMMA.16816.F32.BF16 R24, R168.reuse, R186, R24 ;  /* 0x000000baa818723c */ /* 0x040fe20000041818 */
[----:B------:R-:W-:Y:S02]  /*72d0*/  PLOP3.LUT P0, PT, PT, PT, UP3, 0x80, 0x0 ;  /* 0x000000000000781c */ /* 0x000fe40003f0f038 */
[----:B------:R-:W-:Y:S05]  /*72e0*/  PLOP3.LUT P5, PT, PT, PT, UP3, 0x80, 0x0 ;  /* 0x000000000000781c */ /* 0x000fea0003faf038 */
[C---:B------:R-:W-:Y:S08]  /*72f0*/  HMMA.16816.F32.BF16 R28, R168.reuse, R188, R28 ;  /* 0x000000bca81c723c */ /* 0x040ff0000004181c */
[----:B------:R-:W-:Y:S01]  /*7300*/  HMMA.16816.F32.BF16 R32, R168, R190, R32 ;  /* 0x000000bea820723c */ /* 0x000fe20000041820 */
[----:B------:R-:W2:Y:S03]  /*7310*/  LDSM.16.M88.4 R168, [R224+0xf900] ;  /* 0x00f90000e0a8783b */ /* 0x000ea60000000200 */
[----:B------:R-:W-:Y:S02]  /*7320*/  @P5 IADD3.X R187, R250, UR20, RZ, P6, !PT ;  /* 0x00000014fabb5c10 */ /* 0x000fe4000b7fe4ff */
[C---:B------:R-:W-:Y:S02]  /*7330*/  @P0 LEA R186, P6, R192.reuse, c[0x0][0x1c8], 0x1 ;  /* 0x00007200c0ba0a11 */ /* 0x040fe400078c08ff */
[----:B------:R-:W-:Y:S02]  /*7340*/  PLOP3.LUT P5, PT, PT, PT, UP3, 0x80, 0x0 ;  /* 0x000000000000781c */ /* 0x000fe40003faf038 */
[----:B------:R-:W-:Y:S11]  /*7350*/  PLOP3.LUT P0, PT, PT, PT, UP3, 0x80, 0x0 ;  /* 0x000000000000781c */ /* 0x000ff60003f0f038 */
[----:B------:R-:W-:Y:S01]  /*7360*/  @P5 LEA.HI.X R187, R192, c[0x0][0x1cc], R187, 0x1, P6 ;  /* 0x00007300c0bb5a11 */ /* 0x000fe200030f0cbb */
[C---:B-1----:R-:W-:Y:S01]  /*7370*/  HMMA.16816.F32.BF16 R4, R164.reuse, R172, R4 ;  /* 0x000000aca404723c */ /* 0x042fe20000041804 */
[----:B------:R-:W-:Y:S04]  /*7380*/  PLOP3.LUT P5, PT, PT, PT, UP3, 0x80, 0x0 ;  /* 0x000000000000781c */ /* 0x000fe80003faf038 */
[----:B------:R-:W-:Y:S02]  /*7390*/  @P0 IADD3 R185, P6, R249, UR21, RZ ;  /* 0x00000015f9b90c10 */ /* 0x000fe4000ffde0ff */
[----:B------:R-:W-:Y:S01]  /*73a0*/  PLOP3.LUT P0, PT, PT, PT, UP3, 0x80, 0x0 ;  /* 0x000000000000781c */ /* 0x000fe20003f0f038 */
[C---:B------:R-:W-:Y:S01]  /*73b0*/  HMMA.16816.F32.BF16 R8, R164.reuse, R174, R8 ;  /* 0x000000aea408723c */ /* 0x040fe20000041808 */
[----:B------:R-:W-:Y:S07]  /*73c0*/  LDSM.16.M88.4 R172, [R216+0x6800] ;  /* 0x00680000d8ac783b */ /* 0x000fee0000000200 */
[C---:B------:R-:W-:Y:S04]  /*73d0*/  HMMA.16816.F32.BF16 R12, R164.reuse, R176, R12 ;  /* 0x000000b0a40c723c */ /* 0x040fe8000004180c */
[C---:B------:R-:W-:Y:S02]  /*73e0*/  @P0 LEA R190, P0, R185.reuse, c[0x0][0x1c8], 0x1 ;  /* 0x00007200b9be0a11 */ /* 0x040fe400078008ff */
[----:B------:R-:W-:Y:S02]  /*73f0*/  @P5 IADD3.X R191, R248, UR20, RZ, P6, !PT ;  /* 0x00000014f8bf5c10 */ /* 0x000fe4000b7fe4ff */
[C---:B------:R-:W-:Y:S01]  /*7400*/  HMMA.16816.F32.BF16 R16, R164.reuse, R178, R16 ;  /* 0x000000b2a410723c */ /* 0x040fe20000041810 */
[----:B------:R-:W-:Y:S01]  /*7410*/  LDSM.16.M88.4 R176, [R216+0x7000] ;  /* 0x00700000d8b0783b */ /* 0x000fe20000000200 */
[----:B------:R-:W-:Y:S02]  /*7420*/  PLOP3.LUT P5, PT, PT, PT, UP3, 0x80, 0x0 ;  /* 0x000000000000781c */ /* 0x000fe40003faf038 */
[----:B------:R-:W-:Y:S04]  /*7430*/  PLOP3.LUT P6, PT, PT, PT, UP3, 0x80, 0x0 ;  /* 0x000000000000781c */ /* 0x000fe80003fcf038 */
[C---:B------:R-:W-:Y:S07]  /*7440*/  HMMA.16816.F32.BF16 R20, R164.reuse, R180, R20 ;  /* 0x000000b4a414723c */ /* 0x040fee0000041814 */
[----:B------:R-:W-:Y:S01]  /*7450*/  @P5 LEA.HI.X R191, R185, c[0x0][0x1cc], R191, 0x1, P0 ;  /* 0x00007300b9bf5a11 */ /* 0x000fe200000f0cbf */
[C---:B------:R-:W-:Y:S01]  /*7460*/  HMMA.16816.F32.BF16 R24, R164.reuse, R182, R24 ;  /* 0x000000b6a418723c */ /* 0x040fe20000041818 */
[----:B------:R-:W-:Y:S01]  /*7470*/  LDSM.16.M88.4 R180, [R216+0x7800] ;  /* 0x00780000d8b4783b */ /* 0x000fe20000000200 */
[----:B------:R-:W-:Y:S02]  /*7480*/  PLOP3.LUT P5, PT, PT, PT, UP3, 0x80, 0x0 ;  /* 0x000000000000781c */ /* 0x000fe40003faf038 */
[----:B------:R-:W-:Y:S02]  /*7490*/  PLOP3.LUT P0, PT, PT, PT, UP3, 0x80, 0x0 ;  /* 0x000000000000781c */ /* 0x000fe40003f0f038 */
[----:B------:R-:W-:Y:S02]  /*74a0*/  @P6 IADD3 R189, P6, R247, UR21, RZ ;  /* 0x00000015f7bd6c10 */ /* 0x000fe4000ffde0ff */
[C---:B--2---:R-:W-:Y:S08]  /*74b0*/  HMMA.16816.F32.BF16 R28, R164.reuse, R168, R28 ;  /* 0x000000a8a41c723c */ /* 0x044ff0000004181c */
[----:B------:R-:W-:Y:S01]  /*74c0*/  HMMA.16816.F32.BF16 R32, R164, R170, R32 ;  /* 0x000000aaa420723c */ /* 0x000fe20000041820 */
[----:B------:R-:W-:Y:S03]  /*74d0*/  LDSM.16.M88.4 R164, [R223+0x1c100] ;  /* 0x01c10000dfa4783b */ /* 0x000fe60000000200 */
[----:B------:R-:W-:Y:S01]  /*74e0*/  @P0 IMAD.MOV.U32 R192, RZ, RZ, R0 ;  /* 0x000000ffffc00224 */ /* 0x000fe200078e0000 */
[----:B------:R-:W-:Y:S01]  /*74f0*/  PLOP3.LUT P0, PT, PT, PT, UP3, 0x80, 0x0 ;  /* 0x000000000000781c */ /* 0x000fe20003f0f038 */
[----:B------:R-:W1:Y:S02]  /*7500*/  LDSM.16.M88.4 R168, [R216+0x6000] ;  /* 0x00600000d8a8783b */ /* 0x000e640000000200 */
[----:B------:R-:W-:Y:S04]  /*7510*/  DEPBAR.LE SB0, 0x0 ;  /* 0x000080000000791a */ /* 0x000fe80000000000 */
[----:B------:R-:W-:Y:S06]  /*7520*/  BAR.SYNC.DEFER_BLOCKING 0x0 ;  /* 0x0000000000007b1d */ /* 0x000fec0000010000 */
[----:B------:R-:W-:Y:S01]  /*7530*/  @P0 IADD3.X R0, R246, UR20, RZ, P6, !PT ;  /* 0x00000014f6000c10 */ /* 0x000fe2000b7fe4ff */
[----:B------:R-:W-:Y:S01]  /*7540*/  USHF.L.U32 UR20, UR14, 0x6, URZ ;  /* 0x000000060e147899 */ /* 0x000fe2000800063f */
[----:B------:R-:W-:Y:S02]  /*7550*/  PLOP3.LUT P0, PT, PT, PT, UP3, 0x80, 0x0 ;  /* 0x000000000000781c */ /* 0x000fe40003f0f038 */
[----:B------:R-:W-:Y:S02]  /*7560*/  PLOP3.LUT P6, PT, PT, PT, UP3, 0x80, 0x0 ;  /* 0x000000000000781c */ /* 0x000fe40003fcf038 */
[----:B------:R-:W-:Y:S01]  /*7570*/  PLOP3.LUT P6, PT, PT, PT, UP3, 0x80, 0x0 ;  /* 0x000000000000781c */ /* 0x000fe20003fcf038 */
[----:B------:R-:W-:Y:S01]  /*7580*/  @!PT LDS RZ, [RZ] ;  /* 0x00000000fffff984 */ /* 0x000fe20000000800 */
[----:B------:R-:W-:Y:S01]  /*7590*/  @!PT LDS RZ, [RZ] ;  /* 0x00000000fffff984 */ /* 0x000fe20000000800 */
[----:B------:R-:W-:Y:S01]  /*75a0*/  @!PT LDS RZ, [RZ] ;  /* 0x00000000fffff984 */ /* 0x000fe20000000800 */
[----:B------:R2:W-:Y:S01]  /*75b0*/  @P5 LDGSTS.E.BYPASS.LTC128B.128 [R231+0x8100], [R192.64], !P4 ;  /* 0x08100000c0e75fae */ /* 0x0005e2000e101d52 */
[----:B------:R-:W-:Y:S01]  /*75c0*/  PLOP3.LUT P5, PT, PT, PT, UP3, 0x80, 0x0 ;  /* 0x000000000000781c */ /* 0x000fe20003faf038 */
[C---:B-1----:R-:W-:Y:S11]  /*75d0*/  HMMA.16816.F32.BF16 R4, R164.reuse, R168, R4 ;  /* 0x000000a8a404723c */ /* 0x042ff60000041804 */
[----:B------:R-:W-:Y:S01]  /*75e0*/  @!UPT UIADD3 URZ, URZ, URZ, URZ ;  /* 0x0000003f3f3ff290 */ /* 0x000fe2000fffe03f */
[C---:B------:R-:W-:Y:S01]  /*75f0*/  @P5 LEA R185, P5, R189.reuse, c[0x0][0x1c8], 0x1 ;  /* 0x00007200bdb95a11 */ /* 0x040fe200078a08ff */
[C---:B------:R-:W-:Y:S08]  /*7600*/  HMMA.16816.F32.BF16 R8, R164.reuse, R170, R8 ;  /* 0x000000aaa408723c */ /* 0x040ff00000041808 */
[C---:B------:R-:W-:Y:S04]  /*7610*/  HMMA.16816.F32.BF16 R12, R164.reuse, R172, R12 ;  /* 0x000000aca40c723c */ /* 0x040fe8000004180c */
[----:B------:R-:W-:Y:S01]  /*7620*/  @P0 LEA.HI.X R0, R189, c[0x0][0x1cc], R0, 0x1, P5 ;  /* 0x00007300bd000a11 */ /* 0x000fe200028f0c00 */
[----:B--2---:R-:W-:Y:S01]  /*7630*/  IMAD.MOV.U32 R193, RZ, RZ, R233 ;  /* 0x000000ffffc17224 */ /* 0x004fe200078e00e9 */
[----:B------:R-:W-:Y:S02]  /*7640*/  PLOP3.LUT P5, PT, PT, PT, UP3, 0x80, 0x0 ;  /* 0x000000000000781c */ /* 0x000fe40003faf038 */
[----:B------:R-:W-:Y:S01]  /*7650*/  PLOP3.LUT P0, PT, PT, PT, UP3, 0x80, 0x0 ;  /* 0x000000000000781c */ /* 0x000fe20003f0f038 */
[C---:B------:R-:W-:Y:S01]  /*7660*/  HMMA.16816.F32.BF16 R16, R164.reuse, R174, R16 ;  /* 0x000000aea410723c */ /* 0x040fe20000041810 */
[----:B------:R-:W-:Y:S07]  /*7670*/  PLOP3.LUT P0, PT, PT, PT, UP3, 0x80, 0x0 ;  /* 0x000000000000781c */ /* 0x000fee0003f0f038 */
[C---:B------:R-:W-:Y:S02]  /*7680*/  HMMA.16816.F32.BF16 R20, R164.reuse, R176, R20 ;  /* 0x000000b0a414723c */ /* 0x040fe40000041814 */
[----:B------:R1:W-:Y:S01]  /*7690*/  @P5 LDGSTS.E.BYPASS.LTC128B.128 [R231+0xa100], [R194.64], !P3 ;  /* 0x0a100000c2e75fae */ /* 0x0003e2000d901d52 */
[----:B------:R-:W-:Y:S02]  /*76a0*/  PLOP3.LUT P5, PT, PT, PT, UP3, 0x80, 0x0 ;  /* 0x000000000000781c */ /* 0x000fe40003faf038 */
[----:B------:R-:W-:Y:S02]  /*76b0*/  PLOP3.LUT P5, PT, PT, PT, UP3, 0x80, 0x0 ;  /* 0x000000000000781c */ /* 0x000fe40003faf038 */
[----:B------:R2:W-:Y:S01]  /*76c0*/  @P6 LDGSTS.E.BYPASS.LTC128B.128 [R231+0xc100], [R198.64], !P2 ;  /* 0x0c100000c6e76fae */ /* 0x0005e2000d101d52 */
[----:B------:R-:W-:Y:S01]  /*76d0*/  PLOP3.LUT P6, PT, PT, PT, UP3, 0x80, 0x0 ;  /* 0x000000000000781c */ /* 0x000fe20003fcf038 */
[C---:B------:R-:W-:Y:S03]  /*76e0*/  HMMA.16816.F32.BF16 R24, R164.reuse, R178, R24 ;  /* 0x000000b2a418723c */ /* 0x040fe60000041818 */
[----:B------:R2:W-:Y:S01]  /*76f0*/  @P0 LDGSTS.E.BYPASS.LTC128B.128 [R231+0xe100], [R202.64], !P1 ;  /* 0x0e100000cae70fae */ /* 0x0005e2000c901d52 */
[----:B------:R-:W-:Y:S02]  /*7700*/  PLOP3.LUT P0, PT, PT, PT, UP3, 0x80, 0x0 ;  /* 0x000000000000781c */ /* 0x000fe40003f0f038 */
[----:B------:R-:W-:Y:S02]  /*7710*/  PLOP3.LUT P0, PT, PT, PT, UP3, 0x80, 0x0 ;  /* 0x000000000000781c */ /* 0x000fe40003f0f038 */
[----:B------:R-:W-:Y:S01]  /*7720*/  PLOP3.LUT P0, PT, PT, PT, UP3, 0x80, 0x0 ;  /* 0x000000000000781c */ /* 0x000fe20003f0f038 */
[C---:B------:R-:W-:Y:S03]  /*7730*/  HMMA.16816.F32.BF16 R28, R164.reuse, R180, R28 ;  /* 0x000000b4a41c723c */ /* 0x040fe6000004181c */
[----:B------:R-:W-:Y:S01]  /*7740*/  @P6 IMAD.MOV.U32 R200, RZ, RZ, R197 ;  /* 0x000000ffffc86224 */ /* 0x000fe200078e00c5 */
[----:B------:R-:W-:Y:S04]  /*7750*/  PLOP3.LUT P6, PT, PT, PT, UP3, 0x80, 0x0 ;  /* 0x000000000000781c */ /* 0x000fe80003fcf038 */
[----:B------:R2:W-:Y:S01]  /*7760*/  @P5 LDGSTS.E.BYPASS.LTC128B.128 [R231+0x9100], [R200.64], !P4 ;  /* 0x09100000c8e75fae */ /* 0x0005e2000e101d52 */
[----:B------:R-:W-:Y:S01]  /*7770*/  PLOP3.LUT P5, PT, PT, PT, UP2, 0x80, 0x0 ;  /* 0x000000000000781c */ /* 0x000fe20003faf028 */
[----:B------:R-:W-:Y:S07]  /*7780*/  HMMA.16816.F32.BF16 R32, R164, R182, R32 ;  /* 0x000000b6a420723c */ /* 0x000fee0000041820 */
[----:B------:R3:W-:Y:S01]  /*7790*/  @P6 LDGSTS.E.BYPASS.LTC128B.128 [R231+0xb100], [R186.64], !P3 ;  /* 0x0b100000bae76fae */ /* 0x0007e2000d901d52 */
[----:B------:R-:W-:Y:S04]  /*77a0*/  PLOP3.LUT P6, PT, PT, PT, UP3, 0x80, 0x0 ;  /* 0x000000000000781c */ /* 0x000fe80003fcf038 */
[----:B------:R-:W-:Y:S01]  /*77b0*/  @P5 IMAD.MOV.U32 R193, RZ, RZ, R245 ;  /* 0x000000ffffc15224 */ /* 0x000fe200078e00f5 */
[----:B------:R-:W-:Y:S04]  /*77c0*/  PLOP3.LUT P5, PT, PT, PT, UP3, 0x80, 0x0 ;  /* 0x000000000000781c */ /* 0x000fe80003faf038 */
[----:B-1----:R-:W1:Y:S05]  /*77d0*/  SHFL.IDX PT, R194, R193, RZ, 0x1c1f ;  /* 0x001c1fffc1c27589 */ /* 0x002e6a00000e0000 */
[----:B------:R4:W-:Y:S04]  /*77e0*/  @P6 LDGSTS.E.BYPASS.LTC128B.128 [R231+0xd100], [R190.64], !P2 ;  /* 0x0d100000bee76fae */ /* 0x0009e8000d101d52 */
[----:B----4-:R-:W-:Y:S02]  /*77f0*/  @P5 IMAD.MOV.U32 R190, RZ, RZ, R185 ;  /* 0x000000ffffbe5224 */ /* 0x010fe400078e00b9 */
[----:B------:R-:W-:Y:S02]  /*7800*/  @P5 IMAD.MOV.U32 R191, RZ, RZ, R0 ;  /* 0x000000ffffbf5224 */ /* 0x000fe400078e0000 */
[----:B------:R-:W-:Y:S02]  /*7810*/  IMAD.U32 R0, RZ, RZ, UR20 ;  /* 0x00000014ff007e24 */ /* 0x000fe4000f8e00ff */
[----:B------:R-:W-:Y:S01]  /*7820*/  IMAD.U32 R185, RZ, RZ, UR16 ;  /* 0x00000010ffb97e24 */ /* 0x000fe2000f8e00ff */
[----:B------:R4:W-:Y:S01]  /*7830*/  @P0 LDGSTS.E.BYPASS.LTC128B.128 [R231+0xf100], [R190.64], !P1 ;  /* 0x0f100000bee70fae */ /* 0x0009e2000c901d52 */
[----:B------:R-:W-:Y:S02]  /*7840*/  PLOP3.LUT P0, PT, PT, PT, UP1, 0x40, 0x0 ;  /* 0x000000000000781c */ /* 0x000fe40003f0e818 */
[----:B---3--:R-:W-:Y:S02]  /*7850*/  IADD3 R186, -R240, 0x1, -R0 ;  /* 0x00000001f0ba7810 */ /* 0x008fe40007ffe900 */
[----:B------:R-:W0:Y:S02]  /*7860*/  LDGDEPBAR ;  /* 0x00000000000079af */ /* 0x000e240000000000 */
[----:B------:R-:W-:Y:S04]  /*7870*/  IADD3 R185, -R185, UR9, R186 ;  /* 0x00000009b9b97c10 */ /* 0x000fe8000fffe1ba */
[C---:B------:R-:W-:Y:S02]  /*7880*/  IADD3 R187, R185.reuse, c[0x0][0x328], RZ ;  /* 0x0000ca00b9bb7a10 */ /* 0x040fe40007ffe0ff */
[----:B------:R-:W-:Y:S03]  /*7890*/  IADD3 R185, R185, UR15, RZ ;  /* 0x0000000fb9b97c10 */ /* 0x000fe6000fffe0ff */
[--C-:B-1----:R-:W-:Y:S02]  /*78a0*/  IMAD.IADD R195, R187, 0x1, R194.reuse ;  /* 0x00000001bbc37824 */ /* 0x102fe400078e02c2 */
[----:B----4-:R-:W-:Y:S01]  /*78b0*/  IMAD.IADD R191, R185, 0x1, R194 ;  /* 0x00000001b9bf7824 */ /* 0x010fe200078e02c2 */
        /* <DEDUP_REMOVED lines=15> */
.L_x_2493:
[----:B------:R-:W-:Y:S04]  /*79b0*/  MOV R164, c[0x0][0x32c] ;  /* 0x0000cb0000a47a02 */ /* 0x000fe80000000f00 */
[----:B------:R-:W-:Y:S11]  /*79c0*/  ISETP.NE.AND P0, PT, R164, 0x1, PT ;  /* 0x00000001a400780c */ /* 0x000ff60003f05270 */
[----:B------:R-:W-:Y:S02]  /*79d0*/  @!UPT UIADD3 URZ, URZ, URZ, URZ ;  /* 0x0000003f3f3ff290 */ /* 0x000fe4000fffe03f */
[----:B------:R-:W-:Y:S05]  /*79e0*/  @P0 IMAD.HI.U32 R164, R165, c[0x0][0x330], RZ ;  /* 0x0000cc00a5a40a27 */ /* 0x000fea00078e00ff */
[----:B------:R-:W-:Y:S02]  /*79f0*/  @P0 SHF.R.U32.HI R165, RZ, c[0x0][0x334], R164 ;  /* 0x0000cd00ffa50a19 */ /* 0x000fe400000116a4 */
.L_x_2494:
[----:B------:R-:W-:Y:S05]  /*7a00*/  BSYNC B0 ;  /* 0x0000000000007941 */ /* 0x000fea0003800000 */
.L_x_2492:
[----:B------:R-:W-:Y:S04]  /*7a10*/  IMAD R165, R165, c[0x0][0x32c], -R0 ;  /* 0x0000cb00a5a57a24 */ /* 0x000fe800078e0a00 */
[----:B------:R-:W-:Y:S05]  /*7a20*/  IMAD.IADD R166, R165, 0x1, -R240 ;  /* 0x00000001a5a67824 */ /* 0x000fea00078e0af0 */
[----:B------:R-:W-:Y:S02]  /*7a30*/  IADD3 R164, R166, c[0x0][0x32c], RZ ;  /* 0x0000cb00a6a47a10 */ /* 0x000fe40007ffe0ff */
[----:B------:R-:W-:Y:S02]  /*7a40*/  IMNMX R191, R191, R166, !PT ;  /* 0x000000a6bfbf7217 */ /* 0x000fe40007800200 */
[----:B------:R-:W-:Y:S02]  /*7a50*/  IMNMX R195, R195, R164, PT ;  /* 0x000000a4c3c37217 */ /* 0x000fe40003800200 */
.L_x_2491:
[----:B--2---:R-:W-:Y:S06]  /*7a60*/  UISETP.GT.AND UP0, UPT, UR14, -0x1, UPT ;  /* 0xffffffff0e00788c */ /* 0x004fec000bf04270 */
[----:B------:R-:W-:Y:S02]  /*7a70*/  PLOP3.LUT P0, PT, PT, PT, UP0, 0x80, 0x0 ;  /* 0x000000000000781c */ /* 0x000fe40003f0f008 */
[----:B------:R-:W-:Y:S02]  /*7a80*/  PLOP3.LUT P6, PT, PT, PT, UP0, 0x80, 0x0 ;  /* 0x000000000000781c */ /* 0x000fe40003fcf008 */
[C---:B------:R-:W-:Y:S02]  /*7a90*/  ISETP.GT.AND P0, PT, R191.reuse, RZ, P0 ;  /* 0x000000ffbf00720c */ /* 0x040fe40000704270 */
[----:B------:R-:W-:Y:S02]  /*7aa0*/  ISETP.GT.AND P6, PT, R191, 0x8, P6 ;  /* 0x00000008bf00780c */ /* 0x000fe400037c4270 */
[----:B------:R-:W-:Y:S02]  /*7ab0*/  ISETP.LT.OR P5, PT, R195, 0x1, P0 ;  /* 0x00000001c300780c */ /* 0x000fe400007a1670 */
[----:B------:R-:W-:Y:S02]  /*7ac0*/  PLOP3.LUT P0, PT, PT, PT, UP0, 0x80, 0x0 ;  /* 0x000000000000781c */ /* 0x000fe40003f0f008 */
[----:B------:R-:W-:Y:S02]  /*7ad0*/  FSEL R170, R4, -INF , !P5 ;  /* 0xff80000004aa7808 */ /* 0x000fe40006800000 */
[----:B------:R-:W-:Y:S01]  /*7ae0*/  ISETP.GT.AND P0, PT, R191, 0x1, P0 ;  /* 0x00000001bf00780c */ /* 0x000fe20000704270 */
[----:B------:R-:W1:Y:S01]  /*7af0*/  SHFL.IDX PT, R4, R193, 0x1, 0x1c1f ;  /* 0x003c1f00c1047f89 */ /* 0x000e6200000e0000 */
        /* <DEDUP_REMOVED lines=11> */
[----:B------:R-:W-:Y:S01]  /*7bb0*/  PLOP3.LUT P0, PT, PT, PT, UP0, 0x80, 0x0 ;  /* 0x000000000000781c */ /* 0x000fe20003f0f008 */
[--C-:B-1----:R-:W-:Y:S01]  /*7bc0*/  IMAD.IADD R187, R187, 0x1, R4.reuse ;  /* 0x00000001bbbb7824 */ /* 0x102fe200078e0204 */
[----:B------:R-:W-:Y:S01]  /*7bd0*/  PLOP3.LUT P6, PT, PT, PT, UP0, 0x80, 0x0 ;  /* 0x000000000000781c */ /* 0x000fe20003fcf008 */
[----:B------:R-:W-:Y:S01]  /*7be0*/  IMAD.IADD R185, R185, 0x1, R4 ;  /* 0x00000001b9b97824 */ /* 0x000fe200078e0204 */
        /* <DEDUP_REMOVED lines=59> */
.L_x_2497:
[----:B------:R-:W-:Y:S04]  /*7fa0*/  MOV R4, c[0x0][0x32c] ;  /* 0x0000cb0000047a02 */ /* 0x000fe80000000f00 */
[----:B------:R-:W-:Y:S11]  /*7fb0*/  ISETP.NE.AND P0, PT, R4, 0x1, PT ;  /* 0x000000010400780c */ /* 0x000ff60003f05270 */
[----:B------:R-:W-:Y:S02]  /*7fc0*/  @!UPT UIADD3 URZ, URZ, URZ, URZ ;  /* 0x0000003f3f3ff290 */ /* 0x000fe4000fffe03f */
[----:B------:R-:W-:Y:S05]  /*7fd0*/  @P0 IMAD.HI.U32 R4, R5, c[0x0][0x330], RZ ;  /* 0x0000cc0005040a27 */ /* 0x000fea00078e00ff */
[----:B------:R-:W-:Y:S02]  /*7fe0*/  @P0 SHF.R.U32.HI R5, RZ, c[0x0][0x334], R4 ;  /* 0x0000cd00ff050a19 */ /* 0x000fe40000011604 */
.L_x_2498:
[----:B------:R-:W-:Y:S05]  /*7ff0*/  BSYNC B0 ;  /* 0x0000000000007941 */ /* 0x000fea0003800000 */
.L_x_2496:
[----:B------:R-:W-:Y:S04]  /*8000*/  IMAD R0, R5, c[0x0][0x32c], -R0 ;  /* 0x0000cb0005007a24 */ /* 0x000fe800078e0a00 */
[----:B------:R-:W-:Y:S05]  /*8010*/  IMAD.IADD R4, R0, 0x1, -R240 ;  /* 0x0000000100047824 */ /* 0x000fea00078e0af0 */
[----:B------:R-:W-:Y:S02]  /*8020*/  IADD3 R0, R4, c[0x0][0x32c], RZ ;  /* 0x0000cb0004007a10 */ /* 0x000fe40007ffe0ff */
[----:B------:R-:W-:Y:S02]  /*8030*/  IMNMX R185, R185, R4, !PT ;  /* 0x00000004b9b97217 */ /* 0x000fe40007800200 */
[----:B------:R-:W-:Y:S02]  /*8040*/  IMNMX R187, R187, R0, PT ;  /* 0x00000000bbbb7217 */ /* 0x000fe40003800200 */
.L_x_2495:
[----:B------:R-:W-:Y:S02]  /*8050*/  FMNMX.FTZ R5, R170, R3, !PT ;  /* 0x00000003aa057209 */ /* 0x000fe40007810000 */
        /* <DEDUP_REMOVED lines=9> */
[----:B------:R-:W-:Y:S02]  /*80f0*/  FMNMX.FTZ R5, R189, R0, !PT ;  /* 0x00000000bd057209 */ /* 0x000fe40007810000 */
[----:B------:R-:W-:Y:S02]  /*8100*/  ISETP.LT.OR P0, PT, R187, 0x2, P0 ;  /* 0x00000002bb00780c */ /* 0x000fe40000701670 */
[----:B------:R-:W-:Y:S02]  /*8110*/  FMNMX.FTZ R5, R188, R5, !PT ;  /* 0x00000005bc057209 */ /* 0x000fe40007810000 */
[----:B------:R-:W-:Y:S02]  /*8120*/  FSEL R17, R6, -INF , !P5 ;  /* 0xff80000006117808 */ /* 0x000fe40006800000 */
[----:B------:R-:W-:Y:S02]  /*8130*/  FMNMX.FTZ R5, R190, R5, !PT ;  /* 0x00000005be057209 */ /* 0x000fe40007810000 */
[----:B------:R-:W-:Y:S02]  /*8140*/  PLOP3.LUT P6, PT, PT, PT, UP0, 0x80, 0x0 ;  /* 0x000000000000781c */ /* 0x000fe40003fcf008 */
[----:B------:R-:W-:Y:S02]  /*8150*/  PLOP3.LUT P5, PT, PT, PT, UP0, 0x80, 0x0 ;  /* 0x000000000000781c */ /* 0x000fe40003faf008 */
[----:B------:R-:W-:Y:S02]  /*8160*/  FMNMX.FTZ R5, R200, R5, !PT ;  /* 0x00000005c8057209 */ /* 0x000fe40007810000 */
[----:B------:R-:W-:Y:S02]  /*8170*/  FSEL R13, R7, -INF , !P0 ;  /* 0xff800000070d7808 */ /* 0x000fe40004000000 */
[C---:B------:R-:W-:Y:S02]  /*8180*/  ISETP.GT.AND P6, PT, R185.reuse, 0x8, P6 ;  /* 0x00000008b900780c */ /* 0x040fe400037c4270 */
[----:B------:R-:W-:Y:S02]  /*8190*/  ISETP.GT.AND P5, PT, R185, 0x9, P5 ;  /* 0x00000009b900780c */ /* 0x000fe40002fa4270 */
[----:B------:R-:W-:Y:S02]  /*81a0*/  PLOP3.LUT P0, PT, PT, PT, UP0, 0x80, 0x0 ;  /* 0x000000000000781c */ /* 0x000fe40003f0f008 */
[----:B------:R-:W-:Y:S02]  /*81b0*/  FMNMX.FTZ R5, R198, R5, !PT ;  /* 0x00000005c6057209 */ /* 0x000fe40007810000 */
[----:B------:R-:W-:Y:S02]  /*81c0*/  FMNMX.FTZ R0, R17, R2, !PT ;  /* 0x0000000211007209 */ /* 0x000fe40007810000 */
[C---:B------:R-:W-:Y:S02]  /*81d0*/  ISETP.LT.OR P6, PT, R187.reuse, 0x9, P6 ;  /* 0x00000009bb00780c */ /* 0x040fe400037c1670 */
[----:B------:R-:W-:Y:S02]  /*81e0*/  ISETP.LT.OR P5, PT, R187, 0xa, P5 ;  /* 0x0000000abb00780c */ /* 0x000fe40002fa1670 */
[----:B------:R-:W-:Y:S02]  /*81f0*/  ISETP.GT.AND P0, PT, R185, 0x10, P0 ;  /* 0x00000010b900780c */ /* 0x000fe40000704270 */
[----:B------:R-:W-:Y:S02]  /*8200*/  FMNMX.FTZ R5, R196, R5, !PT ;  /* 0x00000005c4057209 */ /* 0x000fe40007810000 */
[----:B------:R-:W-:Y:S02]  /*8210*/  FMNMX.FTZ R0, R13, R0, !PT ;  /* 0x000000000d007209 */ /* 0x000fe40007810000 */
[----:B------:R-:W-:Y:S02]  /*8220*/  FSEL R9, R10, -INF , !P6 ;  /* 0xff8000000a097808 */ /* 0x000fe40007000000 */
[----:B------:R-:W-:Y:S02]  /*8230*/  FSEL R11, R11, -INF , !P5 ;  /* 0xff8000000b0b7808 */ /* 0x000fe40006800000 */
[----:B------:R-:W-:Y:S02]  /*8240*/  ISETP.LT.OR P0, PT, R187, 0x11, P0 ;  /* 0x00000011bb00780c */ /* 0x000fe40000701670 */
[----:B------:R-:W-:Y:S02]  /*8250*/  PLOP3.LUT P6, PT, PT, PT, UP0, 0x80, 0x0 ;  /* 0x000000000000781c */ /* 0x000fe40003fcf008 */
[----:B------:R-:W-:Y:S02]  /*8260*/  PLOP3.LUT P5, PT, PT, PT, UP0, 0x80, 0x0 ;  /* 0x000000000000781c */ /* 0x000fe40003faf008 */
[----:B------:R-:W-:Y:S02]  /*8270*/  FMNMX.FTZ R4, R194, R5, !PT ;  /* 0x00000005c2047209 */ /* 0x000fe40007810000 */
[----:B------:R-:W-:Y:S02]  /*8280*/  FSEL R202, R14, -INF , !P0 ;  /* 0xff8000000eca7808 */ /* 0x000fe40004000000 */
[----:B------:R-:W-:Y:S02]  /*8290*/  FMNMX.FTZ R0, R9, R0, !PT ;  /* 0x0000000009007209 */ /* 0x000fe40007810000 */
[C---:B------:R-:W-:Y:S02]  /*82a0*/  ISETP.GT.AND P6, PT, R185.reuse, 0x11, P6 ;  /* 0x00000011b900780c */ /* 0x040fe400037c4270 */
[----:B------:R-:W-:Y:S02]  /*82b0*/  ISETP.GT.AND P5, PT, R185, 0x18, P5 ;  /* 0x00000018b900780c */ /* 0x000fe40002fa4270 */
[----:B------:R-:W-:Y:S02]  /*82c0*/  PLOP3.LUT P0, PT, PT, PT, UP0, 0x80, 0x0 ;  /* 0x000000000000781c */ /* 0x000fe40003f0f008 */
[----:B------:R-:W-:Y:S02]  /*82d0*/  FMNMX.FTZ R5, R179, R4, !PT ;  /* 0x00000004b3057209 */ /* 0x000fe40007810000 */
[----:B------:R-:W-:Y:S02]  /*82e0*/  FMNMX.FTZ R7, R11, R0, !PT ;  /* 0x000000000b077209 */ /* 0x000fe40007810000 */
[----:B------:R-:W-:Y:S02]  /*82f0*/  ISETP.GT.AND P0, PT, R185, 0x19, P0 ;  /* 0x00000019b900780c */ /* 0x000fe40000704270 */
[C---:B------:R-:W-:Y:S02]  /*8300*/  ISETP.LT.OR P5, PT, R187.reuse, 0x19, P5 ;  /* 0x00000019bb00780c */ /* 0x040fe40002fa1670 */
[C---:B------:R-:W-:Y:S02]  /*8310*/  ISETP.LT.OR P6, PT, R187.reuse, 0x12, P6 ;  /* 0x00000012bb00780c */ /* 0x040fe400037c1670 */
[----:B------:R-:W-:Y:S02]  /*8320*/  FMNMX.FTZ R5, R178, R5, !PT ;  /* 0x00000005b2057209 */ /* 0x000fe40007810000 */
[----:B------:R-:W-:Y:S02]  /*8330*/  FSEL R192, R18, -INF , !P5 ;  /* 0xff80000012c07808 */ /* 0x000fe40006800000 */
[----:B------:R-:W-:Y:S02]  /*8340*/  ISETP.LT.OR P0, PT, R187, 0x1a, P0 ;  /* 0x0000001abb00780c */ /* 0x000fe40000701670 */
[----:B------:R-:W-:Y:S02]  /*8350*/  FSEL R193, R15, -INF , !P6 ;  /* 0xff8000000fc17808 */ /* 0x000fe40007000000 */
[----:B------:R-:W-:Y:S02]  /*8360*/  FMNMX.FTZ R0, R202, R7, !PT ;  /* 0x00000007ca007209 */ /* 0x000fe40007810000 */
[----:B------:R-:W-:Y:S02]  /*8370*/  PLOP3.LUT P5, PT, PT, PT, UP0, 0x80, 0x0 ;  /* 0x000000000000781c */ /* 0x000fe40003faf008 */
[----:B------:R-:W-:Y:S02]  /*8380*/  FMNMX.FTZ R15, R176, R5, !PT ;  /* 0x00000005b00f7209 */ /* 0x000fe40007810000 */
[----:B------:R-:W-:Y:S02]  /*8390*/  FSEL R195, R19, -INF , !P0 ;  /* 0xff80000013c37808 */ /* 0x000fe40004000000 */
[----:B------:R-:W-:Y:S02]  /*83a0*/  ISETP.GT.AND P5, PT, R185, 0x20, P5 ;  /* 0x00000020b900780c */ /* 0x000fe40002fa4270 */
[----:B------:R-:W-:Y:S02]  /*83b0*/  FMNMX.FTZ R7, R193, R0, !PT ;  /* 0x00000000c1077209 */ /* 0x000fe40007810000 */
[----:B------:R-:W-:Y:S02]  /*83c0*/  PLOP3.LUT P0, PT, PT, PT, UP0, 0x80, 0x0 ;  /* 0x000000000000781c */ /* 0x000fe40003f0f008 */
[----:B------:R-:W-:Y:S02]  /*83d0*/  FMNMX.FTZ R5, R174, R15, !PT ;  /* 0x0000000fae057209 */ /* 0x000fe40007810000 */
[----:B------:R-:W-:Y:S02]  /*83e0*/  ISETP.LT.OR P5, PT, R187, 0x21, P5 ;  /* 0x00000021bb00780c */ /* 0x000fe40002fa1670 */
[----:B------:R-:W-:Y:S01]  /*83f0*/  ISETP.GT.AND P0, PT, R185, 0x21, P0 ;  /* 0x00000021b900780c */ /* 0x000fe20000704270 */
[----:B------:R-:W1:Y:S01]  /*8400*/  SHFL.BFLY PT, R0, R5, 0x2, 0x1f ;  /* 0x0c401f0005007f89 */ /* 0x000e6200000e0000 */
[----:B------:R-:W-:Y:S02]  /*8410*/  FMNMX.FTZ R4, R192, R7, !PT ;  /* 0x00000007c0047209 */ /* 0x000fe40007810000 */
[----:B------:R-:W-:Y:S02]  /*8420*/  PLOP3.LUT P6, PT, PT, PT, UP0, 0x80, 0x0 ;  /* 0x000000000000781c */ /* 0x000fe40003fcf008 */
[----:B------:R-:W-:Y:S02]  /*8430*/  FSEL R203, R22, -INF , !P5 ;  /* 0xff80000016cb7808 */ /* 0x000fe40006800000 */
[----:B------:R-:W-:Y:S02]  /*8440*/  ISETP.LT.OR P0, PT, R187, 0x22, P0 ;  /* 0x00000022bb00780c */ /* 0x000fe40000701670 */
[----:B------:R-:W-:Y:S02]  /*8450*/  ISETP.GT.AND P6, PT, R185, 0x28, P6 ;  /* 0x00000028b900780c */ /* 0x000fe400037c4270 */
[----:B------:R-:W-:Y:S02]  /*8460*/  FMNMX.FTZ R4, R195, R4, !PT ;  /* 0x00000004c3047209 */ /* 0x000fe40007810000 */
[----:B------:R-:W-:Y:S02]  /*8470*/  PLOP3.LUT P5, PT, PT, PT, UP0, 0x80, 0x0 ;  /* 0x000000000000781c */ /* 0x000fe40003faf008 */
[----:B------:R-:W-:Y:S02]  /*8480*/  FSEL R201, R23, -INF , !P0 ;  /* 0xff80000017c97808 */ /* 0x000fe40004000000 */
[----:B------:R-:W-:Y:S01]  /*8490*/  FMNMX.FTZ R4, R203, R4, !PT ;  /* 0x00000004cb047209 */ /* 0x000fe20007810000 */
[----:B------:R-:W-:Y:S01]  /*84a0*/  LDSM.16.MT88.4 R20, [R222+0x100] ;  /* 0x00010000de14783b */ /* 0x000fe20000004200 */
[----:B------:R-:W-:Y:S02]  /*84b0*/  ISETP.GT.AND P5, PT, R185, 0x29, P5 ;  /* 0x00000029b900780c */ /* 0x000fe40002fa4270 */
[C---:B------:R-:W-:Y:S02]  /*84c0*/  ISETP.LT.OR P6, PT, R187.reuse, 0x29, P6 ;  /* 0x00000029bb00780c */ /* 0x040fe400037c1670 */
[----:B------:R-:W-:Y:S02]  /*84d0*/  PLOP3.LUT P0, PT, PT, PT, UP0, 0x80, 0x0 ;  /* 0x000000000000781c */ /* 0x000fe40003f0f008 */
[----:B------:R-:W-:Y:S02]  /*84e0*/  FSEL R199, R26, -INF , !P6 ;  /* 0xff8000001ac77808 */ /* 0x000fe40007000000 */
[----:B------:R-:W-:Y:S02]  /*84f0*/  ISETP.LT.OR P5, PT, R187, 0x2a, P5 ;  /* 0x0000002abb00780c */ /* 0x000fe40002fa1670 */
[----:B------:R-:W-:Y:S02]  /*8500*/  ISETP.GT.AND P0, PT, R185, 0x30, P0 ;  /* 0x00000030b900780c */ /* 0x000fe40000704270 */
        /* <DEDUP_REMOVED lines=11> */
[----:B------:R-:W-:Y:S01]  /*85c0*/  PLOP3.LUT P0, PT, PT, PT, UP0, 0x80, 0x0 ;  /* 0x000000000000781c */ /* 0x000fe20003f0f008 */
[----:B------:R-:W-:Y:S01]  /*85d0*/  UISETP.GT.AND UP0, UPT, UR14, UR17, UPT ;  /* 0x000000110e00728c */ /* 0x000fe2000bf04270 */
[----:B------:R-:W-:Y:S01]  /*85e0*/  FSEL R175, R31, -INF , !P6 ;  /* 0xff8000001faf7808 */ /* 0x000fe20007000000 */
[----:B------:R-:W-:Y:S01]  /*85f0*/  UIADD3 UR14, UR14, -0x1, URZ ;  /* 0xffffffff0e0e7890 */ /* 0x000fe2000fffe03f */
[----:B------:R-:W-:Y:S01]  /*8600*/  ISETP.LT.OR P5, PT, R187, 0x39, P5 ;  /* 0x00000039bb00780c */ /* 0x000fe20002fa1670 */
[----:B------:R-:W-:Y:S01]  /*8610*/  LDSM.16.MT88.4 R28, [R221+0x100] ;  /* 0x00010000dd1c783b */ /* 0x000fe20000004200 */
[----:B------:R-:W-:Y:S02]  /*8620*/  FMNMX.FTZ R4, R177, R4, !PT ;  /* 0x00000004b1047209 */ /* 0x000fe40007810000 */
        /* <DEDUP_REMOVED lines=34> */
[----:B------:R-:W-:Y:S01]  /*8850*/  FMUL.FTZ R172, R164, c[0x0][0x2d0] ;  /* 0x0000b400a4ac7a20 */ /* 0x000fe20000410000 */
[----:B------:R-:W1:Y:S01]  /*8860*/  MUFU.EX2 R167, R167 ;  /* 0x000000a700a77308 */ /* 0x000e620000000800 */
[--C-:B------:R-:W-:Y:S01]  /*8870*/  FFMA.FTZ R198, R198, c[0x0][0x2d0], -R187.reuse ;  /* 0x0000b400c6c67a23 */ /* 0x100fe200000108bb */
[----:B------:R-:W-:Y:S01]  /*8880*/  FSEL R5, R164, RZ, P0 ;  /* 0x000000ffa4057208 */ /* 0x000fe20000000000 */
[--C-:B------:R-:W-:Y:S01]  /*8890*/  FFMA.FTZ R196, R196, c[0x0][0x2d0], -R187.reuse ;  /* 0x0000b400c4c47a23 */ /* 0x100fe200000108bb */
[----:B------:R-:W-:Y:S01]  /*88a0*/  FSEL R172, R172, RZ, P0 ;  /* 0x000000ffacac7208 */ /* 0x000fe20000000000 */
[--C-:B------:R-:W-:Y:S01]  /*88b0*/  FFMA.FTZ R194, R194, c[0x0][0x2d0], -R187.reuse ;  /* 0x0000b400c2c27a23 */ /* 0x100fe200000108bb */
        /* <DEDUP_REMOVED lines=23> */
[--C-:B------:R-:W-:Y:S02]  /*8a30*/  FFMA.FTZ R177, R177, c[0x0][0x2d0], -R172.reuse ;  /* 0x0000b400b1b17a23 */ /* 0x100fe400000108ac */
[--C-:B------:R-:W-:Y:S01]  /*8a40*/  FFMA.FTZ R175, R175, c[0x0][0x2d0], -R172.reuse ;  /* 0x0000b400afaf7a23 */ /* 0x100fe200000108ac */
        /* <DEDUP_REMOVED lines=9> */
[C---:B------:R-:W-:Y:S01]  /*8ae0*/  FMUL.FTZ R10, R2.reuse, R158 ;  /* 0x0000009e020a7220 */ /* 0x040fe20000410000 */
[----:B------:R-:W-:Y:S01]  /*8af0*/  MUFU.EX2 R183, R183 ;  /* 0x000000b700b77308 */ /* 0x000fe20000000800 */
[C---:B------:R-:W-:Y:S01]  /*8b00*/  FMUL.FTZ R11, R2.reuse, R159 ;  /* 0x0000009f020b7220 */ /* 0x040fe20000410000 */
[----:B------:R-:W-:Y:S01]  /*8b10*/  LDSM.16.MT88.4 R160, [R222+0x4900] ;  /* 0x00490000dea0783b */ /* 0x000fe20000004200 */
[C---:B------:R-:W-:Y:S02]  /*8b20*/  FMUL.FTZ R18, R2.reuse, R138 ;  /* 0x0000008a02127220 */ /* 0x040fe40000410000 */
[C---:B------:R-:W-:Y:S02]  /*8b30*/  FMUL.FTZ R19, R2.reuse, R139 ;  /* 0x0000008b02137220 */ /* 0x040fe40000410000 */
[C---:B------:R-:W-:Y:S02]  /*8b40*/  FMUL.FTZ R26, R2.reuse, R146 ;  /* 0x00000092021a7220 */ /* 0x040fe40000410000 */
[C---:B------:R-:W-:Y:S01]  /*8b50*/  FMUL.FTZ R27, R2.reuse, R147 ;  /* 0x00000093021b7220 */ /* 0x040fe20000410000 */
[----:B------:R-:W1:Y:S01]  /*8b60*/  MUFU.EX2 R182, R182 ;  /* 0x000000b600b67308 */ /* 0x000e620000000800 */
[----:B------:R-:W-:Y:S01]  /*8b70*/  LDSM.16.MT88.4 R136, [R227+0x2100] ;  /* 0x00210000e388783b */ /* 0x000fe20000004200 */
[----:B------:R-:W-:Y:S01]  /*8b80*/  FMUL.FTZ R34, R2, R154 ;  /* 0x0000009a02227220 */ /* 0x000fe20000410000 */
[----:B--2---:R-:W-:Y:S01]  /*8b90*/  F2FP.BF16.PACK_AB R169, R184, R185 ;  /* 0x000000b9b8a9723e */ /* 0x004fe200000010ff */
[C---:B------:R-:W-:Y:S02]  /*8ba0*/  FMUL.FTZ R35, R2.reuse, R155 ;  /* 0x0000009b02237220 */ /* 0x040fe40000410000 */
[C---:B------:R-:W-:Y:S03]  /*8bb0*/  FMUL.FTZ R38, R2.reuse, R38 ;  /* 0x0000002602267220 */ /* 0x040fe60000410000 */
[----:B------:R-:W-:Y:S01]  /*8bc0*/  LDSM.16.MT88.4 R144, [R222+0x900] ;  /* 0x00090000de90783b */ /* 0x000fe20000004200 */
[C---:B------:R-:W-:Y:S01]  /*8bd0*/  FMUL.FTZ R39, R2.reuse, R39 ;  /* 0x0000002702277220 */ /* 0x040fe20000410000 */
[----:B------:R-:W-:Y:S01]  /*8be0*/  MUFU.EX2 R186, R186 ;  /* 0x000000ba00ba7308 */ /* 0x000fe20000000800 */
[C---:B------:R-:W-:Y:S02]  /*8bf0*/  FMUL.FTZ R42, R2.reuse, R42 ;  /* 0x0000002a022a7220 */ /* 0x040fe40000410000 */
[C---:B------:R-:W-:Y:S02]  /*8c00*/  FMUL.FTZ R43, R2.reuse, R43 ;  /* 0x0000002b022b7220 */ /* 0x040fe40000410000 */
[C---:B------:R-:W-:Y:S01]  /*8c10*/  FMUL.FTZ R45, R3.reuse, R45 ;  /* 0x0000002d032d7220 */ /* 0x040fe20000410000 */
[----:B------:R-:W-:Y:S01]  /*8c20*/  LDSM.16.MT88.4 R152, [R227+0x2900] ;  /* 0x00290000e398783b */ /* 0x000fe20000004200 */
[C---:B------:R-:W-:Y:S02]  /*8c30*/  FMUL.FTZ R46, R2.reuse, R46 ;  /* 0x0000002e022e7220 */ /* 0x040fe40000410000 */
[----:B------:R-:W-:Y:S01]  /*8c40*/  FMUL.FTZ R47, R2, R47 ;  /* 0x0000002f022f7220 */ /* 0x000fe20000410000 */
[----:B------:R-:W2:Y:S01]  /*8c50*/  MUFU.EX2 R189, R189 ;  /* 0x000000bd00bd7308 */ /* 0x000ea20000000800 */
[C---:B------:R-:W-:Y:S01]  /*8c60*/  FMUL.FTZ R48, R3.reuse, R48 ;  /* 0x0000003003307220 */ /* 0x040fe20000410000 */
[----:B-1----:R-:W-:Y:S02]  /*8c70*/  F2FP.BF16.PACK_AB R171, R182, R183 ;  /* 0x000000b7b6ab723e */ /* 0x002fe400000010ff */
[----:B------:R-:W-:Y:S01]  /*8c80*/  LDSM.16.MT88.4 R156, [R227+0x4900] ;  /* 0x00490000e39c783b */ /* 0x000fe20000004200 */
[C---:B------:R-:W-:Y:S02]  /*8c90*/  FMUL.FTZ R49, R3.reuse, R49 ;  /* 0x0000003103317220 */ /* 0x040fe40000410000 */
[C---:B------:R-:W-:Y:S02]  /*8ca0*/  FMUL.FTZ R50, R2.reuse, R50 ;  /* 0x0000003202327220 */ /* 0x040fe40000410000 */
[C---:B------:R-:W-:Y:S01]  /*8cb0*/  FMUL.FTZ R51, R2.reuse, R51 ;  /* 0x0000003302337220 */ /* 0x040fe20000410000 */
[C---:B---3--:R-:W-:Y:S01]  /*8cc0*/  HMMA.16816.F32.BF16 R4, R168.reuse, R12, R4 ;  /* 0x0000000ca804723c */ /* 0x048fe20000041804 */
[----:B------:R-:W-:Y:S04]  /*8cd0*/  MUFU.EX2 R188, R188 ;  /* 0x000000bc00bc7308 */ /* 0x000fe80000000800 */
[C---:B------:R-:W-:Y:S02]  /*8ce0*/  FMUL.FTZ R52, R3.reuse, R52 ;  /* 0x0000003403347220 */ /* 0x040fe40000410000 */
[C---:B------:R-:W-:Y:S01]  /*8cf0*/  FMUL.FTZ R12, R3.reuse, R132 ;  /* 0x00000084030c7220 */ /* 0x040fe20000410000 */
[C---:B------:R-:W-:Y:S03]  /*8d00*/  HMMA.16816.F32.BF16 R8, R168.reuse, R14, R8 ;  /* 0x0000000ea808723c */ /* 0x040fe60000041808 */
[----:B------:R-:W-:Y:S01]  /*8d10*/  MUFU.EX2 R191, R191 ;  /* 0x000000bf00bf7308 */ /* 0x000fe20000000800 */
[C---:B------:R-:W-:Y:S02]  /*8d20*/  FMUL.FTZ R13, R3.reuse, R133 ;  /* 0x00000085030d7220 */ /* 0x040fe40000410000 */
[C---:B------:R-:W-:Y:S02]  /*8d30*/  FMUL.FTZ R53, R3.reuse, R53 ;  /* 0x0000003503357220 */ /* 0x040fe40000410000 */
[C---:B------:R-:W-:Y:S04]  /*8d40*/  FMUL.FTZ R14, R2.reuse, R134 ;  /* 0x00000086020e7220 */ /* 0x040fe80000410000 */
[C---:B------:R-:W-:Y:S01]  /*8d50*/  FMUL.FTZ R15, R2.reuse, R135 ;  /* 0x00000087020f7220 */ /* 0x040fe20000410000 */
[----:B------:R-:W-:Y:S01]  /*8d60*/  MUFU.EX2 R200, R200 ;  /* 0x000000c800c87308 */ /* 0x000fe20000000800 */
[----:B------:R-:W1:Y:S01]  /*8d70*/  LDSM.16.MT88.4 R132, [R220+0x100] ;  /* 0x00010000dc84783b */ /* 0x000e620000004200 */
[C---:B------:R-:W-:Y:S02]  /*8d80*/  FMUL.FTZ R54, R2.reuse, R54 ;  /* 0x0000003602367220 */ /* 0x040fe40000410000 */
[C---:B------:R-:W-:Y:S02]  /*8d90*/  FMUL.FTZ R55, R2.reuse, R55 ;  /* 0x0000003702377220 */ /* 0x040fe40000410000 */
[C---:B------:R-:W-:Y:S03]  /*8da0*/  HMMA.16816.F32.BF16 R12, R168.reuse, R20, R12 ;  /* 0x00000014a80c723c */ /* 0x040fe6000004180c */
[C---:B------:R-:W-:Y:S01]  /*8db0*/  FMUL.FTZ R56, R3.reuse, R56 ;  /* 0x0000003803387220 */ /* 0x040fe20000410000 */
[----:B------:R-:W-:Y:S01]  /*8dc0*/  MUFU.EX2 R198, R198 ;  /* 0x000000c600c67308 */ /* 0x000fe20000000800 */
[C---:B------:R-:W-:Y:S02]  /*8dd0*/  FMUL.FTZ R57, R3.reuse, R57 ;  /* 0x0000003903397220 */ /* 0x040fe40000410000 */
[C---:B------:R-:W-:Y:S01]  /*8de0*/  FMUL.FTZ R20, R3.reuse, R140 ;  /* 0x0000008c03147220 */ /* 0x040fe20000410000 */
[C---:B------:R-:W-:Y:S04]  /*8df0*/  HMMA.16816.F32.BF16 R16, R168.reuse, R22, R16 ;  /* 0x00000016a810723c */ /* 0x040fe80000041810 */
[C---:B------:R-:W-:Y:S02]  /*8e00*/  FMUL.FTZ R21, R3.reuse, R141 ;  /* 0x0000008d03157220 */ /* 0x040fe40000410000 */
[C---:B------:R-:W-:Y:S01]  /*8e10*/  FMUL.FTZ R58, R2.reuse, R58 ;  /* 0x0000003a023a7220 */ /* 0x040fe20000410000 */
[----:B------:R-:W-:Y:S01]  /*8e20*/  MUFU.EX2 R196, R196 ;  /* 0x000000c400c47308 */ /* 0x000fe20000000800 */
[C---:B------:R-:W-:Y:S04]  /*8e30*/  FMUL.FTZ R22, R2.reuse, R142 ;  /* 0x0000008e02167220 */ /* 0x040fe80000410000 */
[C---:B------:R-:W-:Y:S02]  /*8e40*/  FMUL.FTZ R23, R2.reuse, R143 ;  /* 0x0000008f02177220 */ /* 0x040fe40000410000 */
[----:B------:R-:W3:Y:S01]  /*8e50*/  LDSM.16.MT88.4 R140, [R222+0x2100] ;  /* 0x00210000de8c783b */ /* 0x000ee20000004200 */
[C---:B------:R-:W-:Y:S02]  /*8e60*/  FMUL.FTZ R59, R2.reuse, R59 ;  /* 0x0000003b023b7220 */ /* 0x040fe40000410000 */
[C---:B------:R-:W-:Y:S01]  /*8e70*/  FMUL.FTZ R60, R3.reuse, R60 ;  /* 0x0000003c033c7220 */ /* 0x040fe20000410000 */
[----:B------:R-:W-:Y:S01]  /*8e80*/  MUFU.EX2 R194, R194 ;  /* 0x000000c200c27308 */ /* 0x000fe20000000800 */
        /* <DEDUP_REMOVED lines=89> */
[C---:B------:R-:W-:Y:S03]  /*9420*/  FMUL.FTZ R113, R3.reuse, R113 ;  /* 0x0000007103717220 */ /* 0x040fe60000410000 */
[C---:B----4-:R-:W-:Y:S03]  /*9430*/  HMMA.16816.F32.BF16 R108, R168.reuse, R136, R108 ;  /* 0x00000088a86c723c */ /* 0x050fe6000004186c */
[C---:B------:R-:W-:Y:S02]  /*9440*/  FMUL.FTZ R114, R2.reuse, R114 ;  /* 0x0000007202727220 */ /* 0x040fe40000410000 */
[C---:B------:R-:W-:Y:S02]  /*9450*/  FMUL.FTZ R115, R2.reuse, R115 ;  /* 0x0000007302737220 */ /* 0x040fe40000410000 */
[C---:B------:R-:W-:Y:S02]  /*9460*/  FMUL.FTZ R116, R3.reuse, R116 ;  /* 0x0000007403747220 */ /* 0x040fe40000410000 */
[----:B------:R-:W-:Y:S03]  /*9470*/  FMUL.FTZ R117, R3, R117 ;  /* 0x0000007503757220 */ /* 0x000fe60000410000 */
[C---:B------:R-:W-:Y:S01]  /*9480*/  HMMA.16816.F32.BF16 R112, R168.reuse, R138, R112 ;  /* 0x0000008aa870723c */ /* 0x040fe20000041870 */
[----:B------:R-:W4:Y:S02]  /*9490*/  LDSM.16.MT88.4 R136, [R227+0x900] ;  /* 0x00090000e388783b */ /* 0x000f240000004200 */
[C---:B------:R-:W-:Y:S02]  /*94a0*/  FMUL.FTZ R118, R2.reuse, R118 ;  /* 0x0000007602767220 */ /* 0x040fe40000410000 */
[----:B------:R-:W-:Y:S02]  /*94b0*/  FMUL.FTZ R119, R2, R119 ;  /* 0x0000007702777220 */ /* 0x000fe40000410000 */
[--C-:B------:R-:W-:Y:S02]  /*94c0*/  FFMA.FTZ R190, R202, c[0x0][0x2d0], -R172.reuse ;  /* 0x0000b400cabe7a23 */ /* 0x100fe400000108ac */
[--C-:B------:R-:W-:Y:S03]  /*94d0*/  FFMA.FTZ R193, R193, c[0x0][0x2d0], -R172.reuse ;  /* 0x0000b400c1c17a23 */ /* 0x100fe600000108ac */
[C---:B---3--:R-:W-:Y:S01]  /*94e0*/  HMMA.16816.F32.BF16 R116, R168.reuse, R140, R116 ;  /* 0x0000008ca874723c */ /* 0x048fe20000041874 */
[----:B------:R-:W-:Y:S02]  /*94f0*/  MUFU.EX2 R190, R190 ;  /* 0x000000be00be7308 */ /* 0x000fe40000000800 */
[--C-:B------:R-:W-:Y:S02]  /*9500*/  FFMA.FTZ R192, R192, c[0x0][0x2d0], -R172.reuse ;  /* 0x0000b400c0c07a23 */ /* 0x100fe400000108ac */
[C---:B------:R-:W-:Y:S02]  /*9510*/  FMUL.FTZ R120, R3.reuse, R120 ;  /* 0x0000007803787220 */ /* 0x040fe40000410000 */
[----:B------:R-:W-:Y:S02]  /*9520*/  FMUL.FTZ R121, R3, R121 ;  /* 0x0000007903797220 */ /* 0x000fe40000410000 */
[C---:B------:R-:W-:Y:S02]  /*9530*/  FMUL.FTZ R122, R2.reuse, R122 ;  /* 0x0000007a027a7220 */ /* 0x040fe40000410000 */
[----:B------:R-:W3:Y:S01]  /*9540*/  MUFU.EX2 R193, R193 ;  /* 0x000000c100c17308 */ /* 0x000ee20000000800 */
[C---:B------:R-:W-:Y:S02]  /*9550*/  FMUL.FTZ R123, R2.reuse, R123 ;  /* 0x0000007b027b7220 */ /* 0x040fe40000410000 */
[--C-:B------:R-:W-:Y:S02]  /*9560*/  FFMA.FTZ R195, R195, c[0x0][0x2d0], -R172.reuse ;  /* 0x0000b400c3c37a23 */ /* 0x100fe400000108ac */
[--C-:B------:R-:W-:Y:S02]  /*9570*/  FFMA.FTZ R202, R203, c[0x0][0x2d0], -R172.reuse ;  /* 0x0000b400cbca7a23 */ /* 0x100fe400000108ac */
[--C-:B------:R-:W-:Y:S01]  /*9580*/  FFMA.FTZ R203, R179, c[0x0][0x2d0], -R187.reuse ;  /* 0x0000b400b3cb7a23 */ /* 0x100fe200000108bb */
[C---:B------:R-:W-:Y:S01]  /*9590*/  HMMA.16816.F32.BF16 R120, R168.reuse, R142, R120 ;  /* 0x0000008ea878723c */ /* 0x040fe20000041878 */
[----:B------:R-:W5:Y:S01]  /*95a0*/  LDSM.16.MT88.4 R140, [R221+0x900] ;  /* 0x00090000dd8c783b */ /* 0x000f620000004200 */
[----:B------:R-:W-:Y:S01]  /*95b0*/  MUFU.EX2 R192, R192 ;  /* 0x000000c000c07308 */ /* 0x000fe20000000800 */
[C---:B------:R-:W-:Y:S02]  /*95c0*/  FMUL.FTZ R124, R3.reuse, R124 ;  /* 0x0000007c037c7220 */ /* 0x040fe40000410000 */
[----:B------:R-:W-:Y:S02]  /*95d0*/  FMUL.FTZ R125, R3, R125 ;  /* 0x0000007d037d7220 */ /* 0x000fe40000410000 */
[C---:B------:R-:W-:Y:S02]  /*95e0*/  FMUL.FTZ R126, R2.reuse, R126 ;  /* 0x0000007e027e7220 */ /* 0x040fe40000410000 */
[----:B------:R-:W-:Y:S03]  /*95f0*/  FMUL.FTZ R127, R2, R127 ;  /* 0x0000007f027f7220 */ /* 0x000fe60000410000 */
[----:B------:R-:W4:Y:S01]  /*9600*/  MUFU.EX2 R195, R195 ;  /* 0x000000c300c37308 */ /* 0x000f220000000800 */
[----:B------:R-:W-:Y:S02]  /*9610*/  FFMA.FTZ R187, R174, c[0x0][0x2d0], -R187 ;  /* 0x0000b400aebb7a23 */ /* 0x000fe400000108bb */
[--C-:B------:R-:W-:Y:S01]  /*9620*/  FFMA.FTZ R201, R201, c[0x0][0x2d0], -R172.reuse ;  /* 0x0000b400c9c97a23 */ /* 0x100fe200000108ac */
[C---:B-1----:R-:W-:Y:S03]  /*9630*/  HMMA.16816.F32.BF16 R124, R168.reuse, R132, R124 ;  /* 0x00000084a87c723c */ /* 0x042fe6000004187c */
[C---:B------:R-:W-:Y:S02]  /*9640*/  FMUL.FTZ R128, R3.reuse, R128 ;  /* 0x0000008003807220 */ /* 0x040fe40000410000 */
[----:B------:R-:W-:Y:S01]  /*9650*/  FMUL.FTZ R129, R3, R129 ;  /* 0x0000008103817220 */ /* 0x000fe20000410000 */
[----:B------:R-:W1:Y:S01]  /*9660*/  MUFU.EX2 R202, R202 ;  /* 0x000000ca00ca7308 */ /* 0x000e620000000800 */
[C---:B------:R-:W-:Y:S01]  /*9670*/  FMUL.FTZ R130, R2.reuse, R130 ;  /* 0x0000008202827220 */ /* 0x040fe20000410000 */
[----:B--2---:R-:W-:Y:S01]  /*9680*/  F2FP.BF16.PACK_AB R132, R189, R186 ;  /* 0x000000babd84723e */ /* 0x004fe200000010ff */
[C---:B------:R-:W-:Y:S03]  /*9690*/  FMUL.FTZ R131, R2.reuse, R131 ;  /* 0x0000008302837220 */ /* 0x040fe60000410000 */
[----:B---3--:R-:W-:Y:S01]  /*96a0*/  F2FP.BF16.PACK_AB R133, R193, R190 ;  /* 0x000000bec185723e */ /* 0x008fe200000010ff */
[--C-:B------:R-:W-:Y:S02]  /*96b0*/  FFMA.FTZ R199, R199, c[0x0][0x2d0], -R172.reuse ;  /* 0x0000b400c7c77a23 */ /* 0x100fe400000108ac */
[----:B------:R-:W-:Y:S01]  /*96c0*/  FFMA.FTZ R197, R197, c[0x0][0x2d0], -R172 ;  /* 0x0000b400c5c57a23 */ /* 0x000fe200000108ac */
[----:B------:R-:W-:Y:S01]  /*96d0*/  HMMA.16816.F32.BF16 R128, R168, R134, R128 ;  /* 0x00000086a880723c */ /* 0x000fe20000041880 */
[----:B------:R-:W-:Y:S02]  /*96e0*/  MUFU.EX2 R169, R176 ;  /* 0x000000b000a97308 */ /* 0x000fe40000000800 */
[----:B------:R-:W-:Y:S02]  /*96f0*/  FFMA.FTZ R180, R3, R244, R180 ;  /* 0x000000f403b47223 */ /* 0x000fe400000100b4 */
[----:B------:R-:W-:Y:S02]  /*9700*/  FFMA.FTZ R185, R2, R241, R185 ;  /* 0x000000f102b97223 */ /* 0x000fe400000100b9 */
[----:B------:R-:W-:Y:S01]  /*9710*/  F2FP.BF16.PACK_AB R134, R191, R188 ;  /* 0x000000bcbf86723e */ /* 0x000fe200000010ff */
[----:B------:R-:W-:Y:S01]  /*9720*/  FADD.FTZ R167, R167, R180 ;  /* 0x000000b4a7a77221 */ /* 0x000fe20000010000 */
[----:B----4-:R-:W-:Y:S02]  /*9730*/  F2FP.BF16.PACK_AB R135, R195, R192 ;  /* 0x000000c0c387723e */ /* 0x010fe400000010ff */
[----:B------:R-:W-:Y:S01]  /*9740*/  MUFU.EX2 R168, R177 ;  /* 0x000000b100a87308 */ /* 0x000fe20000000800 */
[----:B------:R-:W-:Y:S02]  /*9750*/  FADD.FTZ R184, R184, R185 ;  /* 0x000000b9b8b87221 */ /* 0x000fe40000010000 */
[----:B------:R-:W-:Y:S02]  /*9760*/  FADD.FTZ R166, R166, R167 ;  /* 0x000000a7a6a67221 */ /* 0x000fe40000010000 */
[C---:B------:R-:W-:Y:S05]  /*9770*/  HMMA.16816.F32.BF16 R4, R132.reuse, R136, R4 ;  /* 0x000000888404723c */ /* 0x040fea0000041804 */
[----:B------:R-:W-:Y:S01]  /*9780*/  MUFU.EX2 R170, R175 ;  /* 0x000000af00aa7308 */ /* 0x000fe20000000800 */
[----:B------:R-:W-:Y:S02]  /*9790*/  FADD.FTZ R3, R183, R184 ;  /* 0x000000b8b7037221 */ /* 0x000fe40000010000 */
[C---:B------:R-:W-:Y:S01]  /*97a0*/  HMMA.16816.F32.BF16 R8, R132.reuse, R138, R8 ;  /* 0x0000008a8408723c */ /* 0x040fe20000041808 */
[----:B------:R-:W2:Y:S03]  /*97b0*/  LDSM.16.MT88.4 R136, [R222+0x2900] ;  /* 0x00290000de88783b */ /* 0x000ea60000004200 */
[----:B------:R-:W-:Y:S02]  /*97c0*/  FADD.FTZ R181, R181, R166 ;  /* 0x000000a6b5b57221 */ /* 0x000fe40000010000 */
[----:B------:R-:W-:Y:S01]  /*97d0*/  FADD.FTZ R3, R182, R3 ;  /* 0x00000003b6037221 */ /* 0x000fe20000010000 */
[----:B------:R-:W3:Y:S01]  /*97e0*/  MUFU.EX2 R201, R201 ;  /* 0x000000c900c97308 */ /* 0x000ee20000000800 */
[C---:B------:R-:W-:Y:S04]  /*97f0*/  HMMA.16816.F32.BF16 R12, R132.reuse, R144, R12 ;  /* 0x00000090840c723c */ /* 0x040fe8000004180c */
[----:B------:R-:W-:Y:S02]  /*9800*/  FADD.FTZ R186, R186, R181 ;  /* 0x000000b5baba7221 */ /* 0x000fe40000010000 */
[----:B------:R-:W-:Y:S02]  /*9810*/  FADD.FTZ R190, R190, R3 ;  /* 0x00000003bebe7221 */ /* 0x000fe40000010000 */
[C---:B------:R-:W-:Y:S01]  /*9820*/  HMMA.16816.F32.BF16 R16, R132.reuse, R146, R16 ;  /* 0x000000928410723c */ /* 0x040fe20000041810 */
[----:B------:R-:W-:Y:S01]  /*9830*/  LDSM.16.MT88.4 R144, [R220+0x2900] ;  /* 0x00290000dc90783b */ /* 0x000fe20000004200 */
[----:B------:R-:W4:Y:S02]  /*9840*/  MUFU.EX2 R199, R199 ;  /* 0x000000c700c77308 */ /* 0x000f240000000800 */
[----:B------:R-:W-:Y:S02]  /*9850*/  FADD.FTZ R189, R189, R186 ;  /* 0x000000babdbd7221 */ /* 0x000fe40000010000 */
[----:B------:R-:W-:Y:S02]  /*9860*/  FADD.FTZ R193, R193, R190 ;  /* 0x000000bec1c17221 */ /* 0x000fe40000010000 */
[C---:B-----5:R-:W-:Y:S04]  /*9870*/  HMMA.16816.F32.BF16 R20, R132.reuse, R140, R20 ;  /* 0x0000008c8414723c */ /* 0x060fe80000041814 */
[----:B------:R-:W5:Y:S01]  /*9880*/  MUFU.EX2 R197, R197 ;  /* 0x000000c500c57308 */ /* 0x000f620000000800 */
[----:B------:R-:W-:Y:S02]  /*9890*/  FADD.FTZ R188, R188, R189 ;  /* 0x000000bdbcbc7221 */ /* 0x000fe40000010000 */
[----:B------:R-:W-:Y:S01]  /*98a0*/  FADD.FTZ R192, R192, R193 ;  /* 0x000000c1c0c07221 */ /* 0x000fe20000010000 */
[C---:B------:R-:W-:Y:S01]  /*98b0*/  HMMA.16816.F32.BF16 R24, R132.reuse, R142, R24 ;  /* 0x0000008e8418723c */ /* 0x040fe20000041818 */
[----:B------:R-:W5:Y:S03]  /*98c0*/  LDSM.16.MT88.4 R140, [R221+0x2900] ;  /* 0x00290000dd8c783b */ /* 0x000f660000004200 */
[----:B------:R-:W-:Y:S02]  /*98d0*/  FADD.FTZ R3, R191, R188 ;  /* 0x000000bcbf037221 */ /* 0x000fe40000010000 */
[----:B------:R-:W-:Y:S01]  /*98e0*/  MUFU.EX2 R203, R203 ;  /* 0x000000cb00cb7308 */ /* 0x000fe20000000800 */
[----:B------:R-:W-:Y:S01]  /*98f0*/  FADD.FTZ R195, R195, R192 ;  /* 0x000000c0c3c37221 */ /* 0x000fe20000010000 */
[C---:B------:R-:W-:Y:S04]  /*9900*/  HMMA.16816.F32.BF16 R28, R132.reuse, R148, R28 ;  /* 0x00000094841c723c */ /* 0x040fe8000004181c */
[----:B------:R-:W-:Y:S02]  /*9910*/  FADD.FTZ R3, R200, R3 ;  /* 0x00000003c8037221 */ /* 0x000fe40000010000 */
[----:B-1----:R-:W-:Y:S02]  /*9920*/  FADD.FTZ R2, R202, R195 ;  /* 0x000000c3ca027221 */ /* 0x002fe40000010000 */
[C---:B------:R-:W-:Y:S01]  /*9930*/  HMMA.16816.F32.BF16 R32, R132.reuse, R150, R32 ;  /* 0x000000968420723c */ /* 0x040fe20000041820 */
[----:B------:R-:W1:Y:S01]  /*9940*/  LDSM.16.MT88.4 R148, [R221+0x4900] ;  /* 0x00490000dd94783b */ /* 0x000e620000004200 */
[----:B------:R-:W-:Y:S02]  /*9950*/  MUFU.EX2 R187, R187 ;  /* 0x000000bb00bb7308 */ /* 0x000fe40000000800 */
[----:B------:R-:W-:Y:S02]  /*9960*/  FADD.FTZ R3, R198, R3 ;  /* 0x00000003c6037221 */ /* 0x000fe40000010000 */
[----:B---3--:R-:W-:Y:S02]  /*9970*/  FADD.FTZ R2, R201, R2 ;  /* 0x00000002c9027221 */ /* 0x008fe40000010000 */
[C---:B------:R-:W-:Y:S04]  /*9980*/  HMMA.16816.F32.BF16 R36, R132.reuse, R152, R36 ;  /* 0x000000988424723c */ /* 0x040fe80000041824 */
[----:B------:R-:W-:Y:S02]  /*9990*/  FADD.FTZ R3, R196, R3 ;  /* 0x00000003c4037221 */ /* 0x000fe40000010000 */
[----:B----4-:R-:W-:Y:S02]  /*99a0*/  FADD.FTZ R2, R199, R2 ;  /* 0x00000002c7027221 */ /* 0x010fe40000010000 */
[C---:B------:R-:W-:Y:S01]  /*99b0*/  HMMA.16816.F32.BF16 R40, R132.reuse, R154, R40 ;  /* 0x0000009a8428723c */ /* 0x040fe20000041828 */
[----:B------:R-:W-:Y:S07]  /*99c0*/  LDSM.16.MT88.4 R152, [R222+0x1100] ;  /* 0x00110000de98783b */ /* 0x000fee0000004200 */
[C---:B--2---:R-:W-:Y:S08]  /*99d0*/  HMMA.16816.F32.BF16 R44, R132.reuse, R136, R44 ;  /* 0x00000088842c723c */ /* 0x044ff0000004182c */
[C---:B------:R-:W-:Y:S01]  /*99e0*/  HMMA.16816.F32.BF16 R48, R132.reuse, R138, R48 ;  /* 0x0000008a8430723c */ /* 0x040fe20000041830 */
[----:B------:R-:W2:Y:S07]  /*99f0*/  LDSM.16.MT88.4 R136, [R220+0x4900] ;  /* 0x00490000dc88783b */ /* 0x000eae0000004200 */
[C---:B-----5:R-:W-:Y:S08]  /*9a00*/  HMMA.16816.F32.BF16 R52, R132.reuse, R140, R52 ;  /* 0x0000008c8434723c */ /* 0x060ff00000041834 */
        /* <DEDUP_REMOVED lines=25> */
[----:B------:R-:W-:Y:S07]  /*9ba0*/  LDSM.16.MT88.4 R148, [R221+0x3100] ;  /* 0x00310000dd94783b */ /* 0x000fee0000004200 */
[C---:B--2---:R-:W-:Y:S08]  /*9bb0*/  HMMA.16816.F32.BF16 R124, R132.reuse, R136, R124 ;  /* 0x00000088847c723c */ /* 0x044ff0000004187c */
[----:B------:R-:W-:Y:S01]  /*9bc0*/  HMMA.16816.F32.BF16 R128, R132, R138, R128 ;  /* 0x0000008a8480723c */ /* 0x000fe20000041880 */
[----:B------:R-:W1:Y:S06]  /*9bd0*/  LDSM.16.MT88.4 R136, [R227+0x3100] ;  /* 0x00310000e388783b */ /* 0x000e6c0000004200 */
[----:B------:R-:W-:Y:S02]  /*9be0*/  F2FP.BF16.PACK_AB R132, R198, R200 ;  /* 0x000000c8c684723e */ /* 0x000fe400000010ff */
[C---:B------:R-:W-:Y:S03]  /*9bf0*/  F2FP.BF16.PACK_AB R134, R194.reuse, R196 ;  /* 0x000000c4c286723e */ /* 0x040fe600000010ff */
[----:B------:R-:W-:Y:S01]  /*9c00*/  F2FP.BF16.PACK_AB R133, R201, R202 ;  /* 0x000000cac985723e */ /* 0x000fe200000010ff */
[----:B------:R-:W-:Y:S01]  /*9c10*/  FADD.FTZ R194, R194, R3 ;  /* 0x00000003c2c27221 */ /* 0x000fe20000010000 */
[C---:B------:R-:W-:Y:S01]  /*9c20*/  F2FP.BF16.PACK_AB R135, R197.reuse, R199 ;  /* 0x000000c7c587723e */ /* 0x040fe200000010ff */
[----:B------:R-:W-:Y:S01]  /*9c30*/  FADD.FTZ R197, R197, R2 ;  /* 0x00000002c5c57221 */ /* 0x000fe20000010000 */
[----:B------:R-:W-:Y:S05]  /*9c40*/  MOV R3, R0 ;  /* 0x0000000000037202 */ /* 0x000fea0000000f00 */
        /* <DEDUP_REMOVED lines=20> */
[----:B------:R-:W-:Y:S07]  /*9d90*/  LDSM.16.MT88.4 R148, [R221+0x7100] ;  /* 0x00710000dd94783b */ /* 0x000fee0000004200 */
[C---:B---3--:R-:W-:Y:S01]  /*9da0*/  HMMA.16816.F32.BF16 R60, R132.reuse, R152, R60 ;  /* 0x00000098843c723c */ /* 0x048fe2000004183c */
[----:B------:R3:W1:Y:S07]  /*9db0*/  MUFU.EX2 R153, R178 ;  /* 0x000000b200997308 */ /* 0x00066e0000000800 */
[C---:B------:R-:W-:Y:S08]  /*9dc0*/  HMMA.16816.F32.BF16 R64, R132.reuse, R154, R64 ;  /* 0x0000009a8440723c */ /* 0x040ff00000041840 */
[C---:B----4-:R-:W-:Y:S08]  /*9dd0*/  HMMA.16816.F32.BF16 R68, R132.reuse, R144, R68 ;  /* 0x000000908444723c */ /* 0x050ff00000041844 */
[C---:B------:R-:W-:Y:S01]  /*9de0*/  HMMA.16816.F32.BF16 R72, R132.reuse, R146, R72 ;  /* 0x000000928448723c */ /* 0x040fe20000041848 */
[----:B------:R-:W4:Y:S07]  /*9df0*/  LDSM.16.MT88.4 R144, [R222+0x7100] ;  /* 0x00710000de90783b */ /* 0x000f2e0000004200 */
[C---:B------:R-:W-:Y:S01]  /*9e00*/  HMMA.16816.F32.BF16 R76, R132.reuse, R160, R76 ;  /* 0x000000a0844c723c */ /* 0x040fe2000004184c */
[----:B---3--:R-:W-:Y:S06]  /*9e10*/  LDSM.16.MT88.4 R176, [R222+0x3900] ;  /* 0x00390000deb0783b */ /* 0x008fec0000004200 */
[--C-:B------:R-:W-:Y:S01]  /*9e20*/  FFMA.FTZ R160, R173, c[0x0][0x2d0], -R172.reuse ;  /* 0x0000b400ada07a23 */ /* 0x100fe200000108ac */
[C---:B------:R-:W-:Y:S03]  /*9e30*/  HMMA.16816.F32.BF16 R80, R132.reuse, R162, R80 ;  /* 0x000000a28450723c */ /* 0x040fe60000041850 */
[----:B------:R-:W3:Y:S01]  /*9e40*/  MUFU.EX2 R171, R160 ;  /* 0x000000a000ab7308 */ /* 0x000ee20000000800 */
[----:B------:R-:W-:Y:S04]  /*9e50*/  FFMA.FTZ R172, R165, c[0x0][0x2d0], -R172 ;  /* 0x0000b400a5ac7a23 */ /* 0x000fe800000108ac */
[C---:B-----5:R-:W-:Y:S05]  /*9e60*/  HMMA.16816.F32.BF16 R84, R132.reuse, R156, R84 ;  /* 0x0000009c8454723c */ /* 0x060fea0000041854 */
[----:B------:R5:W2:Y:S03]  /*9e70*/  MUFU.EX2 R165, R172 ;  /* 0x000000ac00a57308 */ /* 0x000aa60000000800 */
[C---:B------:R-:W-:Y:S01]  /*9e80*/  HMMA.16816.F32.BF16 R88, R132.reuse, R158, R88 ;  /* 0x0000009e8458723c */ /* 0x040fe20000041858 */
[----:B------:R-:W-:Y:S07]  /*9e90*/  LDSM.16.MT88.4 R156, [R227+0x1900] ;  /* 0x00190000e39c783b */ /* 0x000fee0000004200 */
[C---:B-1----:R-:W-:Y:S08]  /*9ea0*/  HMMA.16816.F32.BF16 R92, R132.reuse, R136, R92 ;  /* 0x00000088845c723c */ /* 0x042ff0000004185c */
[C---:B------:R-:W-:Y:S01]  /*9eb0*/  HMMA.16816.F32.BF16 R96, R132.reuse, R138, R96 ;  /* 0x0000008a8460723c */ /* 0x040fe20000041860 */
[----:B------:R-:W1:Y:S07]  /*9ec0*/  LDSM.16.MT88.4 R136, [R220+0x7100] ;  /* 0x00710000dc88783b */ /* 0x000e6e0000004200 */
[C---:B--2---:R-:W-:Y:S01]  /*9ed0*/  HMMA.16816.F32.BF16 R100, R132.reuse, R140, R100 ;  /* 0x0000008c8464723c */ /* 0x044fe20000041864 */
[----:B-----5:R-:W-:Y:S07]  /*9ee0*/  LDSM.16.MT88.4 R172, [R227+0x3900] ;  /* 0x00390000e3ac783b */ /* 0x020fee0000004200 */
[C---:B------:R-:W-:Y:S01]  /*9ef0*/  HMMA.16816.F32.BF16 R104, R132.reuse, R142, R104 ;  /* 0x0000008e8468723c */ /* 0x040fe20000041868 */
[----:B------:R-:W2:Y:S07]  /*9f00*/  LDSM.16.MT88.4 R140, [R222+0x1900] ;  /* 0x00190000de8c783b */ /* 0x000eae0000004200 */
[C---:B----4-:R-:W-:Y:S08]  /*9f10*/  HMMA.16816.F32.BF16 R108, R132.reuse, R144, R108 ;  /* 0x00000090846c723c */ /* 0x050ff0000004186c */
[C---:B------:R-:W-:Y:S01]  /*9f20*/  HMMA.16816.F32.BF16 R112, R132.reuse, R146, R112 ;  /* 0x000000928470723c */ /* 0x040fe20000041870 */
[----:B------:R-:W4:Y:S07]  /*9f30*/  LDSM.16.MT88.4 R144, [R221+0x1900] ;  /* 0x00190000dd90783b */ /* 0x000f2e0000004200 */
[C---:B------:R-:W-:Y:S07]  /*9f40*/  HMMA.16816.F32.BF16 R116, R132.reuse, R148, R116 ;  /* 0x000000948474723c */ /* 0x040fee0000041874 */
[----:B------:R-:W-:Y:S01]  /*9f50*/  MOV R148, R153 ;  /* 0x0000009900947202 */ /* 0x000fe20000000f00 */
[C---:B------:R-:W-:Y:S01]  /*9f60*/  HMMA.16816.F32.BF16 R120, R132.reuse, R150, R120 ;  /* 0x000000968478723c */ /* 0x040fe20000041878 */
[----:B------:R-:W5:Y:S03]  /*9f70*/  LDSM.16.MT88.4 R152, [R220+0x1900] ;  /* 0x00190000dc98783b */ /* 0x000f660000004200 */
[----:B------:R-:W-:Y:S02]  /*9f80*/  MOV R149, R168 ;  /* 0x000000a800957202 */ /* 0x000fe40000000f00 */
[----:B------:R-:W-:Y:S01]  /*9f90*/  F2FP.BF16.PACK_AB R168, R148, R203 ;  /* 0x000000cb94a8723e */ /* 0x000fe200000010ff */
[----:B------:R-:W-:Y:S01]  /*9fa0*/  FADD.FTZ R203, R203, R194 ;  /* 0x000000c2cbcb7221 */ /* 0x000fe20000010000 */
[C---:B-1----:R-:W-:Y:S04]  /*9fb0*/  HMMA.16816.F32.BF16 R124, R132.reuse, R136, R124 ;  /* 0x00000088847c723c */ /* 0x042fe8000004187c */
[----:B------:R-:W-:Y:S02]  /*9fc0*/  MOV R150, R169 ;  /* 0x000000a900967202 */ /* 0x000fe40000000f00 */
[----:B------:R-:W-:Y:S02]  /*9fd0*/  MOV R151, R170 ;  /* 0x000000aa00977202 */ /* 0x000fe40000000f00 */
[----:B------:R-:W-:Y:S04]  /*9fe0*/  HMMA.16816.F32.BF16 R128, R132, R138, R128 ;  /* 0x0000008a8480723c */ /* 0x000fe80000041880 */
[----:B---3--:R-:W-:Y:S02]  /*9ff0*/  MOV R137, R171 ;  /* 0x000000ab00897202 */ /* 0x008fe40000000f00 */
[-C--:B------:R-:W-:Y:S02]  /*a000*/  F2FP.BF16.PACK_AB R170, R187, R150.reuse ;  /* 0x00000096bbaa723e */ /* 0x080fe400000010ff */
[----:B------:R-:W-:Y:S04]  /*a010*/  F2FP.BF16.PACK_AB R169, R151, R149 ;  /* 0x0000009597a9723e */ /* 0x000fe800000010ff */
[-C--:B------:R-:W-:Y:S07]  /*a020*/  F2FP.BF16.PACK_AB R171, R165, R137.reuse ;  /* 0x00000089a5ab723e */ /* 0x080fee00000010ff */
[C---:B------:R-:W-:Y:S01]  /*a030*/  HMMA.16816.F32.BF16 R160, R168.reuse, R156, R4 ;  /* 0x0000009ca8a0723c */ /* 0x040fe20000041804 */
[----:B------:R-:W1:Y:S07]  /*a040*/  LDSM.16.MT88.4 R4, [R221+0x3900] ;  /* 0x00390000dd04783b */ /* 0x000e6e0000004200 */
[C---:B------:R-:W-:Y:S07]  /*a050*/  HMMA.16816.F32.BF16 R156, R168.reuse, R158, R8 ;  /* 0x0000009ea89c723c */ /* 0x040fee0000041808 */
[----:B------:R-:W-:Y:S01]  /*a060*/  MOV R8, R137 ;  /* 0x0000008900087202 */ /* 0x000fe20000000f00 */
[C---:B--2---:R-:W-:Y:S01]  /*a070*/  HMMA.16816.F32.BF16 R132, R168.reuse, R140, R12 ;  /* 0x0000008ca884723c */ /* 0x044fe2000004180c */
[----:B------:R-:W-:Y:S03]  /*a080*/  LDSM.16.MT88.4 R12, [R227+0x5900] ;  /* 0x00590000e30c783b */ /* 0x000fe60000004200 */
[----:B------:R-:W-:Y:S02]  /*a090*/  MOV R9, R150 ;  /* 0x0000009600097202 */ /* 0x000fe40000000f00 */
[----:B------:R-:W-:Y:S02]  /*a0a0*/  MOV R10, R151 ;  /* 0x00000097000a7202 */ /* 0x000fe40000000f00 */
[C---:B------:R-:W-:Y:S04]  /*a0b0*/  HMMA.16816.F32.BF16 R136, R168.reuse, R142, R16 ;  /* 0x0000008ea888723c */ /* 0x040fe80000041810 */
[----:B------:R-:W-:Y:S03]  /*a0c0*/  MOV R11, R148 ;  /* 0x00000094000b7202 */ /* 0x000fe60000000f00 */
[----:B------:R-:W-:Y:S01]  /*a0d0*/  MOV R19, R149 ;  /* 0x0000009500137202 */ /* 0x000fe20000000f00 */
[C---:B----4-:R-:W-:Y:S01]  /*a0e0*/  HMMA.16816.F32.BF16 R140, R168.reuse, R144, R20 ;  /* 0x00000090a88c723c */ /* 0x050fe20000041814 */
[----:B------:R-:W-:Y:S07]  /*a0f0*/  LDSM.16.MT88.4 R20, [R221+0x5900] ;  /* 0x00590000dd14783b */ /* 0x000fee0000004200 */
[C---:B------:R-:W-:Y:S01]  /*a100*/  HMMA.16816.F32.BF16 R144, R168.reuse, R146, R24 ;  /* 0x00000092a890723c */ /* 0x040fe20000041818 */
[----:B------:R-:W-:Y:S07]  /*a110*/  LDSM.16.MT88.4 R24, [R220+0x5900] ;  /* 0x00590000dc18783b */ /* 0x000fee0000004200 */
[C---:B-----5:R-:W-:Y:S01]  /*a120*/  HMMA.16816.F32.BF16 R148, R168.reuse, R152, R28 ;  /* 0x00000098a894723c */ /* 0x060fe2000004181c */
[----:B------:R-:W-:Y:S07]  /*a130*/  LDSM.16.MT88.4 R28, [R227+0x7900] ;  /* 0x00790000e31c783b */ /* 0x000fee0000004200 */
[C---:B------:R-:W-:Y:S07]  /*a140*/  HMMA.16816.F32.BF16 R152, R168.reuse, R154, R32 ;  /* 0x0000009aa898723c */ /* 0x040fee0000041820 */
[----:B------:R-:W-:Y:S01]  /*a150*/  MOV R35, R8 ;  /* 0x0000000800237202 */ /* 0x000fe20000000f00 */
[C---:B------:R-:W-:Y:S04]  /*a160*/  HMMA.16816.F32.BF16 R36, R168.reuse, R172, R36 ;  /* 0x000000aca824723c */ /* 0x040fe80000041824 */
[----:B------:R-:W-:Y:S02]  /*a170*/  MOV R34, R9 ;  /* 0x0000000900227202 */ /* 0x000fe40000000f00 */
[----:B------:R-:W-:Y:S02]  /*a180*/  MOV R33, R10 ;  /* 0x0000000a00217202 */ /* 0x000fe40000000f00 */
[C---:B------:R-:W-:Y:S04]  /*a190*/  HMMA.16816.F32.BF16 R40, R168.reuse, R174, R40 ;  /* 0x000000aea828723c */ /* 0x040fe80000041828 */
[----:B------:R-:W-:Y:S02]  /*a1a0*/  MOV R32, R11 ;  /* 0x0000000b00207202 */ /* 0x000fe40000000f00 */
[----:B------:R-:W2:Y:S01]  /*a1b0*/  LDSM.16.MT88.4 R8, [R220+0x3900] ;  /* 0x00390000dc08783b */ /* 0x000ea20000004200 */
[----:B------:R-:W-:Y:S01]  /*a1c0*/  MOV R173, R19 ;  /* 0x0000001300ad7202 */ /* 0x000fe20000000f00 */
[C---:B------:R-:W-:Y:S04]  /*a1d0*/  HMMA.16816.F32.BF16 R44, R168.reuse, R176, R44 ;  /* 0x000000b0a82c723c */ /* 0x040fe8000004182c */
[----:B------:R-:W-:Y:S02]  /*a1e0*/  FADD.FTZ R197, R173, R197 ;  /* 0x000000c5adc57221 */ /* 0x000fe40000010000 */
[----:B------:R-:W3:Y:S01]  /*a1f0*/  LDSM.16.MT88.4 R16, [R222+0x5900] ;  /* 0x00590000de10783b */ /* 0x000ee20000004200 */
        /* <DEDUP_REMOVED lines=9> */
[----:B------:R-:W-:Y:S01]  /*a290*/  FADD.FTZ R241, R165, R2 ;  /* 0x00000002a5f17221 */ /* 0x000fe20000010000 */
[-C--:B------:R-:W-:Y:S03]  /*a2a0*/  MOV R2, R164.reuse ;  /* 0x000000a400027202 */ /* 0x080fe60000000f00 */
[C---:B--2---:R-:W-:Y:S08]  /*a2b0*/  HMMA.16816.F32.BF16 R60, R168.reuse, R8, R60 ;  /* 0x00000008a83c723c */ /* 0x044ff0000004183c */
[C---:B------:R-:W-:Y:S01]  /*a2c0*/  HMMA.16816.F32.BF16 R64, R168.reuse, R10, R64 ;  /* 0x0000000aa840723c */ /* 0x040fe20000041840 */
[----:B------:R-:W2:Y:S07]  /*a2d0*/  LDSM.16.MT88.4 R8, [R221+0x7900] ;  /* 0x00790000dd08783b */ /* 0x000eae0000004200 */
[C---:B------:R-:W-:Y:S08]  /*a2e0*/  HMMA.16816.F32.BF16 R68, R168.reuse, R12, R68 ;  /* 0x0000000ca844723c */ /* 0x040ff00000041844 */
[C---:B------:R-:W-:Y:S01]  /*a2f0*/  HMMA.16816.F32.BF16 R72, R168.reuse, R14, R72 ;  /* 0x0000000ea848723c */ /* 0x040fe20000041848 */
[----:B------:R-:W4:Y:S07]  /*a300*/  LDSM.16.MT88.4 R12, [R220+0x7900] ;  /* 0x00790000dc0c783b */ /* 0x000f2e0000004200 */
        /* <DEDUP_REMOVED lines=12> */
[C---:B----4-:R-:W-:Y:S07]  /*a3d0*/  HMMA.16816.F32.BF16 R124, R168.reuse, R12, R124 ;  /* 0x0000000ca87c723c */ /* 0x050fee000004187c */
[----:B------:R-:W-:Y:S01]  /*a3e0*/  MOV R12, R164 ;  /* 0x000000a4000c7202 */ /* 0x000fe20000000f00 */
[----:B------:R-:W-:Y:S01]  /*a3f0*/  HMMA.16816.F32.BF16 R128, R168, R14, R128 ;  /* 0x0000000ea880723c */ /* 0x000fe20000041880 */
[----:B------:R-:W-:-:S07]  /*a400*/  @P0 BRA `(.L_x_2499) ;  /* 0xffffb8e000000947 */ /* 0x000fce000383ffff */
.L_x_2490:
        /* <DEDUP_REMOVED lines=23> */
.L_x_2501:
[----:B------:R-:W-:Y:S02]  /*a580*/  ULDC UR4, c[0x0][0x32c] ;  /* 0x0000cb0000047ab9 */ /* 0x000fe40000000800 */
[----:B------:R-:W-:-:S03]  /*a590*/  UISETP.NE.AND UP0, UPT, UR4, 0x1, UPT ;  /* 0x000000010400788c */ /* 0x000fc6000bf05270 */
[----:B------:R-:W-:Y:S02]  /*a5a0*/  ULDC.64 UR4, c[0x0][0x330] ;  /* 0x0000cc0000047ab9 */ /* 0x000fe40000000a00 */
[----:B------:R-:W-:-:S07]  /*a5b0*/  UIMAD.WIDE.U32 UR20, UR7, UR4, URZ ;  /* 0x00000004071472a5 */ /* 0x000fce000f8e003f */
[----:B------:R-:W-:Y:S02]  /*a5c0*/  @UP0 UMOV UR17, UR21 ;  /* 0x0000001500110c82 */ /* 0x000fe40008000000 */
[----:B------:R-:W-:Y:S02]  /*a5d0*/  @UP0 USHF.R.U32.HI UR7, URZ, UR5, UR17 ;  /* 0x000000053f070299 */ /* 0x000fe40008011611 */
.L_x_2502:
[----:B------:R-:W-:Y:S02]  /*a5e0*/  ULDC UR4, c[0x0][0x32c] ;  /* 0x0000cb0000047ab9 */ /* 0x000fe40000000800 */
[----:B------:R-:W-:-:S04]  /*a5f0*/  UIMAD UR4, UR7, UR4, URZ ;  /* 0x00000004070472a4 */ /* 0x000fc8000f8e023f */
[----:B------:R-:W-:-:S04]  /*a600*/  UISETP.LT.AND UP0, UPT, UR6, UR4, UPT ;  /* 0x000000040600728c */ /* 0x000fc8000bf01270 */
[----:B------:R-:W-:-:S04]  /*a610*/  USEL UR6, UR6, UR4, !UP0 ;  /* 0x0000000406067287 */ /* 0x000fc8000c000000 */
.L_x_2500:
        /* <DEDUP_REMOVED lines=9> */
[C---:B------:R-:W-:Y:S01]  /*a6b0*/  IADD3 R2, P6, R234.reuse, 0x40, RZ ;  /* 0x00000040ea027810 */ /* 0x040fe20007fde0ff */
[----:B------:R-:W-:Y:S01]  /*a6c0*/  IMAD.MOV.U32 R165, RZ, RZ, R12 ;  /* 0x000000ffffa57224 */ /* 0x000fe200078e000c */
[C---:B------:R-:W-:Y:S01]  /*a6d0*/  IADD3 R3, P5, R234.reuse, 0x80, RZ ;  /* 0x00000080ea037810 */ /* 0x040fe20007fbe0ff */
[----:B------:R-:W-:Y:S01]  /*a6e0*/  UMOV UR20, UR14 ;  /* 0x0000000e00147c82 */ /* 0x000fe20008000000 */
[----:B------:R-:W-:Y:S01]  /*a6f0*/  IADD3 R251, P0, R234, 0xc0, RZ ;  /* 0x000000c0eafb7810 */ /* 0x000fe20007f1e0ff */
[----:B------:R1:W-:Y:S01]  /*a700*/  STL [R1+0x8], R2 ;  /* 0x0000080201007387 */ /* 0x0003e20000100800 */
[----:B------:R-:W-:Y:S01]  /*a710*/  ULDC.64 UR6, c[0x0][0x208] ;  /* 0x0000820000067ab9 */ /* 0x000fe20000000a00 */
[--C-:B------:R-:W-:Y:S01]  /*a720*/  IMAD.X R252, RZ, RZ, R239.reuse, P5 ;  /* 0x000000fffffc7224 */ /* 0x100fe200028e06ef */
[C---:B------:R-:W-:Y:S01]  /*a730*/  IADD3 R247, P5, R236.reuse, 0x80, RZ ;  /* 0x00000080ecf77810 */ /* 0x040fe20007fbe0ff */
[----:B------:R2:W-:Y:S01]  /*a740*/  STL [R1], R3 ;  /* 0x0000000301007387 */ /* 0x0005e20000100800 */
[----:B------:R-:W-:Y:S01]  /*a750*/  IMAD.X R250, RZ, RZ, R239, P0 ;  /* 0x000000fffffa7224 */ /* 0x000fe200000e06ef */
[----:B------:R-:W-:Y:S01]  /*a760*/  IADD3 R245, P0, R236, 0xc0, RZ ;  /* 0x000000c0ecf57810 */ /* 0x000fe20007f1e0ff */
[----:B------:R-:W-:Y:S01]  /*a770*/  ULDC.64 UR4, c[0x0][0x1e0] ;  /* 0x0000780000047ab9 */ /* 0x000fe20000000a00 */
[----:B------:R-:W-:-:S02]  /*a780*/  IMAD.X R246, RZ, RZ, R243, P5 ;  /* 0x000000fffff67224 */ /* 0x000fc400028e06f3 */
[----:B------:R-:W-:Y:S01]  /*a790*/  IADD3.X R166, RZ, R243, RZ, P0, !PT ;  /* 0x000000f3ffa67210 */ /* 0x000fe200007fe4ff */
[----:B-1----:R-:W-:Y:S01]  /*a7a0*/  IMAD.X R2, RZ, RZ, R239, P6 ;  /* 0x000000ffff027224 */ /* 0x002fe200030e06ef */
[----:B------:R-:W-:Y:S02]  /*a7b0*/  IADD3 R249, P6, R236, 0x40, RZ ;  /* 0x00000040ecf97810 */ /* 0x000fe40007fde0ff */
[----:B--2---:R-:W-:Y:S02]  /*a7c0*/  MOV R3, R0 ;  /* 0x0000000000037202 */ /* 0x004fe40000000f00 */
[----:B------:R1:W-:Y:S01]  /*a7d0*/  STL [R1+0x4], R2 ;  /* 0x0000040201007387 */ /* 0x0003e20000100800 */
[----:B------:R-:W-:-:S03]  /*a7e0*/  IMAD.X R248, RZ, RZ, R243, P6 ;  /* 0x000000fffff87224 */ /* 0x000fc600030e06f3 */
.L_x_2504:
[----:B------:R-:W2:Y:S01]  /*a7f0*/  LDL R10, [R1+0x8] ;  /* 0x00000800010a7983 */ /* 0x000ea20000100800 */
[----:B------:R-:W-:Y:S01]  /*a800*/  UISETP.GT.AND UP3, UPT, UR8, UR20, UPT ;  /* 0x000000140800728c */ /* 0x000fe2000bf64270 */
[----:B------:R-:W-:Y:S04]  /*a810*/  DEPBAR.LE SB0, 0x0 ;  /* 0x000080000000791a */ /* 0x000fe80000000000 */
[----:B------:R-:W3:Y:S04]  /*a820*/  LDL R9, [R1+0x4] ;  /* 0x0000040001097983 */ /* 0x000ee80000100800 */
[----:B------:R-:W-:Y:S01]  /*a830*/  BAR.SYNC.DEFER_BLOCKING 0x0 ;  /* 0x0000000000007b1d */ /* 0x000fe20000010000 */
[----:B------:R-:W-:Y:S01]  /*a840*/  PLOP3.LUT P5, PT, PT, PT, UP3, 0x80, 0x0 ;  /* 0x000000000000781c */ /* 0x000fe20003faf038 */
[----:B------:R-:W-:Y:S01]  /*a850*/  @!UP3 UIMAD.WIDE.U32 UR22, UR20, UR6, URZ ;  /* 0x000000061416b2a5 */ /* 0x000fe2000f8e003f */
[----:B------:R-:W-:Y:S01]  /*a860*/  PLOP3.LUT P6, PT, PT, PT, UP3, 0x80, 0x0 ;  /* 0x000000000000781c */ /* 0x000fe20003fcf038 */
[----:B------:R-:W-:Y:S01]  /*a870*/  @!UP3 USHF.R.S32.HI UR14, URZ, 0x1f, UR20 ;  /* 0x0000001f3f0eb899 */ /* 0x000fe20008011414 */
[----:B------:R-:W-:Y:S01]  /*a880*/  PLOP3.LUT P0, PT, PT, PT, UP3, 0x80, 0x0 ;  /* 0x000000000000781c */ /* 0x000fe20003f0f038 */
[----:B------:R-:W-:Y:S02]  /*a890*/  @!UP3 USHF.L.U32 UR21, UR22, 0x6, URZ ;  /* 0x000000061615b899 */ /* 0x000fe4000800063f */
[----:B------:R-:W-:Y:S04]  /*a8a0*/  @!UP3 UIMAD UR14, UR14, UR6, URZ ;  /* 0x000000060e0eb2a4 */ /* 0x000fe8000f8e023f */
[----:B------:R-:W-:Y:S02]  /*a8b0*/  @!UP3 UIMAD UR14, UR20, UR7, UR14 ;  /* 0x00000007140eb2a4 */ /* 0x000fe4000f8e020e */
[----:B-1----:R-:W-:Y:S02]  /*a8c0*/  @!P5 IADD3 R2, P5, R234, UR21, RZ ;  /* 0x00000015ea02dc10 */ /* 0x002fe4000ffbe0ff */
[----:B------:R-:W-:Y:S04]  /*a8d0*/  @!UP3 UIADD3 UR14, UR23, UR14, URZ ;  /* 0x0000000e170eb290 */ /* 0x000fe8000fffe03f */
[----:B------:R-:W-:Y:S01]  /*a8e0*/  @!UP3 USHF.L.U64.HI UR14, UR22, 0x6, UR14 ;  /* 0x00000006160eb899 */ /* 0x000fe2000801020e */
[----:B------:R-:W-:Y:S06]  /*a8f0*/  LDSM.16.M88.4 R32, [R230+0x10100] ;  /* 0x01010000e620783b */ /* 0x000fec0000000200 */
[----:B------:R-:W-:Y:S02]  /*a900*/  @!P0 IADD3.X R23, R239, UR14, RZ, P5, !PT ;  /* 0x0000000eef178c10 */ /* 0x000fe4000affe4ff */
[----:B------:R-:W-:Y:S02]  /*a910*/  PLOP3.LUT P0, PT, PT, PT, UP3, 0x80, 0x0 ;  /* 0x000000000000781c */ /* 0x000fe40003f0f038 */
[----:B------:R-:W-:Y:S01]  /*a920*/  PLOP3.LUT P5, PT, PT, PT, UP3, 0x80, 0x0 ;  /* 0x000000000000781c */ /* 0x000fe20003faf038 */
[----:B------:R-:W4:Y:S04]  /*a930*/  LDL R8, [R1] ;  /* 0x0000000001087983 */ /* 0x000f280000100800 */
[----:B------:R-:W-:Y:S08]  /*a940*/  LDSM.16.M88.4 R16, [R229+0x8900] ;  /* 0x00890000e510783b */ /* 0x000ff00000000200 */
[----:B------:R-:W-:Y:S01]  /*a950*/  @!P5 LEA R22, P5, R2, c[0x0][0x1f8], 0x1 ;  /* 0x00007e000216da11 */ /* 0x000fe200078a08ff */
[----:B------:R-:W-:Y:S08]  /*a960*/  LDSM.16.M88.4 R24, [R229+0x9100] ;  /* 0x00910000e518783b */ /* 0x000ff00000000200 */
[----:B------:R-:W-:Y:S08]  /*a970*/  LDSM.16.M88.4 R168, [R229+0x9900] ;  /* 0x00990000e5a8783b */ /* 0x000ff00000000200 */
[----:B------:R-:W-:Y:S08]  /*a980*/  LDSM.16.M88.4 R172, [R226+0x10100] ;  /* 0x01010000e2ac783b */ /* 0x000ff00000000200 */
[----:B------:R-:W-:Y:S08]  /*a990*/  LDSM.16.M88.4 R176, [R228] ;  /* 0x00000000e4b0783b */ /* 0x000ff00000000200 */
[----:B------:R-:W-:Y:S08]  /*a9a0*/  LDSM.16.M88.4 R180, [R219] ;  /* 0x00000000dbb4783b */ /* 0x000ff00000000200 */
[----:B------:R-:W-:Y:S08]  /*a9b0*/  LDSM.16.M88.4 R184, [R218] ;  /* 0x00000000dab8783b */ /* 0x000ff00000000200 */
[----:B------:R-:W-:Y:S01]  /*a9c0*/  LDSM.16.M88.4 R188, [R217] ;  /* 0x00000000d9bc783b */ /* 0x000fe20000000200 */
        /* <DEDUP_REMOVED lines=9> */
[----:B------:R-:W-:Y:S02]  /*aa60*/  @!UPT UIADD3 URZ, URZ, URZ, URZ ;  /* 0x0000003f3f3ff290 */ /* 0x000fe4000fffe03f */
[----:B------:R-:W-:Y:S02]  /*aa70*/  @!P0 LEA.HI.X R5, R0, c[0x0][0x1fc], R5, 0x1, P6 ;  /* 0x00007f0000058a11 */ /* 0x000fe400030f0c05 */
[----:B----4-:R-:W-:Y:S02]  /*aa80*/  @!P5 IADD3 R0, P5, R8, UR21, RZ ;  /* 0x000000150800dc10 */ /* 0x010fe4000ffbe0ff */
[----:B------:R-:W-:Y:S02]  /*aa90*/  PLOP3.LUT P6, PT, PT, PT, UP3, 0x80, 0x0 ;  /* 0x000000000000781c */ /* 0x000fe40003fcf038 */
[----:B------:R-:W-:Y:S11]  /*aaa0*/  PLOP3.LUT P0, PT, PT, PT, UP3, 0x80, 0x0 ;  /* 0x000000000000781c */ /* 0x000ff60003f0f038 */
[----:B------:R-:W-:Y:S02]  /*aab0*/  @!P6 LEA R6, P6, R0, c[0x0][0x1f8], 0x1 ;  /* 0x00007e000006ea11 */ /* 0x000fe400078c08ff */
[----:B------:R-:W-:Y:S02]  /*aac0*/  @!P0 IADD3.X R7, R252, UR14, RZ, P5, !PT ;  /* 0x0000000efc078c10 */ /* 0x000fe4000affe4ff */
[----:B------:R-:W-:Y:S02]  /*aad0*/  PLOP3.LUT P0, PT, PT, PT, UP3, 0x80, 0x0 ;  /* 0x000000000000781c */ /* 0x000fe40003f0f038 */
[----:B------:R-:W-:Y:S11]  /*aae0*/  PLOP3.LUT P5, PT, PT, PT, UP3, 0x80, 0x0 ;  /* 0x000000000000781c */ /* 0x000ff60003faf038 */
        /* <DEDUP_REMOVED lines=14> */
[C---:B------:R-:W-:Y:S02]  /*abd0*/  @!P6 LEA R20, P6, R0.reuse, c[0x0][0x1f8], 0x1 ;  /* 0x00007e000014ea11 */ /* 0x040fe400078c08ff */
[----:B------:R-:W-:Y:S02]  /*abe0*/  @!P0 IADD3.X R21, R239, UR14, RZ, P5, !PT ;  /* 0x0000000eef158c10 */ /* 0x000fe4000affe4ff */
[----:B------:R-:W-:Y:S02]  /*abf0*/  PLOP3.LUT P5, PT, PT, PT, UP3, 0x80, 0x0 ;  /* 0x000000000000781c */ /* 0x000fe40003faf038 */
[----:B------:R-:W-:Y:S11]  /*ac00*/  PLOP3.LUT P0, PT, PT, PT, UP3, 0x80, 0x0 ;  /* 0x000000000000781c */ /* 0x000ff60003f0f038 */
[----:B------:R-:W-:Y:S02]  /*ac10*/  @!UPT UIADD3 URZ, URZ, URZ, URZ ;  /* 0x0000003f3f3ff290 */ /* 0x000fe4000fffe03f */
        /* <DEDUP_REMOVED lines=8> */
[----:B------:R-:W-:Y:S02]  /*aca0*/  @!P0 LEA.HI.X R13, R0, c[0x0][0x1fc], R13, 0x1, P6 ;  /* 0x00007f00000d8a11 */ /* 0x000fe400030f0c0d */
[----:B------:R-:W-:Y:S02]  /*acb0*/  @!P5 IADD3 R0, P5, R8, UR21, RZ ;  /* 0x000000150800dc10 */ /* 0x000fe4000ffbe0ff */
[----:B------:R-:W-:Y:S01]  /*acc0*/  PLOP3.LUT P6, PT, PT, PT, UP3, 0x80, 0x0 ;  /* 0x000000000000781c */ /* 0x000fe20003fcf038 */
[----:B------:R-:W1:Y:S01]  /*acd0*/  LDSM.16.M88.4 R8, [R229+0x8100] ;  /* 0x00810000e508783b */ /* 0x000e620000000200 */
[----:B------:R-:W-:Y:S11]  /*ace0*/  PLOP3.LUT P0, PT, PT, PT, UP3, 0x80, 0x0 ;  /* 0x000000000000781c */ /* 0x000ff60003f0f038 */
[----:B------:R-:W-:Y:S02]  /*acf0*/  @!P6 LEA R192, P6, R0, c[0x0][0x1f8], 0x1 ;  /* 0x00007e0000c0ea11 */ /* 0x000fe400078c08ff */
[----:B------:R-:W-:Y:S02]  /*ad00*/  @!P0 IADD3.X R193, R252, UR14, RZ, P5, !PT ;  /* 0x0000000efcc18c10 */ /* 0x000fe4000affe4ff */
[----:B------:R-:W-:Y:S02]  /*ad10*/  PLOP3.LUT P0, PT, PT, PT, UP3, 0x80, 0x0 ;  /* 0x000000000000781c */ /* 0x000fe40003f0f038 */
[----:B------:R-:W-:Y:S11]  /*ad20*/  PLOP3.LUT P5, PT, PT, PT, UP3, 0x80, 0x0 ;  /* 0x000000000000781c */ /* 0x000ff60003faf038 */
[----:B------:R-:W-:Y:S02]  /*ad30*/  @!P0 LEA.HI.X R193, R0, c[0x0][0x1fc], R193, 0x1, P6 ;  /* 0x00007f0000c18a11 */ /* 0x000fe400030f0cc1 */
[----:B------:R-:W-:Y:S02]  /*ad40*/  PLOP3.LUT P0, PT, PT, PT, UP3, 0x80, 0x0 ;  /* 0x000000000000781c */ /* 0x000fe40003f0f038 */
[----:B------:R-:W-:Y:S02]  /*ad50*/  @!P5 IADD3 R2, P5, R251, UR21, RZ ;  /* 0x00000015fb02dc10 */ /* 0x000fe4000ffbe0ff */
[----:B------:R-:W-:Y:S11]  /*ad60*/  PLOP3.LUT P6, PT, PT, PT, UP3, 0x80, 0x0 ;  /* 0x000000000000781c */ /* 0x000ff60003fcf038 */
[----:B------:R-:W-:Y:S01]  /*ad70*/  @!P0 IADD3.X R167, R250, UR14, RZ, P5, !PT ;  /* 0x0000000efaa78c10 */ /* 0x000fe2000affe4ff */
[----:B------:R-:W-:Y:S01]  /*ad80*/  UIADD3 UR14, UR20, -0x1, URZ ;  /* 0xffffffff140e7890 */ /* 0x000fe2000fffe03f */
        /* <DEDUP_REMOVED lines=13> */
[----:B------:R-:W-:Y:S05]  /*ae60*/  PLOP3.LUT P6, PT, PT, PT, UP3, 0x80, 0x0 ;  /* 0x000000000000781c */ /* 0x000fea0003fcf038 */
        /* <DEDUP_REMOVED lines=13> */
[----:B------:R-:W-:Y:S01]  /*af40*/  PLOP3.LUT P5, PT, PT, PT, UP3, 0x80, 0x0 ;  /* 0x000000000000781c */ /* 0x000fe20003faf038 */
[----:B------:R-:W-:Y:S01]  /*af50*/  UISETP.GT.AND UP3, UPT, UR20, UR8, UPT ;  /* 0x000000081400728c */ /* 0x000fe2000bf64270 */
[C---:B-1----:R-:W-:Y:S05]  /*af60*/  HMMA.16816.F32.BF16 R4, R32.reuse, R8, RZ ;  /* 0x000000082004723c */ /* 0x042fea00000418ff */
[----:B------:R1:W-:Y:S01]  /*af70*/  @!P6 LDGSTS.E.BYPASS.LTC128B.128 [R231+0x5100], [R192.64], !P2 ;  /* 0x05100000c0e7efae */ /* 0x0003e2000d101d52 */
[----:B------:R-:W-:Y:S02]  /*af80*/  PLOP3.LUT P6, PT, PT, PT, UP3, 0x80, 0x0 ;  /* 0x000000000000781c */ /* 0x000fe40003fcf038 */
[C---:B------:R-:W-:Y:S02]  /*af90*/  HMMA.16816.F32.BF16 R8, R32.reuse, R10, RZ ;  /* 0x0000000a2008723c */ /* 0x040fe400000418ff */
[----:B------:R-:W-:Y:S02]  /*afa0*/  @UP3 UIMAD.WIDE.U32 UR24, UR14, UR4, URZ ;  /* 0x000000040e1832a5 */ /* 0x000fe4000f8e003f */
[----:B------:R-:W-:Y:S02]  /*afb0*/  @UP3 USHF.R.S32.HI UR21, URZ, 0x1f, UR14 ;  /* 0x0000001f3f153899 */ /* 0x000fe4000801140e */
[----:B------:R-:W-:Y:S02]  /*afc0*/  @UP3 USHF.L.U32 UR22, UR24, 0x6, URZ ;  /* 0x0000000618163899 */ /* 0x000fe4000800063f */
[----:B------:R-:W-:Y:S04]  /*afd0*/  @UP3 UIMAD UR21, UR21, UR4, URZ ;  /* 0x00000004151532a4 */ /* 0x000fe8000f8e023f */
[----:B------:R-:W-:Y:S01]  /*afe0*/  @UP3 UIMAD UR21, UR14, UR5, UR21 ;  /* 0x000000050e1532a4 */ /* 0x000fe2000f8e0215 */
[C---:B---3--:R-:W-:Y:S03]  /*aff0*/  HMMA.16816.F32.BF16 R12, R32.reuse, R16, RZ ;  /* 0x00000010200c723c */ /* 0x048fe600000418ff */
[----:B------:R-:W-:Y:S04]  /*b000*/  @UP3 UIADD3 UR21, UR25, UR21, URZ ;  /* 0x0000001519153290 */ /* 0x000fe8000fffe03f */
[----:B------:R-:W-:Y:S01]  /*b010*/  @UP3 USHF.L.U64.HI UR21, UR24, 0x6, UR21 ;  /* 0x0000000618153899 */ /* 0x000fe20008010215 */
[C---:B------:R-:W-:Y:S08]  /*b020*/  HMMA.16816.F32.BF16 R16, R32.reuse, R18, RZ ;  /* 0x000000122010723c */ /* 0x040ff000000418ff */
[C---:B--2---:R-:W-:Y:S08]  /*b030*/  HMMA.16816.F32.BF16 R20, R32.reuse, R24, RZ ;  /* 0x000000182014723c */ /* 0x044ff000000418ff */
[C---:B------:R-:W-:Y:S08]  /*b040*/  HMMA.16816.F32.BF16 R24, R32.reuse, R26, RZ ;  /* 0x0000001a2018723c */ /* 0x040ff000000418ff */
[C---:B------:R-:W-:Y:S07]  /*b050*/  HMMA.16816.F32.BF16 R28, R32.reuse, R168, RZ ;  /* 0x000000a8201c723c */ /* 0x040fee00000418ff */
[----:B------:R-:W-:Y:S01]  /*b060*/  @!P5 IMAD.MOV.U32 R168, RZ, RZ, R0 ;  /* 0x000000ffffa8d224 */ /* 0x000fe200078e0000 */
[----:B------:R-:W-:Y:S01]  /*b070*/  HMMA.16816.F32.BF16 R32, R32, R170, RZ ;  /* 0x000000aa2020723c */ /* 0x000fe200000418ff */
[----:B------:R-:W-:Y:S01]  /*b080*/  @!P5 IMAD.MOV.U32 R169, RZ, RZ, R167 ;  /* 0x000000ffffa9d224 */ /* 0x000fe200078e00a7 */
[----:B------:R-:W-:Y:S04]  /*b090*/  PLOP3.LUT P5, PT, PT, PT, UP3, 0x80, 0x0 ;  /* 0x000000000000781c */ /* 0x000fe80003faf038 */
[----:B------:R2:W-:Y:S01]  /*b0a0*/  @!P0 LDGSTS.E.BYPASS.LTC128B.128 [R231+0x7100], [R168.64], !P1 ;  /* 0x07100000a8e78fae */ /* 0x0005e2000c901d52 */
[----:B------:R-:W-:Y:S01]  /*b0b0*/  PLOP3.LUT P0, PT, PT, PT, UP3, 0x80, 0x0 ;  /* 0x000000000000781c */ /* 0x000fe20003f0f038 */
[C---:B------:R-:W-:Y:S06]  /*b0c0*/  HMMA.16816.F32.BF16 R4, R172.reuse, R176, R4 ;  /* 0x000000b0ac04723c */ /* 0x040fec0000041804 */
[----:B-1----:R-:W-:Y:S02]  /*b0d0*/  LDSM.16.M88.4 R192, [R225+0x10100] ;  /* 0x01010000e1c0783b */ /* 0x002fe40000000200 */
[C---:B------:R-:W-:Y:S06]  /*b0e0*/  HMMA.16816.F32.BF16 R8, R172.reuse, R178, R8 ;  /* 0x000000b2ac08723c */ /* 0x040fec0000041808 */
[----:B------:R-:W0:Y:S02]  /*b0f0*/  LDGDEPBAR ;  /* 0x00000000000079af */ /* 0x000e240000000000 */
[C---:B------:R-:W-:Y:S06]  /*b100*/  HMMA.16816.F32.BF16 R12, R172.reuse, R180, R12 ;  /* 0x000000b4ac0c723c */ /* 0x040fec000004180c */
[----:B------:R-:W1:Y:S02]  /*b110*/  LDSM.16.M88.4 R196, [R224+0x8100] ;  /* 0x00810000e0c4783b */ /* 0x000e640000000200 */
[C---:B------:R-:W-:Y:S06]  /*b120*/  HMMA.16816.F32.BF16 R16, R172.reuse, R182, R16 ;  /* 0x000000b6ac10723c */ /* 0x040fec0000041810 */
[----:B------:R-:W3:Y:S02]  /*b130*/  LDSM.16.M88.4 R200, [R224+0x8900] ;  /* 0x00890000e0c8783b */ /* 0x000ee40000000200 */
[C---:B------:R-:W-:Y:S06]  /*b140*/  HMMA.16816.F32.BF16 R20, R172.reuse, R184, R20 ;  /* 0x000000b8ac14723c */ /* 0x040fec0000041814 */
[----:B--2---:R-:W2:Y:S02]  /*b150*/  LDSM.16.M88.4 R168, [R224+0x9100] ;  /* 0x00910000e0a8783b */ /* 0x004ea40000000200 */
[C---:B------:R-:W-:Y:S06]  /*b160*/  HMMA.16816.F32.BF16 R24, R172.reuse, R186, R24 ;  /* 0x000000baac18723c */ /* 0x040fec0000041818 */
[----:B------:R-:W4:Y:S02]  /*b170*/  LDSM.16.M88.4 R176, [R224+0x9900] ;  /* 0x00990000e0b0783b */ /* 0x000f240000000200 */
[C---:B------:R-:W-:Y:S06]  /*b180*/  HMMA.16816.F32.BF16 R28, R172.reuse, R188, R28 ;  /* 0x000000bcac1c723c */ /* 0x040fec000004181c */
[----:B------:R-:W-:Y:S02]  /*b190*/  LDSM.16.M88.4 R180, [R223+0x10100] ;  /* 0x01010000dfb4783b */ /* 0x000fe40000000200 */
[----:B------:R-:W-:Y:S06]  /*b1a0*/  HMMA.16816.F32.BF16 R32, R172, R190, R32 ;  /* 0x000000beac20723c */ /* 0x000fec0000041820 */
[----:B------:R-:W5:Y:S02]  /*b1b0*/  LDSM.16.M88.4 R184, [R216] ;  /* 0x00000000d8b8783b */ /* 0x000f640000000200 */
[C---:B-1----:R-:W-:Y:S06]  /*b1c0*/  HMMA.16816.F32.BF16 R4, R192.reuse, R196, R4 ;  /* 0x000000c4c004723c */ /* 0x042fec0000041804 */
[----:B------:R-:W1:Y:S02]  /*b1d0*/  LDSM.16.M88.4 R172, [R216+0x800] ;  /* 0x00080000d8ac783b */ /* 0x000e640000000200 */
[C---:B------:R-:W-:Y:S06]  /*b1e0*/  HMMA.16816.F32.BF16 R8, R192.reuse, R198, R8 ;  /* 0x000000c6c008723c */ /* 0x040fec0000041808 */
[----:B------:R-:W1:Y:S02]  /*b1f0*/  LDSM.16.M88.4 R188, [R216+0x1000] ;  /* 0x00100000d8bc783b */ /* 0x000e640000000200 */
[C---:B---3--:R-:W-:Y:S06]  /*b200*/  HMMA.16816.F32.BF16 R12, R192.reuse, R200, R12 ;  /* 0x000000c8c00c723c */ /* 0x048fec000004180c */
[----:B------:R-:W-:Y:S02]  /*b210*/  LDSM.16.M88.4 R196, [R230+0x14100] ;  /* 0x01410000e6c4783b */ /* 0x000fe40000000200 */
[C---:B------:R-:W-:Y:S06]  /*b220*/  HMMA.16816.F32.BF16 R16, R192.reuse, R202, R16 ;  /* 0x000000cac010723c */ /* 0x040fec0000041810 */
[----:B------:R-:W-:Y:S02]  /*b230*/  LDSM.16.M88.4 R200, [R229+0xa100] ;  /* 0x00a10000e5c8783b */ /* 0x000fe40000000200 */
[C---:B--2---:R-:W-:Y:S08]  /*b240*/  HMMA.16816.F32.BF16 R20, R192.reuse, R168, R20 ;  /* 0x000000a8c014723c */ /* 0x044ff00000041814 */
[C---:B------:R-:W-:Y:S01]  /*b250*/  HMMA.16816.F32.BF16 R24, R192.reuse, R170, R24 ;  /* 0x000000aac018723c */ /* 0x040fe20000041818 */
[----:B------:R-:W2:Y:S07]  /*b260*/  LDSM.16.M88.4 R168, [R216+0x1800] ;  /* 0x00180000d8a8783b */ /* 0x000eae0000000200 */
[C---:B----4-:R-:W-:Y:S08]  /*b270*/  HMMA.16816.F32.BF16 R28, R192.reuse, R176, R28 ;  /* 0x000000b0c01c723c */ /* 0x050ff0000004181c */
[----:B------:R-:W-:Y:S01]  /*b280*/  HMMA.16816.F32.BF16 R32, R192, R178, R32 ;  /* 0x000000b2c020723c */ /* 0x000fe20000041820 */
[----:B------:R-:W3:Y:S07]  /*b290*/  LDSM.16.M88.4 R176, [R229+0xa900] ;  /* 0x00a90000e5b0783b */ /* 0x000eee0000000200 */
[C---:B-----5:R-:W-:Y:S01]  /*b2a0*/  HMMA.16816.F32.BF16 R4, R180.reuse, R184, R4 ;  /* 0x000000b8b404723c */ /* 0x060fe20000041804 */
[----:B------:R-:W4:Y:S07]  /*b2b0*/  LDSM.16.M88.4 R192, [R229+0xb100] ;  /* 0x00b10000e5c0783b */ /* 0x000f2e0000000200 */
[C---:B------:R-:W-:Y:S01]  /*b2c0*/  HMMA.16816.F32.BF16 R8, R180.reuse, R186, R8 ;  /* 0x000000bab408723c */ /* 0x040fe20000041808 */
[----:B------:R-:W5:Y:S07]  /*b2d0*/  LDSM.16.M88.4 R184, [R229+0xb900] ;  /* 0x00b90000e5b8783b */ /* 0x000f6e0000000200 */
[C---:B-1----:R-:W-:Y:S08]  /*b2e0*/  HMMA.16816.F32.BF16 R12, R180.reuse, R172, R12 ;  /* 0x000000acb40c723c */ /* 0x042ff0000004180c */
[C---:B------:R-:W-:Y:S01]  /*b2f0*/  HMMA.16816.F32.BF16 R16, R180.reuse, R174, R16 ;  /* 0x000000aeb410723c */ /* 0x040fe20000041810 */
[----:B------:R-:W-:Y:S07]  /*b300*/  LDSM.16.M88.4 R172, [R215] ;  /* 0x00000000d7ac783b */ /* 0x000fee0000000200 */
[C---:B------:R-:W-:Y:S08]  /*b310*/  HMMA.16816.F32.BF16 R20, R180.reuse, R188, R20 ;  /* 0x000000bcb414723c */ /* 0x040ff00000041814 */
[C---:B------:R-:W-:Y:S01]  /*b320*/  HMMA.16816.F32.BF16 R24, R180.reuse, R190, R24 ;  /* 0x000000beb418723c */ /* 0x040fe20000041818 */
[----:B------:R-:W-:Y:S07]  /*b330*/  LDSM.16.M88.4 R188, [R213] ;  /* 0x00000000d5bc783b */ /* 0x000fee0000000200 */
[C---:B--2---:R-:W-:Y:S08]  /*b340*/  HMMA.16816.F32.BF16 R28, R180.reuse, R168, R28 ;  /* 0x000000a8b41c723c */ /* 0x044ff0000004181c */
[----:B------:R-:W-:Y:S01]  /*b350*/  HMMA.16816.F32.BF16 R32, R180, R170, R32 ;  /* 0x000000aab420723c */ /* 0x000fe20000041820 */
[----:B------:R-:W1:Y:S07]  /*b360*/  LDSM.16.M88.4 R168, [R226+0x14100] ;  /* 0x01410000e2a8783b */ /* 0x000e6e0000000200 */
[C---:B------:R-:W-:Y:S01]  /*b370*/  HMMA.16816.F32.BF16 R4, R196.reuse, R200, R4 ;  /* 0x000000c8c404723c */ /* 0x040fe20000041804 */
[----:B------:R-:W2:Y:S07]  /*b380*/  LDSM.16.M88.4 R180, [R214] ;  /* 0x00000000d6b4783b */ /* 0x000eae0000000200 */
        /* <DEDUP_REMOVED lines=8> */
[C---:B-----5:R-:W-:Y:S08]  /*b410*/  HMMA.16816.F32.BF16 R28, R196.reuse, R184, R28 ;  /* 0x000000b8c41c723c */ /* 0x060ff0000004181c */
[----:B------:R-:W-:Y:S01]  /*b420*/  HMMA.16816.F32.BF16 R32, R196, R186, R32 ;  /* 0x000000bac420723c */ /* 0x000fe20000041820 */
[----:B------:R-:W4:Y:S07]  /*b430*/  LDSM.16.M88.4 R184, [R224+0xa900] ;  /* 0x00a90000e0b8783b */ /* 0x000f2e0000000200 */
[C---:B-1----:R-:W-:Y:S01]  /*b440*/  HMMA.16816.F32.BF16 R4, R168.reuse, R172, R4 ;  /* 0x000000aca804723c */ /* 0x042fe20000041804 */
[----:B------:R-:W1:Y:S07]  /*b450*/  LDSM.16.M88.4 R196, [R224+0xb100] ;  /* 0x00b10000e0c4783b */ /* 0x000e6e0000000200 */
[C---:B------:R-:W-:Y:S01]  /*b460*/  HMMA.16816.F32.BF16 R8, R168.reuse, R174, R8 ;  /* 0x000000aea808723c */ /* 0x040fe20000041808 */
[----:B------:R-:W5:Y:S07]  /*b470*/  LDSM.16.M88.4 R172, [R224+0xb900] ;  /* 0x00b90000e0ac783b */ /* 0x000f6e0000000200 */
[C---:B--2---:R-:W-:Y:S08]  /*b480*/  HMMA.16816.F32.BF16 R12, R168.reuse, R180, R12 ;  /* 0x000000b4a80c723c */ /* 0x044ff0000004180c */
[C---:B------:R-:W-:Y:S01]  /*b490*/  HMMA.16816.F32.BF16 R16, R168.reuse, R182, R16 ;  /* 0x000000b6a810723c */ /* 0x040fe20000041810 */
[----:B------:R-:W-:Y:S07]  /*b4a0*/  LDSM.16.M88.4 R180, [R223+0x14100] ;  /* 0x01410000dfb4783b */ /* 0x000fee0000000200 */
[C---:B------:R-:W-:Y:S08]  /*b4b0*/  HMMA.16816.F32.BF16 R20, R168.reuse, R188, R20 ;  /* 0x000000bca814723c */ /* 0x040ff00000041814 */
        /* <DEDUP_REMOVED lines=8> */
[----:B------:R-:W-:Y:S07]  /*b540*/  LDSM.16.M88.4 R192, [R230+0x18100] ;  /* 0x01810000e6c0783b */ /* 0x000fee0000000200 */
[C---:B----4-:R-:W-:Y:S08]  /*b550*/  HMMA.16816.F32.BF16 R12, R176.reuse, R184, R12 ;  /* 0x000000b8b00c723c */ /* 0x050ff0000004180c */
[C---:B------:R-:W-:Y:S01]  /*b560*/  HMMA.16816.F32.BF16 R16, R176.reuse, R186, R16 ;  /* 0x000000bab010723c */ /* 0x040fe20000041810 */
[----:B------:R-:W4:Y:S07]  /*b570*/  LDSM.16.M88.4 R184, [R216+0x3800] ;  /* 0x00380000d8b8783b */ /* 0x000f2e0000000200 */
[C---:B-1----:R-:W-:Y:S08]  /*b580*/  HMMA.16816.F32.BF16 R20, R176.reuse, R196, R20 ;  /* 0x000000c4b014723c */ /* 0x042ff00000041814 */
[C---:B------:R-:W-:Y:S01]  /*b590*/  HMMA.16816.F32.BF16 R24, R176.reuse, R198, R24 ;  /* 0x000000c6b018723c */ /* 0x040fe20000041818 */
[----:B------:R-:W1:Y:S07]  /*b5a0*/  LDSM.16.M88.4 R196, [R229+0xc100] ;  /* 0x00c10000e5c4783b */ /* 0x000e6e0000000200 */
[C---:B-----5:R-:W-:Y:S08]  /*b5b0*/  HMMA.16816.F32.BF16 R28, R176.reuse, R172, R28 ;  /* 0x000000acb01c723c */ /* 0x060ff0000004181c */
[----:B------:R-:W-:Y:S01]  /*b5c0*/  HMMA.16816.F32.BF16 R32, R176, R174, R32 ;  /* 0x000000aeb020723c */ /* 0x000fe20000041820 */
[----:B------:R-:W-:Y:S07]  /*b5d0*/  LDSM.16.M88.4 R172, [R229+0xd100] ;  /* 0x00d10000e5ac783b */ /* 0x000fee0000000200 */
[C---:B--2---:R-:W-:Y:S01]  /*b5e0*/  HMMA.16816.F32.BF16 R4, R180.reuse, R188, R4 ;  /* 0x000000bcb404723c */ /* 0x044fe20000041804 */
[----:B------:R-:W-:Y:S07]  /*b5f0*/  LDSM.16.M88.4 R176, [R229+0xd900] ;  /* 0x00d90000e5b0783b */ /* 0x000fee0000000200 */
[C---:B------:R-:W-:Y:S01]  /*b600*/  HMMA.16816.F32.BF16 R8, R180.reuse, R190, R8 ;  /* 0x000000beb408723c */ /* 0x040fe20000041808 */
[----:B------:R-:W-:Y:S07]  /*b610*/  LDSM.16.M88.4 R188, [R226+0x18100] ;  /* 0x01810000e2bc783b */ /* 0x000fee0000000200 */
[C---:B------:R-:W-:Y:S08]  /*b620*/  HMMA.16816.F32.BF16 R12, R180.reuse, R168, R12 ;  /* 0x000000a8b40c723c */ /* 0x040ff0000004180c */
[C---:B------:R-:W-:Y:S01]  /*b630*/  HMMA.16816.F32.BF16 R16, R180.reuse, R170, R16 ;  /* 0x000000aab410723c */ /* 0x040fe20000041810 */
[----:B------:R-:W2:Y:S07]  /*b640*/  LDSM.16.M88.4 R168, [R229+0xc900] ;  /* 0x00c90000e5a8783b */ /* 0x000eae0000000200 */
[C---:B---3--:R-:W-:Y:S08]  /*b650*/  HMMA.16816.F32.BF16 R20, R180.reuse, R200, R20 ;  /* 0x000000c8b414723c */ /* 0x048ff00000041814 */
[C---:B------:R-:W-:Y:S01]  /*b660*/  HMMA.16816.F32.BF16 R24, R180.reuse, R202, R24 ;  /* 0x000000cab418723c */ /* 0x040fe20000041818 */
[----:B------:R-:W3:Y:S07]  /*b670*/  LDSM.16.M88.4 R200, [R211] ;  /* 0x00000000d3c8783b */ /* 0x000eee0000000200 */
[C---:B----4-:R-:W-:Y:S08]  /*b680*/  HMMA.16816.F32.BF16 R28, R180.reuse, R184, R28 ;  /* 0x000000b8b41c723c */ /* 0x050ff0000004181c */
[----:B------:R-:W-:Y:S01]  /*b690*/  HMMA.16816.F32.BF16 R32, R180, R186, R32 ;  /* 0x000000bab420723c */ /* 0x000fe20000041820 */
[----:B------:R-:W4:Y:S07]  /*b6a0*/  LDSM.16.M88.4 R180, [R210] ;  /* 0x00000000d2b4783b */ /* 0x000f2e0000000200 */
[C---:B-1----:R-:W-:Y:S01]  /*b6b0*/  HMMA.16816.F32.BF16 R4, R192.reuse, R196, R4 ;  /* 0x000000c4c004723c */ /* 0x042fe20000041804 */
[----:B------:R-:W1:Y:S07]  /*b6c0*/  LDSM.16.M88.4 R184, [R209] ;  /* 0x00000000d1b8783b */ /* 0x000e6e0000000200 */
[C---:B------:R-:W-:Y:S01]  /*b6d0*/  HMMA.16816.F32.BF16 R8, R192.reuse, R198, R8 ;  /* 0x000000c6c008723c */ /* 0x040fe20000041808 */
[----:B------:R-:W5:Y:S07]  /*b6e0*/  LDSM.16.M88.4 R196, [R208] ;  /* 0x00000000d0c4783b */ /* 0x000f6e0000000200 */
        /* <DEDUP_REMOVED lines=18> */
[----:B------:R-:W1:Y:S07]  /*b810*/  LDSM.16.M88.4 R184, [R216+0x4000] ;  /* 0x00400000d8b8783b */ /* 0x000e6e0000000200 */
[C---:B-----5:R-:W-:Y:S08]  /*b820*/  HMMA.16816.F32.BF16 R28, R188.reuse, R196, R28 ;  /* 0x000000c4bc1c723c */ /* 0x060ff0000004181c */
[----:B------:R-:W-:Y:S01]  /*b830*/  HMMA.16816.F32.BF16 R32, R188, R198, R32 ;  /* 0x000000c6bc20723c */ /* 0x000fe20000041820 */
[----:B------:R-:W4:Y:S07]  /*b840*/  LDSM.16.M88.4 R188, [R216+0x4800] ;  /* 0x00480000d8bc783b */ /* 0x000f2e0000000200 */
[C---:B--2---:R-:W-:Y:S01]  /*b850*/  HMMA.16816.F32.BF16 R4, R168.reuse, R172, R4 ;  /* 0x000000aca804723c */ /* 0x044fe20000041804 */
[----:B------:R-:W-:Y:S07]  /*b860*/  LDSM.16.M88.4 R196, [R229+0xe100] ;  /* 0x00e10000e5c4783b */ /* 0x000fee0000000200 */
[C---:B------:R-:W-:Y:S01]  /*b870*/  HMMA.16816.F32.BF16 R8, R168.reuse, R174, R8 ;  /* 0x000000aea808723c */ /* 0x040fe20000041808 */
[----:B------:R-:W2:Y:S07]  /*b880*/  LDSM.16.M88.4 R172, [R216+0x5000] ;  /* 0x00500000d8ac783b */ /* 0x000eae0000000200 */
[C---:B------:R-:W-:Y:S08]  /*b890*/  HMMA.16816.F32.BF16 R12, R168.reuse, R176, R12 ;  /* 0x000000b0a80c723c */ /* 0x040ff0000004180c */
[C---:B------:R-:W-:Y:S01]  /*b8a0*/  HMMA.16816.F32.BF16 R16, R168.reuse, R178, R16 ;  /* 0x000000b2a810723c */ /* 0x040fe20000041810 */
[----:B------:R-:W5:Y:S07]  /*b8b0*/  LDSM.16.M88.4 R176, [R216+0x5800] ;  /* 0x00580000d8b0783b */ /* 0x000f6e0000000200 */
[C---:B---3--:R-:W-:Y:S08]  /*b8c0*/  HMMA.16816.F32.BF16 R20, R168.reuse, R192, R20 ;  /* 0x000000c0a814723c */ /* 0x048ff00000041814 */
[C---:B------:R-:W-:Y:S01]  /*b8d0*/  HMMA.16816.F32.BF16 R24, R168.reuse, R194, R24 ;  /* 0x000000c2a818723c */ /* 0x040fe20000041818 */
[----:B------:R-:W3:Y:S07]  /*b8e0*/  LDSM.16.M88.4 R192, [R230+0x1c100] ;  /* 0x01c10000e6c0783b */ /* 0x000eee0000000200 */
        /* <DEDUP_REMOVED lines=8> */
[----:B------:R-:W-:Y:S07]  /*b970*/  LDSM.16.M88.4 R188, [R205] ;  /* 0x00000000cdbc783b */ /* 0x000fee0000000200 */
[C---:B--2---:R-:W-:Y:S08]  /*b980*/  HMMA.16816.F32.BF16 R20, R180.reuse, R172, R20 ;  /* 0x000000acb414723c */ /* 0x044ff00000041814 */
[C---:B------:R-:W-:Y:S01]  /*b990*/  HMMA.16816.F32.BF16 R24, R180.reuse, R174, R24 ;  /* 0x000000aeb418723c */ /* 0x040fe20000041818 */
[----:B------:R-:W2:Y:S07]  /*b9a0*/  LDSM.16.M88.4 R172, [R229+0xf900] ;  /* 0x00f90000e5ac783b */ /* 0x000eae0000000200 */
[C---:B-----5:R-:W-:Y:S08]  /*b9b0*/  HMMA.16816.F32.BF16 R28, R180.reuse, R176, R28 ;  /* 0x000000b0b41c723c */ /* 0x060ff0000004181c */
[----:B------:R-:W-:Y:S01]  /*b9c0*/  HMMA.16816.F32.BF16 R32, R180, R178, R32 ;  /* 0x000000b2b420723c */ /* 0x000fe20000041820 */
[----:B------:R-:W-:Y:S07]  /*b9d0*/  LDSM.16.M88.4 R176, [R207] ;  /* 0x00000000cfb0783b */ /* 0x000fee0000000200 */
[C---:B---3--:R-:W-:Y:S01]  /*b9e0*/  HMMA.16816.F32.BF16 R4, R192.reuse, R196, R4 ;  /* 0x000000c4c004723c */ /* 0x048fe20000041804 */
[----:B------:R-:W-:Y:S06]  /*b9f0*/  LDSM.16.M88.4 R180, [R206] ;  /* 0x00000000ceb4783b */ /* 0x000fec0000000200 */
[----:B------:R-:W-:Y:S01]  /*ba00*/  @P6 IADD3 R197, P6, R236, UR22, RZ ;  /* 0x00000016ecc56c10 */ /* 0x000fe2000ffde0ff */
[C---:B------:R-:W-:Y:S04]  /*ba10*/  HMMA.16816.F32.BF16 R8, R192.reuse, R198, R8 ;  /* 0x000000c6c008723c */ /* 0x040fe80000041808 */
[----:B------:R-:W-:Y:S04]  /*ba20*/  @P5 LEA R196, P5, R197, c[0x0][0x1c8], 0x1 ;  /* 0x00007200c5c45a11 */ /* 0x000fe800078a08ff */
[C---:B------:R-:W-:Y:S04]  /*ba30*/  HMMA.16816.F32.BF16 R12, R192.reuse, R168, R12 ;  /* 0x000000a8c00c723c */ /* 0x040fe8000004180c */
[----:B------:R-:W-:Y:S02]  /*ba40*/  @P0 IADD3.X R0, R243, UR21, RZ, P6, !PT ;  /* 0x00000015f3000c10 */ /* 0x000fe4000b7fe4ff */
[----:B------:R-:W-:Y:S02]  /*ba50*/  PLOP3.LUT P0, PT, PT, PT, UP3, 0x80, 0x0 ;  /* 0x000000000000781c */ /* 0x000fe40003f0f038 */
[C---:B------:R-:W-:Y:S01]  /*ba60*/  HMMA.16816.F32.BF16 R16, R192.reuse, R170, R16 ;  /* 0x000000aac010723c */ /* 0x040fe20000041810 */
[----:B------:R-:W3:Y:S01]  /*ba70*/  LDSM.16.M88.4 R168, [R226+0x1c100] ;  /* 0x01c10000e2a8783b */ /* 0x000ee20000000200 */
[----:B------:R-:W-:Y:S06]  /*ba80*/  PLOP3.LUT P6, PT, PT, PT, UP3, 0x80, 0x0 ;  /* 0x000000000000781c */ /* 0x000fec0003fcf038 */
[C---:B-1----:R-:W-:Y:S04]  /*ba90*/  HMMA.16816.F32.BF16 R20, R192.reuse, R184, R20 ;  /* 0x000000b8c014723c */ /* 0x042fe80000041814 */
[----:B------:R-:W-:Y:S02]  /*baa0*/  @P0 LEA.HI.X R197, R197, c[0x0][0x1cc], R0, 0x1, P5 ;  /* 0x00007300c5c50a11 */ /* 0x000fe400028f0c00 */
[----:B------:R-:W-:Y:S02]  /*bab0*/  PLOP3.LUT P5, PT, PT, PT, UP3, 0x80, 0x0 ;  /* 0x000000000000781c */ /* 0x000fe40003faf038 */
[C---:B------:R-:W-:Y:S01]  /*bac0*/  HMMA.16816.F32.BF16 R24, R192.reuse, R186, R24 ;  /* 0x000000bac018723c */ /* 0x040fe20000041818 */
[----:B------:R-:W-:Y:S01]  /*bad0*/  LDSM.16.M88.4 R184, [R224+0xe100] ;  /* 0x00e10000e0b8783b */ /* 0x000fe20000000200 */
[----:B------:R-:W-:Y:S02]  /*bae0*/  PLOP3.LUT P0, PT, PT, PT, UP3, 0x80, 0x0 ;  /* 0x000000000000781c */ /* 0x000fe40003f0f038 */
[----:B------:R-:W-:Y:S04]  /*baf0*/  @P6 IADD3 R199, P6, R249, UR22, RZ ;  /* 0x00000016f9c76c10 */ /* 0x000fe8000ffde0ff */
[C---:B--2---:R-:W-:Y:S04]  /*bb00*/  HMMA.16816.F32.BF16 R28, R192.reuse, R172, R28 ;  /* 0x000000acc01c723c */ /* 0x044fe8000004181c */
[C---:B------:R-:W-:Y:S04]  /*bb10*/  @P5 LEA R198, P5, R199.reuse, c[0x0][0x1c8], 0x1 ;  /* 0x00007200c7c65a11 */ /* 0x040fe800078a08ff */
[----:B------:R-:W-:Y:S01]  /*bb20*/  HMMA.16816.F32.BF16 R32, R192, R174, R32 ;  /* 0x000000aec020723c */ /* 0x000fe20000041820 */
[----:B------:R-:W1:Y:S03]  /*bb30*/  LDSM.16.M88.4 R172, [R204] ;  /* 0x00000000ccac783b */ /* 0x000e660000000200 */
[----:B------:R-:W-:Y:S02]  /*bb40*/  @P0 IADD3.X R0, R248, UR21, RZ, P6, !PT ;  /* 0x00000015f8000c10 */ /* 0x000fe4000b7fe4ff */
[----:B------:R-:W-:Y:S02]  /*bb50*/  PLOP3.LUT P0, PT, PT, PT, UP3, 0x80, 0x0 ;  /* 0x000000000000781c */ /* 0x000fe40003f0f038 */
[----:B------:R-:W-:Y:S01]  /*bb60*/  PLOP3.LUT P6, PT, PT, PT, UP3, 0x80, 0x0 ;  /* 0x000000000000781c */ /* 0x000fe20003fcf038 */
[C---:B---3--:R-:W-:Y:S01]  /*bb70*/  HMMA.16816.F32.BF16 R4, R168.reuse, R176, R4 ;  /* 0x000000b0a804723c */ /* 0x048fe20000041804 */
[----:B------:R-:W-:Y:S07]  /*bb80*/  LDSM.16.M88.4 R192, [R216+0x6000] ;  /* 0x00600000d8c0783b */ /* 0x000fee0000000200 */
[C---:B------:R-:W-:Y:S01]  /*bb90*/  HMMA.16816.F32.BF16 R8, R168.reuse, R178, R8 ;  /* 0x000000b2a808723c */ /* 0x040fe20000041808 */
[----:B------:R-:W2:Y:S03]  /*bba0*/  LDSM.16.M88.4 R176, [R225+0x1c100] ;  /* 0x01c10000e1b0783b */ /* 0x000ea60000000200 */
[----:B------:R-:W-:Y:S02]  /*bbb0*/  @P0 LEA.HI.X R199, R199, c[0x0][0x1cc], R0, 0x1, P5 ;  /* 0x00007300c7c70a11 */ /* 0x000fe400028f0c00 */
[----:B------:R-:W-:Y:S02]  /*bbc0*/  PLOP3.LUT P0, PT, PT, PT, UP3, 0x80, 0x0 ;  /* 0x000000000000781c */ /* 0x000fe40003f0f038 */
[C---:B------:R-:W-:Y:S01]  /*bbd0*/  HMMA.16816.F32.BF16 R12, R168.reuse, R180, R12 ;  /* 0x000000b4a80c723c */ /* 0x040fe2000004180c */
[----:B------:R-:W-:Y:S03]  /*bbe0*/  PLOP3.LUT P5, PT, PT, PT, UP3, 0x80, 0x0 ;  /* 0x000000000000781c */ /* 0x000fe60003faf038 */
[----:B------:R-:W-:Y:S04]  /*bbf0*/  @P6 IADD3 R201, P6, R247, UR22, RZ ;  /* 0x00000016f7c96c10 */ /* 0x000fe8000ffde0ff */
[C---:B------:R-:W-:Y:S01]  /*bc00*/  HMMA.16816.F32.BF16 R16, R168.reuse, R182, R16 ;  /* 0x000000b6a810723c */ /* 0x040fe20000041810 */
[----:B------:R-:W3:Y:S07]  /*bc10*/  LDSM.16.M88.4 R180, [R224+0xe900] ;  /* 0x00e90000e0b4783b */ /* 0x000eee0000000200 */
[C---:B------:R-:W-:Y:S04]  /*bc20*/  HMMA.16816.F32.BF16 R20, R168.reuse, R188, R20 ;  /* 0x000000bca814723c */ /* 0x040fe80000041814 */
[----:B------:R-:W-:Y:S02]  /*bc30*/  @P5 IADD3.X R0, R246, UR21, RZ, P6, !PT ;  /* 0x00000015f6005c10 */ /* 0x000fe4000b7fe4ff */
[C---:B------:R-:W-:Y:S02]  /*bc40*/  @P0 LEA R200, P6, R201.reuse, c[0x0][0x1c8], 0x1 ;  /* 0x00007200c9c80a11 */ /* 0x040fe400078c08ff */
[C---:B------:R-:W-:Y:S01]  /*bc50*/  HMMA.16816.F32.BF16 R24, R168.reuse, R190, R24 ;  /* 0x000000bea818723c */ /* 0x040fe20000041818 */
[----:B------:R-:W4:Y:S01]  /*bc60*/  LDSM.16.M88.4 R188, [R224+0xf100] ;  /* 0x00f10000e0bc783b */ /* 0x000f220000000200 */
[----:B------:R-:W-:Y:S02]  /*bc70*/  PLOP3.LUT P5, PT, PT, PT, UP3, 0x80, 0x0 ;  /* 0x000000000000781c */ /* 0x000fe40003faf038 */
[----:B------:R-:W-:Y:S04]  /*bc80*/  PLOP3.LUT P0, PT, PT, PT, UP3, 0x80, 0x0 ;  /* 0x000000000000781c */ /* 0x000fe80003f0f038 */
[C---:B-1----:R-:W-:Y:S07]  /*bc90*/  HMMA.16816.F32.BF16 R28, R168.reuse, R172, R28 ;  /* 0x000000aca81c723c */ /* 0x042fee000004181c */
[----:B------:R-:W-:Y:S01]  /*bca0*/  @P5 LEA.HI.X R201, R201, c[0x0][0x1cc], R0, 0x1, P6 ;  /* 0x00007300c9c95a11 */ /* 0x000fe200030f0c00 */
[----:B------:R-:W-:Y:S01]  /*bcb0*/  HMMA.16816.F32.BF16 R32, R168, R174, R32 ;  /* 0x000000aea820723c */ /* 0x000fe20000041820 */
[----:B------:R-:W1:Y:S01]  /*bcc0*/  LDSM.16.M88.4 R168, [R224+0xf900] ;  /* 0x00f90000e0a8783b */ /* 0x000e620000000200 */
[----:B------:R-:W-:Y:S02]  /*bcd0*/  PLOP3.LUT P5, PT, PT, PT, UP3, 0x80, 0x0 ;  /* 0x000000000000781c */ /* 0x000fe40003faf038 */
[----:B------:R-:W-:Y:S01]  /*bce0*/  @P0 IADD3 R0, P6, R245, UR22, RZ ;  /* 0x00000016f5000c10 */ /* 0x000fe2000ffde0ff */
[----:B------:R-:W-:Y:S01]  /*bcf0*/  @UP3 UIADD3 UR22, UP0, UR13, UR22, URZ ;  /* 0x000000160d163290 */ /* 0x000fe2000ff1e03f */
[----:B------:R-:W-:Y:S02]  /*bd00*/  PLOP3.LUT P0, PT, PT, PT, UP3, 0x80, 0x0 ;  /* 0x000000000000781c */ /* 0x000fe40003f0f038 */
[C---:B--2---:R-:W-:Y:S01]  /*bd10*/  HMMA.16816.F32.BF16 R4, R176.reuse, R184, R4 ;  /* 0x000000b8b004723c */ /* 0x044fe20000041804 */
[----:B------:R-:W2:Y:S07]  /*bd20*/  LDSM.16.M88.4 R172, [R223+0x1c100] ;  /* 0x01c10000dfac783b */ /* 0x000eae0000000200 */
[C---:B------:R-:W-:Y:S01]  /*bd30*/  HMMA.16816.F32.BF16 R8, R176.reuse, R186, R8 ;  /* 0x000000bab008723c */ /* 0x040fe20000041808 */
[----:B------:R-:W5:Y:S07]  /*bd40*/  LDSM.16.M88.4 R184, [R216+0x6800] ;  /* 0x00680000d8b8783b */ /* 0x000f6e0000000200 */
[C---:B---3--:R-:W-:Y:S08]  /*bd50*/  HMMA.16816.F32.BF16 R12, R176.reuse, R180, R12 ;  /* 0x000000b4b00c723c */ /* 0x048ff0000004180c */
[C---:B------:R-:W-:Y:S01]  /*bd60*/  HMMA.16816.F32.BF16 R16, R176.reuse, R182, R16 ;  /* 0x000000b6b010723c */ /* 0x040fe20000041810 */
[----:B------:R-:W3:Y:S07]  /*bd70*/  LDSM.16.M88.4 R180, [R216+0x7000] ;  /* 0x00700000d8b4783b */ /* 0x000eee0000000200 */
[C---:B----4-:R-:W-:Y:S08]  /*bd80*/  HMMA.16816.F32.BF16 R20, R176.reuse, R188, R20 ;  /* 0x000000bcb014723c */ /* 0x050ff00000041814 */
[C---:B------:R-:W-:Y:S08]  /*bd90*/  HMMA.16816.F32.BF16 R24, R176.reuse, R190, R24 ;  /* 0x000000beb018723c */ /* 0x040ff00000041818 */
[C---:B-1----:R-:W-:Y:S08]  /*bda0*/  HMMA.16816.F32.BF16 R28, R176.reuse, R168, R28 ;  /* 0x000000a8b01c723c */ /* 0x042ff0000004181c */
[----:B------:R-:W-:Y:S01]  /*bdb0*/  HMMA.16816.F32.BF16 R32, R176, R170, R32 ;  /* 0x000000aab020723c */ /* 0x000fe20000041820 */
[----:B------:R-:W1:Y:S01]  /*bdc0*/  LDSM.16.M88.4 R168, [R216+0x7800] ;  /* 0x00780000d8a8783b */ /* 0x000e620000000200 */
[----:B------:R-:W-:Y:S05]  /*bdd0*/  DEPBAR.LE SB0, 0x0 ;  /* 0x000080000000791a */ /* 0x000fea0000000000 */
[----:B------:R-:W-:Y:S01]  /*bde0*/  @P5 IADD3.X R177, R166, UR21, RZ, P6, !PT ;  /* 0x00000015a6b15c10 */ /* 0x000fe2000b7fe4ff */
[C---:B--2---:R-:W-:Y:S01]  /*bdf0*/  HMMA.16816.F32.BF16 R4, R172.reuse, R192, R4 ;  /* 0x000000c0ac04723c */ /* 0x044fe20000041804 */
[----:B------:R-:W-:Y:S01]  /*be00*/  BAR.SYNC.DEFER_BLOCKING 0x0 ;  /* 0x0000000000007b1d */ /* 0x000fe20000010000 */
[----:B------:R-:W-:Y:S01]  /*be10*/  @UP3 UIADD3.X UR21, UR12, UR21, URZ, UP0, !UPT ;  /* 0x000000150c153290 */ /* 0x000fe200087fe43f */
[----:B------:R-:W-:Y:S01]  /*be20*/  PLOP3.LUT P5, PT, PT, PT, UP3, 0x80, 0x0 ;  /* 0x000000000000781c */ /* 0x000fe20003faf038 */
[----:B------:R-:W-:Y:S01]  /*be30*/  UISETP.GT.AND UP0, UPT, UR20, UR17, UPT ;  /* 0x000000111400728c */ /* 0x000fe2000bf04270 */
[C---:B------:R-:W-:Y:S02]  /*be40*/  @P0 LEA R176, P6, R0.reuse, c[0x0][0x1c8], 0x1 ;  /* 0x0000720000b00a11 */ /* 0x040fe400078c08ff */
[----:B------:R-:W-:Y:S01]  /*be50*/  PLOP3.LUT P0, PT, PT, PT, UP3, 0x80, 0x0 ;  /* 0x000000000000781c */ /* 0x000fe20003f0f038 */
[C---:B------:R-:W-:Y:S08]  /*be60*/  HMMA.16816.F32.BF16 R8, R172.reuse, R194, R8 ;  /* 0x000000c2ac08723c */ /* 0x040ff00000041808 */
[C---:B-----5:R-:W-:Y:S04]  /*be70*/  HMMA.16816.F32.BF16 R12, R172.reuse, R184, R12 ;  /* 0x000000b8ac0c723c */ /* 0x060fe8000004180c */
[----:B------:R-:W-:Y:S02]  /*be80*/  @P5 LEA.HI.X R177, R0, c[0x0][0x1cc], R177, 0x1, P6 ;  /* 0x0000730000b15a11 */ /* 0x000fe400030f0cb1 */
[----:B------:R-:W-:Y:S02]  /*be90*/  @P0 IADD3 R179, P6, R236, UR22, RZ ;  /* 0x00000016ecb30c10 */ /* 0x000fe4000ffde0ff */
[C---:B------:R-:W-:Y:S01]  /*bea0*/  HMMA.16816.F32.BF16 R16, R172.reuse, R186, R16 ;  /* 0x000000baac10723c */ /* 0x040fe20000041810 */
[----:B------:R-:W-:Y:S02]  /*beb0*/  PLOP3.LUT P0, PT, PT, PT, UP3, 0x80, 0x0 ;  /* 0x000000000000781c */ /* 0x000fe40003f0f038 */
[----:B------:R-:W-:Y:S02]  /*bec0*/  PLOP3.LUT P5, PT, PT, PT, UP3, 0x80, 0x0 ;  /* 0x000000000000781c */ /* 0x000fe40003faf038 */
[----:B------:R-:W-:Y:S02]  /*bed0*/  FMNMX.FTZ R0, R4, R3, !PT ;  /* 0x0000000304007209 */ /* 0x000fe40007810000 */
[----:B------:R-:W-:Y:S01]  /*bee0*/  FMNMX.FTZ R164, R6, R165, !PT ;  /* 0x000000a506a47209 */ /* 0x000fe20007810000 */
[C---:B---3--:R-:W-:Y:S04]  /*bef0*/  HMMA.16816.F32.BF16 R20, R172.reuse, R180, R20 ;  /* 0x000000b4ac14723c */ /* 0x048fe80000041814 */
[----:B------:R-:W-:Y:S03]  /*bf00*/  FMNMX.FTZ R167, R5, R0, !PT ;  /* 0x0000000005a77209 */ /* 0x000fe60007810000 */
[----:B------:R-:W-:Y:S01]  /*bf10*/  FMNMX.FTZ R181, R7, R164, !PT ;  /* 0x000000a407b57209 */ /* 0x000fe20007810000 */
[C---:B------:R-:W-:Y:S04]  /*bf20*/  HMMA.16816.F32.BF16 R24, R172.reuse, R182, R24 ;  /* 0x000000b6ac18723c */ /* 0x040fe80000041818 */
[----:B------:R-:W-:Y:S02]  /*bf30*/  FMNMX.FTZ R2, R8, R167, !PT ;  /* 0x000000a708027209 */ /* 0x000fe40007810000 */
[----:B------:R-:W-:Y:S02]  /*bf40*/  FMNMX.FTZ R164, R10, R181, !PT ;  /* 0x000000b50aa47209 */ /* 0x000fe40007810000 */
[C---:B-1----:R-:W-:Y:S04]  /*bf50*/  HMMA.16816.F32.BF16 R28, R172.reuse, R168, R28 ;  /* 0x000000a8ac1c723c */ /* 0x042fe8000004181c */
[----:B------:R-:W-:Y:S02]  /*bf60*/  FMNMX.FTZ R167, R9, R2, !PT ;  /* 0x0000000209a77209 */ /* 0x000fe40007810000 */
[----:B------:R-:W-:Y:S02]  /*bf70*/  @P5 IADD3.X R0, R243, UR21, RZ, P6, !PT ;  /* 0x00000015f3005c10 */ /* 0x000fe4000b7fe4ff */
[----:B------:R-:W-:Y:S01]  /*bf80*/  HMMA.16816.F32.BF16 R32, R172, R170, R32 ;  /* 0x000000aaac20723c */ /* 0x000fe20000041820 */
[----:B------:R-:W-:Y:S03]  /*bf90*/  PLOP3.LUT P5, PT, PT, PT, UP3, 0x80, 0x0 ;  /* 0x000000000000781c */ /* 0x000fe60003faf038 */
[----:B------:R-:W-:Y:S02]  /*bfa0*/  @P0 LEA R178, P6, R179, c[0x0][0x1c8], 0x1 ;  /* 0x00007200b3b20a11 */ /* 0x000fe400078c08ff */
[----:B------:R-:W-:Y:S02]  /*bfb0*/  PLOP3.LUT P0, PT, PT, PT, UP3, 0x80, 0x0 ;  /* 0x000000000000781c */ /* 0x000fe40003f0f038 */
[----:B------:R-:W-:Y:S04]  /*bfc0*/  FMNMX.FTZ R2, R12, R167, !PT ;  /* 0x000000a70c027209 */ /* 0x000fe80007810000 */
[----:B------:R-:W-:Y:S02]  /*bfd0*/  FMNMX.FTZ R181, R11, R164, !PT ;  /* 0x000000a40bb57209 */ /* 0x000fe40007810000 */
[----:B------:R-:W-:Y:S02]  /*bfe0*/  FMNMX.FTZ R167, R13, R2, !PT ;  /* 0x000000020da77209 */ /* 0x000fe40007810000 */
[----:B------:R-:W-:Y:S02]  /*bff0*/  FMNMX.FTZ R164, R14, R181, !PT ;  /* 0x000000b50ea47209 */ /* 0x000fe40007810000 */
[----:B------:R-:W-:Y:S02]  /*c000*/  FMNMX.FTZ R2, R16, R167, !PT ;  /* 0x000000a710027209 */ /* 0x000fe40007810000 */
[----:B------:R-:W-:Y:S02]  /*c010*/  FMNMX.FTZ R181, R15, R164, !PT ;  /* 0x000000a40fb57209 */ /* 0x000fe40007810000 */
[----:B------:R-:W-:Y:S02]  /*c020*/  @P5 LEA.HI.X R179, R179, c[0x0][0x1cc], R0, 0x1, P6 ;  /* 0x00007300b3b35a11 */ /* 0x000fe400030f0c00 */
[----:B------:R-:W-:Y:S02]  /*c030*/  @P0 IADD3 R169, P6, R249, UR22, RZ ;  /* 0x00000016f9a90c10 */ /* 0x000fe4000ffde0ff */
[----:B------:R-:W-:Y:S02]  /*c040*/  PLOP3.LUT P0, PT, PT, PT, UP3, 0x80, 0x0 ;  /* 0x000000000000781c */ /* 0x000fe40003f0f038 */
[----:B------:R-:W-:Y:S02]  /*c050*/  PLOP3.LUT P5, PT, PT, PT, UP3, 0x80, 0x0 ;  /* 0x000000000000781c */ /* 0x000fe40003faf038 */
[----:B------:R-:W-:Y:S02]  /*c060*/  FMNMX.FTZ R167, R17, R2, !PT ;  /* 0x0000000211a77209 */ /* 0x000fe40007810000 */
[----:B------:R-:W-:Y:S02]  /*c070*/  FMNMX.FTZ R2, R18, R181, !PT ;  /* 0x000000b512027209 */ /* 0x000fe40007810000 */
[----:B------:R-:W-:Y:S02]  /*c080*/  FMNMX.FTZ R0, R20, R167, !PT ;  /* 0x000000a714007209 */ /* 0x000fe40007810000 */
[----:B------:R-:W-:Y:S02]  /*c090*/  FMNMX.FTZ R171, R19, R2, !PT ;  /* 0x0000000213ab7209 */ /* 0x000fe40007810000 */
[----:B------:R-:W-:Y:S02]  /*c0a0*/  FMNMX.FTZ R167, R21, R0, !PT ;  /* 0x0000000015a77209 */ /* 0x000fe40007810000 */
[----:B------:R-:W-:Y:S02]  /*c0b0*/  FMNMX.FTZ R164, R22, R171, !PT ;  /* 0x000000ab16a47209 */ /* 0x000fe40007810000 */
[----:B------:R-:W-:Y:S02]  /*c0c0*/  @P5 IADD3.X R0, R248, UR21, RZ, P6, !PT ;  /* 0x00000015f8005c10 */ /* 0x000fe4000b7fe4ff */
[----:B------:R-:W-:Y:S02]  /*c0d0*/  @P0 LEA R168, P6, R169, c[0x0][0x1c8], 0x1 ;  /* 0x00007200a9a80a11 */ /* 0x000fe400078c08ff */
        /* <DEDUP_REMOVED lines=8> */
[----:B------:R-:W-:Y:S02]  /*c160*/  @P5 LEA.HI.X R169, R169, c[0x0][0x1cc], R0, 0x1, P6 ;  /* 0x00007300a9a95a11 */ /* 0x000fe400030f0c00 */
[----:B------:R-:W-:Y:S02]  /*c170*/  FMNMX.FTZ R170, R30, R171, !PT ;  /* 0x000000ab1eaa7209 */ /* 0x000fe40007810000 */
[----:B------:R-:W-:Y:S02]  /*c180*/  @P0 IADD3 R171, P6, R247, UR22, RZ ;  /* 0x00000016f7ab0c10 */ /* 0x000fe4000ffde0ff */
[----:B------:R-:W-:Y:S02]  /*c190*/  PLOP3.LUT P0, PT, PT, PT, UP3, 0x80, 0x0 ;  /* 0x000000000000781c */ /* 0x000fe40003f0f038 */
[----:B------:R-:W-:Y:S02]  /*c1a0*/  PLOP3.LUT P5, PT, PT, PT, UP3, 0x80, 0x0 ;  /* 0x000000000000781c */ /* 0x000fe40003faf038 */
[----:B------:R-:W-:Y:S04]  /*c1b0*/  FMNMX.FTZ R167, R29, R2, !PT ;  /* 0x000000021da77209 */ /* 0x000fe80007810000 */
[----:B------:R-:W-:Y:S02]  /*c1c0*/  FMNMX.FTZ R2, R32, R167, !PT ;  /* 0x000000a720027209 */ /* 0x000fe40007810000 */
[----:B------:R-:W-:Y:S02]  /*c1d0*/  FMNMX.FTZ R167, R31, R170, !PT ;  /* 0x000000aa1fa77209 */ /* 0x000fe40007810000 */
[----:B------:R-:W-:Y:S02]  /*c1e0*/  FMNMX.FTZ R164, R33, R2, !PT ;  /* 0x0000000221a47209 */ /* 0x000fe40007810000 */
[----:B------:R-:W-:Y:S03]  /*c1f0*/  FMNMX.FTZ R2, R34, R167, !PT ;  /* 0x000000a722027209 */ /* 0x000fe60007810000 */
[----:B------:R-:W1:Y:S01]  /*c200*/  SHFL.BFLY PT, R175, R164, 0x2, 0x1f ;  /* 0x0c401f00a4af7f89 */ /* 0x000e6200000e0000 */
[----:B------:R-:W-:Y:S01]  /*c210*/  FMNMX.FTZ R0, R35, R2, !PT ;  /* 0x0000000223007209 */ /* 0x000fe20007810000 */
[----:B------:R-:W-:Y:S01]  /*c220*/  UMOV UR20, UR14 ;  /* 0x0000000e00147c82 */ /* 0x000fe20008000000 */
[----:B------:R-:W-:Y:S02]  /*c230*/  @P5 IADD3.X R2, R246, UR21, RZ, P6, !PT ;  /* 0x00000015f6025c10 */ /* 0x000fe4000b7fe4ff */
[C---:B------:R-:W-:Y:S02]  /*c240*/  @P0 LEA R170, P6, R171.reuse, c[0x0][0x1c8], 0x1 ;  /* 0x00007200abaa0a11 */ /* 0x040fe400078c08ff */
[----:B------:R-:W-:Y:S01]  /*c250*/  PLOP3.LUT P5, PT, PT, PT, UP3, 0x80, 0x0 ;  /* 0x000000000000781c */ /* 0x000fe20003faf038 */
[----:B------:R-:W2:Y:S01]  /*c260*/  SHFL.BFLY PT, R167, R0, 0x2, 0x1f ;  /* 0x0c401f0000a77f89 */ /* 0x000ea200000e0000 */
[----:B------:R-:W-:Y:S11]  /*c270*/  PLOP3.LUT P0, PT, PT, PT, UP3, 0x80, 0x0 ;  /* 0x000000000000781c */ /* 0x000ff60003f0f038 */
[----:B------:R-:W-:Y:S02]  /*c280*/  @P5 LEA.HI.X R171, R171, c[0x0][0x1cc], R2, 0x1, P6 ;  /* 0x00007300abab5a11 */ /* 0x000fe400030f0c02 */
[----:B------:R-:W-:Y:S02]  /*c290*/  PLOP3.LUT P5, PT, PT, PT, UP3, 0x80, 0x0 ;  /* 0x000000000000781c */ /* 0x000fe40003faf038 */
[----:B------:R-:W-:Y:S02]  /*c2a0*/  @P0 IADD3 R173, P6, R245, UR22, RZ ;  /* 0x00000016f5ad0c10 */ /* 0x000fe4000ffde0ff */
[----:B------:R-:W-:Y:S02]  /*c2b0*/  PLOP3.LUT P0, PT, PT, PT, UP3, 0x80, 0x0 ;  /* 0x000000000000781c */ /* 0x000fe40003f0f038 */
[----:B-1----:R-:W-:Y:S02]  /*c2c0*/  FMNMX.FTZ R175, R164, R175, !PT ;  /* 0x000000afa4af7209 */ /* 0x002fe40007810000 */
[----:B--2---:R-:W-:Y:S03]  /*c2d0*/  FMNMX.FTZ R167, R0, R167, !PT ;  /* 0x000000a700a77209 */ /* 0x004fe60007810000 */
[----:B------:R-:W1:Y:S04]  /*c2e0*/  SHFL.BFLY PT, R2, R175, 0x1, 0x1f ;  /* 0x0c201f00af027f89 */ /* 0x000e6800000e0000 */
[----:B------:R-:W-:Y:S02]  /*c2f0*/  @P5 IADD3.X R174, R166, UR21, RZ, P6, !PT ;  /* 0x00000015a6ae5c10 */ /* 0x000fe4000b7fe4ff */
[C---:B------:R-:W-:Y:S02]  /*c300*/  @P0 LEA R172, P6, R173.reuse, c[0x0][0x1c8], 0x1 ;  /* 0x00007200adac0a11 */ /* 0x040fe400078c08ff */
[----:B------:R-:W-:Y:S01]  /*c310*/  PLOP3.LUT P5, PT, PT, PT, UP3, 0x80, 0x0 ;  /* 0x000000000000781c */ /* 0x000fe20003faf038 */
[----:B------:R-:W2:Y:S01]  /*c320*/  SHFL.BFLY PT, R164, R167, 0x1, 0x1f ;  /* 0x0c201f00a7a47f89 */ /* 0x000ea200000e0000 */
[----:B------:R-:W-:Y:S02]  /*c330*/  PLOP3.LUT P0, PT, PT, PT, UP3, 0x80, 0x0 ;  /* 0x000000000000781c */ /* 0x000fe40003f0f038 */
[----:B------:R-:W-:Y:S09]  /*c340*/  PLOP3.LUT P0, PT, PT, PT, UP3, 0x80, 0x0 ;  /* 0x000000000000781c */ /* 0x000ff20003f0f038 */
[----:B------:R-:W-:Y:S02]  /*c350*/  @P5 LEA.HI.X R173, R173, c[0x0][0x1cc], R174, 0x1, P6 ;  /* 0x00007300adad5a11 */ /* 0x000fe400030f0cae */
[----:B------:R-:W-:Y:S02]  /*c360*/  PLOP3.LUT P6, PT, PT, PT, UP3, 0x80, 0x0 ;  /* 0x000000000000781c */ /* 0x000fe40003fcf038 */
[----:B------:R-:W-:Y:S02]  /*c370*/  PLOP3.LUT P5, PT, PT, PT, UP3, 0x80, 0x0 ;  /* 0x000000000000781c */ /* 0x000fe40003faf038 */
[----:B------:R-:W-:Y:S02]  /*c380*/  PLOP3.LUT P5, PT, PT, PT, UP3, 0x80, 0x0 ;  /* 0x000000000000781c */ /* 0x000fe40003faf038 */
[----:B-1----:R-:W-:Y:S02]  /*c390*/  FMNMX.FTZ R0, R175, R2, !PT ;  /* 0x00000002af007209 */ /* 0x002fe40007810000 */
[----:B--2---:R-:W-:Y:S03]  /*c3a0*/  FMNMX.FTZ R164, R167, R164, !PT ;  /* 0x000000a4a7a47209 */ /* 0x004fe60007810000 */
[----:B------:R-:W-:Y:S02]  /*c3b0*/  FMUL.FTZ R191, R0, c[0x0][0x2d0] ;  /* 0x0000b40000bf7a20 */ /* 0x000fe40000410000 */
[----:B------:R1:W-:Y:S01]  /*c3c0*/  @P6 LDGSTS.E.BYPASS.LTC128B.128 [R231+0x8100], [R196.64], !P4 ;  /* 0x08100000c4e76fae */ /* 0x0003e2000e101d52 */
[----:B------:R-:W-:Y:S01]  /*c3d0*/  PLOP3.LUT P6, PT, PT, PT, UP3, 0x80, 0x0 ;  /* 0x000000000000781c */ /* 0x000fe20003fcf038 */
[C---:B------:R-:W-:Y:S01]  /*c3e0*/  FMUL.FTZ R189, R164.reuse, c[0x0][0x2d0] ;  /* 0x0000b400a4bd7a20 */ /* 0x040fe20000410000 */
[----:B------:R-:W-:Y:S01]  /*c3f0*/  PLOP3.LUT P6, PT, PT, PT, UP3, 0x80, 0x0 ;  /* 0x000000000000781c */ /* 0x000fe20003fcf038 */
[----:B------:R-:W-:Y:S02]  /*c400*/  FADD.FTZ R165, -R164, R165 ;  /* 0x000000a5a4a57221 */ /* 0x000fe40000010100 */
[----:B------:R-:W-:Y:S02]  /*c410*/  FADD.FTZ R2, -R0, R3 ;  /* 0x0000000300027221 */ /* 0x000fe40000010100 */
[----:B------:R2:W-:Y:S01]  /*c420*/  @P0 LDGSTS.E.BYPASS.LTC128B.128 [R231+0xa100], [R198.64], !P3 ;  /* 0x0a100000c6e70fae */ /* 0x0005e2000d901d52 */
[----:B------:R-:W-:Y:S01]  /*c430*/  PLOP3.LUT P0, PT, PT, PT, UP3, 0x80, 0x0 ;  /* 0x000000000000781c */ /* 0x000fe20003f0f038 */
[--C-:B------:R-:W-:Y:S01]  /*c440*/  FFMA.FTZ R186, R4, c[0x0][0x2d0], -R191.reuse ;  /* 0x0000b40004ba7a23 */ /* 0x100fe200000108bf */
[----:B------:R-:W-:Y:S01]  /*c450*/  PLOP3.LUT P0, PT, PT, PT, UP3, 0x80, 0x0 ;  /* 0x000000000000781c */ /* 0x000fe20003f0f038 */
[--C-:B------:R-:W-:Y:S02]  /*c460*/  FFMA.FTZ R167, R8, c[0x0][0x2d0], -R191.reuse ;  /* 0x0000b40008a77a23 */ /* 0x100fe400000108bf */
[----:B------:R-:W-:Y:S02]  /*c470*/  FFMA.FTZ R184, R9, c[0x0][0x2d0], -R191 ;  /* 0x0000b40009b87a23 */ /* 0x000fe400000108bf */
[----:B------:R3:W-:Y:S01]  /*c480*/  @P5 LDGSTS.E.BYPASS.LTC128B.128 [R231+0xc100], [R200.64], !P2 ;  /* 0x0c100000c8e75fae */ /* 0x0007e2000d101d52 */
[----:B------:R-:W-:Y:S01]  /*c490*/  PLOP3.LUT P5, PT, PT, PT, UP3, 0x80, 0x0 ;  /* 0x000000000000781c */ /* 0x000fe20003faf038 */
[--C-:B------:R-:W-:Y:S01]  /*c4a0*/  FFMA.FTZ R190, R6, c[0x0][0x2d0], -R189.reuse ;  /* 0x0000b40006be7a23 */ /* 0x100fe200000108bd */
[----:B------:R-:W-:Y:S01]  /*c4b0*/  PLOP3.LUT P5, PT, PT, PT, UP3, 0x80, 0x0 ;  /* 0x000000000000781c */ /* 0x000fe20003faf038 */
[--C-:B------:R-:W-:Y:S01]  /*c4c0*/  FFMA.FTZ R185, R7, c[0x0][0x2d0], -R189.reuse ;  /* 0x0000b40007b97a23 */ /* 0x100fe200000108bd */
[----:B------:R-:W-:Y:S01]  /*c4d0*/  MUFU.EX2 R186, R186 ;  /* 0x000000ba00ba7308 */ /* 0x000fe20000000800 */
[--C-:B------:R-:W-:Y:S02]  /*c4e0*/  FFMA.FTZ R187, R10, c[0x0][0x2d0], -R189.reuse ;  /* 0x0000b4000abb7a23 */ /* 0x100fe400000108bd */
[----:B------:R4:W-:Y:S01]  /*c4f0*/  @P6 LDGSTS.E.BYPASS.LTC128B.128 [R231+0xe100], [R176.64], !P1 ;  /* 0x0e100000b0e76fae */ /* 0x0009e2000c901d52 */
[----:B------:R-:W-:Y:S01]  /*c500*/  PLOP3.LUT P6, PT, PT, PT, UP3, 0x80, 0x0 ;  /* 0x000000000000781c */ /* 0x000fe20003fcf038 */
[----:B------:R-:W-:Y:S01]  /*c510*/  FFMA.FTZ R188, R11, c[0x0][0x2d0], -R189 ;  /* 0x0000b4000bbc7a23 */ /* 0x000fe200000108bd */
[----:B------:R-:W-:Y:S01]  /*c520*/  PLOP3.LUT P6, PT, PT, PT, UP3, 0x80, 0x0 ;  /* 0x000000000000781c */ /* 0x000fe20003fcf038 */
[----:B------:R-:W-:Y:S02]  /*c530*/  FMUL.FTZ R3, R2, c[0x0][0x2d0] ;  /* 0x0000b40002037a20 */ /* 0x000fe40000410000 */
[----:B------:R-:W-:Y:S01]  /*c540*/  FMUL.FTZ R2, R165, c[0x0][0x2d0] ;  /* 0x0000b400a5027a20 */ /* 0x000fe20000410000 */
[----:B------:R-:W-:Y:S01]  /*c550*/  MUFU.EX2 R167, R167 ;  /* 0x000000a700a77308 */ /* 0x000fe20000000800 */
[----:B------:R4:W-:Y:S01]  /*c560*/  @P0 LDGSTS.E.BYPASS.LTC128B.128 [R231+0x9100], [R178.64], !P4 ;  /* 0x09100000b2e70fae */ /* 0x0009e2000e101d52 */
[----:B------:R-:W-:Y:S01]  /*c570*/  PLOP3.LUT P0, PT, PT, PT, UP3, 0x80, 0x0 ;  /* 0x000000000000781c */ /* 0x000fe20003f0f038 */
[--C-:B------:R-:W-:Y:S01]  /*c580*/  FFMA.FTZ R165, R5, c[0x0][0x2d0], -R191.reuse ;  /* 0x0000b40005a57a23 */ /* 0x100fe200000108bf */
[----:B------:R-:W-:Y:S01]  /*c590*/  PLOP3.LUT P0, PT, PT, PT, UP3, 0x80, 0x0 ;  /* 0x000000000000781c */ /* 0x000fe20003f0f038 */
[--C-:B------:R-:W-:Y:S02]  /*c5a0*/  FFMA.FTZ R192, R12, c[0x0][0x2d0], -R191.reuse ;  /* 0x0000b4000cc07a23 */ /* 0x100fe400000108bf */
[----:B------:R-:W-:Y:S02]  /*c5b0*/  FFMA.FTZ R193, R13, c[0x0][0x2d0], -R191 ;  /* 0x0000b4000dc17a23 */ /* 0x000fe400000108bf */
[----:B------:R5:W-:Y:S01]  /*c5c0*/  @P5 LDGSTS.E.BYPASS.LTC128B.128 [R231+0xb100], [R168.64], !P3 ;  /* 0x0b100000a8e75fae */ /* 0x000be2000d901d52 */
[----:B------:R-:W4:Y:S01]  /*c5d0*/  MUFU.EX2 R3, R3 ;  /* 0x0000000300037308 */ /* 0x000f220000000800 */
[--C-:B------:R-:W-:Y:S01]  /*c5e0*/  FFMA.FTZ R194, R14, c[0x0][0x2d0], -R189.reuse ;  /* 0x0000b4000ec27a23 */ /* 0x100fe200000108bd */
[----:B------:R-:W-:Y:S01]  /*c5f0*/  PLOP3.LUT P5, PT, PT, PT, UP3, 0x80, 0x0 ;  /* 0x000000000000781c */ /* 0x000fe20003faf038 */
[----:B------:R-:W-:Y:S02]  /*c600*/  FFMA.FTZ R195, R15, c[0x0][0x2d0], -R189 ;  /* 0x0000b4000fc37a23 */ /* 0x000fe400000108bd */
[--C-:B-1----:R-:W-:Y:S02]  /*c610*/  FFMA.FTZ R196, R16, c[0x0][0x2d0], -R191.reuse ;  /* 0x0000b40010c47a23 */ /* 0x102fe400000108bf */
[----:B------:R5:W-:Y:S01]  /*c620*/  @P6 LDGSTS.E.BYPASS.LTC128B.128 [R231+0xd100], [R170.64], !P2 ;  /* 0x0d100000aae76fae */ /* 0x000be2000d101d52 */
[----:B------:R-:W-:Y:S02]  /*c630*/  FFMA.FTZ R197, R17, c[0x0][0x2d0], -R191 ;  /* 0x0000b40011c57a23 */ /* 0x000fe400000108bf */
[----:B------:R-:W1:Y:S01]  /*c640*/  MUFU.EX2 R2, R2 ;  /* 0x0000000200027308 */ /* 0x000e620000000800 */
[--C-:B--2---:R-:W-:Y:S02]  /*c650*/  FFMA.FTZ R198, R18, c[0x0][0x2d0], -R189.reuse ;  /* 0x0000b40012c67a23 */ /* 0x104fe400000108bd */
[----:B------:R-:W-:Y:S02]  /*c660*/  FFMA.FTZ R199, R19, c[0x0][0x2d0], -R189 ;  /* 0x0000b40013c77a23 */ /* 0x000fe400000108bd */
[----:B------:R2:W-:Y:S01]  /*c670*/  @P0 LDGSTS.E.BYPASS.LTC128B.128 [R231+0xf100], [R172.64], !P1 ;  /* 0x0f100000ace70fae */ /* 0x0005e2000c901d52 */
[--C-:B---3--:R-:W-:Y:S01]  /*c680*/  FFMA.FTZ R200, R28, c[0x0][0x2d0], -R191.reuse ;  /* 0x0000b4001cc87a23 */ /* 0x108fe200000108bf */
[----:B------:R-:W-:Y:S01]  /*c690*/  PLOP3.LUT P0, PT, PT, PT, UP0, 0x80, 0x0 ;  /* 0x000000000000781c */ /* 0x000fe20003f0f008 */
[----:B------:R-:W-:Y:S02]  /*c6a0*/  FFMA.FTZ R201, R29, c[0x0][0x2d0], -R191 ;  /* 0x0000b4001dc97a23 */ /* 0x000fe400000108bf */
[----:B------:R-:W3:Y:S01]  /*c6b0*/  MUFU.EX2 R165, R165 ;  /* 0x000000a500a57308 */ /* 0x000ee20000000800 */
[--C-:B------:R-:W-:Y:S02]  /*c6c0*/  FFMA.FTZ R202, R30, c[0x0][0x2d0], -R189.reuse ;  /* 0x0000b4001eca7a23 */ /* 0x100fe400000108bd */
[----:B----4-:R-:W-:Y:S01]  /*c6d0*/  LDSM.16.MT88.4 R176, [R221+0x100] ;  /* 0x00010000ddb0783b */ /* 0x010fe20000004200 */
[C---:B------:R-:W-:Y:S02]  /*c6e0*/  FMUL.FTZ R4, R3.reuse, R160 ;  /* 0x000000a003047220 */ /* 0x040fe40000410000 */
[C---:B------:R-:W-:Y:S02]  /*c6f0*/  FMUL.FTZ R5, R3.reuse, R161 ;  /* 0x000000a103057220 */ /* 0x040fe40000410000 */
[C---:B------:R-:W-:Y:S02]  /*c700*/  FMUL.FTZ R8, R3.reuse, R156 ;  /* 0x0000009c03087220 */ /* 0x040fe40000410000 */
[----:B------:R-:W4:Y:S01]  /*c710*/  MUFU.EX2 R184, R184 ;  /* 0x000000b800b87308 */ /* 0x000f220000000800 */
[C---:B------:R-:W-:Y:S01]  /*c720*/  FMUL.FTZ R9, R3.reuse, R157 ;  /* 0x0000009d03097220 */ /* 0x040fe20000410000 */
[----:B------:R-:W-:Y:S01]  /*c730*/  LDSM.16.MT88.4 R12, [R220+0x6100] ;  /* 0x00610000dc0c783b */ /* 0x000fe20000004200 */
[----:B------:R-:W-:Y:S02]  /*c740*/  FMUL.FTZ R132, R3, R132 ;  /* 0x0000008403847220 */ /* 0x000fe40000410000 */
[C---:B-1----:R-:W-:Y:S02]  /*c750*/  FMUL.FTZ R6, R2.reuse, R162 ;  /* 0x000000a202067220 */ /* 0x042fe40000410000 */
[C---:B------:R-:W-:Y:S02]  /*c760*/  FMUL.FTZ R7, R2.reuse, R163 ;  /* 0x000000a302077220 */ /* 0x040fe40000410000 */
[C---:B------:R-:W-:Y:S01]  /*c770*/  FMUL.FTZ R10, R2.reuse, R158 ;  /* 0x0000009e020a7220 */ /* 0x040fe20000410000 */
[----:B-----5:R-:W1:Y:S01]  /*c780*/  LDSM.16.MT88.4 R168, [R227+0x100] ;  /* 0x00010000e3a8783b */ /* 0x020e620000004200 */
[----:B------:R-:W-:Y:S01]  /*c790*/  MUFU.EX2 R190, R190 ;  /* 0x000000be00be7308 */ /* 0x000fe20000000800 */
[C---:B------:R-:W-:Y:S01]  /*c7a0*/  FMUL.FTZ R11, R2.reuse, R159 ;  /* 0x0000009f020b7220 */ /* 0x040fe20000410000 */
[----:B---3--:R-:W-:Y:S01]  /*c7b0*/  F2FP.BF16.PACK_AB R160, R165, R186 ;  /* 0x000000baa5a0723e */ /* 0x008fe200000010ff */
[C---:B------:R-:W-:Y:S02]  /*c7c0*/  FMUL.FTZ R133, R3.reuse, R133 ;  /* 0x0000008503857220 */ /* 0x040fe40000410000 */
[C---:B------:R-:W-:Y:S02]  /*c7d0*/  FMUL.FTZ R134, R2.reuse, R134 ;  /* 0x0000008602867220 */ /* 0x040fe40000410000 */
[----:B--2---:R-:W2:Y:S01]  /*c7e0*/  LDSM.16.MT88.4 R172, [R222+0x100] ;  /* 0x00010000deac783b */ /* 0x004ea20000004200 */
[----:B------:R-:W-:Y:S02]  /*c7f0*/  FMUL.FTZ R135, R2, R135 ;  /* 0x0000008702877220 */ /* 0x000fe40000410000 */
[----:B------:R-:W3:Y:S01]  /*c800*/  MUFU.EX2 R185, R185 ;  /* 0x000000b900b97308 */ /* 0x000ee20000000800 */
[C---:B------:R-:W-:Y:S01]  /*c810*/  FMUL.FTZ R136, R3.reuse, R136 ;  /* 0x0000008803887220 */ /* 0x040fe20000410000 */
[----:B----4-:R-:W-:Y:S01]  /*c820*/  F2FP.BF16.PACK_AB R162, R184, R167 ;  /* 0x000000a7b8a2723e */ /* 0x010fe200000010ff */
[C---:B------:R-:W-:Y:S02]  /*c830*/  FMUL.FTZ R137, R3.reuse, R137 ;  /* 0x0000008903897220 */ /* 0x040fe40000410000 */
[----:B------:R-:W4:Y:S01]  /*c840*/  LDSM.16.MT88.4 R156, [R220+0x100] ;  /* 0x00010000dc9c783b */ /* 0x000f220000004200 */
[C---:B------:R-:W-:Y:S02]  /*c850*/  FMUL.FTZ R138, R2.reuse, R138 ;  /* 0x0000008a028a7220 */ /* 0x040fe40000410000 */
[C---:B------:R-:W-:Y:S02]  /*c860*/  FMUL.FTZ R139, R2.reuse, R139 ;  /* 0x0000008b028b7220 */ /* 0x040fe40000410000 */
[----:B------:R-:W-:Y:S01]  /*c870*/  MUFU.EX2 R187, R187 ;  /* 0x000000bb00bb7308 */ /* 0x000fe20000000800 */
[C---:B------:R-:W-:Y:S02]  /*c880*/  FMUL.FTZ R140, R3.reuse, R140 ;  /* 0x0000008c038c7220 */ /* 0x040fe40000410000 */
[----:B------:R-:W-:Y:S01]  /*c890*/  FMUL.FTZ R141, R3, R141 ;  /* 0x0000008d038d7220 */ /* 0x000fe20000410000 */
[----:B------:R-:W-:Y:S01]  /*c8a0*/  LDSM.16.MT88.4 R16, [R222+0x900] ;  /* 0x00090000de10783b */ /* 0x000fe20000004200 */
[C---:B------:R-:W-:Y:S02]  /*c8b0*/  FMUL.FTZ R142, R2.reuse, R142 ;  /* 0x0000008e028e7220 */ /* 0x040fe40000410000 */
[----:B------:R-:W-:Y:S02]  /*c8c0*/  FMUL.FTZ R143, R2, R143 ;  /* 0x0000008f028f7220 */ /* 0x000fe40000410000 */
[----:B------:R-:W-:Y:S01]  /*c8d0*/  FFMA.FTZ R203, R31, c[0x0][0x2d0], -R189 ;  /* 0x0000b4001fcb7a23 */ /* 0x000fe200000108bd */
[----:B------:R-:W5:Y:S01]  /*c8e0*/  MUFU.EX2 R188, R188 ;  /* 0x000000bc00bc7308 */ /* 0x000f620000000800 */
[----:B------:R-:W-:Y:S01]  /*c8f0*/  FFMA.FTZ R32, R32, c[0x0][0x2d0], -R191 ;  /* 0x0000b40020207a23 */ /* 0x000fe200000108bf */
[----:B------:R-:W-:Y:S01]  /*c900*/  LDSM.16.MT88.4 R180, [R220+0x2900] ;  /* 0x00290000dcb4783b */ /* 0x000fe20000004200 */
[----:B------:R-:W-:Y:S01]  /*c910*/  FMUL.FTZ R144, R3, R144 ;  /* 0x0000009003907220 */ /* 0x000fe20000410000 */
[----:B---3--:R-:W-:Y:S01]  /*c920*/  F2FP.BF16.PACK_AB R161, R185, R190 ;  /* 0x000000beb9a1723e */ /* 0x008fe200000010ff */
[C---:B------:R-:W-:Y:S02]  /*c930*/  FMUL.FTZ R145, R3.reuse, R145 ;  /* 0x0000009103917220 */ /* 0x040fe40000410000 */
[C---:B------:R-:W-:Y:S02]  /*c940*/  FMUL.FTZ R146, R2.reuse, R146 ;  /* 0x0000009202927220 */ /* 0x040fe40000410000 */
[C---:B------:R-:W-:Y:S01]  /*c950*/  FMUL.FTZ R147, R2.reuse, R147 ;  /* 0x0000009302937220 */ /* 0x040fe20000410000 */
[----:B------:R-:W-:Y:S01]  /*c960*/  LDSM.16.MT88.4 R28, [R221+0x7100] ;  /* 0x00710000dd1c783b */ /* 0x000fe20000004200 */
[C---:B------:R-:W-:Y:S01]  /*c970*/  FMUL.FTZ R148, R3.reuse, R148 ;  /* 0x0000009403947220 */ /* 0x040fe20000410000 */
[----:B------:R-:W-:Y:S01]  /*c980*/  MUFU.EX2 R192, R192 ;  /* 0x000000c000c07308 */ /* 0x000fe20000000800 */
[C---:B------:R-:W-:Y:S02]  /*c990*/  FMUL.FTZ R149, R3.reuse, R149 ;  /* 0x0000009503957220 */ /* 0x040fe40000410000 */
[C---:B------:R-:W-:Y:S02]  /*c9a0*/  FMUL.FTZ R150, R2.reuse, R150 ;  /* 0x0000009602967220 */ /* 0x040fe40000410000 */
[C---:B------:R-:W-:Y:S01]  /*c9b0*/  FMUL.FTZ R151, R2.reuse, R151 ;  /* 0x0000009702977220 */ /* 0x040fe20000410000 */
[----:B------:R-:W0:Y:S01]  /*c9c0*/  LDGDEPBAR ;  /* 0x00000000000079af */ /* 0x000e220000000000 */
[C---:B------:R-:W-:Y:S02]  /*c9d0*/  FMUL.FTZ R152, R3.reuse, R152 ;  /* 0x0000009803987220 */ /* 0x040fe40000410000 */
[C---:B------:R-:W-:Y:S01]  /*c9e0*/  FMUL.FTZ R153, R3.reuse, R153 ;  /* 0x0000009903997220 */ /* 0x040fe20000410000 */
[----:B------:R-:W3:Y:S01]  /*c9f0*/  MUFU.EX2 R193, R193 ;  /* 0x000000c100c17308 */ /* 0x000ee20000000800 */
[----:B------:R-:W-:Y:S01]  /*ca00*/  FMUL.FTZ R154, R2, R154 ;  /* 0x0000009a029a7220 */ /* 0x000fe20000410000 */
[----:B-----5:R-:W-:Y:S01]  /*ca10*/  F2FP.BF16.PACK_AB R163, R188, R187 ;  /* 0x000000bbbca3723e */ /* 0x020fe200000010ff */
        /* <DEDUP_REMOVED lines=9> */
[----:B------:R-:W5:Y:S01]  /*cab0*/  MUFU.EX2 R195, R195 ;  /* 0x000000c300c37308 */ /* 0x000f620000000800 */
[C---:B------:R-:W-:Y:S02]  /*cac0*/  FMUL.FTZ R40, R3.reuse, R40 ;  /* 0x0000002803287220 */ /* 0x040fe40000410000 */
[C---:B------:R-:W-:Y:S02]  /*cad0*/  FMUL.FTZ R41, R3.reuse, R41 ;  /* 0x0000002903297220 */ /* 0x040fe40000410000 */
[C---:B--2---:R-:W-:Y:S04]  /*cae0*/  HMMA.16816.F32.BF16 R132, R160.reuse, R172, R132 ;  /* 0x000000aca084723c */ /* 0x044fe80000041884 */
[C---:B------:R-:W-:Y:S01]  /*caf0*/  FMUL.FTZ R42, R2.reuse, R42 ;  /* 0x0000002a022a7220 */ /* 0x040fe20000410000 */
[----:B------:R-:W-:Y:S01]  /*cb00*/  MUFU.EX2 R196, R196 ;  /* 0x000000c400c47308 */ /* 0x000fe20000000800 */
[C---:B------:R-:W-:Y:S02]  /*cb10*/  FMUL.FTZ R43, R2.reuse, R43 ;  /* 0x0000002b022b7220 */ /* 0x040fe40000410000 */
[C---:B------:R-:W-:Y:S01]  /*cb20*/  HMMA.16816.F32.BF16 R136, R160.reuse, R174, R136 ;  /* 0x000000aea088723c */ /* 0x040fe20000041888 */
[----:B------:R-:W2:Y:S03]  /*cb30*/  LDSM.16.MT88.4 R172, [R222+0x2100] ;  /* 0x00210000deac783b */ /* 0x000ea60000004200 */
[C---:B------:R-:W-:Y:S02]  /*cb40*/  FMUL.FTZ R44, R3.reuse, R44 ;  /* 0x0000002c032c7220 */ /* 0x040fe40000410000 */
[C---:B------:R-:W-:Y:S01]  /*cb50*/  FMUL.FTZ R45, R3.reuse, R45 ;  /* 0x0000002d032d7220 */ /* 0x040fe20000410000 */
[----:B------:R-:W1:Y:S01]  /*cb60*/  MUFU.EX2 R197, R197 ;  /* 0x000000c500c57308 */ /* 0x000e620000000800 */
[C---:B------:R-:W-:Y:S04]  /*cb70*/  HMMA.16816.F32.BF16 R140, R160.reuse, R176, R140 ;  /* 0x000000b0a08c723c */ /* 0x040fe8000004188c */
[C---:B------:R-:W-:Y:S02]  /*cb80*/  FMUL.FTZ R46, R2.reuse, R46 ;  /* 0x0000002e022e7220 */ /* 0x040fe40000410000 */
[C---:B------:R-:W-:Y:S02]  /*cb90*/  FMUL.FTZ R47, R2.reuse, R47 ;  /* 0x0000002f022f7220 */ /* 0x040fe40000410000 */
[C---:B------:R-:W-:Y:S01]  /*cba0*/  HMMA.16816.F32.BF16 R144, R160.reuse, R178, R144 ;  /* 0x000000b2a090723c */ /* 0x040fe20000041890 */
[----:B------:R-:W-:Y:S01]  /*cbb0*/  LDSM.16.MT88.4 R176, [R221+0x2900] ;  /* 0x00290000ddb0783b */ /* 0x000fe20000004200 */
[----:B------:R-:W-:Y:S02]  /*cbc0*/  MUFU.EX2 R198, R198 ;  /* 0x000000c600c67308 */ /* 0x000fe40000000800 */
[C---:B------:R-:W-:Y:S02]  /*cbd0*/  FMUL.FTZ R48, R3.reuse, R48 ;  /* 0x0000003003307220 */ /* 0x040fe40000410000 */
[C---:B------:R-:W-:Y:S02]  /*cbe0*/  FMUL.FTZ R49, R3.reuse, R49 ;  /* 0x0000003103317220 */ /* 0x040fe40000410000 */
[C---:B----4-:R-:W-:Y:S04]  /*cbf0*/  HMMA.16816.F32.BF16 R148, R160.reuse, R156, R148 ;  /* 0x0000009ca094723c */ /* 0x050fe80000041894 */
[C---:B------:R-:W-:Y:S01]  /*cc00*/  FMUL.FTZ R50, R2.reuse, R50 ;  /* 0x0000003202327220 */ /* 0x040fe20000410000 */
[----:B------:R-:W4:Y:S01]  /*cc10*/  MUFU.EX2 R199, R199 ;  /* 0x000000c700c77308 */ /* 0x000f220000000800 */
[C---:B------:R-:W-:Y:S02]  /*cc20*/  FMUL.FTZ R51, R2.reuse, R51 ;  /* 0x0000003302337220 */ /* 0x040fe40000410000 */
[C---:B------:R-:W-:Y:S01]  /*cc30*/  HMMA.16816.F32.BF16 R152, R160.reuse, R158, R152 ;  /* 0x0000009ea098723c */ /* 0x040fe20000041898 */
[----:B------:R-:W3:Y:S03]  /*cc40*/  LDSM.16.MT88.4 R156, [R221+0x2100] ;  /* 0x00210000dd9c783b */ /* 0x000ee60000004200 */
[C---:B------:R-:W-:Y:S02]  /*cc50*/  FMUL.FTZ R52, R3.reuse, R52 ;  /* 0x0000003403347220 */ /* 0x040fe40000410000 */
[C---:B------:R-:W-:Y:S01]  /*cc60*/  FMUL.FTZ R53, R3.reuse, R53 ;  /* 0x0000003503357220 */ /* 0x040fe20000410000 */
[----:B------:R-:W-:Y:S01]  /*cc70*/  MUFU.EX2 R200, R200 ;  /* 0x000000c800c87308 */ /* 0x000fe20000000800 */
[C---:B-1----:R-:W-:Y:S04]  /*cc80*/  HMMA.16816.F32.BF16 R36, R160.reuse, R168, R36 ;  /* 0x000000a8a024723c */ /* 0x042fe80000041824 */
[C---:B------:R-:W-:Y:S02]  /*cc90*/  FMUL.FTZ R54, R2.reuse, R54 ;  /* 0x0000003602367220 */ /* 0x040fe40000410000 */
[C---:B------:R-:W-:Y:S02]  /*cca0*/  FMUL.FTZ R55, R2.reuse, R55 ;  /* 0x0000003702377220 */ /* 0x040fe40000410000 */
[C---:B------:R-:W-:Y:S01]  /*ccb0*/  HMMA.16816.F32.BF16 R40, R160.reuse, R170, R40 ;  /* 0x000000aaa028723c */ /* 0x040fe20000041828 */
[----:B------:R-:W1:Y:S01]  /*ccc0*/  LDSM.16.MT88.4 R168, [R220+0x2100] ;  /* 0x00210000dca8783b */ /* 0x000e620000004200 */
[----:B------:R-:W-:Y:S02]  /*ccd0*/  MUFU.EX2 R201, R201 ;  /* 0x000000c900c97308 */ /* 0x000fe40000000800 */
        /* <DEDUP_REMOVED lines=10> */
[----:B------:R-:W-:Y:S01]  /*cd80*/  MUFU.EX2 R203, R203 ;  /* 0x000000cb00cb7308 */ /* 0x000fe20000000800 */
        /* <DEDUP_REMOVED lines=90> */
[----:B------:R-:W-:Y:S02]  /*d330*/  LDSM.16.MT88.4 R172, [R227+0x2900] ;  /* 0x00290000e3ac783b */ /* 0x000fe40000004200 */
[C---:B------:R-:W-:Y:S02]  /*d340*/  FMUL.FTZ R126, R2.reuse, R126 ;  /* 0x0000007e027e7220 */ /* 0x040fe40000410000 */
[C---:B------:R-:W-:Y:S02]  /*d350*/  FMUL.FTZ R127, R2.reuse, R127 ;  /* 0x0000007f027f7220 */ /* 0x040fe40000410000 */
[C---:B------:R-:W-:Y:S02]  /*d360*/  FMUL.FTZ R128, R3.reuse, R128 ;  /* 0x0000008003807220 */ /* 0x040fe40000410000 */
[----:B------:R-:W-:Y:S03]  /*d370*/  FMUL.FTZ R129, R3, R129 ;  /* 0x0000008103817220 */ /* 0x000fe60000410000 */
[C---:B------:R-:W-:Y:S03]  /*d380*/  HMMA.16816.F32.BF16 R124, R160.reuse, R12, R124 ;  /* 0x0000000ca07c723c */ /* 0x040fe6000004187c */
[C---:B------:R-:W-:Y:S02]  /*d390*/  FMUL.FTZ R130, R2.reuse, R130 ;  /* 0x0000008202827220 */ /* 0x040fe40000410000 */
[C---:B------:R-:W-:Y:S02]  /*d3a0*/  FMUL.FTZ R131, R2.reuse, R131 ;  /* 0x0000008302837220 */ /* 0x040fe40000410000 */
[----:B------:R-:W-:Y:S01]  /*d3b0*/  F2FP.BF16.PACK_AB R12, R193, R192 ;  /* 0x000000c0c10c723e */ /* 0x000fe200000010ff */
[----:B------:R-:W-:Y:S01]  /*d3c0*/  FFMA.FTZ R186, R3, R244, R186 ;  /* 0x000000f403ba7223 */ /* 0x000fe200000100ba */
[----:B-----5:R-:W-:Y:S03]  /*d3d0*/  F2FP.BF16.PACK_AB R13, R195, R194 ;  /* 0x000000c2c30d723e */ /* 0x020fe600000010ff */
[----:B------:R-:W-:Y:S01]  /*d3e0*/  HMMA.16816.F32.BF16 R128, R160, R14, R128 ;  /* 0x0000000ea080723c */ /* 0x000fe20000041880 */
[----:B------:R-:W2:Y:S02]  /*d3f0*/  LDSM.16.MT88.4 R160, [R220+0x900] ;  /* 0x00090000dca0783b */ /* 0x000ea40000004200 */
[----:B------:R-:W-:Y:S02]  /*d400*/  FFMA.FTZ R190, R2, R241, R190 ;  /* 0x000000f102be7223 */ /* 0x000fe400000100be */
[----:B------:R-:W-:Y:S02]  /*d410*/  FADD.FTZ R186, R165, R186 ;  /* 0x000000baa5ba7221 */ /* 0x000fe40000010000 */
[----:B------:R-:W-:Y:S01]  /*d420*/  F2FP.BF16.PACK_AB R14, R197, R196 ;  /* 0x000000c4c50e723e */ /* 0x000fe200000010ff */
[----:B------:R-:W-:Y:S01]  /*d430*/  FADD.FTZ R190, R185, R190 ;  /* 0x000000beb9be7221 */ /* 0x000fe20000010000 */
[----:B----4-:R-:W-:Y:S03]  /*d440*/  F2FP.BF16.PACK_AB R15, R199, R198 ;  /* 0x000000c6c70f723e */ /* 0x010fe600000010ff */
[----:B------:R-:W-:Y:S02]  /*d450*/  FADD.FTZ R167, R167, R186 ;  /* 0x000000baa7a77221 */ /* 0x000fe40000010000 */
[----:B------:R-:W-:Y:S02]  /*d460*/  FADD.FTZ R187, R187, R190 ;  /* 0x000000bebbbb7221 */ /* 0x000fe40000010000 */
[C---:B---3--:R-:W-:Y:S05]  /*d470*/  HMMA.16816.F32.BF16 R4, R12.reuse, R156, R4 ;  /* 0x0000009c0c04723c */ /* 0x048fea0000041804 */
        /* <DEDUP_REMOVED lines=18> */
[----:B------:R-:W-:Y:S02]  /*d5a0*/  IMAD.MOV.U32 R165, RZ, RZ, R164 ;  /* 0x000000ffffa57224 */ /* 0x000fe400078e00a4 */
[----:B------:R-:W-:Y:S02]  /*d5b0*/  IMAD.MOV.U32 R3, RZ, RZ, R0 ;  /* 0x000000ffff037224 */ /* 0x000fe400078e0000 */
        /* <DEDUP_REMOVED lines=9> */
[C---:B------:R-:W-:Y:S07]  /*d650*/  HMMA.16816.F32.BF16 R52, R12.reuse, R176, R52 ;  /* 0x000000b00c34723c */ /* 0x040fee0000041834 */
[--C-:B------:R-:W-:Y:S01]  /*d660*/  FFMA.FTZ R176, R20, c[0x0][0x2d0], -R191.reuse ;  /* 0x0000b40014b07a23 */ /* 0x100fe200000108bf */
[C---:B------:R-:W-:Y:S04]  /*d670*/  HMMA.16816.F32.BF16 R56, R12.reuse, R178, R56 ;  /* 0x000000b20c38723c */ /* 0x040fe80000041838 */
[----:B------:R-:W-:Y:S01]  /*d680*/  FFMA.FTZ R177, R21, c[0x0][0x2d0], -R191 ;  /* 0x0000b40015b17a23 */ /* 0x000fe200000108bf */
[----:B------:R-:W-:Y:S02]  /*d690*/  MUFU.EX2 R176, R176 ;  /* 0x000000b000b07308 */ /* 0x000fe40000000800 */
[--C-:B------:R-:W-:Y:S01]  /*d6a0*/  FFMA.FTZ R178, R22, c[0x0][0x2d0], -R189.reuse ;  /* 0x0000b40016b27a23 */ /* 0x100fe200000108bd */
[C---:B------:R-:W-:Y:S04]  /*d6b0*/  HMMA.16816.F32.BF16 R60, R12.reuse, R180, R60 ;  /* 0x000000b40c3c723c */ /* 0x040fe8000004183c */
[----:B------:R-:W-:Y:S02]  /*d6c0*/  FFMA.FTZ R179, R23, c[0x0][0x2d0], -R189 ;  /* 0x0000b40017b37a23 */ /* 0x000fe400000108bd */
[----:B------:R-:W-:Y:S01]  /*d6d0*/  LDSM.16.MT88.4 R20, [R220+0x6900] ;  /* 0x00690000dc14783b */ /* 0x000fe20000004200 */
[--C-:B------:R-:W-:Y:S01]  /*d6e0*/  FFMA.FTZ R180, R24, c[0x0][0x2d0], -R191.reuse ;  /* 0x0000b40018b47a23 */ /* 0x100fe200000108bf */
[C---:B------:R-:W-:Y:S01]  /*d6f0*/  HMMA.16816.F32.BF16 R64, R12.reuse, R182, R64 ;  /* 0x000000b60c40723c */ /* 0x040fe20000041840 */
[----:B------:R-:W5:Y:S03]  /*d700*/  MUFU.EX2 R177, R177 ;  /* 0x000000b100b17308 */ /* 0x000f660000000800 */
[--C-:B------:R-:W-:Y:S02]  /*d710*/  FFMA.FTZ R181, R25, c[0x0][0x2d0], -R191.reuse ;  /* 0x0000b40019b57a23 */ /* 0x100fe400000108bf */
[----:B------:R-:W-:Y:S02]  /*d720*/  FFMA.FTZ R191, R33, c[0x0][0x2d0], -R191 ;  /* 0x0000b40021bf7a23 */ /* 0x000fe400000108bf */
[C---:B----4-:R-:W-:Y:S03]  /*d730*/  HMMA.16816.F32.BF16 R68, R12.reuse, R16, R68 ;  /* 0x000000100c44723c */ /* 0x050fe60000041844 */
[----:B------:R-:W-:Y:S01]  /*d740*/  MUFU.EX2 R178, R178 ;  /* 0x000000b200b27308 */ /* 0x000fe20000000800 */
[--C-:B------:R-:W-:Y:S02]  /*d750*/  FFMA.FTZ R182, R26, c[0x0][0x2d0], -R189.reuse ;  /* 0x0000b4001ab67a23 */ /* 0x100fe400000108bd */
[----:B------:R-:W-:Y:S02]  /*d760*/  FFMA.FTZ R183, R27, c[0x0][0x2d0], -R189 ;  /* 0x0000b4001bb77a23 */ /* 0x000fe400000108bd */
[C---:B------:R-:W-:Y:S01]  /*d770*/  HMMA.16816.F32.BF16 R72, R12.reuse, R18, R72 ;  /* 0x000000120c48723c */ /* 0x040fe20000041848 */
[----:B------:R-:W4:Y:S04]  /*d780*/  LDSM.16.MT88.4 R16, [R227+0x6900] ;  /* 0x00690000e310783b */ /* 0x000f280000004200 */
[----:B------:R-:W-:Y:S03]  /*d790*/  MUFU.EX2 R191, R191 ;  /* 0x000000bf00bf7308 */ /* 0x000fe60000000800 */
[C---:B-1----:R-:W-:Y:S01]  /*d7a0*/  HMMA.16816.F32.BF16 R76, R12.reuse, R168, R76 ;  /* 0x000000a80c4c723c */ /* 0x042fe2000004184c */
[----:B------:R-:W-:Y:S06]  /*d7b0*/  LDSM.16.MT88.4 R24, [R222+0x1100] ;  /* 0x00110000de18783b */ /* 0x000fec0000004200 */
[----:B------:R-:W1:Y:S01]  /*d7c0*/  MUFU.EX2 R179, R179 ;  /* 0x000000b300b37308 */ /* 0x000e620000000800 */
[C---:B------:R-:W-:Y:S01]  /*d7d0*/  HMMA.16816.F32.BF16 R80, R12.reuse, R170, R80 ;  /* 0x000000aa0c50723c */ /* 0x040fe20000041850 */
[----:B------:R-:W1:Y:S07]  /*d7e0*/  LDSM.16.MT88.4 R168, [R222+0x6900] ;  /* 0x00690000dea8783b */ /* 0x000e6e0000004200 */
[C---:B--2---:R-:W-:Y:S01]  /*d7f0*/  HMMA.16816.F32.BF16 R84, R12.reuse, R160, R84 ;  /* 0x000000a00c54723c */ /* 0x044fe20000041854 */
[----:B------:R-:W-:Y:S07]  /*d800*/  MUFU.EX2 R180, R180 ;  /* 0x000000b400b47308 */ /* 0x000fee0000000800 */
[C---:B------:R-:W-:Y:S01]  /*d810*/  HMMA.16816.F32.BF16 R88, R12.reuse, R162, R88 ;  /* 0x000000a20c58723c */ /* 0x040fe20000041858 */
[----:B------:R-:W2:Y:S02]  /*d820*/  LDSM.16.MT88.4 R160, [R221+0x6900] ;  /* 0x00690000dda0783b */ /* 0x000ea40000004200 */
[----:B------:R-:W1:Y:S05]  /*d830*/  MUFU.EX2 R181, R181 ;  /* 0x000000b500b57308 */ /* 0x000e6a0000000800 */
[C---:B---3--:R-:W-:Y:S05]  /*d840*/  HMMA.16816.F32.BF16 R92, R12.reuse, R156, R92 ;  /* 0x0000009c0c5c723c */ /* 0x048fea000004185c */
[----:B------:R-:W-:Y:S03]  /*d850*/  MUFU.EX2 R182, R182 ;  /* 0x000000b600b67308 */ /* 0x000fe60000000800 */
[C---:B------:R-:W-:Y:S01]  /*d860*/  HMMA.16816.F32.BF16 R96, R12.reuse, R158, R96 ;  /* 0x0000009e0c60723c */ /* 0x040fe20000041860 */
[----:B------:R-:W-:Y:S06]  /*d870*/  LDSM.16.MT88.4 R156, [R221+0x1100] ;  /* 0x00110000dd9c783b */ /* 0x000fec0000004200 */
[----:B------:R-:W3:Y:S01]  /*d880*/  MUFU.EX2 R183, R183 ;  /* 0x000000b700b77308 */ /* 0x000ee20000000800 */
        /* <DEDUP_REMOVED lines=8> */
[----:B------:R-:W-:Y:S07]  /*d910*/  LDSM.16.MT88.4 R160, [R227+0x3100] ;  /* 0x00310000e3a0783b */ /* 0x000fee0000004200 */
[C---:B------:R-:W-:Y:S08]  /*d920*/  HMMA.16816.F32.BF16 R124, R12.reuse, R20, R124 ;  /* 0x000000140c7c723c */ /* 0x040ff0000004187c */
[----:B------:R-:W-:Y:S01]  /*d930*/  HMMA.16816.F32.BF16 R128, R12, R22, R128 ;  /* 0x000000160c80723c */ /* 0x000fe20000041880 */
[----:B------:R-:W1:Y:S06]  /*d940*/  LDSM.16.MT88.4 R20, [R220+0x1100] ;  /* 0x00110000dc14783b */ /* 0x000e6c0000004200 */
[----:B-----5:R-:W-:Y:S01]  /*d950*/  F2FP.BF16.PACK_AB R12, R177, R176 ;  /* 0x000000b0b10c723e */ /* 0x020fe200000010ff */
[----:B------:R-:W-:Y:S01]  /*d960*/  FADD.FTZ R176, R176, R197 ;  /* 0x000000c5b0b07221 */ /* 0x000fe20000010000 */
[----:B------:R-:W-:Y:S03]  /*d970*/  F2FP.BF16.PACK_AB R13, R179, R178 ;  /* 0x000000b2b30d723e */ /* 0x000fe600000010ff */
[----:B------:R-:W-:Y:S01]  /*d980*/  F2FP.BF16.PACK_AB R14, R181, R180 ;  /* 0x000000b4b50e723e */ /* 0x000fe200000010ff */
[----:B------:R-:W-:Y:S01]  /*d990*/  FADD.FTZ R178, R178, R199 ;  /* 0x000000c7b2b27221 */ /* 0x000fe20000010000 */
[----:B---3--:R-:W-:Y:S01]  /*d9a0*/  F2FP.BF16.PACK_AB R15, R183, R182 ;  /* 0x000000b6b70f723e */ /* 0x008fe200000010ff */
[----:B------:R-:W-:Y:S02]  /*d9b0*/  FADD.FTZ R177, R177, R176 ;  /* 0x000000b0b1b17221 */ /* 0x000fe40000010000 */
[----:B------:R-:W-:Y:S02]  /*d9c0*/  FADD.FTZ R179, R179, R178 ;  /* 0x000000b2b3b37221 */ /* 0x000fe40000010000 */
[----:B------:R-:W-:Y:S02]  /*d9d0*/  FADD.FTZ R180, R180, R177 ;  /* 0x000000b1b4b47221 */ /* 0x000fe40000010000 */
[C---:B----4-:R-:W-:Y:S03]  /*d9e0*/  HMMA.16816.F32.BF16 R4, R12.reuse, R16, R4 ;  /* 0x000000100c04723c */ /* 0x050fe60000041804 */
[----:B------:R-:W-:Y:S02]  /*d9f0*/  FADD.FTZ R182, R182, R179 ;  /* 0x000000b3b6b67221 */ /* 0x000fe40000010000 */
[----:B------:R-:W-:Y:S02]  /*da00*/  FADD.FTZ R181, R181, R180 ;  /* 0x000000b4b5b57221 */ /* 0x000fe40000010000 */
[----:B------:R-:W-:Y:S01]  /*da10*/  FADD.FTZ R183, R183, R182 ;  /* 0x000000b6b7b77221 */ /* 0x000fe20000010000 */
        /* <DEDUP_REMOVED lines=11> */
[C---:B------:R-:W-:Y:S01]  /*dad0*/  HMMA.16816.F32.BF16 R36, R12.reuse, R160, R36 ;  /* 0x000000a00c24723c */ /* 0x040fe20000041824 */
[----:B------:R4:W-:Y:S06]  /*dae0*/  MUFU.EX2 R161, R32 ;  /* 0x0000002000a17308 */ /* 0x0009ec0000000800 */
[--C-:B------:R-:W-:Y:S01]  /*daf0*/  FFMA.FTZ R160, R34, c[0x0][0x2d0], -R189.reuse ;  /* 0x0000b40022a07a23 */ /* 0x100fe200000108bd */
[C---:B------:R-:W-:Y:S03]  /*db00*/  HMMA.16816.F32.BF16 R40, R12.reuse, R162, R40 ;  /* 0x000000a20c28723c */ /* 0x040fe60000041828 */
[----:B------:R-:W5:Y:S01]  /*db10*/  MUFU.EX2 R163, R160 ;  /* 0x000000a000a37308 */ /* 0x000f620000000800 */
[----:B------:R-:W-:Y:S04]  /*db20*/  FFMA.FTZ R189, R35, c[0x0][0x2d0], -R189 ;  /* 0x0000b40023bd7a23 */ /* 0x000fe800000108bd */
[C---:B------:R-:W-:Y:S05]  /*db30*/  HMMA.16816.F32.BF16 R44, R12.reuse, R168, R44 ;  /* 0x000000a80c2c723c */ /* 0x040fea000004182c */
[----:B------:R-:W1:Y:S03]  /*db40*/  MUFU.EX2 R189, R189 ;  /* 0x000000bd00bd7308 */ /* 0x000e660000000800 */
[C---:B------:R-:W-:Y:S01]  /*db50*/  HMMA.16816.F32.BF16 R48, R12.reuse, R170, R48 ;  /* 0x000000aa0c30723c */ /* 0x040fe20000041830 */
[----:B------:R-:W-:Y:S07]  /*db60*/  LDSM.16.MT88.4 R168, [R222+0x1900] ;  /* 0x00190000dea8783b */ /* 0x000fee0000004200 */
[C---:B--2---:R-:W-:Y:S01]  /*db70*/  HMMA.16816.F32.BF16 R52, R12.reuse, R16, R52 ;  /* 0x000000100c34723c */ /* 0x044fe20000041834 */
[----:B----4-:R-:W-:Y:S07]  /*db80*/  LDSM.16.MT88.4 R32, [R221+0x1900] ;  /* 0x00190000dd20783b */ /* 0x010fee0000004200 */
[C---:B------:R-:W-:Y:S01]  /*db90*/  HMMA.16816.F32.BF16 R56, R12.reuse, R18, R56 ;  /* 0x000000120c38723c */ /* 0x040fe20000041838 */
[----:B------:R-:W2:Y:S07]  /*dba0*/  LDSM.16.MT88.4 R16, [R221+0x5100] ;  /* 0x00510000dd10783b */ /* 0x000eae0000004200 */
        /* <DEDUP_REMOVED lines=18> */
[C---:B------:R-:W-:Y:S01]  /*dcd0*/  HMMA.16816.F32.BF16 R112, R12.reuse, R22, R112 ;  /* 0x000000160c70723c */ /* 0x040fe20000041870 */
[----:B------:R-:W1:Y:S07]  /*dce0*/  LDSM.16.MT88.4 R20, [R227+0x3900] ;  /* 0x00390000e314783b */ /* 0x000e6e0000004200 */
[C---:B------:R-:W-:Y:S07]  /*dcf0*/  HMMA.16816.F32.BF16 R116, R12.reuse, R28, R116 ;  /* 0x0000001c0c74723c */ /* 0x040fee0000041874 */
[----:B-----5:R-:W-:Y:S01]  /*dd00*/  IMAD.MOV.U32 R28, RZ, RZ, R163 ;  /* 0x000000ffff1c7224 */ /* 0x020fe200078e00a3 */
[C---:B------:R-:W-:Y:S04]  /*dd10*/  HMMA.16816.F32.BF16 R120, R12.reuse, R30, R120 ;  /* 0x0000001e0c78723c */ /* 0x040fe80000041878 */
[----:B------:R-:W-:Y:S04]  /*dd20*/  IMAD.MOV.U32 R29, RZ, RZ, R161 ;  /* 0x000000ffff1d7224 */ /* 0x000fe800078e00a1 */
[C---:B--2---:R-:W-:Y:S08]  /*dd30*/  HMMA.16816.F32.BF16 R124, R12.reuse, R16, R124 ;  /* 0x000000100c7c723c */ /* 0x044ff0000004187c */
[----:B------:R-:W-:Y:S01]  /*dd40*/  HMMA.16816.F32.BF16 R128, R12, R18, R128 ;  /* 0x000000120c80723c */ /* 0x000fe20000041880 */
[----:B------:R-:W2:Y:S06]  /*dd50*/  LDSM.16.MT88.4 R16, [R222+0x3900] ;  /* 0x00390000de10783b */ /* 0x000eac0000004200 */
        /* <DEDUP_REMOVED lines=17> */
[C---:B------:R-:W-:Y:S01]  /*de70*/  HMMA.16816.F32.BF16 R144, R12.reuse, R34, R144 ;  /* 0x000000220c90723c */ /* 0x040fe20000041890 */
[----:B------:R-:W-:Y:S07]  /*de80*/  LDSM.16.MT88.4 R32, [R220+0x5900] ;  /* 0x00590000dc20783b */ /* 0x000fee0000004200 */
[C---:B------:R-:W-:Y:S07]  /*de90*/  HMMA.16816.F32.BF16 R148, R12.reuse, R172, R148 ;  /* 0x000000ac0c94723c */ /* 0x040fee0000041894 */
[----:B------:R-:W-:Y:S01]  /*dea0*/  IMAD.MOV.U32 R173, RZ, RZ, R28 ;  /* 0x000000ffffad7224 */ /* 0x000fe200078e001c */
[C---:B------:R-:W-:Y:S04]  /*deb0*/  HMMA.16816.F32.BF16 R152, R12.reuse, R174, R152 ;  /* 0x000000ae0c98723c */ /* 0x040fe80000041898 */
[----:B------:R-:W-:Y:S02]  /*dec0*/  IMAD.MOV.U32 R172, RZ, RZ, R29 ;  /* 0x000000ffffac7224 */ /* 0x000fe400078e001d */
[----:B------:R-:W4:Y:S01]  /*ded0*/  LDSM.16.MT88.4 R28, [R222+0x5900] ;  /* 0x00590000de1c783b */ /* 0x000f220000004200 */
[----:B------:R-:W-:Y:S01]  /*dee0*/  FADD.FTZ R202, R173, R202 ;  /* 0x000000caadca7221 */ /* 0x000fe20000010000 */
[C---:B-1----:R-:W-:Y:S04]  /*def0*/  HMMA.16816.F32.BF16 R36, R12.reuse, R20, R36 ;  /* 0x000000140c24723c */ /* 0x042fe80000041824 */
[----:B------:R-:W-:Y:S02]  /*df00*/  FADD.FTZ R200, R172, R200 ;  /* 0x000000c8acc87221 */ /* 0x000fe40000010000 */
[----:B------:R-:W-:Y:S02]  /*df10*/  FADD.FTZ R241, R189, R202 ;  /* 0x000000cabdf17221 */ /* 0x000fe40000010000 */
[C---:B------:R-:W-:Y:S01]  /*df20*/  HMMA.16816.F32.BF16 R40, R12.reuse, R22, R40 ;  /* 0x000000160c28723c */ /* 0x040fe20000041828 */
[----:B------:R-:W1:Y:S03]  /*df30*/  LDSM.16.MT88.4 R20, [R221+0x5900] ;  /* 0x00590000dd14783b */ /* 0x000e660000004200 */
[----:B------:R-:W-:Y:S04]  /*df40*/  FADD.FTZ R244, R191, R200 ;  /* 0x000000c8bff47221 */ /* 0x000fe80000010000 */
        /* <DEDUP_REMOVED lines=10> */
[C---:B------:R-:W-:Y:S08]  /*dff0*/  HMMA.16816.F32.BF16 R72, R12.reuse, R26, R72 ;  /* 0x0000001a0c48723c */ /* 0x040ff00000041848 */
        /* <DEDUP_REMOVED lines=10> */
[C---:B---3--:R-:W-:Y:S08]  /*e0a0*/  HMMA.16816.F32.BF16 R116, R12.reuse, R4, R116 ;  /* 0x000000040c74723c */ /* 0x048ff00000041874 */
[C---:B------:R-:W-:Y:S08]  /*e0b0*/  HMMA.16816.F32.BF16 R120, R12.reuse, R6, R120 ;  /* 0x000000060c78723c */ /* 0x040ff00000041878 */
[C---:B----4-:R-:W-:Y:S08]  /*e0c0*/  HMMA.16816.F32.BF16 R124, R12.reuse, R8, R124 ;  /* 0x000000080c7c723c */ /* 0x050ff0000004187c */
[----:B------:R-:W-:Y:S07]  /*e0d0*/  HMMA.16816.F32.BF16 R128, R12, R10, R128 ;  /* 0x0000000a0c80723c */ /* 0x000fee0000041880 */
[----:B------:R-:W-:Y:S01]  /*e0e0*/  IMAD.MOV.U32 R12, RZ, RZ, R164 ;  /* 0x000000ffff0c7224 */ /* 0x000fe200078e00a4 */
[----:B------:R-:W-:-:S05]  /*e0f0*/  @P0 BRA `(.L_x_2504) ;  /* 0xffffc6f000000947 */ /* 0x000fca000383ffff */
.L_x_2503:
[----:B------:R-:W-:-:S06]  /*e100*/  UISETP.GE.AND UP0, UPT, UR14, UR8, UPT ;  /* 0x000000080e00728c */ /* 0x000fcc000bf06270 */
[----:B------:R-:W-:-:S13]  /*e110*/  PLOP3.LUT P0, PT, PT, PT, UP0, 0x80, 0x0 ;  /* 0x000000000000781c */ /* 0x000fda0003f0f008 */
[----:B------:R-:W-:Y:S05]  /*e120*/  @!P0 BRA `(.L_x_2505) ;  /* 0x000043b000008947 */ /* 0x000fea0003800000 */
[C---:B------:R-:W-:Y:S01]  /*e130*/  IADD3 R202, P6, R234.reuse, 0x40, RZ ;  /* 0x00000040eaca7810 */ /* 0x040fe20007fde0ff */
[----:B------:R-:W-:Y:S01]  /*e140*/  ULDC.64 UR4, c[0x0][0x208] ;  /* 0x0000820000047ab9 */ /* 0x000fe20000000a00 */
[C---:B------:R-:W-:Y:S01]  /*e150*/  IADD3 R198, P0, R234.reuse, 0xc0, RZ ;  /* 0x000000c0eac67810 */ /* 0x040fe20007f1e0ff */
[----:B------:R-:W-:Y:S01]  /*e160*/  IMAD.MOV.U32 R3, RZ, RZ, R0 ;  /* 0x000000ffff037224 */ /* 0x000fe200078e0000 */
[----:B------:R-:W-:Y:S01]  /*e170*/  IADD3 R200, P5, R234, 0x80, RZ ;  /* 0x00000080eac87810 */ /* 0x000fe20007fbe0ff */
[--C-:B------:R-:W-:Y:S01]  /*e180*/  IMAD.X R203, RZ, RZ, R239.reuse, P6 ;  /* 0x000000ffffcb7224 */ /* 0x100fe200030e06ef */
[C---:B------:R-:W-:Y:S01]  /*e190*/  IADD3 R197, P6, R236.reuse, 0x40, RZ ;  /* 0x00000040ecc57810 */ /* 0x040fe20007fde0ff */
[--C-:B------:R-:W-:Y:S01]  /*e1a0*/  IMAD.X R199, RZ, RZ, R239.reuse, P0 ;  /* 0x000000ffffc77224 */ /* 0x100fe200000e06ef */
[C---:B------:R-:W-:Y:S01]  /*e1b0*/  IADD3 R193, P0, R236.reuse, 0xc0, RZ ;  /* 0x000000c0ecc17810 */ /* 0x040fe20007f1e0ff */
[----:B------:R-:W-:Y:S01]  /*e1c0*/  IMAD.X R201, RZ, RZ, R239, P5 ;  /* 0x000000ffffc97224 */ /* 0x000fe200028e06ef */
[----:B------:R-:W-:Y:S01]  /*e1d0*/  IADD3 R195, P5, R236, 0x80, RZ ;  /* 0x00000080ecc37810 */ /* 0x000fe20007fbe0ff */
[--C-:B------:R-:W-:Y:S01]  /*e1e0*/  IMAD.X R196, RZ, RZ, R243.reuse, P6 ;  /* 0x000000ffffc47224 */ /* 0x100fe200030e06f3 */
[----:B------:R-:W-:Y:S01]  /*e1f0*/  MOV R2, R12 ;  /* 0x0000000c00027202 */ /* 0x000fe20000000f00 */
[----:B------:R-:W-:Y:S01]  /*e200*/  IMAD.X R192, RZ, RZ, R243, P0 ;  /* 0x000000ffffc07224 */ /* 0x000fe200000e06f3 */
[----:B------:R-:W-:Y:S01]  /*e210*/  IADD3.X R194, RZ, R243, RZ, P5, !PT ;  /* 0x000000f3ffc27210 */ /* 0x000fe20002ffe4ff */
[----:B------:R-:W-:Y:S01]  /*e220*/  USHF.L.U64.HI UR21, UR4, 0x5, UR5 ;  /* 0x0000000504157899 */ /* 0x000fe20008010205 */
[----:B------:R-:W-:Y:S01]  /*e230*/  MOV R238, R234 ;  /* 0x000000ea00ee7202 */ /* 0x000fe20000000f00 */
[----:B------:R-:W-:-:S03]  /*e240*/  USHF.L.U32 UR20, UR4, 0x5, URZ ;  /* 0x0000000504147899 */ /* 0x000fc6000800063f */
[----:B------:R-:W-:Y:S02]  /*e250*/  ULDC.64 UR4, c[0x0][0x1e0] ;  /* 0x0000780000047ab9 */ /* 0x000fe40000000a00 */
.L_x_2514:
[----:B------:R-:W-:Y:S04]  /*e260*/  DEPBAR.LE SB0, 0x0 ;  /* 0x000080000000791a */ /* 0x000fe80000000000 */
[----:B------:R-:W-:Y:S01]  /*e270*/  BAR.SYNC.DEFER_BLOCKING 0x0 ;  /* 0x0000000000007b1d */ /* 0x000fe20000010000 */
[----:B------:R-:W-:Y:S01]  /*e280*/  USHF.R.S32.HI UR7, URZ, 0x1f, UR14 ;  /* 0x0000001f3f077899 */ /* 0x000fe2000801140e */
[----:B------:R-:W-:Y:S01]  /*e290*/  IMAD.U32 R13, RZ, RZ, UR14 ;  /* 0x0000000eff0d7e24 */ /* 0x000fe2000f8e00ff */
[----:B------:R-:W-:Y:S01]  /*e2a0*/  UIMAD UR6, UR10, UR14, URZ ;  /* 0x0000000e0a0672a4 */ /* 0x000fe2000f8e023f */
[----:B------:R-:W-:Y:S01]  /*e2b0*/  IMAD.U32 R21, RZ, RZ, UR14 ;  /* 0x0000000eff157e24 */ /* 0x000fe2000f8e00ff */
[----:B------:R-:W-:Y:S01]  /*e2c0*/  UIMAD.WIDE.U32 UR22, UR14, UR11, UR20 ;  /* 0x0000000b0e1672a5 */ /* 0x000fe2000f8e0014 */
[----:B------:R-:W-:Y:S01]  /*e2d0*/  IMAD.U32 R15, RZ, RZ, UR14 ;  /* 0x0000000eff0f7e24 */ /* 0x000fe2000f8e00ff */
[----:B------:R-:W-:Y:S01]  /*e2e0*/  UIMAD UR6, UR7, UR11, UR6 ;  /* 0x0000000b070672a4 */ /* 0x000fe2000f8e0206 */
[----:B------:R-:W-:Y:S01]  /*e2f0*/  IMAD.WIDE.U32 R168, R13, UR11, R198 ;  /* 0x0000000b0da87c25 */ /* 0x000fe2000f8e00c6 */
[----:B------:R-:W-:Y:S03]  /*e300*/  UISETP.GT.AND UP3, UPT, UR14, UR8, UPT ;  /* 0x000000080e00728c */ /* 0x000fe6000bf64270 */
[----:B------:R-:W-:Y:S04]  /*e310*/  IMAD.WIDE.U32 R20, R21, UR11, R238 ;  /* 0x0000000b15147c25 */ /* 0x000fe8000f8e00ee */
[----:B------:R-:W-:Y:S01]  /*e320*/  IMAD.WIDE.U32 R28, R15, UR11, R200 ;  /* 0x0000000b0f1c7c25 */ /* 0x000fe2000f8e00c8 */
[----:B------:R-:W-:Y:S02]  /*e330*/  LEA R30, P0, R20, c[0x0][0x1f8], 0x1 ;  /* 0x00007e00141e7a11 */ /* 0x000fe400078008ff */
[----:B------:R-:W-:Y:S01]  /*e340*/  IADD3 R0, R21, UR6, RZ ;  /* 0x0000000615007c10 */ /* 0x000fe2000fffe0ff */
[----:B------:R-:W-:Y:S01]  /*e350*/  IMAD.U32 R23, RZ, RZ, UR14 ;  /* 0x0000000eff177e24 */ /* 0x000fe2000f8e00ff */
[----:B------:R-:W-:Y:S01]  /*e360*/  LEA R250, P5, R28, c[0x0][0x1f8], 0x1 ;  /* 0x00007e001cfa7a11 */ /* 0x000fe200078a08ff */
[----:B------:R-:W-:Y:S01]  /*e370*/  @UP3 UIADD3 UR17, UR14, -0x1, URZ ;  /* 0xffffffff0e113890 */ /* 0x000fe2000fffe03f */
[----:B------:R-:W-:Y:S01]  /*e380*/  LEA.HI.X R31, R20, c[0x0][0x1fc], R0, 0x1, P0 ;  /* 0x00007f00141f7a11 */ /* 0x000fe200000f0c00 */
[----:B------:R-:W-:Y:S01]  /*e390*/  LDSM.16.M88.4 R32, [R230+0x10100] ;  /* 0x01010000e620783b */ /* 0x000fe20000000200 */
[----:B------:R-:W-:Y:S01]  /*e3a0*/  LEA R248, P0, R168, c[0x0][0x1f8], 0x1 ;  /* 0x00007e00a8f87a11 */ /* 0x000fe200078008ff */
[----:B------:R-:W-:Y:S01]  /*e3b0*/  IMAD.WIDE.U32 R22, R23, UR11, R202 ;  /* 0x0000000b17167c25 */ /* 0x000fe2000f8e00ca */
[----:B------:R-:W-:Y:S02]  /*e3c0*/  IADD3 R20, R29, UR6, RZ ;  /* 0x000000061d147c10 */ /* 0x000fe4000fffe0ff */
[----:B------:R-:W1:Y:S02]  /*e3d0*/  LDSM.16.M88.4 R8, [R229+0x8100] ;  /* 0x00810000e508783b */ /* 0x000e640000000200 */
[----:B------:R-:W-:Y:S02]  /*e3e0*/  LEA R188, P6, R22, c[0x0][0x1f8], 0x1 ;  /* 0x00007e0016bc7a11 */ /* 0x000fe400078c08ff */
[----:B------:R-:W-:Y:S01]  /*e3f0*/  LEA.HI.X R251, R28, c[0x0][0x1fc], R20, 0x1, P5 ;  /* 0x00007f001cfb7a11 */ /* 0x000fe200028f0c14 */
[----:B------:R-:W2:Y:S01]  /*e400*/  LDSM.16.M88.4 R16, [R229+0x8900] ;  /* 0x00890000e510783b */ /* 0x000ea20000000200 */
[----:B------:R-:W-:Y:S02]  /*e410*/  IADD3 R0, R23, UR6, RZ ;  /* 0x0000000617007c10 */ /* 0x000fe4000fffe0ff */
[----:B------:R-:W-:Y:S02]  /*e420*/  IADD3 R28, P5, R234, UR22, RZ ;  /* 0x00000016ea1c7c10 */ /* 0x000fe4000ffbe0ff */
[----:B------:R-:W3:Y:S01]  /*e430*/  LDSM.16.M88.4 R24, [R229+0x9100] ;  /* 0x00910000e518783b */ /* 0x000ee20000000200 */
[----:B------:R-:W-:Y:S04]  /*e440*/  LEA.HI.X R189, R22, c[0x0][0x1fc], R0, 0x1, P6 ;  /* 0x00007f0016bd7a11 */ /* 0x000fe800030f0c00 */
[----:B------:R-:W4:Y:S05]  /*e450*/  LDSM.16.M88.4 R164, [R229+0x9900] ;  /* 0x00990000e5a4783b */ /* 0x000f2a0000000200 */
[----:B------:R-:W-:Y:S05]  /*e460*/  LDSM.16.M88.4 R172, [R228] ;  /* 0x00000000e4ac783b */ /* 0x000fea0000000200 */
[----:B------:R-:W-:Y:S05]  /*e470*/  LDSM.16.M88.4 R176, [R219] ;  /* 0x00000000dbb0783b */ /* 0x000fea0000000200 */
[----:B------:R-:W-:Y:S05]  /*e480*/  LDSM.16.M88.4 R180, [R218] ;  /* 0x00000000dab4783b */ /* 0x000fea0000000200 */
[----:B------:R-:W-:Y:S01]  /*e490*/  LDSM.16.M88.4 R184, [R217] ;  /* 0x00000000d9b8783b */ /* 0x000fe20000000200 */
[C---:B-1----:R-:W-:Y:S08]  /*e4a0*/  HMMA.16816.F32.BF16 R4, R32.reuse, R8, RZ ;  /* 0x000000082004723c */ /* 0x042ff000000418ff */
[C---:B------:R-:W-:Y:S08]  /*e4b0*/  HMMA.16816.F32.BF16 R8, R32.reuse, R10, RZ ;  /* 0x0000000a2008723c */ /* 0x040ff000000418ff */
[C---:B--2---:R-:W-:Y:S07]  /*e4c0*/  HMMA.16816.F32.BF16 R12, R32.reuse, R16, RZ ;  /* 0x00000010200c723c */ /* 0x044fee00000418ff */
[----:B------:R-:W-:Y:S01]  /*e4d0*/  IADD3 R16, R169, UR6, RZ ;  /* 0x00000006a9107c10 */ /* 0x000fe2000fffe0ff */
[----:B------:R-:W-:Y:S04]  /*e4e0*/  UIADD3 UR6, UR6, UR23, URZ ;  /* 0x0000001706067290 */ /* 0x000fe8000fffe03f */
[----:B------:R-:W-:Y:S02]  /*e4f0*/  LEA.HI.X R249, R168, c[0x0][0x1fc], R16, 0x1, P0 ;  /* 0x00007f00a8f97a11 */ /* 0x000fe400000f0c10 */
[C---:B------:R-:W-:Y:S01]  /*e500*/  HMMA.16816.F32.BF16 R16, R32.reuse, R18, RZ ;  /* 0x000000122010723c */ /* 0x040fe200000418ff */
[----:B------:R-:W1:Y:S01]  /*e510*/  LDSM.16.M88.4 R168, [R226+0x10100] ;  /* 0x01010000e2a8783b */ /* 0x000e620000000200 */
[----:B------:R-:W-:Y:S02]  /*e520*/  LEA R190, P0, R28, c[0x0][0x1f8], 0x1 ;  /* 0x00007e001cbe7a11 */ /* 0x000fe400078008ff */
[----:B------:R-:W-:Y:S02]  /*e530*/  IADD3.X R29, R239, UR6, RZ, P5, !PT ;  /* 0x00000006ef1d7c10 */ /* 0x000fe4000affe4ff */
[----:B------:R-:W-:Y:S01]  /*e540*/  @!PT LDS RZ, [RZ] ;  /* 0x00000000fffff984 */ /* 0x000fe20000000800 */
[----:B------:R-:W-:Y:S01]  /*e550*/  @!PT LDS RZ, [RZ] ;  /* 0x00000000fffff984 */ /* 0x000fe20000000800 */
[----:B------:R-:W-:Y:S01]  /*e560*/  @!PT LDS RZ, [RZ] ;  /* 0x00000000fffff984 */ /* 0x000fe20000000800 */
[----:B------:R4:W-:Y:S01]  /*e570*/  LDGSTS.E.BYPASS.LTC128B.128 [R231+0x100], [R30.64], !P4 ;  /* 0x001000001ee77fae */ /* 0x0009e2000e101d52 */
[----:B------:R-:W-:Y:S01]  /*e580*/  IADD3 R0, P5, R202, UR22, RZ ;  /* 0x00000016ca007c10 */ /* 0x000fe2000ffbe0ff */
[C---:B---3--:R-:W-:Y:S01]  /*e590*/  HMMA.16816.F32.BF16 R20, R32.reuse, R24, RZ ;  /* 0x000000182014723c */ /* 0x048fe200000418ff */
[----:B------:R-:W-:Y:S02]  /*e5a0*/  LEA.HI.X R191, R28, c[0x0][0x1fc], R29, 0x1, P0 ;  /* 0x00007f001cbf7a11 */ /* 0x000fe400000f0c1d */
[----:B------:R2:W-:Y:S01]  /*e5b0*/  LDGSTS.E.BYPASS.LTC128B.128 [R231+0x2100], [R188.64], !P3 ;  /* 0x02100000bce77fae */ /* 0x0005e2000d901d52 */
[----:B------:R-:W-:Y:S04]  /*e5c0*/  LEA R246, P0, R0, c[0x0][0x1f8], 0x1 ;  /* 0x00007e0000f67a11 */ /* 0x000fe800078008ff */
[C---:B------:R-:W-:Y:S01]  /*e5d0*/  HMMA.16816.F32.BF16 R24, R32.reuse, R26, RZ ;  /* 0x0000001a2018723c */ /* 0x040fe200000418ff */
[----:B------:R3:W-:Y:S05]  /*e5e0*/  LDGSTS.E.BYPASS.LTC128B.128 [R231+0x4100], [R250.64], !P2 ;  /* 0x04100000fae77fae */ /* 0x0007ea000d101d52 */
[----:B------:R5:W-:Y:S05]  /*e5f0*/  LDGSTS.E.BYPASS.LTC128B.128 [R231+0x6100], [R248.64], !P1 ;  /* 0x06100000f8e77fae */ /* 0x000bea000c901d52 */
[----:B------:R3:W-:Y:S01]  /*e600*/  LDGSTS.E.BYPASS.LTC128B.128 [R231+0x1100], [R190.64], !P4 ;  /* 0x01100000bee77fae */ /* 0x0007e2000e101d52 */
[C---:B----4-:R-:W-:Y:S01]  /*e610*/  HMMA.16816.F32.BF16 R28, R32.reuse, R164, RZ ;  /* 0x000000a4201c723c */ /* 0x050fe200000418ff */
[----:B--2---:R-:W-:Y:S06]  /*e620*/  IADD3.X R189, R203, UR6, RZ, P5, !PT ;  /* 0x00000006cbbd7c10 */ /* 0x004fec000affe4ff */
[----:B------:R-:W-:Y:S01]  /*e630*/  IADD3 R164, P5, R198, UR22, RZ ;  /* 0x00000016c6a47c10 */ /* 0x000fe2000ffbe0ff */
[----:B------:R-:W-:Y:S01]  /*e640*/  HMMA.16816.F32.BF16 R32, R32, R166, RZ ;  /* 0x000000a62020723c */ /* 0x000fe200000418ff */
[----:B------:R-:W-:Y:S03]  /*e650*/  LEA.HI.X R247, R0, c[0x0][0x1fc], R189, 0x1, P0 ;  /* 0x00007f0000f77a11 */ /* 0x000fe600000f0cbd */
[----:B------:R-:W-:Y:S01]  /*e660*/  IADD3 R0, P0, R200, UR22, RZ ;  /* 0x00000016c8007c10 */ /* 0x000fe2000ff1e0ff */
[----:B------:R-:W-:Y:S01]  /*e670*/  @UP3 UIMAD.WIDE.U32 UR22, UR17, UR4, URZ ;  /* 0x00000004111632a5 */ /* 0x000fe2000f8e003f */
[----:B------:R2:W-:Y:S01]  /*e680*/  LDGSTS.E.BYPASS.LTC128B.128 [R231+0x3100], [R246.64], !P3 ;  /* 0x03100000f6e77fae */ /* 0x0005e2000d901d52 */
[----:B------:R-:W-:Y:S01]  /*e690*/  IADD3.X R167, R199, UR6, RZ, P5, !PT ;  /* 0x00000006c7a77c10 */ /* 0x000fe2000affe4ff */
[C---:B-1----:R-:W-:Y:S01]  /*e6a0*/  HMMA.16816.F32.BF16 R4, R168.reuse, R172, R4 ;  /* 0x000000aca804723c */ /* 0x042fe20000041804 */
[----:B------:R-:W-:Y:S01]  /*e6b0*/  @UP3 USHF.L.U32 UR7, UR22, 0x6, URZ ;  /* 0x0000000616073899 */ /* 0x000fe2000800063f */
[----:B------:R-:W-:Y:S03]  /*e6c0*/  PLOP3.LUT P5, PT, PT, PT, UP3, 0x80, 0x0 ;  /* 0x000000000000781c */ /* 0x000fe60003faf038 */
[----:B------:R-:W-:Y:S01]  /*e6d0*/  IADD3.X R165, R201, UR6, RZ, P0, !PT ;  /* 0x00000006c9a57c10 */ /* 0x000fe200087fe4ff */
[----:B------:R-:W-:Y:S01]  /*e6e0*/  @UP3 USHF.R.S32.HI UR6, URZ, 0x1f, UR17 ;  /* 0x0000001f3f063899 */ /* 0x000fe20008011411 */
[C---:B-----5:R-:W-:Y:S01]  /*e6f0*/  LEA R248, P6, R0.reuse, c[0x0][0x1f8], 0x1 ;  /* 0x00007e0000f87a11 */ /* 0x060fe200078c08ff */
[C---:B------:R-:W-:Y:S02]  /*e700*/  HMMA.16816.F32.BF16 R8, R168.reuse, R174, R8 ;  /* 0x000000aea808723c */ /* 0x040fe40000041808 */
[----:B------:R-:W-:Y:S02]  /*e710*/  @UP3 UIMAD UR6, UR6, UR4, URZ ;  /* 0x00000004060632a4 */ /* 0x000fe4000f8e023f */
[----:B------:R-:W-:Y:S02]  /*e720*/  LEA.HI.X R249, R0, c[0x0][0x1fc], R165, 0x1, P6 ;  /* 0x00007f0000f97a11 */ /* 0x000fe400030f0ca5 */
[C---:B---3--:R-:W-:Y:S01]  /*e730*/  LEA R250, P0, R164.reuse, c[0x0][0x1f8], 0x1 ;  /* 0x00007e00a4fa7a11 */ /* 0x048fe200078008ff */
[----:B------:R-:W-:Y:S01]  /*e740*/  @UP3 UIMAD UR6, UR17, UR5, UR6 ;  /* 0x00000005110632a4 */ /* 0x000fe2000f8e0206 */
[C---:B------:R-:W-:Y:S01]  /*e750*/  HMMA.16816.F32.BF16 R12, R168.reuse, R176, R12 ;  /* 0x000000b0a80c723c */ /* 0x040fe2000004180c */
[----:B------:R1:W-:Y:S01]  /*e760*/  LDGSTS.E.BYPASS.LTC128B.128 [R231+0x5100], [R248.64], !P2 ;  /* 0x05100000f8e77fae */ /* 0x0003e2000d101d52 */
[----:B------:R-:W-:Y:S01]  /*e770*/  PLOP3.LUT P6, PT, PT, PT, UP3, 0x80, 0x0 ;  /* 0x000000000000781c */ /* 0x000fe20003fcf038 */
[----:B------:R-:W-:Y:S01]  /*e780*/  @UP3 UIADD3 UR6, UR23, UR6, URZ ;  /* 0x0000000617063290 */ /* 0x000fe2000fffe03f */
[----:B------:R-:W-:Y:S02]  /*e790*/  LEA.HI.X R251, R164, c[0x0][0x1fc], R167, 0x1, P0 ;  /* 0x00007f00a4fb7a11 */ /* 0x000fe400000f0ca7 */
[----:B------:R-:W-:Y:S01]  /*e7a0*/  PLOP3.LUT P0, PT, PT, PT, UP3, 0x80, 0x0 ;  /* 0x000000000000781c */ /* 0x000fe20003f0f038 */
[----:B------:R-:W-:Y:S01]  /*e7b0*/  @UP3 USHF.L.U64.HI UR6, UR22, 0x6, UR6 ;  /* 0x0000000616063899 */ /* 0x000fe20008010206 */
[C---:B------:R-:W-:Y:S01]  /*e7c0*/  HMMA.16816.F32.BF16 R16, R168.reuse, R178, R16 ;  /* 0x000000b2a810723c */ /* 0x040fe20000041810 */
[----:B------:R1:W-:Y:S05]  /*e7d0*/  LDGSTS.E.BYPASS.LTC128B.128 [R231+0x7100], [R250.64], !P1 ;  /* 0x07100000fae77fae */ /* 0x0003ea000c901d52 */
[----:B------:R-:W-:Y:S01]  /*e7e0*/  LDSM.16.M88.4 R164, [R225+0x10100] ;  /* 0x01010000e1a4783b */ /* 0x000fe20000000200 */
[----:B------:R-:W-:Y:S01]  /*e7f0*/  @P6 IADD3 R245, P6, R236, UR7, RZ ;  /* 0x00000007ecf56c10 */ /* 0x000fe2000ffde0ff */
[C---:B------:R-:W-:Y:S03]  /*e800*/  HMMA.16816.F32.BF16 R20, R168.reuse, R180, R20 ;  /* 0x000000b4a814723c */ /* 0x040fe60000041814 */
[----:B------:R-:W3:Y:S01]  /*e810*/  LDSM.16.M88.4 R188, [R224+0x8100] ;  /* 0x00810000e0bc783b */ /* 0x000ee20000000200 */
[----:B------:R-:W-:Y:S04]  /*e820*/  @P5 LEA R0, P5, R245, c[0x0][0x1c8], 0x1 ;  /* 0x00007200f5005a11 */ /* 0x000fe800078a08ff */
[C---:B------:R-:W-:Y:S01]  /*e830*/  HMMA.16816.F32.BF16 R24, R168.reuse, R182, R24 ;  /* 0x000000b6a818723c */ /* 0x040fe20000041818 */
[----:B------:R-:W4:Y:S05]  /*e840*/  LDSM.16.M88.4 R172, [R224+0x8900] ;  /* 0x00890000e0ac783b */ /* 0x000f2a0000000200 */
[----:B------:R-:W0:Y:S02]  /*e850*/  LDGDEPBAR ;  /* 0x00000000000079af */ /* 0x000e240000000000 */
[C---:B------:R-:W-:Y:S03]  /*e860*/  HMMA.16816.F32.BF16 R28, R168.reuse, R184, R28 ;  /* 0x000000b8a81c723c */ /* 0x040fe6000004181c */
[----:B------:R-:W-:Y:S05]  /*e870*/  LDSM.16.M88.4 R176, [R224+0x9900] ;  /* 0x00990000e0b0783b */ /* 0x000fea0000000200 */
[----:B------:R-:W-:Y:S01]  /*e880*/  HMMA.16816.F32.BF16 R32, R168, R186, R32 ;  /* 0x000000baa820723c */ /* 0x000fe20000041820 */
[----:B------:R-:W5:Y:S05]  /*e890*/  LDSM.16.M88.4 R168, [R224+0x9100] ;  /* 0x00910000e0a8783b */ /* 0x000f6a0000000200 */
[----:B------:R-:W-:Y:S05]  /*e8a0*/  LDSM.16.M88.4 R180, [R223+0x10100] ;  /* 0x01010000dfb4783b */ /* 0x000fea0000000200 */
[----:B------:R-:W1:Y:S01]  /*e8b0*/  LDSM.16.M88.4 R184, [R216] ;  /* 0x00000000d8b8783b */ /* 0x000e620000000200 */
[C---:B---3--:R-:W-:Y:S08]  /*e8c0*/  HMMA.16816.F32.BF16 R4, R164.reuse, R188, R4 ;  /* 0x000000bca404723c */ /* 0x048ff00000041804 */
[C---:B------:R-:W-:Y:S01]  /*e8d0*/  HMMA.16816.F32.BF16 R8, R164.reuse, R190, R8 ;  /* 0x000000bea408723c */ /* 0x040fe20000041808 */
[----:B------:R-:W3:Y:S07]  /*e8e0*/  LDSM.16.M88.4 R188, [R216+0x800] ;  /* 0x00080000d8bc783b */ /* 0x000eee0000000200 */
[C---:B----4-:R-:W-:Y:S08]  /*e8f0*/  HMMA.16816.F32.BF16 R12, R164.reuse, R172, R12 ;  /* 0x000000aca40c723c */ /* 0x050ff0000004180c */
[C---:B------:R-:W-:Y:S01]  /*e900*/  HMMA.16816.F32.BF16 R16, R164.reuse, R174, R16 ;  /* 0x000000aea410723c */ /* 0x040fe20000041810 */
[----:B------:R-:W4:Y:S07]  /*e910*/  LDSM.16.M88.4 R172, [R216+0x1000] ;  /* 0x00100000d8ac783b */ /* 0x000f2e0000000200 */
[C---:B-----5:R-:W-:Y:S08]  /*e920*/  HMMA.16816.F32.BF16 R20, R164.reuse, R168, R20 ;  /* 0x000000a8a414723c */ /* 0x060ff00000041814 */
[C---:B------:R-:W-:Y:S01]  /*e930*/  HMMA.16816.F32.BF16 R24, R164.reuse, R170, R24 ;  /* 0x000000aaa418723c */ /* 0x040fe20000041818 */
[----:B------:R-:W-:Y:S07]  /*e940*/  LDSM.16.M88.4 R168, [R230+0x14100] ;  /* 0x01410000e6a8783b */ /* 0x000fee0000000200 */
[C---:B------:R-:W-:Y:S08]  /*e950*/  HMMA.16816.F32.BF16 R28, R164.reuse, R176, R28 ;  /* 0x000000b0a41c723c */ /* 0x040ff0000004181c */
[----:B------:R-:W-:Y:S01]  /*e960*/  HMMA.16816.F32.BF16 R32, R164, R178, R32 ;  /* 0x000000b2a420723c */ /* 0x000fe20000041820 */
[----:B------:R-:W5:Y:S05]  /*e970*/  LDSM.16.M88.4 R164, [R216+0x1800] ;  /* 0x00180000d8a4783b */ /* 0x000f6a0000000200 */
[----:B------:R-:W2:Y:S02]  /*e980*/  LDSM.16.M88.4 R176, [R229+0xa100] ;  /* 0x00a10000e5b0783b */ /* 0x000ea40000000200 */
[C---:B-1----:R-:W-:Y:S08]  /*e990*/  HMMA.16816.F32.BF16 R4, R180.reuse, R184, R4 ;  /* 0x000000b8b404723c */ /* 0x042ff00000041804 */
[C---:B------:R-:W-:Y:S01]  /*e9a0*/  HMMA.16816.F32.BF16 R8, R180.reuse, R186, R8 ;  /* 0x000000bab408723c */ /* 0x040fe20000041808 */
[----:B------:R-:W1:Y:S07]  /*e9b0*/  LDSM.16.M88.4 R184, [R229+0xa900] ;  /* 0x00a90000e5b8783b */ /* 0x000e6e0000000200 */
[C---:B---3--:R-:W-:Y:S08]  /*e9c0*/  HMMA.16816.F32.BF16 R12, R180.reuse, R188, R12 ;  /* 0x000000bcb40c723c */ /* 0x048ff0000004180c */
[C---:B------:R-:W-:Y:S01]  /*e9d0*/  HMMA.16816.F32.BF16 R16, R180.reuse, R190, R16 ;  /* 0x000000beb410723c */ /* 0x040fe20000041810 */
[----:B------:R-:W3:Y:S07]  /*e9e0*/  LDSM.16.M88.4 R188, [R229+0xb100] ;  /* 0x00b10000e5bc783b */ /* 0x000eee0000000200 */
[C---:B----4-:R-:W-:Y:S08]  /*e9f0*/  HMMA.16816.F32.BF16 R20, R180.reuse, R172, R20 ;  /* 0x000000acb414723c */ /* 0x050ff00000041814 */
[C---:B------:R-:W-:Y:S01]  /*ea00*/  HMMA.16816.F32.BF16 R24, R180.reuse, R174, R24 ;  /* 0x000000aeb418723c */ /* 0x040fe20000041818 */
[----:B------:R-:W4:Y:S07]  /*ea10*/  LDSM.16.M88.4 R172, [R229+0xb900] ;  /* 0x00b90000e5ac783b */ /* 0x000f2e0000000200 */
[C---:B-----5:R-:W-:Y:S08]  /*ea20*/  HMMA.16816.F32.BF16 R28, R180.reuse, R164, R28 ;  /* 0x000000a4b41c723c */ /* 0x060ff0000004181c */
[----:B------:R-:W-:Y:S01]  /*ea30*/  HMMA.16816.F32.BF16 R32, R180, R166, R32 ;  /* 0x000000a6b420723c */ /* 0x000fe20000041820 */
[----:B------:R-:W-:Y:S05]  /*ea40*/  LDSM.16.M88.4 R164, [R226+0x14100] ;  /* 0x01410000e2a4783b */ /* 0x000fea0000000200 */
[----:B------:R-:W-:Y:S02]  /*ea50*/  LDSM.16.M88.4 R180, [R214] ;  /* 0x00000000d6b4783b */ /* 0x000fe40000000200 */
[C---:B--2---:R-:W-:Y:S08]  /*ea60*/  HMMA.16816.F32.BF16 R4, R168.reuse, R176, R4 ;  /* 0x000000b0a804723c */ /* 0x044ff00000041804 */
[C---:B------:R-:W-:Y:S01]  /*ea70*/  HMMA.16816.F32.BF16 R8, R168.reuse, R178, R8 ;  /* 0x000000b2a808723c */ /* 0x040fe20000041808 */
[----:B------:R-:W2:Y:S07]  /*ea80*/  LDSM.16.M88.4 R176, [R215] ;  /* 0x00000000d7b0783b */ /* 0x000eae0000000200 */
[C---:B-1----:R-:W-:Y:S08]  /*ea90*/  HMMA.16816.F32.BF16 R12, R168.reuse, R184, R12 ;  /* 0x000000b8a80c723c */ /* 0x042ff0000004180c */
[C---:B------:R-:W-:Y:S01]  /*eaa0*/  HMMA.16816.F32.BF16 R16, R168.reuse, R186, R16 ;  /* 0x000000baa810723c */ /* 0x040fe20000041810 */
[----:B------:R-:W1:Y:S07]  /*eab0*/  LDSM.16.M88.4 R184, [R213] ;  /* 0x00000000d5b8783b */ /* 0x000e6e0000000200 */
[C---:B---3--:R-:W-:Y:S08]  /*eac0*/  HMMA.16816.F32.BF16 R20, R168.reuse, R188, R20 ;  /* 0x000000bca814723c */ /* 0x048ff00000041814 */
[C---:B------:R-:W-:Y:S01]  /*ead0*/  HMMA.16816.F32.BF16 R24, R168.reuse, R190, R24 ;  /* 0x000000bea818723c */ /* 0x040fe20000041818 */
[----:B------:R-:W3:Y:S07]  /*eae0*/  LDSM.16.M88.4 R188, [R212] ;  /* 0x00000000d4bc783b */ /* 0x000eee0000000200 */
[C---:B----4-:R-:W-:Y:S08]  /*eaf0*/  HMMA.16816.F32.BF16 R28, R168.reuse, R172, R28 ;  /* 0x000000aca81c723c */ /* 0x050ff0000004181c */
[----:B------:R-:W-:Y:S01]  /*eb00*/  HMMA.16816.F32.BF16 R32, R168, R174, R32 ;  /* 0x000000aea820723c */ /* 0x000fe20000041820 */
[----:B------:R-:W-:Y:S05]  /*eb10*/  LDSM.16.M88.4 R168, [R225+0x14100] ;  /* 0x01410000e1a8783b */ /* 0x000fea0000000200 */
[----:B------:R-:W4:Y:S02]  /*eb20*/  LDSM.16.M88.4 R172, [R224+0xa100] ;  /* 0x00a10000e0ac783b */ /* 0x000f240000000200 */
[C---:B--2---:R-:W-:Y:S08]  /*eb30*/  HMMA.16816.F32.BF16 R4, R164.reuse, R176, R4 ;  /* 0x000000b0a404723c */ /* 0x044ff00000041804 */
[C---:B------:R-:W-:Y:S01]  /*eb40*/  HMMA.16816.F32.BF16 R8, R164.reuse, R178, R8 ;  /* 0x000000b2a408723c */ /* 0x040fe20000041808 */
[----:B------:R-:W2:Y:S07]  /*eb50*/  LDSM.16.M88.4 R176, [R224+0xa900] ;  /* 0x00a90000e0b0783b */ /* 0x000eae0000000200 */
[C---:B------:R-:W-:Y:S08]  /*eb60*/  HMMA.16816.F32.BF16 R12, R164.reuse, R180, R12 ;  /* 0x000000b4a40c723c */ /* 0x040ff0000004180c */
[C---:B------:R-:W-:Y:S01]  /*eb70*/  HMMA.16816.F32.BF16 R16, R164.reuse, R182, R16 ;  /* 0x000000b6a410723c */ /* 0x040fe20000041810 */
[----:B------:R-:W5:Y:S07]  /*eb80*/  LDSM.16.M88.4 R180, [R224+0xb100] ;  /* 0x00b10000e0b4783b */ /* 0x000f6e0000000200 */
[C---:B-1----:R-:W-:Y:S08]  /*eb90*/  HMMA.16816.F32.BF16 R20, R164.reuse, R184, R20 ;  /* 0x000000b8a414723c */ /* 0x042ff00000041814 */
[C---:B------:R-:W-:Y:S01]  /*eba0*/  HMMA.16816.F32.BF16 R24, R164.reuse, R186, R24 ;  /* 0x000000baa418723c */ /* 0x040fe20000041818 */
[----:B------:R-:W1:Y:S07]  /*ebb0*/  LDSM.16.M88.4 R184, [R224+0xb900] ;  /* 0x00b90000e0b8783b */ /* 0x000e6e0000000200 */
[C---:B---3--:R-:W-:Y:S08]  /*ebc0*/  HMMA.16816.F32.BF16 R28, R164.reuse, R188, R28 ;  /* 0x000000bca41c723c */ /* 0x048ff0000004181c */
[----:B------:R-:W-:Y:S01]  /*ebd0*/  HMMA.16816.F32.BF16 R32, R164, R190, R32 ;  /* 0x000000bea420723c */ /* 0x000fe20000041820 */
[----:B------:R-:W-:Y:S05]  /*ebe0*/  LDSM.16.M88.4 R164, [R223+0x14100] ;  /* 0x01410000dfa4783b */ /* 0x000fea0000000200 */
[----:B------:R-:W3:Y:S02]  /*ebf0*/  LDSM.16.M88.4 R188, [R216+0x2000] ;  /* 0x00200000d8bc783b */ /* 0x000ee40000000200 */
[C---:B----4-:R-:W-:Y:S08]  /*ec00*/  HMMA.16816.F32.BF16 R4, R168.reuse, R172, R4 ;  /* 0x000000aca804723c */ /* 0x050ff00000041804 */
[C---:B------:R-:W-:Y:S01]  /*ec10*/  HMMA.16816.F32.BF16 R8, R168.reuse, R174, R8 ;  /* 0x000000aea808723c */ /* 0x040fe20000041808 */
[----:B------:R-:W4:Y:S07]  /*ec20*/  LDSM.16.M88.4 R172, [R216+0x2800] ;  /* 0x00280000d8ac783b */ /* 0x000f2e0000000200 */
[C---:B--2---:R-:W-:Y:S08]  /*ec30*/  HMMA.16816.F32.BF16 R12, R168.reuse, R176, R12 ;  /* 0x000000b0a80c723c */ /* 0x044ff0000004180c */
[C---:B------:R-:W-:Y:S01]  /*ec40*/  HMMA.16816.F32.BF16 R16, R168.reuse, R178, R16 ;  /* 0x000000b2a810723c */ /* 0x040fe20000041810 */
[----:B------:R-:W-:Y:S07]  /*ec50*/  LDSM.16.M88.4 R176, [R216+0x3800] ;  /* 0x00380000d8b0783b */ /* 0x000fee0000000200 */
[C---:B-----5:R-:W-:Y:S08]  /*ec60*/  HMMA.16816.F32.BF16 R20, R168.reuse, R180, R20 ;  /* 0x000000b4a814723c */ /* 0x060ff00000041814 */
[C---:B------:R-:W-:Y:S01]  /*ec70*/  HMMA.16816.F32.BF16 R24, R168.reuse, R182, R24 ;  /* 0x000000b6a818723c */ /* 0x040fe20000041818 */
[----:B------:R-:W-:Y:S07]  /*ec80*/  LDSM.16.M88.4 R180, [R230+0x18100] ;  /* 0x01810000e6b4783b */ /* 0x000fee0000000200 */
[C---:B-1----:R-:W-:Y:S08]  /*ec90*/  HMMA.16816.F32.BF16 R28, R168.reuse, R184, R28 ;  /* 0x000000b8a81c723c */ /* 0x042ff0000004181c */
[----:B------:R-:W-:Y:S01]  /*eca0*/  HMMA.16816.F32.BF16 R32, R168, R186, R32 ;  /* 0x000000baa820723c */ /* 0x000fe20000041820 */
[----:B------:R-:W1:Y:S05]  /*ecb0*/  LDSM.16.M88.4 R168, [R216+0x3000] ;  /* 0x00300000d8a8783b */ /* 0x000e6a0000000200 */
[----:B------:R-:W2:Y:S02]  /*ecc0*/  LDSM.16.M88.4 R184, [R229+0xc100] ;  /* 0x00c10000e5b8783b */ /* 0x000ea40000000200 */
        /* <DEDUP_REMOVED lines=9> */
[C---:B------:R-:W-:Y:S08]  /*ed60*/  HMMA.16816.F32.BF16 R28, R164.reuse, R176, R28 ;  /* 0x000000b0a41c723c */ /* 0x040ff0000004181c */
[----:B------:R-:W-:Y:S01]  /*ed70*/  HMMA.16816.F32.BF16 R32, R164, R178, R32 ;  /* 0x000000b2a420723c */ /* 0x000fe20000041820 */
[----:B------:R-:W-:Y:S05]  /*ed80*/  LDSM.16.M88.4 R164, [R226+0x18100] ;  /* 0x01810000e2a4783b */ /* 0x000fea0000000200 */
[----:B------:R-:W5:Y:S02]  /*ed90*/  LDSM.16.M88.4 R176, [R211] ;  /* 0x00000000d3b0783b */ /* 0x000f640000000200 */
[C---:B--2---:R-:W-:Y:S08]  /*eda0*/  HMMA.16816.F32.BF16 R4, R180.reuse, R184, R4 ;  /* 0x000000b8b404723c */ /* 0x044ff00000041804 */
[C---:B------:R-:W-:Y:S01]  /*edb0*/  HMMA.16816.F32.BF16 R8, R180.reuse, R186, R8 ;  /* 0x000000bab408723c */ /* 0x040fe20000041808 */
[----:B------:R-:W2:Y:S07]  /*edc0*/  LDSM.16.M88.4 R184, [R210] ;  /* 0x00000000d2b8783b */ /* 0x000eae0000000200 */
[C---:B---3--:R-:W-:Y:S08]  /*edd0*/  HMMA.16816.F32.BF16 R12, R180.reuse, R188, R12 ;  /* 0x000000bcb40c723c */ /* 0x048ff0000004180c */
[C---:B------:R-:W-:Y:S01]  /*ede0*/  HMMA.16816.F32.BF16 R16, R180.reuse, R190, R16 ;  /* 0x000000beb410723c */ /* 0x040fe20000041810 */
[----:B------:R-:W3:Y:S07]  /*edf0*/  LDSM.16.M88.4 R188, [R209] ;  /* 0x00000000d1bc783b */ /* 0x000eee0000000200 */
[C---:B----4-:R-:W-:Y:S08]  /*ee00*/  HMMA.16816.F32.BF16 R20, R180.reuse, R172, R20 ;  /* 0x000000acb414723c */ /* 0x050ff00000041814 */
[C---:B------:R-:W-:Y:S01]  /*ee10*/  HMMA.16816.F32.BF16 R24, R180.reuse, R174, R24 ;  /* 0x000000aeb418723c */ /* 0x040fe20000041818 */
[----:B------:R-:W4:Y:S07]  /*ee20*/  LDSM.16.M88.4 R172, [R208] ;  /* 0x00000000d0ac783b */ /* 0x000f2e0000000200 */
[C---:B-1----:R-:W-:Y:S08]  /*ee30*/  HMMA.16816.F32.BF16 R28, R180.reuse, R168, R28 ;  /* 0x000000a8b41c723c */ /* 0x042ff0000004181c */
[----:B------:R-:W-:Y:S01]  /*ee40*/  HMMA.16816.F32.BF16 R32, R180, R170, R32 ;  /* 0x000000aab420723c */ /* 0x000fe20000041820 */
[----:B------:R-:W-:Y:S05]  /*ee50*/  LDSM.16.M88.4 R168, [R225+0x18100] ;  /* 0x01810000e1a8783b */ /* 0x000fea0000000200 */
[----:B------:R-:W1:Y:S02]  /*ee60*/  LDSM.16.M88.4 R180, [R224+0xc100] ;  /* 0x00c10000e0b4783b */ /* 0x000e640000000200 */
[C---:B-----5:R-:W-:Y:S08]  /*ee70*/  HMMA.16816.F32.BF16 R4, R164.reuse, R176, R4 ;  /* 0x000000b0a404723c */ /* 0x060ff00000041804 */
[C---:B------:R-:W-:Y:S01]  /*ee80*/  HMMA.16816.F32.BF16 R8, R164.reuse, R178, R8 ;  /* 0x000000b2a408723c */ /* 0x040fe20000041808 */
[----:B------:R-:W5:Y:S07]  /*ee90*/  LDSM.16.M88.4 R176, [R224+0xc900] ;  /* 0x00c90000e0b0783b */ /* 0x000f6e0000000200 */
        /* <DEDUP_REMOVED lines=8> */
[----:B------:R-:W-:Y:S05]  /*ef20*/  LDSM.16.M88.4 R164, [R223+0x18100] ;  /* 0x01810000dfa4783b */ /* 0x000fea0000000200 */
[----:B------:R-:W4:Y:S02]  /*ef30*/  LDSM.16.M88.4 R172, [R216+0x4000] ;  /* 0x00400000d8ac783b */ /* 0x000f240000000200 */
[C---:B-1----:R-:W-:Y:S08]  /*ef40*/  HMMA.16816.F32.BF16 R4, R168.reuse, R180, R4 ;  /* 0x000000b4a804723c */ /* 0x042ff00000041804 */
[C---:B------:R-:W-:Y:S01]  /*ef50*/  HMMA.16816.F32.BF16 R8, R168.reuse, R182, R8 ;  /* 0x000000b6a808723c */ /* 0x040fe20000041808 */
[----:B------:R-:W1:Y:S07]  /*ef60*/  LDSM.16.M88.4 R180, [R216+0x4800] ;  /* 0x00480000d8b4783b */ /* 0x000e6e0000000200 */
[C---:B-----5:R-:W-:Y:S08]  /*ef70*/  HMMA.16816.F32.BF16 R12, R168.reuse, R176, R12 ;  /* 0x000000b0a80c723c */ /* 0x060ff0000004180c */
[C---:B------:R-:W-:Y:S01]  /*ef80*/  HMMA.16816.F32.BF16 R16, R168.reuse, R178, R16 ;  /* 0x000000b2a810723c */ /* 0x040fe20000041810 */
[----:B------:R-:W-:Y:S07]  /*ef90*/  LDSM.16.M88.4 R176, [R216+0x5800] ;  /* 0x00580000d8b0783b */ /* 0x000fee0000000200 */
[C---:B--2---:R-:W-:Y:S08]  /*efa0*/  HMMA.16816.F32.BF16 R20, R168.reuse, R184, R20 ;  /* 0x000000b8a814723c */ /* 0x044ff00000041814 */
[C---:B------:R-:W-:Y:S01]  /*efb0*/  HMMA.16816.F32.BF16 R24, R168.reuse, R186, R24 ;  /* 0x000000baa818723c */ /* 0x040fe20000041818 */
[----:B------:R-:W-:Y:S07]  /*efc0*/  LDSM.16.M88.4 R184, [R230+0x1c100] ;  /* 0x01c10000e6b8783b */ /* 0x000fee0000000200 */
[C---:B---3--:R-:W-:Y:S08]  /*efd0*/  HMMA.16816.F32.BF16 R28, R168.reuse, R188, R28 ;  /* 0x000000bca81c723c */ /* 0x048ff0000004181c */
[----:B------:R-:W-:Y:S01]  /*efe0*/  HMMA.16816.F32.BF16 R32, R168, R190, R32 ;  /* 0x000000bea820723c */ /* 0x000fe20000041820 */
[----:B------:R-:W2:Y:S05]  /*eff0*/  LDSM.16.M88.4 R168, [R216+0x5000] ;  /* 0x00500000d8a8783b */ /* 0x000eaa0000000200 */
[----:B------:R-:W3:Y:S02]  /*f000*/  LDSM.16.M88.4 R188, [R229+0xe100] ;  /* 0x00e10000e5bc783b */ /* 0x000ee40000000200 */
[C---:B----4-:R-:W-:Y:S08]  /*f010*/  HMMA.16816.F32.BF16 R4, R164.reuse, R172, R4 ;  /* 0x000000aca404723c */ /* 0x050ff00000041804 */
[C---:B------:R-:W-:Y:S01]  /*f020*/  HMMA.16816.F32.BF16 R8, R164.reuse, R174, R8 ;  /* 0x000000aea408723c */ /* 0x040fe20000041808 */
[----:B------:R-:W4:Y:S07]  /*f030*/  LDSM.16.M88.4 R172, [R229+0xe900] ;  /* 0x00e90000e5ac783b */ /* 0x000f2e0000000200 */
        /* <DEDUP_REMOVED lines=8> */
[----:B------:R-:W2:Y:S05]  /*f0c0*/  LDSM.16.M88.4 R164, [R229+0xf900] ;  /* 0x00f90000e5a4783b */ /* 0x000eaa0000000200 */
[----:B------:R-:W-:Y:S02]  /*f0d0*/  LDSM.16.M88.4 R176, [R206] ;  /* 0x00000000ceb0783b */ /* 0x000fe40000000200 */
[C---:B---3--:R-:W-:Y:S08]  /*f0e0*/  HMMA.16816.F32.BF16 R4, R184.reuse, R188, R4 ;  /* 0x000000bcb804723c */ /* 0x048ff00000041804 */
[C---:B------:R-:W-:Y:S01]  /*f0f0*/  HMMA.16816.F32.BF16 R8, R184.reuse, R190, R8 ;  /* 0x000000beb808723c */ /* 0x040fe20000041808 */
[----:B------:R-:W-:Y:S07]  /*f100*/  LDSM.16.M88.4 R188, [R204] ;  /* 0x00000000ccbc783b */ /* 0x000fee0000000200 */
[C---:B----4-:R-:W-:Y:S08]  /*f110*/  HMMA.16816.F32.BF16 R12, R184.reuse, R172, R12 ;  /* 0x000000acb80c723c */ /* 0x050ff0000004180c */
[C---:B------:R-:W-:Y:S01]  /*f120*/  HMMA.16816.F32.BF16 R16, R184.reuse, R174, R16 ;  /* 0x000000aeb810723c */ /* 0x040fe20000041810 */
[----:B------:R-:W3:Y:S07]  /*f130*/  LDSM.16.M88.4 R172, [R207] ;  /* 0x00000000cfac783b */ /* 0x000eee0000000200 */
[C---:B-1----:R-:W-:Y:S08]  /*f140*/  HMMA.16816.F32.BF16 R20, R184.reuse, R180, R20 ;  /* 0x000000b4b814723c */ /* 0x042ff00000041814 */
[C---:B------:R-:W-:Y:S01]  /*f150*/  HMMA.16816.F32.BF16 R24, R184.reuse, R182, R24 ;  /* 0x000000b6b818723c */ /* 0x040fe20000041818 */
[----:B------:R-:W1:Y:S07]  /*f160*/  LDSM.16.M88.4 R180, [R205] ;  /* 0x00000000cdb4783b */ /* 0x000e6e0000000200 */
[C---:B--2---:R-:W-:Y:S07]  /*f170*/  HMMA.16816.F32.BF16 R28, R184.reuse, R164, R28 ;  /* 0x000000a4b81c723c */ /* 0x044fee000004181c */
[----:B------:R-:W-:Y:S01]  /*f180*/  @P0 IADD3.X R164, R243, UR6, RZ, P6, !PT ;  /* 0x00000006f3a40c10 */ /* 0x000fe2000b7fe4ff */
[----:B------:R-:W-:Y:S01]  /*f190*/  HMMA.16816.F32.BF16 R32, R184, R166, R32 ;  /* 0x000000a6b820723c */ /* 0x000fe20000041820 */
[----:B------:R-:W-:Y:S02]  /*f1a0*/  PLOP3.LUT P0, PT, PT, PT, UP3, 0x80, 0x0 ;  /* 0x000000000000781c */ /* 0x000fe40003f0f038 */
[----:B------:R-:W-:Y:S05]  /*f1b0*/  PLOP3.LUT P6, PT, PT, PT, UP3, 0x80, 0x0 ;  /* 0x000000000000781c */ /* 0x000fea0003fcf038 */
[C---:B---3--:R-:W-:Y:S06]  /*f1c0*/  HMMA.16816.F32.BF16 R4, R168.reuse, R172, R4 ;  /* 0x000000aca804723c */ /* 0x048fec0000041804 */
[----:B------:R-:W-:Y:S02]  /*f1d0*/  @P0 LEA.HI.X R185, R245, c[0x0][0x1cc], R164, 0x1, P5 ;  /* 0x00007300f5b90a11 */ /* 0x000fe400028f0ca4 */
[----:B------:R-:W-:Y:S01]  /*f1e0*/  LDSM.16.M88.4 R164, [R225+0x1c100] ;  /* 0x01c10000e1a4783b */ /* 0x000fe20000000200 */
[C---:B------:R-:W-:Y:S01]  /*f1f0*/  HMMA.16816.F32.BF16 R8, R168.reuse, R174, R8 ;  /* 0x000000aea808723c */ /* 0x040fe20000041808 */
[----:B------:R-:W-:Y:S02]  /*f200*/  PLOP3.LUT P5, PT, PT, PT, UP3, 0x80, 0x0 ;  /* 0x000000000000781c */ /* 0x000fe40003faf038 */
[----:B------:R-:W-:Y:S01]  /*f210*/  PLOP3.LUT P0, PT, PT, PT, UP3, 0x80, 0x0 ;  /* 0x000000000000781c */ /* 0x000fe20003f0f038 */
[----:B------:R-:W2:Y:S01]  /*f220*/  LDSM.16.M88.4 R172, [R224+0xe100] ;  /* 0x00e10000e0ac783b */ /* 0x000ea20000000200 */
[----:B------:R-:W-:Y:S03]  /*f230*/  @P6 IADD3 R187, P6, R197, UR7, RZ ;  /* 0x00000007c5bb6c10 */ /* 0x000fe6000ffde0ff */
[C---:B------:R-:W-:Y:S06]  /*f240*/  HMMA.16816.F32.BF16 R12, R168.reuse, R176, R12 ;  /* 0x000000b0a80c723c */ /* 0x040fec000004180c */
[C---:B------:R-:W-:Y:S02]  /*f250*/  @P5 LEA R186, P5, R187.reuse, c[0x0][0x1c8], 0x1 ;  /* 0x00007200bbba5a11 */ /* 0x040fe400078a08ff */
[C---:B------:R-:W-:Y:S01]  /*f260*/  HMMA.16816.F32.BF16 R16, R168.reuse, R178, R16 ;  /* 0x000000b2a810723c */ /* 0x040fe20000041810 */
[----:B------:R-:W3:Y:S03]  /*f270*/  LDSM.16.M88.4 R176, [R224+0xe900] ;  /* 0x00e90000e0b0783b */ /* 0x000ee60000000200 */
[----:B------:R-:W-:Y:S02]  /*f280*/  @P0 IADD3.X R184, R196, UR6, RZ, P6, !PT ;  /* 0x00000006c4b80c10 */ /* 0x000fe4000b7fe4ff */
[----:B------:R-:W-:Y:S02]  /*f290*/  PLOP3.LUT P0, PT, PT, PT, UP3, 0x80, 0x0 ;  /* 0x000000000000781c */ /* 0x000fe40003f0f038 */
[C---:B-1----:R-:W-:Y:S01]  /*f2a0*/  HMMA.16816.F32.BF16 R20, R168.reuse, R180, R20 ;  /* 0x000000b4a814723c */ /* 0x042fe20000041814 */
[----:B------:R-:W-:Y:S07]  /*f2b0*/  PLOP3.LUT P6, PT, PT, PT, UP3, 0x80, 0x0 ;  /* 0x000000000000781c */ /* 0x000fee0003fcf038 */
[C---:B------:R-:W-:Y:S01]  /*f2c0*/  HMMA.16816.F32.BF16 R24, R168.reuse, R182, R24 ;  /* 0x000000b6a818723c */ /* 0x040fe20000041818 */
[----:B------:R-:W1:Y:S03]  /*f2d0*/  LDSM.16.M88.4 R180, [R224+0xf100] ;  /* 0x00f10000e0b4783b */ /* 0x000e660000000200 */
[----:B------:R-:W-:Y:S02]  /*f2e0*/  @P0 LEA.HI.X R187, R187, c[0x0][0x1cc], R184, 0x1, P5 ;  /* 0x00007300bbbb0a11 */ /* 0x000fe400028f0cb8 */
[----:B------:R-:W-:Y:S02]  /*f2f0*/  @P6 IADD3 R184, P6, R195, UR7, RZ ;  /* 0x00000007c3b86c10 */ /* 0x000fe4000ffde0ff */
[C---:B------:R-:W-:Y:S01]  /*f300*/  HMMA.16816.F32.BF16 R28, R168.reuse, R188, R28 ;  /* 0x000000bca81c723c */ /* 0x040fe2000004181c */
[----:B------:R-:W-:Y:S02]  /*f310*/  PLOP3.LUT P5, PT, PT, PT, UP3, 0x80, 0x0 ;  /* 0x000000000000781c */ /* 0x000fe40003faf038 */
[----:B------:R-:W-:Y:S05]  /*f320*/  PLOP3.LUT P0, PT, PT, PT, UP3, 0x80, 0x0 ;  /* 0x000000000000781c */ /* 0x000fea0003f0f038 */
[----:B------:R-:W-:Y:S01]  /*f330*/  HMMA.16816.F32.BF16 R32, R168, R190, R32 ;  /* 0x000000bea820723c */ /* 0x000fe20000041820 */
[----:B------:R-:W4:Y:S05]  /*f340*/  LDSM.16.M88.4 R168, [R224+0xf900] ;  /* 0x00f90000e0a8783b */ /* 0x000f2a0000000200 */
[----:B------:R-:W-:Y:S02]  /*f350*/  @P5 IADD3.X R189, R194, UR6, RZ, P6, !PT ;  /* 0x00000006c2bd5c10 */ /* 0x000fe4000b7fe4ff */
[----:B------:R-:W-:Y:S01]  /*f360*/  PLOP3.LUT P5, PT, PT, PT, UP3, 0x80, 0x0 ;  /* 0x000000000000781c */ /* 0x000fe20003faf038 */
[C---:B--2---:R-:W-:Y:S01]  /*f370*/  HMMA.16816.F32.BF16 R4, R164.reuse, R172, R4 ;  /* 0x000000aca404723c */ /* 0x044fe20000041804 */
[----:B------:R-:W-:Y:S04]  /*f380*/  PLOP3.LUT P6, PT, PT, PT, UP3, 0x80, 0x0 ;  /* 0x000000000000781c */ /* 0x000fe80003fcf038 */
[C---:B------:R-:W-:Y:S03]  /*f390*/  @P0 LEA R188, P0, R184.reuse, c[0x0][0x1c8], 0x1 ;  /* 0x00007200b8bc0a11 */ /* 0x040fe600078008ff */
[C---:B------:R-:W-:Y:S01]  /*f3a0*/  HMMA.16816.F32.BF16 R8, R164.reuse, R174, R8 ;  /* 0x000000aea408723c */ /* 0x040fe20000041808 */
[----:B------:R-:W-:Y:S07]  /*f3b0*/  LDSM.16.M88.4 R172, [R216+0x6800] ;  /* 0x00680000d8ac783b */ /* 0x000fee0000000200 */
[C---:B---3--:R-:W-:Y:S04]  /*f3c0*/  HMMA.16816.F32.BF16 R12, R164.reuse, R176, R12 ;  /* 0x000000b0a40c723c */ /* 0x048fe8000004180c */
[----:B------:R-:W-:Y:S02]  /*f3d0*/  @P5 LEA.HI.X R189, R184, c[0x0][0x1cc], R189, 0x1, P0 ;  /* 0x00007300b8bd5a11 */ /* 0x000fe400000f0cbd */
[----:B------:R-:W-:Y:S02]  /*f3e0*/  PLOP3.LUT P0, PT, PT, PT, UP3, 0x80, 0x0 ;  /* 0x000000000000781c */ /* 0x000fe40003f0f038 */
[----:B------:R-:W-:Y:S01]  /*f3f0*/  PLOP3.LUT P5, PT, PT, PT, UP3, 0x80, 0x0 ;  /* 0x000000000000781c */ /* 0x000fe20003faf038 */
[C---:B------:R-:W-:Y:S01]  /*f400*/  HMMA.16816.F32.BF16 R16, R164.reuse, R178, R16 ;  /* 0x000000b2a410723c */ /* 0x040fe20000041810 */
[----:B------:R-:W-:Y:S07]  /*f410*/  LDSM.16.M88.4 R176, [R216+0x7000] ;  /* 0x00700000d8b0783b */ /* 0x000fee0000000200 */
[C---:B-1----:R-:W-:Y:S04]  /*f420*/  HMMA.16816.F32.BF16 R20, R164.reuse, R180, R20 ;  /* 0x000000b4a414723c */ /* 0x042fe80000041814 */
[----:B------:R-:W-:Y:S01]  /*f430*/  @P0 IMAD.MOV.U32 R184, RZ, RZ, R0 ;  /* 0x000000ffffb80224 */ /* 0x000fe200078e0000 */
[----:B------:R-:W-:Y:S02]  /*f440*/  PLOP3.LUT P0, PT, PT, PT, UP3, 0x80, 0x0 ;  /* 0x000000000000781c */ /* 0x000fe40003f0f038 */
[----:B------:R-:W-:Y:S01]  /*f450*/  @P6 IADD3 R0, P6, R193, UR7, RZ ;  /* 0x00000007c1006c10 */ /* 0x000fe2000ffde0ff */
[C---:B------:R-:W-:Y:S01]  /*f460*/  HMMA.16816.F32.BF16 R24, R164.reuse, R182, R24 ;  /* 0x000000b6a418723c */ /* 0x040fe20000041818 */
[----:B------:R-:W-:Y:S01]  /*f470*/  LDSM.16.M88.4 R180, [R216+0x7800] ;  /* 0x00780000d8b4783b */ /* 0x000fe20000000200 */
[----:B------:R-:W-:Y:S06]  /*f480*/  @UP3 UIADD3 UR7, UP0, UR13, UR7, URZ ;  /* 0x000000070d073290 */ /* 0x000fec000ff1e03f */
[C---:B----4-:R-:W-:Y:S04]  /*f490*/  HMMA.16816.F32.BF16 R28, R164.reuse, R168, R28 ;  /* 0x000000a8a41c723c */ /* 0x050fe8000004181c */
[----:B------:R-:W-:Y:S01]  /*f4a0*/  @P0 IADD3.X R245, R192, UR6, RZ, P6, !PT ;  /* 0x00000006c0f50c10 */ /* 0x000fe2000b7fe4ff */
[----:B------:R-:W-:Y:S01]  /*f4b0*/  @UP3 UIADD3.X UR6, UR12, UR6, URZ, UP0, !UPT ;  /* 0x000000060c063290 */ /* 0x000fe200087fe43f */
[----:B------:R-:W-:Y:S02]  /*f4c0*/  PLOP3.LUT P0, PT, PT, PT, UP3, 0x80, 0x0 ;  /* 0x000000000000781c */ /* 0x000fe40003f0f038 */
[----:B------:R-:W-:Y:S01]  /*f4d0*/  HMMA.16816.F32.BF16 R32, R164, R170, R32 ;  /* 0x000000aaa420723c */ /* 0x000fe20000041820 */
[----:B------:R-:W-:Y:S05]  /*f4e0*/  LDSM.16.M88.4 R164, [R223+0x1c100] ;  /* 0x01c10000dfa4783b */ /* 0x000fea0000000200 */
[----:B------:R-:W1:Y:S02]  /*f4f0*/  LDSM.16.M88.4 R168, [R216+0x6000] ;  /* 0x00600000d8a8783b */ /* 0x000e640000000200 */
[----:B------:R-:W-:Y:S04]  /*f500*/  DEPBAR.LE SB0, 0x0 ;  /* 0x000080000000791a */ /* 0x000fe80000000000 */
[----:B------:R-:W-:Y:S06]  /*f510*/  BAR.SYNC.DEFER_BLOCKING 0x0 ;  /* 0x0000000000007b1d */ /* 0x000fec0000010000 */
[----:B------:R-:W-:Y:S01]  /*f520*/  @!PT LDS RZ, [RZ] ;  /* 0x00000000fffff984 */ /* 0x000fe20000000800 */
[----:B------:R-:W-:Y:S01]  /*f530*/  @!PT LDS RZ, [RZ] ;  /* 0x00000000fffff984 */ /* 0x000fe20000000800 */
[----:B------:R-:W-:Y:S01]  /*f540*/  @!PT LDS RZ, [RZ] ;  /* 0x00000000fffff984 */ /* 0x000fe20000000800 */
[----:B------:R2:W-:Y:S01]  /*f550*/  @P5 LDGSTS.E.BYPASS.LTC128B.128 [R231+0x8100], [R184.64], !P4 ;  /* 0x08100000b8e75fae */ /* 0x0005e2000e101d52 */
[----:B------:R-:W-:Y:S01]  /*f560*/  PLOP3.LUT P5, PT, PT, PT, UP3, 0x80, 0x0 ;  /* 0x000000000000781c */ /* 0x000fe20003faf038 */
[C---:B-1----:R-:W-:Y:S11]  /*f570*/  HMMA.16816.F32.BF16 R4, R164.reuse, R168, R4 ;  /* 0x000000a8a404723c */ /* 0x042ff60000041804 */
[----:B------:R-:W-:Y:S01]  /*f580*/  @!UPT UIADD3 URZ, URZ, URZ, URZ ;  /* 0x0000003f3f3ff290 */ /* 0x000fe2000fffe03f */
[C---:B------:R-:W-:Y:S02]  /*f590*/  @P5 LEA R246, P6, R0.reuse, c[0x0][0x1c8], 0x1 ;  /* 0x0000720000f65a11 */ /* 0x040fe400078c08ff */
[----:B------:R-:W-:Y:S01]  /*f5a0*/  PLOP3.LUT P5, PT, PT, PT, UP3, 0x80, 0x0 ;  /* 0x000000000000781c */ /* 0x000fe20003faf038 */
[C---:B------:R-:W-:Y:S01]  /*f5b0*/  HMMA.16816.F32.BF16 R8, R164.reuse, R170, R8 ;  /* 0x000000aaa408723c */ /* 0x040fe20000041808 */
[----:B------:R-:W-:Y:S07]  /*f5c0*/  PLOP3.LUT P5, PT, PT, PT, UP3, 0x80, 0x0 ;  /* 0x000000000000781c */ /* 0x000fee0003faf038 */
[C---:B------:R-:W-:Y:S04]  /*f5d0*/  HMMA.16816.F32.BF16 R12, R164.reuse, R172, R12 ;  /* 0x000000aca40c723c */ /* 0x040fe8000004180c */
[----:B------:R-:W-:Y:S02]  /*f5e0*/  @P0 LEA.HI.X R245, R0, c[0x0][0x1cc], R245, 0x1, P6 ;  /* 0x0000730000f50a11 */ /* 0x000fe400030f0cf5 */
[----:B------:R-:W-:Y:S02]  /*f5f0*/  PLOP3.LUT P6, PT, PT, PT, UP3, 0x80, 0x0 ;  /* 0x000000000000781c */ /* 0x000fe40003fcf038 */
[----:B------:R-:W-:Y:S01]  /*f600*/  PLOP3.LUT P0, PT, PT, PT, UP3, 0x80, 0x0 ;  /* 0x000000000000781c */ /* 0x000fe20003f0f038 */
[C---:B------:R-:W-:Y:S08]  /*f610*/  HMMA.16816.F32.BF16 R16, R164.reuse, R174, R16 ;  /* 0x000000aea410723c */ /* 0x040ff00000041810 */
[C---:B------:R-:W-:Y:S04]  /*f620*/  HMMA.16816.F32.BF16 R20, R164.reuse, R176, R20 ;  /* 0x000000b0a414723c */ /* 0x040fe80000041814 */
[----:B------:R-:W-:Y:S01]  /*f630*/  @P6 IADD3 R0, P6, R236, UR7, RZ ;  /* 0x00000007ec006c10 */ /* 0x000fe2000ffde0ff */
[----:B------:R1:W-:Y:S01]  /*f640*/  @P0 LDGSTS.E.BYPASS.LTC128B.128 [R231+0xa100], [R186.64], !P3 ;  /* 0x0a100000bae70fae */ /* 0x0003e2000d901d52 */
[----:B------:R-:W-:Y:S02]  /*f650*/  PLOP3.LUT P0, PT, PT, PT, UP3, 0x80, 0x0 ;  /* 0x000000000000781c */ /* 0x000fe40003f0f038 */
[C---:B------:R-:W-:Y:S08]  /*f660*/  HMMA.16816.F32.BF16 R24, R164.reuse, R178, R24 ;  /* 0x000000b2a418723c */ /* 0x040ff00000041818 */
[C---:B------:R-:W-:Y:S04]  /*f670*/  HMMA.16816.F32.BF16 R28, R164.reuse, R180, R28 ;  /* 0x000000b4a41c723c */ /* 0x040fe8000004181c */
[----:B------:R-:W-:Y:S02]  /*f680*/  @P5 IADD3.X R191, R243, UR6, RZ, P6, !PT ;  /* 0x00000006f3bf5c10 */ /* 0x000fe4000b7fe4ff */
[----:B------:R-:W-:Y:S02]  /*f690*/  PLOP3.LUT P5, PT, PT, PT, UP3, 0x80, 0x0 ;  /* 0x000000000000781c */ /* 0x000fe40003faf038 */
[C---:B------:R-:W-:Y:S01]  /*f6a0*/  @P0 LEA R190, P6, R0.reuse, c[0x0][0x1c8], 0x1 ;  /* 0x0000720000be0a11 */ /* 0x040fe200078c08ff */
[----:B------:R-:W-:Y:S01]  /*f6b0*/  HMMA.16816.F32.BF16 R32, R164, R182, R32 ;  /* 0x000000b6a420723c */ /* 0x000fe20000041820 */
[----:B------:R-:W-:Y:S02]  /*f6c0*/  PLOP3.LUT P0, PT, PT, PT, UP3, 0x80, 0x0 ;  /* 0x000000000000781c */ /* 0x000fe40003f0f038 */
[----:B------:R-:W-:Y:S04]  /*f6d0*/  PLOP3.LUT P0, PT, PT, PT, UP3, 0x80, 0x0 ;  /* 0x000000000000781c */ /* 0x000fe80003f0f038 */
[----:B------:R-:W-:Y:S05]  /*f6e0*/  IMAD.U32 R166, RZ, RZ, UR16 ;  /* 0x00000010ffa67e24 */ /* 0x000fea000f8e00ff */
[----:B------:R-:W-:Y:S02]  /*f6f0*/  @P5 LEA.HI.X R191, R0, c[0x0][0x1cc], R191, 0x1, P6 ;  /* 0x0000730000bf5a11 */ /* 0x000fe400030f0cbf */
[----:B------:R-:W-:Y:S02]  /*f700*/  PLOP3.LUT P6, PT, PT, PT, UP3, 0x80, 0x0 ;  /* 0x000000000000781c */ /* 0x000fe40003fcf038 */
[----:B------:R-:W-:Y:S11]  /*f710*/  PLOP3.LUT P5, PT, PT, PT, UP3, 0x80, 0x0 ;  /* 0x000000000000781c */ /* 0x000ff60003faf038 */
[----:B------:R-:W-:Y:S02]  /*f720*/  @P6 IADD3 R0, P6, R197, UR7, RZ ;  /* 0x00000007c5006c10 */ /* 0x000fe4000ffde0ff */
[----:B------:R3:W-:Y:S01]  /*f730*/  @P5 LDGSTS.E.BYPASS.LTC128B.128 [R231+0xc100], [R188.64], !P2 ;  /* 0x0c100000bce75fae */ /* 0x0007e2000d101d52 */
[----:B------:R-:W-:Y:S10]  /*f740*/  PLOP3.LUT P5, PT, PT, PT, UP3, 0x80, 0x0 ;  /* 0x000000000000781c */ /* 0x000ff40003faf038 */
[----:B--2---:R-:W-:Y:S02]  /*f750*/  @P0 IADD3.X R185, R196, UR6, RZ, P6, !PT ;  /* 0x00000006c4b90c10 */ /* 0x004fe4000b7fe4ff */
[----:B------:R-:W-:Y:S02]  /*f760*/  PLOP3.LUT P0, PT, PT, PT, UP3, 0x80, 0x0 ;  /* 0x000000000000781c */ /* 0x000fe40003f0f038 */
[C---:B------:R-:W-:Y:S02]  /*f770*/  @P5 LEA R184, P6, R0.reuse, c[0x0][0x1c8], 0x1 ;  /* 0x0000720000b85a11 */ /* 0x040fe400078c08ff */
[----:B------:R-:W-:Y:S11]  /*f780*/  PLOP3.LUT P5, PT, PT, PT, UP3, 0x80, 0x0 ;  /* 0x000000000000781c */ /* 0x000ff60003faf038 */
[----:B------:R-:W-:Y:S02]  /*f790*/  @P0 LEA.HI.X R185, R0, c[0x0][0x1cc], R185, 0x1, P6 ;  /* 0x0000730000b90a11 */ /* 0x000fe400030f0cb9 */
[----:B------:R-:W-:Y:S02]  /*f7a0*/  PLOP3.LUT P0, PT, PT, PT, UP3, 0x80, 0x0 ;  /* 0x000000000000781c */ /* 0x000fe40003f0f038 */
[----:B------:R-:W-:Y:S02]  /*f7b0*/  @P5 IADD3 R0, P6, R195, UR7, RZ ;  /* 0x00000007c3005c10 */ /* 0x000fe4000ffde0ff */
[----:B------:R-:W-:Y:S11]  /*f7c0*/  PLOP3.LUT P5, PT, PT, PT, UP3, 0x80, 0x0 ;  /* 0x000000000000781c */ /* 0x000ff60003faf038 */
[----:B------:R-:W-:Y:S02]  /*f7d0*/  @P0 IADD3.X R169, R194, UR6, RZ, P6, !PT ;  /* 0x00000006c2a90c10 */ /* 0x000fe4000b7fe4ff */
[----:B------:R-:W-:Y:S02]  /*f7e0*/  PLOP3.LUT P0, PT, PT, PT, UP3, 0x80, 0x0 ;  /* 0x000000000000781c */ /* 0x000fe40003f0f038 */
[C---:B------:R-:W-:Y:S02]  /*f7f0*/  @P5 LEA R168, P6, R0.reuse, c[0x0][0x1c8], 0x1 ;  /* 0x0000720000a85a11 */ /* 0x040fe400078c08ff */
[----:B------:R-:W-:Y:S11]  /*f800*/  PLOP3.LUT P5, PT, PT, PT, UP3, 0x80, 0x0 ;  /* 0x000000000000781c */ /* 0x000ff60003faf038 */
[----:B------:R-:W-:Y:S02]  /*f810*/  @P0 LEA.HI.X R169, R0, c[0x0][0x1cc], R169, 0x1, P6 ;  /* 0x0000730000a90a11 */ /* 0x000fe400030f0ca9 */
[----:B------:R-:W-:Y:S02]  /*f820*/  PLOP3.LUT P0, PT, PT, PT, UP3, 0x80, 0x0 ;  /* 0x000000000000781c */ /* 0x000fe40003f0f038 */
[----:B------:R-:W-:Y:S02]  /*f830*/  @P5 IADD3 R0, P6, R193, UR7, RZ ;  /* 0x00000007c1005c10 */ /* 0x000fe4000ffde0ff */
[----:B------:R-:W-:Y:S11]  /*f840*/  PLOP3.LUT P5, PT, PT, PT, UP3, 0x80, 0x0 ;  /* 0x000000000000781c */ /* 0x000ff60003faf038 */
[----:B------:R-:W-:Y:S01]  /*f850*/  @P0 IADD3.X R171, R192, UR6, RZ, P6, !PT ;  /* 0x00000006c0ab0c10 */ /* 0x000fe2000b7fe4ff */
[----:B------:R-:W-:Y:S01]  /*f860*/  USHF.L.U32 UR6, UR14, 0x6, URZ ;  /* 0x000000060e067899 */ /* 0x000fe2000800063f */
[----:B------:R-:W-:Y:S02]  /*f870*/  PLOP3.LUT P0, PT, PT, PT, UP3, 0x80, 0x0 ;  /* 0x000000000000781c */ /* 0x000fe40003f0f038 */
[C---:B------:R-:W-:Y:S02]  /*f880*/  @P5 LEA R170, P6, R0.reuse, c[0x0][0x1c8], 0x1 ;  /* 0x0000720000aa5a11 */ /* 0x040fe400078c08ff */
[----:B------:R-:W-:Y:S11]  /*f890*/  PLOP3.LUT P5, PT, PT, PT, UP2, 0x80, 0x0 ;  /* 0x000000000000781c */ /* 0x000ff60003faf028 */
[----:B------:R-:W-:Y:S01]  /*f8a0*/  @P0 LEA.HI.X R171, R0, c[0x0][0x1cc], R171, 0x1, P6 ;  /* 0x0000730000ab0a11 */ /* 0x000fe200030f0cab */
[----:B------:R-:W-:Y:S01]  /*f8b0*/  IMAD.MOV.U32 R0, RZ, RZ, R233 ;  /* 0x000000ffff007224 */ /* 0x000fe200078e00e9 */
[----:B------:R-:W-:Y:S01]  /*f8c0*/  PLOP3.LUT P6, PT, PT, PT, UP3, 0x80, 0x0 ;  /* 0x000000000000781c */ /* 0x000fe20003fcf038 */
[----:B-1----:R-:W-:Y:S01]  /*f8d0*/  @P5 IMAD.HI.U32 R186, R233, c[0x0][0x2c8], RZ ;  /* 0x0000b200e9ba5a27 */ /* 0x002fe200078e00ff */
[----:B------:R-:W-:Y:S02]  /*f8e0*/  PLOP3.LUT P0, PT, PT, PT, UP2, 0x80, 0x0 ;  /* 0x000000000000781c */ /* 0x000fe40003f0f028 */
[----:B------:R-:W-:Y:S09]  /*f8f0*/  PLOP3.LUT P5, PT, PT, PT, UP3, 0x80, 0x0 ;  /* 0x000000000000781c */ /* 0x000ff20003faf038 */
[----:B------:R-:W-:Y:S01]  /*f900*/  @P6 IMAD.MOV.U32 R247, RZ, RZ, R245 ;  /* 0x000000fffff76224 */ /* 0x000fe200078e00f5 */
[----:B------:R-:W-:Y:S02]  /*f910*/  PLOP3.LUT P6, PT, PT, PT, UP3, 0x80, 0x0 ;  /* 0x000000000000781c */ /* 0x000fe40003fcf038 */
[----:B------:R-:W-:Y:S02]  /*f920*/  @P0 SHF.R.U32.HI R0, RZ, c[0x0][0x2cc], R186 ;  /* 0x0000b300ff000a19 */ /* 0x000fe400000116ba */
[----:B------:R1:W-:Y:S01]  /*f930*/  @P5 LDGSTS.E.BYPASS.LTC128B.128 [R231+0xe100], [R246.64], !P1 ;  /* 0x0e100000f6e75fae */ /* 0x0003e2000c901d52 */
[----:B------:R-:W-:Y:S02]  /*f940*/  PLOP3.LUT P0, PT, PT, PT, UP3, 0x80, 0x0 ;  /* 0x000000000000781c */ /* 0x000fe40003f0f038 */
[----:B------:R-:W-:Y:S02]  /*f950*/  PLOP3.LUT P0, PT, PT, PT, UP3, 0x80, 0x0 ;  /* 0x000000000000781c */ /* 0x000fe40003f0f038 */
[----:B------:R-:W2:Y:S01]  /*f960*/  SHFL.IDX PT, R173, R0, RZ, 0x1c1f ;  /* 0x001c1fff00ad7589 */ /* 0x000ea200000e0000 */
[----:B------:R-:W-:Y:S02]  /*f970*/  PLOP3.LUT P5, PT, PT, PT, UP3, 0x80, 0x0 ;  /* 0x000000000000781c */ /* 0x000fe40003faf038 */
[----:B------:R-:W-:Y:S02]  /*f980*/  PLOP3.LUT P5, PT, PT, PT, UP3, 0x80, 0x0 ;  /* 0x000000000000781c */ /* 0x000fe40003faf038 */
[----:B------:R3:W-:Y:S01]  /*f990*/  @P6 LDGSTS.E.BYPASS.LTC128B.128 [R231+0x9100], [R190.64], !P4 ;  /* 0x09100000bee76fae */ /* 0x0007e2000e101d52 */
[----:B------:R-:W-:Y:S02]  /*f9a0*/  PLOP3.LUT P6, PT, PT, PT, UP3, 0x80, 0x0 ;  /* 0x000000000000781c */ /* 0x000fe40003fcf038 */
[----:B------:R-:W-:Y:S03]  /*f9b0*/  PLOP3.LUT P6, PT, PT, PT, UP3, 0x80, 0x0 ;  /* 0x000000000000781c */ /* 0x000fe60003fcf038 */
[----:B------:R3:W-:Y:S01]  /*f9c0*/  @P0 LDGSTS.E.BYPASS.LTC128B.128 [R231+0xb100], [R184.64], !P3 ;  /* 0x0b100000b8e70fae */ /* 0x0007e2000d901d52 */
[----:B------:R-:W-:Y:S02]  /*f9d0*/  PLOP3.LUT P0, PT, PT, PT, UP3, 0x80, 0x0 ;  /* 0x000000000000781c */ /* 0x000fe40003f0f038 */
[----:B------:R-:W-:Y:S02]  /*f9e0*/  PLOP3.LUT P0, PT, PT, PT, UP1, 0x40, 0x0 ;  /* 0x000000000000781c */ /* 0x000fe40003f0e818 */
[----:B------:R2:W-:Y:S05]  /*f9f0*/  @P5 LDGSTS.E.BYPASS.LTC128B.128 [R231+0xd100], [R168.64], !P2 ;  /* 0x0d100000a8e75fae */ /* 0x0005ea000d101d52 */
[----:B------:R3:W-:Y:S01]  /*fa00*/  @P6 LDGSTS.E.BYPASS.LTC128B.128 [R231+0xf100], [R170.64], !P1 ;  /* 0x0f100000aae76fae */ /* 0x0007e2000c901d52 */
[----:B-1----:R-:W-:Y:S04]  /*fa10*/  IMAD.U32 R247, RZ, RZ, UR6 ;  /* 0x00000006fff77e24 */ /* 0x002fe8000f8e00ff */
[----:B------:R-:W0:Y:S01]  /*fa20*/  LDGDEPBAR ;  /* 0x00000000000079af */ /* 0x000e220000000000 */
[----:B------:R-:W-:Y:S04]  /*fa30*/  IADD3 R165, -R240, 0x1, -R247 ;  /* 0x00000001f0a57810 */ /* 0x000fe80007ffe9f7 */
[----:B------:R-:W-:Y:S04]  /*fa40*/  IADD3 R166, -R166, UR9, R165 ;  /* 0x00000009a6a67c10 */ /* 0x000fe8000fffe1a5 */
[C---:B------:R-:W-:Y:S02]  /*fa50*/  IADD3 R172, R166.reuse, c[0x0][0x328], RZ ;  /* 0x0000ca00a6ac7a10 */ /* 0x040fe40007ffe0ff */
[----:B------:R-:W-:Y:S03]  /*fa60*/  IADD3 R166, R166, UR15, RZ ;  /* 0x0000000fa6a67c10 */ /* 0x000fe6000fffe0ff */
[--C-:B--2---:R-:W-:Y:S02]  /*fa70*/  IMAD.IADD R169, R172, 0x1, R173.reuse ;  /* 0x00000001aca97824 */ /* 0x104fe400078e02ad */
[----:B------:R-:W-:Y:S01]  /*fa80*/  IMAD.IADD R168, R166, 0x1, R173 ;  /* 0x00000001a6a87824 */ /* 0x000fe200078e02ad */
[----:B------:R-:W-:-:S05]  /*fa90*/  @P0 BRA `(.L_x_2506) ;  /* 0x0000019000000947 */ /* 0x000fca0003800000 */
[----:B------:R-:W-:Y:S01]  /*faa0*/  IMAD.U32 R164, RZ, RZ, UR16 ;  /* 0x00000010ffa47e24 */ /* 0x000fe2000f8e00ff */
[----:B------:R-:W-:Y:S04]  /*fab0*/  BSSY B0, `(.L_x_2507) ;  /* 0x0000012000007945 */ /* 0x000fe80003800000 */
[----:B---3--:R-:W-:Y:S04]  /*fac0*/  IADD3 R170, -R164, UR9, R173 ;  /* 0x00000009a4aa7c10 */ /* 0x008fe8000fffe1ad */
        /* <DEDUP_REMOVED lines=11> */
.L_x_2508:
[----:B------:R-:W-:Y:S04]  /*fb80*/  MOV R164, c[0x0][0x32c] ;  /* 0x0000cb0000a47a02 */ /* 0x000fe80000000f00 */
[----:B------:R-:W-:Y:S11]  /*fb90*/  ISETP.NE.AND P0, PT, R164, 0x1, PT ;  /* 0x00000001a400780c */ /* 0x000ff60003f05270 */
[----:B------:R-:W-:Y:S02]  /*fba0*/  @!UPT UIADD3 URZ, URZ, URZ, URZ ;  /* 0x0000003f3f3ff290 */ /* 0x000fe4000fffe03f */
[----:B------:R-:W-:Y:S05]  /*fbb0*/  @P0 IMAD.HI.U32 R164, R170, c[0x0][0x330], RZ ;  /* 0x0000cc00aaa40a27 */ /* 0x000fea00078e00ff */
[----:B------:R-:W-:Y:S02]  /*fbc0*/  @P0 SHF.R.U32.HI R170, RZ, c[0x0][0x334], R164 ;  /* 0x0000cd00ffaa0a19 */ /* 0x000fe400000116a4 */
.L_x_2509:
[----:B------:R-:W-:Y:S05]  /*fbd0*/  BSYNC B0 ;  /* 0x0000000000007941 */ /* 0x000fea0003800000 */
.L_x_2507:
[----:B------:R-:W-:Y:S04]  /*fbe0*/  IMAD R165, R170, c[0x0][0x32c], -R247 ;  /* 0x0000cb00aaa57a24 */ /* 0x000fe800078e0af7 */
[----:B------:R-:W-:Y:S05]  /*fbf0*/  IMAD.IADD R165, R165, 0x1, -R240 ;  /* 0x00000001a5a57824 */ /* 0x000fea00078e0af0 */
[----:B------:R-:W-:Y:S02]  /*fc00*/  IADD3 R164, R165, c[0x0][0x32c], RZ ;  /* 0x0000cb00a5a47a10 */ /* 0x000fe40007ffe0ff */
[----:B------:R-:W-:Y:S02]  /*fc10*/  IMNMX R168, R168, R165, !PT ;  /* 0x000000a5a8a87217 */ /* 0x000fe40007800200 */
[----:B------:R-:W-:Y:S02]  /*fc20*/  IMNMX R169, R169, R164, PT ;  /* 0x000000a4a9a97217 */ /* 0x000fe40003800200 */
.L_x_2506:
[----:B------:R-:W-:Y:S06]  /*fc30*/  UISETP.GT.AND UP0, UPT, UR14, -0x1, UPT ;  /* 0xffffffff0e00788c */ /* 0x000fec000bf04270 */
[----:B------:R-:W-:Y:S02]  /*fc40*/  PLOP3.LUT P0, PT, PT, PT, UP0, 0x80, 0x0 ;  /* 0x000000000000781c */ /* 0x000fe40003f0f008 */
[----:B------:R-:W-:Y:S02]  /*fc50*/  PLOP3.LUT P6, PT, PT, PT, UP0, 0x80, 0x0 ;  /* 0x000000000000781c */ /* 0x000fe40003fcf008 */
[C---:B------:R-:W-:Y:S02]  /*fc60*/  ISETP.GT.AND P0, PT, R168.reuse, RZ, P0 ;  /* 0x000000ffa800720c */ /* 0x040fe40000704270 */
[----:B------:R-:W-:Y:S02]  /*fc70*/  ISETP.GT.AND P6, PT, R168, 0x8, P6 ;  /* 0x00000008a800780c */ /* 0x000fe400037c4270 */
[C---:B------:R-:W-:Y:S02]  /*fc80*/  ISETP.LT.OR P5, PT, R169.reuse, 0x1, P0 ;  /* 0x00000001a900780c */ /* 0x040fe400007a1670 */
[----:B------:R-:W-:Y:S02]  /*fc90*/  PLOP3.LUT P0, PT, PT, PT, UP0, 0x80, 0x0 ;  /* 0x000000000000781c */ /* 0x000fe40003f0f008 */
[----:B------:R-:W-:Y:S02]  /*fca0*/  FSEL R164, R4, -INF , !P5 ;  /* 0xff80000004a47808 */ /* 0x000fe40006800000 */
[C---:B------:R-:W-:Y:S02]  /*fcb0*/  ISETP.GT.AND P0, PT, R168.reuse, 0x1, P0 ;  /* 0x00000001a800780c */ /* 0x040fe40000704270 */
[----:B------:R-:W-:Y:S02]  /*fcc0*/  PLOP3.LUT P5, PT, PT, PT, UP0, 0x80, 0x0 ;  /* 0x000000000000781c */ /* 0x000fe40003faf008 */
[----:B------:R-:W-:Y:S02]  /*fcd0*/  ISETP.LT.OR P0, PT, R169, 0x2, P0 ;  /* 0x00000002a900780c */ /* 0x000fe40000701670 */
[C---:B------:R-:W-:Y:S02]  /*fce0*/  ISETP.GT.AND P5, PT, R168.reuse, 0x9, P5 ;  /* 0x00000009a800780c */ /* 0x040fe40002fa4270 */
[----:B------:R-:W-:Y:S02]  /*fcf0*/  FSEL R167, R5, -INF , !P0 ;  /* 0xff80000005a77808 */ /* 0x000fe40004000000 */
[----:B------:R-:W-:Y:S01]  /*fd00*/  PLOP3.LUT P0, PT, PT, PT, UP0, 0x80, 0x0 ;  /* 0x000000000000781c */ /* 0x000fe20003f0f008 */
[----:B------:R-:W1:Y:S01]  /*fd10*/  SHFL.IDX PT, R5, R0, 0x1, 0x1c1f ;  /* 0x003c1f0000057f89 */ /* 0x000e6200000e0000 */
[C---:B------:R-:W-:Y:S02]  /*fd20*/  ISETP.LT.OR P6, PT, R169.reuse, 0x9, P6 ;  /* 0x00000009a900780c */ /* 0x040fe400037c1670 */
        /* <DEDUP_REMOVED lines=10> */
[----:B------:R-:W-:Y:S01]  /*fdd0*/  ISETP.GT.AND P6, PT, R168, 0x11, P6 ;  /* 0x00000011a800780c */ /* 0x000fe200037c4270 */
[--C-:B-1----:R-:W-:Y:S01]  /*fde0*/  IMAD.IADD R0, R172, 0x1, R5.reuse ;  /* 0x00000001ac007824 */ /* 0x102fe200078e0205 */
[----:B------:R-:W-:Y:S01]  /*fdf0*/  ISETP.GT.AND P5, PT, R168, 0x18, P5 ;  /* 0x00000018a800780c */ /* 0x000fe20002fa4270 */
[----:B------:R-:W-:Y:S01]  /*fe00*/  IMAD.IADD R166, R166, 0x1, R5 ;  /* 0x00000001a6a67824 */ /* 0x000fe200078e0205 */
[C---:B------:R-:W-:Y:S02]  /*fe10*/  ISETP.LT.OR P0, PT, R169.reuse, 0x1a, P0 ;  /* 0x0000001aa900780c */ /* 0x040fe40000701670 */
[C---:B------:R-:W-:Y:S02]  /*fe20*/  ISETP.LT.OR P6, PT, R169.reuse, 0x12, P6 ;  /* 0x00000012a900780c */ /* 0x040fe400037c1670 */
[----:B------:R-:W-:Y:S02]  /*fe30*/  ISETP.LT.OR P5, PT, R169, 0x19, P5 ;  /* 0x00000019a900780c */ /* 0x000fe40002fa1670 */
[----:B------:R-:W-:Y:S02]  /*fe40*/  FSEL R183, R17, -INF , !P0 ;  /* 0xff80000011b77808 */ /* 0x000fe40004000000 */
[----:B------:R-:W-:Y:S02]  /*fe50*/  PLOP3.LUT P0, PT, PT, PT, UP0, 0x80, 0x0 ;  /* 0x000000000000781c */ /* 0x000fe40003f0f008 */
[----:B---3--:R-:W-:Y:S02]  /*fe60*/  FSEL R185, R13, -INF , !P6 ;  /* 0xff8000000db97808 */ /* 0x008fe40007000000 */
        /* <DEDUP_REMOVED lines=48> */
.L_x_2512:
[----:B------:R-:W-:Y:S04]  /*10170*/  MOV R4, c[0x0][0x32c] ;  /* 0x0000cb0000047a02 */ /* 0x000fe80000000f00 */
[----:B------:R-:W-:Y:S11]  /*10180*/  ISETP.NE.AND P0, PT, R4, 0x1, PT ;  /* 0x000000010400780c */ /* 0x000ff60003f05270 */
[----:B------:R-:W-:Y:S02]  /*10190*/  @!UPT UIADD3 URZ, URZ, URZ, URZ ;  /* 0x0000003f3f3ff290 */ /* 0x000fe4000fffe03f */
[----:B------:R-:W-:Y:S05]  /*101a0*/  @P0 IMAD.HI.U32 R4, R8, c[0x0][0x330], RZ ;  /* 0x0000cc0008040a27 */ /* 0x000fea00078e00ff */
[----:B------:R-:W-:Y:S02]  /*101b0*/  @P0 SHF.R.U32.HI R8, RZ, c[0x0][0x334], R4 ;  /* 0x0000cd00ff080a19 */ /* 0x000fe40000011604 */
.L_x_2513:
[----:B------:R-:W-:Y:S05]  /*101c0*/  BSYNC B0 ;  /* 0x0000000000007941 */ /* 0x000fea0003800000 */
.L_x_2511:
[----:B------:R-:W-:Y:S04]  /*101d0*/  IMAD R247, R8, c[0x0][0x32c], -R247 ;  /* 0x0000cb0008f77a24 */ /* 0x000fe800078e0af7 */
[----:B------:R-:W-:Y:S05]  /*101e0*/  IMAD.IADD R247, R247, 0x1, -R240 ;  /* 0x00000001f7f77824 */ /* 0x000fea00078e0af0 */
[----:B------:R-:W-:Y:S02]  /*101f0*/  IADD3 R5, R247, c[0x0][0x32c], RZ ;  /* 0x0000cb00f7057a10 */ /* 0x000fe40007ffe0ff */
[----:B------:R-:W-:Y:S02]  /*10200*/  IMNMX R166, R166, R247, !PT ;  /* 0x000000f7a6a67217 */ /* 0x000fe40007800200 */
[----:B------:R-:W-:Y:S02]  /*10210*/  IMNMX R0, R0, R5, PT ;  /* 0x0000000500007217 */ /* 0x000fe40003800200 */
.L_x_2510:
        /* <DEDUP_REMOVED lines=8> */
[----:B------:R-:W-:Y:S02]  /*102a0*/  ISETP.LT.OR P5, PT, R0, 0x1, P5 ;  /* 0x000000010000780c */ /* 0x000fe40002fa1670 */
[----:B------:R-:W-:Y:S02]  /*102b0*/  FMNMX.FTZ R4, R179, R4, !PT ;  /* 0x00000004b3047209 */ /* 0x000fe40007810000 */
[----:B------:R-:W-:Y:S02]  /*102c0*/  FSEL R17, R6, -INF , !P5 ;  /* 0xff80000006117808 */ /* 0x000fe40006800000 */
[----:B------:R-:W-:Y:S02]  /*102d0*/  PLOP3.LUT P6, PT, PT, PT, UP0, 0x80, 0x0 ;  /* 0x000000000000781c */ /* 0x000fe40003fcf008 */
[----:B------:R-:W-:Y:S02]  /*102e0*/  ISETP.LT.OR P0, PT, R0, 0x2, P0 ;  /* 0x000000020000780c */ /* 0x000fe40000701670 */
[----:B------:R-:W-:Y:S02]  /*102f0*/  PLOP3.LUT P5, PT, PT, PT, UP0, 0x80, 0x0 ;  /* 0x000000000000781c */ /* 0x000fe40003faf008 */
[----:B------:R-:W-:Y:S02]  /*10300*/  FMNMX.FTZ R4, R185, R4, !PT ;  /* 0x00000004b9047209 */ /* 0x000fe40007810000 */
[----:B------:R-:W-:Y:S02]  /*10310*/  FSEL R16, R7, -INF , !P0 ;  /* 0xff80000007107808 */ /* 0x000fe40004000000 */
[C---:B------:R-:W-:Y:S02]  /*10320*/  ISETP.GT.AND P6, PT, R166.reuse, 0x8, P6 ;  /* 0x00000008a600780c */ /* 0x040fe400037c4270 */
[----:B------:R-:W-:Y:S02]  /*10330*/  ISETP.GT.AND P5, PT, R166, 0x9, P5 ;  /* 0x00000009a600780c */ /* 0x000fe40002fa4270 */
[----:B------:R-:W-:Y:S02]  /*10340*/  PLOP3.LUT P0, PT, PT, PT, UP0, 0x80, 0x0 ;  /* 0x000000000000781c */ /* 0x000fe40003f0f008 */
        /* <DEDUP_REMOVED lines=8> */
[----:B------:R-:W-:Y:S02]  /*103d0*/  FMNMX.FTZ R7, R16, R7, !PT ;  /* 0x0000000710077209 */ /* 0x000fe40007810000 */
[----:B------:R-:W-:Y:S02]  /*103e0*/  ISETP.LT.OR P0, PT, R0, 0x11, P0 ;  /* 0x000000110000780c */ /* 0x000fe40000701670 */
[----:B------:R-:W-:Y:S02]  /*103f0*/  PLOP3.LUT P6, PT, PT, PT, UP0, 0x80, 0x0 ;  /* 0x000000000000781c */ /* 0x000fe40003fcf008 */
[----:B------:R-:W-:Y:S02]  /*10400*/  PLOP3.LUT P5, PT, PT, PT, UP0, 0x80, 0x0 ;  /* 0x000000000000781c */ /* 0x000fe40003faf008 */
[----:B------:R-:W-:Y:S02]  /*10410*/  FMNMX.FTZ R4, R245, R4, !PT ;  /* 0x00000004f5047209 */ /* 0x000fe40007810000 */
[----:B------:R-:W-:Y:S02]  /*10420*/  FMNMX.FTZ R7, R10, R7, !PT ;  /* 0x000000070a077209 */ /* 0x000fe40007810000 */
[C---:B------:R-:W-:Y:S02]  /*10430*/  ISETP.GT.AND P6, PT, R166.reuse, 0x11, P6 ;  /* 0x00000011a600780c */ /* 0x040fe400037c4270 */
[----:B------:R-:W-:Y:S02]  /*10440*/  ISETP.GT.AND P5, PT, R166, 0x18, P5 ;  /* 0x00000018a600780c */ /* 0x000fe40002fa4270 */
[----:B------:R-:W-:Y:S02]  /*10450*/  FSEL R250, R14, -INF , !P0 ;  /* 0xff8000000efa7808 */ /* 0x000fe40004000000 */
[----:B------:R-:W-:Y:S02]  /*10460*/  PLOP3.LUT P0, PT, PT, PT, UP0, 0x80, 0x0 ;  /* 0x000000000000781c */ /* 0x000fe40003f0f008 */
[----:B------:R-:W-:Y:S02]  /*10470*/  FMNMX.FTZ R4, R191, R4, !PT ;  /* 0x00000004bf047209 */ /* 0x000fe40007810000 */
[----:B------:R-:W-:Y:S02]  /*10480*/  FMNMX.FTZ R7, R8, R7, !PT ;  /* 0x0000000708077209 */ /* 0x000fe40007810000 */
[----:B------:R-:W-:Y:S02]  /*10490*/  ISETP.GT.AND P0, PT, R166, 0x19, P0 ;  /* 0x00000019a600780c */ /* 0x000fe40000704270 */
[C---:B------:R-:W-:Y:S02]  /*104a0*/  ISETP.LT.OR P5, PT, R0.reuse, 0x19, P5 ;  /* 0x000000190000780c */ /* 0x040fe40002fa1670 */
[C---:B------:R-:W-:Y:S02]  /*104b0*/  ISETP.LT.OR P6, PT, R0.reuse, 0x12, P6 ;  /* 0x000000120000780c */ /* 0x040fe400037c1670 */
[----:B------:R-:W-:Y:S02]  /*104c0*/  FMNMX.FTZ R4, R189, R4, !PT ;  /* 0x00000004bd047209 */ /* 0x000fe40007810000 */
[----:B------:R-:W-:Y:S02]  /*104d0*/  ISETP.LT.OR P0, PT, R0, 0x1a, P0 ;  /* 0x0000001a0000780c */ /* 0x000fe40000701670 */
[----:B------:R-:W-:Y:S02]  /*104e0*/  FSEL R186, R18, -INF , !P5 ;  /* 0xff80000012ba7808 */ /* 0x000fe40006800000 */
[----:B------:R-:W-:Y:S02]  /*104f0*/  FSEL R184, R15, -INF , !P6 ;  /* 0xff8000000fb87808 */ /* 0x000fe40007000000 */
[----:B------:R-:W-:Y:S02]  /*10500*/  PLOP3.LUT P5, PT, PT, PT, UP0, 0x80, 0x0 ;  /* 0x000000000000781c */ /* 0x000fe40003faf008 */
[----:B------:R-:W-:Y:S02]  /*10510*/  FMNMX.FTZ R7, R250, R7, !PT ;  /* 0x00000007fa077209 */ /* 0x000fe40007810000 */
[----:B------:R-:W-:Y:S02]  /*10520*/  FMNMX.FTZ R4, R187, R4, !PT ;  /* 0x00000004bb047209 */ /* 0x000fe40007810000 */
[----:B------:R-:W-:Y:S02]  /*10530*/  FSEL R32, R19, -INF , !P0 ;  /* 0xff80000013207808 */ /* 0x000fe40004000000 */
[----:B------:R-:W-:Y:S02]  /*10540*/  ISETP.GT.AND P5, PT, R166, 0x20, P5 ;  /* 0x00000020a600780c */ /* 0x000fe40002fa4270 */
[----:B------:R-:W-:Y:S02]  /*10550*/  FMNMX.FTZ R7, R184, R7, !PT ;  /* 0x00000007b8077209 */ /* 0x000fe40007810000 */
[----:B------:R-:W-:Y:S02]  /*10560*/  PLOP3.LUT P0, PT, PT, PT, UP0, 0x80, 0x0 ;  /* 0x000000000000781c */ /* 0x000fe40003f0f008 */
[----:B------:R-:W-:Y:S02]  /*10570*/  FMNMX.FTZ R4, R177, R4, !PT ;  /* 0x00000004b1047209 */ /* 0x000fe40007810000 */
[----:B------:R-:W-:Y:S02]  /*10580*/  ISETP.LT.OR P5, PT, R0, 0x21, P5 ;  /* 0x000000210000780c */ /* 0x000fe40002fa1670 */
[----:B------:R-:W-:Y:S02]  /*10590*/  FMNMX.FTZ R7, R186, R7, !PT ;  /* 0x00000007ba077209 */ /* 0x000fe40007810000 */
[----:B------:R-:W-:Y:S02]  /*105a0*/  ISETP.GT.AND P0, PT, R166, 0x21, P0 ;  /* 0x00000021a600780c */ /* 0x000fe40000704270 */
        /* <DEDUP_REMOVED lines=9> */
[----:B------:R-:W-:Y:S01]  /*10640*/  ISETP.LT.OR P6, PT, R0, 0x29, P6 ;  /* 0x000000290000780c */ /* 0x000fe200037c1670 */
[----:B------:R-:W-:Y:S01]  /*10650*/  LDSM.16.MT88.4 R20, [R227+0x100] ;  /* 0x00010000e314783b */ /* 0x000fe20000004200 */
[----:B------:R-:W-:Y:S02]  /*10660*/  ISETP.GT.AND P5, PT, R166, 0x29, P5 ;  /* 0x00000029a600780c */ /* 0x000fe40002fa4270 */
[----:B------:R-:W-:Y:S02]  /*10670*/  PLOP3.LUT P0, PT, PT, PT, UP0, 0x80, 0x0 ;  /* 0x000000000000781c */ /* 0x000fe40003f0f008 */
[----:B------:R-:W-:Y:S02]  /*10680*/  FMNMX.FTZ R7, R248, R7, !PT ;  /* 0x00000007f8077209 */ /* 0x000fe40007810000 */
[----:B------:R-:W-:Y:S02]  /*10690*/  FMNMX.FTZ R5, R173, R4, !PT ;  /* 0x00000004ad057209 */ /* 0x000fe40007810000 */
[----:B------:R-:W-:Y:S02]  /*106a0*/  FSEL R190, R26, -INF , !P6 ;  /* 0xff8000001abe7808 */ /* 0x000fe40007000000 */
[----:B------:R-:W-:Y:S01]  /*106b0*/  ISETP.LT.OR P5, PT, R0, 0x2a, P5 ;  /* 0x0000002a0000780c */ /* 0x000fe20002fa1670 */
[----:B------:R-:W1:Y:S01]  /*106c0*/  SHFL.BFLY PT, R4, R5, 0x2, 0x1f ;  /* 0x0c401f0005047f89 */ /* 0x000e6200000e0000 */
        /* <DEDUP_REMOVED lines=16> */
[----:B------:R-:W-:Y:S02]  /*107d0*/  FSEL R172, R31, -INF , !P6 ;  /* 0xff8000001fac7808 */ /* 0x000fe40007000000 */
[----:B------:R-:W-:Y:S01]  /*107e0*/  ISETP.LT.OR P5, PT, R0, 0x39, P5 ;  /* 0x000000390000780c */ /* 0x000fe20002fa1670 */
[----:B------:R-:W-:Y:S01]  /*107f0*/  LDSM.16.MT88.4 R28, [R221+0x100] ;  /* 0x00010000dd1c783b */ /* 0x000fe20000004200 */
[----:B------:R-:W-:Y:S02]  /*10800*/  ISETP.GT.AND P0, PT, R166, 0x39, P0 ;  /* 0x00000039a600780c */ /* 0x000fe40000704270 */
[----:B------:R-:W-:Y:S02]  /*10810*/  FMNMX.FTZ R11, R176, R11, !PT ;  /* 0x0000000bb00b7209 */ /* 0x000fe40007810000 */
[----:B------:R-:W-:Y:S02]  /*10820*/  FSEL R170, R34, -INF , !P5 ;  /* 0xff80000022aa7808 */ /* 0x000fe40006800000 */
[----:B------:R-:W-:Y:S02]  /*10830*/  ISETP.LT.OR P0, PT, R0, 0x3a, P0 ;  /* 0x0000003a0000780c */ /* 0x000fe40000701670 */
[----:B------:R-:W-:Y:S02]  /*10840*/  FMNMX.FTZ R11, R172, R11, !PT ;  /* 0x0000000bac0b7209 */ /* 0x000fe40007810000 */
[----:B------:R-:W-:Y:S02]  /*10850*/  FSEL R13, R35, -INF , !P0 ;  /* 0xff800000230d7808 */ /* 0x000fe40004000000 */
[----:B------:R-:W-:Y:S04]  /*10860*/  FMNMX.FTZ R0, R170, R11, !PT ;  /* 0x0000000baa007209 */ /* 0x000fe80007810000 */
[----:B------:R-:W-:Y:S02]  /*10870*/  FMNMX.FTZ R7, R13, R0, !PT ;  /* 0x000000000d077209 */ /* 0x000fe40007810000 */
[----:B-1----:R-:W-:Y:S03]  /*10880*/  FMNMX.FTZ R6, R5, R4, !PT ;  /* 0x0000000405067209 */ /* 0x002fe60007810000 */
[----:B------:R-:W1:Y:S08]  /*10890*/  SHFL.BFLY PT, R4, R7, 0x2, 0x1f ;  /* 0x0c401f0007047f89 */ /* 0x000e7000000e0000 */
[----:B------:R-:W2:Y:S01]  /*108a0*/  SHFL.BFLY PT, R11, R6, 0x1, 0x1f ;  /* 0x0c201f00060b7f89 */ /* 0x000ea200000e0000 */
[----:B-1----:R-:W-:Y:S07]  /*108b0*/  FMNMX.FTZ R5, R7, R4, !PT ;  /* 0x0000000407057209 */ /* 0x002fee0007810000 */
[----:B------:R-:W1:Y:S01]  /*108c0*/  SHFL.BFLY PT, R12, R5, 0x1, 0x1f ;  /* 0x0c201f00050c7f89 */ /* 0x000e6200000e0000 */
[----:B--2---:R-:W-:Y:S04]  /*108d0*/  FMNMX.FTZ R0, R6, R11, !PT ;  /* 0x0000000b06007209 */ /* 0x004fe80007810000 */
[C---:B------:R-:W-:Y:S01]  /*108e0*/  FSETP.NEU.FTZ.AND P0, PT, R0.reuse, -INF , PT ;  /* 0xff8000000000780b */ /* 0x040fe20003f1d000 */
[C---:B------:R-:W-:Y:S03]  /*108f0*/  FMUL.FTZ R178, R0.reuse, c[0x0][0x2d0] ;  /* 0x0000b40000b27a20 */ /* 0x040fe60000410000 */
[----:B------:R-:W-:Y:S02]  /*10900*/  FSEL R4, R0, RZ, P0 ;  /* 0x000000ff00047208 */ /* 0x000fe40000000000 */
[----:B------:R-:W-:Y:S03]  /*10910*/  FSEL R178, R178, RZ, P0 ;  /* 0x000000ffb2b27208 */ /* 0x000fe60000000000 */
[----:B------:R-:W-:Y:S02]  /*10920*/  FADD.FTZ R3, -R4, R3 ;  /* 0x0000000304037221 */ /* 0x000fe40000010100 */
[--C-:B------:R-:W-:Y:S02]  /*10930*/  FFMA.FTZ R15, R167, c[0x0][0x2d0], -R178.reuse ;  /* 0x0000b400a70f7a23 */ /* 0x100fe400000108b2 */
[--C-:B------:R-:W-:Y:S02]  /*10940*/  FFMA.FTZ R14, R165, c[0x0][0x2d0], -R178.reuse ;  /* 0x0000b400a50e7a23 */ /* 0x100fe400000108b2 */
[--C-:B------:R-:W-:Y:S01]  /*10950*/  FFMA.FTZ R165, R9, c[0x0][0x2d0], -R178.reuse ;  /* 0x0000b40009a57a23 */ /* 0x100fe200000108b2 */
[----:B-1----:R-:W-:Y:S01]  /*10960*/  FMNMX.FTZ R12, R5, R12, !PT ;  /* 0x0000000c050c7209 */ /* 0x002fe20007810000 */
[--C-:B------:R-:W-:Y:S01]  /*10970*/  FFMA.FTZ R164, R164, c[0x0][0x2d0], -R178.reuse ;  /* 0x0000b400a4a47a23 */ /* 0x100fe200000108b2 */
[----:B------:R-:W-:Y:S01]  /*10980*/  MUFU.EX2 R15, R15 ;  /* 0x0000000f000f7308 */ /* 0x000fe20000000800 */
[----:B------:R-:W-:Y:S01]  /*10990*/  FMUL.FTZ R6, R3, c[0x0][0x2d0] ;  /* 0x0000b40003067a20 */ /* 0x000fe20000410000 */
[C---:B------:R-:W-:Y:S01]  /*109a0*/  FSETP.NEU.FTZ.AND P0, PT, R12.reuse, -INF , PT ;  /* 0xff8000000c00780b */ /* 0x040fe20003f1d000 */
[C---:B------:R-:W-:Y:S02]  /*109b0*/  FMUL.FTZ R171, R12.reuse, c[0x0][0x2d0] ;  /* 0x0000b4000cab7a20 */ /* 0x040fe40000410000 */
[--C-:B------:R-:W-:Y:S01]  /*109c0*/  FFMA.FTZ R180, R185, c[0x0][0x2d0], -R178.reuse ;  /* 0x0000b400b9b47a23 */ /* 0x100fe200000108b2 */
[----:B------:R-:W-:Y:S01]  /*109d0*/  FSEL R5, R12, RZ, P0 ;  /* 0x000000ff0c057208 */ /* 0x000fe20000000000 */
[--C-:B------:R-:W-:Y:S01]  /*109e0*/  FFMA.FTZ R179, R179, c[0x0][0x2d0], -R178.reuse ;  /* 0x0000b400b3b37a23 */ /* 0x100fe200000108b2 */
[----:B------:R-:W-:Y:S01]  /*109f0*/  FSEL R171, R171, RZ, P0 ;  /* 0x000000ffabab7208 */ /* 0x000fe20000000000 */
[----:B------:R-:W-:Y:S01]  /*10a00*/  FFMA.FTZ R181, R181, c[0x0][0x2d0], -R178 ;  /* 0x0000b400b5b57a23 */ /* 0x000fe200000108b2 */
[----:B------:R-:W1:Y:S01]  /*10a10*/  MUFU.EX2 R3, R6 ;  /* 0x0000000600037308 */ /* 0x000e620000000800 */
[----:B------:R-:W-:Y:S01]  /*10a20*/  FADD.FTZ R5, -R5, R2 ;  /* 0x0000000205057221 */ /* 0x000fe20000010100 */
[----:B------:R-:W-:Y:S01]  /*10a30*/  PLOP3.LUT P0, PT, PT, PT, UP0, 0x80, 0x0 ;  /* 0x000000000000781c */ /* 0x000fe20003f0f008 */
[--C-:B------:R-:W-:Y:S02]  /*10a40*/  FFMA.FTZ R167, R10, c[0x0][0x2d0], -R171.reuse ;  /* 0x0000b4000aa77a23 */ /* 0x100fe400000108ab */
[--C-:B------:R-:W-:Y:S02]  /*10a50*/  FFMA.FTZ R166, R8, c[0x0][0x2d0], -R171.reuse ;  /* 0x0000b40008a67a23 */ /* 0x100fe400000108ab */
[--C-:B------:R-:W-:Y:S02]  /*10a60*/  FFMA.FTZ R169, R17, c[0x0][0x2d0], -R171.reuse ;  /* 0x0000b40011a97a23 */ /* 0x100fe400000108ab */
[--C-:B------:R-:W-:Y:S01]  /*10a70*/  FFMA.FTZ R168, R16, c[0x0][0x2d0], -R171.reuse ;  /* 0x0000b40010a87a23 */ /* 0x100fe200000108ab */
[----:B------:R-:W2:Y:S01]  /*10a80*/  MUFU.EX2 R164, R164 ;  /* 0x000000a400a47308 */ /* 0x000ea20000000800 */
[----:B------:R-:W-:Y:S02]  /*10a90*/  FMUL.FTZ R2, R5, c[0x0][0x2d0] ;  /* 0x0000b40005027a20 */ /* 0x000fe40000410000 */
[--C-:B------:R-:W-:Y:S02]  /*10aa0*/  FFMA.FTZ R185, R186, c[0x0][0x2d0], -R171.reuse ;  /* 0x0000b400bab97a23 */ /* 0x100fe400000108ab */
[--C-:B------:R-:W-:Y:S02]  /*10ab0*/  FFMA.FTZ R186, R32, c[0x0][0x2d0], -R171.reuse ;  /* 0x0000b40020ba7a23 */ /* 0x100fe400000108ab */
[----:B------:R-:W-:Y:S01]  /*10ac0*/  LDSM.16.MT88.4 R32, [R221+0x900] ;  /* 0x00090000dd20783b */ /* 0x000fe20000004200 */
[--C-:B------:R-:W-:Y:S02]  /*10ad0*/  FFMA.FTZ R182, R183, c[0x0][0x2d0], -R178.reuse ;  /* 0x0000b400b7b67a23 */ /* 0x100fe400000108b2 */
[----:B------:R-:W3:Y:S01]  /*10ae0*/  MUFU.EX2 R2, R2 ;  /* 0x0000000200027308 */ /* 0x000ee20000000800 */
[--C-:B------:R-:W-:Y:S02]  /*10af0*/  FFMA.FTZ R183, R250, c[0x0][0x2d0], -R171.reuse ;  /* 0x0000b400fab77a23 */ /* 0x100fe400000108ab */
[--C-:B------:R-:W-:Y:S02]  /*10b00*/  FFMA.FTZ R184, R184, c[0x0][0x2d0], -R171.reuse ;  /* 0x0000b400b8b87a23 */ /* 0x100fe400000108ab */
[C---:B-1----:R-:W-:Y:S02]  /*10b10*/  FMUL.FTZ R4, R3.reuse, R160 ;  /* 0x000000a003047220 */ /* 0x042fe40000410000 */
        /* <DEDUP_REMOVED lines=9> */
[----:B------:R-:W1:Y:S01]  /*10bb0*/  MUFU.EX2 R165, R165 ;  /* 0x000000a500a57308 */ /* 0x000e620000000800 */
[C---:B------:R-:W-:Y:S02]  /*10bc0*/  FMUL.FTZ R140, R3.reuse, R140 ;  /* 0x0000008c038c7220 */ /* 0x040fe40000410000 */
[----:B------:R-:W-:Y:S02]  /*10bd0*/  FMUL.FTZ R141, R3, R141 ;  /* 0x0000008d038d7220 */ /* 0x000fe40000410000 */
[C---:B---3--:R-:W-:Y:S02]  /*10be0*/  FMUL.FTZ R6, R2.reuse, R162 ;  /* 0x000000a202067220 */ /* 0x048fe40000410000 */
        /* <DEDUP_REMOVED lines=8> */
[C---:B------:R-:W-:Y:S01]  /*10c70*/  FMUL.FTZ R139, R2.reuse, R139 ;  /* 0x0000008b028b7220 */ /* 0x040fe20000410000 */
[----:B------:R-:W2:Y:S01]  /*10c80*/  MUFU.EX2 R168, R168 ;  /* 0x000000a800a87308 */ /* 0x000ea20000000800 */
[C---:B------:R-:W-:Y:S02]  /*10c90*/  FMUL.FTZ R142, R2.reuse, R142 ;  /* 0x0000008e028e7220 */ /* 0x040fe40000410000 */
[C---:B------:R-:W-:Y:S01]  /*10ca0*/  FMUL.FTZ R143, R2.reuse, R143 ;  /* 0x0000008f028f7220 */ /* 0x040fe20000410000 */
[----:B-1----:R-:W-:Y:S01]  /*10cb0*/  F2FP.BF16.PACK_AB R18, R165, R14 ;  /* 0x0000000ea512723e */ /* 0x002fe200000010ff */
        /* <DEDUP_REMOVED lines=9> */
[----:B------:R-:W1:Y:S01]  /*10d50*/  MUFU.EX2 R166, R166 ;  /* 0x000000a600a67308 */ /* 0x000e620000000800 */
[C---:B------:R-:W-:Y:S02]  /*10d60*/  FMUL.FTZ R152, R3.reuse, R152 ;  /* 0x0000009803987220 */ /* 0x040fe40000410000 */
        /* <DEDUP_REMOVED lines=18> */
[----:B------:R-:W-:Y:S01]  /*10e90*/  MUFU.EX2 R181, R181 ;  /* 0x000000b500b57308 */ /* 0x000fe20000000800 */
[C---:B------:R-:W-:Y:S05]  /*10ea0*/  HMMA.16816.F32.BF16 R4, R16.reuse, R20, R4 ;  /* 0x000000141004723c */ /* 0x040fea0000041804 */
[C---:B------:R-:W-:Y:S02]  /*10eb0*/  FMUL.FTZ R47, R2.reuse, R47 ;  /* 0x0000002f022f7220 */ /* 0x040fe40000410000 */
[C---:B------:R-:W-:Y:S01]  /*10ec0*/  FMUL.FTZ R48, R3.reuse, R48 ;  /* 0x0000003003307220 */ /* 0x040fe20000410000 */
[C---:B------:R-:W-:Y:S01]  /*10ed0*/  HMMA.16816.F32.BF16 R8, R16.reuse, R22, R8 ;  /* 0x000000161008723c */ /* 0x040fe20000041808 */
[----:B------:R-:W1:Y:S01]  /*10ee0*/  LDSM.16.MT88.4 R20, [R220+0x100] ;  /* 0x00010000dc14783b */ /* 0x000e620000004200 */
[----:B------:R-:W3:Y:S02]  /*10ef0*/  MUFU.EX2 R182, R182 ;  /* 0x000000b600b67308 */ /* 0x000ee40000000800 */
[C---:B------:R-:W-:Y:S02]  /*10f00*/  FMUL.FTZ R49, R3.reuse, R49 ;  /* 0x0000003103317220 */ /* 0x040fe40000410000 */
[C---:B------:R-:W-:Y:S02]  /*10f10*/  FMUL.FTZ R50, R2.reuse, R50 ;  /* 0x0000003202327220 */ /* 0x040fe40000410000 */
[C---:B------:R-:W-:Y:S04]  /*10f20*/  HMMA.16816.F32.BF16 R132, R16.reuse, R24, R132 ;  /* 0x000000181084723c */ /* 0x040fe80000041884 */
[C---:B------:R-:W-:Y:S01]  /*10f30*/  FMUL.FTZ R51, R2.reuse, R51 ;  /* 0x0000003302337220 */ /* 0x040fe20000410000 */
[----:B------:R-:W-:Y:S01]  /*10f40*/  MUFU.EX2 R183, R183 ;  /* 0x000000b700b77308 */ /* 0x000fe20000000800 */
[C---:B------:R-:W-:Y:S02]  /*10f50*/  FMUL.FTZ R52, R3.reuse, R52 ;  /* 0x0000003403347220 */ /* 0x040fe40000410000 */
[C---:B------:R-:W-:Y:S01]  /*10f60*/  HMMA.16816.F32.BF16 R136, R16.reuse, R26, R136 ;  /* 0x0000001a1088723c */ /* 0x040fe20000041888 */
[----:B------:R-:W4:Y:S03]  /*10f70*/  LDSM.16.MT88.4 R24, [R227+0x2100] ;  /* 0x00210000e318783b */ /* 0x000f260000004200 */
[C---:B------:R-:W-:Y:S02]  /*10f80*/  FMUL.FTZ R53, R3.reuse, R53 ;  /* 0x0000003503357220 */ /* 0x040fe40000410000 */
[C---:B------:R-:W-:Y:S01]  /*10f90*/  FMUL.FTZ R54, R2.reuse, R54 ;  /* 0x0000003602367220 */ /* 0x040fe20000410000 */
[----:B------:R-:W5:Y:S01]  /*10fa0*/  MUFU.EX2 R184, R184 ;  /* 0x000000b800b87308 */ /* 0x000f620000000800 */
[C---:B------:R-:W-:Y:S04]  /*10fb0*/  HMMA.16816.F32.BF16 R140, R16.reuse, R28, R140 ;  /* 0x0000001c108c723c */ /* 0x040fe8000004188c */
[C---:B------:R-:W-:Y:S02]  /*10fc0*/  FMUL.FTZ R55, R2.reuse, R55 ;  /* 0x0000003702377220 */ /* 0x040fe40000410000 */
[C---:B------:R-:W-:Y:S02]  /*10fd0*/  FMUL.FTZ R56, R3.reuse, R56 ;  /* 0x0000003803387220 */ /* 0x040fe40000410000 */
[C---:B------:R-:W-:Y:S01]  /*10fe0*/  HMMA.16816.F32.BF16 R144, R16.reuse, R30, R144 ;  /* 0x0000001e1090723c */ /* 0x040fe20000041890 */
[----:B------:R-:W2:Y:S01]  /*10ff0*/  LDSM.16.MT88.4 R28, [R222+0x2100] ;  /* 0x00210000de1c783b */ /* 0x000ea20000004200 */
[----:B------:R-:W-:Y:S02]  /*11000*/  MUFU.EX2 R185, R185 ;  /* 0x000000b900b97308 */ /* 0x000fe40000000800 */
[C---:B------:R-:W-:Y:S02]  /*11010*/  FMUL.FTZ R57, R3.reuse, R57 ;  /* 0x0000003903397220 */ /* 0x040fe40000410000 */
[C---:B------:R-:W-:Y:S02]  /*11020*/  FMUL.FTZ R58, R2.reuse, R58 ;  /* 0x0000003a023a7220 */ /* 0x040fe40000410000 */
[C---:B------:R-:W-:Y:S01]  /*11030*/  FMUL.FTZ R59, R2.reuse, R59 ;  /* 0x0000003b023b7220 */ /* 0x040fe20000410000 */
[C---:B-1----:R-:W-:Y:S03]  /*11040*/  HMMA.16816.F32.BF16 R148, R16.reuse, R20, R148 ;  /* 0x000000141094723c */ /* 0x042fe60000041894 */
[C---:B------:R-:W-:Y:S01]  /*11050*/  FMUL.FTZ R60, R3.reuse, R60 ;  /* 0x0000003c033c7220 */ /* 0x040fe20000410000 */
[----:B------:R-:W1:Y:S01]  /*11060*/  MUFU.EX2 R186, R186 ;  /* 0x000000ba00ba7308 */ /* 0x000e620000000800 */
        /* <DEDUP_REMOVED lines=103> */
[----:B------:R-:W-:Y:S03]  /*116e0*/  FMUL.FTZ R129, R3, R129 ;  /* 0x0000008103817220 */ /* 0x000fe60000410000 */
[C---:B-1----:R-:W-:Y:S03]  /*116f0*/  HMMA.16816.F32.BF16 R124, R16.reuse, R20, R124 ;  /* 0x00000014107c723c */ /* 0x042fe6000004187c */
[C---:B------:R-:W-:Y:S02]  /*11700*/  FMUL.FTZ R130, R2.reuse, R130 ;  /* 0x0000008202827220 */ /* 0x040fe40000410000 */
        /* <DEDUP_REMOVED lines=8> */
[----:B------:R-:W-:Y:S01]  /*11790*/  F2FP.BF16.PACK_AB R16, R180, R179 ;  /* 0x000000b3b410723e */ /* 0x000fe200000010ff */
[--C-:B------:R-:W-:Y:S01]  /*117a0*/  FFMA.FTZ R187, R248, c[0x0][0x2d0], -R171.reuse ;  /* 0x0000b400f8bb7a23 */ /* 0x100fe200000108ab */
[----:B---3--:R-:W-:Y:S03]  /*117b0*/  F2FP.BF16.PACK_AB R18, R182, R181 ;  /* 0x000000b5b612723e */ /* 0x008fe600000010ff */
[----:B-----5:R-:W-:Y:S01]  /*117c0*/  F2FP.BF16.PACK_AB R17, R184, R183 ;  /* 0x000000b7b811723e */ /* 0x020fe200000010ff */
[----:B------:R-:W-:Y:S01]  /*117d0*/  MUFU.EX2 R250, R250 ;  /* 0x000000fa00fa7308 */ /* 0x000fe20000000800 */
[----:B------:R-:W-:Y:S01]  /*117e0*/  F2FP.BF16.PACK_AB R19, R186, R185 ;  /* 0x000000b9ba13723e */ /* 0x000fe200000010ff */
[--C-:B------:R-:W-:Y:S02]  /*117f0*/  FFMA.FTZ R246, R246, c[0x0][0x2d0], -R171.reuse ;  /* 0x0000b400f6f67a23 */ /* 0x100fe400000108ab */
[--C-:B------:R-:W-:Y:S02]  /*11800*/  FFMA.FTZ R190, R190, c[0x0][0x2d0], -R171.reuse ;  /* 0x0000b400bebe7a23 */ /* 0x100fe400000108ab */
[--C-:B------:R-:W-:Y:S02]  /*11810*/  FFMA.FTZ R191, R188, c[0x0][0x2d0], -R171.reuse ;  /* 0x0000b400bcbf7a23 */ /* 0x100fe400000108ab */
[C---:B----4-:R-:W-:Y:S02]  /*11820*/  HMMA.16816.F32.BF16 R4, R16.reuse, R24, R4 ;  /* 0x000000181004723c */ /* 0x050fe40000041804 */
[----:B------:R-:W-:Y:S01]  /*11830*/  MUFU.EX2 R189, R189 ;  /* 0x000000bd00bd7308 */ /* 0x000fe20000000800 */
[--C-:B------:R-:W-:Y:S02]  /*11840*/  FFMA.FTZ R177, R177, c[0x0][0x2d0], -R178.reuse ;  /* 0x0000b400b1b17a23 */ /* 0x100fe400000108b2 */
[--C-:B------:R-:W-:Y:S02]  /*11850*/  FFMA.FTZ R188, R175, c[0x0][0x2d0], -R178.reuse ;  /* 0x0000b400afbc7a23 */ /* 0x100fe400000108b2 */
[--C-:B------:R-:W-:Y:S01]  /*11860*/  FFMA.FTZ R174, R174, c[0x0][0x2d0], -R178.reuse ;  /* 0x0000b400aeae7a23 */ /* 0x100fe200000108b2 */
[C---:B------:R-:W-:Y:S01]  /*11870*/  HMMA.16816.F32.BF16 R8, R16.reuse, R26, R8 ;  /* 0x0000001a1008723c */ /* 0x040fe20000041808 */
[----:B------:R-:W3:Y:S03]  /*11880*/  LDSM.16.MT88.4 R24, [R222+0x2900] ;  /* 0x00290000de18783b */ /* 0x000ee60000004200 */
[----:B------:R-:W-:Y:S01]  /*11890*/  MUFU.EX2 R252, R252 ;  /* 0x000000fc00fc7308 */ /* 0x000fe20000000800 */
[--C-:B------:R-:W-:Y:S02]  /*118a0*/  FFMA.FTZ R175, R176, c[0x0][0x2d0], -R171.reuse ;  /* 0x0000b400b0af7a23 */ /* 0x100fe400000108ab */
[--C-:B------:R-:W-:Y:S01]  /*118b0*/  FFMA.FTZ R172, R172, c[0x0][0x2d0], -R171.reuse ;  /* 0x0000b400acac7a23 */ /* 0x100fe200000108ab */
[C---:B--2---:R-:W-:Y:S04]  /*118c0*/  HMMA.16816.F32.BF16 R132, R16.reuse, R28, R132 ;  /* 0x0000001c1084723c */ /* 0x044fe80000041884 */
[--C-:B------:R-:W-:Y:S02]  /*118d0*/  FFMA.FTZ R170, R170, c[0x0][0x2d0], -R171.reuse ;  /* 0x0000b400aaaa7a23 */ /* 0x100fe400000108ab */
[----:B------:R-:W2:Y:S01]  /*118e0*/  MUFU.EX2 R187, R187 ;  /* 0x000000bb00bb7308 */ /* 0x000ea20000000800 */
[----:B------:R-:W-:Y:S01]  /*118f0*/  FFMA.FTZ R171, R13, c[0x0][0x2d0], -R171 ;  /* 0x0000b4000dab7a23 */ /* 0x000fe200000108ab */
[C---:B------:R-:W-:Y:S01]  /*11900*/  HMMA.16816.F32.BF16 R136, R16.reuse, R30, R136 ;  /* 0x0000001e1088723c */ /* 0x040fe20000041888 */
[----:B------:R-:W4:Y:S03]  /*11910*/  LDSM.16.MT88.4 R28, [R221+0x2900] ;  /* 0x00290000dd1c783b */ /* 0x000f260000004200 */
[----:B------:R-:W-:Y:S02]  /*11920*/  FFMA.FTZ R178, R173, c[0x0][0x2d0], -R178 ;  /* 0x0000b400adb27a23 */ /* 0x000fe400000108b2 */
[----:B------:R-:W-:Y:S02]  /*11930*/  FFMA.FTZ R164, R3, R244, R164 ;  /* 0x000000f403a47223 */ /* 0x000fe400000100a4 */
[C---:B------:R-:W-:Y:S01]  /*11940*/  HMMA.16816.F32.BF16 R140, R16.reuse, R32, R140 ;  /* 0x00000020108c723c */ /* 0x040fe2000004188c */
[----:B------:R-:W5:Y:S03]  /*11950*/  MUFU.EX2 R246, R246 ;  /* 0x000000f600f67308 */ /* 0x000f660000000800 */
[----:B------:R-:W-:Y:S02]  /*11960*/  FFMA.FTZ R169, R2, R241, R169 ;  /* 0x000000f102a97223 */ /* 0x000fe400000100a9 */
[----:B------:R-:W-:Y:S02]  /*11970*/  FADD.FTZ R15, R15, R164 ;  /* 0x000000a40f0f7221 */ /* 0x000fe40000010000 */
[C---:B------:R-:W-:Y:S01]  /*11980*/  HMMA.16816.F32.BF16 R144, R16.reuse, R34, R144 ;  /* 0x000000221090723c */ /* 0x040fe20000041890 */
[----:B------:R-:W2:Y:S02]  /*11990*/  LDSM.16.MT88.4 R32, [R220+0x2900] ;  /* 0x00290000dc20783b */ /* 0x000ea40000004200 */
[----:B------:R-:W2:Y:S01]  /*119a0*/  MUFU.EX2 R190, R190 ;  /* 0x000000be00be7308 */ /* 0x000ea20000000800 */
[----:B------:R-:W-:Y:S02]  /*119b0*/  FADD.FTZ R168, R168, R169 ;  /* 0x000000a9a8a87221 */ /* 0x000fe40000010000 */
[----:B------:R-:W-:Y:S02]  /*119c0*/  FADD.FTZ R14, R14, R15 ;  /* 0x0000000f0e0e7221 */ /* 0x000fe40000010000 */
[C---:B------:R-:W-:Y:S04]  /*119d0*/  HMMA.16816.F32.BF16 R148, R16.reuse, R156, R148 ;  /* 0x0000009c1094723c */ /* 0x040fe80000041894 */
[----:B------:R-:W-:Y:S01]  /*119e0*/  FADD.FTZ R167, R167, R168 ;  /* 0x000000a8a7a77221 */ /* 0x000fe20000010000 */
[----:B------:R-:W2:Y:S01]  /*119f0*/  MUFU.EX2 R191, R191 ;  /* 0x000000bf00bf7308 */ /* 0x000ea20000000800 */
[----:B------:R-:W-:Y:S02]  /*11a00*/  FADD.FTZ R14, R165, R14 ;  /* 0x0000000ea50e7221 */ /* 0x000fe40000010000 */
[C---:B------:R-:W-:Y:S01]  /*11a10*/  HMMA.16816.F32.BF16 R152, R16.reuse, R158, R152 ;  /* 0x0000009e1098723c */ /* 0x040fe20000041898 */
[----:B------:R-:W2:Y:S03]  /*11a20*/  LDSM.16.MT88.4 R156, [R227+0x4900] ;  /* 0x00490000e39c783b */ /* 0x000ea60000004200 */
[----:B------:R-:W-:Y:S02]  /*11a30*/  FADD.FTZ R166, R166, R167 ;  /* 0x000000a7a6a67221 */ /* 0x000fe40000010000 */
[----:B------:R-:W-:Y:S01]  /*11a40*/  FADD.FTZ R179, R179, R14 ;  /* 0x0000000eb3b37221 */ /* 0x000fe20000010000 */
[----:B------:R-:W-:Y:S01]  /*11a50*/  MUFU.EX2 R177, R177 ;  /* 0x000000b100b17308 */ /* 0x000fe20000000800 */
[C---:B-1----:R-:W-:Y:S04]  /*11a60*/  HMMA.16816.F32.BF16 R36, R16.reuse, R20, R36 ;  /* 0x000000141024723c */ /* 0x042fe80000041824 */
[----:B------:R-:W-:Y:S02]  /*11a70*/  FADD.FTZ R183, R183, R166 ;  /* 0x000000a6b7b77221 */ /* 0x000fe40000010000 */
[----:B------:R-:W-:Y:S02]  /*11a80*/  FADD.FTZ R180, R180, R179 ;  /* 0x000000b3b4b47221 */ /* 0x000fe40000010000 */
[C---:B------:R-:W-:Y:S01]  /*11a90*/  HMMA.16816.F32.BF16 R40, R16.reuse, R22, R40 ;  /* 0x000000161028723c */ /* 0x040fe20000041828 */
[----:B------:R-:W1:Y:S01]  /*11aa0*/  LDSM.16.MT88.4 R20, [R222+0x4900] ;  /* 0x00490000de14783b */ /* 0x000e620000004200 */
[----:B------:R-:W1:Y:S02]  /*11ab0*/  MUFU.EX2 R188, R188 ;  /* 0x000000bc00bc7308 */ /* 0x000e640000000800 */
[----:B------:R-:W-:Y:S02]  /*11ac0*/  FADD.FTZ R184, R184, R183 ;  /* 0x000000b7b8b87221 */ /* 0x000fe40000010000 */
[----:B------:R-:W-:Y:S02]  /*11ad0*/  FADD.FTZ R181, R181, R180 ;  /* 0x000000b4b5b57221 */ /* 0x000fe40000010000 */
[C---:B---3--:R-:W-:Y:S04]  /*11ae0*/  HMMA.16816.F32.BF16 R44, R16.reuse, R24, R44 ;  /* 0x00000018102c723c */ /* 0x048fe8000004182c */
[----:B------:R-:W-:Y:S01]  /*11af0*/  MUFU.EX2 R174, R174 ;  /* 0x000000ae00ae7308 */ /* 0x000fe20000000800 */
[----:B------:R-:W-:Y:S02]  /*11b00*/  FADD.FTZ R185, R185, R184 ;  /* 0x000000b8b9b97221 */ /* 0x000fe40000010000 */
[----:B------:R-:W-:Y:S01]  /*11b10*/  FADD.FTZ R182, R182, R181 ;  /* 0x000000b5b6b67221 */ /* 0x000fe20000010000 */
[C---:B------:R-:W-:Y:S01]  /*11b20*/  HMMA.16816.F32.BF16 R48, R16.reuse, R26, R48 ;  /* 0x0000001a1030723c */ /* 0x040fe20000041830 */
[----:B------:R-:W3:Y:S03]  /*11b30*/  LDSM.16.MT88.4 R24, [R221+0x4900] ;  /* 0x00490000dd18783b */ /* 0x000ee60000004200 */
[----:B------:R-:W-:Y:S02]  /*11b40*/  FADD.FTZ R186, R186, R185 ;  /* 0x000000b9baba7221 */ /* 0x000fe40000010000 */
[----:B------:R-:W1:Y:S02]  /*11b50*/  MUFU.EX2 R173, R178 ;  /* 0x000000b200ad7308 */ /* 0x000e640000000800 */
[C---:B----4-:R-:W-:Y:S04]  /*11b60*/  HMMA.16816.F32.BF16 R52, R16.reuse, R28, R52 ;  /* 0x0000001c1034723c */ /* 0x050fe80000041834 */
[----:B--2---:R-:W-:Y:S04]  /*11b70*/  FADD.FTZ R3, R187, R186 ;  /* 0x000000babb037221 */ /* 0x004fe80000010000 */
[C---:B------:R-:W-:Y:S01]  /*11b80*/  HMMA.16816.F32.BF16 R56, R16.reuse, R30, R56 ;  /* 0x0000001e1038723c */ /* 0x040fe20000041838 */
[----:B------:R-:W2:Y:S01]  /*11b90*/  LDSM.16.MT88.4 R28, [R220+0x4900] ;  /* 0x00490000dc1c783b */ /* 0x000ea20000004200 */
[----:B------:R-:W-:Y:S02]  /*11ba0*/  MUFU.EX2 R175, R175 ;  /* 0x000000af00af7308 */ /* 0x000fe40000000800 */
[----:B-----5:R-:W-:Y:S04]  /*11bb0*/  FADD.FTZ R3, R246, R3 ;  /* 0x00000003f6037221 */ /* 0x020fe80000010000 */
[C---:B------:R-:W-:Y:S04]  /*11bc0*/  HMMA.16816.F32.BF16 R60, R16.reuse, R32, R60 ;  /* 0x00000020103c723c */ /* 0x040fe8000004183c */
[----:B------:R-:W4:Y:S01]  /*11bd0*/  MUFU.EX2 R172, R172 ;  /* 0x000000ac00ac7308 */ /* 0x000f220000000800 */
[----:B------:R-:W-:Y:S01]  /*11be0*/  FADD.FTZ R2, R190, R3 ;  /* 0x00000003be027221 */ /* 0x000fe20000010000 */
[----:B------:R-:W-:Y:S02]  /*11bf0*/  MOV R3, R0 ;  /* 0x0000000000037202 */ /* 0x000fe40000000f00 */
[C---:B------:R-:W-:Y:S01]  /*11c00*/  HMMA.16816.F32.BF16 R64, R16.reuse, R34, R64 ;  /* 0x000000221040723c */ /* 0x040fe20000041840 */
[----:B------:R-:W5:Y:S03]  /*11c10*/  LDSM.16.MT88.4 R32, [R227+0x6900] ;  /* 0x00690000e320783b */ /* 0x000f660000004200 */
[----:B------:R-:W-:Y:S02]  /*11c20*/  FADD.FTZ R2, R191, R2 ;  /* 0x00000002bf027221 */ /* 0x000fe40000010000 */
[----:B------:R-:W-:Y:S02]  /*11c30*/  MUFU.EX2 R170, R170 ;  /* 0x000000aa00aa7308 */ /* 0x000fe40000000800 */
[C---:B------:R-:W-:Y:S08]  /*11c40*/  HMMA.16816.F32.BF16 R68, R16.reuse, R156, R68 ;  /* 0x0000009c1044723c */ /* 0x040ff00000041844 */
[C---:B------:R-:W-:Y:S01]  /*11c50*/  HMMA.16816.F32.BF16 R72, R16.reuse, R158, R72 ;  /* 0x0000009e1048723c */ /* 0x040fe20000041848 */
[----:B------:R-:W-:Y:S01]  /*11c60*/  LDSM.16.MT88.4 R156, [R221+0x1100] ;  /* 0x00110000dd9c783b */ /* 0x000fe20000004200 */
[----:B------:R-:W2:Y:S06]  /*11c70*/  MUFU.EX2 R171, R171 ;  /* 0x000000ab00ab7308 */ /* 0x000eac0000000800 */
        /* <DEDUP_REMOVED lines=18> */
[C---:B--2---:R-:W-:Y:S08]  /*11da0*/  HMMA.16816.F32.BF16 R124, R16.reuse, R28, R124 ;  /* 0x0000001c107c723c */ /* 0x044ff0000004187c */
[----:B------:R-:W-:Y:S01]  /*11db0*/  HMMA.16816.F32.BF16 R128, R16, R30, R128 ;  /* 0x0000001e1080723c */ /* 0x000fe20000041880 */
[----:B------:R-:W2:Y:S06]  /*11dc0*/  LDSM.16.MT88.4 R28, [R227+0x3100] ;  /* 0x00310000e31c783b */ /* 0x000eac0000004200 */
[----:B------:R-:W-:Y:S01]  /*11dd0*/  F2FP.BF16.PACK_AB R16, R250, R245 ;  /* 0x000000f5fa10723e */ /* 0x000fe200000010ff */
[----:B------:R-:W-:Y:S01]  /*11de0*/  FADD.FTZ R245, R245, R182 ;  /* 0x000000b6f5f57221 */ /* 0x000fe20000010000 */
[----:B------:R-:W-:Y:S03]  /*11df0*/  F2FP.BF16.PACK_AB R18, R252, R189 ;  /* 0x000000bdfc12723e */ /* 0x000fe600000010ff */
[----:B------:R-:W-:Y:S01]  /*11e00*/  F2FP.BF16.PACK_AB R17, R246, R187 ;  /* 0x000000bbf611723e */ /* 0x000fe200000010ff */
[----:B------:R-:W-:Y:S01]  /*11e10*/  FADD.FTZ R250, R250, R245 ;  /* 0x000000f5fafa7221 */ /* 0x000fe20000010000 */
[----:B------:R-:W-:Y:S03]  /*11e20*/  F2FP.BF16.PACK_AB R19, R191, R190 ;  /* 0x000000bebf13723e */ /* 0x000fe600000010ff */
[----:B------:R-:W-:Y:S04]  /*11e30*/  FADD.FTZ R189, R189, R250 ;  /* 0x000000fabdbd7221 */ /* 0x000fe80000010000 */
[C---:B-----5:R-:W-:Y:S03]  /*11e40*/  HMMA.16816.F32.BF16 R4, R16.reuse, R32, R4 ;  /* 0x000000201004723c */ /* 0x060fe60000041804 */
[----:B------:R-:W-:Y:S05]  /*11e50*/  FADD.FTZ R252, R252, R189 ;  /* 0x000000bdfcfc7221 */ /* 0x000fea0000010000 */
[C---:B------:R-:W-:Y:S01]  /*11e60*/  HMMA.16816.F32.BF16 R8, R16.reuse, R34, R8 ;  /* 0x000000221008723c */ /* 0x040fe20000041808 */
[----:B------:R-:W5:Y:S07]  /*11e70*/  LDSM.16.MT88.4 R32, [R222+0x3100] ;  /* 0x00310000de20783b */ /* 0x000f6e0000004200 */
[C---:B-1----:R-:W-:Y:S08]  /*11e80*/  HMMA.16816.F32.BF16 R132, R16.reuse, R20, R132 ;  /* 0x000000141084723c */ /* 0x042ff00000041884 */
[C---:B------:R-:W-:Y:S01]  /*11e90*/  HMMA.16816.F32.BF16 R136, R16.reuse, R22, R136 ;  /* 0x000000161088723c */ /* 0x040fe20000041888 */
[----:B------:R-:W1:Y:S07]  /*11ea0*/  LDSM.16.MT88.4 R20, [R221+0x3100] ;  /* 0x00310000dd14783b */ /* 0x000e6e0000004200 */
[C---:B------:R-:W-:Y:S08]  /*11eb0*/  HMMA.16816.F32.BF16 R140, R16.reuse, R156, R140 ;  /* 0x0000009c108c723c */ /* 0x040ff0000004188c */
[C---:B------:R-:W-:Y:S01]  /*11ec0*/  HMMA.16816.F32.BF16 R144, R16.reuse, R158, R144 ;  /* 0x0000009e1090723c */ /* 0x040fe20000041890 */
[----:B------:R-:W-:Y:S07]  /*11ed0*/  LDSM.16.MT88.4 R156, [R227+0x5100] ;  /* 0x00510000e39c783b */ /* 0x000fee0000004200 */
        /* <DEDUP_REMOVED lines=17> */
[----:B------:R-:W-:Y:S07]  /*11ff0*/  LDSM.16.MT88.4 R156, [R227+0x1900] ;  /* 0x00190000e39c783b */ /* 0x000fee0000004200 */
        /* <DEDUP_REMOVED lines=19> */
[----:B------:R-:W-:Y:S01]  /*12130*/  HMMA.16816.F32.BF16 R128, R16, R22, R128 ;  /* 0x000000161080723c */ /* 0x000fe20000041880 */
[----:B------:R-:W-:Y:S06]  /*12140*/  LDSM.16.MT88.4 R20, [R221+0x3900] ;  /* 0x00390000dd14783b */ /* 0x000fec0000004200 */
[----:B------:R-:W-:Y:S01]  /*12150*/  F2FP.BF16.PACK_AB R16, R188, R177 ;  /* 0x000000b1bc10723e */ /* 0x000fe200000010ff */
[----:B------:R-:W-:Y:S01]  /*12160*/  FADD.FTZ R177, R177, R252 ;  /* 0x000000fcb1b17221 */ /* 0x000fe20000010000 */
[----:B------:R-:W-:Y:S03]  /*12170*/  F2FP.BF16.PACK_AB R18, R173, R174 ;  /* 0x000000aead12723e */ /* 0x000fe600000010ff */
[----:B----4-:R-:W-:Y:S01]  /*12180*/  F2FP.BF16.PACK_AB R17, R172, R175 ;  /* 0x000000afac11723e */ /* 0x010fe200000010ff */
[----:B------:R-:W-:Y:S01]  /*12190*/  FADD.FTZ R175, R175, R2 ;  /* 0x00000002afaf7221 */ /* 0x000fe20000010000 */
[----:B------:R-:W-:Y:S01]  /*121a0*/  F2FP.BF16.PACK_AB R19, R171, R170 ;  /* 0x000000aaab13723e */ /* 0x000fe200000010ff */
[----:B------:R-:W-:Y:S01]  /*121b0*/  FADD.FTZ R177, R188, R177 ;  /* 0x000000b1bcb17221 */ /* 0x000fe20000010000 */
[----:B------:R-:W-:Y:S01]  /*121c0*/  MOV R2, R12 ;  /* 0x0000000c00027202 */ /* 0x000fe20000000f00 */
[----:B------:R-:W-:Y:S02]  /*121d0*/  FADD.FTZ R175, R172, R175 ;  /* 0x000000afacaf7221 */ /* 0x000fe40000010000 */
[----:B------:R-:W-:Y:S02]  /*121e0*/  FADD.FTZ R174, R174, R177 ;  /* 0x000000b1aeae7221 */ /* 0x000fe40000010000 */
[C---:B------:R-:W-:Y:S01]  /*121f0*/  HMMA.16816.F32.BF16 R160, R16.reuse, R156, R4 ;  /* 0x0000009c10a0723c */ /* 0x040fe20000041804 */
[----:B------:R-:W1:Y:S02]  /*12200*/  LDSM.16.MT88.4 R4, [R227+0x3900] ;  /* 0x00390000e304783b */ /* 0x000e640000004200 */
[----:B------:R-:W-:Y:S02]  /*12210*/  FADD.FTZ R170, R170, R175 ;  /* 0x000000afaaaa7221 */ /* 0x000fe40000010000 */
[----:B------:R-:W-:Y:S02]  /*12220*/  FADD.FTZ R244, R173, R174 ;  /* 0x000000aeadf47221 */ /* 0x000fe40000010000 */
[----:B------:R-:W-:Y:S01]  /*12230*/  FADD.FTZ R241, R171, R170 ;  /* 0x000000aaabf17221 */ /* 0x000fe20000010000 */
        /* <DEDUP_REMOVED lines=10> */
[----:B------:R-:W-:Y:S07]  /*122e0*/  LDSM.16.MT88.4 R32, [R227+0x7900] ;  /* 0x00790000e320783b */ /* 0x000fee0000004200 */
        /* <DEDUP_REMOVED lines=8> */
[----:B------:R-:W5:Y:S07]  /*12370*/  LDSM.16.MT88.4 R20, [R220+0x5900] ;  /* 0x00590000dc14783b */ /* 0x000f6e0000004200 */
        /* <DEDUP_REMOVED lines=15> */
[C---:B---3--:R-:W-:Y:S08]  /*12470*/  HMMA.16816.F32.BF16 R108, R16.reuse, R24, R108 ;  /* 0x00000018106c723c */ /* 0x048ff0000004186c */
[C---:B------:R-:W-:Y:S08]  /*12480*/  HMMA.16816.F32.BF16 R112, R16.reuse, R26, R112 ;  /* 0x0000001a1070723c */ /* 0x040ff00000041870 */
[C---:B--2---:R-:W-:Y:S08]  /*12490*/  HMMA.16816.F32.BF16 R116, R16.reuse, R28, R116 ;  /* 0x0000001c1074723c */ /* 0x044ff00000041874 */
[C---:B------:R-:W-:Y:S08]  /*124a0*/  HMMA.16816.F32.BF16 R120, R16.reuse, R30, R120 ;  /* 0x0000001e1078723c */ /* 0x040ff00000041878 */
[C---:B-1----:R-:W-:Y:S08]  /*124b0*/  HMMA.16816.F32.BF16 R124, R16.reuse, R4, R124 ;  /* 0x00000004107c723c */ /* 0x042ff0000004187c */
[----:B------:R-:W-:Y:S01]  /*124c0*/  HMMA.16816.F32.BF16 R128, R16, R6, R128 ;  /* 0x000000061080723c */ /* 0x000fe20000041880 */
[----:B------:R-:W-:-:S07]  /*124d0*/  @P0 BRA `(.L_x_2514) ;  /* 0xffffbd8000000947 */ /* 0x000fce000383ffff */
.L_x_2505:
[----:B------:R-:W1:Y:S01]  /*124e0*/  SHFL.BFLY PT, R3, R244, 0x2, 0x1f ;  /* 0x0c401f00f4037f89 */ /* 0x000e6200000e0000 */
[----:B------:R-:W-:-:S02]  /*124f0*/  MOV R4, RZ ;  /* 0x000000ff00047202 */ /* 0x000fc40000000f00 */
[----:B------:R-:W-:Y:S01]  /*12500*/  PLOP3.LUT P1, PT, PT, PT, PT, 0x8, 0x0 ;  /* 0x000000000000781c */ /* 0x000fe20003f2e170 */
[----:B------:R-:W2:Y:S01]  /*12510*/  SHFL.BFLY PT, R2, R241, 0x2, 0x1f ;  /* 0x0c401f00f1027f89 */ /* 0x000ea200000e0000 */
        /* <DEDUP_REMOVED lines=8> */
[----:B------:R-:W-:Y:S02]  /*125a0*/  MOV R7, 0xff800000 ;  /* 0xff80000000077802 */ /* 0x000fe40000000f00 */
[----:B------:R-:W-:-:S09]  /*125b0*/  FSETP.NE.FTZ.AND P0, PT, R2, RZ, PT ;  /* 0x000000ff0200720b */ /* 0x000fd20003f15000 */
[----:B------:R-:W1:Y:S01]  /*125c0*/  @P2 MUFU.RCP R4, R5 ;  /* 0x0000000500042308 */ /* 0x000e620000001000 */
[----:B------:R-:W-:-:S03]  /*125d0*/  @P2 MOV R8, 0x3f317218 ;  /* 0x3f31721800082802 */ /* 0x000fc60000000f00 */
[----:B------:R-:W-:Y:S02]  /*125e0*/  @P0 MOV R6, 0x3f317218 ;  /* 0x3f31721800060802 */ /* 0x000fe40000000f00 */
        /* <DEDUP_REMOVED lines=138> */
.L_x_2472:
[----:B------:R-:W-:Y:S05]  /*12e90*/  @P1 BRA `(.L_x_2515) ;  /* 0x00001aa000001947 */ /* 0x000fea0003800000 */
[----:B------:R-:W1:Y:S01]  /*12ea0*/  S2R R0, SR_TID.X ;  /* 0x0000000000007919 */ /* 0x000e620000002100 */
[----:B------:R-:W-:Y:S02]  /*12eb0*/  F2FP.BF16.PACK_AB R160, R161, R160 ;  /* 0x000000a0a1a0723e */ /* 0x000fe400000010ff */
[----:B------:R-:W-:Y:S01]  /*12ec0*/  F2FP.BF16.PACK_AB R162, R163, R162 ;  /* 0x000000a2a3a2723e */ /* 0x000fe200000010ff */
[----:B------:R-:W-:Y:S01]  /*12ed0*/  BAR.SYNC.DEFER_BLOCKING 0x1, 0x100 ;  /* 0x0044000000007b1d */ /* 0x000fe20000010000 */
        /* <DEDUP_REMOVED lines=10> */
[----:B-1----:R-:W-:Y:S02]  /*12f80*/  SHF.R.S32.HI R5, RZ, 0x1f, R0 ;  /* 0x0000001fff057819 */ /* 0x002fe40000011400 */
[----:B------:R-:W-:Y:S02]  /*12f90*/  F2FP.BF16.PACK_AB R148, R149, R148 ;  /* 0x000000949594723e */ /* 0x000fe400000010ff */
[----:B------:R-:W-:-:S02]  /*12fa0*/  LEA.HI R2, R5, R0, RZ, 0x2 ;  /* 0x0000000005027211 */ /* 0x000fc400078f10ff */
[----:B------:R-:W-:Y:S02]  /*12fb0*/  F2FP.BF16.PACK_AB R150, R151, R150 ;  /* 0x000000969796723e */ /* 0x000fe400000010ff */
        /* <DEDUP_REMOVED lines=24> */
[----:B------:R-:W-:Y:S01]  /*13140*/  F2FP.BF16.PACK_AB R44, R45, R44 ;  /* 0x0000002c2d2c723e */ /* 0x000fe200000010ff */
[----:B------:R-:W-:Y:S01]  /*13150*/  IMAD.SHL.U32 R13, R10, 0x2, RZ ;  /* 0x000000020a0d7824 */ /* 0x000fe200078e00ff */
[----:B------:R-:W-:Y:S02]  /*13160*/  F2FP.BF16.PACK_AB R46, R47, R46 ;  /* 0x0000002e2f2e723e */ /* 0x000fe400000010ff */
[----:B------:R-:W-:Y:S02]  /*13170*/  F2FP.BF16.PACK_AB R48, R49, R48 ;  /* 0x000000303130723e */ /* 0x000fe400000010ff */
        /* <DEDUP_REMOVED lines=110> */
[----:B------:R-:W-:Y:S04]  /*13860*/  STS [R17+0xc480], R110 ;  /* 0x00c4806e11007388 */ /* 0x000fe80000000800 */
[----:B------:R-:W-:Y:S04]  /*13870*/  STS [R9+0xc000], R112 ;  /* 0x00c0007009007388 */ /* 0x000fe80000000800 */
[----:B------:R3:W-:Y:S01]  /*13880*/  STS [R9+0xc400], R114 ;  /* 0x00c4007209007388 */ /* 0x0007e20000000800 */
[----:B-1----:R-:W-:-:S03]  /*13890*/  IMAD.MOV.U32 R13, RZ, RZ, 0x4 ;  /* 0x00000004ff0d7424 */ /* 0x002fc600078e00ff */
[----:B------:R-:W-:Y:S04]  /*138a0*/  STS [R19+0xc080], R116 ;  /* 0x00c0807413007388 */ /* 0x000fe80000000800 */
[----:B------:R-:W-:Y:S01]  /*138b0*/  STS [R19+0xc480], R118 ;  /* 0x00c4807613007388 */ /* 0x000fe20000000800 */
[----:B--2---:R-:W-:-:S03]  /*138c0*/  IMAD.WIDE R14, R232, R13, c[0x0][0x500] ;  /* 0x00014000e80e7625 */ /* 0x004fc600078e020d */
[----:B------:R-:W-:Y:S04]  /*138d0*/  STS [R21+0xc000], R120 ;  /* 0x00c0007815007388 */ /* 0x000fe80000000800 */
        /* <DEDUP_REMOVED lines=8> */
[----:B---3--:R-:W3:Y:S04]  /*13960*/  @P0 LDG.E R9, [R14.64] ;  /* 0x000000120e090981 */ /* 0x008ee8000c1e1900 */
        /* <DEDUP_REMOVED lines=9> */
.L_x_2516:
[----:B--2---:R-:W-:Y:S01]  /*13a00*/  LOP3.LUT R3, R6, 0xffffffe0, RZ, 0xc0, !PT ;  /* 0xffffffe006037812 */ /* 0x004fe200078ec0ff */
[----:B------:R-:W1:Y:S01]  /*13a10*/  S2R R75, SR_CTAID.X ;  /* 0x00000000004b7919 */ /* 0x000e620000002500 */
[----:B------:R-:W-:Y:S01]  /*13a20*/  SHF.R.S32.HI R9, RZ, 0x1f, R2 ;  /* 0x0000001fff097819 */ /* 0x000fe20000011402 */
[----:B------:R-:W-:Y:S01]  /*13a30*/  IMAD.MOV.U32 R13, RZ, RZ, c[0x0][0x4e8] ;  /* 0x00013a00ff0d7624 */ /* 0x000fe200078e00ff */
[----:B------:R-:W-:Y:S01]  /*13a40*/  LEA.HI R10, R11, R11, RZ, 0x1 ;  /* 0x0000000b0b0a7211 */ /* 0x000fe200078f08ff */
[----:B------:R-:W-:Y:S01]  /*13a50*/  IMAD.IADD R6, R0, 0x1, -R3 ;  /* 0x0000000100067824 */ /* 0x000fe200078e0a03 */
[----:B------:R-:W2:Y:S01]  /*13a60*/  S2R R12, SR_CTAID.Y ;  /* 0x00000000000c7919 */ /* 0x000ea20000002600 */
[----:B------:R-:W-:Y:S01]  /*13a70*/  LEA.HI R9, R9, R2, RZ, 0x3 ;  /* 0x0000000209097211 */ /* 0x000fe200078f18ff */
[----:B------:R-:W-:Y:S01]  /*13a80*/  IMAD.WIDE.U32 R18, R20, c[0x0][0x3a0], RZ ;  /* 0x0000e80014127a25 */ /* 0x000fe200078e00ff */
[----:B------:R-:W-:Y:S01]  /*13a90*/  LOP3.LUT R10, R10, 0x1ffffffe, RZ, 0xc0, !PT ;  /* 0x1ffffffe0a0a7812 */ /* 0x000fe200078ec0ff */
[----:B------:R-:W-:Y:S01]  /*13aa0*/  BSSY B0, `(.L_x_2517) ;  /* 0x000008c000007945 */ /* 0x000fe20003800000 */
[----:B------:R-:W-:Y:S01]  /*13ab0*/  SHF.R.S32.HI R3, RZ, 0x1f, R6 ;  /* 0x0000001fff037819 */ /* 0x000fe20000011406 */
[----:B------:R-:W-:Y:S01]  /*13ac0*/  IMAD.MOV.U32 R23, RZ, RZ, R21 ;  /* 0x000000ffff177224 */ /* 0x000fe200078e0015 */
[----:B------:R-:W-:Y:S01]  /*13ad0*/  LOP3.LUT R9, R9, 0xffffff8, RZ, 0xc0, !PT ;  /* 0x0ffffff809097812 */ /* 0x000fe200078ec0ff */
[----:B------:R-:W-:Y:S01]  /*13ae0*/  IMAD.IADD R11, R11, 0x1, -R10 ;  /* 0x000000010b0b7824 */ /* 0x000fe200078e0a0a */
[----:B------:R-:W-:-:S02]  /*13af0*/  LEA.HI R3, R3, R6, RZ, 0x2 ;  /* 0x0000000603037211 */ /* 0x000fc400078f10ff */
[----:B------:R-:W-:Y:S02]  /*13b00*/  IADD3 R2, -R9, R2, RZ ;  /* 0x0000000209027210 */ /* 0x000fe40007ffe1ff */
[-C--:B------:R-:W-:Y:S02]  /*13b10*/  LEA.HI R16, R5, R0.reuse, RZ, 0x3 ;  /* 0x0000000005107211 */ /* 0x080fe400078f18ff */
[----:B------:R-:W-:Y:S02]  /*13b20*/  SHF.R.S32.HI R3, RZ, 0x2, R3 ;  /* 0x00000002ff037819 */ /* 0x000fe40000011403 */
[----:B------:R-:W-:Y:S02]  /*13b30*/  ISETP.NE.AND P1, PT, R13, 0x1, PT ;  /* 0x000000010d00780c */ /* 0x000fe40003f25270 */
[----:B------:R-:W-:Y:S01]  /*13b40*/  LOP3.LUT R9, R16, 0xfffffff8, RZ, 0xc0, !PT ;  /* 0xfffffff810097812 */ /* 0x000fe200078ec0ff */
[----:B------:R-:W-:Y:S01]  /*13b50*/  IMAD R2, R2, 0x10, R3 ;  /* 0x0000001002027824 */ /* 0x000fe200078e0203 */
[-C--:B------:R-:W-:Y:S01]  /*13b60*/  LEA.HI R5, R5, R0.reuse, RZ, 0x6 ;  /* 0x0000000005057211 */ /* 0x080fe200078f30ff */
[----:B------:R-:W-:Y:S01]  /*13b70*/  IMAD R3, R21, c[0x0][0x3a0], RZ ;  /* 0x0000e80015037a24 */ /* 0x000fe200078e02ff */
[----:B------:R-:W-:Y:S01]  /*13b80*/  IADD3 R9, -R9, R0, RZ ;  /* 0x0000000009097210 */ /* 0x000fe20007ffe1ff */
[----:B------:R-:W-:Y:S01]  /*13b90*/  IMAD R0, R11, 0x8, R2 ;  /* 0x000000080b007824 */ /* 0x000fe200078e0202 */
[----:B--2---:R-:W-:Y:S01]  /*13ba0*/  SHF.R.S32.HI R15, RZ, 0x1f, R12 ;  /* 0x0000001fff0f7819 */ /* 0x004fe2000001140c */
[----:B------:R-:W-:Y:S01]  /*13bb0*/  IMAD R3, R20, c[0x0][0x3a4], R3 ;  /* 0x0000e90014037a24 */ /* 0x000fe200078e0203 */
[----:B------:R-:W-:Y:S01]  /*13bc0*/  MOV R22, R20 ;  /* 0x0000001400167202 */ /* 0x000fe20000000f00 */
[----:B-1----:R-:W-:Y:S01]  /*13bd0*/  IMAD R0, R75, 0x80, R0 ;  /* 0x000000804b007824 */ /* 0x002fe200078e0200 */
[----:B------:R-:W-:Y:S01]  /*13be0*/  SHF.R.S32.HI R16, RZ, 0x3, R16 ;  /* 0x00000003ff107819 */ /* 0x000fe20000011410 */
[----:B------:R-:W-:Y:S01]  /*13bf0*/  IMAD.IADD R19, R19, 0x1, R3 ;  /* 0x0000000113137824 */ /* 0x000fe200078e0203 */
[----:B------:R-:W-:Y:S01]  /*13c00*/  LOP3.LUT P2, RZ, R6, 0x3, RZ, 0xc0, !PT ;  /* 0x0000000306ff7812 */ /* 0x000fe2000784c0ff */
[----:B------:R-:W-:Y:S01]  /*13c10*/  @P1 IMAD.HI.U32 R3, R0, c[0x0][0x4ec], RZ ;  /* 0x00013b0000031a27 */ /* 0x000fe200078e00ff */
[----:B------:R-:W-:-:S02]  /*13c20*/  MOV R20, R0 ;  /* 0x0000000000147202 */ /* 0x000fc40000000f00 */
[----:B------:R-:W-:Y:S01]  /*13c30*/  LEA R10, R9, R16, 0x5 ;  /* 0x00000010090a7211 */ /* 0x000fe200078e28ff */
[----:B------:R-:W-:Y:S01]  /*13c40*/  IMAD R11, R15, c[0x0][0x490], RZ ;  /* 0x000124000f0b7a24 */ /* 0x000fe200078e02ff */
[----:B------:R-:W-:Y:S01]  /*13c50*/  @P1 SHF.R.U32.HI R20, RZ, c[0x0][0x4f0], R3 ;  /* 0x00013c00ff141a19 */ /* 0x000fe20000011603 */
[----:B------:R-:W-:Y:S01]  /*13c60*/  IMAD.WIDE.U32 R22, R12, c[0x0][0x490], R22 ;  /* 0x000124000c167a25 */ /* 0x000fe200078e0016 */
[----:B------:R-:W-:Y:S02]  /*13c70*/  SHF.R.S32.HI R3, RZ, 0x1f, R232 ;  /* 0x0000001fff037819 */ /* 0x000fe400000114e8 */
[----:B------:R-:W-:Y:S01]  /*13c80*/  SEL R232, R232, RZ, !P0 ;  /* 0x000000ffe8e87207 */ /* 0x000fe20004000000 */
[----:B------:R-:W-:Y:S01]  /*13c90*/  IMAD R11, R12, c[0x0][0x494], R11 ;  /* 0x000125000c0b7a24 */ /* 0x000fe200078e020b */
[----:B------:R-:W-:Y:S01]  /*13ca0*/  SEL R3, R3, RZ, !P0 ;  /* 0x000000ff03037207 */ /* 0x000fe20004000000 */
[----:B------:R-:W-:Y:S02]  /*13cb0*/  IMAD R15, R15, c[0x0][0x3e8], RZ ;  /* 0x0000fa000f0f7a24 */ /* 0x000fe400078e02ff */
[----:B------:R-:W-:-:S02]  /*13cc0*/  IMAD.IADD R23, R23, 0x1, R11 ;  /* 0x0000000117177824 */ /* 0x000fc400078e020b */
[----:B------:R-:W-:Y:S02]  /*13cd0*/  IMAD.MOV R11, RZ, RZ, -R20 ;  /* 0x000000ffff0b7224 */ /* 0x000fe400078e0a14 */
[C---:B------:R-:W-:Y:S02]  /*13ce0*/  IMAD R15, R12.reuse, c[0x0][0x3ec], R15 ;  /* 0x0000fb000c0f7a24 */ /* 0x040fe400078e020f */
[----:B------:R-:W-:-:S04]  /*13cf0*/  IMAD.WIDE.U32 R12, R12, c[0x0][0x3e8], R18 ;  /* 0x0000fa000c0c7a25 */ /* 0x000fc800078e0012 */
[----:B------:R-:W-:Y:S01]  /*13d00*/  IMAD R11, R11, c[0x0][0x4e8], R0 ;  /* 0x00013a000b0b7a24 */ /* 0x000fe200078e0200 */
[----:B------:R-:W-:Y:S01]  /*13d10*/  IADD3 R13, R13, R15, RZ ;  /* 0x0000000f0d0d7210 */ /* 0x000fe20007ffe0ff */
[----:B------:R-:W-:Y:S01]  /*13d20*/  IMAD R17, R3, c[0x0][0x498], RZ ;  /* 0x0001260003117a24 */ /* 0x000fe200078e02ff */
[----:B------:R-:W-:Y:S01]  /*13d30*/  SHF.R.S32.HI R15, RZ, 0x1f, R20 ;  /* 0x0000001fff0f7819 */ /* 0x000fe20000011414 */
[----:B------:R-:W-:-:S04]  /*13d40*/  IMAD.WIDE.U32 R22, R232, c[0x0][0x498], R22 ;  /* 0x00012600e8167a25 */ /* 0x000fc800078e0016 */
[----:B------:R-:W-:Y:S01]  /*13d50*/  IMAD R14, R232, c[0x0][0x49c], R17 ;  /* 0x00012700e80e7a24 */ /* 0x000fe200078e0211 */
[----:B------:R-:W-:Y:S01]  /*13d60*/  IADD3 R20, P0, R20, R22, RZ ;  /* 0x0000001614147210 */ /* 0x000fe20007f1e0ff */
[----:B------:R-:W-:Y:S01]  /*13d70*/  IMAD.SHL.U32 R0, R16, 0x40, RZ ;  /* 0x0000004010007824 */ /* 0x000fe200078e00ff */
[----:B------:R-:W-:Y:S01]  /*13d80*/  SHF.R.S32.HI R17, RZ, 0x1f, R11 ;  /* 0x0000001fff117819 */ /* 0x000fe2000001140b */
[----:B------:R-:W-:Y:S01]  /*13d90*/  IMAD R10, R75, 0x80, R10 ;  /* 0x000000804b0a7824 */ /* 0x000fe200078e020a */
[----:B------:R-:W-:Y:S01]  /*13da0*/  IADD3.X R21, R15, R23, R14, P0, !PT ;  /* 0x000000170f157210 */ /* 0x000fe200007fe40e */
[----:B------:R-:W-:Y:S01]  /*13db0*/  IMAD.WIDE.U32 R12, R232, c[0x0][0x3f0], R12 ;  /* 0x0000fc00e80c7a25 */ /* 0x000fe200078e000c */
[----:B------:R-:W-:-:S03]  /*13dc0*/  LOP3.LUT R15, R0, 0x1c0, RZ, 0xc0, !PT ;  /* 0x000001c0000f7812 */ /* 0x000fc600078ec0ff */
[----:B------:R-:W-:Y:S02]  /*13dd0*/  IMAD R14, R17, c[0x0][0x488], RZ ;  /* 0x00012200110e7a24 */ /* 0x000fe400078e02ff */
[----:B------:R-:W-:-:S04]  /*13de0*/  @P1 IMAD.HI.U32 R18, R10, c[0x0][0x4ec], RZ ;  /* 0x00013b000a121a27 */ /* 0x000fc800078e00ff */
[----:B------:R-:W-:Y:S02]  /*13df0*/  IMAD.SHL.U32 R0, R9, 0x8, RZ ;  /* 0x0000000809007824 */ /* 0x000fe400078e00ff */
[----:B------:R-:W-:-:S04]  /*13e00*/  IMAD.WIDE.U32 R20, R11, c[0x0][0x488], R20 ;  /* 0x000122000b147a25 */ /* 0x000fc800078e0014 */
[----:B------:R-:W-:Y:S01]  /*13e10*/  IMAD R14, R11, c[0x0][0x48c], R14 ;  /* 0x000123000b0e7a24 */ /* 0x000fe200078e020e */
[----:B------:R-:W-:Y:S01]  /*13e20*/  LEA R11, P0, R20, c[0x0][0x450], 0x2 ;  /* 0x00011400140b7a11 */ /* 0x000fe200078010ff */
[----:B------:R-:W-:Y:S01]  /*13e30*/  IMAD.MOV.U32 R6, RZ, RZ, R10 ;  /* 0x000000ffff067224 */ /* 0x000fe200078e000a */
[----:B------:R-:W-:Y:S01]  /*13e40*/  @P1 SHF.R.U32.HI R6, RZ, c[0x0][0x4f0], R18 ;  /* 0x00013c00ff061a19 */ /* 0x000fe20000011612 */
[----:B------:R-:W-:Y:S01]  /*13e50*/  IMAD R9, R3, c[0x0][0x3f0], RZ ;  /* 0x0000fc0003097a24 */ /* 0x000fe200078e02ff */
[----:B------:R-:W-:Y:S01]  /*13e60*/  SHF.R.U32.HI R3, RZ, 0x3, R15 ;  /* 0x00000003ff037819 */ /* 0x000fe2000001160f */
[----:B------:R-:W-:Y:S01]  /*13e70*/  SHFL.IDX PT, R32, R11, 0x1, 0x1c1f ;  /* 0x003c1f000b207f89 */ /* 0x000fe200000e0000 */
[----:B------:R-:W-:Y:S01]  /*13e80*/  LOP3.LUT R18, R15, 0x38, R0, 0xf8, !PT ;  /* 0x000000380f127812 */ /* 0x000fe200078ef800 */
[----:B------:R-:W-:Y:S01]  /*13e90*/  IMAD R9, R232, c[0x0][0x3f4], R9 ;  /* 0x0000fd00e8097a24 */ /* 0x000fe200078e0209 */
[----:B------:R-:W-:Y:S01]  /*13ea0*/  IADD3 R15, R21, R14, RZ ;  /* 0x0000000e150f7210 */ /* 0x000fe20007ffe0ff */
[----:B------:R-:W-:Y:S01]  /*13eb0*/  IMAD.MOV R17, RZ, RZ, -R6 ;  /* 0x000000ffff117224 */ /* 0x000fe200078e0a06 */
[----:B------:R-:W-:Y:S01]  /*13ec0*/  SHFL.IDX PT, R14, R11, RZ, 0x1c1f ;  /* 0x001c1fff0b0e7589 */ /* 0x000fe200000e0000 */
[----:B------:R-:W-:Y:S01]  /*13ed0*/  IMAD.IADD R13, R13, 0x1, R9 ;  /* 0x000000010d0d7824 */ /* 0x000fe200078e0209 */
[----:B------:R-:W-:Y:S01]  /*13ee0*/  LEA.HI.X R20, R20, c[0x0][0x454], R15, 0x2, P0 ;  /* 0x0001150014147a11 */ /* 0x000fe200000f140f */
[----:B------:R-:W-:Y:S01]  /*13ef0*/  IMAD R17, R17, c[0x0][0x4e8], R10 ;  /* 0x00013a0011117a24 */ /* 0x000fe200078e020a */
[----:B------:R-:W-:Y:S01]  /*13f00*/  LOP3.LUT R3, R18, R3, RZ, 0x3c, !PT ;  /* 0x0000000312037212 */ /* 0x000fe200078e3cff */
[----:B------:R-:W-:Y:S01]  /*13f10*/  IMAD.WIDE.U32 R12, R6, c[0x0][0x3e0], R12 ;  /* 0x0000f800060c7a25 */ /* 0x000fe200078e000c */
[----:B------:R-:W-:Y:S01]  /*13f20*/  LEA R9, R75, R2, 0x7 ;  /* 0x000000024b097211 */ /* 0x000fe200078e38ff */
[----:B------:R-:W1:Y:S01]  /*13f30*/  SHFL.IDX PT, R15, R20, RZ, 0x1c1f ;  /* 0x001c1fff140f7589 */ /* 0x000e6200000e0000 */
[----:B------:R-:W-:Y:S01]  /*13f40*/  SHF.R.S32.HI R18, RZ, 0x1f, R6 ;  /* 0x0000001fff127819 */ /* 0x000fe20000011406 */
[----:B-----5:R-:W-:Y:S01]  /*13f50*/  IMAD R2, R8, c[0x0][0x4e8], RZ ;  /* 0x00013a0008027a24 */ /* 0x020fe200078e02ff */
[----:B------:R-:W-:Y:S01]  /*13f60*/  IADD3 R21, R9, 0x8, RZ ;  /* 0x0000000809157810 */ /* 0x000fe20007ffe0ff */
[----:B------:R-:W2:Y:S01]  /*13f70*/  SHFL.IDX PT, R33, R20, 0x1, 0x1c1f ;  /* 0x003c1f0014217f89 */ /* 0x000ea200000e0000 */
[----:B------:R-:W-:Y:S01]  /*13f80*/  IMAD.SHL.U32 R8, R5, 0x8, RZ ;  /* 0x0000000805087824 */ /* 0x000fe200078e00ff */
[----:B------:R-:W-:Y:S01]  /*13f90*/  LEA R75, R75, R16, 0x7 ;  /* 0x000000104b4b7211 */ /* 0x000fe200078e38ff */
[----:B------:R-:W-:Y:S01]  /*13fa0*/  IMAD R19, R18, c[0x0][0x3e0], RZ ;  /* 0x0000f80012137a24 */ /* 0x000fe200078e02ff */
[----:B------:R-:W-:-:S02]  /*13fb0*/  ISETP.GE.OR P0, PT, R9, R2, P2 ;  /* 0x000000020900720c */ /* 0x000fc40001706670 */
[----:B------:R-:W-:Y:S01]  /*13fc0*/  ISETP.GE.OR P2, PT, R21, R2, P2 ;  /* 0x000000021500720c */ /* 0x000fe20001746670 */
[----:B------:R-:W-:Y:S01]  /*13fd0*/  IMAD R19, R6, c[0x0][0x3e4], R19 ;  /* 0x0000f90006137a24 */ /* 0x000fe200078e0213 */
[----:B------:R-:W-:Y:S02]  /*13fe0*/  SHF.R.S32.HI R6, RZ, 0x1f, R17 ;  /* 0x0000001fff067819 */ /* 0x000fe40000011411 */
[----:B------:R-:W-:Y:S01]  /*13ff0*/  LOP3.LUT R8, R3, 0x7ffffe00, R8, 0xf8, !PT ;  /* 0x7ffffe0003087812 */ /* 0x000fe200078ef808 */
[----:B------:R-:W-:Y:S02]  /*14000*/  IMAD.IADD R13, R13, 0x1, R19 ;  /* 0x000000010d0d7824 */ /* 0x000fe400078e0213 */
[----:B------:R-:W-:Y:S01]  /*14010*/  IMAD R6, R6, c[0x0][0x3d8], RZ ;  /* 0x0000f60006067a24 */ /* 0x000fe200078e02ff */
[----:B------:R-:W-:Y:S01]  /*14020*/  SHF.L.U32 R76, R8, 0x1, RZ ;  /* 0x00000001084c7819 */ /* 0x000fe200000006ff */
[----:B------:R-:W-:-:S04]  /*14030*/  IMAD.WIDE.U32 R18, R17, c[0x0][0x3d8], R12 ;  /* 0x0000f60011127a25 */ /* 0x000fc800078e000c */
[----:B------:R-:W-:Y:S01]  /*14040*/  IMAD R3, R17, c[0x0][0x3dc], R6 ;  /* 0x0000f70011037a24 */ /* 0x000fe200078e0206 */
[----:B-1----:R1:W-:Y:S01]  /*14050*/  @!P0 ST.E [R14.64], R4 ;  /* 0x000000040e008985 */ /* 0x0023e2000c101912 */
[C---:B------:R-:W-:Y:S02]  /*14060*/  LEA R74, P0, R18.reuse, c[0x0][0x380], 0x1 ;  /* 0x0000e000124a7a11 */ /* 0x040fe400078008ff */
[----:B------:R-:W-:Y:S01]  /*14070*/  IMAD.IADD R3, R19, 0x1, R3 ;  /* 0x0000000113037824 */ /* 0x000fe200078e0203 */
[----:B--2---:R1:W-:Y:S04]  /*14080*/  @!P2 ST.E [R32.64], R7 ;  /* 0x000000072000a985 */ /* 0x0043e8000c101912 */
[----:B------:R1:W2:Y:S01]  /*14090*/  LDS.128 R60, [R76+0x1080] ;  /* 0x001080004c3c7984 */ /* 0x0002a20000000c00 */
[----:B------:R-:W-:-:S02]  /*140a0*/  LEA.HI.X R73, R18, c[0x0][0x384], R3, 0x1, P0 ;  /* 0x0000e10012497a11 */ /* 0x000fc400000f0c03 */
        /* <DEDUP_REMOVED lines=43> */
.L_x_2518:
[----:B--234-:R-:W-:Y:S05]  /*14360*/  BSYNC B0 ;  /* 0x0000000000007941 */ /* 0x01cfea0003800000 */
.L_x_2517:
        /* <DEDUP_REMOVED lines=30> */
.L_x_2520:
[----:B------:R-:W-:Y:S05]  /*14550*/  BSYNC B0 ;  /* 0x0000000000007941 */ /* 0x000fea0003800000 */
.L_x_2519:
        /* <DEDUP_REMOVED lines=30> */
.L_x_2522:
[----:B------:R-:W-:Y:S05]  /*14740*/  BSYNC B0 ;  /* 0x0000000000007941 */ /* 0x000fea0003800000 */
.L_x_2521:
        /* <DEDUP_REMOVED lines=31> */
.L_x_2515:
        /* <DEDUP_REMOVED lines=18> */
.L_x_2523:
        /* <DEDUP_REMOVED lines=15> */
[----:B------:R-:W-:Y:S01]  /*14b50*/  MOV R12, R10 ;  /* 0x0000000a000c7202 */ /* 0x000fe20000000f00 */
[----:B------:R-:W-:Y:S01]  /*14b60*/  IMAD.MOV.U32 R5, RZ, RZ, R7 ;  /* 0x000000ffff057224 */ /* 0x000fe200078e0007 */
[----:B------:R-:W-:-:S13]  /*14b70*/  ISETP.NE.AND P0, PT, R0, 0x1, PT ;  /* 0x000000010000780c */ /* 0x000fda0003f05270 */
[----:B------:R-:W-:-:S05]  /*14b80*/  @P0 IMAD.HI.U32 R2, R7, c[0x0][0x4ec], RZ ;  /* 0x00013b0007020a27 */ /* 0x000fca00078e00ff */
[----:B------:R-:W-:Y:S01]  /*14b90*/  @P0 SHF.R.U32.HI R5, RZ, c[0x0][0x4f0], R2 ;  /* 0x00013c00ff050a19 */ /* 0x000fe20000011602 */
[----:B-1----:R-:W-:Y:S01]  /*14ba0*/  IMAD.WIDE.U32 R12, R3, c[0x0][0x490], R12 ;  /* 0x00012400030c7a25 */ /* 0x002fe200078e000c */
[----:B------:R-:W-:Y:S02]  /*14bb0*/  SHF.R.S32.HI R0, RZ, 0x1f, R3 ;  /* 0x0000001fff007819 */ /* 0x000fe40000011403 */
[----:B------:R-:W-:-:S03]  /*14bc0*/  IADD3 R2, -R5, RZ, RZ ;  /* 0x000000ff05027210 */ /* 0x000fc60007ffe1ff */
[----:B------:R-:W-:Y:S02]  /*14bd0*/  IMAD R0, R0, c[0x0][0x490], RZ ;  /* 0x0001240000007a24 */ /* 0x000fe400078e02ff */
[----:B------:R-:W-:Y:S02]  /*14be0*/  IMAD R2, R2, c[0x0][0x4e8], R7 ;  /* 0x00013a0002027a24 */ /* 0x000fe400078e0207 */
[----:B------:R-:W-:Y:S02]  /*14bf0*/  IMAD R0, R3, c[0x0][0x494], R0 ;  /* 0x0001250003007a24 */ /* 0x000fe400078e0200 */
[----:B------:R-:W-:Y:S01]  /*14c00*/  IMAD R3, R6, c[0x0][0x498], RZ ;  /* 0x0001260006037a24 */ /* 0x000fe200078e02ff */
[----:B------:R-:W-:Y:S01]  /*14c10*/  SHF.R.S32.HI R7, RZ, 0x1f, R2 ;  /* 0x0000001fff077819 */ /* 0x000fe20000011402 */
[----:B------:R-:W-:Y:S01]  /*14c20*/  IMAD.IADD R13, R0, 0x1, R13 ;  /* 0x00000001000d7824 */ /* 0x000fe200078e020d */
[----:B------:R-:W-:Y:S01]  /*14c30*/  SHF.R.S32.HI R0, RZ, 0x1f, R5 ;  /* 0x0000001fff007819 */ /* 0x000fe20000011405 */
[----:B------:R-:W-:-:S02]  /*14c40*/  IMAD R3, R232, c[0x0][0x49c], R3 ;  /* 0x00012700e8037a24 */ /* 0x000fc400078e0203 */
[----:B------:R-:W-:-:S04]  /*14c50*/  IMAD.WIDE.U32 R12, R232, c[0x0][0x498], R12 ;  /* 0x00012600e80c7a25 */ /* 0x000fc800078e000c */
[----:B------:R-:W-:Y:S01]  /*14c60*/  IMAD R7, R7, c[0x0][0x488], RZ ;  /* 0x0001220007077a24 */ /* 0x000fe200078e02ff */
[----:B------:R-:W-:-:S03]  /*14c70*/  IADD3 R12, P0, R5, R12, RZ ;  /* 0x0000000c050c7210 */ /* 0x000fc60007f1e0ff */
[----:B------:R-:W-:Y:S01]  /*14c80*/  IMAD R7, R2, c[0x0][0x48c], R7 ;  /* 0x0001230002077a24 */ /* 0x000fe200078e0207 */
[----:B------:R-:W-:Y:S02]  /*14c90*/  IADD3.X R13, R0, R13, R3, P0, !PT ;  /* 0x0000000d000d7210 */ /* 0x000fe400007fe403 */
[----:B------:R-:W-:-:S03]  /*14ca0*/  MOV R0, 0xff800000 ;  /* 0xff80000000007802 */ /* 0x000fc60000000f00 */
[----:B------:R-:W-:-:S05]  /*14cb0*/  IMAD.WIDE.U32 R12, R2, c[0x0][0x488], R12 ;  /* 0x00012200020c7a25 */ /* 0x000fca00078e000c */
[----:B------:R-:W-:Y:S02]  /*14cc0*/  IADD3 R7, R13, R7, RZ ;  /* 0x000000070d077210 */ /* 0x000fe40007ffe0ff */
[----:B------:R-:W-:-:S04]  /*14cd0*/  LEA R2, P0, R12, c[0x0][0x450], 0x2 ;  /* 0x000114000c027a11 */ /* 0x000fc800078010ff */
[----:B------:R-:W-:-:S05]  /*14ce0*/  LEA.HI.X R3, R12, c[0x0][0x454], R7, 0x2, P0 ;  /* 0x000115000c037a11 */ /* 0x000fca00000f1407 */
[----:B------:R1:W-:Y:S04]  /*14cf0*/  STG.E [R2.64], R0 ;  /* 0x0000000002007986 */ /* 0x0003e8000c101912 */
.L_x_2525:
[----:B------:R-:W-:Y:S05]  /*14d00*/  BSYNC B0 ;  /* 0x0000000000007941 */ /* 0x000fea0003800000 */
.L_x_2524:
[----:B-1----:R-:W1:Y:S01]  /*14d10*/  S2R R3, SR_CTAID.Y ;  /* 0x0000000000037919 */ /* 0x002e620000002600 */
[----:B------:R-:W-:Y:S01]  /*14d20*/  SHF.R.S32.HI R0, RZ, 0x1f, R9 ;  /* 0x0000001fff007819 */ /* 0x000fe20000011409 */
[----:B------:R-:W-:Y:S01]  /*14d30*/  IMAD R13, R11, c[0x0][0x3a0], RZ ;  /* 0x0000e8000b0d7a24 */ /* 0x000fe200078e02ff */
[----:B------:R-:W-:Y:S01]  /*14d40*/  MOV R7, c[0x0][0x4e8] ;  /* 0x00013a0000077a02 */ /* 0x000fe20000000f00 */
[----:B------:R-:W2:Y:S01]  /*14d50*/  S2R R5, SR_CTAID.X ;  /* 0x0000000000057919 */ /* 0x000ea20000002500 */
[-C--:B------:R-:W-:Y:S01]  /*14d60*/  LEA.HI R0, R0, R9.reuse, RZ, 0x3 ;  /* 0x0000000900007211 */ /* 0x080fe200078f18ff */
[C---:B------:R-:W-:Y:S01]  /*14d70*/  IMAD R13, R10.reuse, c[0x0][0x3a4], R13 ;  /* 0x0000e9000a0d7a24 */ /* 0x040fe200078e020d */
[----:B------:R-:W-:Y:S01]  /*14d80*/  ISETP.NE.AND P0, PT, R7, 0x1, PT ;  /* 0x000000010700780c */ /* 0x000fe20003f05270 */
[----:B------:R-:W-:Y:S01]  /*14d90*/  IMAD.WIDE.U32 R10, R10, c[0x0][0x3a0], RZ ;  /* 0x0000e8000a0a7a25 */ /* 0x000fe200078e00ff */
[----:B------:R-:W-:Y:S01]  /*14da0*/  LOP3.LUT R8, R0, 0xfffffff8, RZ, 0xc0, !PT ;  /* 0xfffffff800087812 */ /* 0x000fe200078ec0ff */
[----:B------:R-:W-:Y:S01]  /*14db0*/  BSSY B0, `(.L_x_2526) ;  /* 0x000003f000007945 */ /* 0x000fe20003800000 */
[----:B------:R-:W-:Y:S01]  /*14dc0*/  SHF.R.S32.HI R0, RZ, 0x3, R0 ;  /* 0x00000003ff007819 */ /* 0x000fe20000011400 */
[----:B------:R-:W-:Y:S01]  /*14dd0*/  IMAD.IADD R11, R11, 0x1, R13 ;  /* 0x000000010b0b7824 */ /* 0x000fe200078e020d */
[----:B------:R-:W-:Y:S01]  /*14de0*/  IADD3 R9, -R8, R9, RZ ;  /* 0x0000000908097210 */ /* 0x000fe20007ffe1ff */
[----:B-----5:R-:W-:-:S04]  /*14df0*/  IMAD R4, R4, c[0x0][0x4e8], RZ ;  /* 0x00013a0004047a24 */ /* 0x020fc800078e02ff */
[C---:B------:R-:W-:Y:S01]  /*14e00*/  IMAD R8, R9.reuse, 0x20, R0 ;  /* 0x0000002009087824 */ /* 0x040fe200078e0200 */
[----:B------:R-:W-:Y:S02]  /*14e10*/  SHF.L.U32 R9, R9, 0x3, RZ ;  /* 0x0000000309097819 */ /* 0x000fe400000006ff */
[----:B-1----:R-:W-:Y:S01]  /*14e20*/  SHF.R.S32.HI R2, RZ, 0x1f, R3 ;  /* 0x0000001fff027819 */ /* 0x002fe20000011403 */
[----:B------:R-:W-:Y:S01]  /*14e30*/  IMAD.WIDE.U32 R10, R3, c[0x0][0x3e8], R10 ;  /* 0x0000fa00030a7a25 */ /* 0x000fe200078e000a */
[----:B--2---:R-:W-:-:S03]  /*14e40*/  LEA R8, R5, R8, 0x7 ;  /* 0x0000000805087211 */ /* 0x004fc600078e38ff */
[----:B------:R-:W-:Y:S01]  /*14e50*/  IMAD R2, R2, c[0x0][0x3e8], RZ ;  /* 0x0000fa0002027a24 */ /* 0x000fe200078e02ff */
[----:B------:R-:W-:-:S03]  /*14e60*/  LEA R5, R5, R0, 0x7 ;  /* 0x0000000005057211 */ /* 0x000fc600078e38ff */
[----:B------:R-:W-:Y:S02]  /*14e70*/  IMAD R2, R3, c[0x0][0x3ec], R2 ;  /* 0x0000fb0003027a24 */ /* 0x000fe400078e0202 */
[----:B------:R-:W-:Y:S01]  /*14e80*/  IMAD R3, R6, c[0x0][0x3f0], RZ ;  /* 0x0000fc0006037a24 */ /* 0x000fe200078e02ff */
[----:B------:R-:W-:Y:S01]  /*14e90*/  MOV R6, R8 ;  /* 0x0000000800067202 */ /* 0x000fe20000000f00 */
[----:B------:R-:W-:Y:S02]  /*14ea0*/  IMAD.IADD R11, R2, 0x1, R11 ;  /* 0x00000001020b7824 */ /* 0x000fe400078e020b */
[----:B------:R-:W-:-:S04]  /*14eb0*/  @P0 IMAD.HI.U32 R2, R8, c[0x0][0x4ec], RZ ;  /* 0x00013b0008020a27 */ /* 0x000fc800078e00ff */
[C---:B------:R-:W-:Y:S01]  /*14ec0*/  IMAD R3, R232.reuse, c[0x0][0x3f4], R3 ;  /* 0x0000fd00e8037a24 */ /* 0x040fe200078e0203 */
[----:B------:R-:W-:Y:S01]  /*14ed0*/  @P0 SHF.R.U32.HI R6, RZ, c[0x0][0x4f0], R2 ;  /* 0x00013c00ff060a19 */ /* 0x000fe20000011602 */
[----:B------:R-:W-:-:S03]  /*14ee0*/  IMAD.WIDE.U32 R10, R232, c[0x0][0x3f0], R10 ;  /* 0x0000fc00e80a7a25 */ /* 0x000fc600078e000a */
[--C-:B------:R-:W-:Y:S01]  /*14ef0*/  SHF.R.S32.HI R2, RZ, 0x1f, R6.reuse ;  /* 0x0000001fff027819 */ /* 0x100fe20000011406 */
[----:B------:R-:W-:Y:S01]  /*14f00*/  IMAD.MOV R7, RZ, RZ, -R6 ;  /* 0x000000ffff077224 */ /* 0x000fe200078e0a06 */
[----:B------:R-:W-:-:S03]  /*14f10*/  IADD3 R11, R11, R3, RZ ;  /* 0x000000030b0b7210 */ /* 0x000fc60007ffe0ff */
[----:B------:R-:W-:Y:S02]  /*14f20*/  IMAD R3, R2, c[0x0][0x3e0], RZ ;  /* 0x0000f80002037a24 */ /* 0x000fe400078e02ff */
[----:B------:R-:W-:Y:S01]  /*14f30*/  IMAD R7, R7, c[0x0][0x4e8], R8 ;  /* 0x00013a0007077a24 */ /* 0x000fe200078e0208 */
[----:B------:R-:W-:Y:S01]  /*14f40*/  IADD3 R8, R9, 0x40, RZ ;  /* 0x0000004009087810 */ /* 0x000fe20007ffe0ff */
[----:B------:R-:W-:-:S03]  /*14f50*/  IMAD.WIDE.U32 R10, R6, c[0x0][0x3e0], R10 ;  /* 0x0000f800060a7a25 */ /* 0x000fc600078e000a */
[----:B------:R-:W-:Y:S01]  /*14f60*/  SHF.R.S32.HI R2, RZ, 0x1f, R7 ;  /* 0x0000001fff027819 */ /* 0x000fe20000011407 */
[----:B------:R-:W-:Y:S01]  /*14f70*/  IMAD R3, R6, c[0x0][0x3e4], R3 ;  /* 0x0000f90006037a24 */ /* 0x000fe200078e0203 */
[----:B------:R-:W-:-:S03]  /*14f80*/  IADD3 R6, R9, 0xc0, RZ ;  /* 0x000000c009067810 */ /* 0x000fc60007ffe0ff */
[----:B------:R-:W-:Y:S01]  /*14f90*/  IMAD R2, R2, c[0x0][0x3d8], RZ ;  /* 0x0000f60002027a24 */ /* 0x000fe200078e02ff */
[----:B------:R-:W-:-:S03]  /*14fa0*/  IADD3 R11, R11, R3, RZ ;  /* 0x000000030b0b7210 */ /* 0x000fc60007ffe0ff */
[C---:B------:R-:W-:Y:S02]  /*14fb0*/  IMAD R2, R7.reuse, c[0x0][0x3dc], R2 ;  /* 0x0000f70007027a24 */ /* 0x040fe400078e0202 */
[----:B------:R-:W-:Y:S01]  /*14fc0*/  IMAD.WIDE.U32 R10, R7, c[0x0][0x3d8], R10 ;  /* 0x0000f600070a7a25 */ /* 0x000fe200078e000a */
[----:B------:R-:W-:-:S03]  /*14fd0*/  IADD3 R7, R9, 0x80, RZ ;  /* 0x0000008009077810 */ /* 0x000fc60007ffe0ff */
        /* <DEDUP_REMOVED lines=28> */
.L_x_2527:
[----:B------:R-:W-:Y:S05]  /*151a0*/  BSYNC B0 ;  /* 0x0000000000007941 */ /* 0x000fea0003800000 */
.L_x_2526:
        /* <DEDUP_REMOVED lines=27> */
.L_x_2529:
[----:B------:R-:W-:Y:S05]  /*15360*/  BSYNC B0 ;  /* 0x0000000000007941 */ /* 0x000fea0003800000 */
.L_x_2528:
        /* <DEDUP_REMOVED lines=27> */
.L_x_2531:
[----:B------:R-:W-:Y:S05]  /*15520*/  BSYNC B0 ;  /* 0x0000000000007941 */ /* 0x000fea0003800000 */
.L_x_2530:
        /* <DEDUP_REMOVED lines=28> */
.L_x_2532:
        /* <DEDUP_REMOVED lines=9> */
.L_x_3096:


//--------------------- .text._ZN7cutlass13device_kernelIN5flash19enable_sm80_to_sm89INS1_16FlashAttnFwdSm80INS1_25CollectiveMainloopFwdSm80ILi8ELi1ELb0EN4cute5tupleIJNS5_1CILi128EEENS7_ILi48EEENS7_ILi256EEEEEELi256ENS_10bfloat16_tEfNS_4arch4Sm80ELb0ELb1ELb0ELb1ELb0ELb1ELb1ELb0EEENS1_21CollectiveEpilogueFwdINS6_IJS8_SA_S9_EEENS6_IJNS7_ILi1EEESI_SI_EEESC_SE_Li256ELb1ELb1ELb0ELb0EEENS1_19SingleTileSchedulerILb1ELb0ELb1ELi128EEEEEEEEEvNT_6ParamsE --------------------------
	.section	.text._ZN7cutlass13device_kernelIN5flash19enable_sm80_to_sm89INS1_16FlashAttnFwdSm80INS1_25CollectiveMainloopFwdSm80ILi8ELi1ELb0EN4cute5tupleIJNS5_1CILi128EEENS7_ILi48EEENS7_ILi256EEEEEELi256ENS_10bfloat16_tEfNS_4arch4Sm80ELb0ELb1ELb0ELb1ELb0ELb1ELb1ELb0EEENS1_21CollectiveEpilogueFwdINS6_IJS8_SA_S9_EEENS6_IJNS7_ILi1EEESI_SI_EEESC_SE_Li256ELb1ELb1ELb0ELb0EEENS1_19SingleTileSchedulerILb1ELb0ELb1ELi128EEEEEEEEEvNT_6ParamsE,"ax",@progbits
	.sectioninfo	@"SHI_REGISTERS=255"
	.align	128
.text._ZN7cutlass13device_kernelIN5flash19enable_sm80_to_sm89INS1_16FlashAttnFwdSm80INS1_25CollectiveMainloopFwdSm80ILi8ELi1ELb0EN4cute5tupleIJNS5_1CILi128EEENS7_ILi48EEENS7_ILi256EEEEEELi256ENS_10bfloat16_tEfNS_4arch4Sm80ELb0ELb1ELb0ELb1ELb0ELb1ELb1ELb0EEENS1_21CollectiveEpilogueFwdINS6_IJS8_SA_S9_EEENS6_IJNS7_ILi1EEESI_SI_EEESC_SE_Li256ELb1ELb1ELb0ELb0EEENS1_19SingleTileSchedulerILb1ELb0ELb1ELi128EEEEEEEEEvNT_6ParamsE:
        .type           _ZN7cutlass13device_kernelIN5flash19enable_sm80_to_sm89INS1_16FlashAttnFwdSm80INS1_25CollectiveMainloopFwdSm80ILi8ELi1ELb0EN4cute5tupleIJNS5_1CILi128EEENS7_ILi48EEENS7_ILi256EEEEEELi256ENS_10bfloat16_tEfNS_4arch4Sm80ELb0ELb1ELb0ELb1ELb0ELb1ELb1ELb0EEENS1_21CollectiveEpilogueFwdINS6_IJS8_SA_S9_EEENS6_IJNS7_ILi1EEESI_SI_EEESC_SE_Li256ELb1ELb1ELb0ELb0EEENS1_19SingleTileSchedulerILb1ELb0ELb1ELi128EEEEEEEEEvNT_6ParamsE,@function
        .size           _ZN7cutlass13device_kernelIN5flash19enable_sm80_to_sm89INS1_16FlashAttnFwdSm80INS1_25CollectiveMainloopFwdSm80ILi8ELi1ELb0EN4cute5tupleIJNS5_1CILi128EEENS7_ILi48EEENS7_ILi256EEEEEELi256ENS_10bfloat16_tEfNS_4arch4Sm80ELb0ELb1ELb0ELb1ELb0ELb1ELb1ELb0EEENS1_21CollectiveEpilogueFwdINS6_IJS8_SA_S9_EEENS6_IJNS7_ILi1EEESI_SI_EEESC_SE_Li256ELb1ELb1ELb0ELb0EEENS1_19SingleTileSchedulerILb1ELb0ELb1ELi128EEEEEEEEEvNT_6ParamsE,(.L_x_3097 - _ZN7cutlass13device_kernelIN5flash19enable_sm80_to_sm89INS1_16FlashAttnFwdSm80INS1_25CollectiveMainloopFwdSm80ILi8ELi1ELb0EN4cute5tupleIJNS5_1CILi128EEENS7_ILi48EEENS7_ILi256EEEEEELi256ENS_10bfloat16_tEfNS_4arch4Sm80ELb0ELb1ELb0ELb1ELb0ELb1ELb1ELb0EEENS1_21CollectiveEpilogueFwdINS6_IJS8_SA_S9_EEENS6_IJNS7_ILi1EEESI_SI_EEESC_SE_Li256ELb1ELb1ELb0ELb0EEENS1_19SingleTileSchedulerILb1ELb0ELb1ELi128EEEEEEEEEvNT_6ParamsE)
        .other          _ZN7cutlass13device_kernelIN5flash19enable_sm80_to_sm89INS1_16FlashAttnFwdSm80INS1_25CollectiveMainloopFwdSm80ILi8ELi1ELb0EN4cute5tupleIJNS5_1CILi128EEENS7_ILi48EEENS7_ILi256EEEEEELi256ENS_10bfloat16_tEfNS_4arch4Sm80ELb0ELb1ELb0ELb1ELb0ELb1ELb1ELb0EEENS1_21CollectiveEpilogueFwdINS6_IJS8_SA_S9_EEENS6_IJNS7_ILi1EEESI_SI_EEESC_SE_Li256ELb1ELb1ELb0ELb0EEENS1_19SingleTileSchedulerILb1ELb0ELb1ELi128EEEEEEEEEvNT_6ParamsE,@"STO_CUDA_ENTRY STV_DEFAULT"
_ZN7cutlass13device_kernelIN5flash19enable_sm80_to_sm89INS1_16FlashAttnFwdSm80INS1_25CollectiveMainloopFwdSm80ILi8ELi1ELb0EN4cute5tupleIJNS5_1CILi128EEENS7_ILi48EEENS7_ILi256EEEEEELi256ENS_10bfloat16_tEfNS_4arch4Sm80ELb0ELb1ELb0ELb1ELb0ELb1ELb1ELb0EEENS1_21CollectiveEpilogueFwdINS6_IJS8_SA_S9_EEENS6_IJNS7_ILi1EEESI_SI_EEESC_SE_Li256ELb1ELb1ELb0ELb0EEENS1_19SingleTileSchedulerILb1ELb0ELb1ELi128EEEEEEEEEvNT_6ParamsE:
        /* <DEDUP_REMOVED lines=17> */
.L_x_2534:
        /* <DEDUP_REMOVED lines=8> */
.L_x_2536:
[----:B------:R-:W-:-:S05]  /*0190*/  MOV R0, c[0x0][0x54c] ;  /* 0x0001530000007a02 */ /* 0x000fca0000000f00 */
.L_x_2535:
[----:B-----5:R-:W-:Y:S01]  /*01a0*/  IMAD R0, R0, c[0x0][0x548], RZ ;  /* 0x0001520000007a24 */ /* 0x020fe200078e02ff */
[----:B------:R-:W-:-:S04]  /*01b0*/  SHF.L.U32 R105, R217, 0x7, RZ ;  /* 0x00000007d9697819 */ /* 0x000fc800000006ff */
[----:B------:R-:W-:-:S04]  /*01c0*/  ISETP.GE.AND P0, PT, R105, R0, PT ;  /* 0x000000006900720c */ /* 0x000fc80003f06270 */
[----:B------:R-:W-:Y:S01]  /*01d0*/  SEL R218, R218, 0xffffffff, !P0 ;  /* 0xffffffffdada7807 */ /* 0x000fe20004000000 */
[----:B------:R-:W-:Y:S05]  /*01e0*/  BRA `(.L_x_2537) ;  /* 0x0000012000007947 */ /* 0x000fea0003800000 */
.L_x_2533:
[----:B---3--:R-:W-:-:S04]  /*01f0*/  ISETP.NE.U32.AND P0, PT, RZ, c[0x0][0x568], PT ;  /* 0x00015a00ff007a0c */ /* 0x008fc80003f05070 */
[----:B------:R-:W-:-:S13]  /*0200*/  ISETP.NE.AND.EX P0, PT, RZ, c[0x0][0x56c], PT, P0 ;  /* 0x00015b00ff007a0c */ /* 0x000fda0003f05300 */
[----:B------:R-:W-:Y:S05]  /*0210*/  @!P0 BRA `(.L_x_2538) ;  /* 0x0000002000008947 */ /* 0x000fea0003800000 */
[----:B------:R1:W5:Y:S01]  /*0220*/  LDG.E R0, [R2.64] ;  /* 0x0000001602007981 */ /* 0x000362000c1e1900 */
[----:B------:R-:W-:Y:S05]  /*0230*/  BRA `(.L_x_2539) ;  /* 0x0000009000007947 */ /* 0x000fea0003800000 */
.L_x_2538:
        /* <DEDUP_REMOVED lines=8> */
.L_x_2540:
[----:B------:R-:W-:-:S05]  /*02c0*/  MOV R0, c[0x0][0x54c] ;  /* 0x0001530000007a02 */ /* 0x000fca0000000f00 */
.L_x_2539:
[----:B-----5:R-:W-:Y:S01]  /*02d0*/  IMAD R0, R0, c[0x0][0x548], RZ ;  /* 0x0001520000007a24 */ /* 0x020fe200078e02ff */
[----:B------:R-:W-:-:S04]  /*02e0*/  SHF.L.U32 R105, R217, 0x7, RZ ;  /* 0x00000007d9697819 */ /* 0x000fc800000006ff */
[----:B------:R-:W-:-:S04]  /*02f0*/  ISETP.GE.AND P0, PT, R105, R0, PT ;  /* 0x000000006900720c */ /* 0x000fc80003f06270 */
[----:B------:R-:W-:-:S04]  /*0300*/  SEL R218, R218, 0xffffffff, !P0 ;  /* 0xffffffffdada7807 */ /* 0x000fc80004000000 */
.L_x_2537:
        /* <DEDUP_REMOVED lines=41> */
.L_x_2541:
[----:B-----5:R2:W-:Y:S01]  /*05a0*/  STL [R1+0x58], R4 ;  /* 0x0000580401007387 */ /* 0x0205e20000100800 */
[----:B------:R-:W-:-:S04]  /*05b0*/  ISETP.NE.U32.AND P0, PT, RZ, c[0x0][0x368], PT ;  /* 0x0000da00ff007a0c */ /* 0x000fc80003f05070 */
[----:B------:R-:W-:-:S13]  /*05c0*/  ISETP.NE.AND.EX P0, PT, RZ, c[0x0][0x36c], PT, P0 ;  /* 0x0000db00ff007a0c */ /* 0x000fda0003f05300 */
[----:B------:R-:W-:Y:S05]  /*05d0*/  @!P0 BRA `(.L_x_2542) ;  /* 0x0000003000008947 */ /* 0x000fea0003800000 */
[----:B------:R-:W-:-:S05]  /*05e0*/  IMAD.WIDE R12, R218, R5, c[0x0][0x368] ;  /* 0x0000da00da0c7625 */ /* 0x000fca00078e0205 */
[----:B------:R3:W5:Y:S01]  /*05f0*/  LDG.E R7, [R12.64] ;  /* 0x000000160c077981 */ /* 0x000762000c1e1900 */
[----:B------:R-:W-:Y:S05]  /*0600*/  BRA `(.L_x_2543) ;  /* 0x0000004000007947 */ /* 0x000fea0003800000 */
.L_x_2542:
[----:B------:R-:W-:Y:S05]  /*0610*/  @!P5 BRA `(.L_x_2543) ;  /* 0x000000300000d947 */ /* 0x000fea0003800000 */
[----:B------:R-:W3:Y:S04]  /*0620*/  LDG.E R7, [R12.64] ;  /* 0x000000160c077981 */ /* 0x000ee8000c1e1900 */
[----:B-1----:R-:W3:Y:S02]  /*0630*/  LDG.E R0, [R12.64+0x4] ;  /* 0x000004160c007981 */ /* 0x002ee4000c1e1900 */
[----:B---3--:R-:W-:Y:S02]  /*0640*/  IADD3 R7, -R7, R0, RZ ;  /* 0x0000000007077210 */ /* 0x008fe40007ffe1ff */
.L_x_2543:
[----:B------:R-:W-:Y:S01]  /*0650*/  ISETP.NE.U32.AND P0, PT, RZ, c[0x0][0x378], PT ;  /* 0x0000de00ff007a0c */ /* 0x000fe20003f05070 */
[----:B-1----:R-:W4:Y:S03]  /*0660*/  @P4 LDG.E R0, [R10.64] ;  /* 0x000000160a004981 */ /* 0x002f26000c1e1900 */
[----:B------:R-:W-:Y:S01]  /*0670*/  ISETP.NE.AND.EX P0, PT, RZ, c[0x0][0x37c], PT, P0 ;  /* 0x0000df00ff007a0c */ /* 0x000fe20003f05300 */
[----:B------:R-:W4:Y:S01]  /*0680*/  @P4 LDG.E R9, [R10.64+0x4] ;  /* 0x000004160a094981 */ /* 0x000f22000c1e1900 */
        /* <DEDUP_REMOVED lines=14> */
[----:B---3--:R1:W-:Y:S04]  /*0770*/  STL [R1+0x68], R156 ;  /* 0x0000689c01007387 */ /* 0x0083e80000100800 */
[----:B------:R-:W-:Y:S02]  /*0780*/  ISETP.GE.AND P2, PT, R9, 0x1, PT ;  /* 0x000000010900780c */ /* 0x000fe40003f46270 */
[----:B------:R-:W-:-:S02]  /*0790*/  IADD3 R13, R3, 0x2f, RZ ;  /* 0x0000002f030d7810 */ /* 0x000fc40007ffe0ff */
[----:B------:R-:W-:-:S03]  /*07a0*/  IADD3 R11, R0, 0x1, R3 ;  /* 0x00000001000b7810 */ /* 0x000fc60007ffe003 */
        /* <DEDUP_REMOVED lines=15> */
.L_x_2545:
[----:B------:R-:W-:-:S13]  /*08a0*/  ISETP.NE.AND P0, PT, R9, 0x1, PT ;  /* 0x000000010900780c */ /* 0x000fda0003f05270 */
[----:B------:R-:W-:-:S05]  /*08b0*/  @P0 IMAD.HI.U32 R11, R10, c[0x0][0x330], RZ ;  /* 0x0000cc000a0b0a27 */ /* 0x000fca00078e00ff */
[----:B------:R-:W-:-:S05]  /*08c0*/  @P0 SHF.R.U32.HI R10, RZ, c[0x0][0x334], R11 ;  /* 0x0000cd00ff0a0a19 */ /* 0x000fca000001160b */
.L_x_2546:
[----:B------:R-:W-:-:S05]  /*08d0*/  IMAD R11, R10, R9, c[0x0][0x32c] ;  /* 0x0000cb000a0b7624 */ /* 0x000fca00078e0209 */
[----:B------:R-:W-:Y:S02]  /*08e0*/  IMNMX R12, R12, R11, PT ;  /* 0x0000000b0c0c7217 */ /* 0x000fe40003800200 */
.L_x_2544:
        /* <DEDUP_REMOVED lines=14> */
.L_x_2548:
[----:B------:R-:W-:-:S13]  /*09d0*/  ISETP.NE.AND P0, PT, R9, 0x1, PT ;  /* 0x000000010900780c */ /* 0x000fda0003f05270 */
[----:B------:R-:W-:-:S05]  /*09e0*/  @P0 IMAD.HI.U32 R9, R10, c[0x0][0x330], RZ ;  /* 0x0000cc000a090a27 */ /* 0x000fca00078e00ff */
[----:B------:R-:W-:-:S05]  /*09f0*/  @P0 SHF.R.U32.HI R10, RZ, c[0x0][0x334], R9 ;  /* 0x0000cd00ff0a0a19 */ /* 0x000fca0000011609 */
.L_x_2549:
[----:B------:R-:W-:-:S05]  /*0a00*/  IMAD R10, R10, c[0x0][0x32c], RZ ;  /* 0x0000cb000a0a7a24 */ /* 0x000fca00078e02ff */
[----:B------:R-:W-:-:S04]  /*0a10*/  IMNMX R11, R11, R10, !PT ;  /* 0x0000000a0b0b7217 */ /* 0x000fc80007800200 */
.L_x_2547:
        /* <DEDUP_REMOVED lines=23> */
[----:B------:R-:W-:Y:S01]  /*0b90*/  ISETP.NE.U32.AND P3, PT, RZ, c[0x0][0x340], PT ;  /* 0x0000d000ff007a0c */ /* 0x000fe20003f65070 */
[----:B------:R-:W-:Y:S02]  /*0ba0*/  IMAD.IADD R154, R154, 0x1, R7 ;  /* 0x000000019a9a7824 */ /* 0x000fe400078e0207 */
[C---:B------:R-:W-:Y:S01]  /*0bb0*/  IMAD R148, R106.reuse, c[0x0][0x240], RZ ;  /* 0x000090006a947a24 */ /* 0x040fe200078e02ff */
[----:B------:R-:W-:Y:S01]  /*0bc0*/  ISETP.NE.AND.EX P3, PT, RZ, c[0x0][0x344], PT, P3 ;  /* 0x0000d100ff007a0c */ /* 0x000fe20003f65330 */
[----:B------:R-:W-:Y:S01]  /*0bd0*/  IMAD R28, R106, c[0x0][0x1e8], RZ ;  /* 0x00007a006a1c7a24 */ /* 0x000fe200078e02ff */
[----:B------:R-:W-:Y:S02]  /*0be0*/  UMOV UR7, 0x30 ;  /* 0x0000003000077882 */ /* 0x000fe40000000000 */
[----:B------:R-:W-:-:S09]  /*0bf0*/  ULDC.64 UR4, c[0x0][0x238] ;  /* 0x00008e0000047ab9 */ /* 0x000fd20000000a00 */
[----:B------:R-:W-:-:S05]  /*0c00*/  @P3 IMAD.WIDE R10, R218, R5, c[0x0][0x340] ;  /* 0x0000d000da0a3625 */ /* 0x000fca00078e0205 */
[----:B------:R1:W3:Y:S01]  /*0c10*/  @P3 LDG.E R0, [R10.64] ;  /* 0x000000160a003981 */ /* 0x0002e2000c1e1900 */
[----:B------:R-:W-:Y:S01]  /*0c20*/  SHF.R.S32.HI R5, RZ, 0x1f, R216 ;  /* 0x0000001fff057819 */ /* 0x000fe200000114d8 */
[----:B------:R-:W-:Y:S01]  /*0c30*/  IMAD R148, R215, c[0x0][0x244], R148 ;  /* 0x00009100d7947a24 */ /* 0x000fe200078e0294 */
[----:B------:R-:W-:Y:S01]  /*0c40*/  SHF.R.S32.HI R7, RZ, 0x1f, R218 ;  /* 0x0000001fff077819 */ /* 0x000fe200000114da */
[----:B------:R-:W-:Y:S01]  /*0c50*/  UIMAD.WIDE.U32 UR18, UR7, UR4, URZ ;  /* 0x00000004071272a5 */ /* 0x000fe2000f8e003f */
[----:B------:R-:W-:Y:S01]  /*0c60*/  LEA.HI R113, R5, R216, RZ, 0x3 ;  /* 0x000000d805717211 */ /* 0x000fe200078f18ff */
[----:B------:R-:W-:Y:S01]  /*0c70*/  UIMAD UR9, UR7, UR5, URZ ;  /* 0x00000005070972a4 */ /* 0x000fe2000f8e023f */
[----:B------:R-:W-:Y:S01]  /*0c80*/  SEL R133, R7, RZ, !P4 ;  /* 0x000000ff07857207 */ /* 0x000fe20006000000 */
[----:B------:R-:W-:Y:S01]  /*0c90*/  IMAD.WIDE.U32 R12, R215, c[0x0][0x1e8], RZ ;  /* 0x00007a00d70c7a25 */ /* 0x000fe200078e00ff */
[----:B------:R-:W-:Y:S01]  /*0ca0*/  LOP3.LUT R3, R113, 0xfffffff8, RZ, 0xc0, !PT ;  /* 0xfffffff871037812 */ /* 0x000fe200078ec0ff */
[----:B------:R-:W-:Y:S01]  /*0cb0*/  UIADD3 UR9, UR19, UR9, URZ ;  /* 0x0000000913097290 */ /* 0x000fe2000fffe03f */
[----:B------:R-:W-:Y:S01]  /*0cc0*/  IADD3 R57, R9, -0x1, RZ ;  /* 0xffffffff09397810 */ /* 0x000fe20007ffe0ff */
[----:B------:R-:W-:Y:S01]  /*0cd0*/  IMAD R28, R215, c[0x0][0x1ec], R28 ;  /* 0x00007b00d71c7a24 */ /* 0x000fe200078e021c */
[----:B------:R-:W-:Y:S01]  /*0ce0*/  SHF.R.S32.HI R113, RZ, 0x3, R113 ;  /* 0x00000003ff717819 */ /* 0x000fe20000011471 */
[----:B------:R-:W-:Y:S01]  /*0cf0*/  IMAD.IADD R18, R216, 0x1, -R3 ;  /* 0x00000001d8127824 */ /* 0x000fe200078e0a03 */
[----:B------:R-:W-:Y:S01]  /*0d00*/  SEL R152, R218, RZ, !P4 ;  /* 0x000000ffda987207 */ /* 0x000fe20006000000 */
[----:B------:R-:W-:Y:S01]  /*0d10*/  IMAD R3, R133, c[0x0][0x248], RZ ;  /* 0x0000920085037a24 */ /* 0x000fe200078e02ff */
[----:B------:R-:W-:Y:S01]  /*0d20*/  SHF.R.S32.HI R8, RZ, 0x1f, R113 ;  /* 0x0000001fff087819 */ /* 0x000fe20000011471 */
[----:B------:R-:W-:Y:S01]  /*0d30*/  IMAD.SHL.U32 R16, R18, 0x8, RZ ;  /* 0x0000000812107824 */ /* 0x000fe200078e00ff */
[----:B------:R-:W-:Y:S01]  /*0d40*/  IADD3 R109, P0, R113, R6, RZ ;  /* 0x00000006716d7210 */ /* 0x000fe20007f1e0ff */
[----:B--2---:R-:W-:Y:S01]  /*0d50*/  IMAD R4, R57, -0x30, R2 ;  /* 0xffffffd039047824 */ /* 0x004fe200078e0202 */
[----:B------:R-:W-:Y:S01]  /*0d60*/  IADD3 R29, R13, R28, RZ ;  /* 0x0000001c0d1d7210 */ /* 0x000fe20007ffe0ff */
[----:B------:R-:W-:Y:S01]  /*0d70*/  IMAD R3, R152, c[0x0][0x24c], R3 ;  /* 0x0000930098037a24 */ /* 0x000fe200078e0203 */
[--C-:B------:R-:W-:Y:S01]  /*0d80*/  SHF.R.S32.HI R17, RZ, 0x1f, R16.reuse ;  /* 0x0000001fff117819 */ /* 0x100fe20000011410 */
[----:B------:R-:W-:Y:S01]  /*0d90*/  IMAD.SHL.U32 R18, R18, 0x4, RZ ;  /* 0x0000000412127824 */ /* 0x000fe200078e00ff */
[----:B------:R-:W-:Y:S01]  /*0da0*/  IMNMX R4, R4, 0x30, PT ;  /* 0x0000003004047817 */ /* 0x000fe20003800200 */
[----:B------:R-:W-:Y:S01]  /*0db0*/  IMAD R24, R106, c[0x0][0x260], RZ ;  /* 0x000098006a187a24 */ /* 0x000fe200078e02ff */
[----:B------:R-:W-:Y:S01]  /*0dc0*/  LEA.HI.X.SX32 R107, R6, R8, 0x1, P0 ;  /* 0x00000008066b7211 */ /* 0x000fe200000f0eff */
[----:B-1----:R-:W-:Y:S01]  /*0dd0*/  IMAD.WIDE.U32 R10, R215, c[0x0][0x240], R16 ;  /* 0x00009000d70a7a25 */ /* 0x002fe200078e0010 */
[----:B------:R-:W-:Y:S01]  /*0de0*/  SHF.R.S32.HI R19, RZ, 0x1f, R18 ;  /* 0x0000001fff137819 */ /* 0x000fe20000011412 */
[----:B------:R-:W-:Y:S01]  /*0df0*/  USHF.L.U32 UR13, UR4, 0x5, URZ ;  /* 0x00000005040d7899 */ /* 0x000fe2000800063f */
[----:B------:R-:W-:Y:S01]  /*0e00*/  SHF.R.S32.HI R9, RZ, 0x1f, R57 ;  /* 0x0000001fff097819 */ /* 0x000fe20000011439 */
[----:B------:R-:W-:Y:S01]  /*0e10*/  IMAD.IADD R149, R11, 0x1, R148 ;  /* 0x000000010b957824 */ /* 0x000fe200078e0294 */
[----:B------:R-:W-:Y:S01]  /*0e20*/  LEA.HI R6, R5, R216, RZ, 0x6 ;  /* 0x000000d805067211 */ /* 0x000fe200078f30ff */
[----:B------:R-:W-:Y:S01]  /*0e30*/  IMAD.MOV.U32 R148, RZ, RZ, R10 ;  /* 0x000000ffff947224 */ /* 0x000fe200078e000a */
[----:B------:R-:W-:Y:S01]  /*0e40*/  UMOV UR6, 0x5 ;  /* 0x0000000500067882 */ /* 0x000fe20000000000 */
[----:B------:R-:W-:Y:S01]  /*0e50*/  IMAD.MOV.U32 R28, RZ, RZ, R12 ;  /* 0x000000ffff1c7224 */ /* 0x000fe200078e000c */
[----:B------:R-:W-:Y:S01]  /*0e60*/  USHF.L.U64.HI UR12, UR4, UR6, UR5 ;  /* 0x00000006040c7299 */ /* 0x000fe20008010205 */
[----:B------:R-:W-:Y:S01]  /*0e70*/  IMAD.WIDE.U32 R148, R152, c[0x0][0x248], R148 ;  /* 0x0000920098947a25 */ /* 0x000fe200078e0094 */
[C---:B------:R-:W-:Y:S01]  /*0e80*/  IADD3 R121, R16.reuse, 0x80, RZ ;  /* 0x0000008010797810 */ /* 0x040fe20007ffe0ff */
[----:B------:R-:W-:Y:S01]  /*0e90*/  ULDC.64 UR4, c[0x0][0x1e0] ;  /* 0x0000780000047ab9 */ /* 0x000fe20000000a00 */
[----:B------:R-:W-:Y:S01]  /*0ea0*/  IADD3 R120, R16, 0xc0, RZ ;  /* 0x000000c010787810 */ /* 0x000fe20007ffe0ff */
[----:B------:R-:W-:Y:S01]  /*0eb0*/  IMAD R24, R215, c[0x0][0x264], R24 ;  /* 0x00009900d7187a24 */ /* 0x000fe200078e0218 */
[----:B------:R-:W-:Y:S01]  /*0ec0*/  IADD3 R149, R149, R3, RZ ;  /* 0x0000000395957210 */ /* 0x000fe20007ffe0ff */
[----:B------:R-:W-:Y:S01]  /*0ed0*/  IMAD.IADD R3, R4, 0x1, -R113 ;  /* 0x0000000104037824 */ /* 0x000fe200078e0a71 */
[----:B------:R-:W-:Y:S01]  /*0ee0*/  ISETP.GE.AND P6, PT, R120, c[0x0][0x1d4], PT ;  /* 0x0000750078007a0c */ /* 0x000fe20003fc6270 */
[----:B------:R-:W-:Y:S01]  /*0ef0*/  IMAD R4, R107, c[0x0][0x238], RZ ;  /* 0x00008e006b047a24 */ /* 0x000fe200078e02ff */
[----:B------:R-:W-:Y:S01]  /*0f00*/  IADD3 R118, R113, 0x20, RZ ;  /* 0x0000002071767810 */ /* 0x000fe20007ffe0ff */
[----:B------:R-:W-:Y:S01]  /*0f10*/  IMAD.WIDE.U32 R148, R109, c[0x0][0x238], R148 ;  /* 0x00008e006d947a25 */ /* 0x000fe200078e0094 */
[C---:B------:R-:W-:Y:S01]  /*0f20*/  ISETP.GE.AND P2, PT, R3.reuse, 0x1, PT ;  /* 0x000000010300780c */ /* 0x040fe20003f46270 */
[----:B------:R-:W-:Y:S01]  /*0f30*/  USHF.L.U64.HI UR10, UR4, UR6, UR5 ;  /* 0x00000006040a7299 */ /* 0x000fe20008010205 */
[----:B------:R-:W-:Y:S01]  /*0f40*/  ISETP.GT.AND P0, PT, R3, 0x20, PT ;  /* 0x000000200300780c */ /* 0x000fe20003f04270 */
[----:B------:R-:W-:Y:S01]  /*0f50*/  IMAD R151, R109, c[0x0][0x23c], R4 ;  /* 0x00008f006d977a24 */ /* 0x000fe200078e0204 */
[----:B------:R-:W-:Y:S01]  /*0f60*/  SHF.R.S32.HI R11, RZ, 0x1f, R118 ;  /* 0x0000001fff0b7819 */ /* 0x000fe20000011476 */
[----:B------:R-:W-:Y:S01]  /*0f70*/  IMAD.WIDE.U32 R12, R215, c[0x0][0x260], R16 ;  /* 0x00009800d70c7a25 */ /* 0x000fe200078e0010 */
[----:B------:R-:W-:Y:S01]  /*0f80*/  USHF.L.U32 UR11, UR4, 0x5, URZ ;  /* 0x00000005040b7899 */ /* 0x000fe2000800063f */
[----:B------:R-:W-:Y:S01]  /*0f90*/  SHF.R.S32.HI R127, RZ, 0x1f, R118 ;  /* 0x0000001fff7f7819 */ /* 0x000fe20000011476 */
[----:B------:R-:W-:Y:S01]  /*0fa0*/  ULDC UR26, c[0x0][0x1e0] ;  /* 0x00007800001a7ab9 */ /* 0x000fe20000000800 */
[----:B------:R-:W-:Y:S01]  /*0fb0*/  IMAD R158, R8, c[0x0][0x280], RZ ;  /* 0x0000a000089e7a24 */ /* 0x000fe200078e02ff */
[----:B------:R-:W-:Y:S01]  /*0fc0*/  LEA.HI R11, R11, R118, RZ, 0x3 ;  /* 0x000000760b0b7211 */ /* 0x000fe200078f18ff */
[----:B------:R-:W-:Y:S01]  /*0fd0*/  IMAD R10, R57, UR9, RZ ;  /* 0x00000009390a7c24 */ /* 0x000fe2000f8e02ff */
[----:B------:R-:W-:Y:S01]  /*0fe0*/  ULDC.64 UR4, c[0x0][0x280] ;  /* 0x0000a00000047ab9 */ /* 0x000fe20000000a00 */
[----:B------:R-:W-:Y:S01]  /*0ff0*/  IMAD.IADD R151, R149, 0x1, R151 ;  /* 0x0000000195977824 */ /* 0x000fe200078e0297 */
[----:B------:R-:W-:Y:S01]  /*1000*/  UIMAD.WIDE.U32 UR14, UR7, UR4, URZ ;  /* 0x00000004070e72a5 */ /* 0x000fe2000f8e003f */
[----:B------:R-:W-:Y:S01]  /*1010*/  IMAD.MOV.U32 R150, RZ, RZ, R148 ;  /* 0x000000ffff967224 */ /* 0x000fe200078e0094 */
[----:B------:R-:W-:Y:S01]  /*1020*/  UIMAD UR8, UR7, UR5, URZ ;  /* 0x00000005070872a4 */ /* 0x000fe2000f8e023f */
[----:B------:R-:W-:Y:S01]  /*1030*/  IMAD.IADD R25, R13, 0x1, R24 ;  /* 0x000000010d197824 */ /* 0x000fe200078e0218 */
[----:B------:R-:W-:Y:S01]  /*1040*/  MOV R24, R12 ;  /* 0x0000000c00187202 */ /* 0x000fe20000000f00 */
[C---:B------:R-:W-:Y:S01]  /*1050*/  IMAD R158, R113.reuse, c[0x0][0x284], R158 ;  /* 0x0000a100719e7a24 */ /* 0x040fe200078e029e */
[----:B------:R-:W-:Y:S01]  /*1060*/  USHF.L.U64.HI UR16, UR4, UR6, UR5 ;  /* 0x0000000604107299 */ /* 0x000fe20008010205 */
[C---:B------:R-:W-:Y:S01]  /*1070*/  IMAD.WIDE.U32 R14, R113.reuse, c[0x0][0x280], R16 ;  /* 0x0000a000710e7a25 */ /* 0x040fe200078e0010 */
[----:B------:R-:W-:Y:S01]  /*1080*/  USHF.L.U32 UR20, UR4, 0x5, URZ ;  /* 0x0000000504147899 */ /* 0x000fe2000800063f */
[C---:B------:R-:W-:Y:S01]  /*1090*/  IADD3 R128, -R113.reuse, 0x30, RZ ;  /* 0x0000003071807810 */ /* 0x040fe20007ffe1ff */
[----:B------:R-:W-:Y:S01]  /*10a0*/  UIMAD.WIDE.U32 UR26, UR7, UR26, URZ ;  /* 0x0000001a071a72a5 */ /* 0x000fe2000f8e003f */
[----:B------:R-:W-:Y:S01]  /*10b0*/  IMAD.WIDE.U32 R162, R113, c[0x0][0x280], R18 ;  /* 0x0000a00071a27a25 */ /* 0x000fe200078e0012 */
[----:B------:R-:W-:Y:S01]  /*10c0*/  IADD3 R159, R158, R15, RZ ;  /* 0x0000000f9e9f7210 */ /* 0x000fe20007ffe0ff */
[----:B------:R-:W-:-:S02]  /*10d0*/  ULDC.64 UR4, c[0x0][0x290] ;  /* 0x0000a40000047ab9 */ /* 0x000fc40000000a00 */
[----:B------:R-:W-:Y:S01]  /*10e0*/  IMAD R10, R9, UR18, R10 ;  /* 0x00000012090a7c24 */ /* 0x000fe2000f8e020a */
[----:B------:R-:W-:Y:S01]  /*10f0*/  UIMAD UR17, UR7, UR5, URZ ;  /* 0x00000005071172a4 */ /* 0x000fe2000f8e023f */
[----:B------:R-:W-:Y:S01]  /*1100*/  IMAD.WIDE.U32 R12, R57, UR18, R150 ;  /* 0x00000012390c7c25 */ /* 0x000fe2000f8e0096 */
[----:B------:R-:W-:Y:S02]  /*1110*/  USHF.L.U64.HI UR5, UR4, UR6, UR5 ;  /* 0x0000000604057299 */ /* 0x000fe40008010205 */
[----:B------:R-:W-:Y:S01]  /*1120*/  UIMAD.WIDE.U32 UR24, UR7, UR4, URZ ;  /* 0x00000004071872a5 */ /* 0x000fe2000f8e003f */
[----:B------:R-:W-:Y:S01]  /*1130*/  IMAD.IADD R163, R163, 0x1, R158 ;  /* 0x00000001a3a37824 */ /* 0x000fe200078e029e */
[C---:B------:R-:W-:Y:S01]  /*1140*/  @P2 LEA R32, P1, R12.reuse, c[0x0][0x220], 0x1 ;  /* 0x000088000c202a11 */ /* 0x040fe200078208ff */
[----:B------:R-:W-:Y:S01]  /*1150*/  IMAD.IADD R10, R13, 0x1, R10 ;  /* 0x000000010d0a7824 */ /* 0x000fe200078e020a */
[C---:B------:R-:W-:Y:S01]  /*1160*/  @P0 IADD3 R3, P4, R12.reuse, UR13, RZ ;  /* 0x0000000d0c030c10 */ /* 0x040fe2000ff9e0ff */
[----:B------:R-:W-:Y:S01]  /*1170*/  IMAD.MOV.U32 R158, RZ, RZ, R14 ;  /* 0x000000ffff9e7224 */ /* 0x000fe200078e000e */
[----:B------:R-:W-:Y:S01]  /*1180*/  USHF.L.U32 UR6, UR4, 0x5, URZ ;  /* 0x0000000504067899 */ /* 0x000fe2000800063f */
[----:B------:R-:W-:Y:S01]  /*1190*/  IMAD.SHL.U32 R111, R113, 0x40, RZ ;  /* 0x00000040716f7824 */ /* 0x000fe200078e00ff */
[----:B------:R-:W-:Y:S01]  /*11a0*/  @P2 LEA.HI.X R33, R12, c[0x0][0x224], R10, 0x1, P1 ;  /* 0x000089000c212a11 */ /* 0x000fe200008f0c0a */
[----:B------:R-:W-:Y:S01]  /*11b0*/  IMAD.SHL.U32 R6, R6, 0x8, RZ ;  /* 0x0000000806067824 */ /* 0x000fe200078e00ff */
[----:B------:R-:W-:Y:S01]  /*11c0*/  ISETP.GE.AND P1, PT, R16, c[0x0][0x1d4], PT ;  /* 0x0000750010007a0c */ /* 0x000fe20003f26270 */
[----:B------:R-:W-:Y:S01]  /*11d0*/  IMAD R20, R106, c[0x0][0x210], RZ ;  /* 0x000084006a147a24 */ /* 0x000fe200078e02ff */
[----:B------:R-:W-:Y:S01]  /*11e0*/  LOP3.LUT R111, R111, 0x1c0, RZ, 0xc0, !PT ;  /* 0x000001c06f6f7812 */ /* 0x000fe200078ec0ff */
[C---:B------:R-:W-:Y:S01]  /*11f0*/  IMAD.WIDE.U32 R26, R215.reuse, c[0x0][0x210], R16 ;  /* 0x00008400d71a7a25 */ /* 0x040fe200078e0010 */
[----:B------:R-:W-:Y:S01]  /*1200*/  P2R R126, PR, RZ, 0x2 ;  /* 0x00000002ff7e7803 */ /* 0x000fe20000000000 */
[----:B------:R-:W-:Y:S01]  /*1210*/  ULDC UR4, c[0x0][0x1e4] ;  /* 0x0000790000047ab9 */ /* 0x000fe20000000800 */
[----:B------:R-:W-:Y:S01]  /*1220*/  LOP3.LUT R6, R6, 0xfffffe00, RZ, 0xc0, !PT ;  /* 0xfffffe0006067812 */ /* 0x000fe200078ec0ff */
[----:B------:R-:W-:Y:S01]  /*1230*/  IMAD R20, R215, c[0x0][0x214], R20 ;  /* 0x00008500d7147a24 */ /* 0x000fe200078e0214 */
[----:B------:R-:W-:Y:S01]  /*1240*/  LOP3.LUT R122, R111, 0x38, R16, 0xf8, !PT ;  /* 0x000000386f7a7812 */ /* 0x000fe200078ef810 */
[----:B------:R-:W-:Y:S01]  /*1250*/  IMAD R22, R8, c[0x0][0x290], RZ ;  /* 0x0000a40008167a24 */ /* 0x000fe200078e02ff */
[----:B------:R-:W-:Y:S01]  /*1260*/  SHF.R.U32.HI R123, RZ, 0x3, R111 ;  /* 0x00000003ff7b7819 */ /* 0x000fe2000001166f */
[----:B------:R-:W-:Y:S01]  /*1270*/  IMAD.IADD R21, R27, 0x1, R20 ;  /* 0x000000011b157824 */ /* 0x000fe200078e0214 */
[----:B------:R-:W-:Y:S01]  /*1280*/  @P0 IADD3.X R10, R10, UR12, RZ, P4, !PT ;  /* 0x0000000c0a0a0c10 */ /* 0x000fe2000a7fe4ff */
[C---:B------:R-:W-:Y:S01]  /*1290*/  IMAD.WIDE.U32 R164, R113.reuse, c[0x0][0x1e0], RZ ;  /* 0x0000780071a47a25 */ /* 0x040fe200078e00ff */
[----:B------:R-:W-:Y:S01]  /*12a0*/  ISETP.NE.AND P4, PT, R126, RZ, PT ;  /* 0x000000ff7e00720c */ /* 0x000fe20003f85270 */
[----:B------:R-:W-:Y:S01]  /*12b0*/  UIMAD UR4, UR7, UR4, URZ ;  /* 0x00000004070472a4 */ /* 0x000fe2000f8e023f */
[----:B------:R-:W-:Y:S01]  /*12c0*/  LOP3.LUT R122, R6, R122, R123, 0xf6, !PT ;  /* 0x0000007a067a7212 */ /* 0x000fe200078ef67b */
[----:B------:R-:W-:Y:S01]  /*12d0*/  IMAD.SHL.U32 R119, R118, 0x40, RZ ;  /* 0x0000004076777824 */ /* 0x000fe200078e00ff */
[----:B------:R-:W-:Y:S01]  /*12e0*/  MOV R20, R26 ;  /* 0x0000001a00147202 */ /* 0x000fe20000000f00 */
[----:B------:R-:W-:Y:S01]  /*12f0*/  IMAD R22, R113, c[0x0][0x294], R22 ;  /* 0x0000a50071167a24 */ /* 0x000fe200078e0216 */
[----:B------:R-:W-:Y:S01]  /*1300*/  ISETP.GE.AND P1, PT, R16, c[0x0][0x27c], PT ;  /* 0x00009f0010007a0c */ /* 0x000fe20003f26270 */
[----:B------:R-:W-:Y:S01]  /*1310*/  IMAD.SHL.U32 R122, R122, 0x2, RZ ;  /* 0x000000027a7a7824 */ /* 0x000fe200078e00ff */
[----:B------:R-:W-:Y:S01]  /*1320*/  LOP3.LUT R119, R119, 0x1c0, RZ, 0xc0, !PT ;  /* 0x000001c077777812 */ /* 0x000fe200078ec0ff */
[C---:B------:R-:W-:Y:S01]  /*1330*/  IMAD.WIDE.U32 R160, R113.reuse, c[0x0][0x290], R18 ;  /* 0x0000a40071a07a25 */ /* 0x040fe200078e0012 */
[----:B------:R-:W-:Y:S01]  /*1340*/  SEL R5, RZ, c[0x0][0x27c], !P1 ;  /* 0x00009f00ff057a07 */ /* 0x000fe20004800000 */
[----:B------:R-:W-:Y:S01]  /*1350*/  UIADD3 UR7, UR27, UR4, URZ ;  /* 0x000000041b077290 */ /* 0x000fe2000fffe03f */
[----:B------:R-:W-:Y:S01]  /*1360*/  SHF.R.U32.HI R129, RZ, 0x3, R119 ;  /* 0x00000003ff817819 */ /* 0x000fe20000011677 */
[----:B------:R-:W-:Y:S01]  /*1370*/  @!PT LDS RZ, [RZ] ;  /* 0x00000000fffff984 */ /* 0x000fe20000000800 */
[----:B------:R-:W-:Y:S01]  /*1380*/  @!PT LDS RZ, [RZ] ;  /* 0x00000000fffff984 */ /* 0x000fe20000000800 */
[----:B------:R-:W-:Y:S01]  /*1390*/  @!PT LDS RZ, [RZ] ;  /* 0x00000000fffff984 */ /* 0x000fe20000000800 */
[----:B------:R1:W-:Y:S01]  /*13a0*/  @P2 LDGSTS.E.BYPASS.LTC128B.128 [R122+0xa080], [R32.64], !P4 ;  /* 0x0a080000207a2fae */ /* 0x0003e2000e101d56 */
[----:B------:R-:W-:Y:S01]  /*13b0*/  IADD3 R5, R16, R5, RZ ;  /* 0x0000000510057210 */ /* 0x000fe20007ffe0ff */
[----:B------:R-:W-:Y:S01]  /*13c0*/  IMAD.WIDE.U32 R30, R113, c[0x0][0x290], R16 ;  /* 0x0000a400711e7a25 */ /* 0x000fe200078e0010 */
[----:B------:R-:W-:Y:S01]  /*13d0*/  IADD3 R13, R18, 0x60, RZ ;  /* 0x00000060120d7810 */ /* 0x000fe20007ffe0ff */
[----:B------:R-:W-:-:S02]  /*13e0*/  UIADD3 UR8, UR15, UR8, URZ ;  /* 0x000000080f087290 */ /* 0x000fc4000fffe03f */
[----:B------:R-:W-:Y:S01]  /*13f0*/  IMAD R133, R133, c[0x0][0x268], RZ ;  /* 0x00009a0085857a24 */ /* 0x000fe200078e02ff */
[----:B------:R-:W-:Y:S01]  /*1400*/  UIADD3 UR17, UR25, UR17, URZ ;  /* 0x0000001119117290 */ /* 0x000fe2000fffe03f */
[----:B------:R-:W-:Y:S01]  /*1410*/  IMAD.SHL.U32 R11, R11, 0x40, RZ ;  /* 0x000000400b0b7824 */ /* 0x000fe200078e00ff */
[----:B------:R-:W-:Y:S01]  /*1420*/  ULDC.U8 UR4, c[0x0][0x298] ;  /* 0x0000a60000047ab9 */ /* 0x000fe20000000000 */
[----:B------:R-:W-:Y:S02]  /*1430*/  IMAD.IADD R161, R161, 0x1, R22 ;  /* 0x00000001a1a17824 */ /* 0x000fe400078e0216 */
[----:B------:R-:W-:Y:S01]  /*1440*/  IMAD.IADD R23, R22, 0x1, R31 ;  /* 0x0000000116177824 */ /* 0x000fe200078e021f */
[----:B------:R-:W-:Y:S01]  /*1450*/  LOP3.LUT R11, R11, 0xfffffe00, RZ, 0xc0, !PT ;  /* 0xfffffe000b0b7812 */ /* 0x000fe200078ec0ff */
[----:B------:R-:W-:Y:S02]  /*1460*/  IMAD R133, R152, c[0x0][0x26c], R133 ;  /* 0x00009b0098857a24 */ /* 0x000fe400078e0285 */
[----:B------:R-:W-:-:S02]  /*1470*/  IMAD.MOV.U32 R22, RZ, RZ, R30 ;  /* 0x000000ffff167224 */ /* 0x000fc400078e001e */
[----:B------:R-:W-:-:S04]  /*1480*/  IMAD.WIDE.U32 R152, R152, c[0x0][0x268], R24 ;  /* 0x00009a0098987a25 */ /* 0x000fc800078e0018 */
        /* <DEDUP_REMOVED lines=15> */
[----:B------:R-:W-:Y:S02]  /*1580*/  IADD3 R14, R18, 0x40, RZ ;  /* 0x00000040120e7810 */ /* 0x000fe40007ffe0ff */
[----:B------:R-:W-:Y:S01]  /*1590*/  SEL R4, R15, RZ, !P5 ;  /* 0x000000ff0f047207 */ /* 0x000fe20006800000 */
[----:B------:R-:W-:Y:S01]  /*15a0*/  IMAD.WIDE.U32 R28, R166, c[0x0][0x1f0], R28 ;  /* 0x00007c00a61c7a25 */ /* 0x000fe200078e001c */
[----:B------:R-:W-:Y:S02]  /*15b0*/  IADD3 R12, R18, R14, RZ ;  /* 0x0000000e120c7210 */ /* 0x000fe40007ffe0ff */
[----:B------:R-:W-:Y:S01]  /*15c0*/  ISETP.GE.AND P3, PT, R121, c[0x0][0x1d4], PT ;  /* 0x0000750079007a0c */ /* 0x000fe20003f66270 */
[----:B------:R-:W-:Y:S01]  /*15d0*/  IMAD R7, R4, c[0x0][0x1f0], RZ ;  /* 0x00007c0004077a24 */ /* 0x000fe200078e02ff */
[----:B------:R-:W-:Y:S01]  /*15e0*/  ISETP.GE.AND P5, PT, R12, c[0x0][0x1d4], PT ;  /* 0x000075000c007a0c */ /* 0x000fe20003fa6270 */
[----:B------:R-:W-:Y:S01]  /*15f0*/  IMAD R131, R4, c[0x0][0x218], RZ ;  /* 0x0000860004837a24 */ /* 0x000fe200078e02ff */
[----:B------:R-:W-:Y:S01]  /*1600*/  P2R R124, PR, RZ, 0x8 ;  /* 0x00000008ff7c7803 */ /* 0x000fe20000000000 */
[C---:B------:R-:W-:Y:S01]  /*1610*/  IMAD R0, R166.reuse, c[0x0][0x1f4], R7 ;  /* 0x00007d00a6007a24 */ /* 0x040fe200078e0207 */
[----:B------:R-:W-:Y:S01]  /*1620*/  P2R R125, PR, RZ, 0x20 ;  /* 0x00000020ff7d7803 */ /* 0x000fe20000000000 */
[----:B------:R-:W-:Y:S01]  /*1630*/  IMAD R131, R166, c[0x0][0x21c], R131 ;  /* 0x00008700a6837a24 */ /* 0x000fe200078e0283 */
[----:B------:R-:W-:Y:S01]  /*1640*/  IADD3 R15, R18, 0x20, RZ ;  /* 0x00000020120f7810 */ /* 0x000fe20007ffe0ff */
[----:B------:R-:W-:-:S02]  /*1650*/  IMAD.IADD R29, R29, 0x1, R0 ;  /* 0x000000011d1d7824 */ /* 0x000fc400078e0200 */
[----:B------:R-:W-:-:S04]  /*1660*/  IMAD.WIDE.U32 R166, R166, c[0x0][0x218], R20 ;  /* 0x00008600a6a67a25 */ /* 0x000fc800078e0014 */
[----:B------:R1:W-:Y:S01]  /*1670*/  @P2 LDGSTS.E.BYPASS.LTC128B.128 [R122+0xb880], [R32.64+0x80], !P5 ;  /* 0x0b880080207a2fae */ /* 0x0003e2000e901d56 */
[----:B------:R-:W-:-:S03]  /*1680*/  IADD3 R131, R167, R131, RZ ;  /* 0x00000083a7837210 */ /* 0x000fc60007ffe0ff */
[----:B------:R1:W-:Y:S04]  /*1690*/  @P2 LDGSTS.E.BYPASS.LTC128B.128 [R122+0xd080], [R32.64+0x100], !P3 ;  /* 0x0d080100207a2fae */ /* 0x0003e8000d901d56 */
[----:B------:R1:W-:Y:S01]  /*16a0*/  @P2 LDGSTS.E.BYPASS.LTC128B.128 [R122+0xe880], [R32.64+0x180], !P6 ;  /* 0x0e880180207a2fae */ /* 0x0003e2000f101d56 */
[----:B------:R-:W-:-:S04]  /*16b0*/  @P0 LEA R26, P2, R3, c[0x0][0x220], 0x1 ;  /* 0x00008800031a0a11 */ /* 0x000fc800078408ff */
[----:B------:R-:W-:Y:S02]  /*16c0*/  @P0 LEA.HI.X R27, R3, c[0x0][0x224], R10, 0x1, P2 ;  /* 0x00008900031b0a11 */ /* 0x000fe400010f0c0a */
[----:B------:R-:W-:Y:S02]  /*16d0*/  SHF.R.S32.HI R3, RZ, 0x1f, R154 ;  /* 0x0000001fff037819 */ /* 0x000fe4000001149a */
[----:B------:R-:W-:Y:S01]  /*16e0*/  IADD3 R112, P2, R154, R113, RZ ;  /* 0x000000719a707210 */ /* 0x000fe20007f5e0ff */
[----:B------:R2:W-:Y:S01]  /*16f0*/  @P0 LDGSTS.E.BYPASS.LTC128B.128 [R122+0xb080], [R26.64], !P4 ;  /* 0x0b0800001a7a0fae */ /* 0x0005e2000e101d56 */
[----:B------:R-:W-:Y:S01]  /*1700*/  SHF.R.S32.HI R10, RZ, 0x1f, R5 ;  /* 0x0000001fff0a7819 */ /* 0x000fe20000011405 */
[C---:B------:R-:W-:Y:S01]  /*1710*/  IMAD R117, R3.reuse, c[0x0][0x1e0], RZ ;  /* 0x0000780003757a24 */ /* 0x040fe200078e02ff */
[----:B------:R-:W-:Y:S01]  /*1720*/  IADD3.X R110, R3, R8, RZ, P2, !PT ;  /* 0x00000008036e7210 */ /* 0x000fe200017fe4ff */
[----:B------:R-:W-:Y:S01]  /*1730*/  IMAD R8, R8, c[0x0][0x1e0], RZ ;  /* 0x0000780008087a24 */ /* 0x000fe200078e02ff */
[----:B------:R2:W-:Y:S01]  /*1740*/  @P0 LDGSTS.E.BYPASS.LTC128B.128 [R122+0xc880], [R26.64+0x80], !P5 ;  /* 0x0c8800801a7a0fae */ /* 0x0005e2000e901d56 */
[----:B------:R-:W-:Y:S01]  /*1750*/  IMAD R117, R154, c[0x0][0x1e4], R117 ;  /* 0x000079009a757a24 */ /* 0x000fe200078e0275 */
[-C--:B------:R-:W-:Y:S01]  /*1760*/  LEA.HI R0, R10, R5.reuse, RZ, 0x3 ;  /* 0x000000050a007211 */ /* 0x080fe200078f18ff */
[----:B------:R-:W-:Y:S01]  /*1770*/  IMAD.WIDE.U32 R154, R154, c[0x0][0x1e0], R28 ;  /* 0x000078009a9a7a25 */ /* 0x000fe200078e001c */
[----:B------:R2:W-:Y:S01]  /*1780*/  @P0 LDGSTS.E.BYPASS.LTC128B.128 [R122+0xe080], [R26.64+0x100], !P3 ;  /* 0x0e0801001a7a0fae */ /* 0x0005e2000d901d56 */
[----:B------:R-:W-:-:S02]  /*1790*/  LEA.HI R10, R10, R5, RZ, 0x6 ;  /* 0x000000050a0a7211 */ /* 0x000fc400078f30ff */
[----:B------:R-:W-:Y:S01]  /*17a0*/  IMAD R3, R113, c[0x0][0x1e4], R8 ;  /* 0x0000790071037a24 */ /* 0x000fe200078e0208 */
[----:B------:R2:W-:Y:S01]  /*17b0*/  @P0 LDGSTS.E.BYPASS.LTC128B.128 [R122+0xf880], [R26.64+0x180], !P6 ;  /* 0x0f8801801a7a0fae */ /* 0x0005e2000f101d56 */
[----:B------:R-:W-:Y:S01]  /*17c0*/  IMAD.IADD R117, R155, 0x1, R117 ;  /* 0x000000019b757824 */ /* 0x000fe200078e0275 */
[----:B------:R-:W-:Y:S01]  /*17d0*/  IADD3 R115, P2, P0, R154, R164, R16 ;  /* 0x000000a49a737210 */ /* 0x000fe2000785e010 */
[----:B------:R-:W-:Y:S01]  /*17e0*/  IMAD.IADD R116, R165, 0x1, R3 ;  /* 0x00000001a5747824 */ /* 0x000fe200078e0203 */
[----:B------:R-:W-:Y:S01]  /*17f0*/  SHF.R.S32.HI R3, RZ, 0x1f, R156 ;  /* 0x0000001fff037819 */ /* 0x000fe2000001149c */
[----:B------:R-:W0:Y:S01]  /*1800*/  LDGDEPBAR ;  /* 0x00000000000079af */ /* 0x000e220000000000 */
[----:B------:R-:W-:Y:S02]  /*1810*/  SHF.R.S32.HI R10, RZ, 0x6, R10 ;  /* 0x00000006ff0a7819 */ /* 0x000fe4000001140a */
[----:B------:R-:W-:Y:S01]  /*1820*/  IADD3.X R114, R117, R116, R17, P2, P0 ;  /* 0x0000007475727210 */ /* 0x000fe200017e0411 */
[C---:B------:R-:W-:Y:S01]  /*1830*/  IMAD R135, R3.reuse, c[0x0][0x280], RZ ;  /* 0x0000a00003877a24 */ /* 0x040fe200078e02ff */
[----:B------:R-:W-:Y:S01]  /*1840*/  ISETP.GE.AND P2, PT, R12, c[0x0][0x27c], PT ;  /* 0x00009f000c007a0c */ /* 0x000fe20003f46270 */
[----:B------:R-:W-:Y:S01]  /*1850*/  IMAD R3, R3, c[0x0][0x290], RZ ;  /* 0x0000a40003037a24 */ /* 0x000fe200078e02ff */
[----:B------:R-:W-:Y:S01]  /*1860*/  LOP3.LUT R24, R119, 0x38, R0, 0xf8, !PT ;  /* 0x0000003877187812 */ /* 0x000fe200078ef800 */
[C---:B------:R-:W-:Y:S01]  /*1870*/  IMAD R135, R156.reuse, c[0x0][0x284], R135 ;  /* 0x0000a1009c877a24 */ /* 0x040fe200078e0287 */
[----:B------:R-:W-:Y:S01]  /*1880*/  SEL R5, RZ, c[0x0][0x27c], !P2 ;  /* 0x00009f00ff057a07 */ /* 0x000fe20005000000 */
[----:B------:R-:W-:Y:S01]  /*1890*/  IMAD R3, R156, c[0x0][0x294], R3 ;  /* 0x0000a5009c037a24 */ /* 0x000fe200078e0203 */
[----:B------:R-:W-:Y:S01]  /*18a0*/  LOP3.LUT R143, R24, R129, RZ, 0x3c, !PT ;  /* 0x00000081188f7212 */ /* 0x000fe200078e3cff */
[----:B------:R-:W-:Y:S01]  /*18b0*/  IMAD.WIDE.U32 R156, R156, c[0x0][0x290], R22 ;  /* 0x0000a4009c9c7a25 */ /* 0x000fe200078e0016 */
[----:B------:R-:W-:-:S02]  /*18c0*/  IADD3 R5, R12, R5, RZ ;  /* 0x000000050c057210 */ /* 0x000fc40007ffe0ff */
[----:B------:R-:W-:Y:S01]  /*18d0*/  LOP3.LUT R140, R0, 0xfffffff8, RZ, 0xc0, !PT ;  /* 0xfffffff8008c7812 */ /* 0x000fe200078ec0ff */
[C---:B------:R-:W-:Y:S01]  /*18e0*/  IMAD R22, R10.reuse, 0xc00, R6 ;  /* 0x00000c000a167824 */ /* 0x040fe200078e0206 */
[----:B------:R-:W-:Y:S01]  /*18f0*/  SHF.R.S32.HI R8, RZ, 0x1f, R5 ;  /* 0x0000001fff087819 */ /* 0x000fe20000011405 */
[----:B------:R-:W-:Y:S01]  /*1900*/  IMAD R10, R10, 0xc00, R11 ;  /* 0x00000c000a0a7824 */ /* 0x000fe200078e020b */
[----:B------:R-:W-:Y:S01]  /*1910*/  ISETP.GE.AND P0, PT, R72, 0x1, PT ;  /* 0x000000014800780c */ /* 0x000fe20003f06270 */
[----:B------:R-:W-:Y:S01]  /*1920*/  IMAD.IADD R137, R163, 0x1, R135 ;  /* 0x00000001a3897824 */ /* 0x000fe200078e0287 */
[-C--:B------:R-:W-:Y:S01]  /*1930*/  LEA.HI R74, R8, R5.reuse, RZ, 0x3 ;  /* 0x00000005084a7211 */ /* 0x080fe200078f18ff */
[----:B------:R-:W-:Y:S01]  /*1940*/  IMAD.IADD R143, R10, 0x1, R143 ;  /* 0x000000010a8f7824 */ /* 0x000fe200078e028f */
[----:B------:R-:W-:Y:S01]  /*1950*/  LEA.HI R8, R8, R5, RZ, 0x6 ;  /* 0x0000000508087211 */ /* 0x000fe200078f30ff */
[----:B------:R-:W-:Y:S01]  /*1960*/  IMAD.IADD R136, R161, 0x1, R3 ;  /* 0x00000001a1887824 */ /* 0x000fe200078e0203 */
[----:B------:R-:W-:Y:S01]  /*1970*/  LOP3.LUT R144, R111, 0x38, R74, 0xf8, !PT ;  /* 0x000000386f907812 */ /* 0x000fe200078ef84a */
[----:B------:R-:W-:Y:S01]  /*1980*/  IMAD.IADD R134, R3, 0x1, R157 ;  /* 0x0000000103867824 */ /* 0x000fe200078e029d */
[----:B------:R-:W-:Y:S01]  /*1990*/  SHF.R.S32.HI R8, RZ, 0x6, R8 ;  /* 0x00000006ff087819 */ /* 0x000fe20000011408 */
[----:B------:R-:W-:Y:S01]  /*19a0*/  IMAD.SHL.U32 R143, R143, 0x2, RZ ;  /* 0x000000028f8f7824 */ /* 0x000fe200078e00ff */
[----:B--2---:R-:W-:-:S02]  /*19b0*/  LOP3.LUT R26, R111, 0x38, R0, 0xf8, !PT ;  /* 0x000000386f1a7812 */ /* 0x004fc400078ef800 */
[----:B------:R-:W-:Y:S01]  /*19c0*/  LOP3.LUT R10, R119, 0x38, R74, 0xf8, !PT ;  /* 0x00000038770a7812 */ /* 0x000fe200078ef84a */
[----:B------:R-:W-:Y:S01]  /*19d0*/  IMAD R5, R8, 0xc00, R6 ;  /* 0x00000c0008057824 */ /* 0x000fe200078e0206 */
[-C--:B------:R-:W-:Y:S01]  /*19e0*/  LOP3.LUT R144, R144, R123.reuse, RZ, 0x3c, !PT ;  /* 0x0000007b90907212 */ /* 0x080fe200078e3cff */
[----:B------:R-:W-:Y:S01]  /*19f0*/  IMAD R8, R8, 0xc00, R11 ;  /* 0x00000c0008087824 */ /* 0x000fe200078e020b */
[----:B------:R-:W-:Y:S02]  /*1a00*/  LOP3.LUT R145, R26, R123, RZ, 0x3c, !PT ;  /* 0x0000007b1a917212 */ /* 0x000fe400078e3cff */
[----:B------:R-:W-:Y:S01]  /*1a10*/  LOP3.LUT R141, R10, R129, RZ, 0x3c, !PT ;  /* 0x000000810a8d7212 */ /* 0x000fe200078e3cff */
[----:B------:R-:W-:Y:S01]  /*1a20*/  IMAD.IADD R144, R5, 0x1, R144 ;  /* 0x0000000105907824 */ /* 0x000fe200078e0290 */
[----:B------:R-:W-:Y:S02]  /*1a30*/  IADD3 R145, R22, R145, RZ ;  /* 0x0000009116917210 */ /* 0x000fe40007ffe0ff */
[----:B------:R-:W-:-:S02]  /*1a40*/  IADD3 R141, R8, R141, RZ ;  /* 0x0000008d088d7210 */ /* 0x000fc40007ffe0ff */
[----:B------:R-:W-:Y:S01]  /*1a50*/  LOP3.LUT R139, R74, 0xfffffff8, RZ, 0xc0, !PT ;  /* 0xfffffff84a8b7812 */ /* 0x000fe200078ec0ff */
[----:B------:R-:W-:Y:S01]  /*1a60*/  IMAD.SHL.U32 R145, R145, 0x2, RZ ;  /* 0x0000000291917824 */ /* 0x000fe200078e00ff */
[----:B------:R-:W-:Y:S01]  /*1a70*/  SHF.R.S32.HI R75, RZ, 0x3, R0 ;  /* 0x00000003ff4b7819 */ /* 0x000fe20000011400 */
[----:B------:R-:W-:Y:S01]  /*1a80*/  IMAD.SHL.U32 R141, R141, 0x2, RZ ;  /* 0x000000028d8d7824 */ /* 0x000fe200078e00ff */
[----:B------:R-:W-:Y:S02]  /*1a90*/  IADD3 R135, R135, R159, RZ ;  /* 0x0000009f87877210 */ /* 0x000fe40007ffe0ff */
[----:B------:R-:W-:Y:S02]  /*1aa0*/  SHF.R.S32.HI R138, RZ, 0x1f, R140 ;  /* 0x0000001fff8a7819 */ /* 0x000fe4000001148c */
[----:B------:R-:W-:Y:S02]  /*1ab0*/  SHF.R.S32.HI R74, RZ, 0x3, R74 ;  /* 0x00000003ff4a7819 */ /* 0x000fe4000001144a */
[----:B------:R-:W-:-:S02]  /*1ac0*/  SHF.R.S32.HI R142, RZ, 0x1f, R139 ;  /* 0x0000001fff8e7819 */ /* 0x000fc4000001148b */
[----:B------:R-:W-:Y:S01]  /*1ad0*/  SHF.L.U32 R144, R144, 0x1, RZ ;  /* 0x0000000190907819 */ /* 0x000fe200000006ff */
[----:B-1----:R-:W-:Y:S06]  /*1ae0*/  BAR.SYNC.DEFER_BLOCKING 0x0 ;  /* 0x0000000000007b1d */ /* 0x002fec0000010000 */
.L_x_2590:
        /* <DEDUP_REMOVED lines=74> */
.L_x_2555:
[----:B------:R-:W-:Y:S05]  /*1f90*/  BSYNC B0 ;  /* 0x0000000000007941 */ /* 0x000fea0003800000 */
.L_x_2554:
        /* <DEDUP_REMOVED lines=74> */
.L_x_2557:
[----:B------:R-:W-:Y:S05]  /*2440*/  BSYNC B0 ;  /* 0x0000000000007941 */ /* 0x000fea0003800000 */
.L_x_2556:
        /* <DEDUP_REMOVED lines=90> */
.L_x_2561:
[----:B------:R-:W-:Y:S05]  /*29f0*/  BSYNC B0 ;  /* 0x0000000000007941 */ /* 0x000fea0003800000 */
.L_x_2560:
        /* <DEDUP_REMOVED lines=56> */
.L_x_2563:
[----:B------:R-:W-:Y:S05]  /*2d80*/  BSYNC B0 ;  /* 0x0000000000007941 */ /* 0x000fea0003800000 */
.L_x_2562:
        /* <DEDUP_REMOVED lines=56> */
.L_x_2565:
[----:B------:R-:W-:Y:S05]  /*3110*/  BSYNC B0 ;  /* 0x0000000000007941 */ /* 0x000fea0003800000 */
.L_x_2564:
        /* <DEDUP_REMOVED lines=55> */
.L_x_2559:
[----:B------:R-:W-:Y:S05]  /*3490*/  BSYNC B1 ;  /* 0x0000000000017941 */ /* 0x000fea0003800000 */
.L_x_2558:
        /* <DEDUP_REMOVED lines=57> */
.L_x_2568:
[----:B------:R-:W-:Y:S05]  /*3830*/  BSYNC B0 ;  /* 0x0000000000007941 */ /* 0x000fea0003800000 */
.L_x_2567:
        /* <DEDUP_REMOVED lines=56> */
.L_x_2570:
[----:B------:R-:W-:Y:S05]  /*3bc0*/  BSYNC B0 ;  /* 0x0000000000007941 */ /* 0x000fea0003800000 */
.L_x_2569:
        /* <DEDUP_REMOVED lines=56> */
.L_x_2572:
[----:B------:R-:W-:Y:S05]  /*3f50*/  BSYNC B0 ;  /* 0x0000000000007941 */ /* 0x000fea0003800000 */
.L_x_2571:
        /* <DEDUP_REMOVED lines=56> */
.L_x_2553:
        /* <DEDUP_REMOVED lines=36> */
.L_x_2574:
[----:B------:R-:W-:Y:S05]  /*4520*/  BSYNC B0 ;  /* 0x0000000000007941 */ /* 0x000fea0003800000 */
.L_x_2573:
        /* <DEDUP_REMOVED lines=66> */
.L_x_2576:
[----:B------:R-:W-:Y:S05]  /*4950*/  BSYNC B0 ;  /* 0x0000000000007941 */ /* 0x000fea0003800000 */
.L_x_2575:
        /* <DEDUP_REMOVED lines=165> */
.L_x_2580:
[----:B------:R-:W-:Y:S05]  /*53b0*/  BSYNC B0 ;  /* 0x0000000000007941 */ /* 0x000fea0003800000 */
.L_x_2579:
        /* <DEDUP_REMOVED lines=128> */
.L_x_2578:
[----:B------:R-:W-:Y:S05]  /*5bc0*/  BSYNC B1 ;  /* 0x0000000000017941 */ /* 0x000fea0003800000 */
.L_x_2577:
        /* <DEDUP_REMOVED lines=131> */
.L_x_2582:
[----:B------:R-:W-:Y:S05]  /*6400*/  BSYNC B0 ;  /* 0x0000000000007941 */ /* 0x000fea0003800000 */
.L_x_2581:
        /* <DEDUP_REMOVED lines=130> */
.L_x_2552:
        /* <DEDUP_REMOVED lines=22> */
.L_x_2584:
[----:B------:R-:W-:Y:S05]  /*6d90*/  BSYNC B0 ;  /* 0x0000000000007941 */ /* 0x000fea0003800000 */
.L_x_2583:
        /* <DEDUP_REMOVED lines=19> */
.L_x_2566:
[----:B------:R-:W-:Y:S05]  /*6ed0*/  BSYNC B2 ;  /* 0x0000000000027941 */ /* 0x000fea0003800000 */
.L_x_2551:
        /* <DEDUP_REMOVED lines=76> */
.L_x_2586:
[----:B-1----:R-:W-:Y:S05]  /*73a0*/  BSYNC B0 ;  /* 0x0000000000007941 */ /* 0x002fea0003800000 */
.L_x_2585:
        /* <DEDUP_REMOVED lines=29> */
.L_x_2588:
[----:B------:R-:W-:Y:S05]  /*7580*/  BSYNC B0 ;  /* 0x0000000000007941 */ /* 0x000fea0003800000 */
.L_x_2587:
        /* <DEDUP_REMOVED lines=40> */
.L_x_2589:
[----:B------:R-:W0:Y:S01]  /*7810*/  LDGDEPBAR ;  /* 0x00000000000079af */ /* 0x000e220000000000 */
[----:B------:R-:W-:Y:S01]  /*7820*/  IADD3 R57, R57, -0x1, RZ ;  /* 0xffffffff39397810 */ /* 0x000fe20007ffe0ff */
[----:B------:R-:W-:-:S05]  /*7830*/  @P5 BRA `(.L_x_2590) ;  /* 0xffffa2b000005947 */ /* 0x000fca000383ffff */
[----:B------:R-:W2:Y:S04]  /*7840*/  LDL R3, [R1+0x64] ;  /* 0x0000640001037983 */ /* 0x000ea80000100800 */
[----:B-1----:R1:W5:Y:S04]  /*7850*/  LDL R4, [R1+0x58] ;  /* 0x0000580001047983 */ /* 0x0023680000100800 */
[----:B------:R-:W-:Y:S01]  /*7860*/  BAR.SYNC.DEFER_BLOCKING 0x0 ;  /* 0x0000000000007b1d */ /* 0x000fe20000010000 */
[----:B--2---:R-:W-:-:S05]  /*7870*/  IADD3 R5, R3, 0x2f, RZ ;  /* 0x0000002f03057810 */ /* 0x004fca0007ffe0ff */
[----:B------:R-:W-:-:S05]  /*7880*/  IMAD.HI R5, R5, 0x2aaaaaab, RZ ;  /* 0x2aaaaaab05057827 */ /* 0x000fca00078e02ff */
[----:B------:R-:W-:-:S04]  /*7890*/  SHF.R.U32.HI R0, RZ, 0x1f, R5 ;  /* 0x0000001fff007819 */ /* 0x000fc80000011605 */
[----:B------:R-:W-:Y:S02]  /*78a0*/  LEA.HI.SX32 R0, R5, R0, 0x1d ;  /* 0x0000000005007211 */ /* 0x000fe400078feaff */
.L_x_2550:
[----:B-1----:R-:W-:Y:S01]  /*78b0*/  IMAD.MOV.U32 R2, RZ, RZ, c[0x0][0x2c4] ;  /* 0x0000b100ff027624 */ /* 0x002fe200078e00ff */
        /* <DEDUP_REMOVED lines=22> */
.L_x_2593:
[----:B------:R-:W-:-:S13]  /*7a20*/  ISETP.NE.AND P0, PT, R2, 0x1, PT ;  /* 0x000000010200780c */ /* 0x000fda0003f05270 */
[----:B------:R-:W-:-:S05]  /*7a30*/  @P0 IMAD.HI.U32 R6, R5, c[0x0][0x330], RZ ;  /* 0x0000cc0005060a27 */ /* 0x000fca00078e00ff */
[----:B------:R-:W-:Y:S02]  /*7a40*/  @P0 SHF.R.U32.HI R5, RZ, c[0x0][0x334], R6 ;  /* 0x0000cd00ff050a19 */ /* 0x000fe40000011606 */
.L_x_2594:
[----:B------:R-:W-:Y:S05]  /*7a50*/  BSYNC B0 ;  /* 0x0000000000007941 */ /* 0x000fea0003800000 */
.L_x_2592:
[----:B------:R-:W-:-:S05]  /*7a60*/  IMAD R6, R5, R2, c[0x0][0x32c] ;  /* 0x0000cb0005067624 */ /* 0x000fca00078e0202 */
[----:B------:R-:W-:-:S04]  /*7a70*/  IMNMX R7, R7, R6, PT ;  /* 0x0000000607077217 */ /* 0x000fc80003800200 */
.L_x_2591:
        /* <DEDUP_REMOVED lines=20> */
.L_x_2597:
[----:B------:R-:W-:-:S13]  /*7bc0*/  ISETP.NE.AND P0, PT, R2, 0x1, PT ;  /* 0x000000010200780c */ /* 0x000fda0003f05270 */
[----:B------:R-:W-:-:S05]  /*7bd0*/  @P0 IMAD.HI.U32 R0, R5, c[0x0][0x330], RZ ;  /* 0x0000cc0005000a27 */ /* 0x000fca00078e00ff */
[----:B------:R-:W-:Y:S02]  /*7be0*/  @P0 SHF.R.U32.HI R5, RZ, c[0x0][0x334], R0 ;  /* 0x0000cd00ff050a19 */ /* 0x000fe40000011600 */
.L_x_2598:
[----:B------:R-:W-:Y:S05]  /*7bf0*/  BSYNC B0 ;  /* 0x0000000000007941 */ /* 0x000fea0003800000 */
.L_x_2596:
[----:B------:R-:W-:-:S05]  /*7c00*/  IMAD R5, R5, c[0x0][0x32c], RZ ;  /* 0x0000cb0005057a24 */ /* 0x000fca00078e02ff */
[----:B------:R-:W-:-:S05]  /*7c10*/  IMNMX R6, R6, R5, !PT ;  /* 0x0000000506067217 */ /* 0x000fca0007800200 */
.L_x_2595:
        /* <DEDUP_REMOVED lines=19> */
[----:B------:R-:W-:Y:S01]  /*7d50*/  IMAD.MOV.U32 R5, RZ, RZ, RZ ;  /* 0x000000ffff057224 */ /* 0x000fe200078e00ff */
        /* <DEDUP_REMOVED lines=51> */
[----:B------:R-:W-:-:S02]  /*8090*/  IMAD.MOV.U32 R8, RZ, RZ, RZ ;  /* 0x000000ffff087224 */ /* 0x000fc400078e00ff */
        /* <DEDUP_REMOVED lines=13> */
[----:B------:R-:W-:-:S04]  /*8170*/  IMAD R5, R215, c[0x0][0x1ec], R2 ;  /* 0x00007b00d7057a24 */ /* 0x000fc800078e0202 */
[----:B------:R-:W-:Y:S01]  /*8180*/  IMAD.IADD R19, R19, 0x1, R5 ;  /* 0x0000000113137824 */ /* 0x000fe200078e0205 */
[CC--:B------:R-:W-:Y:S01]  /*8190*/  LEA.HI R13, R43.reuse, R216.reuse, RZ, 0x4 ;  /* 0x000000d82b0d7211 */ /* 0x0c0fe200078f20ff */
[----:B------:R-:W-:Y:S01]  /*81a0*/  IMAD R2, R106, c[0x0][0x210], RZ ;  /* 0x000084006a027a24 */ /* 0x000fe200078e02ff */
[----:B------:R-:W-:Y:S01]  /*81b0*/  LEA.HI R240, R43, R216, RZ, 0x3 ;  /* 0x000000d82bf07211 */ /* 0x000fe200078f18ff */
[C---:B------:R-:W-:Y:S01]  /*81c0*/  IMAD.WIDE.U32 R10, R215.reuse, c[0x0][0x210], RZ ;  /* 0x00008400d70a7a25 */ /* 0x040fe200078e00ff */
[----:B------:R-:W-:Y:S01]  /*81d0*/  UIADD3 UR4, UP0, UR4, 0x10080, URZ ;  /* 0x0001008004047890 */ /* 0x000fe2000ff1e03f */
[----:B------:R-:W-:Y:S02]  /*81e0*/  SHF.R.S32.HI R42, RZ, 0x4, R13 ;  /* 0x00000004ff2a7819 */ /* 0x000fe4000001140d */
[----:B------:R-:W-:Y:S01]  /*81f0*/  LOP3.LUT R41, R240, 0xfffffff8, RZ, 0xc0, !PT ;  /* 0xfffffff8f0297812 */ /* 0x000fe200078ec0ff */
[----:B------:R-:W-:Y:S01]  /*8200*/  UIADD3.X UR5, URZ, UR5, URZ, UP0, !UPT ;  /* 0x000000053f057290 */ /* 0x000fe200087fe43f */
[----:B------:R-:W-:Y:S01]  /*8210*/  IMAD R22, R106, c[0x0][0x1b8], RZ ;  /* 0x00006e006a167a24 */ /* 0x000fe200078e02ff */
[----:B------:R-:W-:Y:S01]  /*8220*/  SHF.R.S32.HI R240, RZ, 0x3, R240 ;  /* 0x00000003fff07819 */ /* 0x000fe200000114f0 */
[----:B-1----:R-:W-:-:S04]  /*8230*/  IMAD R7, R215, c[0x0][0x214], R2 ;  /* 0x00008500d7077a24 */ /* 0x002fc800078e0202 */
[----:B------:R-:W-:Y:S02]  /*8240*/  IMAD.IADD R11, R7, 0x1, R11 ;  /* 0x00000001070b7824 */ /* 0x000fe400078e020b */
[----:B------:R-:W-:Y:S01]  /*8250*/  IMAD.IADD R41, R216, 0x1, -R41 ;  /* 0x00000001d8297824 */ /* 0x000fe200078e0a29 */
[----:B------:R-:W-:Y:S01]  /*8260*/  ISETP.NE.U32.AND P1, PT, RZ, c[0x0][0x348], PT ;  /* 0x0000d200ff007a0c */ /* 0x000fe20003f25070 */
[----:B------:R-:W-:Y:S02]  /*8270*/  IMAD R22, R215, c[0x0][0x1bc], R22 ;  /* 0x00006f00d7167a24 */ /* 0x000fe400078e0216 */
[----:B------:R-:W-:Y:S02]  /*8280*/  IMAD.U32 R8, RZ, RZ, UR4 ;  /* 0x00000004ff087e24 */ /* 0x000fe4000f8e00ff */
[----:B------:R-:W-:Y:S02]  /*8290*/  IMAD.U32 R9, RZ, RZ, UR5 ;  /* 0x00000005ff097e24 */ /* 0x000fe4000f8e00ff */
[----:B------:R-:W-:-:S02]  /*82a0*/  IMAD R2, R41, 0x20, R240 ;  /* 0x0000002029027824 */ /* 0x000fc400078e02f0 */
[----:B------:R-:W-:Y:S01]  /*82b0*/  IMAD.SHL.U32 R220, R41, 0x8, RZ ;  /* 0x0000000829dc7824 */ /* 0x000fe200078e00ff */
[----:B------:R-:W-:Y:S01]  /*82c0*/  ISETP.NE.AND.EX P1, PT, RZ, c[0x0][0x34c], PT, P1 ;  /* 0x0000d300ff007a0c */ /* 0x000fe20003f25310 */
[----:B------:R1:W-:Y:S03]  /*82d0*/  STL.64 [R1+0x8], R8 ;  /* 0x0000080801007387 */ /* 0x0003e60000100a00 */
[----:B------:R-:W-:Y:S02]  /*82e0*/  IADD3 R219, R220, 0x80, RZ ;  /* 0x00000080dcdb7810 */ /* 0x000fe40007ffe0ff */
[----:B------:R-:W-:Y:S02]  /*82f0*/  SEL R20, R218, RZ, !P1 ;  /* 0x000000ffda147207 */ /* 0x000fe40004800000 */
[----:B------:R-:W-:Y:S02]  /*8300*/  LOP3.LUT R243, R243, 0xfffffbff, RZ, 0xc0, !PT ;  /* 0xfffffbfff3f37812 */ /* 0x000fe400078ec0ff */
[----:B------:R-:W-:Y:S01]  /*8310*/  IADD3 R217, R220, 0xc0, RZ ;  /* 0x000000c0dcd97810 */ /* 0x000fe20007ffe0ff */
[----:B-1----:R-:W-:-:S04]  /*8320*/  IMAD.IADD R9, R105, 0x1, R2 ;  /* 0x0000000169097824 */ /* 0x002fc800078e0202 */
[----:B------:R-:W-:Y:S01]  /*8330*/  @P2 IMAD.HI.U32 R2, R9, c[0x0][0x2c8], RZ ;  /* 0x0000b20009022a27 */ /* 0x000fe200078e00ff */
[C---:B------:R-:W-:Y:S01]  /*8340*/  ISETP.GE.AND P6, PT, R220.reuse, c[0x0][0x1d4], PT ;  /* 0x00007500dc007a0c */ /* 0x040fe20003fc6270 */
[----:B------:R1:W-:Y:S01]  /*8350*/  STL [R1+0x10], R4 ;  /* 0x0000100401007387 */ /* 0x0003e20000100800 */
[----:B------:R-:W-:Y:S02]  /*8360*/  IADD3 R222, R220, 0x40, RZ ;  /* 0x00000040dcde7810 */ /* 0x000fe40007ffe0ff */
[----:B------:R-:W-:Y:S02]  /*8370*/  ISETP.GE.AND P5, PT, R219, c[0x0][0x198], PT ;  /* 0x00006600db007a0c */ /* 0x000fe40003fa6270 */
[----:B------:R-:W-:Y:S02]  /*8380*/  ISETP.GE.AND P4, PT, R217, c[0x0][0x198], PT ;  /* 0x00006600d9007a0c */ /* 0x000fe40003f86270 */
[----:B------:R-:W-:Y:S02]  /*8390*/  IADD3 R73, R156, -0x1, RZ ;  /* 0xffffffff9c497810 */ /* 0x000fe40007ffe0ff */
[----:B------:R-:W-:-:S02]  /*83a0*/  ISETP.GE.AND P3, PT, R220, c[0x0][0x198], PT ;  /* 0x00006600dc007a0c */ /* 0x000fc40003f66270 */
[----:B------:R-:W-:Y:S02]  /*83b0*/  SEL R40, RZ, 0x1, P6 ;  /* 0x00000001ff287807 */ /* 0x000fe40003000000 */
[----:B---3--:R-:W-:-:S05]  /*83c0*/  SHF.R.S32.HI R5, RZ, 0x1f, R14 ;  /* 0x0000001fff057819 */ /* 0x008fca000001140e */
[----:B------:R-:W-:-:S04]  /*83d0*/  IMAD R5, R5, c[0x0][0x178], RZ ;  /* 0x00005e0005057a24 */ /* 0x000fc800078e02ff */
[C---:B------:R-:W-:Y:S02]  /*83e0*/  IMAD R6, R14.reuse, c[0x0][0x17c], R5 ;  /* 0x00005f000e067a24 */ /* 0x040fe400078e0205 */
[----:B------:R-:W-:Y:S01]  /*83f0*/  IMAD.WIDE.U32 R14, R14, c[0x0][0x178], RZ ;  /* 0x00005e000e0e7a25 */ /* 0x000fe200078e00ff */
[----:B------:R-:W-:-:S03]  /*8400*/  LEA.HI R5, R13, R42, RZ, 0x1 ;  /* 0x0000002a0d057211 */ /* 0x000fc600078f08ff */
[----:B------:R-:W-:Y:S02]  /*8410*/  IMAD.IADD R7, R15, 0x1, R6 ;  /* 0x000000010f077824 */ /* 0x000fe400078e0206 */
[----:B------:R-:W-:Y:S01]  /*8420*/  IMAD.MOV.U32 R6, RZ, RZ, R14 ;  /* 0x000000ffff067224 */ /* 0x000fe200078e000e */
[----:B------:R-:W-:-:S03]  /*8430*/  LOP3.LUT R5, R5, 0xfffffffe, RZ, 0xc0, !PT ;  /* 0xfffffffe05057812 */ /* 0x000fc600078ec0ff */
[----:B------:R-:W-:-:S04]  /*8440*/  IMAD.WIDE.U32 R6, R215, c[0x0][0x1b8], R6 ;  /* 0x00006e00d7067a25 */ /* 0x000fc800078e0006 */
[----:B------:R-:W-:Y:S02]  /*8450*/  IMAD.IADD R42, R42, 0x1, -R5 ;  /* 0x000000012a2a7824 */ /* 0x000fe400078e0a05 */
[----:B------:R-:W-:Y:S01]  /*8460*/  IMAD.IADD R23, R7, 0x1, R22 ;  /* 0x0000000107177824 */ /* 0x000fe200078e0216 */
[----:B------:R-:W-:Y:S01]  /*8470*/  SHF.R.S32.HI R7, RZ, 0x1f, R218 ;  /* 0x0000001fff077819 */ /* 0x000fe200000114da */
[----:B------:R-:W-:-:S03]  /*8480*/  IMAD.SHL.U32 R5, R240, 0x40, RZ ;  /* 0x00000040f0057824 */ /* 0x000fc600078e00ff */
[----:B------:R-:W-:Y:S02]  /*8490*/  SEL R21, R7, RZ, !P1 ;  /* 0x000000ff07157207 */ /* 0x000fe40004800000 */
[----:B------:R-:W-:Y:S01]  /*84a0*/  LOP3.LUT R5, R5, 0x1c0, RZ, 0xc0, !PT ;  /* 0x000001c005057812 */ /* 0x000fe200078ec0ff */
[----:B------:R-:W-:Y:S01]  /*84b0*/  IMAD.MOV.U32 R22, RZ, RZ, R6 ;  /* 0x000000ffff167224 */ /* 0x000fe200078e0006 */
[----:B------:R-:W-:Y:S01]  /*84c0*/  ISETP.GE.AND P1, PT, R219, c[0x0][0x1d4], PT ;  /* 0x00007500db007a0c */ /* 0x000fe20003f26270 */
[----:B------:R-:W-:Y:S01]  /*84d0*/  IMAD R21, R21, c[0x0][0x1c0], RZ ;  /* 0x0000700015157a24 */ /* 0x000fe200078e02ff */
[----:B------:R-:W-:Y:S02]  /*84e0*/  LOP3.LUT R15, R5, 0x38, R220, 0xf8, !PT ;  /* 0x00000038050f7812 */ /* 0x000fe400078ef8dc */
[----:B------:R-:W-:Y:S01]  /*84f0*/  SHF.R.U32.HI R6, RZ, 0x3, R5 ;  /* 0x00000003ff067819 */ /* 0x000fe20000011605 */
[----:B------:R-:W-:Y:S01]  /*8500*/  IMAD.MOV.U32 R5, RZ, RZ, R9 ;  /* 0x000000ffff057224 */ /* 0x000fe200078e0009 */
[----:B------:R-:W-:Y:S01]  /*8510*/  @P2 SHF.R.U32.HI R5, RZ, c[0x0][0x2cc], R2 ;  /* 0x0000b300ff052a19 */ /* 0x000fe20000011602 */
[----:B------:R-:W-:-:S02]  /*8520*/  IMAD R14, R20, c[0x0][0x1c4], R21 ;  /* 0x00007100140e7a24 */ /* 0x000fc400078e0215 */
[----:B------:R-:W-:Y:S01]  /*8530*/  IMAD.WIDE.U32 R20, R20, c[0x0][0x1c0], R22 ;  /* 0x0000700014147a25 */ /* 0x000fe200078e0016 */
[--C-:B------:R-:W-:Y:S02]  /*8540*/  SHF.R.S32.HI R8, RZ, 0x1f, R5.reuse ;  /* 0x0000001fff087819 */ /* 0x100fe40000011405 */
[----:B------:R-:W-:Y:S01]  /*8550*/  LOP3.LUT R6, R15, R6, RZ, 0x3c, !PT ;  /* 0x000000060f067212 */ /* 0x000fe200078e3cff */
[----:B------:R-:W-:Y:S01]  /*8560*/  IMAD.IADD R15, R21, 0x1, R14 ;  /* 0x00000001150f7824 */ /* 0x000fe200078e020e */
[----:B------:R-:W-:Y:S01]  /*8570*/  LOP3.LUT R13, R13, 0xfffffff0, RZ, 0xc0, !PT ;  /* 0xfffffff00d0d7812 */ /* 0x000fe200078ec0ff */
[----:B------:R-:W-:Y:S01]  /*8580*/  IMAD.MOV.U32 R14, RZ, RZ, R20 ;  /* 0x000000ffff0e7224 */ /* 0x000fe200078e0014 */
[----:B------:R-:W-:Y:S01]  /*8590*/  @P1 LOP3.LUT R243, R243, 0x400, RZ, 0xfc, !PT ;  /* 0x00000400f3f31812 */ /* 0x000fe200078efcff */
[----:B------:R-:W-:Y:S01]  /*85a0*/  IMAD R8, R8, c[0x0][0x1b0], RZ ;  /* 0x00006c0008087a24 */ /* 0x000fe200078e02ff */
[----:B------:R-:W-:Y:S01]  /*85b0*/  ISETP.GE.AND P1, PT, R217, c[0x0][0x1d4], PT ;  /* 0x00007500d9007a0c */ /* 0x000fe20003f26270 */
[----:B------:R-:W-:-:S02]  /*85c0*/  IMAD.MOV R20, RZ, RZ, -R5 ;  /* 0x000000ffff147224 */ /* 0x000fc400078e0a05 */
[----:B------:R-:W-:Y:S02]  /*85d0*/  IMAD.IADD R13, R216, 0x1, -R13 ;  /* 0x00000001d80d7824 */ /* 0x000fe400078e0a0d */
[C---:B------:R-:W-:Y:S02]  /*85e0*/  IMAD R8, R5.reuse, c[0x0][0x1b4], R8 ;  /* 0x00006d0005087a24 */ /* 0x040fe400078e0208 */
[----:B------:R-:W-:Y:S01]  /*85f0*/  IMAD.WIDE.U32 R14, R5, c[0x0][0x1b0], R14 ;  /* 0x00006c00050e7a25 */ /* 0x000fe200078e000e */
[----:B------:R-:W-:-:S03]  /*8600*/  SHF.R.S32.HI R2, RZ, 0x1f, R13 ;  /* 0x0000001fff027819 */ /* 0x000fc6000001140d */
[----:B------:R-:W-:Y:S02]  /*8610*/  IMAD R20, R20, c[0x0][0x2c4], R9 ;  /* 0x0000b10014147a24 */ /* 0x000fe400078e0209 */
[----:B------:R-:W-:Y:S01]  /*8620*/  IMAD.IADD R9, R15, 0x1, R8 ;  /* 0x000000010f097824 */ /* 0x000fe200078e0208 */
[----:B------:R-:W-:Y:S02]  /*8630*/  LOP3.LUT R243, R243, 0xfffffdff, RZ, 0xc0, !PT ;  /* 0xfffffdfff3f37812 */ /* 0x000fe400078ec0ff */
[----:B------:R-:W-:Y:S02]  /*8640*/  SHF.R.S32.HI R15, RZ, 0x1f, R20 ;  /* 0x0000001fff0f7819 */ /* 0x000fe40000011414 */
[----:B------:R-:W-:Y:S01]  /*8650*/  LEA.HI R5, R2, R13, RZ, 0x3 ;  /* 0x0000000d02057211 */ /* 0x000fe200078f18ff */
[----:B------:R-:W-:Y:S01]  /*8660*/  IMAD.MOV.U32 R8, RZ, RZ, R14 ;  /* 0x000000ffff087224 */ /* 0x000fe200078e000e */
[----:B------:R-:W-:Y:S01]  /*8670*/  @P1 LOP3.LUT R243, R243, 0x200, RZ, 0xfc, !PT ;  /* 0x00000200f3f31812 */ /* 0x000fe200078efcff */
[----:B------:R-:W-:Y:S01]  /*8680*/  IMAD R15, R15, c[0x0][0x1a8], RZ ;  /* 0x00006a000f0f7a24 */ /* 0x000fe200078e02ff */
[----:B------:R-:W-:-:S02]  /*8690*/  LOP3.LUT R12, R5, 0xfffffff8, RZ, 0xc0, !PT ;  /* 0xfffffff8050c7812 */ /* 0x000fc400078ec0ff */
[----:B------:R-:W-:Y:S01]  /*86a0*/  ISETP.NE.U32.AND P1, PT, RZ, c[0x0][0x350], PT ;  /* 0x0000d400ff007a0c */ /* 0x000fe20003f25070 */
[--C-:B-----5:R-:W-:Y:S01]  /*86b0*/  @P0 IMAD.MOV.U32 R22, RZ, RZ, R0.reuse ;  /* 0x000000ffff160224 */ /* 0x120fe200078e0000 */
[----:B------:R-:W-:Y:S01]  /*86c0*/  @P0 SHF.R.S32.HI R23, RZ, 0x1f, R0 ;  /* 0x0000001fff170819 */ /* 0x000fe20000011400 */
[----:B------:R-:W-:Y:S01]  /*86d0*/  @!P0 IMAD.MOV.U32 R23, RZ, RZ, R7 ;  /* 0x000000ffff178224 */ /* 0x000fe200078e0007 */
[----:B------:R-:W-:Y:S01]  /*86e0*/  ISETP.NE.AND.EX P1, PT, RZ, c[0x0][0x354], PT, P1 ;  /* 0x0000d500ff007a0c */ /* 0x000fe20003f25310 */
[C---:B------:R-:W-:Y:S02]  /*86f0*/  IMAD R15, R20.reuse, c[0x0][0x1ac], R15 ;  /* 0x00006b00140f7a24 */ /* 0x040fe400078e020f */
[----:B------:R-:W-:Y:S02]  /*8700*/  @!P0 IMAD.MOV.U32 R22, RZ, RZ, R218 ;  /* 0x000000ffff168224 */ /* 0x000fe400078e00da */
[----:B------:R-:W-:Y:S01]  /*8710*/  IMAD.WIDE.U32 R20, R20, c[0x0][0x1a8], R8 ;  /* 0x00006a0014147a25 */ /* 0x000fe200078e0008 */
[----:B------:R-:W-:-:S03]  /*8720*/  SEL R0, R23, RZ, !P1 ;  /* 0x000000ff17007207 */ /* 0x000fc60004800000 */
[----:B------:R-:W-:Y:S01]  /*8730*/  IMAD.IADD R12, R13, 0x1, -R12 ;  /* 0x000000010d0c7824 */ /* 0x000fe200078e0a0c */
[----:B------:R-:W-:Y:S01]  /*8740*/  LEA.HI R13, R43, R216, RZ, 0x6 ;  /* 0x000000d82b0d7211 */ /* 0x000fe200078f30ff */
[----:B------:R-:W-:Y:S01]  /*8750*/  IMAD.IADD R15, R21, 0x1, R15 ;  /* 0x00000001150f7824 */ /* 0x000fe200078e020f */
[----:B------:R-:W-:Y:S02]  /*8760*/  SEL R7, R22, RZ, !P1 ;  /* 0x000000ff16077207 */ /* 0x000fe40004800000 */
[----:B------:R-:W-:Y:S01]  /*8770*/  LEA R8, P0, R20, c[0x0][0x160], 0x1 ;  /* 0x0000580014087a11 */ /* 0x000fe200078008ff */
[----:B------:R-:W-:Y:S01]  /*8780*/  IMAD.SHL.U32 R13, R13, 0x8, RZ ;  /* 0x000000080d0d7824 */ /* 0x000fe200078e00ff */
[----:B----4-:R-:W-:Y:S01]  /*8790*/  SHF.R.S32.HI R229, RZ, 0x1f, R17 ;  /* 0x0000001fffe57819 */ /* 0x010fe20000011411 */
[----:B------:R-:W-:Y:S01]  /*87a0*/  IMAD R14, R0, c[0x0][0x1f0], RZ ;  /* 0x00007c00000e7a24 */ /* 0x000fe200078e02ff */
[----:B------:R-:W-:Y:S01]  /*87b0*/  LEA.HI.X R15, R20, c[0x0][0x164], R15, 0x1, P0 ;  /* 0x00005900140f7a11 */ /* 0x000fe200000f0c0f */
[----:B------:R-:W-:Y:S01]  /*87c0*/  IMAD.SHL.U32 R2, R12, 0x40, RZ ;  /* 0x000000400c027824 */ /* 0x000fe200078e00ff */
[----:B------:R-:W-:Y:S01]  /*87d0*/  IADD3 R224, P0, R240, R17, RZ ;  /* 0x00000011f0e07210 */ /* 0x000fe20007f1e0ff */
[----:B------:R-:W-:-:S02]  /*87e0*/  IMAD R0, R0, c[0x0][0x218], RZ ;  /* 0x0000860000007a24 */ /* 0x000fc400078e02ff */
[C---:B------:R-:W-:Y:S01]  /*87f0*/  IMAD.WIDE.U32 R10, R7.reuse, c[0x0][0x218], R10 ;  /* 0x00008600070a7a25 */ /* 0x040fe200078e000a */
[----:B------:R-:W-:Y:S02]  /*8800*/  LOP3.LUT R6, R6, 0xfffffe00, R13, 0xf8, !PT ;  /* 0xfffffe0006067812 */ /* 0x000fe400078ef80d */
[----:B------:R-:W-:Y:S01]  /*8810*/  LOP3.LUT R2, R2, 0x1c0, RZ, 0xc0, !PT ;  /* 0x000001c002027812 */ /* 0x000fe200078ec0ff */
[----:B------:R-:W-:Y:S01]  /*8820*/  IMAD.SHL.U32 R13, R42, 0x8, RZ ;  /* 0x000000082a0d7824 */ /* 0x000fe200078e00ff */
[----:B------:R-:W-:Y:S01]  /*8830*/  LEA.HI.X.SX32 R229, R240, R229, 0x1, P0 ;  /* 0x000000e5f0e57211 */ /* 0x000fe200000f0eff */
[C---:B------:R-:W-:Y:S01]  /*8840*/  IMAD.WIDE.U32 R18, R7.reuse, c[0x0][0x1f0], R18 ;  /* 0x00007c0007127a25 */ /* 0x040fe200078e0012 */
[----:B------:R-:W-:Y:S02]  /*8850*/  SHF.R.S32.HI R9, RZ, 0x1f, R220 ;  /* 0x0000001fff097819 */ /* 0x000fe400000114dc */
[----:B------:R-:W-:Y:S01]  /*8860*/  IADD3 R10, P0, R220, R10, RZ ;  /* 0x0000000adc0a7210 */ /* 0x000fe20007f1e0ff */
[C---:B------:R-:W-:Y:S01]  /*8870*/  IMAD R0, R7.reuse, c[0x0][0x21c], R0 ;  /* 0x0000870007007a24 */ /* 0x040fe200078e0200 */
[----:B------:R-:W-:Y:S01]  /*8880*/  LOP3.LUT R13, R2, 0x8, R13, 0xf8, !PT ;  /* 0x00000008020d7812 */ /* 0x000fe200078ef80d */
[----:B------:R-:W-:Y:S01]  /*8890*/  IMAD R14, R7, c[0x0][0x1f4], R14 ;  /* 0x00007d00070e7a24 */ /* 0x000fe200078e020e */
[----:B------:R-:W-:-:S02]  /*88a0*/  IADD3 R226, P1, R220, R18, RZ ;  /* 0x00000012dce27210 */ /* 0x000fc40007f3e0ff */
[----:B------:R-:W-:Y:S02]  /*88b0*/  SHF.R.U32.HI R2, RZ, 0x3, R2 ;  /* 0x00000003ff027819 */ /* 0x000fe40000011602 */
[----:B------:R-:W-:Y:S02]  /*88c0*/  IADD3.X R11, R9, R11, R0, P0, !PT ;  /* 0x0000000b090b7210 */ /* 0x000fe400007fe400 */
[----:B------:R-:W-:Y:S01]  /*88d0*/  ISETP.GE.AND P0, PT, R222, c[0x0][0x1d4], PT ;  /* 0x00007500de007a0c */ /* 0x000fe20003f06270 */
[----:B------:R-:W-:Y:S01]  /*88e0*/  IMAD.SHL.U32 R5, R5, 0x40, RZ ;  /* 0x0000004005057824 */ /* 0x000fe200078e00ff */
[----:B------:R-:W-:Y:S01]  /*88f0*/  LOP3.LUT R243, R243, 0xffffff7f, RZ, 0xc0, !PT ;  /* 0xffffff7ff3f37812 */ /* 0x000fe200078ec0ff */
[----:B------:R-:W-:Y:S01]  /*8900*/  IMAD R237, R229, c[0x0][0x1e0], RZ ;  /* 0x00007800e5ed7a24 */ /* 0x000fe200078e02ff */
[----:B------:R-:W-:Y:S01]  /*8910*/  IADD3.X R227, R9, R19, R14, P1, !PT ;  /* 0x0000001309e37210 */ /* 0x000fe20000ffe40e */
[----:B------:R-:W-:Y:S01]  /*8920*/  IMAD R229, R229, c[0x0][0x208], RZ ;  /* 0x00008200e5e57a24 */ /* 0x000fe200078e02ff */
[----:B------:R-:W-:-:S02]  /*8930*/  LOP3.LUT R2, R13, R2, RZ, 0x3c, !PT ;  /* 0x000000020d027212 */ /* 0x000fc400078e3cff */
        /* <DEDUP_REMOVED lines=18> */
[----:B-1----:R1:W3:Y:S02]  /*8a60*/  SHFL.IDX PT, R17, R15, RZ, 0x181f ;  /* 0x00181fff0f117589 */ /* 0x0022e400000e0000 */
.L_x_2690:
[----:B------:R-:W-:Y:S05]  /*8a70*/  BRA.DIV ~URZ, `(.L_x_2601) ;  /* 0x000105e27f007947 */ /* 0x000fea000b800000 */
[----:B------:R4:W1:Y:S02]  /*8a80*/  SHFL.IDX PT, R16, R8, RZ, 0x181f ;  /* 0x00181fff08107589 */ /* 0x00086400000e0000 */
.L_x_2691:
[----:B------:R-:W-:Y:S01]  /*8a90*/  IMAD R2, R4, c[0x0][0x2c4], RZ ;  /* 0x0000b10004027a24 */ /* 0x000fe200078e02ff */
[----:B------:R-:W-:Y:S01]  /*8aa0*/  IADD3 R105, R105, R240, RZ ;  /* 0x000000f069697210 */ /* 0x000fe20007ffe0ff */
[----:B------:R-:W-:Y:S03]  /*8ab0*/  BSSY B0, `(.L_x_2602) ;  /* 0x000001d000007945 */ /* 0x000fe60003800000 */
[----:B------:R-:W-:-:S13]  /*8ac0*/  ISETP.GE.AND P0, PT, R105, R2, PT ;  /* 0x000000026900720c */ /* 0x000fda0003f06270 */
[----:B------:R-:W-:Y:S05]  /*8ad0*/  @P0 BRA `(.L_x_2603) ;  /* 0x000001a000000947 */ /* 0x000fea0003800000 */
[C---:B------:R-:W-:Y:S01]  /*8ae0*/  IADD3 R10, R220.reuse, 0x80, RZ ;  /* 0x00000080dc0a7810 */ /* 0x040fe20007ffe0ff */
[----:B-1----:R-:W-:Y:S01]  /*8af0*/  IMAD.MOV.U32 R18, RZ, RZ, R16 ;  /* 0x000000ffff127224 */ /* 0x002fe200078e0010 */
[----:B--2---:R-:W-:Y:S02]  /*8b00*/  IADD3 R4, R220, 0xc0, RZ ;  /* 0x000000c0dc047810 */ /* 0x004fe40007ffe0ff */
[----:B------:R-:W-:Y:S02]  /*8b10*/  SHF.R.S32.HI R19, RZ, 0x1f, R222 ;  /* 0x0000001fff137819 */ /* 0x000fe400000114de */
[----:B------:R-:W-:Y:S02]  /*8b20*/  SHF.R.S32.HI R13, RZ, 0x1f, R10 ;  /* 0x0000001fff0d7819 */ /* 0x000fe4000001140a */
[----:B------:R-:W-:Y:S02]  /*8b30*/  SHF.R.S32.HI R11, RZ, 0x1f, R4 ;  /* 0x0000001fff0b7819 */ /* 0x000fe40000011404 */
[----:B------:R-:W-:Y:S01]  /*8b40*/  LEA.HI R12, R19, R222, RZ, 0x3 ;  /* 0x000000de130c7211 */ /* 0x000fe200078f18ff */
[----:B---3--:R-:W-:Y:S01]  /*8b50*/  IMAD.MOV.U32 R19, RZ, RZ, R17 ;  /* 0x000000ffff137224 */ /* 0x008fe200078e0011 */
        /* <DEDUP_REMOVED lines=18> */
.L_x_2603:
[----:B------:R-:W-:Y:S05]  /*8c80*/  BSYNC B0 ;  /* 0x0000000000007941 */ /* 0x000fea0003800000 */
.L_x_2602:
[----:B------:R-:W-:Y:S05]  /*8c90*/  BRA.DIV ~URZ, `(.L_x_2604) ;  /* 0x000104327f007947 */ /* 0x000fea000b800000 */
[----:B-1-3--:R1:W3:Y:S04]  /*8ca0*/  SHFL.IDX PT, R17, R15, 0x1, 0x181f ;  /* 0x00381f000f117f89 */ /* 0x00a2e800000e0000 */
[----:B------:R1:W2:Y:S02]  /*8cb0*/  SHFL.IDX PT, R16, R8, 0x1, 0x181f ;  /* 0x00381f0008107f89 */ /* 0x0002a400000e0000 */
.L_x_2692:
        /* <DEDUP_REMOVED lines=8> */
[----:B--2---:R-:W-:Y:S02]  /*8d40*/  SHF.R.S32.HI R4, RZ, 0x1f, R11 ;  /* 0x0000001fff047819 */ /* 0x004fe4000001140b */
[----:B------:R-:W-:-:S02]  /*8d50*/  LEA.HI R12, R19, R222, RZ, 0x3 ;  /* 0x000000de130c7211 */ /* 0x000fc400078f18ff */
[----:B------:R-:W-:Y:S02]  /*8d60*/  LEA.HI R10, R10, R13, RZ, 0x3 ;  /* 0x0000000d0a0a7211 */ /* 0x000fe400078f18ff */
[----:B------:R-:W-:Y:S01]  /*8d70*/  LEA.HI R4, R4, R11, RZ, 0x3 ;  /* 0x0000000b04047211 */ /* 0x000fe200078f18ff */
[----:B------:R-:W-:Y:S01]  /*8d80*/  IMAD.SHL.U32 R11, R6, 0x2, RZ ;  /* 0x00000002060b7824 */ /* 0x000fe200078e00ff */
[----:B------:R-:W-:Y:S02]  /*8d90*/  LEA R20, P0, R220, R16, 0x1 ;  /* 0x00000010dc147211 */ /* 0x000fe400078008ff */
[----:B------:R-:W-:Y:S02]  /*8da0*/  LOP3.LUT R12, R12, 0xfffffff8, RZ, 0xc0, !PT ;  /* 0xfffffff80c0c7812 */ /* 0x000fe400078ec0ff */
[----:B------:R-:W-:Y:S02]  /*8db0*/  LOP3.LUT R10, R10, 0xfffffff8, RZ, 0xc0, !PT ;  /* 0xfffffff80a0a7812 */ /* 0x000fe400078ec0ff */
[----:B------:R-:W-:Y:S01]  /*8dc0*/  LOP3.LUT R4, R4, 0xfffffff8, RZ, 0xc0, !PT ;  /* 0xfffffff804047812 */ /* 0x000fe200078ec0ff */
[----:B---3--:R-:W-:Y:S01]  /*8dd0*/  IMAD.WIDE R12, R12, 0x2, R16 ;  /* 0x000000020c0c7825 */ /* 0x008fe200078e0210 */
        /* <DEDUP_REMOVED lines=10> */
.L_x_2606:
[----:B------:R-:W-:Y:S05]  /*8e80*/  BSYNC B0 ;  /* 0x0000000000007941 */ /* 0x000fea0003800000 */
.L_x_2605:
[----:B------:R-:W-:Y:S05]  /*8e90*/  BRA.DIV ~URZ, `(.L_x_2607) ;  /* 0x000103127f007947 */ /* 0x000fea000b800000 */
[----:B--23--:R2:W3:Y:S02]  /*8ea0*/  SHFL.IDX PT, R17, R15, 0x2, 0x181f ;  /* 0x00581f000f117f89 */ /* 0x00c4e400000e0000 */
.L_x_2693:
[----:B------:R-:W-:Y:S05]  /*8eb0*/  BRA.DIV ~URZ, `(.L_x_2608) ;  /* 0x000103727f007947 */ /* 0x000fea000b800000 */
[----:B------:R1:W2:Y:S02]  /*8ec0*/  SHFL.IDX PT, R16, R8, 0x2, 0x181f ;  /* 0x00581f0008107f89 */ /* 0x0002a400000e0000 */
.L_x_2694:
        /* <DEDUP_REMOVED lines=13> */
[----:B--2---:R-:W-:Y:S02]  /*8fa0*/  LEA R20, P0, R220, R16, 0x1 ;  /* 0x00000010dc147211 */ /* 0x004fe400078008ff */
        /* <DEDUP_REMOVED lines=14> */
.L_x_2610:
[----:B------:R-:W-:Y:S05]  /*9090*/  BSYNC B0 ;  /* 0x0000000000007941 */ /* 0x000fea0003800000 */
.L_x_2609:
[----:B------:R-:W-:Y:S05]  /*90a0*/  BRA.DIV ~URZ, `(.L_x_2611) ;  /* 0x000101f27f007947 */ /* 0x000fea000b800000 */
[----:B-12---:R-:W1:Y:S04]  /*90b0*/  SHFL.IDX PT, R15, R15, 0x3, 0x181f ;  /* 0x00781f000f0f7f89 */ /* 0x006e6800000e0000 */
[----:B------:R2:W4:Y:S02]  /*90c0*/  SHFL.IDX PT, R16, R8, 0x3, 0x181f ;  /* 0x00781f0008107f89 */ /* 0x00052400000e0000 */
.L_x_2695:
        /* <DEDUP_REMOVED lines=10> */
[----:B------:R-:W-:-:S03]  /*9170*/  IADD3 R4, R71, R11, RZ ;  /* 0x0000000b47047210 */ /* 0x000fc60007ffe0ff */
[----:B------:R-:W-:Y:S01]  /*9180*/  IMAD.X R25, RZ, RZ, R19, P0 ;  /* 0x000000ffff197224 */ /* 0x000fe200000e0613 */
[----:B------:R-:W-:-:S04]  /*9190*/  IADD3 R20, P0, R18, 0x8, RZ ;  /* 0x0000000812147810 */ /* 0x000fc80007f1e0ff */
[----:B------:R-:W-:Y:S02]  /*91a0*/  IADD3.X R21, RZ, R19, RZ, P0, !PT ;  /* 0x00000013ff157210 */ /* 0x000fe400007fe4ff */
[----:B------:R-:W-:-:S05]  /*91b0*/  IADD3 R26, P0, R18, 0x10, RZ ;  /* 0x00000010121a7810 */ /* 0x000fca0007f1e0ff */
[----:B------:R-:W-:Y:S01]  /*91c0*/  IMAD.X R27, RZ, RZ, R19, P0 ;  /* 0x000000ffff1b7224 */ /* 0x000fe200000e0613 */
[----:B------:R-:W-:-:S13]  /*91d0*/  ISETP.GE.AND P0, PT, R105, R2, PT ;  /* 0x000000026900720c */ /* 0x000fda0003f06270 */
[----:B------:R-:W-:Y:S05]  /*91e0*/  @P0 BRA `(.L_x_2613) ;  /* 0x0000019000000947 */ /* 0x000fea0003800000 */
[C---:B----4-:R-:W-:Y:S01]  /*91f0*/  LEA R28, P0, R220.reuse, R16, 0x1 ;  /* 0x00000010dc1c7211 */ /* 0x050fe200078008ff */
[----:B-1-3--:R-:W-:Y:S01]  /*9200*/  IMAD.MOV.U32 R17, RZ, RZ, R15 ;  /* 0x000000ffff117224 */ /* 0x00afe200078e000f */
        /* <DEDUP_REMOVED lines=9> */
[----:B--2---:R-:W-:-:S02]  /*92a0*/  SHF.R.S32.HI R8, RZ, 0x1f, R11 ;  /* 0x0000001fff087819 */ /* 0x004fc4000001140b */
        /* <DEDUP_REMOVED lines=13> */
.L_x_2613:
[----:B------:R-:W-:Y:S05]  /*9380*/  BSYNC B0 ;  /* 0x0000000000007941 */ /* 0x000fea0003800000 */
.L_x_2612:
[----:B------:R-:W-:Y:S01]  /*9390*/  ULDC.64 UR4, c[0x0][0x40] ;  /* 0x0000100000047ab9 */ /* 0x000fe20000000a00 */
[----:B------:R2:W-:Y:S01]  /*93a0*/  STL.64 [R1+0x20], R18 ;  /* 0x0000201201007387 */ /* 0x0005e20000100a00 */
[----:B------:R-:W-:-:S03]  /*93b0*/  UIADD3 UR4, UP0, UR4, 0x160, URZ ;  /* 0x0000016004047890 */ /* 0x000fc6000ff1e03f */
[----:B------:R2:W-:Y:S01]  /*93c0*/  STL.64 [R1+0x28], R26 ;  /* 0x0000281a01007387 */ /* 0x0005e20000100a00 */
[----:B------:R-:W-:Y:S02]  /*93d0*/  UIADD3.X UR5, URZ, UR5, URZ, UP0, !UPT ;  /* 0x000000053f057290 */ /* 0x000fe400087fe43f */
[----:B-12-4-:R-:W-:Y:S01]  /*93e0*/  MOV R8, UR4 ;  /* 0x0000000400087c02 */ /* 0x016fe20008000f00 */
[----:B------:R1:W-:Y:S03]  /*93f0*/  STL.64 [R1+0x30], R24 ;  /* 0x0000301801007387 */ /* 0x0003e60000100a00 */
[----:B------:R-:W-:Y:S01]  /*9400*/  MOV R9, UR5 ;  /* 0x0000000500097c02 */ /* 0x000fe20008000f00 */
[----:B------:R1:W-:Y:S04]  /*9410*/  STL.64 [R1+0x38], R22 ;  /* 0x0000381601007387 */ /* 0x0003e80000100a00 */
[----:B------:R1:W-:Y:S04]  /*9420*/  STL.64 [R1+0x40], R20 ;  /* 0x0000401401007387 */ /* 0x0003e80000100a00 */
[----:B------:R1:W-:Y:S04]  /*9430*/  STL.64 [R1+0x18], R8 ;  /* 0x0000180801007387 */ /* 0x0003e80000100a00 */
[----:B------:R-:W0:Y:S01]  /*9440*/  LDGDEPBAR ;  /* 0x00000000000079af */ /* 0x000e220000000000 */
[----:B------:R-:W-:Y:S02]  /*9450*/  WARPSYNC 0xffffffff ;  /* 0xffffffff00007948 */ /* 0x000fe40003800000 */
[----:B------:R-:W2:Y:S01]  /*9460*/  LDL R2, [R1+0x64] ;  /* 0x0000640001027983 */ /* 0x000ea20000100800 */
[----:B------:R-:W-:Y:S01]  /*9470*/  IMAD R69, R156, -0x30, R69 ;  /* 0xffffffd09c457824 */ /* 0x000fe200078e0245 */
[----:B------:R-:W-:Y:S01]  /*9480*/  SHF.R.S32.HI R81, RZ, 0x1f, R73 ;  /* 0x0000001fff517819 */ /* 0x000fe20000011449 */
[----:B-1----:R-:W-:Y:S01]  /*9490*/  IMAD R8, R4, R73, RZ ;  /* 0x0000004904087224 */ /* 0x002fe200078e02ff */
        /* <DEDUP_REMOVED lines=17> */
[----:B--2---:R-:W-:-:S05]  /*95b0*/  IMAD.IADD R2, R69, 0x1, R2 ;  /* 0x0000000145027824 */ /* 0x004fca00078e0202 */
        /* <DEDUP_REMOVED lines=28> */
[----:B-1-3--:R-:W-:Y:S05]  /*9780*/  CALL.REL.NOINC `($_ZN7cutlass13device_kernelIN5flash19enable_sm80_to_sm89INS1_16FlashAttnFwdSm80INS1_25CollectiveMainloopFwdSm80ILi8ELi1ELb0EN4cute5tupleIJNS5_1CILi128EEENS7_ILi48EEENS7_ILi256EEEEEELi256ENS_10bfloat16_tEfNS_4arch4Sm80ELb0ELb1ELb0ELb1ELb0ELb1ELb1ELb0EEENS1_21CollectiveEpilogueFwdINS6_IJS8_SA_S9_EEENS6_IJNS7_ILi1EEESI_SI_EEESC_SE_Li256ELb1ELb1ELb0ELb0EEENS1_19SingleTileSchedulerILb1ELb0ELb1ELi128EEEEEEEEEvNT_6ParamsE$_ZZN5flash25CollectiveMainloopFwdSm80ILi8ELi1ELb0EN4cute5tupleIJNS1_1CILi128EEENS3_ILi48EEENS3_ILi256EEEEEELi256EN7cutlass10bfloat16_tEfNS8_4arch4Sm80ELb0ELb1ELb0ELb1ELb0ELb1ELb1ELb0EE3mmaINS_16FlashAttnFwdSm80ISC_NS_21CollectiveEpilogueFwdINS2_IJS4_S6_S5_EEENS2_IJNS3_ILi1EEESH_SH_EEES9_SB_Li256ELb1ELb1ELb0ELb0EEENS_19SingleTileSchedulerILb1ELb0ELb1ELi128EEEE13SharedStorageENS1_6TensorINS1_11ArrayEngineIfLm128EEENS1_6LayoutINS2_IJNS2_IJNS3_ILi2EEESS_EEESH_NS3_ILi32EEEEEENS2_IJNS2_IJSH_SS_EEENS3_ILi0EEENS3_ILi4EEEEEEEEEENS_7SoftmaxILi2ELi0EEEEEbRKNSC_6ParamsERT0_RT1_iRKNS_16SeqlenInfoQKNewKILb1ELb1EEENS2_IJiiiiEEERT_ENKUlvE_clEv) ;  /* 0x000100e000007944 */ /* 0x00afea0003c00000 */
[----:B------:R-:W-:Y:S05]  /*9790*/  BSYNC B2 ;  /* 0x0000000000027941 */ /* 0x000fea0003800000 */
.L_x_2614:
[----:B-1----:R-:W2:Y:S01]  /*97a0*/  LDL R12, [R1+0x64] ;  /* 0x00006400010c7983 */ /* 0x002ea20000100800 */
[----:B------:R-:W-:Y:S01]  /*97b0*/  IMAD R8, R81, c[0x0][0x208], RZ ;  /* 0x0000820051087a24 */ /* 0x000fe200078e02ff */
        /* <DEDUP_REMOVED lines=21> */
[----:B------:R-:W-:Y:S01]  /*9910*/  SHF.R.U32.HI R86, RZ, 0x3, R86 ;  /* 0x00000003ff567819 */ /* 0x000fe20000011656 */
[----:B------:R1:W5:Y:S01]  /*9920*/  LDL R6, [R1] ;  /* 0x0000000001067983 */ /* 0x0003620000100800 */
[----:B------:R-:W-:Y:S01]  /*9930*/  LEA.HI.X R25, R10, c[0x0][0x1fc], R8, 0x1, P0 ;  /* 0x00007f000a197a11 */ /* 0x000fe200000f0c08 */
[----:B------:R-:W-:Y:S01]  /*9940*/  IMAD.SHL.U32 R11, R11, 0x20, RZ ;  /* 0x000000200b0b7824 */ /* 0x000fe200078e00ff */
[----:B------:R-:W-:Y:S01]  /*9950*/  LOP3.LUT R213, R213, R86, RZ, 0x3c, !PT ;  /* 0x00000056d5d57212 */ /* 0x000fe200078e3cff */
[----:B------:R-:W-:Y:S01]  /*9960*/  @!P5 IMAD.MOV.U32 R8, RZ, RZ, c[0x0][0x20c] ;  /* 0x00008300ff08d624 */ /* 0x000fe200078e00ff */
[----:B------:R-:W-:-:S02]  /*9970*/  @!P5 LEA R64, P0, R9, R24, 0x6 ;  /* 0x000000180940d211 */ /* 0x000fc400078030ff */
        /* <DEDUP_REMOVED lines=15> */
[----:B------:R-:W-:Y:S01]  /*9a70*/  IMAD R210, R5, 0x2, R214 ;  /* 0x0000000205d27824 */ /* 0x000fe200078e02d6 */
[----:B------:R-:W-:Y:S01]  /*9a80*/  LOP3.LUT P1, RZ, R13, 0x4, RZ, 0xc0, !PT ;  /* 0x000000040dff7812 */ /* 0x000fe2000782c0ff */
[----:B------:R-:W-:Y:S01]  /*9a90*/  IMAD R209, R5, 0x2, R212 ;  /* 0x0000000205d17824 */ /* 0x000fe200078e02d4 */
[----:B--2---:R-:W-:Y:S01]  /*9aa0*/  IADD3 R12, R12, R69, -R240 ;  /* 0x000000450c0c7210 */ /* 0x004fe20007ffe8f0 */
[----:B------:R-:W-:Y:S01]  /*9ab0*/  LDSM.16.M88.4 R36, [R36+0x10080] ;  /* 0x010080002424783b */ /* 0x000fe20000000200 */
[----:B------:R-:W-:Y:S01]  /*9ac0*/  BSSY B0, `(.L_x_2615) ;  /* 0x00000ea000007945 */ /* 0x000fe20003800000 */
[----:B------:R-:W-:Y:S02]  /*9ad0*/  @P5 LOP3.LUT R243, R243, 0x40, RZ, 0xfc, !PT ;  /* 0x00000040f3f35812 */ /* 0x000fe400078efcff */
[C---:B------:R-:W-:Y:S01]  /*9ae0*/  ISETP.LT.OR P0, PT, R12.reuse, 0x1, !P3 ;  /* 0x000000010c00780c */ /* 0x040fe20005f01670 */
[----:B------:R-:W2:Y:S01]  /*9af0*/  LDSM.16.M88.4 R16, [R213+0xa080] ;  /* 0x00a08000d510783b */ /* 0x000ea20000000200 */
[----:B------:R-:W-:-:S03]  /*9b00*/  @!P5 ISETP.LT.OR P3, PT, R12, 0x21, !P3 ;  /* 0x000000210c00d80c */ /* 0x000fc60005f61670 */
[----:B------:R-:W-:Y:S04]  /*9b10*/  LDSM.16.M88.4 R60, [R213+0xa880] ;  /* 0x00a88000d53c783b */ /* 0x000fe80000000200 */
        /* <DEDUP_REMOVED lines=13> */
[--C-:B------:R-:W-:Y:S01]  /*9bf0*/  IMAD.IADD R207, R213, 0x1, R2.reuse ;  /* 0x00000001d5cf7824 */ /* 0x100fe200078e0202 */
[----:B--2---:R-:W-:Y:S01]  /*9c00*/  HMMA.16816.F32.BF16 R20, R36, R16, RZ ;  /* 0x000000102414723c */ /* 0x004fe200000418ff */
[----:B------:R-:W-:-:S08]  /*9c10*/  IMAD.IADD R201, R211, 0x1, R2 ;  /* 0x00000001d3c97824 */ /* 0x000fd000078e0202 */
[----:B------:R2:W-:Y:S01]  /*9c20*/  LDGSTS.E.BYPASS.LTC128B.128 [R223+0x5880], [R24.64+0x80], !P0 ;  /* 0x0588008018df7fae */ /* 0x0005e2000c101d56 */
[C---:B------:R-:W-:Y:S01]  /*9c30*/  ISETP.LT.OR P0, PT, R12.reuse, 0x1, !P1 ;  /* 0x000000010c00780c */ /* 0x040fe20004f01670 */
[----:B------:R-:W-:Y:S01]  /*9c40*/  HMMA.16816.F32.BF16 R16, R36, R18, RZ ;  /* 0x000000122410723c */ /* 0x000fe200000418ff */
[----:B------:R-:W-:-:S07]  /*9c50*/  @!P5 ISETP.LT.OR P1, PT, R12, 0x21, !P1 ;  /* 0x000000210c00d80c */ /* 0x000fce0004f21670 */
[----:B---3--:R-:W-:Y:S04]  /*9c60*/  HMMA.16816.F32.BF16 R40, R36, R56, RZ ;  /* 0x000000382428723c */ /* 0x008fe800000418ff */
[----:B------:R2:W-:Y:S01]  /*9c70*/  LDGSTS.E.BYPASS.LTC128B.128 [R223+0x7080], [R24.64+0x100], !P0 ;  /* 0x0708010018df7fae */ /* 0x0005e2000c101d56 */
[----:B------:R-:W-:-:S03]  /*9c80*/  LOP3.LUT P0, RZ, R13, 0x8, RZ, 0xc0, !PT ;  /* 0x000000080dff7812 */ /* 0x000fc6000780c0ff */
[----:B----4-:R-:W-:Y:S01]  /*9c90*/  HMMA.16816.F32.BF16 R20, R44, R52, R20 ;  /* 0x000000342c14723c */ /* 0x010fe20000041814 */
[C---:B------:R-:W-:Y:S02]  /*9ca0*/  ISETP.LT.OR P4, PT, R12.reuse, 0x1, !P0 ;  /* 0x000000010c00780c */ /* 0x040fe40004781670 */
[----:B------:R-:W-:-:S05]  /*9cb0*/  @!P5 ISETP.LT.OR P0, PT, R12, 0x21, !P0 ;  /* 0x000000210c00d80c */ /* 0x000fca0004701670 */
[C---:B------:R-:W-:Y:S06]  /*9cc0*/  HMMA.16816.F32.BF16 R12, R36.reuse, R60, RZ ;  /* 0x0000003c240c723c */ /* 0x040fec00000418ff */
[----:B------:R2:W-:Y:S02]  /*9cd0*/  LDGSTS.E.BYPASS.LTC128B.128 [R223+0x8880], [R24.64+0x180], !P4 ;  /* 0x0888018018df7fae */ /* 0x0005e4000e101d56 */
[C---:B------:R-:W-:Y:S02]  /*9ce0*/  HMMA.16816.F32.BF16 R60, R36.reuse, R62, RZ ;  /* 0x0000003e243c723c */ /* 0x040fe400000418ff */
[----:B------:R3:W-:Y:S04]  /*9cf0*/  @!P5 LDGSTS.E.BYPASS.LTC128B.128 [R223+0x5080], [R64.64], !P3 ;  /* 0x0508000040dfdfae */ /* 0x0007e8000d901d56 */
[----:B------:R3:W-:Y:S02]  /*9d00*/  @!P5 LDGSTS.E.BYPASS.LTC128B.128 [R223+0x6880], [R64.64+0x80], !P2 ;  /* 0x0688008040dfdfae */ /* 0x0007e4000d101d56 */
[----:B------:R-:W-:Y:S02]  /*9d10*/  HMMA.16816.F32.BF16 R36, R36, R58, RZ ;  /* 0x0000003a2424723c */ /* 0x000fe400000418ff */
[----:B------:R3:W-:Y:S04]  /*9d20*/  @!P5 LDGSTS.E.BYPASS.LTC128B.128 [R223+0x8080], [R64.64+0x100], !P1 ;  /* 0x0808010040dfdfae */ /* 0x0007e8000c901d56 */
[----:B------:R3:W-:Y:S02]  /*9d30*/  @!P5 LDGSTS.E.BYPASS.LTC128B.128 [R223+0x9880], [R64.64+0x180], !P0 ;  /* 0x0988018040dfdfae */ /* 0x0007e4000c101d56 */
[C---:B------:R-:W-:Y:S02]  /*9d40*/  HMMA.16816.F32.BF16 R16, R44.reuse, R54, R16 ;  /* 0x000000362c10723c */ /* 0x040fe40000041810 */
[----:B------:R-:W-:Y:S04]  /*9d50*/  LDSM.16.M88.4 R32, [R210] ;  /* 0x00000000d220783b */ /* 0x000fe80000000200 */
[----:B------:R-:W4:Y:S02]  /*9d60*/  LDSM.16.M88.4 R28, [R207+0xa080] ;  /* 0x00a08000cf1c783b */ /* 0x000f240000000200 */
[C---:B-1----:R-:W-:Y:S02]  /*9d70*/  HMMA.16816.F32.BF16 R12, R44.reuse, R48, R12 ;  /* 0x000000302c0c723c */ /* 0x042fe4000004180c */
[----:B--2---:R-:W1:Y:S04]  /*9d80*/  LDSM.16.M88.4 R24, [R207+0xa880] ;  /* 0x00a88000cf18783b */ /* 0x004e680000000200 */
[----:B------:R-:W-:Y:S02]  /*9d90*/  LDSM.16.M88.4 R56, [R209] ;  /* 0x00000000d138783b */ /* 0x000fe40000000200 */
[C---:B------:R-:W-:Y:S02]  /*9da0*/  HMMA.16816.F32.BF16 R60, R44.reuse, R50, R60 ;  /* 0x000000322c3c723c */ /* 0x040fe4000004183c */
[----:B------:R-:W-:Y:S04]  /*9db0*/  LDSM.16.M88.4 R52, [R201] ;  /* 0x00000000c934783b */ /* 0x000fe80000000200 */
[----:B------:R-:W-:Y:S02]  /*9dc0*/  LDSM.16.M88.4 R48, [R201+0x800] ;  /* 0x00080000c930783b */ /* 0x000fe40000000200 */
[C---:B------:R-:W-:Y:S02]  /*9dd0*/  HMMA.16816.F32.BF16 R40, R44.reuse, R8, R40 ;  /* 0x000000082c28723c */ /* 0x040fe40000041828 */
[----:B---3--:R-:W2:Y:S04]  /*9de0*/  LDSM.16.M88.4 R64, [R207+0xb080] ;  /* 0x00b08000cf40783b */ /* 0x008ea80000000200 */
[----:B------:R-:W0:Y:S02]  /*9df0*/  LDGDEPBAR ;  /* 0x00000000000079af */ /* 0x000e240000000000 */
[----:B------:R-:W-:Y:S02]  /*9e00*/  HMMA.16816.F32.BF16 R36, R44, R10, R36 ;  /* 0x0000000a2c24723c */ /* 0x000fe40000041824 */
[----:B------:R-:W3:Y:S04]  /*9e10*/  LDSM.16.M88.4 R8, [R201+0x1000] ;  /* 0x00100000c908783b */ /* 0x000ee80000000200 */
[----:B------:R-:W-:Y:S02]  /*9e20*/  LDSM.16.M88.4 R44, [R213+0xb880] ;  /* 0x00b88000d52c783b */ /* 0x000fe40000000200 */
[C---:B----4-:R-:W-:Y:S08]  /*9e30*/  HMMA.16816.F32.BF16 R20, R32.reuse, R28, R20 ;  /* 0x0000001c2014723c */ /* 0x050ff00000041814 */
[C---:B------:R-:W-:Y:S01]  /*9e40*/  HMMA.16816.F32.BF16 R16, R32.reuse, R30, R16 ;  /* 0x0000001e2010723c */ /* 0x040fe20000041810 */
[----:B------:R-:W-:Y:S07]  /*9e50*/  LDSM.16.M88.4 R28, [R213+0xc080] ;  /* 0x00c08000d51c783b */ /* 0x000fee0000000200 */
[C---:B-1----:R-:W-:Y:S08]  /*9e60*/  HMMA.16816.F32.BF16 R12, R32.reuse, R24, R12 ;  /* 0x00000018200c723c */ /* 0x042ff0000004180c */
[C---:B------:R-:W-:Y:S01]  /*9e70*/  HMMA.16816.F32.BF16 R60, R32.reuse, R26, R60 ;  /* 0x0000001a203c723c */ /* 0x040fe2000004183c */
[----:B------:R-:W1:Y:S07]  /*9e80*/  LDSM.16.M88.4 R24, [R214+0x4000] ;  /* 0x00400000d618783b */ /* 0x000e6e0000000200 */
[C---:B--2---:R-:W-:Y:S08]  /*9e90*/  HMMA.16816.F32.BF16 R40, R32.reuse, R64, R40 ;  /* 0x000000402028723c */ /* 0x044ff00000041828 */
[----:B------:R-:W-:Y:S08]  /*9ea0*/  HMMA.16816.F32.BF16 R36, R32, R66, R36 ;  /* 0x000000422024723c */ /* 0x000ff00000041824 */
[C---:B------:R-:W-:Y:S08]  /*9eb0*/  HMMA.16816.F32.BF16 R20, R56.reuse, R52, R20 ;  /* 0x000000343814723c */ /* 0x040ff00000041814 */
[C---:B------:R-:W-:Y:S01]  /*9ec0*/  HMMA.16816.F32.BF16 R16, R56.reuse, R54, R16 ;  /* 0x000000363810723c */ /* 0x040fe20000041810 */
[----:B------:R-:W-:Y:S07]  /*9ed0*/  LDSM.16.M88.4 R52, [R210+0x4000] ;  /* 0x00400000d234783b */ /* 0x000fee0000000200 */
[C---:B------:R-:W-:Y:S01]  /*9ee0*/  HMMA.16816.F32.BF16 R32, R56.reuse, R48, R12 ;  /* 0x000000303820723c */ /* 0x040fe2000004180c */
[----:B------:R-:W2:Y:S07]  /*9ef0*/  LDSM.16.M88.4 R12, [R213+0xc880] ;  /* 0x00c88000d50c783b */ /* 0x000eae0000000200 */
[C---:B------:R-:W-:Y:S01]  /*9f00*/  HMMA.16816.F32.BF16 R60, R56.reuse, R50, R60 ;  /* 0x00000032383c723c */ /* 0x040fe2000004183c */
[----:B------:R-:W-:Y:S07]  /*9f10*/  LDSM.16.M88.4 R48, [R212+0x4000] ;  /* 0x00400000d430783b */ /* 0x000fee0000000200 */
        /* <DEDUP_REMOVED lines=9> */
[C---:B--2---:R-:W-:Y:S08]  /*9fb0*/  HMMA.16816.F32.BF16 R40, R24.reuse, R12, R40 ;  /* 0x0000000c1828723c */ /* 0x044ff00000041828 */
[----:B------:R-:W-:Y:S01]  /*9fc0*/  HMMA.16816.F32.BF16 R56, R24, R14, R36 ;  /* 0x0000000e1838723c */ /* 0x000fe20000041824 */
[----:B------:R-:W2:Y:S04]  /*9fd0*/  LDSM.16.M88.4 R36, [R207+0xb880] ;  /* 0x00b88000cf24783b */ /* 0x000ea80000000200 */
[----:B------:R-:W4:Y:S04]  /*9fe0*/  LDSM.16.M88.4 R24, [R207+0xc080] ;  /* 0x00c08000cf18783b */ /* 0x000f280000000200 */
[----:B------:R-:W2:Y:S01]  /*9ff0*/  LDSM.16.M88.4 R12, [R207+0xc880] ;  /* 0x00c88000cf0c783b */ /* 0x000ea20000000200 */
        /* <DEDUP_REMOVED lines=13> */
[C---:B----4-:R-:W-:Y:S08]  /*a0d0*/  HMMA.16816.F32.BF16 R32, R52.reuse, R24, R32 ;  /* 0x000000183420723c */ /* 0x050ff00000041820 */
        /* <DEDUP_REMOVED lines=9> */
[C---:B---3--:R-:W-:Y:S08]  /*a170*/  HMMA.16816.F32.BF16 R32, R48.reuse, R28, R32 ;  /* 0x0000001c3020723c */ /* 0x048ff00000041820 */
[C---:B------:R-:W-:Y:S01]  /*a180*/  HMMA.16816.F32.BF16 R60, R48.reuse, R30, R60 ;  /* 0x0000001e303c723c */ /* 0x040fe2000004183c */
[----:B------:R-:W-:Y:S07]  /*a190*/  LDSM.16.M88.4 R28, [R211+0x3800] ;  /* 0x00380000d31c783b */ /* 0x000fee0000000200 */
[C---:B------:R-:W-:Y:S08]  /*a1a0*/  HMMA.16816.F32.BF16 R40, R48.reuse, R8, R40 ;  /* 0x000000083028723c */ /* 0x040ff00000041828 */
        /* <DEDUP_REMOVED lines=62> */
[----:B------:R-:W3:Y:S01]  /*a590*/  LDSM.16.M88.4 R8, [R201+0x5800] ;  /* 0x00580000c908783b */ /* 0x000ee20000000200 */
[----:B------:R-:W-:Y:S01]  /*a5a0*/  ISETP.GT.AND P0, PT, R73, R221, PT ;  /* 0x000000dd4900720c */ /* 0x000fe20003f04270 */
[----:B------:R-:W-:-:S04]  /*a5b0*/  DEPBAR.LE SB0, 0x0 ;  /* 0x000080000000791a */ /* 0x000fc80000000000 */
[C---:B--2---:R-:W-:Y:S08]  /*a5c0*/  HMMA.16816.F32.BF16 R20, R52.reuse, R36, R20 ;  /* 0x000000243414723c */ /* 0x044ff00000041814 */
[C---:B------:R-:W-:Y:S08]  /*a5d0*/  HMMA.16816.F32.BF16 R16, R52.reuse, R38, R16 ;  /* 0x000000263410723c */ /* 0x040ff00000041810 */
[C---:B------:R-:W-:Y:S08]  /*a5e0*/  HMMA.16816.F32.BF16 R32, R52.reuse, R24, R32 ;  /* 0x000000183420723c */ /* 0x040ff00000041820 */
[C---:B------:R-:W-:Y:S08]  /*a5f0*/  HMMA.16816.F32.BF16 R60, R52.reuse, R26, R60 ;  /* 0x0000001a343c723c */ /* 0x040ff0000004183c */
[C---:B----4-:R-:W-:Y:S08]  /*a600*/  HMMA.16816.F32.BF16 R40, R52.reuse, R12, R40 ;  /* 0x0000000c3428723c */ /* 0x050ff00000041828 */
[----:B------:R-:W-:Y:S01]  /*a610*/  HMMA.16816.F32.BF16 R56, R52, R14, R56 ;  /* 0x0000000e3438723c */ /* 0x000fe20000041838 */
[----:B------:R-:W-:-:S02]  /*a620*/  IADD3 R203, R211, 0x800, RZ ;  /* 0x00000800d3cb7810 */ /* 0x000fc40007ffe0ff */
[C---:B------:R-:W-:Y:S02]  /*a630*/  IADD3 R202, R211.reuse, 0x1000, RZ ;  /* 0x00001000d3ca7810 */ /* 0x040fe40007ffe0ff */
[----:B------:R-:W-:-:S03]  /*a640*/  IADD3 R200, R211, 0x1800, RZ ;  /* 0x00001800d3c87810 */ /* 0x000fc60007ffe0ff */
[----:B-1----:R-:W-:Y:S01]  /*a650*/  HMMA.16816.F32.BF16 R20, R48, R44, R20 ;  /* 0x0000002c3014723c */ /* 0x002fe20000041814 */
        /* <DEDUP_REMOVED lines=9> */
[----:B------:R-:W-:-:S05]  /*a6f0*/  IADD3 R192, R211, 0x5800, RZ ;  /* 0x00005800d3c07810 */ /* 0x000fca0007ffe0ff */
[C---:B------:R-:W-:Y:S08]  /*a700*/  HMMA.16816.F32.BF16 R60, R48.reuse, R30, R60 ;  /* 0x0000001e303c723c */ /* 0x040ff0000004183c */
[C---:B---3--:R-:W-:Y:S08]  /*a710*/  HMMA.16816.F32.BF16 R40, R48.reuse, R8, R40 ;  /* 0x000000083028723c */ /* 0x048ff00000041828 */
[----:B------:R-:W-:Y:S01]  /*a720*/  HMMA.16816.F32.BF16 R56, R48, R10, R56 ;  /* 0x0000000a3038723c */ /* 0x000fe20000041838 */
[----:B------:R-:W-:Y:S06]  /*a730*/  BAR.SYNC.DEFER_BLOCKING 0x0 ;  /* 0x0000000000007b1d */ /* 0x000fec0000010000 */
[----:B------:R-:W-:Y:S01]  /*a740*/  @!UPT UIADD3 URZ, URZ, URZ, URZ ;  /* 0x0000003f3f3ff290 */ /* 0x000fe2000fffe03f */
[----:B------:R-:W-:Y:S11]  /*a750*/  @!P0 BRA `(.L_x_2616) ;  /* 0x0000020000008947 */ /* 0x000ff60003800000 */
[----:B------:R-:W-:Y:S02]  /*a760*/  IADD3 R2, -R240, 0x30, RZ ;  /* 0x00000030f0027810 */ /* 0x000fe40007ffe1ff */
        /* <DEDUP_REMOVED lines=31> */
.L_x_2616:
[----:B------:R-:W-:Y:S05]  /*a960*/  BSYNC B0 ;  /* 0x0000000000007941 */ /* 0x000fea0003800000 */
.L_x_2615:
[----:B------:R-:W2:Y:S01]  /*a970*/  LDL R2, [R1+0x4] ;  /* 0x0000040001027983 */ /* 0x000ea20000100800 */
[----:B-1---5:R-:W-:Y:S01]  /*a980*/  SHF.R.S32.HI R9, RZ, 0x1f, R6 ;  /* 0x0000001fff097819 */ /* 0x022fe20000011406 */
[----:B------:R-:W-:Y:S01]  /*a990*/  IMAD.MOV.U32 R242, RZ, RZ, c[0x0][0x2c4] ;  /* 0x0000b100fff27624 */ /* 0x000fe200078e00ff */
[----:B------:R-:W-:Y:S01]  /*a9a0*/  LOP3.LUT R243, R243, 0xfffff7ff, RZ, 0xc0, !PT ;  /* 0xfffff7fff3f37812 */ /* 0x000fe200078ec0ff */
[----:B------:R-:W-:Y:S01]  /*a9b0*/  IMAD.MOV.U32 R241, RZ, RZ, c[0x0][0x32c] ;  /* 0x0000cb00fff17624 */ /* 0x000fe200078e00ff */
[CC--:B------:R-:W-:Y:S01]  /*a9c0*/  LEA.HI R11, R9.reuse, R6.reuse, RZ, 0x2 ;  /* 0x00000006090b7211 */ /* 0x0c0fe200078f10ff */
[----:B------:R-:W-:Y:S01]  /*a9d0*/  ULDC UR7, c[0x0][0x324] ;  /* 0x0000c90000077ab9 */ /* 0x000fe20000000800 */
[----:B------:R-:W-:Y:S01]  /*a9e0*/  LEA.HI R4, R9, R6, RZ, 0x5 ;  /* 0x0000000609047211 */ /* 0x000fe200078f28ff */
[----:B------:R-:W-:Y:S01]  /*a9f0*/  ULOP3.LUT UR7, URZ, UR7, URZ, 0x33, !UPT ;  /* 0x000000073f077292 */ /* 0x000fe2000f8e333f */
[----:B------:R-:W-:Y:S01]  /*aa00*/  LOP3.LUT R11, R11, 0xfffffffc, RZ, 0xc0, !PT ;  /* 0xfffffffc0b0b7812 */ /* 0x000fe200078ec0ff */
[----:B------:R-:W0:Y:S01]  /*aa10*/  LDGDEPBAR ;  /* 0x00000000000079af */ /* 0x000e220000000000 */
[----:B------:R-:W-:-:S02]  /*aa20*/  LOP3.LUT R9, R4, 0xffffffe0, RZ, 0xc0, !PT ;  /* 0xffffffe004097812 */ /* 0x000fc400078ec0ff */
[--C-:B------:R-:W-:Y:S01]  /*aa30*/  SHF.R.S32.HI R231, RZ, 0x5, R4.reuse ;  /* 0x00000005ffe77819 */ /* 0x100fe20000011404 */
[C---:B------:R-:W-:Y:S01]  /*aa40*/  IMAD.IADD R230, R6.reuse, 0x1, -R11 ;  /* 0x0000000106e67824 */ /* 0x040fe200078e0a0b */
[----:B------:R-:W-:Y:S01]  /*aa50*/  SHF.R.S32.HI R4, RZ, 0x1f, R4 ;  /* 0x0000001fff047819 */ /* 0x000fe20000011404 */
[----:B------:R-:W-:Y:S01]  /*aa60*/  IMAD.IADD R9, R6, 0x1, -R9 ;  /* 0x0000000106097824 */ /* 0x000fe200078e0a09 */
[----:B------:R-:W-:Y:S02]  /*aa70*/  ISETP.NE.AND P0, PT, R242, 0x1, PT ;  /* 0x00000001f200780c */ /* 0x000fe40003f05270 */
[----:B------:R-:W-:Y:S02]  /*aa80*/  LEA.HI R4, R4, R231, RZ, 0x3 ;  /* 0x000000e704047211 */ /* 0x000fe400078f18ff */
[----:B------:R-:W-:Y:S02]  /*aa90*/  LEA.HI R11, R230, R230, RZ, 0x1 ;  /* 0x000000e6e60b7211 */ /* 0x000fe400078f08ff */
[----:B------:R-:W-:-:S02]  /*aaa0*/  SHF.R.S32.HI R232, RZ, 0x1f, R9 ;  /* 0x0000001fffe87819 */ /* 0x000fc40000011409 */
[----:B------:R-:W-:Y:S02]  /*aab0*/  LOP3.LUT R4, R4, 0xffffff8, RZ, 0xc0, !PT ;  /* 0x0ffffff804047812 */ /* 0x000fe400078ec0ff */
[----:B------:R-:W-:Y:S02]  /*aac0*/  LOP3.LUT R11, R11, 0x1ffffffe, RZ, 0xc0, !PT ;  /* 0x1ffffffe0b0b7812 */ /* 0x000fe400078ec0ff */
        /* <DEDUP_REMOVED lines=8> */
[----:B------:R-:W-:-:S03]  /*ab50*/  LOP3.LUT R243, R243, 0xffffefff, RZ, 0xc0, !PT ;  /* 0xffffeffff3f37812 */ /* 0x000fc600078ec0ff */
[----:B------:R-:W-:Y:S02]  /*ab60*/  IMAD.IADD R232, R9, 0x1, -R232 ;  /* 0x0000000109e87824 */ /* 0x000fe400078e0ae8 */
[----:B------:R-:W-:Y:S02]  /*ab70*/  IMAD.IADD R9, R69, 0x1, R3 ;  /* 0x0000000145097824 */ /* 0x000fe400078e0203 */
[----:B------:R-:W-:-:S04]  /*ab80*/  IMAD.SHL.U32 R232, R232, 0x2, RZ ;  /* 0x00000002e8e87824 */ /* 0x000fc800078e00ff */
[--C-:B------:R-:W-:Y:S01]  /*ab90*/  IMAD.IADD R24, R9, 0x1, -R232.reuse ;  /* 0x0000000109187824 */ /* 0x100fe200078e0ae8 */
[----:B------:R-:W-:Y:S01]  /*aba0*/  IADD3 R11, -R232, 0x1, R9 ;  /* 0x00000001e80b7810 */ /* 0x000fe20007ffe109 */
[----:B------:R-:W-:-:S04]  /*abb0*/  IMAD.IADD R9, R69, 0x1, -R232 ;  /* 0x0000000145097824 */ /* 0x000fc800078e0ae8 */
[----:B------:R-:W-:-:S05]  /*abc0*/  IMAD.IADD R11, R11, 0x1, -R234 ;  /* 0x000000010b0b7824 */ /* 0x000fca00078e0aea */
[C---:B------:R-:W-:Y:S02]  /*abd0*/  IADD3 R15, R11.reuse, c[0x0][0x328], RZ ;  /* 0x0000ca000b0f7a10 */ /* 0x040fe40007ffe0ff */
[----:B------:R-:W-:Y:S01]  /*abe0*/  IADD3 R11, R11, UR7, RZ ;  /* 0x000000070b0b7c10 */ /* 0x000fe2000fffe0ff */
[----:B--2---:R-:W-:-:S05]  /*abf0*/  IMAD R25, R2, 0x80, R233 ;  /* 0x0000008002197824 */ /* 0x004fca00078e02e9 */
[----:B------:R-:W-:-:S05]  /*ac00*/  IADD3 R25, R230, R25, R231 ;  /* 0x00000019e6197210 */ /* 0x000fca0007ffe0e7 */
[----:B------:R-:W-:-:S05]  /*ac10*/  @P0 IMAD.HI.U32 R4, R25, c[0x0][0x2c8], RZ ;  /* 0x0000b20019040a27 */ /* 0x000fca00078e00ff */
[----:B------:R-:W-:Y:S02]  /*ac20*/  @P0 SHF.R.U32.HI R25, RZ, c[0x0][0x2cc], R4 ;  /* 0x0000b300ff190a19 */ /* 0x000fe40000011604 */
[----:B------:R-:W-:-:S03]  /*ac30*/  ISETP.GE.AND P0, PT, R241, 0x1, PT ;  /* 0x00000001f100780c */ /* 0x000fc60003f06270 */
[----:B------:R-:W1:Y:S10]  /*ac40*/  SHFL.IDX PT, R6, R25, RZ, 0x1c1f ;  /* 0x001c1fff19067589 */ /* 0x000e7400000e0000 */
[----:B------:R-:W-:Y:S01]  /*ac50*/  @P0 LOP3.LUT R243, R243, 0x1000, RZ, 0xfc, !PT ;  /* 0x00001000f3f30812 */ /* 0x000fe200078efcff */
[----:B-1----:R-:W-:-:S02]  /*ac60*/  IMAD.IADD R27, R15, 0x1, R6 ;  /* 0x000000010f1b7824 */ /* 0x002fc400078e0206 */
[----:B------:R-:W-:-:S03]  /*ac70*/  IMAD.IADD R26, R11, 0x1, R6 ;  /* 0x000000010b1a7824 */ /* 0x000fc600078e0206 */
[----:B------:R-:W-:Y:S01]  /*ac80*/  IMNMX R27, R24, R27, PT ;  /* 0x0000001b181b7217 */ /* 0x000fe20003800200 */
[----:B------:R-:W-:Y:S05]  /*ac90*/  @!P0 BRA `(.L_x_2617) ;  /* 0x0000012000008947 */ /* 0x000fea0003800000 */
[----:B------:R-:W-:Y:S01]  /*aca0*/  IADD3 R6, -R234, R3, R6 ;  /* 0x00000003ea067210 */ /* 0x000fe20007ffe106 */
        /* <DEDUP_REMOVED lines=9> */
.L_x_2619:
[----:B------:R-:W-:-:S13]  /*ad40*/  ISETP.NE.AND P0, PT, R241, 0x1, PT ;  /* 0x00000001f100780c */ /* 0x000fda0003f05270 */
[----:B------:R-:W-:-:S05]  /*ad50*/  @P0 IMAD.HI.U32 R4, R6, c[0x0][0x330], RZ ;  /* 0x0000cc0006040a27 */ /* 0x000fca00078e00ff */
[----:B------:R-:W-:Y:S02]  /*ad60*/  @P0 SHF.R.U32.HI R6, RZ, c[0x0][0x334], R4 ;  /* 0x0000cd00ff060a19 */ /* 0x000fe40000011604 */
.L_x_2620:
[----:B------:R-:W-:Y:S05]  /*ad70*/  BSYNC B0 ;  /* 0x0000000000007941 */ /* 0x000fea0003800000 */
.L_x_2618:
[----:B------:R-:W-:-:S05]  /*ad80*/  IMAD R13, R6, c[0x0][0x32c], R9 ;  /* 0x0000cb00060d7a24 */ /* 0x000fca00078e0209 */
[----:B------:R-:W-:Y:S02]  /*ad90*/  IADD3 R4, R13, c[0x0][0x32c], RZ ;  /* 0x0000cb000d047a10 */ /* 0x000fe40007ffe0ff */
[----:B------:R-:W-:Y:S02]  /*ada0*/  IMNMX R26, R26, R13, !PT ;  /* 0x0000000d1a1a7217 */ /* 0x000fe40007800200 */
[----:B------:R-:W-:Y:S02]  /*adb0*/  IMNMX R27, R27, R4, PT ;  /* 0x000000041b1b7217 */ /* 0x000fe40003800200 */
.L_x_2617:
[C---:B------:R-:W-:Y:S02]  /*adc0*/  ISETP.GE.AND P0, PT, R69.reuse, 0x2, PT ;  /* 0x000000024500780c */ /* 0x040fe40003f06270 */
[----:B------:R-:W-:Y:S02]  /*add0*/  ISETP.GE.AND P1, PT, R69, 0x9, PT ;  /* 0x000000094500780c */ /* 0x000fe40003f26270 */
[----:B------:R-:W-:Y:S02]  /*ade0*/  P2R R13, PR, RZ, 0x1 ;  /* 0x00000001ff0d7803 */ /* 0x000fe40000000000 */
[----:B------:R-:W-:-:S02]  /*adf0*/  ISETP.GT.AND P0, PT, R26, 0x1, !P0 ;  /* 0x000000011a00780c */ /* 0x000fc40004704270 */
[----:B------:R-:W-:Y:S02]  /*ae00*/  P2R R28, PR, RZ, 0x2 ;  /* 0x00000002ff1c7803 */ /* 0x000fe40000000000 */
[----:B------:R-:W-:Y:S02]  /*ae10*/  ISETP.LT.OR P0, PT, R27, 0x2, P0 ;  /* 0x000000021b00780c */ /* 0x000fe40000701670 */
[----:B------:R-:W-:Y:S02]  /*ae20*/  ISETP.GE.AND P6, PT, R69, 0x11, PT ;  /* 0x000000114500780c */ /* 0x000fe40003fc6270 */
[----:B------:R-:W-:Y:S02]  /*ae30*/  FSEL R14, R21, -INF , !P0 ;  /* 0xff800000150e7808 */ /* 0x000fe40004000000 */
[----:B------:R-:W-:Y:S02]  /*ae40*/  ISETP.GT.AND P0, PT, R26, 0x8, !P1 ;  /* 0x000000081a00780c */ /* 0x000fe40004f04270 */
[----:B------:R-:W-:-:S02]  /*ae50*/  ISETP.GE.AND P1, PT, R69, 0xa, PT ;  /* 0x0000000a4500780c */ /* 0x000fc40003f26270 */
[----:B------:R-:W-:Y:S02]  /*ae60*/  ISETP.LT.OR P0, PT, R27, 0x9, P0 ;  /* 0x000000091b00780c */ /* 0x000fe40000701670 */
[C---:B------:R-:W-:Y:S02]  /*ae70*/  ISETP.GE.AND P5, PT, R69.reuse, 0x12, PT ;  /* 0x000000124500780c */ /* 0x040fe40003fa6270 */
[----:B------:R-:W-:Y:S02]  /*ae80*/  FSEL R16, R16, -INF , !P0 ;  /* 0xff80000010107808 */ /* 0x000fe40004000000 */
[----:B------:R-:W-:Y:S02]  /*ae90*/  ISETP.GT.AND P0, PT, R26, 0x9, !P1 ;  /* 0x000000091a00780c */ /* 0x000fe40004f04270 */
[----:B------:R-:W-:Y:S02]  /*aea0*/  ISETP.GE.AND P4, PT, R69, 0x19, PT ;  /* 0x000000194500780c */ /* 0x000fe40003f86270 */
[----:B------:R-:W-:-:S02]  /*aeb0*/  ISETP.LT.OR P0, PT, R27, 0xa, P0 ;  /* 0x0000000a1b00780c */ /* 0x000fc40000701670 */
[----:B------:R-:W-:Y:S02]  /*aec0*/  ISETP.GE.AND P3, PT, R69, 0x1a, PT ;  /* 0x0000001a4500780c */ /* 0x000fe40003f66270 */
[----:B------:R-:W-:Y:S02]  /*aed0*/  FSEL R12, R17, -INF , !P0 ;  /* 0xff800000110c7808 */ /* 0x000fe40004000000 */
[----:B------:R-:W-:Y:S02]  /*aee0*/  ISETP.GT.AND P0, PT, R26, 0x10, !P6 ;  /* 0x000000101a00780c */ /* 0x000fe40007704270 */
[----:B------:R-:W-:Y:S02]  /*aef0*/  ISETP.GE.AND P2, PT, R69, 0x21, PT ;  /* 0x000000214500780c */ /* 0x000fe40003f46270 */
[----:B------:R-:W-:Y:S02]  /*af00*/  ISETP.LT.OR P0, PT, R27, 0x11, P0 ;  /* 0x000000111b00780c */ /* 0x000fe40000701670 */
[----:B------:R-:W-:-:S02]  /*af10*/  P2R R21, PR, RZ, 0x2 ;  /* 0x00000002ff157803 */ /* 0x000fc40000000000 */
[----:B------:R-:W-:Y:S02]  /*af20*/  FSEL R10, R32, -INF , !P0 ;  /* 0xff800000200a7808 */ /* 0x000fe40004000000 */
[----:B------:R-:W-:Y:S01]  /*af30*/  ISETP.GT.AND P0, PT, R26, 0x11, !P5 ;  /* 0x000000111a00780c */ /* 0x000fe20006f04270 */
[----:B------:R-:W1:Y:S01]  /*af40*/  SHFL.IDX PT, R32, R25, 0x1, 0x1c1f ;  /* 0x003c1f0019207f89 */ /* 0x000e6200000e0000 */
[----:B------:R-:W-:Y:S02]  /*af50*/  ISETP.GE.AND P1, PT, R69, 0x22, PT ;  /* 0x000000224500780c */ /* 0x000fe40003f26270 */
[----:B------:R-:W-:-:S04]  /*af60*/  ISETP.LT.OR P0, PT, R27, 0x12, P0 ;  /* 0x000000121b00780c */ /* 0x000fc80000701670 */
[----:B------:R-:W-:Y:S02]  /*af70*/  FSEL R6, R33, -INF , !P0 ;  /* 0xff80000021067808 */ /* 0x000fe40004000000 */
[----:B------:R-:W-:-:S04]  /*af80*/  ISETP.GT.AND P0, PT, R26, 0x18, !P4 ;  /* 0x000000181a00780c */ /* 0x000fc80006704270 */
[----:B------:R-:W-:-:S04]  /*af90*/  ISETP.LT.OR P0, PT, R27, 0x19, P0 ;  /* 0x000000191b00780c */ /* 0x000fc80000701670 */
[----:B------:R-:W-:Y:S02]  /*afa0*/  FSEL R4, R60, -INF , !P0 ;  /* 0xff8000003c047808 */ /* 0x000fe40004000000 */
[----:B------:R-:W-:-:S04]  /*afb0*/  ISETP.GT.AND P0, PT, R26, 0x19, !P3 ;  /* 0x000000191a00780c */ /* 0x000fc80005f04270 */
[----:B------:R-:W-:Y:S01]  /*afc0*/  ISETP.LT.OR P0, PT, R27, 0x1a, P0 ;  /* 0x0000001a1b00780c */ /* 0x000fe20000701670 */
[----:B-1----:R-:W-:-:S03]  /*afd0*/  IMAD.IADD R15, R15, 0x1, R32 ;  /* 0x000000010f0f7824 */ /* 0x002fc600078e0220 */
[----:B------:R-:W-:Y:S02]  /*afe0*/  FSEL R8, R61, -INF , !P0 ;  /* 0xff8000003d087808 */ /* 0x000fe40004000000 */
[----:B------:R-:W-:Y:S02]  /*aff0*/  ISETP.GT.AND P0, PT, R26, 0x20, !P2 ;  /* 0x000000201a00780c */ /* 0x000fe40005704270 */
[----:B------:R-:W-:Y:S02]  /*b000*/  IMNMX R24, R24, R15, PT ;  /* 0x0000000f18187217 */ /* 0x000fe40003800200 */
[----:B------:R-:W-:-:S04]  /*b010*/  ISETP.LT.OR P0, PT, R27, 0x21, P0 ;  /* 0x000000211b00780c */ /* 0x000fc80000701670 */
[----:B------:R-:W-:Y:S02]  /*b020*/  FSEL R188, R40, -INF , !P0 ;  /* 0xff80000028bc7808 */ /* 0x000fe40004000000 */
[----:B------:R-:W-:-:S04]  /*b030*/  ISETP.GT.AND P0, PT, R26, 0x21, !P1 ;  /* 0x000000211a00780c */ /* 0x000fc80004f04270 */
[----:B------:R-:W-:-:S04]  /*b040*/  ISETP.LT.OR P0, PT, R27, 0x22, P0 ;  /* 0x000000221b00780c */ /* 0x000fc80000701670 */
[----:B------:R-:W-:Y:S02]  /*b050*/  FSEL R244, R41, -INF , !P0 ;  /* 0xff80000029f47808 */ /* 0x000fe40004000000 */
[----:B------:R-:W-:-:S04]  /*b060*/  ISETP.GE.AND P0, PT, R69, 0x29, PT ;  /* 0x000000294500780c */ /* 0x000fc80003f06270 */
[----:B------:R-:W-:Y:S02]  /*b070*/  P2R R29, PR, RZ, 0x1 ;  /* 0x00000001ff1d7803 */ /* 0x000fe40000000000 */
[----:B------:R-:W-:-:S04]  /*b080*/  ISETP.GT.AND P0, PT, R26, 0x28, !P0 ;  /* 0x000000281a00780c */ /* 0x000fc80004704270 */
[----:B------:R-:W-:-:S04]  /*b090*/  ISETP.LT.OR P0, PT, R27, 0x29, P0 ;  /* 0x000000291b00780c */ /* 0x000fc80000701670 */
[----:B------:R-:W-:Y:S02]  /*b0a0*/  FSEL R190, R56, -INF , !P0 ;  /* 0xff80000038be7808 */ /* 0x000fe40004000000 */
[----:B------:R-:W-:-:S04]  /*b0b0*/  ISETP.GE.AND P0, PT, R69, 0x1, PT ;  /* 0x000000014500780c */ /* 0x000fc80003f06270 */
[----:B------:R-:W-:Y:S02]  /*b0c0*/  P2R R30, PR, RZ, 0x1 ;  /* 0x00000001ff1e7803 */ /* 0x000fe40000000000 */
[----:B------:R-:W-:-:S04]  /*b0d0*/  ISETP.GT.AND P0, PT, R26, RZ, !P0 ;  /* 0x000000ff1a00720c */ /* 0x000fc80004704270 */
[----:B------:R-:W-:-:S04]  /*b0e0*/  ISETP.LT.OR P0, PT, R27, 0x1, P0 ;  /* 0x000000011b00780c */ /* 0x000fc80000701670 */
[----:B------:R-:W-:Y:S02]  /*b0f0*/  FSEL R20, R20, -INF , !P0 ;  /* 0xff80000014147808 */ /* 0x000fe40004000000 */
[----:B------:R-:W-:-:S04]  /*b100*/  ISETP.GE.AND P0, PT, R69, 0x2a, PT ;  /* 0x0000002a4500780c */ /* 0x000fc80003f06270 */
[----:B------:R-:W-:Y:S02]  /*b110*/  P2R R31, PR, RZ, 0x1 ;  /* 0x00000001ff1f7803 */ /* 0x000fe40000000000 */
[----:B------:R-:W-:Y:S01]  /*b120*/  ISETP.GT.AND P0, PT, R26, 0x29, !P0 ;  /* 0x000000291a00780c */ /* 0x000fe20004704270 */
[----:B------:R-:W-:-:S03]  /*b130*/  IMAD.IADD R26, R11, 0x1, R32 ;  /* 0x000000010b1a7824 */ /* 0x000fc600078e0220 */
[----:B------:R-:W-:-:S04]  /*b140*/  ISETP.LT.OR P0, PT, R27, 0x2a, P0 ;  /* 0x0000002a1b00780c */ /* 0x000fc80000701670 */
[----:B------:R-:W-:Y:S02]  /*b150*/  FSEL R238, R57, -INF , !P0 ;  /* 0xff80000039ee7808 */ /* 0x000fe40004000000 */
[----:B------:R-:W-:-:S13]  /*b160*/  ISETP.GE.AND P0, PT, R241, 0x1, PT ;  /* 0x00000001f100780c */ /* 0x000fda0003f06270 */
        /* <DEDUP_REMOVED lines=11> */
.L_x_2623:
[----:B------:R-:W-:-:S13]  /*b220*/  ISETP.NE.AND P0, PT, R241, 0x1, PT ;  /* 0x00000001f100780c */ /* 0x000fda0003f05270 */
[----:B------:R-:W-:-:S05]  /*b230*/  @P0 IMAD.HI.U32 R11, R32, c[0x0][0x330], RZ ;  /* 0x0000cc00200b0a27 */ /* 0x000fca00078e00ff */
[----:B------:R-:W-:Y:S02]  /*b240*/  @P0 SHF.R.U32.HI R32, RZ, c[0x0][0x334], R11 ;  /* 0x0000cd00ff200a19 */ /* 0x000fe4000001160b */
.L_x_2624:
[----:B------:R-:W-:Y:S05]  /*b250*/  BSYNC B0 ;  /* 0x0000000000007941 */ /* 0x000fea0003800000 */
.L_x_2622:
[----:B------:R-:W-:-:S05]  /*b260*/  IMAD R11, R32, c[0x0][0x32c], R9 ;  /* 0x0000cb00200b7a24 */ /* 0x000fca00078e0209 */
[----:B------:R-:W-:Y:S02]  /*b270*/  IADD3 R9, R11, c[0x0][0x32c], RZ ;  /* 0x0000cb000b097a10 */ /* 0x000fe40007ffe0ff */
[----:B------:R-:W-:Y:S02]  /*b280*/  IMNMX R26, R26, R11, !PT ;  /* 0x0000000b1a1a7217 */ /* 0x000fe40007800200 */
[----:B------:R-:W-:Y:S02]  /*b290*/  IMNMX R24, R24, R9, PT ;  /* 0x0000000918187217 */ /* 0x000fe40003800200 */
.L_x_2621:
[----:B------:R-:W-:Y:S01]  /*b2a0*/  ISETP.NE.AND P0, PT, R28, RZ, PT ;  /* 0x000000ff1c00720c */ /* 0x000fe20003f05270 */
[----:B------:R-:W2:Y:S01]  /*b2b0*/  LDL R181, [R1+0x64] ;  /* 0x0000640001b57983 */ /* 0x000ea20000100800 */
[----:B------:R-:W-:Y:S02]  /*b2c0*/  IMAD.SHL.U32 R208, R0, 0x2, RZ ;  /* 0x0000000200d07824 */ /* 0x000fe400078e00ff */
[----:B------:R-:W-:Y:S01]  /*b2d0*/  ISETP.GT.AND P0, PT, R26, 0x8, !P0 ;  /* 0x000000081a00780c */ /* 0x000fe20004704270 */
[----:B------:R-:W2:Y:S01]  /*b2e0*/  LDL R176, [R1+0x58] ;  /* 0x0000580001b07983 */ /* 0x000ea20000100800 */
[----:B------:R-:W-:-:S02]  /*b2f0*/  IMAD R206, R7, 0x2, R208 ;  /* 0x0000000207ce7824 */ /* 0x000fc400078e02d0 */
[----:B------:R-:W-:Y:S01]  /*b300*/  ISETP.LT.OR P0, PT, R24, 0x9, P0 ;  /* 0x000000091800780c */ /* 0x000fe20000701670 */
[C---:B------:R-:W-:Y:S01]  /*b310*/  IMAD R205, R5.reuse, 0x2, R208 ;  /* 0x0000000205cd7824 */ /* 0x040fe200078e02d0 */
[----:B------:R-:W-:Y:S01]  /*b320*/  LDSM.16.MT88.4 R132, [R208+0x4080] ;  /* 0x00408000d084783b */ /* 0x000fe20000004200 */
[----:B------:R-:W-:Y:S01]  /*b330*/  IMAD R204, R5, 0x2, R206 ;  /* 0x0000000205cc7824 */ /* 0x000fe200078e02ce */
[----:B------:R-:W-:Y:S02]  /*b340*/  FSEL R17, R18, -INF , !P0 ;  /* 0xff80000012117808 */ /* 0x000fe40004000000 */
[----:B------:R-:W-:Y:S01]  /*b350*/  ISETP.NE.AND P0, PT, R21, RZ, PT ;  /* 0x000000ff1500720c */ /* 0x000fe20003f05270 */
[----:B------:R-:W-:Y:S01]  /*b360*/  LDSM.16.MT88.4 R140, [R206+0x4080] ;  /* 0x00408000ce8c783b */ /* 0x000fe20000004200 */
[----:B------:R-:W-:Y:S02]  /*b370*/  FMNMX.FTZ R21, R20, R14, !PT ;  /* 0x0000000e14157209 */ /* 0x000fe40007810000 */
[----:B------:R-:W-:Y:S01]  /*b380*/  ISETP.GT.AND P0, PT, R26, 0x9, !P0 ;  /* 0x000000091a00780c */ /* 0x000fe20004704270 */
[----:B------:R-:W-:Y:S01]  /*b390*/  LDSM.16.MT88.4 R148, [R205+0x4080] ;  /* 0x00408000cd94783b */ /* 0x000fe20000004200 */
[----:B------:R-:W-:-:S02]  /*b3a0*/  FMNMX.FTZ R21, R16, R21, !PT ;  /* 0x0000001510157209 */ /* 0x000fc40007810000 */
[----:B------:R-:W-:Y:S01]  /*b3b0*/  ISETP.LT.OR P0, PT, R24, 0xa, P0 ;  /* 0x0000000a1800780c */ /* 0x000fe20000701670 */
[----:B------:R-:W-:Y:S01]  /*b3c0*/  LDSM.16.MT88.4 R48, [R206+0x5880] ;  /* 0x00588000ce30783b */ /* 0x000fe20000004200 */
[----:B------:R-:W-:Y:S02]  /*b3d0*/  FMNMX.FTZ R21, R12, R21, !PT ;  /* 0x000000150c157209 */ /* 0x000fe40007810000 */
[----:B------:R-:W-:Y:S01]  /*b3e0*/  FSEL R19, R19, -INF , !P0 ;  /* 0xff80000013137808 */ /* 0x000fe20004000000 */
[----:B------:R-:W-:Y:S01]  /*b3f0*/  LDSM.16.MT88.4 R64, [R204+0x5880] ;  /* 0x00588000cc40783b */ /* 0x000fe20000004200 */
[----:B------:R-:W-:Y:S02]  /*b400*/  ISETP.GT.AND P0, PT, R26, 0x10, !P6 ;  /* 0x000000101a00780c */ /* 0x000fe40007704270 */
[----:B------:R-:W-:Y:S01]  /*b410*/  FMNMX.FTZ R21, R10, R21, !PT ;  /* 0x000000150a157209 */ /* 0x000fe20007810000 */
[----:B------:R-:W-:Y:S01]  /*b420*/  LDSM.16.MT88.4 R72, [R208+0x7080] ;  /* 0x00708000d048783b */ /* 0x000fe20000004200 */
[----:B------:R-:W-:-:S02]  /*b430*/  ISETP.LT.OR P0, PT, R24, 0x11, P0 ;  /* 0x000000111800780c */ /* 0x000fc40000701670 */
[----:B------:R-:W-:Y:S01]  /*b440*/  FMNMX.FTZ R21, R6, R21, !PT ;  /* 0x0000001506157209 */ /* 0x000fe20007810000 */
[----:B------:R-:W-:Y:S01]  /*b450*/  LDSM.16.MT88.4 R80, [R206+0x7080] ;  /* 0x00708000ce50783b */ /* 0x000fe20000004200 */
[----:B------:R-:W-:Y:S02]  /*b460*/  FSEL R11, R34, -INF , !P0 ;  /* 0xff800000220b7808 */ /* 0x000fe40004000000 */
        /* <DEDUP_REMOVED lines=8> */
[----:B------:R-:W-:Y:S02]  /*b4f0*/  ISETP.GT.AND P0, PT, R26, 0x18, !P4 ;  /* 0x000000181a00780c */ /* 0x000fe40006704270 */
[----:B------:R-:W-:Y:S01]  /*b500*/  ISETP.NE.AND P4, PT, R30, RZ, PT ;  /* 0x000000ff1e00720c */ /* 0x000fe20003f85270 */
[----:B------:R-:W-:Y:S01]  /*b510*/  LDSM.16.MT88.4 R32, [R204+0x4080] ;  /* 0x00408000cc20783b */ /* 0x000fe20000004200 */
[----:B------:R-:W-:Y:S02]  /*b520*/  ISETP.LT.OR P0, PT, R24, 0x19, P0 ;  /* 0x000000191800780c */ /* 0x000fe40000701670 */
[----:B------:R-:W-:Y:S01]  /*b530*/  ISETP.NE.AND P5, PT, R29, RZ, PT ;  /* 0x000000ff1d00720c */ /* 0x000fe20003fa5270 */
[----:B------:R-:W-:Y:S01]  /*b540*/  LDSM.16.MT88.4 R112, [R206+0x8880] ;  /* 0x00888000ce70783b */ /* 0x000fe20000004200 */
[----:B------:R-:W-:-:S02]  /*b550*/  FSEL R15, R62, -INF , !P0 ;  /* 0xff8000003e0f7808 */ /* 0x000fc40004000000 */
[----:B------:R-:W-:Y:S01]  /*b560*/  ISETP.GT.AND P0, PT, R26, 0x19, !P3 ;  /* 0x000000191a00780c */ /* 0x000fe20005f04270 */
[----:B------:R-:W-:Y:S01]  /*b570*/  LDSM.16.MT88.4 R120, [R205+0x8880] ;  /* 0x00888000cd78783b */ /* 0x000fe20000004200 */
[----:B------:R-:W-:Y:S02]  /*b580*/  ISETP.NE.AND P3, PT, R13, RZ, PT ;  /* 0x000000ff0d00720c */ /* 0x000fe40003f65270 */
[----:B------:R-:W-:Y:S01]  /*b590*/  ISETP.LT.OR P0, PT, R24, 0x1a, P0 ;  /* 0x0000001a1800780c */ /* 0x000fe20000701670 */
[----:B------:R-:W-:Y:S01]  /*b5a0*/  LDSM.16.MT88.4 R168, [R208+0x6080] ;  /* 0x00608000d0a8783b */ /* 0x000fe20000004200 */
[----:B------:R-:W-:Y:S02]  /*b5b0*/  FMNMX.FTZ R21, R188, R21, !PT ;  /* 0x00000015bc157209 */ /* 0x000fe40007810000 */
[----:B------:R-:W-:Y:S01]  /*b5c0*/  FSEL R13, R63, -INF , !P0 ;  /* 0xff8000003f0d7808 */ /* 0x000fe20004000000 */
[----:B------:R-:W-:Y:S01]  /*b5d0*/  LDSM.16.MT88.4 R164, [R205+0x6080] ;  /* 0x00608000cda4783b */ /* 0x000fe20000004200 */
[----:B------:R-:W-:-:S02]  /*b5e0*/  ISETP.GT.AND P0, PT, R26, 0x20, !P2 ;  /* 0x000000201a00780c */ /* 0x000fc40005704270 */
[----:B------:R-:W-:Y:S01]  /*b5f0*/  FMNMX.FTZ R21, R244, R21, !PT ;  /* 0x00000015f4157209 */ /* 0x000fe20007810000 */
[----:B------:R-:W-:Y:S01]  /*b600*/  LDSM.16.MT88.4 R160, [R208+0x7880] ;  /* 0x00788000d0a0783b */ /* 0x000fe20000004200 */
[----:B------:R-:W-:Y:S02]  /*b610*/  ISETP.LT.OR P0, PT, R24, 0x21, P0 ;  /* 0x000000211800780c */ /* 0x000fe40000701670 */
[----:B------:R-:W-:Y:S02]  /*b620*/  ISETP.NE.AND P6, PT, R31, RZ, PT ;  /* 0x000000ff1f00720c */ /* 0x000fe40003fc5270 */
[----:B------:R-:W-:Y:S02]  /*b630*/  FSEL R247, R42, -INF , !P0 ;  /* 0xff8000002af77808 */ /* 0x000fe40004000000 */
[----:B------:R-:W-:Y:S02]  /*b640*/  ISETP.GT.AND P0, PT, R26, 0x21, !P1 ;  /* 0x000000211a00780c */ /* 0x000fe40004f04270 */
[----:B------:R-:W-:-:S02]  /*b650*/  FMNMX.FTZ R21, R190, R21, !PT ;  /* 0x00000015be157209 */ /* 0x000fc40007810000 */
[----:B------:R-:W-:Y:S02]  /*b660*/  ISETP.LT.OR P0, PT, R24, 0x22, P0 ;  /* 0x000000221800780c */ /* 0x000fe40000701670 */
[----:B------:R-:W-:Y:S02]  /*b670*/  FMNMX.FTZ R21, R238, R21, !PT ;  /* 0x00000015ee157209 */ /* 0x000fe40007810000 */
[----:B------:R-:W-:Y:S02]  /*b680*/  FSEL R239, R43, -INF , !P0 ;  /* 0xff8000002bef7808 */ /* 0x000fe40004000000 */
[----:B------:R-:W-:Y:S01]  /*b690*/  ISETP.GT.AND P0, PT, R26, 0x1, !P3 ;  /* 0x000000011a00780c */ /* 0x000fe20005f04270 */
[----:B------:R-:W-:Y:S03]  /*b6a0*/  LDSM.16.MT88.4 R40, [R208+0x5880] ;  /* 0x00588000d028783b */ /* 0x000fe60000004200 */
[----:B------:R-:W-:-:S04]  /*b6b0*/  ISETP.LT.OR P0, PT, R24, 0x2, P0 ;  /* 0x000000021800780c */ /* 0x000fc80000701670 */
[----:B------:R-:W-:Y:S02]  /*b6c0*/  FSEL R23, R23, -INF , !P0 ;  /* 0xff80000017177808 */ /* 0x000fe40004000000 */
[----:B------:R-:W-:-:S04]  /*b6d0*/  ISETP.GT.AND P0, PT, R26, RZ, !P4 ;  /* 0x000000ff1a00720c */ /* 0x000fc80006704270 */
[----:B------:R-:W-:-:S04]  /*b6e0*/  ISETP.LT.OR P0, PT, R24, 0x1, P0 ;  /* 0x000000011800780c */ /* 0x000fc80000701670 */
[----:B------:R-:W-:Y:S02]  /*b6f0*/  FSEL R22, R22, -INF , !P0 ;  /* 0xff80000016167808 */ /* 0x000fe40004000000 */
[----:B------:R-:W-:Y:S02]  /*b700*/  ISETP.GT.AND P0, PT, R26, 0x28, !P5 ;  /* 0x000000281a00780c */ /* 0x000fe40006f04270 */
[----:B------:R-:W-:Y:S02]  /*b710*/  FMNMX.FTZ R18, R22, R23, !PT ;  /* 0x0000001716127209 */ /* 0x000fe40007810000 */
[----:B------:R-:W-:Y:S02]  /*b720*/  ISETP.LT.OR P0, PT, R24, 0x29, P0 ;  /* 0x000000291800780c */ /* 0x000fe40000701670 */
[----:B------:R-:W-:Y:S02]  /*b730*/  FMNMX.FTZ R18, R17, R18, !PT ;  /* 0x0000001211127209 */ /* 0x000fe40007810000 */
[----:B------:R-:W-:-:S02]  /*b740*/  FSEL R235, R58, -INF , !P0 ;  /* 0xff8000003aeb7808 */ /* 0x000fc40004000000 */
[----:B------:R-:W-:Y:S02]  /*b750*/  FMNMX.FTZ R18, R19, R18, !PT ;  /* 0x0000001213127209 */ /* 0x000fe40007810000 */
[----:B------:R-:W-:Y:S02]  /*b760*/  ISETP.GT.AND P0, PT, R26, 0x29, !P6 ;  /* 0x000000291a00780c */ /* 0x000fe40007704270 */
[----:B------:R-:W-:Y:S02]  /*b770*/  FMNMX.FTZ R18, R11, R18, !PT ;  /* 0x000000120b127209 */ /* 0x000fe40007810000 */
[----:B------:R-:W-:Y:S02]  /*b780*/  ISETP.LT.OR P0, PT, R24, 0x2a, P0 ;  /* 0x0000002a1800780c */ /* 0x000fe40000701670 */
[----:B------:R-:W1:Y:S01]  /*b790*/  SHFL.BFLY PT, R24, R21, 0x2, 0x1f ;  /* 0x0c401f0015187f89 */ /* 0x000e6200000e0000 */
[----:B------:R-:W-:Y:S02]  /*b7a0*/  FMNMX.FTZ R18, R9, R18, !PT ;  /* 0x0000001209127209 */ /* 0x000fe40007810000 */
[----:B------:R-:W-:-:S02]  /*b7b0*/  FSEL R191, R59, -INF , !P0 ;  /* 0xff8000003bbf7808 */ /* 0x000fc40004000000 */
[----:B------:R-:W-:Y:S01]  /*b7c0*/  FMNMX.FTZ R18, R15, R18, !PT ;  /* 0x000000120f127209 */ /* 0x000fe20007810000 */
[----:B------:R-:W-:Y:S03]  /*b7d0*/  LDSM.16.MT88.4 R56, [R205+0x5880] ;  /* 0x00588000cd38783b */ /* 0x000fe60000004200 */
[----:B------:R-:W-:-:S04]  /*b7e0*/  FMNMX.FTZ R18, R13, R18, !PT ;  /* 0x000000120d127209 */ /* 0x000fc80007810000 */
[----:B------:R-:W-:-:S04]  /*b7f0*/  FMNMX.FTZ R18, R247, R18, !PT ;  /* 0x00000012f7127209 */ /* 0x000fc80007810000 */
[----:B------:R-:W-:-:S04]  /*b800*/  FMNMX.FTZ R18, R239, R18, !PT ;  /* 0x00000012ef127209 */ /* 0x000fc80007810000 */
[----:B------:R-:W-:Y:S02]  /*b810*/  FMNMX.FTZ R18, R235, R18, !PT ;  /* 0x00000012eb127209 */ /* 0x000fe40007810000 */
[----:B-1----:R-:W-:Y:S02]  /*b820*/  FMNMX.FTZ R24, R21, R24, !PT ;  /* 0x0000001815187209 */ /* 0x002fe40007810000 */
[----:B------:R-:W-:-:S03]  /*b830*/  FMNMX.FTZ R21, R191, R18, !PT ;  /* 0x00000012bf157209 */ /* 0x000fc60007810000 */
[----:B------:R-:W1:Y:S04]  /*b840*/  SHFL.BFLY PT, R157, R24, 0x1, 0x1f ;  /* 0x0c201f00189d7f89 */ /* 0x000e6800000e0000 */
[----:B------:R-:W3:Y:S01]  /*b850*/  SHFL.BFLY PT, R18, R21, 0x2, 0x1f ;  /* 0x0c401f0015127f89 */ /* 0x000ee200000e0000 */
[----:B-1----:R-:W-:-:S03]  /*b860*/  FMNMX.FTZ R157, R24, R157, !PT ;  /* 0x0000009d189d7209 */ /* 0x002fc60007810000 */
[----:B------:R-:W-:Y:S01]  /*b870*/  LDSM.16.MT88.4 R24, [R206+0x7880] ;  /* 0x00788000ce18783b */ /* 0x000fe20000004200 */
[----:B---3--:R-:W-:Y:S01]  /*b880*/  FMNMX.FTZ R18, R21, R18, !PT ;  /* 0x0000001215127209 */ /* 0x008fe20007810000 */
[C---:B------:R-:W-:Y:S01]  /*b890*/  FMUL.FTZ R249, R157.reuse, c[0x0][0x2d0] ;  /* 0x0000b4009df97a20 */ /* 0x040fe20000410000 */
[----:B------:R-:W-:-:S03]  /*b8a0*/  FSETP.NEU.FTZ.AND P0, PT, R157, -INF , PT ;  /* 0xff8000009d00780b */ /* 0x000fc60003f1d000 */
[----:B------:R-:W1:Y:S01]  /*b8b0*/  SHFL.BFLY PT, R159, R18, 0x1, 0x1f ;  /* 0x0c201f00129f7f89 */ /* 0x000e6200000e0000 */
[----:B------:R-:W-:-:S05]  /*b8c0*/  FSEL R249, R249, RZ, P0 ;  /* 0x000000fff9f97208 */ /* 0x000fca0000000000 */
[--C-:B------:R-:W-:Y:S02]  /*b8d0*/  FFMA.FTZ R177, R20, c[0x0][0x2d0], -R249.reuse ;  /* 0x0000b40014b17a23 */ /* 0x100fe400000108f9 */
[--C-:B------:R-:W-:Y:S02]  /*b8e0*/  FFMA.FTZ R172, R14, c[0x0][0x2d0], -R249.reuse ;  /* 0x0000b4000eac7a23 */ /* 0x100fe400000108f9 */
[--C-:B------:R-:W-:Y:S02]  /*b8f0*/  FFMA.FTZ R173, R16, c[0x0][0x2d0], -R249.reuse ;  /* 0x0000b40010ad7a23 */ /* 0x100fe400000108f9 */
[--C-:B------:R-:W-:Y:S01]  /*b900*/  FFMA.FTZ R158, R12, c[0x0][0x2d0], -R249.reuse ;  /* 0x0000b4000c9e7a23 */ /* 0x100fe200000108f9 */
[----:B------:R-:W-:Y:S01]  /*b910*/  MUFU.EX2 R177, R177 ;  /* 0x000000b100b17308 */ /* 0x000fe20000000800 */
[--C-:B------:R-:W-:Y:S02]  /*b920*/  FFMA.FTZ R185, R6, c[0x0][0x2d0], -R249.reuse ;  /* 0x0000b40006b97a23 */ /* 0x100fe400000108f9 */
[----:B------:R-:W-:-:S02]  /*b930*/  FFMA.FTZ R178, R4, c[0x0][0x2d0], -R249 ;  /* 0x0000b40004b27a23 */ /* 0x000fc400000108f9 */
[----:B------:R-:W3:Y:S01]  /*b940*/  LDSM.16.MT88.4 R4, [R204+0x8880] ;  /* 0x00888000cc04783b */ /* 0x000ee20000004200 */
[--C-:B------:R-:W-:Y:S02]  /*b950*/  FFMA.FTZ R180, R10, c[0x0][0x2d0], -R249.reuse ;  /* 0x0000b4000ab47a23 */ /* 0x100fe400000108f9 */
[----:B------:R-:W4:Y:S01]  /*b960*/  MUFU.EX2 R172, R172 ;  /* 0x000000ac00ac7308 */ /* 0x000f220000000800 */
[----:B------:R-:W-:Y:S01]  /*b970*/  FFMA.FTZ R183, R8, c[0x0][0x2d0], -R249 ;  /* 0x0000b40008b77a23 */ /* 0x000fe200000108f9 */
[----:B-1----:R-:W-:-:S04]  /*b980*/  FMNMX.FTZ R159, R18, R159, !PT ;  /* 0x0000009f129f7209 */ /* 0x002fc80007810000 */
[C---:B------:R-:W-:Y:S01]  /*b990*/  FSETP.NEU.FTZ.AND P0, PT, R159.reuse, -INF , PT ;  /* 0xff8000009f00780b */ /* 0x040fe20003f1d000 */
[----:B------:R-:W-:Y:S01]  /*b9a0*/  FMUL.FTZ R186, R159, c[0x0][0x2d0] ;  /* 0x0000b4009fba7a20 */ /* 0x000fe20000410000 */
[----:B------:R-:W-:Y:S04]  /*b9b0*/  MUFU.EX2 R173, R173 ;  /* 0x000000ad00ad7308 */ /* 0x000fe80000000800 */
[----:B------:R-:W-:Y:S02]  /*b9c0*/  FSEL R186, R186, RZ, P0 ;  /* 0x000000ffbaba7208 */ /* 0x000fe40000000000 */
[----:B----4-:R-:W-:Y:S02]  /*b9d0*/  F2FP.BF16.PACK_AB R128, R172, R177 ;  /* 0x000000b1ac80723e */ /* 0x010fe400000010ff */
[----:B------:R-:W1:Y:S01]  /*b9e0*/  MUFU.EX2 R158, R158 ;  /* 0x0000009e009e7308 */ /* 0x000e620000000800 */
[----:B------:R-:W-:-:S02]  /*b9f0*/  FFMA.FTZ R174, R22, c[0x0][0x2d0], -R186 ;  /* 0x0000b40016ae7a23 */ /* 0x000fc400000108ba */
[--C-:B------:R-:W-:Y:S02]  /*ba00*/  FFMA.FTZ R179, R23, c[0x0][0x2d0], -R186.reuse ;  /* 0x0000b40017b37a23 */ /* 0x100fe400000108ba */
[--C-:B------:R-:W-:Y:S01]  /*ba10*/  FFMA.FTZ R0, R17, c[0x0][0x2d0], -R186.reuse ;  /* 0x0000b40011007a23 */ /* 0x100fe200000108ba */
[----:B------:R-:W-:Y:S01]  /*ba20*/  LDSM.16.MT88.4 R20, [R205+0x4880] ;  /* 0x00488000cd14783b */ /* 0x000fe20000004200 */
[--C-:B------:R-:W-:Y:S01]  /*ba30*/  FFMA.FTZ R175, R19, c[0x0][0x2d0], -R186.reuse ;  /* 0x0000b40013af7a23 */ /* 0x100fe200000108ba */
[----:B------:R-:W-:Y:S01]  /*ba40*/  MUFU.EX2 R174, R174 ;  /* 0x000000ae00ae7308 */ /* 0x000fe20000000800 */
[--C-:B------:R-:W-:Y:S01]  /*ba50*/  FFMA.FTZ R184, R11, c[0x0][0x2d0], -R186.reuse ;  /* 0x0000b4000bb87a23 */ /* 0x100fe200000108ba */
[----:B------:R-:W-:Y:S06]  /*ba60*/  LDSM.16.MT88.4 R16, [R208+0x4880] ;  /* 0x00488000d010783b */ /* 0x000fec0000004200 */
[----:B------:R-:W4:Y:S01]  /*ba70*/  MUFU.EX2 R179, R179 ;  /* 0x000000b300b37308 */ /* 0x000f220000000800 */
[--C-:B------:R-:W-:Y:S01]  /*ba80*/  FFMA.FTZ R189, R9, c[0x0][0x2d0], -R186.reuse ;  /* 0x0000b40009bd7a23 */ /* 0x100fe200000108ba */
[----:B-1----:R-:W-:Y:S01]  /*ba90*/  F2FP.BF16.PACK_AB R130, R158, R173 ;  /* 0x000000ad9e82723e */ /* 0x002fe200000010ff */
[----:B------:R-:W1:Y:S05]  /*baa0*/  LDSM.16.MT88.4 R8, [R206+0x4880] ;  /* 0x00488000ce08783b */ /* 0x000e6a0000004200 */
[----:B------:R-:W-:Y:S08]  /*bab0*/  MUFU.EX2 R0, R0 ;  /* 0x0000000000007308 */ /* 0x000ff00000000800 */
[----:B------:R-:W5:Y:S01]  /*bac0*/  MUFU.EX2 R175, R175 ;  /* 0x000000af00af7308 */ /* 0x000f620000000800 */
[--C-:B------:R-:W-:Y:S01]  /*bad0*/  FFMA.FTZ R182, R15, c[0x0][0x2d0], -R186.reuse ;  /* 0x0000b4000fb67a23 */ /* 0x100fe200000108ba */
[----:B----4-:R-:W-:Y:S01]  /*bae0*/  F2FP.BF16.PACK_AB R129, R179, R174 ;  /* 0x000000aeb381723e */ /* 0x010fe200000010ff */
[----:B------:R-:W-:-:S02]  /*baf0*/  FFMA.FTZ R187, R13, c[0x0][0x2d0], -R186 ;  /* 0x0000b4000dbb7a23 */ /* 0x000fc400000108ba */
[----:B------:R-:W4:Y:S03]  /*bb00*/  LDSM.16.MT88.4 R12, [R204+0x4880] ;  /* 0x00488000cc0c783b */ /* 0x000f260000004200 */
[----:B------:R-:W-:Y:S01]  /*bb10*/  MUFU.EX2 R180, R180 ;  /* 0x000000b400b47308 */ /* 0x000fe20000000800 */
[----:B-----5:R-:W-:-:S07]  /*bb20*/  F2FP.BF16.PACK_AB R131, R175, R0 ;  /* 0x00000000af83723e */ /* 0x020fce00000010ff */
[----:B------:R-:W5:Y:S01]  /*bb30*/  MUFU.EX2 R185, R185 ;  /* 0x000000b900b97308 */ /* 0x000f620000000800 */
[C---:B------:R-:W-:Y:S07]  /*bb40*/  HMMA.16816.F32.BF16 R136, R128.reuse, R140, RZ ;  /* 0x0000008c8088723c */ /* 0x040fee00000418ff */
[----:B------:R-:W-:Y:S01]  /*bb50*/  MUFU.EX2 R178, R178 ;  /* 0x000000b200b27308 */ /* 0x000fe20000000800 */
[C---:B------:R-:W-:Y:S07]  /*bb60*/  HMMA.16816.F32.BF16 R140, R128.reuse, R142, RZ ;  /* 0x0000008e808c723c */ /* 0x040fee00000418ff */
[----:B------:R-:W-:Y:S01]  /*bb70*/  MUFU.EX2 R183, R183 ;  /* 0x000000b700b77308 */ /* 0x000fe20000000800 */
[C---:B------:R-:W-:Y:S07]  /*bb80*/  HMMA.16816.F32.BF16 R28, R128.reuse, R32, RZ ;  /* 0x00000020801c723c */ /* 0x040fee00000418ff */
[----:B------:R-:W-:Y:S01]  /*bb90*/  MUFU.EX2 R184, R184 ;  /* 0x000000b800b87308 */ /* 0x000fe20000000800 */
[C---:B------:R-:W-:Y:S07]  /*bba0*/  HMMA.16816.F32.BF16 R32, R128.reuse, R34, RZ ;  /* 0x000000228020723c */ /* 0x040fee00000418ff */
[----:B------:R-:W1:Y:S01]  /*bbb0*/  MUFU.EX2 R189, R189 ;  /* 0x000000bd00bd7308 */ /* 0x000e620000000800 */
[C---:B------:R-:W-:Y:S07]  /*bbc0*/  HMMA.16816.F32.BF16 R152, R128.reuse, R132, RZ ;  /* 0x000000848098723c */ /* 0x040fee00000418ff */
[----:B------:R-:W-:Y:S01]  /*bbd0*/  MUFU.EX2 R182, R182 ;  /* 0x000000b600b67308 */ /* 0x000fe20000000800 */
[C---:B------:R-:W-:Y:S07]  /*bbe0*/  HMMA.16816.F32.BF16 R144, R128.reuse, R148, RZ ;  /* 0x000000948090723c */ /* 0x040fee00000418ff */
[----:B------:R-:W1:Y:S01]  /*bbf0*/  MUFU.EX2 R187, R187 ;  /* 0x000000bb00bb7308 */ /* 0x000e620000000800 */
        /* <DEDUP_REMOVED lines=25> */
[----:B-----5:R-:W-:Y:S01]  /*bd90*/  F2FP.BF16.PACK_AB R4, R185, R180 ;  /* 0x000000b4b904723e */ /* 0x020fe200000010ff */
[----:B------:R-:W-:Y:S01]  /*bda0*/  HMMA.16816.F32.BF16 R128, R128, R6, RZ ;  /* 0x000000068080723c */ /* 0x000fe200000418ff */
[----:B-1----:R-:W-:-:S06]  /*bdb0*/  F2FP.BF16.PACK_AB R5, R189, R184 ;  /* 0x000000b8bd05723e */ /* 0x002fcc00000010ff */
[----:B------:R-:W-:Y:S02]  /*bdc0*/  F2FP.BF16.PACK_AB R6, R183, R178 ;  /* 0x000000b2b706723e */ /* 0x000fe400000010ff */
[----:B------:R-:W-:-:S07]  /*bdd0*/  F2FP.BF16.PACK_AB R7, R187, R182 ;  /* 0x000000b6bb07723e */ /* 0x000fce00000010ff */
[C---:B------:R-:W-:Y:S08]  /*bde0*/  HMMA.16816.F32.BF16 R136, R4.reuse, R8, R136 ;  /* 0x000000080488723c */ /* 0x040ff00000041888 */
        /* <DEDUP_REMOVED lines=27> */
[----:B------:R-:W-:-:S04]  /*bfa0*/  FFMA.FTZ R245, R244, c[0x0][0x2d0], -R249 ;  /* 0x0000b400f4f57a23 */ /* 0x000fc800000108f9 */
[----:B---3--:R-:W-:Y:S01]  /*bfb0*/  HMMA.16816.F32.BF16 R116, R4, R12, R116 ;  /* 0x0000000c0474723c */ /* 0x008fe20000041874 */
[--C-:B------:R-:W-:Y:S02]  /*bfc0*/  FFMA.FTZ R190, R190, c[0x0][0x2d0], -R249.reuse ;  /* 0x0000b400bebe7a23 */ /* 0x100fe400000108f9 */
[----:B------:R-:W-:-:S05]  /*bfd0*/  FFMA.FTZ R249, R238, c[0x0][0x2d0], -R249 ;  /* 0x0000b400eef97a23 */ /* 0x000fca00000108f9 */
[C---:B------:R-:W-:Y:S01]  /*bfe0*/  HMMA.16816.F32.BF16 R120, R4.reuse, R14, R120 ;  /* 0x0000000e0478723c */ /* 0x040fe20000041878 */
[----:B------:R-:W3:Y:S01]  /*bff0*/  LDSM.16.MT88.4 R12, [R205+0x6880] ;  /* 0x00688000cd0c783b */ /* 0x000ee20000004200 */
[--C-:B------:R-:W-:Y:S02]  /*c000*/  FFMA.FTZ R238, R247, c[0x0][0x2d0], -R186.reuse ;  /* 0x0000b400f7ee7a23 */ /* 0x100fe400000108ba */
[--C-:B------:R-:W-:Y:S02]  /*c010*/  FFMA.FTZ R239, R239, c[0x0][0x2d0], -R186.reuse ;  /* 0x0000b400efef7a23 */ /* 0x100fe400000108ba */
[--C-:B------:R-:W-:Y:S02]  /*c020*/  FFMA.FTZ R235, R235, c[0x0][0x2d0], -R186.reuse ;  /* 0x0000b400ebeb7a23 */ /* 0x100fe400000108ba */
[----:B------:R-:W-:Y:S01]  /*c030*/  FFMA.FTZ R186, R191, c[0x0][0x2d0], -R186 ;  /* 0x0000b400bfba7a23 */ /* 0x000fe200000108ba */
[----:B------:R-:W-:Y:S01]  /*c040*/  MUFU.EX2 R188, R188 ;  /* 0x000000bc00bc7308 */ /* 0x000fe20000000800 */
[C---:B------:R-:W-:Y:S07]  /*c050*/  HMMA.16816.F32.BF16 R52, R4.reuse, R164, R52 ;  /* 0x000000a40434723c */ /* 0x040fee0000041834 */
[----:B------:R-:W1:Y:S01]  /*c060*/  MUFU.EX2 R245, R245 ;  /* 0x000000f500f57308 */ /* 0x000e620000000800 */
[C---:B------:R-:W-:Y:S01]  /*c070*/  HMMA.16816.F32.BF16 R56, R4.reuse, R166, R56 ;  /* 0x000000a60438723c */ /* 0x040fe20000041838 */
[----:B------:R-:W1:Y:S06]  /*c080*/  LDSM.16.MT88.4 R164, [R208+0x5080] ;  /* 0x00508000d0a4783b */ /* 0x000e6c0000004200 */
[----:B------:R-:W-:Y:S08]  /*c090*/  MUFU.EX2 R190, R190 ;  /* 0x000000be00be7308 */ /* 0x000ff00000000800 */
[----:B------:R-:W1:Y:S08]  /*c0a0*/  MUFU.EX2 R249, R249 ;  /* 0x000000f900f97308 */ /* 0x000e700000000800 */
[----:B------:R-:W-:Y:S08]  /*c0b0*/  MUFU.EX2 R238, R238 ;  /* 0x000000ee00ee7308 */ /* 0x000ff00000000800 */
[----:B------:R-:W1:Y:S08]  /*c0c0*/  MUFU.EX2 R239, R239 ;  /* 0x000000ef00ef7308 */ /* 0x000e700000000800 */
[----:B------:R-:W-:Y:S08]  /*c0d0*/  MUFU.EX2 R235, R235 ;  /* 0x000000eb00eb7308 */ /* 0x000ff00000000800 */
[----:B------:R-:W1:Y:S01]  /*c0e0*/  MUFU.EX2 R186, R186 ;  /* 0x000000ba00ba7308 */ /* 0x000e620000000800 */
        /* <DEDUP_REMOVED lines=23> */
[----:B------:R-:W-:Y:S01]  /*c260*/  HMMA.16816.F32.BF16 R56, R4, R14, R56 ;  /* 0x0000000e0438723c */ /* 0x000fe20000041838 */
[----:B------:R-:W3:Y:S01]  /*c270*/  LDSM.16.MT88.4 R12, [R205+0x9880] ;  /* 0x00988000cd0c783b */ /* 0x000ee20000004200 */
[----:B------:R-:W-:-:S02]  /*c280*/  FADD.FTZ R172, R177, R172 ;  /* 0x000000acb1ac7221 */ /* 0x000fc40000010000 */
[----:B------:R-:W-:-:S04]  /*c290*/  FADD.FTZ R179, R174, R179 ;  /* 0x000000b3aeb37221 */ /* 0x000fc80000010000 */
        /* <DEDUP_REMOVED lines=18> */
[----:B------:R-:W-:Y:S01]  /*c3c0*/  FADD.FTZ R0, R0, R179 ;  /* 0x000000b300007221 */ /* 0x000fe20000010000 */
[----:B------:R-:W-:-:S05]  /*c3d0*/  ISETP.NE.AND P6, PT, R242, 0x1, PT ;  /* 0x00000001f200780c */ /* 0x000fca0003fc5270 */
[----:B---3--:R-:W-:Y:S01]  /*c3e0*/  HMMA.16816.F32.BF16 R116, R4, R12, R116 ;  /* 0x0000000c0474723c */ /* 0x008fe20000041874 */
[----:B------:R-:W-:-:S06]  /*c3f0*/  FADD.FTZ R175, R175, R0 ;  /* 0x00000000afaf7221 */ /* 0x000fcc0000010000 */
[----:B------:R-:W-:-:S04]  /*c400*/  FADD.FTZ R13, R173, R172 ;  /* 0x000000acad0d7221 */ /* 0x000fc80000010000 */
[----:B------:R-:W-:Y:S02]  /*c410*/  FADD.FTZ R13, R158, R13 ;  /* 0x0000000d9e0d7221 */ /* 0x000fe40000010000 */
[----:B------:R-:W-:Y:S02]  /*c420*/  FADD.FTZ R184, R184, R175 ;  /* 0x000000afb8b87221 */ /* 0x000fe40000010000 */
[----:B------:R-:W-:Y:S02]  /*c430*/  FADD.FTZ R180, R180, R13 ;  /* 0x0000000db4b47221 */ /* 0x000fe40000010000 */
[----:B------:R-:W-:Y:S02]  /*c440*/  FADD.FTZ R189, R189, R184 ;  /* 0x000000b8bdbd7221 */ /* 0x000fe40000010000 */
[----:B------:R-:W-:Y:S02]  /*c450*/  FADD.FTZ R185, R185, R180 ;  /* 0x000000b4b9b97221 */ /* 0x000fe40000010000 */
[----:B------:R-:W-:-:S02]  /*c460*/  IMAD.SHL.U32 R180, R2, 0x80, RZ ;  /* 0x0000008002b47824 */ /* 0x000fc400078e00ff */
[----:B------:R-:W-:Y:S02]  /*c470*/  FADD.FTZ R178, R178, R185 ;  /* 0x000000b9b2b27221 */ /* 0x000fe40000010000 */
[----:B------:R-:W-:-:S04]  /*c480*/  @P6 IMAD.HI.U32 R0, R180, c[0x0][0x2c8], RZ ;  /* 0x0000b200b4006a27 */ /* 0x000fc800078e00ff */
[----:B------:R-:W-:Y:S02]  /*c490*/  FADD.FTZ R182, R182, R189 ;  /* 0x000000bdb6b67221 */ /* 0x000fe40000010000 */
[----:B------:R-:W-:Y:S01]  /*c4a0*/  IMAD.MOV.U32 R2, RZ, RZ, R180 ;  /* 0x000000ffff027224 */ /* 0x000fe200078e00b4 */
[----:B------:R-:W-:Y:S01]  /*c4b0*/  @P6 SHF.R.U32.HI R2, RZ, c[0x0][0x2cc], R0 ;  /* 0x0000b300ff026a19 */ /* 0x000fe20000011600 */
[----:B------:R-:W-:Y:S01]  /*c4c0*/  FADD.FTZ R183, R183, R178 ;  /* 0x000000b2b7b77221 */ /* 0x000fe20000010000 */
[----:B------:R-:W-:Y:S01]  /*c4d0*/  ISETP.GE.AND P6, PT, R241, 0x1, PT ;  /* 0x00000001f100780c */ /* 0x000fe20003fc6270 */
[----:B------:R-:W-:Y:S02]  /*c4e0*/  FADD.FTZ R187, R187, R182 ;  /* 0x000000b6bbbb7221 */ /* 0x000fe40000010000 */
[----:B------:R-:W-:Y:S02]  /*c4f0*/  FADD.FTZ R188, R188, R183 ;  /* 0x000000b7bcbc7221 */ /* 0x000fe40000010000 */
[----:B------:R-:W-:-:S02]  /*c500*/  FADD.FTZ R238, R238, R187 ;  /* 0x000000bbeeee7221 */ /* 0x000fc40000010000 */
[----:B------:R-:W-:Y:S02]  /*c510*/  FADD.FTZ R245, R245, R188 ;  /* 0x000000bcf5f57221 */ /* 0x000fe40000010000 */
[----:B------:R-:W-:Y:S01]  /*c520*/  FADD.FTZ R238, R239, R238 ;  /* 0x000000eeefee7221 */ /* 0x000fe20000010000 */
[----:B--2---:R-:W-:Y:S01]  /*c530*/  IADD3 R176, -R176, R181, R2 ;  /* 0x000000b5b0b07210 */ /* 0x004fe20007ffe102 */
[----:B------:R-:W-:Y:S01]  /*c540*/  FADD.FTZ R190, R190, R245 ;  /* 0x000000f5bebe7221 */ /* 0x000fe20000010000 */
[----:B------:R-:W-:Y:S01]  /*c550*/  HMMA.16816.F32.BF16 R68, R4, R168, R68 ;  /* 0x000000a80444723c */ /* 0x000fe20000041844 */
[----:B------:R-:W-:Y:S01]  /*c560*/  FADD.FTZ R235, R235, R238 ;  /* 0x000000eeebeb7221 */ /* 0x000fe20000010000 */
[----:B------:R-:W-:Y:S01]  /*c570*/  IADD3 R238, R156, -0x2, RZ ;  /* 0xfffffffe9cee7810 */ /* 0x000fe20007ffe0ff */
[----:B------:R-:W-:Y:S01]  /*c580*/  FADD.FTZ R239, R249, R190 ;  /* 0x000000bef9ef7221 */ /* 0x000fe20000010000 */
[----:B------:R-:W-:Y:S01]  /*c590*/  IADD3 R0, R176, c[0x0][0x328], RZ ;  /* 0x0000ca00b0007a10 */ /* 0x000fe20007ffe0ff */
[----:B------:R-:W-:-:S03]  /*c5a0*/  FADD.FTZ R235, R186, R235 ;  /* 0x000000ebbaeb7221 */ /* 0x000fc60000010000 */
        /* <DEDUP_REMOVED lines=9> */
[C---:B----4-:R-:W-:Y:S08]  /*c640*/  HMMA.16816.F32.BF16 R108, R4.reuse, R16, R108 ;  /* 0x00000010046c723c */ /* 0x050ff0000004186c */
[C---:B------:R-:W-:Y:S08]  /*c650*/  HMMA.16816.F32.BF16 R112, R4.reuse, R18, R112 ;  /* 0x000000120470723c */ /* 0x040ff00000041870 */
[C---:B------:R-:W-:Y:S08]  /*c660*/  HMMA.16816.F32.BF16 R120, R4.reuse, R14, R120 ;  /* 0x0000000e0478723c */ /* 0x040ff00000041878 */
[C---:B-1----:R-:W-:Y:S08]  /*c670*/  HMMA.16816.F32.BF16 R124, R4.reuse, R8, R124 ;  /* 0x00000008047c723c */ /* 0x042ff0000004187c */
[----:B------:R-:W-:Y:S01]  /*c680*/  HMMA.16816.F32.BF16 R128, R4, R10, R128 ;  /* 0x0000000a0480723c */ /* 0x000fe20000041880 */
[----:B------:R-:W-:Y:S07]  /*c690*/  @!P6 BRA `(.L_x_2625) ;  /* 0x000001000000e947 */ /* 0x000fee0003800000 */
        /* <DEDUP_REMOVED lines=10> */
.L_x_2627:
[----:B------:R-:W-:-:S13]  /*c740*/  ISETP.NE.AND P0, PT, R241, 0x1, PT ;  /* 0x00000001f100780c */ /* 0x000fda0003f05270 */
[----:B------:R-:W-:-:S05]  /*c750*/  @P0 IMAD.HI.U32 R4, R2, c[0x0][0x330], RZ ;  /* 0x0000cc0002040a27 */ /* 0x000fca00078e00ff */
[----:B------:R-:W-:Y:S02]  /*c760*/  @P0 SHF.R.U32.HI R2, RZ, c[0x0][0x334], R4 ;  /* 0x0000cd00ff020a19 */ /* 0x000fe40000011604 */
.L_x_2628:
[----:B------:R-:W-:Y:S05]  /*c770*/  BSYNC B0 ;  /* 0x0000000000007941 */ /* 0x000fea0003800000 */
.L_x_2626:
[----:B------:R-:W-:-:S05]  /*c780*/  IMAD R5, R2, R241, c[0x0][0x32c] ;  /* 0x0000cb0002057624 */ /* 0x000fca00078e02f1 */
[----:B------:R-:W-:-:S05]  /*c790*/  IMNMX R0, R0, R5, PT ;  /* 0x0000000500007217 */ /* 0x000fca0003800200 */
.L_x_2625:
[----:B------:R-:W-:-:S05]  /*c7a0*/  IMAD.HI R5, R0, 0x2aaaaaab, RZ ;  /* 0x2aaaaaab00057827 */ /* 0x000fca00078e02ff */
[----:B------:R-:W-:-:S04]  /*c7b0*/  SHF.R.U32.HI R0, RZ, 0x1f, R5 ;  /* 0x0000001fff007819 */ /* 0x000fc80000011605 */
[----:B------:R-:W-:-:S04]  /*c7c0*/  LEA.HI.SX32 R0, R5, R0, 0x1d ;  /* 0x0000000005007211 */ /* 0x000fc800078feaff */
[----:B------:R-:W-:-:S04]  /*c7d0*/  IMNMX R245, R221, R0, !PT ;  /* 0x00000000ddf57217 */ /* 0x000fc80007800200 */
[----:B------:R-:W-:-:S13]  /*c7e0*/  ISETP.GE.AND P0, PT, R238, R245, PT ;  /* 0x000000f5ee00720c */ /* 0x000fda0003f06270 */
[----:B------:R-:W-:Y:S05]  /*c7f0*/  @!P0 BRA `(.L_x_2629) ;  /* 0x0000336000008947 */ /* 0x000fea0003800000 */
.L_x_2642:
        /* <DEDUP_REMOVED lines=25> */
[----:B------:R-:W-:Y:S02]  /*c990*/  @!P1 IMAD.MOV.U32 R5, RZ, RZ, c[0x0][0x208] ;  /* 0x00008200ff059624 */ /* 0x000fe400078e00ff */
[----:B------:R-:W-:Y:S02]  /*c9a0*/  IMAD R7, R7, 0x30, RZ ;  /* 0x0000003007077824 */ /* 0x000fe400078e02ff */
[----:B------:R-:W-:Y:S03]  /*c9b0*/  @!P1 IMAD.MOV.U32 R0, RZ, RZ, c[0x0][0x20c] ;  /* 0x00008300ff009624 */ /* 0x000fe600078e00ff */
        /* <DEDUP_REMOVED lines=22> */
.L_x_2631:
[----:B------:R-:W-:Y:S05]  /*cb20*/  BSYNC B0 ;  /* 0x0000000000007941 */ /* 0x000fea0003800000 */
.L_x_2630:
[C---:B--234-:R-:W-:Y:S01]  /*cb30*/  HMMA.16816.F32.BF16 R4, R160.reuse, R164, RZ ;  /* 0x000000a4a004723c */ /* 0x05cfe200000418ff */
[----:B------:R-:W0:Y:S01]  /*cb40*/  LDGDEPBAR ;  /* 0x00000000000079af */ /* 0x000e220000000000 */
[----:B------:R-:W-:Y:S01]  /*cb50*/  BSSY B0, `(.L_x_2632) ;  /* 0x00000bd000007945 */ /* 0x000fe20003800000 */
[----:B------:R-:W-:Y:S05]  /*cb60*/  ISETP.GT.AND P0, PT, R238, R221, PT ;  /* 0x000000ddee00720c */ /* 0x000fea0003f04270 */
[C---:B------:R-:W-:Y:S01]  /*cb70*/  HMMA.16816.F32.BF16 R8, R160.reuse, R166, RZ ;  /* 0x000000a6a008723c */ /* 0x040fe200000418ff */
[----:B------:R-:W-:Y:S07]  /*cb80*/  LDSM.16.M88.4 R164, [R210] ;  /* 0x00000000d2a4783b */ /* 0x000fee0000000200 */
[C---:B------:R-:W-:Y:S08]  /*cb90*/  HMMA.16816.F32.BF16 R12, R160.reuse, R168, RZ ;  /* 0x000000a8a00c723c */ /* 0x040ff000000418ff */
[C---:B------:R-:W-:Y:S01]  /*cba0*/  HMMA.16816.F32.BF16 R16, R160.reuse, R170, RZ ;  /* 0x000000aaa010723c */ /* 0x040fe200000418ff */
[----:B------:R-:W2:Y:S07]  /*cbb0*/  LDSM.16.M88.4 R168, [R207+0xa080] ;  /* 0x00a08000cfa8783b */ /* 0x000eae0000000200 */
[C---:B-1----:R-:W-:Y:S08]  /*cbc0*/  HMMA.16816.F32.BF16 R20, R160.reuse, R172, RZ ;  /* 0x000000aca014723c */ /* 0x042ff000000418ff */
[----:B------:R-:W-:Y:S01]  /*cbd0*/  HMMA.16816.F32.BF16 R24, R160, R174, RZ ;  /* 0x000000aea018723c */ /* 0x000fe200000418ff */
[----:B------:R-:W1:Y:S05]  /*cbe0*/  LDSM.16.M88.4 R160, [R207+0xa880] ;  /* 0x00a88000cfa0783b */ /* 0x000e6a0000000200 */
[----:B------:R-:W3:Y:S02]  /*cbf0*/  LDSM.16.M88.4 R172, [R207+0xb080] ;  /* 0x00b08000cfac783b */ /* 0x000ee40000000200 */
[C---:B------:R-:W-:Y:S08]  /*cc00*/  HMMA.16816.F32.BF16 R4, R176.reuse, R180, R4 ;  /* 0x000000b4b004723c */ /* 0x040ff00000041804 */
[C---:B------:R-:W-:Y:S01]  /*cc10*/  HMMA.16816.F32.BF16 R8, R176.reuse, R182, R8 ;  /* 0x000000b6b008723c */ /* 0x040fe20000041808 */
[----:B------:R-:W-:Y:S07]  /*cc20*/  LDSM.16.M88.4 R180, [R209] ;  /* 0x00000000d1b4783b */ /* 0x000fee0000000200 */
[C---:B------:R-:W-:Y:S08]  /*cc30*/  HMMA.16816.F32.BF16 R12, R176.reuse, R184, R12 ;  /* 0x000000b8b00c723c */ /* 0x040ff0000004180c */
[C---:B------:R-:W-:Y:S01]  /*cc40*/  HMMA.16816.F32.BF16 R16, R176.reuse, R186, R16 ;  /* 0x000000bab010723c */ /* 0x040fe20000041810 */
[----:B------:R-:W4:Y:S07]  /*cc50*/  LDSM.16.M88.4 R184, [R201] ;  /* 0x00000000c9b8783b */ /* 0x000f2e0000000200 */
[C---:B------:R-:W-:Y:S08]  /*cc60*/  HMMA.16816.F32.BF16 R20, R176.reuse, R188, R20 ;  /* 0x000000bcb014723c */ /* 0x040ff00000041814 */
[----:B------:R-:W-:Y:S01]  /*cc70*/  HMMA.16816.F32.BF16 R24, R176, R190, R24 ;  /* 0x000000beb018723c */ /* 0x000fe20000041818 */
[----:B------:R-:W5:Y:S05]  /*cc80*/  LDSM.16.M88.4 R176, [R201+0x800] ;  /* 0x00080000c9b0783b */ /* 0x000f6a0000000200 */
[----:B------:R-:W4:Y:S02]  /*cc90*/  LDSM.16.M88.4 R188, [R201+0x1000] ;  /* 0x00100000c9bc783b */ /* 0x000f240000000200 */
[C---:B--2---:R-:W-:Y:S08]  /*cca0*/  HMMA.16816.F32.BF16 R4, R164.reuse, R168, R4 ;  /* 0x000000a8a404723c */ /* 0x044ff00000041804 */
[C---:B------:R-:W-:Y:S01]  /*ccb0*/  HMMA.16816.F32.BF16 R8, R164.reuse, R170, R8 ;  /* 0x000000aaa408723c */ /* 0x040fe20000041808 */
[----:B------:R-:W-:Y:S07]  /*ccc0*/  LDSM.16.M88.4 R168, [R213+0xb880] ;  /* 0x00b88000d5a8783b */ /* 0x000fee0000000200 */
[C---:B-1----:R-:W-:Y:S08]  /*ccd0*/  HMMA.16816.F32.BF16 R12, R164.reuse, R160, R12 ;  /* 0x000000a0a40c723c */ /* 0x042ff0000004180c */
[C---:B------:R-:W-:Y:S01]  /*cce0*/  HMMA.16816.F32.BF16 R16, R164.reuse, R162, R16 ;  /* 0x000000a2a410723c */ /* 0x040fe20000041810 */
[----:B------:R-:W1:Y:S07]  /*ccf0*/  LDSM.16.M88.4 R160, [R214+0x4000] ;  /* 0x00400000d6a0783b */ /* 0x000e6e0000000200 */
[C---:B---3--:R-:W-:Y:S08]  /*cd00*/  HMMA.16816.F32.BF16 R20, R164.reuse, R172, R20 ;  /* 0x000000aca414723c */ /* 0x048ff00000041814 */
[----:B------:R-:W-:Y:S01]  /*cd10*/  HMMA.16816.F32.BF16 R24, R164, R174, R24 ;  /* 0x000000aea418723c */ /* 0x000fe20000041818 */
[----:B------:R-:W2:Y:S05]  /*cd20*/  LDSM.16.M88.4 R164, [R213+0xc080] ;  /* 0x00c08000d5a4783b */ /* 0x000eaa0000000200 */
[----:B------:R-:W3:Y:S02]  /*cd30*/  LDSM.16.M88.4 R172, [R213+0xc880] ;  /* 0x00c88000d5ac783b */ /* 0x000ee40000000200 */
[C---:B----4-:R-:W-:Y:S08]  /*cd40*/  HMMA.16816.F32.BF16 R4, R180.reuse, R184, R4 ;  /* 0x000000b8b404723c */ /* 0x050ff00000041804 */
[C---:B------:R-:W-:Y:S01]  /*cd50*/  HMMA.16816.F32.BF16 R8, R180.reuse, R186, R8 ;  /* 0x000000bab408723c */ /* 0x040fe20000041808 */
[----:B------:R-:W-:Y:S07]  /*cd60*/  LDSM.16.M88.4 R184, [R200] ;  /* 0x00000000c8b8783b */ /* 0x000fee0000000200 */
[C---:B-----5:R-:W-:Y:S08]  /*cd70*/  HMMA.16816.F32.BF16 R12, R180.reuse, R176, R12 ;  /* 0x000000b0b40c723c */ /* 0x060ff0000004180c */
[C---:B------:R-:W-:Y:S01]  /*cd80*/  HMMA.16816.F32.BF16 R16, R180.reuse, R178, R16 ;  /* 0x000000b2b410723c */ /* 0x040fe20000041810 */
[----:B------:R-:W4:Y:S07]  /*cd90*/  LDSM.16.M88.4 R176, [R212+0x4000] ;  /* 0x00400000d4b0783b */ /* 0x000f2e0000000200 */
[C---:B------:R-:W-:Y:S08]  /*cda0*/  HMMA.16816.F32.BF16 R20, R180.reuse, R188, R20 ;  /* 0x000000bcb414723c */ /* 0x040ff00000041814 */
[----:B------:R-:W-:Y:S01]  /*cdb0*/  HMMA.16816.F32.BF16 R24, R180, R190, R24 ;  /* 0x000000beb418723c */ /* 0x000fe20000041818 */
[----:B------:R-:W5:Y:S05]  /*cdc0*/  LDSM.16.M88.4 R180, [R199] ;  /* 0x00000000c7b4783b */ /* 0x000f6a0000000200 */
[----:B------:R-:W4:Y:S02]  /*cdd0*/  LDSM.16.M88.4 R188, [R198] ;  /* 0x00000000c6bc783b */ /* 0x000f240000000200 */
        /* <DEDUP_REMOVED lines=12> */
[----:B------:R-:W-:Y:S07]  /*cea0*/  LDSM.16.M88.4 R184, [R201+0x1800] ;  /* 0x00180000c9b8783b */ /* 0x000fee0000000200 */
[C---:B-----5:R-:W-:Y:S08]  /*ceb0*/  HMMA.16816.F32.BF16 R12, R176.reuse, R180, R12 ;  /* 0x000000b4b00c723c */ /* 0x060ff0000004180c */
[C---:B------:R-:W-:Y:S01]  /*cec0*/  HMMA.16816.F32.BF16 R16, R176.reuse, R182, R16 ;  /* 0x000000b6b010723c */ /* 0x040fe20000041810 */
[----:B------:R-:W4:Y:S07]  /*ced0*/  LDSM.16.M88.4 R180, [R209+0x4000] ;  /* 0x00400000d1b4783b */ /* 0x000f2e0000000200 */
[C---:B------:R-:W-:Y:S08]  /*cee0*/  HMMA.16816.F32.BF16 R20, R176.reuse, R188, R20 ;  /* 0x000000bcb014723c */ /* 0x040ff00000041814 */
[----:B------:R-:W-:Y:S01]  /*cef0*/  HMMA.16816.F32.BF16 R24, R176, R190, R24 ;  /* 0x000000beb018723c */ /* 0x000fe20000041818 */
[----:B------:R-:W5:Y:S05]  /*cf00*/  LDSM.16.M88.4 R176, [R201+0x2000] ;  /* 0x00200000c9b0783b */ /* 0x000f6a0000000200 */
[----:B------:R-:W4:Y:S02]  /*cf10*/  LDSM.16.M88.4 R188, [R201+0x2800] ;  /* 0x00280000c9bc783b */ /* 0x000f240000000200 */
        /* <DEDUP_REMOVED lines=80> */
[C---:B-1----:R-:W-:Y:S01]  /*d420*/  HMMA.16816.F32.BF16 R4, R164.reuse, R168, R4 ;  /* 0x000000a8a404723c */ /* 0x042fe20000041804 */
[----:B------:R-:W-:Y:S04]  /*d430*/  DEPBAR.LE SB0, 0x0 ;  /* 0x000080000000791a */ /* 0x000fe80000000000 */
[----:B------:R-:W-:Y:S03]  /*d440*/  BAR.SYNC.DEFER_BLOCKING 0x0 ;  /* 0x0000000000007b1d */ /* 0x000fe60000010000 */
[C---:B------:R-:W-:Y:S08]  /*d450*/  HMMA.16816.F32.BF16 R8, R164.reuse, R170, R8 ;  /* 0x000000aaa408723c */ /* 0x040ff00000041808 */
[C---:B--2---:R-:W-:Y:S08]  /*d460*/  HMMA.16816.F32.BF16 R12, R164.reuse, R160, R12 ;  /* 0x000000a0a40c723c */ /* 0x044ff0000004180c */
[C---:B------:R-:W-:Y:S08]  /*d470*/  HMMA.16816.F32.BF16 R16, R164.reuse, R162, R16 ;  /* 0x000000a2a410723c */ /* 0x040ff00000041810 */
[C---:B---3--:R-:W-:Y:S08]  /*d480*/  HMMA.16816.F32.BF16 R20, R164.reuse, R172, R20 ;  /* 0x000000aca414723c */ /* 0x048ff00000041814 */
[----:B------:R-:W-:Y:S08]  /*d490*/  HMMA.16816.F32.BF16 R24, R164, R174, R24 ;  /* 0x000000aea418723c */ /* 0x000ff00000041818 */
[C---:B----4-:R-:W-:Y:S08]  /*d4a0*/  HMMA.16816.F32.BF16 R4, R180.reuse, R184, R4 ;  /* 0x000000b8b404723c */ /* 0x050ff00000041804 */
[C---:B------:R-:W-:Y:S08]  /*d4b0*/  HMMA.16816.F32.BF16 R8, R180.reuse, R186, R8 ;  /* 0x000000bab408723c */ /* 0x040ff00000041808 */
[C---:B-----5:R-:W-:Y:S08]  /*d4c0*/  HMMA.16816.F32.BF16 R12, R180.reuse, R176, R12 ;  /* 0x000000b0b40c723c */ /* 0x060ff0000004180c */
[C---:B------:R-:W-:Y:S08]  /*d4d0*/  HMMA.16816.F32.BF16 R16, R180.reuse, R178, R16 ;  /* 0x000000b2b410723c */ /* 0x040ff00000041810 */
[C---:B------:R-:W-:Y:S08]  /*d4e0*/  HMMA.16816.F32.BF16 R20, R180.reuse, R188, R20 ;  /* 0x000000bcb414723c */ /* 0x040ff00000041814 */
[----:B------:R-:W-:Y:S01]  /*d4f0*/  HMMA.16816.F32.BF16 R24, R180, R190, R24 ;  /* 0x000000beb418723c */ /* 0x000fe20000041818 */
[----:B------:R-:W-:Y:S07]  /*d500*/  @!UPT UIADD3 URZ, URZ, URZ, URZ ;  /* 0x0000003f3f3ff290 */ /* 0x000fee000fffe03f */
[----:B------:R-:W-:-:S11]  /*d510*/  @!P0 BRA `(.L_x_2633) ;  /* 0x0000020000008947 */ /* 0x000fd60003800000 */
[----:B------:R-:W-:Y:S04]  /*d520*/  IADD3 R161, R238, -0x1, RZ ;  /* 0xffffffffeea17810 */ /* 0x000fe80007ffe0ff */
        /* <DEDUP_REMOVED lines=31> */
.L_x_2633:
[----:B------:R-:W-:Y:S05]  /*d720*/  BSYNC B0 ;  /* 0x0000000000007941 */ /* 0x000fea0003800000 */
.L_x_2632:
[----:B------:R-:W-:Y:S01]  /*d730*/  ISETP.NE.AND P0, PT, R242, 0x1, PT ;  /* 0x00000001f200780c */ /* 0x000fe20003f05270 */
[----:B------:R-:W2:Y:S01]  /*d740*/  LDL R180, [R1+0x4] ;  /* 0x0000040001b47983 */ /* 0x000ea20000100800 */
[----:B------:R-:W-:Y:S03]  /*d750*/  IMAD R179, R238, -0x30, RZ ;  /* 0xffffffd0eeb37824 */ /* 0x000fe600078e02ff */
[----:B------:R-:W0:Y:S01]  /*d760*/  LDGDEPBAR ;  /* 0x00000000000079af */ /* 0x000e220000000000 */
[----:B------:R-:W-:Y:S01]  /*d770*/  IMAD.IADD R161, R179, 0x1, -R232 ;  /* 0x00000001b3a17824 */ /* 0x000fe200078e0ae8 */
[----:B-1----:R-:W-:Y:S04]  /*d780*/  IADD3 R162, -R232, 0x1, R179 ;  /* 0x00000001e8a27810 */ /* 0x002fe80007ffe1b3 */
        /* <DEDUP_REMOVED lines=25> */
.L_x_2636:
[----:B------:R-:W-:Y:S04]  /*d920*/  MOV R0, c[0x0][0x32c] ;  /* 0x0000cb0000007a02 */ /* 0x000fe80000000f00 */
[----:B------:R-:W-:Y:S11]  /*d930*/  ISETP.NE.AND P0, PT, R0, 0x1, PT ;  /* 0x000000010000780c */ /* 0x000ff60003f05270 */
[----:B------:R-:W-:Y:S02]  /*d940*/  @!UPT UIADD3 URZ, URZ, URZ, URZ ;  /* 0x0000003f3f3ff290 */ /* 0x000fe4000fffe03f */
[----:B------:R-:W-:Y:S05]  /*d950*/  @P0 IMAD.HI.U32 R0, R2, c[0x0][0x330], RZ ;  /* 0x0000cc0002000a27 */ /* 0x000fea00078e00ff */
[----:B------:R-:W-:Y:S02]  /*d960*/  @P0 SHF.R.U32.HI R2, RZ, c[0x0][0x334], R0 ;  /* 0x0000cd00ff020a19 */ /* 0x000fe40000011600 */
.L_x_2637:
[----:B------:R-:W-:Y:S05]  /*d970*/  BSYNC B0 ;  /* 0x0000000000007941 */ /* 0x000fea0003800000 */
.L_x_2635:
[----:B------:R-:W-:Y:S05]  /*d980*/  IMAD R165, R2, c[0x0][0x32c], R161 ;  /* 0x0000cb0002a57a24 */ /* 0x000fea00078e02a1 */
[----:B------:R-:W-:Y:S02]  /*d990*/  IADD3 R163, R165, c[0x0][0x32c], RZ ;  /* 0x0000cb00a5a37a10 */ /* 0x000fe40007ffe0ff */
[----:B------:R-:W-:Y:S02]  /*d9a0*/  IMNMX R160, R160, R165, !PT ;  /* 0x000000a5a0a07217 */ /* 0x000fe40007800200 */
[----:B------:R-:W-:Y:S02]  /*d9b0*/  IMNMX R168, R168, R163, PT ;  /* 0x000000a3a8a87217 */ /* 0x000fe40003800200 */
.L_x_2634:
[C---:B------:R-:W-:Y:S02]  /*d9c0*/  ISETP.GE.AND P0, PT, R179.reuse, 0x2, PT ;  /* 0x00000002b300780c */ /* 0x040fe40003f06270 */
        /* <DEDUP_REMOVED lines=8> */
[C---:B------:R-:W-:Y:S02]  /*da50*/  ISETP.GE.AND P1, PT, R179.reuse, 0xa, PT ;  /* 0x0000000ab300780c */ /* 0x040fe40003f26270 */
[----:B------:R-:W-:Y:S02]  /*da60*/  ISETP.LT.OR P0, PT, R168, 0x9, P0 ;  /* 0x00000009a800780c */ /* 0x000fe40000701670 */
[----:B------:R-:W-:Y:S02]  /*da70*/  P2R R5, PR, RZ, 0x2 ;  /* 0x00000002ff057803 */ /* 0x000fe40000000000 */
[----:B------:R-:W-:Y:S02]  /*da80*/  FSEL R167, R8, -INF , !P0 ;  /* 0xff80000008a77808 */ /* 0x000fe40004000000 */
[----:B------:R-:W-:Y:S02]  /*da90*/  ISETP.GT.AND P0, PT, R160, 0x9, !P1 ;  /* 0x00000009a000780c */ /* 0x000fe40004f04270 */
[----:B------:R-:W-:Y:S02]  /*daa0*/  ISETP.GE.AND P1, PT, R179, 0x11, PT ;  /* 0x00000011b300780c */ /* 0x000fe40003f26270 */
[----:B------:R-:W-:Y:S02]  /*dab0*/  ISETP.LT.OR P0, PT, R168, 0xa, P0 ;  /* 0x0000000aa800780c */ /* 0x000fe40000701670 */
[----:B------:R-:W-:Y:S02]  /*dac0*/  P2R R2, PR, RZ, 0x2 ;  /* 0x00000002ff027803 */ /* 0x000fe40000000000 */
[----:B------:R-:W-:Y:S02]  /*dad0*/  FSEL R165, R9, -INF , !P0 ;  /* 0xff80000009a57808 */ /* 0x000fe40004000000 */
[----:B------:R-:W-:Y:S01]  /*dae0*/  ISETP.GT.AND P0, PT, R160, 0x10, !P1 ;  /* 0x00000010a000780c */ /* 0x000fe20004f04270 */
[----:B------:R-:W1:Y:S01]  /*daf0*/  SHFL.IDX PT, R9, R166, 0x1, 0x1c1f ;  /* 0x003c1f00a6097f89 */ /* 0x000e6200000e0000 */
[C---:B------:R-:W-:Y:S02]  /*db00*/  ISETP.GE.AND P1, PT, R179.reuse, 0x12, PT ;  /* 0x00000012b300780c */ /* 0x040fe40003f26270 */
[----:B------:R-:W-:Y:S02]  /*db10*/  ISETP.LT.OR P0, PT, R168, 0x11, P0 ;  /* 0x00000011a800780c */ /* 0x000fe40000701670 */
[C---:B------:R-:W-:Y:S02]  /*db20*/  ISETP.GE.AND P5, PT, R179.reuse, 0x1a, PT ;  /* 0x0000001ab300780c */ /* 0x040fe40003fa6270 */
        /* <DEDUP_REMOVED lines=8> */
[----:B------:R-:W-:Y:S01]  /*dbb0*/  ISETP.LT.OR P0, PT, R168, 0x19, P0 ;  /* 0x00000019a800780c */ /* 0x000fe20000701670 */
[--C-:B-1----:R-:W-:Y:S01]  /*dbc0*/  IMAD.IADD R164, R164, 0x1, R9.reuse ;  /* 0x00000001a4a47824 */ /* 0x102fe200078e0209 */
        /* <DEDUP_REMOVED lines=17> */
[----:B------:R-:W-:Y:S01]  /*dce0*/  FSEL R13, R4, -INF , !P0 ;  /* 0xff800000040d7808 */ /* 0x000fe20004000000 */
[----:B------:R-:W-:Y:S01]  /*dcf0*/  IMAD.IADD R4, R162, 0x1, R9 ;  /* 0x00000001a2047824 */ /* 0x000fe200078e0209 */
        /* <DEDUP_REMOVED lines=21> */
.L_x_2640:
[----:B------:R-:W-:Y:S04]  /*de50*/  MOV R9, c[0x0][0x32c] ;  /* 0x0000cb0000097a02 */ /* 0x000fe80000000f00 */
[----:B------:R-:W-:Y:S11]  /*de60*/  ISETP.NE.AND P0, PT, R9, 0x1, PT ;  /* 0x000000010900780c */ /* 0x000ff60003f05270 */
[----:B------:R-:W-:Y:S02]  /*de70*/  @!UPT UIADD3 URZ, URZ, URZ, URZ ;  /* 0x0000003f3f3ff290 */ /* 0x000fe4000fffe03f */
[----:B------:R-:W-:Y:S05]  /*de80*/  @P0 IMAD.HI.U32 R9, R12, c[0x0][0x330], RZ ;  /* 0x0000cc000c090a27 */ /* 0x000fea00078e00ff */
[----:B------:R-:W-:Y:S02]  /*de90*/  @P0 SHF.R.U32.HI R12, RZ, c[0x0][0x334], R9 ;  /* 0x0000cd00ff0c0a19 */ /* 0x000fe40000011609 */
.L_x_2641:
[----:B------:R-:W-:Y:S05]  /*dea0*/  BSYNC B0 ;  /* 0x0000000000007941 */ /* 0x000fea0003800000 */
.L_x_2639:
[----:B------:R-:W-:Y:S05]  /*deb0*/  IMAD R161, R12, c[0x0][0x32c], R161 ;  /* 0x0000cb000ca17a24 */ /* 0x000fea00078e02a1 */
[----:B------:R-:W-:Y:S02]  /*dec0*/  IADD3 R9, R161, c[0x0][0x32c], RZ ;  /* 0x0000cb00a1097a10 */ /* 0x000fe40007ffe0ff */
[----:B------:R-:W-:Y:S02]  /*ded0*/  IMNMX R4, R4, R161, !PT ;  /* 0x000000a104047217 */ /* 0x000fe40007800200 */
[----:B------:R-:W-:Y:S02]  /*dee0*/  IMNMX R164, R164, R9, PT ;  /* 0x00000009a4a47217 */ /* 0x000fe40003800200 */
.L_x_2638:
[----:B------:R-:W-:Y:S02]  /*def0*/  ISETP.GT.AND P0, PT, R4, RZ, !P1 ;  /* 0x000000ff0400720c */ /* 0x000fe40004f04270 */
[----:B------:R-:W-:Y:S02]  /*df00*/  ISETP.NE.AND P1, PT, R8, RZ, PT ;  /* 0x000000ff0800720c */ /* 0x000fe40003f25270 */
[----:B------:R-:W-:Y:S04]  /*df10*/  ISETP.LT.OR P0, PT, R164, 0x1, P0 ;  /* 0x00000001a400780c */ /* 0x000fe80000701670 */
[----:B------:R-:W-:Y:S02]  /*df20*/  FSEL R16, R6, -INF , !P0 ;  /* 0xff80000006107808 */ /* 0x000fe40004000000 */
[----:B------:R-:W-:Y:S04]  /*df30*/  ISETP.NE.AND P0, PT, R158, RZ, PT ;  /* 0x000000ff9e00720c */ /* 0x000fe80003f05270 */
[----:B------:R-:W-:Y:S04]  /*df40*/  ISETP.GT.AND P0, PT, R4, 0x1, !P0 ;  /* 0x000000010400780c */ /* 0x000fe80004704270 */
        /* <DEDUP_REMOVED lines=38> */
[----:B------:R-:W-:Y:S02]  /*e1b0*/  FMNMX.FTZ R9, R16, R159, !PT ;  /* 0x0000009f10097209 */ /* 0x000fe40007810000 */
[----:B------:R-:W-:Y:S01]  /*e1c0*/  FSEL R244, R22, -INF , !P0 ;  /* 0xff80000016f47808 */ /* 0x000fe20004000000 */
[----:B------:R-:W1:Y:S01]  /*e1d0*/  SHFL.BFLY PT, R0, R7, 0x2, 0x1f ;  /* 0x0c401f0007007f89 */ /* 0x000e6200000e0000 */
[----:B------:R-:W-:Y:S02]  /*e1e0*/  FMNMX.FTZ R9, R12, R9, !PT ;  /* 0x000000090c097209 */ /* 0x000fe40007810000 */
[----:B------:R-:W-:Y:S02]  /*e1f0*/  ISETP.GT.AND P0, PT, R4, 0x21, !P3 ;  /* 0x000000210400780c */ /* 0x000fe40005f04270 */
[----:B------:R-:W-:Y:S02]  /*e200*/  FMNMX.FTZ R9, R10, R9, !PT ;  /* 0x000000090a097209 */ /* 0x000fe40007810000 */
[----:B------:R-:W-:Y:S02]  /*e210*/  ISETP.LT.OR P0, PT, R164, 0x22, P0 ;  /* 0x00000022a400780c */ /* 0x000fe40000701670 */
[----:B------:R-:W-:Y:S02]  /*e220*/  FMNMX.FTZ R9, R8, R9, !PT ;  /* 0x0000000908097209 */ /* 0x000fe40007810000 */
[----:B------:R-:W-:Y:S02]  /*e230*/  FSEL R190, R23, -INF , !P0 ;  /* 0xff80000017be7808 */ /* 0x000fe40004000000 */
[----:B------:R-:W-:Y:S01]  /*e240*/  FMNMX.FTZ R9, R174, R9, !PT ;  /* 0x00000009ae097209 */ /* 0x000fe20007810000 */
[----:B------:R-:W-:Y:S01]  /*e250*/  LDSM.16.MT88.4 R20, [R206+0x4080] ;  /* 0x00408000ce14783b */ /* 0x000fe20000004200 */
        /* <DEDUP_REMOVED lines=35> */
[----:B-1----:R-:W-:Y:S04]  /*e490*/  FMNMX.FTZ R0, R5, R0, !PT ;  /* 0x0000000005007209 */ /* 0x002fe80007810000 */
[C---:B------:R-:W-:Y:S01]  /*e4a0*/  FSETP.NEU.FTZ.AND P0, PT, R0.reuse, -INF , PT ;  /* 0xff8000000000780b */ /* 0x040fe20003f1d000 */
[C---:B------:R-:W-:Y:S04]  /*e4b0*/  FMUL.FTZ R161, R0.reuse, c[0x0][0x2d0] ;  /* 0x0000b40000a17a20 */ /* 0x040fe80000410000 */
[----:B------:R-:W-:Y:S01]  /*e4c0*/  MUFU.EX2 R182, R182 ;  /* 0x000000b600b67308 */ /* 0x000fe20000000800 */
[----:B------:R-:W-:Y:S02]  /*e4d0*/  FSEL R4, R0, RZ, P0 ;  /* 0x000000ff00047208 */ /* 0x000fe40000000000 */
[----:B------:R-:W-:Y:S02]  /*e4e0*/  FSEL R161, R161, RZ, P0 ;  /* 0x000000ffa1a17208 */ /* 0x000fe40000000000 */
[----:B------:R-:W-:Y:S01]  /*e4f0*/  ISETP.GT.AND P0, PT, R238, R245, PT ;  /* 0x000000f5ee00720c */ /* 0x000fe20003f04270 */
[----:B------:R-:W-:Y:S02]  /*e500*/  FADD.FTZ R4, -R4, R159 ;  /* 0x0000009f04047221 */ /* 0x000fe40000010100 */
[--C-:B------:R-:W-:Y:S02]  /*e510*/  FFMA.FTZ R187, R12, c[0x0][0x2d0], -R161.reuse ;  /* 0x0000b4000cbb7a23 */ /* 0x100fe400000108a1 */
        /* <DEDUP_REMOVED lines=8> */
[----:B------:R-:W-:Y:S02]  /*e5a0*/  FFMA.FTZ R159, R175, c[0x0][0x2d0], -R246 ;  /* 0x0000b400af9f7a23 */ /* 0x000fe400000108f6 */
[--C-:B------:R-:W-:Y:S02]  /*e5b0*/  FFMA.FTZ R252, R174, c[0x0][0x2d0], -R161.reuse ;  /* 0x0000b400aefc7a23 */ /* 0x100fe400000108a1 */
[--C-:B------:R-:W-:Y:S02]  /*e5c0*/  FFMA.FTZ R249, R172, c[0x0][0x2d0], -R161.reuse ;  /* 0x0000b400acf97a23 */ /* 0x100fe400000108a1 */
[----:B------:R-:W-:Y:S01]  /*e5d0*/  LDSM.16.MT88.4 R172, [R204+0x6080] ;  /* 0x00608000ccac783b */ /* 0x000fe20000004200 */
[--C-:B------:R-:W-:Y:S02]  /*e5e0*/  FFMA.FTZ R251, R170, c[0x0][0x2d0], -R161.reuse ;  /* 0x0000b400aafb7a23 */ /* 0x100fe400000108a1 */
[----:B------:R-:W-:Y:S01]  /*e5f0*/  MUFU.EX2 R188, R188 ;  /* 0x000000bc00bc7308 */ /* 0x000fe20000000800 */
[--C-:B------:R-:W-:Y:S02]  /*e600*/  FFMA.FTZ R168, R168, c[0x0][0x2d0], -R161.reuse ;  /* 0x0000b400a8a87a23 */ /* 0x100fe400000108a1 */
[----:B------:R-:W-:Y:S01]  /*e610*/  FFMA.FTZ R190, R190, c[0x0][0x2d0], -R161 ;  /* 0x0000b400bebe7a23 */ /* 0x000fe200000108a1 */
[----:B-1----:R-:W-:Y:S06]  /*e620*/  F2FP.BF16.PACK_AB R166, R181, R182 ;  /* 0x000000b6b5a6723e */ /* 0x002fec00000010ff */
        /* <DEDUP_REMOVED lines=33> */
[C---:B-1----:R-:W-:Y:S02]  /*e840*/  FMUL.FTZ R6, R157.reuse, R154 ;  /* 0x0000009a9d067220 */ /* 0x042fe40000410000 */
[C---:B------:R-:W-:Y:S02]  /*e850*/  FMUL.FTZ R7, R157.reuse, R155 ;  /* 0x0000009b9d077220 */ /* 0x040fe40000410000 */
[----:B------:R-:W1:Y:S01]  /*e860*/  LDSM.16.MT88.4 R152, [R205+0x4080] ;  /* 0x00408000cd98783b */ /* 0x000e620000004200 */
[C---:B------:R-:W-:Y:S01]  /*e870*/  FMUL.FTZ R8, R156.reuse, R132 ;  /* 0x000000849c087220 */ /* 0x040fe20000410000 */
[----:B------:R-:W2:Y:S01]  /*e880*/  MUFU.EX2 R248, R248 ;  /* 0x000000f800f87308 */ /* 0x000ea20000000800 */
[C---:B------:R-:W-:Y:S02]  /*e890*/  FMUL.FTZ R10, R157.reuse, R134 ;  /* 0x000000869d0a7220 */ /* 0x040fe40000410000 */
[C---:B---3--:R-:W-:Y:S03]  /*e8a0*/  HMMA.16816.F32.BF16 R4, R164.reuse, R12, R4 ;  /* 0x0000000ca404723c */ /* 0x048fe60000041804 */
[----:B----4-:R-:W-:Y:S02]  /*e8b0*/  LDSM.16.MT88.4 R168, [R205+0x6080] ;  /* 0x00608000cda8783b */ /* 0x010fe40000004200 */
[C---:B------:R-:W-:Y:S02]  /*e8c0*/  FMUL.FTZ R11, R157.reuse, R135 ;  /* 0x000000879d0b7220 */ /* 0x040fe40000410000 */
[C---:B------:R-:W-:Y:S01]  /*e8d0*/  FMUL.FTZ R12, R156.reuse, R136 ;  /* 0x000000889c0c7220 */ /* 0x040fe20000410000 */
[----:B------:R-:W-:Y:S01]  /*e8e0*/  MUFU.EX2 R247, R247 ;  /* 0x000000f700f77308 */ /* 0x000fe20000000800 */
[C---:B------:R-:W-:Y:S02]  /*e8f0*/  FMUL.FTZ R13, R156.reuse, R137 ;  /* 0x000000899c0d7220 */ /* 0x040fe40000410000 */
[----:B------:R-:W3:Y:S01]  /*e900*/  LDSM.16.MT88.4 R132, [R204+0x4080] ;  /* 0x00408000cc84783b */ /* 0x000ee20000004200 */
[C---:B------:R-:W-:Y:S03]  /*e910*/  HMMA.16816.F32.BF16 R8, R164.reuse, R14, R8 ;  /* 0x0000000ea408723c */ /* 0x040fe60000041808 */
[C---:B------:R-:W-:Y:S02]  /*e920*/  FMUL.FTZ R18, R157.reuse, R142 ;  /* 0x0000008e9d127220 */ /* 0x040fe40000410000 */
[C---:B------:R-:W-:Y:S01]  /*e930*/  FMUL.FTZ R19, R157.reuse, R143 ;  /* 0x0000008f9d137220 */ /* 0x040fe20000410000 */
[----:B------:R-:W-:Y:S01]  /*e940*/  MUFU.EX2 R250, R250 ;  /* 0x000000fa00fa7308 */ /* 0x000fe20000000800 */
[C---:B------:R-:W-:Y:S01]  /*e950*/  FMUL.FTZ R14, R157.reuse, R138 ;  /* 0x0000008a9d0e7220 */ /* 0x040fe20000410000 */
[----:B------:R-:W-:Y:S01]  /*e960*/  LDSM.16.MT88.4 R140, [R206+0x5880] ;  /* 0x00588000ce8c783b */ /* 0x000fe20000004200 */
[C---:B------:R-:W-:Y:S03]  /*e970*/  FMUL.FTZ R15, R157.reuse, R139 ;  /* 0x0000008b9d0f7220 */ /* 0x040fe60000410000 */
[C---:B------:R-:W-:Y:S02]  /*e980*/  FMUL.FTZ R26, R157.reuse, R150 ;  /* 0x000000969d1a7220 */ /* 0x040fe40000410000 */
[C---:B------:R-:W-:Y:S02]  /*e990*/  FMUL.FTZ R27, R157.reuse, R151 ;  /* 0x000000979d1b7220 */ /* 0x040fe40000410000 */
[C---:B------:R-:W-:Y:S01]  /*e9a0*/  HMMA.16816.F32.BF16 R12, R164.reuse, R20, R12 ;  /* 0x00000014a40c723c */ /* 0x040fe2000004180c */
[----:B------:R-:W4:Y:S01]  /*e9b0*/  LDSM.16.MT88.4 R136, [R208+0x5880] ;  /* 0x00588000d088783b */ /* 0x000f220000004200 */
        /* <DEDUP_REMOVED lines=11> */
[----:B------:R-:W-:Y:S01]  /*ea70*/  LDSM.16.MT88.4 R144, [R205+0x4880] ;  /* 0x00488000cd90783b */ /* 0x000fe20000004200 */
        /* <DEDUP_REMOVED lines=68> */
[C---:B---3--:R-:W-:Y:S03]  /*eec0*/  HMMA.16816.F32.BF16 R84, R164.reuse, R136, R84 ;  /* 0x00000088a454723c */ /* 0x048fe60000041854 */
[C---:B------:R-:W-:Y:S02]  /*eed0*/  FMUL.FTZ R91, R157.reuse, R91 ;  /* 0x0000005b9d5b7220 */ /* 0x040fe40000410000 */
[C---:B------:R-:W-:Y:S02]  /*eee0*/  FMUL.FTZ R92, R156.reuse, R92 ;  /* 0x0000005c9c5c7220 */ /* 0x040fe40000410000 */
[C---:B------:R-:W-:Y:S02]  /*eef0*/  FMUL.FTZ R93, R156.reuse, R93 ;  /* 0x0000005d9c5d7220 */ /* 0x040fe40000410000 */
[C---:B------:R-:W-:Y:S01]  /*ef00*/  FMUL.FTZ R94, R157.reuse, R94 ;  /* 0x0000005e9d5e7220 */ /* 0x040fe20000410000 */
[C---:B------:R-:W-:Y:S01]  /*ef10*/  HMMA.16816.F32.BF16 R88, R164.reuse, R138, R88 ;  /* 0x0000008aa458723c */ /* 0x040fe20000041858 */
[----:B------:R-:W3:Y:S02]  /*ef20*/  LDSM.16.MT88.4 R136, [R206+0x8880] ;  /* 0x00888000ce88783b */ /* 0x000ee40000004200 */
        /* <DEDUP_REMOVED lines=50> */
[----:B------:R-:W-:Y:S01]  /*f250*/  FFMA.FTZ R188, R157, R235, R188 ;  /* 0x000000eb9dbc7223 */ /* 0x000fe200000100bc */
[----:B------:R-:W-:Y:S01]  /*f260*/  MOV R157, R2 ;  /* 0x00000002009d7202 */ /* 0x000fe20000000f00 */
[----:B------:R-:W-:Y:S01]  /*f270*/  FFMA.FTZ R184, R156, R239, R184 ;  /* 0x000000ef9cb87223 */ /* 0x000fe200000100b8 */
[----:B--2---:R-:W-:Y:S01]  /*f280*/  F2FP.BF16.PACK_AB R132, R248, R159 ;  /* 0x0000009ff884723e */ /* 0x004fe200000010ff */
[----:B------:R-:W-:Y:S01]  /*f290*/  FADD.FTZ R187, R187, R188 ;  /* 0x000000bcbbbb7221 */ /* 0x000fe20000010000 */
[----:B------:R-:W-:Y:S01]  /*f2a0*/  HMMA.16816.F32.BF16 R128, R164, R134, R128 ;  /* 0x00000086a480723c */ /* 0x000fe20000041880 */
[----:B------:R-:W1:Y:S02]  /*f2b0*/  LDSM.16.MT88.4 R164, [R206+0x6080] ;  /* 0x00608000cea4783b */ /* 0x000e640000004200 */
[----:B-----5:R-:W-:Y:S01]  /*f2c0*/  F2FP.BF16.PACK_AB R133, R249, R252 ;  /* 0x000000fcf985723e */ /* 0x020fe200000010ff */
[----:B------:R-:W-:Y:S02]  /*f2d0*/  FADD.FTZ R186, R186, R187 ;  /* 0x000000bbbaba7221 */ /* 0x000fe40000010000 */
[----:B------:R-:W-:Y:S01]  /*f2e0*/  FADD.FTZ R183, R183, R184 ;  /* 0x000000b8b7b77221 */ /* 0x000fe20000010000 */
[----:B------:R-:W-:Y:S01]  /*f2f0*/  F2FP.BF16.PACK_AB R134, R250, R247 ;  /* 0x000000f7fa86723e */ /* 0x000fe200000010ff */
[----:B------:R-:W-:Y:S01]  /*f300*/  FADD.FTZ R185, R185, R186 ;  /* 0x000000bab9b97221 */ /* 0x000fe20000010000 */
[----:B------:R-:W-:Y:S03]  /*f310*/  F2FP.BF16.PACK_AB R135, R215, R251 ;  /* 0x000000fbd787723e */ /* 0x000fe600000010ff */
[----:B------:R-:W-:Y:S04]  /*f320*/  FADD.FTZ R252, R252, R185 ;  /* 0x000000b9fcfc7221 */ /* 0x000fe80000010000 */
[C---:B---3--:R-:W-:Y:S05]  /*f330*/  HMMA.16816.F32.BF16 R4, R132.reuse, R136, R4 ;  /* 0x000000888404723c */ /* 0x048fea0000041804 */
[----:B------:R-:W-:Y:S03]  /*f340*/  FADD.FTZ R252, R249, R252 ;  /* 0x000000fcf9fc7221 */ /* 0x000fe60000010000 */
[C---:B------:R-:W-:Y:S01]  /*f350*/  HMMA.16816.F32.BF16 R8, R132.reuse, R138, R8 ;  /* 0x0000008a8408723c */ /* 0x040fe20000041808 */
[----:B------:R-:W2:Y:S03]  /*f360*/  LDSM.16.MT88.4 R136, [R208+0x7880] ;  /* 0x00788000d088783b */ /* 0x000ea60000004200 */
[----:B------:R-:W-:Y:S04]  /*f370*/  FADD.FTZ R251, R251, R252 ;  /* 0x000000fcfbfb7221 */ /* 0x000fe80000010000 */
        /* <DEDUP_REMOVED lines=20> */
[C---:B--2---:R-:W-:Y:S08]  /*f4c0*/  HMMA.16816.F32.BF16 R68, R132.reuse, R136, R68 ;  /* 0x000000888444723c */ /* 0x044ff00000041844 */
[C---:B------:R-:W-:Y:S01]  /*f4d0*/  HMMA.16816.F32.BF16 R72, R132.reuse, R138, R72 ;  /* 0x0000008a8448723c */ /* 0x040fe20000041848 */
[----:B------:R-:W1:Y:S07]  /*f4e0*/  LDSM.16.MT88.4 R136, [R206+0x9080] ;  /* 0x00908000ce88783b */ /* 0x000e6e0000004200 */
[C---:B------:R-:W-:Y:S07]  /*f4f0*/  HMMA.16816.F32.BF16 R76, R132.reuse, R176, R76 ;  /* 0x000000b0844c723c */ /* 0x040fee000004184c */
[--C-:B------:R-:W-:Y:S01]  /*f500*/  FFMA.FTZ R176, R191, c[0x0][0x2d0], -R246.reuse ;  /* 0x0000b400bfb07a23 */ /* 0x100fe200000108f6 */
[C---:B------:R-:W-:Y:S04]  /*f510*/  HMMA.16816.F32.BF16 R80, R132.reuse, R178, R80 ;  /* 0x000000b28450723c */ /* 0x040fe80000041850 */
[--C-:B------:R-:W-:Y:S01]  /*f520*/  FFMA.FTZ R191, R162, c[0x0][0x2d0], -R161.reuse ;  /* 0x0000b400a2bf7a23 */ /* 0x100fe200000108a1 */
[----:B------:R-:W-:Y:S01]  /*f530*/  MUFU.EX2 R176, R176 ;  /* 0x000000b000b07308 */ /* 0x000fe20000000800 */
[--C-:B------:R-:W-:Y:S02]  /*f540*/  FFMA.FTZ R177, R189, c[0x0][0x2d0], -R246.reuse ;  /* 0x0000b400bdb17a23 */ /* 0x100fe400000108f6 */
[C---:B---3--:R-:W-:Y:S04]  /*f550*/  HMMA.16816.F32.BF16 R84, R132.reuse, R140, R84 ;  /* 0x0000008c8454723c */ /* 0x048fe80000041854 */
[--C-:B------:R-:W-:Y:S02]  /*f560*/  FFMA.FTZ R178, R163, c[0x0][0x2d0], -R246.reuse ;  /* 0x0000b400a3b27a23 */ /* 0x100fe400000108f6 */
[----:B------:R-:W-:Y:S01]  /*f570*/  FFMA.FTZ R246, R160, c[0x0][0x2d0], -R246 ;  /* 0x0000b400a0f67a23 */ /* 0x000fe200000108f6 */
[----:B------:R-:W2:Y:S01]  /*f580*/  MUFU.EX2 R177, R177 ;  /* 0x000000b100b17308 */ /* 0x000ea20000000800 */
[C---:B------:R-:W-:Y:S01]  /*f590*/  HMMA.16816.F32.BF16 R88, R132.reuse, R142, R88 ;  /* 0x0000008e8458723c */ /* 0x040fe20000041858 */
[----:B------:R-:W3:Y:S03]  /*f5a0*/  LDSM.16.MT88.4 R140, [R205+0x9080] ;  /* 0x00908000cd8c783b */ /* 0x000ee60000004200 */
[--C-:B------:R-:W-:Y:S02]  /*f5b0*/  FFMA.FTZ R189, R244, c[0x0][0x2d0], -R161.reuse ;  /* 0x0000b400f4bd7a23 */ /* 0x100fe400000108a1 */
[----:B------:R-:W-:Y:S02]  /*f5c0*/  FFMA.FTZ R161, R158, c[0x0][0x2d0], -R161 ;  /* 0x0000b4009ea17a23 */ /* 0x000fe400000108a1 */
[C---:B----4-:R-:W-:Y:S01]  /*f5d0*/  HMMA.16816.F32.BF16 R92, R132.reuse, R144, R92 ;  /* 0x00000090845c723c */ /* 0x050fe2000004185c */
[----:B------:R-:W-:Y:S07]  /*f5e0*/  MUFU.EX2 R178, R178 ;  /* 0x000000b200b27308 */ /* 0x000fee0000000800 */
[C---:B------:R-:W-:Y:S01]  /*f5f0*/  HMMA.16816.F32.BF16 R96, R132.reuse, R146, R96 ;  /* 0x000000928460723c */ /* 0x040fe20000041860 */
[----:B------:R-:W4:Y:S02]  /*f600*/  LDSM.16.MT88.4 R144, [R204+0x9080] ;  /* 0x00908000cc90783b */ /* 0x000f240000004200 */
[----:B------:R-:W3:Y:S01]  /*f610*/  MUFU.EX2 R179, R246 ;  /* 0x000000f600b37308 */ /* 0x000ee20000000800 */
[----:B--2---:R-:W-:Y:S04]  /*f620*/  F2FP.BF16.PACK_AB R160, R177, R176 ;  /* 0x000000b0b1a0723e */ /* 0x004fe800000010ff */
[C---:B-----5:R-:W-:Y:S05]  /*f630*/  HMMA.16816.F32.BF16 R100, R132.reuse, R148, R100 ;  /* 0x000000948464723c */ /* 0x060fea0000041864 */
[----:B------:R-:W2:Y:S03]  /*f640*/  MUFU.EX2 R189, R189 ;  /* 0x000000bd00bd7308 */ /* 0x000ea60000000800 */
[C---:B------:R-:W-:Y:S01]  /*f650*/  HMMA.16816.F32.BF16 R104, R132.reuse, R150, R104 ;  /* 0x000000968468723c */ /* 0x040fe20000041868 */
[----:B------:R-:W-:Y:S06]  /*f660*/  LDSM.16.MT88.4 R148, [R206+0x5080] ;  /* 0x00508000ce94783b */ /* 0x000fec0000004200 */
[----:B------:R-:W-:Y:S01]  /*f670*/  MUFU.EX2 R191, R191 ;  /* 0x000000bf00bf7308 */ /* 0x000fe20000000800 */
[C---:B-1----:R-:W-:Y:S04]  /*f680*/  HMMA.16816.F32.BF16 R108, R132.reuse, R136, R108 ;  /* 0x00000088846c723c */ /* 0x042fe8000004186c */
[----:B---3--:R-:W-:Y:S04]  /*f690*/  F2FP.BF16.PACK_AB R162, R179, R178 ;  /* 0x000000b2b3a2723e */ /* 0x008fe800000010ff */
[C---:B------:R-:W-:Y:S01]  /*f6a0*/  HMMA.16816.F32.BF16 R112, R132.reuse, R138, R112 ;  /* 0x0000008a8470723c */ /* 0x040fe20000041870 */
[----:B------:R-:W1:Y:S01]  /*f6b0*/  LDSM.16.MT88.4 R136, [R208+0x5080] ;  /* 0x00508000d088783b */ /* 0x000e620000004200 */
[----:B------:R2:W3:Y:S06]  /*f6c0*/  MUFU.EX2 R158, R161 ;  /* 0x000000a1009e7308 */ /* 0x0004ec0000000800 */
[C---:B------:R-:W-:Y:S08]  /*f6d0*/  HMMA.16816.F32.BF16 R116, R132.reuse, R140, R116 ;  /* 0x0000008c8474723c */ /* 0x040ff00000041874 */
[C---:B------:R-:W-:Y:S08]  /*f6e0*/  HMMA.16816.F32.BF16 R120, R132.reuse, R142, R120 ;  /* 0x0000008e8478723c */ /* 0x040ff00000041878 */
[C---:B----4-:R-:W-:Y:S04]  /*f6f0*/  HMMA.16816.F32.BF16 R124, R132.reuse, R144, R124 ;  /* 0x00000090847c723c */ /* 0x050fe8000004187c */
[----:B--2---:R-:W-:Y:S02]  /*f700*/  F2FP.BF16.PACK_AB R161, R190, R189 ;  /* 0x000000bdbea1723e */ /* 0x004fe400000010ff */
[----:B---3--:R-:W-:Y:S02]  /*f710*/  F2FP.BF16.PACK_AB R163, R158, R191 ;  /* 0x000000bf9ea3723e */ /* 0x008fe400000010ff */
        /* <DEDUP_REMOVED lines=27> */
[----:B------:R-:W-:Y:S01]  /*f8d0*/  FADD.FTZ R12, R182, R183 ;  /* 0x000000b7b60c7221 */ /* 0x000fe20000010000 */
[C---:B------:R-:W-:Y:S04]  /*f8e0*/  HMMA.16816.F32.BF16 R64, R160.reuse, R14, R64 ;  /* 0x0000000ea040723c */ /* 0x040fe80000041840 */
[----:B------:R-:W-:Y:S04]  /*f8f0*/  FADD.FTZ R12, R181, R12 ;  /* 0x0000000cb50c7221 */ /* 0x000fe80000010000 */
[C---:B----4-:R-:W-:Y:S04]  /*f900*/  HMMA.16816.F32.BF16 R68, R160.reuse, R16, R68 ;  /* 0x00000010a044723c */ /* 0x050fe80000041844 */
[----:B------:R-:W-:Y:S04]  /*f910*/  FADD.FTZ R159, R159, R12 ;  /* 0x0000000c9f9f7221 */ /* 0x000fe80000010000 */
[C---:B------:R-:W-:Y:S04]  /*f920*/  HMMA.16816.F32.BF16 R72, R160.reuse, R18, R72 ;  /* 0x00000012a048723c */ /* 0x040fe80000041848 */
[----:B------:R-:W-:Y:S01]  /*f930*/  FADD.FTZ R248, R248, R159 ;  /* 0x0000009ff8f87221 */ /* 0x000fe20000010000 */
[----:B------:R-:W-:Y:S03]  /*f940*/  MOV R159, R0 ;  /* 0x00000000009f7202 */ /* 0x000fe60000000f00 */
        /* <DEDUP_REMOVED lines=12> */
[C---:B------:R-:W-:Y:S01]  /*fa10*/  HMMA.16816.F32.BF16 R120, R160.reuse, R6, R120 ;  /* 0x00000006a078723c */ /* 0x040fe20000041878 */
[----:B------:R-:W1:Y:S03]  /*fa20*/  S2R R215, SR_CTAID.Y ;  /* 0x0000000000d77919 */ /* 0x000e660000002600 */
[----:B------:R-:W-:Y:S02]  /*fa30*/  FADD.FTZ R5, R247, R248 ;  /* 0x000000f8f7057221 */ /* 0x000fe40000010000 */
[----:B------:R-:W-:Y:S01]  /*fa40*/  FADD.FTZ R189, R189, R4 ;  /* 0x00000004bdbd7221 */ /* 0x000fe20000010000 */
[----:B------:R-:W-:Y:S01]  /*fa50*/  IADD3 R4, R238, -0x1, RZ ;  /* 0xffffffffee047810 */ /* 0x000fe20007ffe0ff */
[C---:B--2---:R-:W-:Y:S04]  /*fa60*/  HMMA.16816.F32.BF16 R124, R160.reuse, R8, R124 ;  /* 0x00000008a07c723c */ /* 0x044fe8000004187c */
[----:B------:R-:W-:Y:S01]  /*fa70*/  FADD.FTZ R5, R250, R5 ;  /* 0x00000005fa057221 */ /* 0x000fe20000010000 */
[----:B------:R-:W-:Y:S01]  /*fa80*/  MOV R238, R4 ;  /* 0x0000000400ee7202 */ /* 0x000fe20000000f00 */
[----:B------:R-:W-:Y:S02]  /*fa90*/  FADD.FTZ R190, R190, R189 ;  /* 0x000000bdbebe7221 */ /* 0x000fe40000010000 */
[----:B------:R-:W-:Y:S01]  /*faa0*/  FADD.FTZ R176, R176, R5 ;  /* 0x00000005b0b07221 */ /* 0x000fe20000010000 */
[----:B------:R-:W-:Y:S03]  /*fab0*/  HMMA.16816.F32.BF16 R128, R160, R10, R128 ;  /* 0x0000000aa080723c */ /* 0x000fe60000041880 */
[----:B------:R-:W-:Y:S02]  /*fac0*/  FADD.FTZ R177, R177, R176 ;  /* 0x000000b0b1b17221 */ /* 0x000fe40000010000 */
[----:B------:R-:W-:Y:S02]  /*fad0*/  FADD.FTZ R191, R191, R190 ;  /* 0x000000bebfbf7221 */ /* 0x000fe40000010000 */
[----:B------:R-:W-:Y:S02]  /*fae0*/  FADD.FTZ R178, R178, R177 ;  /* 0x000000b1b2b27221 */ /* 0x000fe40000010000 */
[----:B------:R-:W-:Y:S03]  /*faf0*/  FADD.FTZ R235, R158, R191 ;  /* 0x000000bf9eeb7221 */ /* 0x000fe60000010000 */
[----:B------:R-:W-:Y:S01]  /*fb00*/  FADD.FTZ R239, R179, R178 ;  /* 0x000000b2b3ef7221 */ /* 0x000fe20000010000 */
[----:B-1----:R-:W-:-:S05]  /*fb10*/  @P0 BRA `(.L_x_2642) ;  /* 0xffffcce000000947 */ /* 0x002fca000383ffff */
[----:B------:R-:W-:Y:S01]  /*fb20*/  IMAD.SHL.U32 R180, R180, 0x80, RZ ;  /* 0x00000080b4b47824 */ /* 0x000fe200078e00ff */
[----:B------:R-:W-:Y:S01]  /*fb30*/  MOV R157, R2 ;  /* 0x00000002009d7202 */ /* 0x000fe20000000f00 */
[----:B------:R-:W-:Y:S01]  /*fb40*/  IMAD.MOV.U32 R159, RZ, RZ, R0 ;  /* 0x000000ffff9f7224 */ /* 0x000fe200078e0000 */
[----:B------:R-:W-:-:S03]  /*fb50*/  MOV R238, R4 ;  /* 0x0000000400ee7202 */ /* 0x000fc60000000f00 */
.L_x_2629:
        /* <DEDUP_REMOVED lines=22> */
.L_x_2645:
[----:B------:R-:W-:-:S13]  /*fcc0*/  ISETP.NE.AND P0, PT, R241, 0x1, PT ;  /* 0x00000001f100780c */ /* 0x000fda0003f05270 */
[----:B------:R-:W-:-:S05]  /*fcd0*/  @P0 IMAD.HI.U32 R2, R4, c[0x0][0x330], RZ ;  /* 0x0000cc0004020a27 */ /* 0x000fca00078e00ff */
[----:B------:R-:W-:Y:S02]  /*fce0*/  @P0 SHF.R.U32.HI R4, RZ, c[0x0][0x334], R2 ;  /* 0x0000cd00ff040a19 */ /* 0x000fe40000011602 */
.L_x_2646:
[----:B------:R-:W-:Y:S05]  /*fcf0*/  BSYNC B0 ;  /* 0x0000000000007941 */ /* 0x000fea0003800000 */
.L_x_2644:
[----:B------:R-:W-:-:S05]  /*fd00*/  IMAD R5, R4, c[0x0][0x32c], RZ ;  /* 0x0000cb0004057a24 */ /* 0x000fca00078e02ff */
[----:B------:R-:W-:-:S04]  /*fd10*/  IMNMX R0, R0, R5, !PT ;  /* 0x0000000500007217 */ /* 0x000fc80007800200 */
.L_x_2643:
[----:B------:R-:W-:-:S05]  /*fd20*/  IADD3 R5, R0, 0x2f, RZ ;  /* 0x0000002f00057810 */ /* 0x000fca0007ffe0ff */
[----:B------:R-:W-:-:S05]  /*fd30*/  IMAD.HI R5, R5, 0x2aaaaaab, RZ ;  /* 0x2aaaaaab05057827 */ /* 0x000fca00078e02ff */
[----:B------:R-:W-:-:S04]  /*fd40*/  SHF.R.U32.HI R0, RZ, 0x1f, R5 ;  /* 0x0000001fff007819 */ /* 0x000fc80000011605 */
[----:B------:R-:W-:-:S04]  /*fd50*/  LEA.HI.SX32 R0, R5, R0, 0x1d ;  /* 0x0000000005007211 */ /* 0x000fc800078feaff */
[----:B------:R-:W-:-:S04]  /*fd60*/  IMNMX R244, R221, R0, !PT ;  /* 0x00000000ddf47217 */ /* 0x000fc80007800200 */
[----:B------:R-:W-:-:S13]  /*fd70*/  ISETP.GE.AND P0, PT, R238, R244, PT ;  /* 0x000000f4ee00720c */ /* 0x000fda0003f06270 */
[----:B------:R-:W-:Y:S05]  /*fd80*/  @!P0 BRA `(.L_x_2647) ;  /* 0x0000286000008947 */ /* 0x000fea0003800000 */
.L_x_2652:
        /* <DEDUP_REMOVED lines=52> */
.L_x_2649:
[----:B------:R-:W-:Y:S05]  /*100d0*/  BSYNC B0 ;  /* 0x0000000000007941 */ /* 0x000fea0003800000 */
.L_x_2648:
[C---:B--234-:R-:W-:Y:S01]  /*100e0*/  HMMA.16816.F32.BF16 R4, R160.reuse, R164, RZ ;  /* 0x000000a4a004723c */ /* 0x05cfe200000418ff */
[----:B------:R-:W-:Y:S01]  /*100f0*/  LDSM.16.M88.4 R184, [R207+0xa080] ;  /* 0x00a08000cfb8783b */ /* 0x000fe20000000200 */
[----:B------:R-:W-:Y:S01]  /*10100*/  BSSY B0, `(.L_x_2650) ;  /* 0x00000bd000007945 */ /* 0x000fe20003800000 */
[----:B------:R-:W-:Y:S03]  /*10110*/  ISETP.GT.AND P0, PT, R238, R221, PT ;  /* 0x000000ddee00720c */ /* 0x000fe60003f04270 */
[----:B------:R-:W0:Y:S02]  /*10120*/  LDGDEPBAR ;  /* 0x00000000000079af */ /* 0x000e240000000000 */
[C---:B------:R-:W-:Y:S03]  /*10130*/  HMMA.16816.F32.BF16 R8, R160.reuse, R166, RZ ;  /* 0x000000a6a008723c */ /* 0x040fe600000418ff */
[----:B------:R-:W2:Y:S05]  /*10140*/  LDSM.16.M88.4 R164, [R210] ;  /* 0x00000000d2a4783b */ /* 0x000eaa0000000200 */
[C---:B------:R-:W-:Y:S01]  /*10150*/  HMMA.16816.F32.BF16 R12, R160.reuse, R16, RZ ;  /* 0x00000010a00c723c */ /* 0x040fe200000418ff */
[----:B------:R-:W-:Y:S07]  /*10160*/  LDSM.16.M88.4 R188, [R207+0xb080] ;  /* 0x00b08000cfbc783b */ /* 0x000fee0000000200 */
[C---:B------:R-:W-:Y:S08]  /*10170*/  HMMA.16816.F32.BF16 R16, R160.reuse, R18, RZ ;  /* 0x00000012a010723c */ /* 0x040ff000000418ff */
[C---:B-1----:R-:W-:Y:S08]  /*10180*/  HMMA.16816.F32.BF16 R20, R160.reuse, R24, RZ ;  /* 0x00000018a014723c */ /* 0x042ff000000418ff */
[----:B------:R-:W-:Y:S01]  /*10190*/  HMMA.16816.F32.BF16 R24, R160, R26, RZ ;  /* 0x0000001aa018723c */ /* 0x000fe200000418ff */
[----:B------:R-:W1:Y:S07]  /*101a0*/  LDSM.16.M88.4 R160, [R207+0xa880] ;  /* 0x00a88000cfa0783b */ /* 0x000e6e0000000200 */
[C---:B------:R-:W-:Y:S08]  /*101b0*/  HMMA.16816.F32.BF16 R4, R168.reuse, R172, R4 ;  /* 0x000000aca804723c */ /* 0x040ff00000041804 */
[C---:B------:R-:W-:Y:S01]  /*101c0*/  HMMA.16816.F32.BF16 R8, R168.reuse, R174, R8 ;  /* 0x000000aea808723c */ /* 0x040fe20000041808 */
[----:B------:R-:W-:Y:S07]  /*101d0*/  LDSM.16.M88.4 R172, [R209] ;  /* 0x00000000d1ac783b */ /* 0x000fee0000000200 */
[C---:B------:R-:W-:Y:S08]  /*101e0*/  HMMA.16816.F32.BF16 R12, R168.reuse, R176, R12 ;  /* 0x000000b0a80c723c */ /* 0x040ff0000004180c */
[C---:B------:R-:W-:Y:S01]  /*101f0*/  HMMA.16816.F32.BF16 R16, R168.reuse, R178, R16 ;  /* 0x000000b2a810723c */ /* 0x040fe20000041810 */
[----:B------:R-:W3:Y:S07]  /*10200*/  LDSM.16.M88.4 R176, [R201] ;  /* 0x00000000c9b0783b */ /* 0x000eee0000000200 */
[C---:B------:R-:W-:Y:S08]  /*10210*/  HMMA.16816.F32.BF16 R20, R168.reuse, R180, R20 ;  /* 0x000000b4a814723c */ /* 0x040ff00000041814 */
[----:B------:R-:W-:Y:S01]  /*10220*/  HMMA.16816.F32.BF16 R24, R168, R182, R24 ;  /* 0x000000b6a818723c */ /* 0x000fe20000041818 */
[----:B------:R-:W4:Y:S05]  /*10230*/  LDSM.16.M88.4 R168, [R201+0x800] ;  /* 0x00080000c9a8783b */ /* 0x000f2a0000000200 */
[----:B------:R-:W5:Y:S02]  /*10240*/  LDSM.16.M88.4 R180, [R201+0x1000] ;  /* 0x00100000c9b4783b */ /* 0x000f640000000200 */
[C---:B--2---:R-:W-:Y:S08]  /*10250*/  HMMA.16816.F32.BF16 R4, R164.reuse, R184, R4 ;  /* 0x000000b8a404723c */ /* 0x044ff00000041804 */
[C---:B------:R-:W-:Y:S01]  /*10260*/  HMMA.16816.F32.BF16 R8, R164.reuse, R186, R8 ;  /* 0x000000baa408723c */ /* 0x040fe20000041808 */
[----:B------:R-:W-:Y:S07]  /*10270*/  LDSM.16.M88.4 R184, [R213+0xb880] ;  /* 0x00b88000d5b8783b */ /* 0x000fee0000000200 */
[C---:B-1----:R-:W-:Y:S08]  /*10280*/  HMMA.16816.F32.BF16 R12, R164.reuse, R160, R12 ;  /* 0x000000a0a40c723c */ /* 0x042ff0000004180c */
[C---:B------:R-:W-:Y:S01]  /*10290*/  HMMA.16816.F32.BF16 R16, R164.reuse, R162, R16 ;  /* 0x000000a2a410723c */ /* 0x040fe20000041810 */
[----:B------:R-:W1:Y:S07]  /*102a0*/  LDSM.16.M88.4 R160, [R214+0x4000] ;  /* 0x00400000d6a0783b */ /* 0x000e6e0000000200 */
[C---:B------:R-:W-:Y:S08]  /*102b0*/  HMMA.16816.F32.BF16 R20, R164.reuse, R188, R20 ;  /* 0x000000bca414723c */ /* 0x040ff00000041814 */
[----:B------:R-:W-:Y:S01]  /*102c0*/  HMMA.16816.F32.BF16 R24, R164, R190, R24 ;  /* 0x000000bea418723c */ /* 0x000fe20000041818 */
[----:B------:R-:W2:Y:S05]  /*102d0*/  LDSM.16.M88.4 R164, [R213+0xc080] ;  /* 0x00c08000d5a4783b */ /* 0x000eaa0000000200 */
[----:B------:R-:W1:Y:S02]  /*102e0*/  LDSM.16.M88.4 R188, [R213+0xc880] ;  /* 0x00c88000d5bc783b */ /* 0x000e640000000200 */
[C---:B---3--:R-:W-:Y:S08]  /*102f0*/  HMMA.16816.F32.BF16 R4, R172.reuse, R176, R4 ;  /* 0x000000b0ac04723c */ /* 0x048ff00000041804 */
[C---:B------:R-:W-:Y:S01]  /*10300*/  HMMA.16816.F32.BF16 R8, R172.reuse, R178, R8 ;  /* 0x000000b2ac08723c */ /* 0x040fe20000041808 */
[----:B------:R-:W-:Y:S07]  /*10310*/  LDSM.16.M88.4 R176, [R200] ;  /* 0x00000000c8b0783b */ /* 0x000fee0000000200 */
[C---:B----4-:R-:W-:Y:S08]  /*10320*/  HMMA.16816.F32.BF16 R12, R172.reuse, R168, R12 ;  /* 0x000000a8ac0c723c */ /* 0x050ff0000004180c */
[C---:B------:R-:W-:Y:S01]  /*10330*/  HMMA.16816.F32.BF16 R16, R172.reuse, R170, R16 ;  /* 0x000000aaac10723c */ /* 0x040fe20000041810 */
[----:B------:R-:W3:Y:S07]  /*10340*/  LDSM.16.M88.4 R168, [R212+0x4000] ;  /* 0x00400000d4a8783b */ /* 0x000eee0000000200 */
[C---:B-----5:R-:W-:Y:S08]  /*10350*/  HMMA.16816.F32.BF16 R20, R172.reuse, R180, R20 ;  /* 0x000000b4ac14723c */ /* 0x060ff00000041814 */
[----:B------:R-:W-:Y:S01]  /*10360*/  HMMA.16816.F32.BF16 R24, R172, R182, R24 ;  /* 0x000000b6ac18723c */ /* 0x000fe20000041818 */
[----:B------:R-:W4:Y:S05]  /*10370*/  LDSM.16.M88.4 R172, [R199] ;  /* 0x00000000c7ac783b */ /* 0x000f2a0000000200 */
[----:B------:R-:W5:Y:S02]  /*10380*/  LDSM.16.M88.4 R180, [R198] ;  /* 0x00000000c6b4783b */ /* 0x000f640000000200 */
        /* <DEDUP_REMOVED lines=18> */
[----:B------:R-:W4:Y:S05]  /*104b0*/  LDSM.16.M88.4 R168, [R201+0x2000] ;  /* 0x00200000c9a8783b */ /* 0x000f2a0000000200 */
[----:B------:R-:W5:Y:S02]  /*104c0*/  LDSM.16.M88.4 R180, [R201+0x2800] ;  /* 0x00280000c9b4783b */ /* 0x000f640000000200 */
        /* <DEDUP_REMOVED lines=80> */
[C---:B-1----:R-:W-:Y:S01]  /*109d0*/  HMMA.16816.F32.BF16 R4, R164.reuse, R184, R4 ;  /* 0x000000b8a404723c */ /* 0x042fe20000041804 */
[----:B------:R-:W-:Y:S04]  /*109e0*/  DEPBAR.LE SB0, 0x0 ;  /* 0x000080000000791a */ /* 0x000fe80000000000 */
[----:B------:R-:W-:Y:S03]  /*109f0*/  BAR.SYNC.DEFER_BLOCKING 0x0 ;  /* 0x0000000000007b1d */ /* 0x000fe60000010000 */
[C---:B------:R-:W-:Y:S08]  /*10a00*/  HMMA.16816.F32.BF16 R8, R164.reuse, R186, R8 ;  /* 0x000000baa408723c */ /* 0x040ff00000041808 */
[C---:B--2---:R-:W-:Y:S08]  /*10a10*/  HMMA.16816.F32.BF16 R12, R164.reuse, R160, R12 ;  /* 0x000000a0a40c723c */ /* 0x044ff0000004180c */
[C---:B------:R-:W-:Y:S08]  /*10a20*/  HMMA.16816.F32.BF16 R16, R164.reuse, R162, R16 ;  /* 0x000000a2a410723c */ /* 0x040ff00000041810 */
[C---:B------:R-:W-:Y:S08]  /*10a30*/  HMMA.16816.F32.BF16 R20, R164.reuse, R188, R20 ;  /* 0x000000bca414723c */ /* 0x040ff00000041814 */
[----:B------:R-:W-:Y:S08]  /*10a40*/  HMMA.16816.F32.BF16 R24, R164, R190, R24 ;  /* 0x000000bea418723c */ /* 0x000ff00000041818 */
[C---:B---3--:R-:W-:Y:S08]  /*10a50*/  HMMA.16816.F32.BF16 R4, R172.reuse, R176, R4 ;  /* 0x000000b0ac04723c */ /* 0x048ff00000041804 */
[C---:B------:R-:W-:Y:S08]  /*10a60*/  HMMA.16816.F32.BF16 R8, R172.reuse, R178, R8 ;  /* 0x000000b2ac08723c */ /* 0x040ff00000041808 */
[C---:B----4-:R-:W-:Y:S08]  /*10a70*/  HMMA.16816.F32.BF16 R12, R172.reuse, R168, R12 ;  /* 0x000000a8ac0c723c */ /* 0x050ff0000004180c */
[C---:B------:R-:W-:Y:S08]  /*10a80*/  HMMA.16816.F32.BF16 R16, R172.reuse, R170, R16 ;  /* 0x000000aaac10723c */ /* 0x040ff00000041810 */
[C---:B-----5:R-:W-:Y:S08]  /*10a90*/  HMMA.16816.F32.BF16 R20, R172.reuse, R180, R20 ;  /* 0x000000b4ac14723c */ /* 0x060ff00000041814 */
        /* <DEDUP_REMOVED lines=35> */
.L_x_2651:
[----:B------:R-:W-:Y:S05]  /*10cd0*/  BSYNC B0 ;  /* 0x0000000000007941 */ /* 0x000fea0003800000 */
.L_x_2650:
[----:B------:R-:W-:Y:S01]  /*10ce0*/  FMNMX.FTZ R2, R4, R157, !PT ;  /* 0x0000009d04027209 */ /* 0x000fe20007810000 */
[----:B------:R-:W-:Y:S01]  /*10cf0*/  LDSM.16.MT88.4 R168, [R205+0x4080] ;  /* 0x00408000cda8783b */ /* 0x000fe20000004200 */
[----:B------:R-:W-:Y:S02]  /*10d00*/  FMNMX.FTZ R156, R6, R159, !PT ;  /* 0x0000009f069c7209 */ /* 0x000fe40007810000 */
[----:B------:R-:W-:Y:S02]  /*10d10*/  FMNMX.FTZ R161, R5, R2, !PT ;  /* 0x0000000205a17209 */ /* 0x000fe40007810000 */
[----:B-1----:R-:W-:Y:S02]  /*10d20*/  FMNMX.FTZ R163, R7, R156, !PT ;  /* 0x0000009c07a37209 */ /* 0x002fe40007810000 */
        /* <DEDUP_REMOVED lines=28> */
[----:B------:R-:W1:Y:S08]  /*10ef0*/  SHFL.BFLY PT, R2, R161, 0x1, 0x1f ;  /* 0x0c201f00a1027f89 */ /* 0x000e7000000e0000 */
[----:B------:R-:W2:Y:S01]  /*10f00*/  SHFL.BFLY PT, R158, R165, 0x1, 0x1f ;  /* 0x0c201f00a59e7f89 */ /* 0x000ea200000e0000 */
[----:B-1----:R-:W-:Y:S05]  /*10f10*/  FMNMX.FTZ R2, R161, R2, !PT ;  /* 0x00000002a1027209 */ /* 0x002fea0007810000 */
[C---:B------:R-:W-:Y:S01]  /*10f20*/  FMUL.FTZ R176, R2.reuse, c[0x0][0x2d0] ;  /* 0x0000b40002b07a20 */ /* 0x040fe20000410000 */
[----:B--2---:R-:W-:Y:S01]  /*10f30*/  FMNMX.FTZ R157, R165, R158, !PT ;  /* 0x0000009ea59d7209 */ /* 0x004fe20007810000 */
[----:B------:R-:W-:Y:S01]  /*10f40*/  FADD.FTZ R158, -R2, R159 ;  /* 0x0000009f029e7221 */ /* 0x000fe20000010100 */
[----:B------:R-:W-:Y:S01]  /*10f50*/  LDSM.16.MT88.4 R164, [R206+0x4080] ;  /* 0x00408000cea4783b */ /* 0x000fe20000004200 */
[----:B------:R-:W-:Y:S02]  /*10f60*/  FFMA.FTZ R6, R6, c[0x0][0x2d0], -R176 ;  /* 0x0000b40006067a23 */ /* 0x000fe400000108b0 */
[C---:B------:R-:W-:Y:S02]  /*10f70*/  FADD.FTZ R0, -R157.reuse, R0 ;  /* 0x000000009d007221 */ /* 0x040fe40000010100 */
[----:B------:R-:W-:Y:S02]  /*10f80*/  FMUL.FTZ R177, R157, c[0x0][0x2d0] ;  /* 0x0000b4009db17a20 */ /* 0x000fe40000410000 */
[----:B------:R-:W-:Y:S01]  /*10f90*/  FMUL.FTZ R160, R0, c[0x0][0x2d0] ;  /* 0x0000b40000a07a20 */ /* 0x000fe20000410000 */
[----:B------:R-:W-:Y:S01]  /*10fa0*/  MUFU.EX2 R6, R6 ;  /* 0x0000000600067308 */ /* 0x000fe20000000800 */
[--C-:B------:R-:W-:Y:S02]  /*10fb0*/  FFMA.FTZ R162, R4, c[0x0][0x2d0], -R177.reuse ;  /* 0x0000b40004a27a23 */ /* 0x100fe400000108b1 */
[----:B------:R-:W-:Y:S02]  /*10fc0*/  FMUL.FTZ R156, R158, c[0x0][0x2d0] ;  /* 0x0000b4009e9c7a20 */ /* 0x000fe40000410000 */
        /* <DEDUP_REMOVED lines=9> */
[----:B------:R2:W-:Y:S01]  /*11060*/  MUFU.EX2 R158, R162 ;  /* 0x000000a2009e7308 */ /* 0x0005e20000000800 */
[--C-:B------:R-:W-:Y:S02]  /*11070*/  FFMA.FTZ R185, R14, c[0x0][0x2d0], -R176.reuse ;  /* 0x0000b4000eb97a23 */ /* 0x100fe400000108b0 */
[--C-:B------:R-:W-:Y:S02]  /*11080*/  FFMA.FTZ R186, R15, c[0x0][0x2d0], -R176.reuse ;  /* 0x0000b4000fba7a23 */ /* 0x100fe400000108b0 */
[----:B------:R-:W-:Y:S01]  /*11090*/  LDSM.16.MT88.4 R12, [R204+0x8880] ;  /* 0x00888000cc0c783b */ /* 0x000fe20000004200 */
[--C-:B------:R-:W-:Y:S02]  /*110a0*/  FFMA.FTZ R187, R16, c[0x0][0x2d0], -R177.reuse ;  /* 0x0000b40010bb7a23 */ /* 0x100fe400000108b1 */
[--C-:B------:R-:W-:Y:S02]  /*110b0*/  FFMA.FTZ R188, R17, c[0x0][0x2d0], -R177.reuse ;  /* 0x0000b40011bc7a23 */ /* 0x100fe400000108b1 */
[----:B------:R-:W3:Y:S01]  /*110c0*/  MUFU.EX2 R5, R5 ;  /* 0x0000000500057308 */ /* 0x000ee20000000800 */
[--C-:B------:R-:W-:Y:S02]  /*110d0*/  FFMA.FTZ R189, R18, c[0x0][0x2d0], -R176.reuse ;  /* 0x0000b40012bd7a23 */ /* 0x100fe400000108b0 */
[--C-:B------:R-:W-:Y:S02]  /*110e0*/  FFMA.FTZ R190, R19, c[0x0][0x2d0], -R176.reuse ;  /* 0x0000b40013be7a23 */ /* 0x100fe400000108b0 */
[C---:B-1----:R-:W-:Y:S01]  /*110f0*/  FMUL.FTZ R8, R0.reuse, R152 ;  /* 0x0000009800087220 */ /* 0x042fe20000410000 */
[----:B------:R-:W-:Y:S01]  /*11100*/  LDSM.16.MT88.4 R16, [R206+0x4880] ;  /* 0x00488000ce10783b */ /* 0x000fe20000004200 */
[C---:B------:R-:W-:Y:S02]  /*11110*/  FMUL.FTZ R9, R0.reuse, R153 ;  /* 0x0000009900097220 */ /* 0x040fe40000410000 */
[C---:B------:R-:W-:Y:S01]  /*11120*/  FMUL.FTZ R132, R0.reuse, R132 ;  /* 0x0000008400847220 */ /* 0x040fe20000410000 */
[----:B------:R-:W-:Y:S01]  /*11130*/  MUFU.EX2 R159, R159 ;  /* 0x0000009f009f7308 */ /* 0x000fe20000000800 */
[C---:B------:R-:W-:Y:S02]  /*11140*/  FMUL.FTZ R133, R0.reuse, R133 ;  /* 0x0000008500857220 */ /* 0x040fe40000410000 */
[C---:B------:R-:W-:Y:S01]  /*11150*/  FMUL.FTZ R136, R0.reuse, R136 ;  /* 0x0000008800887220 */ /* 0x040fe20000410000 */
[----:B--2---:R-:W1:Y:S01]  /*11160*/  LDSM.16.MT88.4 R160, [R208+0x4080] ;  /* 0x00408000d0a0783b */ /* 0x004e620000004200 */
[C---:B------:R-:W-:Y:S02]  /*11170*/  FMUL.FTZ R137, R0.reuse, R137 ;  /* 0x0000008900897220 */ /* 0x040fe40000410000 */
[C---:B------:R-:W-:Y:S02]  /*11180*/  FMUL.FTZ R140, R0.reuse, R140 ;  /* 0x0000008c008c7220 */ /* 0x040fe40000410000 */
[C---:B------:R-:W-:Y:S01]  /*11190*/  FMUL.FTZ R141, R0.reuse, R141 ;  /* 0x0000008d008d7220 */ /* 0x040fe20000410000 */
[----:B------:R-:W-:Y:S01]  /*111a0*/  MUFU.EX2 R180, R180 ;  /* 0x000000b400b47308 */ /* 0x000fe20000000800 */
[C---:B------:R-:W-:Y:S02]  /*111b0*/  FMUL.FTZ R144, R0.reuse, R144 ;  /* 0x0000009000907220 */ /* 0x040fe40000410000 */
[----:B------:R-:W-:Y:S01]  /*111c0*/  FMUL.FTZ R145, R0, R145 ;  /* 0x0000009100917220 */ /* 0x000fe20000410000 */
[----:B---3--:R-:W-:Y:S01]  /*111d0*/  F2FP.BF16.PACK_AB R152, R5, R158 ;  /* 0x0000009e0598723e */ /* 0x008fe200000010ff */
[--C-:B------:R-:W-:Y:S02]  /*111e0*/  FFMA.FTZ R191, R20, c[0x0][0x2d0], -R177.reuse ;  /* 0x0000b40014bf7a23 */ /* 0x100fe400000108b1 */
[--C-:B------:R-:W-:Y:S02]  /*111f0*/  FFMA.FTZ R246, R21, c[0x0][0x2d0], -R177.reuse ;  /* 0x0000b40015f67a23 */ /* 0x100fe400000108b1 */
[--C-:B------:R-:W-:Y:S01]  /*11200*/  FFMA.FTZ R245, R22, c[0x0][0x2d0], -R176.reuse ;  /* 0x0000b40016f57a23 */ /* 0x100fe200000108b0 */
[----:B------:R-:W2:Y:S01]  /*11210*/  MUFU.EX2 R7, R7 ;  /* 0x0000000700077308 */ /* 0x000ea20000000800 */
[--C-:B------:R-:W-:Y:S02]  /*11220*/  FFMA.FTZ R248, R23, c[0x0][0x2d0], -R176.reuse ;  /* 0x0000b40017f87a23 */ /* 0x100fe400000108b0 */
[----:B------:R-:W-:Y:S01]  /*11230*/  LDSM.16.MT88.4 R20, [R205+0x9080] ;  /* 0x00908000cd14783b */ /* 0x000fe20000004200 */
[--C-:B------:R-:W-:Y:S02]  /*11240*/  FFMA.FTZ R247, R24, c[0x0][0x2d0], -R177.reuse ;  /* 0x0000b40018f77a23 */ /* 0x100fe400000108b1 */
[--C-:B------:R-:W-:Y:S02]  /*11250*/  FFMA.FTZ R249, R26, c[0x0][0x2d0], -R176.reuse ;  /* 0x0000b4001af97a23 */ /* 0x100fe400000108b0 */
[----:B------:R-:W-:Y:S02]  /*11260*/  FFMA.FTZ R177, R25, c[0x0][0x2d0], -R177 ;  /* 0x0000b40019b17a23 */ /* 0x000fe400000108b1 */
[----:B------:R-:W-:Y:S01]  /*11270*/  MUFU.EX2 R181, R181 ;  /* 0x000000b500b57308 */ /* 0x000fe20000000800 */
[----:B------:R-:W-:Y:S02]  /*11280*/  FFMA.FTZ R176, R27, c[0x0][0x2d0], -R176 ;  /* 0x0000b4001bb07a23 */ /* 0x000fe400000108b0 */
[----:B------:R-:W-:Y:S01]  /*11290*/  LDSM.16.MT88.4 R24, [R206+0x5080] ;  /* 0x00508000ce18783b */ /* 0x000fe20000004200 */
[C---:B------:R-:W-:Y:S02]  /*112a0*/  FMUL.FTZ R148, R0.reuse, R148 ;  /* 0x0000009400947220 */ /* 0x040fe40000410000 */
[C---:B------:R-:W-:Y:S02]  /*112b0*/  FMUL.FTZ R149, R0.reuse, R149 ;  /* 0x0000009500957220 */ /* 0x040fe40000410000 */
[C---:B------:R-:W-:Y:S02]  /*112c0*/  FMUL.FTZ R28, R0.reuse, R28 ;  /* 0x0000001c001c7220 */ /* 0x040fe40000410000 */
[----:B------:R-:W-:Y:S01]  /*112d0*/  MUFU.EX2 R182, R182 ;  /* 0x000000b600b67308 */ /* 0x000fe20000000800 */
        /* <DEDUP_REMOVED lines=20> */
[----:B------:R-:W-:Y:S02]  /*11420*/  FMUL.FTZ R61, R0, R61 ;  /* 0x0000003d003d7220 */ /* 0x000fe40000410000 */
[----:B--2---:R-:W-:Y:S01]  /*11430*/  FMUL.FTZ R10, R156, R154 ;  /* 0x0000009a9c0a7220 */ /* 0x004fe20000410000 */
[----:B------:R-:W-:Y:S01]  /*11440*/  F2FP.BF16.PACK_AB R154, R180, R159 ;  /* 0x0000009fb49a723e */ /* 0x000fe200000010ff */
[----:B------:R-:W-:Y:S01]  /*11450*/  FMUL.FTZ R11, R156, R155 ;  /* 0x0000009b9c0b7220 */ /* 0x000fe20000410000 */
[----:B------:R-:W-:Y:S01]  /*11460*/  F2FP.BF16.PACK_AB R155, R182, R181 ;  /* 0x000000b5b69b723e */ /* 0x000fe200000010ff */
[C---:B------:R-:W-:Y:S01]  /*11470*/  FMUL.FTZ R134, R156.reuse, R134 ;  /* 0x000000869c867220 */ /* 0x040fe20000410000 */
[----:B------:R-:W-:Y:S01]  /*11480*/  MUFU.EX2 R183, R183 ;  /* 0x000000b700b77308 */ /* 0x000fe20000000800 */
[C---:B------:R-:W-:Y:S02]  /*11490*/  FMUL.FTZ R135, R156.reuse, R135 ;  /* 0x000000879c877220 */ /* 0x040fe40000410000 */
[C---:B------:R-:W-:Y:S02]  /*114a0*/  FMUL.FTZ R138, R156.reuse, R138 ;  /* 0x0000008a9c8a7220 */ /* 0x040fe40000410000 */
[C---:B-1----:R-:W-:Y:S05]  /*114b0*/  HMMA.16816.F32.BF16 R8, R152.reuse, R160, R8 ;  /* 0x000000a09808723c */ /* 0x042fea0000041808 */
[C---:B------:R-:W-:Y:S01]  /*114c0*/  FMUL.FTZ R139, R156.reuse, R139 ;  /* 0x0000008b9c8b7220 */ /* 0x040fe20000410000 */
[----:B------:R-:W1:Y:S01]  /*114d0*/  MUFU.EX2 R184, R184 ;  /* 0x000000b800b87308 */ /* 0x000e620000000800 */
[C---:B------:R-:W-:Y:S01]  /*114e0*/  FMUL.FTZ R142, R156.reuse, R142 ;  /* 0x0000008e9c8e7220 */ /* 0x040fe20000410000 */
[C---:B------:R-:W-:Y:S01]  /*114f0*/  HMMA.16816.F32.BF16 R132, R152.reuse, R162, R132 ;  /* 0x000000a29884723c */ /* 0x040fe20000041884 */
[----:B------:R-:W2:Y:S03]  /*11500*/  LDSM.16.MT88.4 R160, [R204+0x4080] ;  /* 0x00408000cca0783b */ /* 0x000ea60000004200 */
[C---:B------:R-:W-:Y:S02]  /*11510*/  FMUL.FTZ R143, R156.reuse, R143 ;  /* 0x0000008f9c8f7220 */ /* 0x040fe40000410000 */
[C---:B------:R-:W-:Y:S02]  /*11520*/  FMUL.FTZ R146, R156.reuse, R146 ;  /* 0x000000929c927220 */ /* 0x040fe40000410000 */
[C---:B------:R-:W-:Y:S01]  /*11530*/  HMMA.16816.F32.BF16 R136, R152.reuse, R164, R136 ;  /* 0x000000a49888723c */ /* 0x040fe20000041888 */
[----:B---3--:R-:W-:Y:S01]  /*11540*/  LDSM.16.MT88.4 R176, [R204+0x8080] ;  /* 0x00808000ccb0783b */ /* 0x008fe20000004200 */
[----:B------:R-:W-:Y:S02]  /*11550*/  MUFU.EX2 R185, R185 ;  /* 0x000000b900b97308 */ /* 0x000fe40000000800 */
[C---:B------:R-:W-:Y:S02]  /*11560*/  FMUL.FTZ R147, R156.reuse, R147 ;  /* 0x000000939c937220 */ /* 0x040fe40000410000 */
[C---:B------:R-:W-:Y:S02]  /*11570*/  FMUL.FTZ R150, R156.reuse, R150 ;  /* 0x000000969c967220 */ /* 0x040fe40000410000 */
[C---:B------:R-:W-:Y:S01]  /*11580*/  HMMA.16816.F32.BF16 R140, R152.reuse, R166, R140 ;  /* 0x000000a6988c723c */ /* 0x040fe2000004188c */
[----:B------:R-:W3:Y:S03]  /*11590*/  LDSM.16.MT88.4 R164, [R208+0x5880] ;  /* 0x00588000d0a4783b */ /* 0x000ee60000004200 */
[C---:B------:R-:W-:Y:S01]  /*115a0*/  FMUL.FTZ R151, R156.reuse, R151 ;  /* 0x000000979c977220 */ /* 0x040fe20000410000 */
[----:B------:R-:W4:Y:S01]  /*115b0*/  MUFU.EX2 R186, R186 ;  /* 0x000000ba00ba7308 */ /* 0x000f220000000800 */
[C---:B------:R-:W-:Y:S02]  /*115c0*/  FMUL.FTZ R30, R156.reuse, R30 ;  /* 0x0000001e9c1e7220 */ /* 0x040fe40000410000 */
[C---:B------:R-:W-:Y:S04]  /*115d0*/  HMMA.16816.F32.BF16 R144, R152.reuse, R168, R144 ;  /* 0x000000a89890723c */ /* 0x040fe80000041890 */
[C---:B------:R-:W-:Y:S02]  /*115e0*/  FMUL.FTZ R31, R156.reuse, R31 ;  /* 0x0000001f9c1f7220 */ /* 0x040fe40000410000 */
[C---:B------:R-:W-:Y:S01]  /*115f0*/  FMUL.FTZ R34, R156.reuse, R34 ;  /* 0x000000229c227220 */ /* 0x040fe20000410000 */
[----:B------:R-:W-:Y:S01]  /*11600*/  MUFU.EX2 R187, R187 ;  /* 0x000000bb00bb7308 */ /* 0x000fe20000000800 */
[C---:B------:R-:W-:Y:S01]  /*11610*/  HMMA.16816.F32.BF16 R148, R152.reuse, R170, R148 ;  /* 0x000000aa9894723c */ /* 0x040fe20000041894 */
[----:B------:R-:W5:Y:S03]  /*11620*/  LDSM.16.MT88.4 R168, [R206+0x5880] ;  /* 0x00588000cea8783b */ /* 0x000f660000004200 */
[C---:B------:R-:W-:Y:S02]  /*11630*/  FMUL.FTZ R35, R156.reuse, R35 ;  /* 0x000000239c237220 */ /* 0x040fe40000410000 */
[C---:B------:R-:W-:Y:S02]  /*11640*/  FMUL.FTZ R38, R156.reuse, R38 ;  /* 0x000000269c267220 */ /* 0x040fe40000410000 */
[C---:B------:R-:W-:Y:S01]  /*11650*/  FMUL.FTZ R39, R156.reuse, R39 ;  /* 0x000000279c277220 */ /* 0x040fe20000410000 */
[C---:B--2---:R-:W-:Y:S01]  /*11660*/  HMMA.16816.F32.BF16 R28, R152.reuse, R160, R28 ;  /* 0x000000a0981c723c */ /* 0x044fe2000004181c */
[----:B------:R-:W2:Y:S02]  /*11670*/  MUFU.EX2 R188, R188 ;  /* 0x000000bc00bc7308 */ /* 0x000ea40000000800 */
[C---:B------:R-:W-:Y:S02]  /*11680*/  FMUL.FTZ R42, R156.reuse, R42 ;  /* 0x0000002a9c2a7220 */ /* 0x040fe40000410000 */
[C---:B------:R-:W-:Y:S02]  /*11690*/  FMUL.FTZ R43, R156.reuse, R43 ;  /* 0x0000002b9c2b7220 */ /* 0x040fe40000410000 */
[C---:B------:R-:W-:Y:S01]  /*116a0*/  FMUL.FTZ R46, R156.reuse, R46 ;  /* 0x0000002e9c2e7220 */ /* 0x040fe20000410000 */
[C---:B------:R-:W-:Y:S01]  /*116b0*/  HMMA.16816.F32.BF16 R32, R152.reuse, R162, R32 ;  /* 0x000000a29820723c */ /* 0x040fe20000041820 */
[----:B------:R-:W1:Y:S02]  /*116c0*/  LDSM.16.MT88.4 R160, [R205+0x5880] ;  /* 0x00588000cda0783b */ /* 0x000e640000004200 */
[----:B------:R-:W-:Y:S01]  /*116d0*/  MUFU.EX2 R189, R189 ;  /* 0x000000bd00bd7308 */ /* 0x000fe20000000800 */
[C---:B------:R-:W-:Y:S02]  /*116e0*/  FMUL.FTZ R47, R156.reuse, R47 ;  /* 0x0000002f9c2f7220 */ /* 0x040fe40000410000 */
[C---:B------:R-:W-:Y:S02]  /*116f0*/  FMUL.FTZ R50, R156.reuse, R50 ;  /* 0x000000329c327220 */ /* 0x040fe40000410000 */
[C---:B---3--:R-:W-:Y:S04]  /*11700*/  HMMA.16816.F32.BF16 R36, R152.reuse, R164, R36 ;  /* 0x000000a49824723c */ /* 0x048fe80000041824 */
[C---:B------:R-:W-:Y:S01]  /*11710*/  FMUL.FTZ R51, R156.reuse, R51 ;  /* 0x000000339c337220 */ /* 0x040fe20000410000 */
[----:B------:R-:W3:Y:S01]  /*11720*/  MUFU.EX2 R190, R190 ;  /* 0x000000be00be7308 */ /* 0x000ee20000000800 */
[C---:B------:R-:W-:Y:S02]  /*11730*/  FMUL.FTZ R54, R156.reuse, R54 ;  /* 0x000000369c367220 */ /* 0x040fe40000410000 */
[C---:B------:R-:W-:Y:S01]  /*11740*/  HMMA.16816.F32.BF16 R40, R152.reuse, R166, R40 ;  /* 0x000000a69828723c */ /* 0x040fe20000041828 */
[----:B------:R-:W2:Y:S03]  /*11750*/  LDSM.16.MT88.4 R164, [R204+0x5880] ;  /* 0x00588000cca4783b */ /* 0x000ea60000004200 */
[C---:B------:R-:W-:Y:S02]  /*11760*/  FMUL.FTZ R55, R156.reuse, R55 ;  /* 0x000000379c377220 */ /* 0x040fe40000410000 */
[C---:B------:R-:W-:Y:S01]  /*11770*/  FMUL.FTZ R58, R156.reuse, R58 ;  /* 0x0000003a9c3a7220 */ /* 0x040fe20000410000 */
[----:B------:R-:W-:Y:S01]  /*11780*/  MUFU.EX2 R191, R191 ;  /* 0x000000bf00bf7308 */ /* 0x000fe20000000800 */
[C---:B-----5:R-:W-:Y:S04]  /*11790*/  HMMA.16816.F32.BF16 R44, R152.reuse, R168, R44 ;  /* 0x000000a8982c723c */ /* 0x060fe8000004182c */
[C---:B------:R-:W-:Y:S02]  /*117a0*/  FMUL.FTZ R59, R156.reuse, R59 ;  /* 0x0000003b9c3b7220 */ /* 0x040fe40000410000 */
[C---:B------:R-:W-:Y:S02]  /*117b0*/  FMUL.FTZ R62, R156.reuse, R62 ;  /* 0x0000003e9c3e7220 */ /* 0x040fe40000410000 */
[C---:B------:R-:W-:Y:S01]  /*117c0*/  HMMA.16816.F32.BF16 R48, R152.reuse, R170, R48 ;  /* 0x000000aa9830723c */ /* 0x040fe20000041830 */
[----:B------:R-:W5:Y:S01]  /*117d0*/  LDSM.16.MT88.4 R168, [R208+0x7080] ;  /* 0x00708000d0a8783b */ /* 0x000f620000004200 */
[----:B------:R-:W3:Y:S02]  /*117e0*/  MUFU.EX2 R246, R246 ;  /* 0x000000f600f67308 */ /* 0x000ee40000000800 */
        /* <DEDUP_REMOVED lines=12> */
[----:B------:R-:W1:Y:S01]  /*118b0*/  MUFU.EX2 R248, R248 ;  /* 0x000000f800f87308 */ /* 0x000e620000000800 */
[C---:B--2---:R-:W-:Y:S04]  /*118c0*/  HMMA.16816.F32.BF16 R60, R152.reuse, R164, R60 ;  /* 0x000000a4983c723c */ /* 0x044fe8000004183c */
[----:B------:R-:W-:Y:S02]  /*118d0*/  FMUL.FTZ R71, R156, R71 ;  /* 0x000000479c477220 */ /* 0x000fe40000410000 */
[C---:B------:R-:W-:Y:S02]  /*118e0*/  FMUL.FTZ R72, R0.reuse, R72 ;  /* 0x0000004800487220 */ /* 0x040fe40000410000 */
[C---:B------:R-:W-:Y:S01]  /*118f0*/  HMMA.16816.F32.BF16 R64, R152.reuse, R166, R64 ;  /* 0x000000a69840723c */ /* 0x040fe20000041840 */
[----:B------:R-:W2:Y:S01]  /*11900*/  LDSM.16.MT88.4 R164, [R205+0x7080] ;  /* 0x00708000cda4783b */ /* 0x000ea20000004200 */
[----:B------:R-:W1:Y:S02]  /*11910*/  MUFU.EX2 R247, R247 ;  /* 0x000000f700f77308 */ /* 0x000e640000000800 */
[----:B------:R-:W-:Y:S02]  /*11920*/  FMUL.FTZ R73, R0, R73 ;  /* 0x0000004900497220 */ /* 0x000fe40000410000 */
[C---:B------:R-:W-:Y:S02]  /*11930*/  FMUL.FTZ R74, R156.reuse, R74 ;  /* 0x0000004a9c4a7220 */ /* 0x040fe40000410000 */
[C---:B-----5:R-:W-:Y:S04]  /*11940*/  HMMA.16816.F32.BF16 R68, R152.reuse, R168, R68 ;  /* 0x000000a89844723c */ /* 0x060fe80000041844 */
[----:B------:R-:W-:Y:S01]  /*11950*/  FMUL.FTZ R75, R156, R75 ;  /* 0x0000004b9c4b7220 */ /* 0x000fe20000410000 */
[----:B------:R-:W5:Y:S01]  /*11960*/  MUFU.EX2 R249, R249 ;  /* 0x000000f900f97308 */ /* 0x000f620000000800 */
        /* <DEDUP_REMOVED lines=74> */
[C---:B------:R-:W-:Y:S03]  /*11e10*/  HMMA.16816.F32.BF16 R124, R152.reuse, R12, R124 ;  /* 0x0000000c987c723c */ /* 0x040fe6000004187c */
[C---:B------:R-:W-:Y:S02]  /*11e20*/  FMUL.FTZ R130, R156.reuse, R130 ;  /* 0x000000829c827220 */ /* 0x040fe40000410000 */
[----:B------:R-:W-:Y:S02]  /*11e30*/  FMUL.FTZ R131, R156, R131 ;  /* 0x000000839c837220 */ /* 0x000fe40000410000 */
[----:B------:R-:W-:Y:S01]  /*11e40*/  F2FP.BF16.PACK_AB R12, R184, R183 ;  /* 0x000000b7b80c723e */ /* 0x000fe200000010ff */
[----:B------:R-:W-:Y:S01]  /*11e50*/  FFMA.FTZ R158, R0, R239, R158 ;  /* 0x000000ef009e7223 */ /* 0x000fe2000001009e */
[----:B----4-:R-:W-:Y:S03]  /*11e60*/  F2FP.BF16.PACK_AB R13, R186, R185 ;  /* 0x000000b9ba0d723e */ /* 0x010fe600000010ff */
[----:B------:R-:W-:Y:S01]  /*11e70*/  HMMA.16816.F32.BF16 R128, R152, R14, R128 ;  /* 0x0000000e9880723c */ /* 0x000fe20000041880 */
[----:B------:R-:W4:Y:S02]  /*11e80*/  LDSM.16.MT88.4 R152, [R208+0x6080] ;  /* 0x00608000d098783b */ /* 0x000f240000004200 */
[----:B------:R-:W-:Y:S02]  /*11e90*/  FFMA.FTZ R6, R156, R235, R6 ;  /* 0x000000eb9c067223 */ /* 0x000fe40000010006 */
[----:B------:R-:W-:Y:S02]  /*11ea0*/  FADD.FTZ R158, R5, R158 ;  /* 0x0000009e059e7221 */ /* 0x000fe40000010000 */
[----:B------:R-:W-:Y:S01]  /*11eb0*/  F2FP.BF16.PACK_AB R14, R188, R187 ;  /* 0x000000bbbc0e723e */ /* 0x000fe200000010ff */
[----:B------:R-:W-:Y:S01]  /*11ec0*/  FADD.FTZ R6, R7, R6 ;  /* 0x0000000607067221 */ /* 0x000fe20000010000 */
[----:B------:R-:W-:Y:S03]  /*11ed0*/  F2FP.BF16.PACK_AB R15, R190, R189 ;  /* 0x000000bdbe0f723e */ /* 0x000fe600000010ff */
[----:B------:R-:W-:Y:S02]  /*11ee0*/  FADD.FTZ R159, R159, R158 ;  /* 0x0000009e9f9f7221 */ /* 0x000fe40000010000 */
[----:B------:R-:W-:Y:S02]  /*11ef0*/  FADD.FTZ R181, R181, R6 ;  /* 0x00000006b5b57221 */ /* 0x000fe40000010000 */
[C---:B-1----:R-:W-:Y:S05]  /*11f00*/  HMMA.16816.F32.BF16 R8, R12.reuse, R160, R8 ;  /* 0x000000a00c08723c */ /* 0x042fea0000041808 */
[----:B------:R-:W-:Y:S01]  /*11f10*/  FADD.FTZ R180, R180, R159 ;  /* 0x0000009fb4b47221 */ /* 0x000fe20000010000 */
[----:B------:R-:W-:Y:S01]  /*11f20*/  MOV R159, R2 ;  /* 0x00000002009f7202 */ /* 0x000fe20000000f00 */
        /* <DEDUP_REMOVED lines=43> */
[----:B------:R-:W-:Y:S07]  /*121e0*/  LDSM.16.MT88.4 R160, [R205+0x5080] ;  /* 0x00508000cda0783b */ /* 0x000fee0000004200 */
[C---:B------:R-:W-:Y:S08]  /*121f0*/  HMMA.16816.F32.BF16 R100, R12.reuse, R16, R100 ;  /* 0x000000100c64723c */ /* 0x040ff00000041864 */
[C---:B------:R-:W-:Y:S01]  /*12200*/  HMMA.16816.F32.BF16 R104, R12.reuse, R18, R104 ;  /* 0x000000120c68723c */ /* 0x040fe20000041868 */
[----:B------:R-:W1:Y:S07]  /*12210*/  LDSM.16.MT88.4 R16, [R208+0x5080] ;  /* 0x00508000d010783b */ /* 0x000e6e0000004200 */
[C---:B--2---:R-:W-:Y:S08]  /*12220*/  HMMA.16816.F32.BF16 R108, R12.reuse, R164, R108 ;  /* 0x000000a40c6c723c */ /* 0x044ff0000004186c */
[C---:B------:R-:W-:Y:S01]  /*12230*/  HMMA.16816.F32.BF16 R112, R12.reuse, R166, R112 ;  /* 0x000000a60c70723c */ /* 0x040fe20000041870 */
[----:B------:R-:W-:Y:S07]  /*12240*/  LDSM.16.MT88.4 R164, [R204+0x6880] ;  /* 0x00688000cca4783b */ /* 0x000fee0000004200 */
[C---:B------:R-:W-:Y:S08]  /*12250*/  HMMA.16816.F32.BF16 R116, R12.reuse, R20, R116 ;  /* 0x000000140c74723c */ /* 0x040ff00000041874 */
[C---:B------:R-:W-:Y:S01]  /*12260*/  HMMA.16816.F32.BF16 R120, R12.reuse, R22, R120 ;  /* 0x000000160c78723c */ /* 0x040fe20000041878 */
[----:B------:R-:W2:Y:S07]  /*12270*/  LDSM.16.MT88.4 R20, [R204+0x5080] ;  /* 0x00508000cc14783b */ /* 0x000eae0000004200 */
[C---:B---3--:R-:W-:Y:S08]  /*12280*/  HMMA.16816.F32.BF16 R124, R12.reuse, R152, R124 ;  /* 0x000000980c7c723c */ /* 0x048ff0000004187c */
[----:B------:R-:W-:Y:S07]  /*12290*/  HMMA.16816.F32.BF16 R128, R12, R154, R128 ;  /* 0x0000009a0c80723c */ /* 0x000fee0000041880 */
[----:B------:R-:W-:Y:S01]  /*122a0*/  F2FP.BF16.PACK_AB R12, R246, R191 ;  /* 0x000000bff60c723e */ /* 0x000fe200000010ff */
[----:B------:R-:W-:Y:S01]  /*122b0*/  FADD.FTZ R191, R191, R188 ;  /* 0x000000bcbfbf7221 */ /* 0x000fe20000010000 */
[----:B------:R-:W-:Y:S03]  /*122c0*/  F2FP.BF16.PACK_AB R13, R248, R245 ;  /* 0x000000f5f80d723e */ /* 0x000fe600000010ff */
[----:B------:R-:W-:Y:S01]  /*122d0*/  F2FP.BF16.PACK_AB R14, R250, R247 ;  /* 0x000000f7fa0e723e */ /* 0x000fe200000010ff */
[----:B------:R-:W-:Y:S01]  /*122e0*/  FADD.FTZ R245, R245, R190 ;  /* 0x000000bef5f57221 */ /* 0x000fe20000010000 */
[----:B-----5:R-:W-:Y:S01]  /*122f0*/  F2FP.BF16.PACK_AB R15, R252, R249 ;  /* 0x000000f9fc0f723e */ /* 0x020fe200000010ff */
[----:B------:R-:W-:Y:S02]  /*12300*/  FADD.FTZ R246, R246, R191 ;  /* 0x000000bff6f67221 */ /* 0x000fe40000010000 */
[----:B------:R-:W-:Y:S02]  /*12310*/  FADD.FTZ R248, R248, R245 ;  /* 0x000000f5f8f87221 */ /* 0x000fe40000010000 */
[----:B------:R-:W-:Y:S02]  /*12320*/  FADD.FTZ R239, R247, R246 ;  /* 0x000000f6f7ef7221 */ /* 0x000fe40000010000 */
[C---:B-1----:R-:W-:Y:S01]  /*12330*/  HMMA.16816.F32.BF16 R152, R12.reuse, R16, R8 ;  /* 0x000000100c98723c */ /* 0x042fe20000041808 */
[----:B------:R-:W1:Y:S02]  /*12340*/  LDSM.16.MT88.4 R8, [R208+0x6880] ;  /* 0x00688000d008783b */ /* 0x000e640000004200 */
[----:B------:R-:W-:Y:S02]  /*12350*/  FADD.FTZ R235, R249, R248 ;  /* 0x000000f8f9eb7221 */ /* 0x000fe40000010000 */
[----:B------:R-:W-:Y:S02]  /*12360*/  FADD.FTZ R239, R250, R239 ;  /* 0x000000effaef7221 */ /* 0x000fe40000010000 */
[----:B------:R-:W-:Y:S01]  /*12370*/  FADD.FTZ R235, R252, R235 ;  /* 0x000000ebfceb7221 */ /* 0x000fe20000010000 */
        /* <DEDUP_REMOVED lines=16> */
[----:B------:R-:W3:Y:S07]  /*12480*/  LDSM.16.MT88.4 R16, [R205+0x9880] ;  /* 0x00988000cd10783b */ /* 0x000eee0000004200 */
[C---:B----4-:R-:W-:Y:S08]  /*12490*/  HMMA.16816.F32.BF16 R52, R12.reuse, R24, R52 ;  /* 0x000000180c34723c */ /* 0x050ff00000041834 */
        /* <DEDUP_REMOVED lines=14> */
[C---:B-1----:R-:W-:Y:S08]  /*12580*/  HMMA.16816.F32.BF16 R108, R12.reuse, R8, R108 ;  /* 0x000000080c6c723c */ /* 0x042ff0000004186c */
[C---:B------:R-:W-:Y:S08]  /*12590*/  HMMA.16816.F32.BF16 R112, R12.reuse, R10, R112 ;  /* 0x0000000a0c70723c */ /* 0x040ff00000041870 */
[C---:B---3--:R-:W-:Y:S08]  /*125a0*/  HMMA.16816.F32.BF16 R116, R12.reuse, R16, R116 ;  /* 0x000000100c74723c */ /* 0x048ff00000041874 */
[C---:B------:R-:W-:Y:S08]  /*125b0*/  HMMA.16816.F32.BF16 R120, R12.reuse, R18, R120 ;  /* 0x000000120c78723c */ /* 0x040ff00000041878 */
[C---:B--2---:R-:W-:Y:S08]  /*125c0*/  HMMA.16816.F32.BF16 R124, R12.reuse, R20, R124 ;  /* 0x000000140c7c723c */ /* 0x044ff0000004187c */
[----:B------:R-:W-:Y:S01]  /*125d0*/  HMMA.16816.F32.BF16 R128, R12, R22, R128 ;  /* 0x000000160c80723c */ /* 0x000fe20000041880 */
[----:B------:R-:W-:-:S07]  /*125e0*/  @P0 BRA `(.L_x_2652) ;  /* 0xffffd7a000000947 */ /* 0x000fce000383ffff */
.L_x_2647:
        /* <DEDUP_REMOVED lines=10> */
.L_x_2664:
        /* <DEDUP_REMOVED lines=12> */
[----:B------:R-:W-:Y:S01]  /*12750*/  IMAD.IADD R5, R17, 0x1, R5 ;  /* 0x0000000111057824 */ /* 0x000fe200078e0205 */
[----:B------:R-:W-:Y:S01]  /*12760*/  ISETP.GE.AND P5, PT, R222, c[0x0][0x1d4], PT ;  /* 0x00007500de007a0c */ /* 0x000fe20003fa6270 */
[----:B------:R-:W-:Y:S01]  /*12770*/  @!P1 IMAD.MOV.U32 R4, RZ, RZ, c[0x0][0x20c] ;  /* 0x00008300ff049624 */ /* 0x000fe200078e00ff */
[----:B------:R-:W-:Y:S01]  /*12780*/  ISETP.GE.AND P4, PT, R219, c[0x0][0x1d4], PT ;  /* 0x00007500db007a0c */ /* 0x000fe20003f86270 */
[--C-:B------:R-:W-:Y:S01]  /*12790*/  IMAD.X R8, RZ, RZ, R229.reuse, P0 ;  /* 0x000000ffff087224 */ /* 0x100fe200000e06e5 */
[-C--:B------:R-:W-:Y:S02]  /*127a0*/  @!P1 LEA R13, P0, R11, R16.reuse, 0x5 ;  /* 0x000000100b0d9211 */ /* 0x080fe400078028ff */
[----:B------:R-:W-:Y:S02]  /*127b0*/  ISETP.GE.AND P3, PT, R217, c[0x0][0x1d4], PT ;  /* 0x00007500d9007a0c */ /* 0x000fe40003f66270 */
[----:B------:R-:W-:Y:S02]  /*127c0*/  @!P1 LEA.HI.X R11, R11, R5, R4, 0x5, P0 ;  /* 0x000000050b0b9211 */ /* 0x000fe400000f2c04 */
[-C--:B------:R-:W-:Y:S05]  /*127d0*/  IADD3 R9, P0, R224, R16.reuse, RZ ;  /* 0x00000010e0097210 */ /* 0x080fea0007f1e0ff */
[C-C-:B------:R-:W-:Y:S01]  /*127e0*/  IMAD.X R6, R5.reuse, 0x1, R229.reuse, P0 ;  /* 0x0000000105067824 */ /* 0x140fe200000e06e5 */
[-C--:B------:R-:W-:Y:S01]  /*127f0*/  IADD3 R7, P0, R14, R16.reuse, RZ ;  /* 0x000000100e077210 */ /* 0x080fe20007f1e0ff */
[----:B------:R-:W-:Y:S04]  /*12800*/  LDSM.16.M88.4 R24, [R214] ;  /* 0x00000000d618783b */ /* 0x000fe80000000200 */
[----:B------:R-:W-:Y:S01]  /*12810*/  IMAD.X R4, R5, 0x1, R8, P0 ;  /* 0x0000000105047824 */ /* 0x000fe200000e0608 */
[C---:B------:R-:W-:Y:S01]  /*12820*/  LEA R180, P0, R9.reuse, c[0x0][0x1f8], 0x1 ;  /* 0x00007e0009b47a11 */ /* 0x040fe200078008ff */
[----:B------:R-:W-:Y:S01]  /*12830*/  BSSY B0, `(.L_x_2654) ;  /* 0x000010e000007945 */ /* 0x000fe20003800000 */
[----:B------:R-:W-:Y:S02]  /*12840*/  LDSM.16.M88.4 R156, [R213+0xb080] ;  /* 0x00b08000d59c783b */ /* 0x000fe40000000200 */
[----:B------:R-:W-:Y:S02]  /*12850*/  LEA.HI.X R181, R9, c[0x0][0x1fc], R6, 0x1, P0 ;  /* 0x00007f0009b57a11 */ /* 0x000fe400000f0c06 */
[C---:B------:R-:W-:Y:S01]  /*12860*/  LEA R186, P0, R7.reuse, c[0x0][0x1f8], 0x1 ;  /* 0x00007e0007ba7a11 */ /* 0x040fe200078008ff */
[----:B------:R-:W-:Y:S03]  /*12870*/  LDSM.16.M88.4 R160, [R212] ;  /* 0x00000000d4a0783b */ /* 0x000fe60000000200 */
[----:B------:R-:W-:Y:S02]  /*12880*/  LEA.HI.X R187, R7, c[0x0][0x1fc], R4, 0x1, P0 ;  /* 0x00007f0007bb7a11 */ /* 0x000fe400000f0c04 */
[----:B------:R-:W-:Y:S01]  /*12890*/  IADD3 R12, P0, R224, 0x80, RZ ;  /* 0x00000080e00c7810 */ /* 0x000fe20007f1e0ff */
[----:B------:R-:W-:Y:S04]  /*128a0*/  LDSM.16.M88.4 R164, [R211] ;  /* 0x00000000d3a4783b */ /* 0x000fe80000000200 */
[--C-:B------:R-:W-:Y:S01]  /*128b0*/  IMAD.X R6, RZ, RZ, R229.reuse, P0 ;  /* 0x000000ffff067224 */ /* 0x100fe200000e06e5 */
[-C--:B------:R-:W-:Y:S01]  /*128c0*/  IADD3 R7, P0, R12, R16.reuse, RZ ;  /* 0x000000100c077210 */ /* 0x080fe20007f1e0ff */
[----:B------:R-:W-:Y:S04]  /*128d0*/  LDSM.16.M88.4 R168, [R203] ;  /* 0x00000000cba8783b */ /* 0x000fe80000000200 */
[----:B------:R-:W-:Y:S01]  /*128e0*/  IMAD.X R4, R5, 0x1, R6, P0 ;  /* 0x0000000105047824 */ /* 0x000fe200000e0606 */
[C---:B------:R-:W-:Y:S01]  /*128f0*/  LEA R184, P0, R7.reuse, c[0x0][0x1f8], 0x1 ;  /* 0x00007e0007b87a11 */ /* 0x040fe200078008ff */
[----:B------:R-:W-:Y:S03]  /*12900*/  LDSM.16.M88.4 R172, [R202] ;  /* 0x00000000caac783b */ /* 0x000fe60000000200 */
[----:B------:R-:W-:Y:S02]  /*12910*/  LEA.HI.X R185, R7, c[0x0][0x1fc], R4, 0x1, P0 ;  /* 0x00007f0007b97a11 */ /* 0x000fe400000f0c04 */
[----:B------:R-:W-:Y:S05]  /*12920*/  IADD3 R10, P0, R224, 0xc0, RZ ;  /* 0x000000c0e00a7810 */ /* 0x000fea0007f1e0ff */
[----:B------:R-:W-:Y:S01]  /*12930*/  IMAD.X R4, RZ, RZ, R229, P0 ;  /* 0x000000ffff047224 */ /* 0x000fe200000e06e5 */
[----:B------:R-:W-:Y:S05]  /*12940*/  IADD3 R16, P0, R10, R16, RZ ;  /* 0x000000100a107210 */ /* 0x000fea0007f1e0ff */
[----:B------:R-:W-:Y:S01]  /*12950*/  IMAD.X R5, R5, 0x1, R4, P0 ;  /* 0x0000000105057824 */ /* 0x000fe200000e0604 */
[C---:B------:R-:W-:Y:S04]  /*12960*/  LEA R250, P0, R16.reuse, c[0x0][0x1f8], 0x1 ;  /* 0x00007e0010fa7a11 */ /* 0x040fe800078008ff */
[----:B------:R-:W-:Y:S02]  /*12970*/  LEA.HI.X R251, R16, c[0x0][0x1fc], R5, 0x1, P0 ;  /* 0x00007f0010fb7a11 */ /* 0x000fe400000f0c05 */
[----:B------:R-:W-:Y:S01]  /*12980*/  @!P1 IADD3 R9, P0, R13, R14, RZ ;  /* 0x0000000e0d099210 */ /* 0x000fe20007f1e0ff */
[----:B------:R-:W-:Y:S04]  /*12990*/  LDSM.16.M88.4 R16, [R213+0xa880] ;  /* 0x00a88000d510783b */ /* 0x000fe80000000200 */
[----:B------:R-:W-:Y:S01]  /*129a0*/  @!P1 IMAD.X R8, R11, 0x1, R8, P0 ;  /* 0x000000010b089824 */ /* 0x000fe200000e0608 */
[----:B------:R-:W-:Y:S05]  /*129b0*/  @!P1 IADD3 R7, P0, R13, R12, RZ ;  /* 0x0000000c0d079210 */ /* 0x000fea0007f1e0ff */
[----:B------:R-:W-:Y:S01]  /*129c0*/  @!P1 IMAD.X R6, R11, 0x1, R6, P0 ;  /* 0x000000010b069824 */ /* 0x000fe200000e0606 */
        /* <DEDUP_REMOVED lines=8> */
[----:B------:R-:W1:Y:S01]  /*12a50*/  LDSM.16.M88.4 R8, [R213+0xa080] ;  /* 0x00a08000d508783b */ /* 0x000e620000000200 */
[C---:B------:R-:W-:Y:S04]  /*12a60*/  @!P1 LEA R244, P0, R7.reuse, c[0x0][0x1f8], 0x1 ;  /* 0x00007e0007f49a11 */ /* 0x040fe800078008ff */
[----:B------:R-:W-:Y:S01]  /*12a70*/  @!P1 LEA.HI.X R245, R7, c[0x0][0x1fc], R6, 0x1, P0 ;  /* 0x00007f0007f59a11 */ /* 0x000fe200000f0c06 */
[----:B------:R-:W-:Y:S01]  /*12a80*/  @!PT LDS RZ, [RZ] ;  /* 0x00000000fffff984 */ /* 0x000fe20000000800 */
[----:B------:R-:W-:Y:S01]  /*12a90*/  @!PT LDS RZ, [RZ] ;  /* 0x00000000fffff984 */ /* 0x000fe20000000800 */
[----:B------:R-:W-:Y:S01]  /*12aa0*/  @!PT LDS RZ, [RZ] ;  /* 0x00000000fffff984 */ /* 0x000fe20000000800 */
[----:B------:R2:W-:Y:S01]  /*12ab0*/  LDGSTS.E.BYPASS.LTC128B.128 [R223+0x4080], [R180.64], !P6 ;  /* 0x04080000b4df7fae */ /* 0x0005e2000f101d56 */
[C---:B------:R-:W-:Y:S04]  /*12ac0*/  @!P1 LEA R190, P0, R5.reuse, c[0x0][0x1f8], 0x1 ;  /* 0x00007e0005be9a11 */ /* 0x040fe800078008ff */
[----:B------:R-:W-:Y:S01]  /*12ad0*/  @!P1 LEA.HI.X R191, R5, c[0x0][0x1fc], R4, 0x1, P0 ;  /* 0x00007f0005bf9a11 */ /* 0x000fe200000f0c04 */
[----:B------:R3:W-:Y:S01]  /*12ae0*/  LDGSTS.E.BYPASS.LTC128B.128 [R223+0x5880], [R186.64], !P5 ;  /* 0x05880000badf7fae */ /* 0x0007e2000e901d56 */
[----:B------:R-:W-:Y:S04]  /*12af0*/  ISETP.GT.AND P0, PT, R238, R221, PT ;  /* 0x000000ddee00720c */ /* 0x000fe80003f04270 */
[----:B------:R3:W-:Y:S05]  /*12b00*/  LDGSTS.E.BYPASS.LTC128B.128 [R223+0x7080], [R184.64], !P4 ;  /* 0x07080000b8df7fae */ /* 0x0007ea000e101d56 */
[----:B------:R4:W-:Y:S05]  /*12b10*/  LDGSTS.E.BYPASS.LTC128B.128 [R223+0x8880], [R250.64], !P3 ;  /* 0x08880000fadf7fae */ /* 0x0009ea000d901d56 */
[----:B------:R4:W-:Y:S05]  /*12b20*/  @!P1 LDGSTS.E.BYPASS.LTC128B.128 [R223+0x5080], [R248.64], !P6 ;  /* 0x05080000f8df9fae */ /* 0x0009ea000f101d56 */
[----:B------:R4:W-:Y:S05]  /*12b30*/  @!P1 LDGSTS.E.BYPASS.LTC128B.128 [R223+0x6880], [R246.64], !P5 ;  /* 0x06880000f6df9fae */ /* 0x0009ea000e901d56 */
[----:B------:R4:W-:Y:S01]  /*12b40*/  @!P1 LDGSTS.E.BYPASS.LTC128B.128 [R223+0x8080], [R244.64], !P4 ;  /* 0x08080000f4df9fae */ /* 0x0009e2000e101d56 */
[C---:B-1----:R-:W-:Y:S04]  /*12b50*/  HMMA.16816.F32.BF16 R4, R24.reuse, R8, RZ ;  /* 0x000000081804723c */ /* 0x042fe800000418ff */
[----:B------:R4:W-:Y:S05]  /*12b60*/  @!P1 LDGSTS.E.BYPASS.LTC128B.128 [R223+0x9880], [R190.64], !P3 ;  /* 0x09880000bedf9fae */ /* 0x0009ea000d901d56 */
[----:B------:R-:W-:Y:S01]  /*12b70*/  LDSM.16.M88.4 R176, [R210] ;  /* 0x00000000d2b0783b */ /* 0x000fe20000000200 */
[C---:B------:R-:W-:Y:S04]  /*12b80*/  HMMA.16816.F32.BF16 R8, R24.reuse, R10, RZ ;  /* 0x0000000a1808723c */ /* 0x040fe800000418ff */
[----:B------:R-:W0:Y:S04]  /*12b90*/  LDGDEPBAR ;  /* 0x00000000000079af */ /* 0x000e280000000000 */
[C---:B------:R-:W-:Y:S01]  /*12ba0*/  HMMA.16816.F32.BF16 R12, R24.reuse, R16, RZ ;  /* 0x00000010180c723c */ /* 0x040fe200000418ff */
[----:B--2---:R-:W1:Y:S05]  /*12bb0*/  LDSM.16.M88.4 R180, [R207+0xa080] ;  /* 0x00a08000cfb4783b */ /* 0x004e6a0000000200 */
[----:B---3--:R-:W-:Y:S02]  /*12bc0*/  LDSM.16.M88.4 R184, [R207+0xb080] ;  /* 0x00b08000cfb8783b */ /* 0x008fe40000000200 */
[C---:B------:R-:W-:Y:S08]  /*12bd0*/  HMMA.16816.F32.BF16 R16, R24.reuse, R18, RZ ;  /* 0x000000121810723c */ /* 0x040ff000000418ff */
[C---:B------:R-:W-:Y:S08]  /*12be0*/  HMMA.16816.F32.BF16 R20, R24.reuse, R156, RZ ;  /* 0x0000009c1814723c */ /* 0x040ff000000418ff */
[----:B------:R-:W-:Y:S01]  /*12bf0*/  HMMA.16816.F32.BF16 R24, R24, R158, RZ ;  /* 0x0000009e1818723c */ /* 0x000fe200000418ff */
[----:B------:R-:W2:Y:S07]  /*12c00*/  LDSM.16.M88.4 R156, [R207+0xa880] ;  /* 0x00a88000cf9c783b */ /* 0x000eae0000000200 */
        /* <DEDUP_REMOVED lines=8> */
[----:B------:R-:W5:Y:S05]  /*12c90*/  LDSM.16.M88.4 R160, [R201+0x800] ;  /* 0x00080000c9a0783b */ /* 0x000f6a0000000200 */
[----:B------:R-:W3:Y:S02]  /*12ca0*/  LDSM.16.M88.4 R172, [R201+0x1000] ;  /* 0x00100000c9ac783b */ /* 0x000ee40000000200 */
        /* <DEDUP_REMOVED lines=13> */
[C---:B-----5:R-:W-:Y:S08]  /*12d80*/  HMMA.16816.F32.BF16 R12, R164.reuse, R160, R12 ;  /* 0x000000a0a40c723c */ /* 0x060ff0000004180c */
[C---:B------:R-:W-:Y:S01]  /*12d90*/  HMMA.16816.F32.BF16 R16, R164.reuse, R162, R16 ;  /* 0x000000a2a410723c */ /* 0x040fe20000041810 */
[----:B------:R-:W3:Y:S07]  /*12da0*/  LDSM.16.M88.4 R160, [R212+0x4000] ;  /* 0x00400000d4a0783b */ /* 0x000eee0000000200 */
[C---:B------:R-:W-:Y:S08]  /*12db0*/  HMMA.16816.F32.BF16 R20, R164.reuse, R172, R20 ;  /* 0x000000aca414723c */ /* 0x040ff00000041814 */
[----:B------:R-:W-:Y:S01]  /*12dc0*/  HMMA.16816.F32.BF16 R24, R164, R174, R24 ;  /* 0x000000aea418723c */ /* 0x000fe20000041818 */
[----:B------:R-:W5:Y:S05]  /*12dd0*/  LDSM.16.M88.4 R164, [R199] ;  /* 0x00000000c7a4783b */ /* 0x000f6a0000000200 */
[----:B------:R-:W3:Y:S02]  /*12de0*/  LDSM.16.M88.4 R172, [R198] ;  /* 0x00000000c6ac783b */ /* 0x000ee40000000200 */
        /* <DEDUP_REMOVED lines=13> */
[C---:B-----5:R-:W-:Y:S08]  /*12ec0*/  HMMA.16816.F32.BF16 R12, R160.reuse, R164, R12 ;  /* 0x000000a4a00c723c */ /* 0x060ff0000004180c */
[C---:B------:R-:W-:Y:S01]  /*12ed0*/  HMMA.16816.F32.BF16 R16, R160.reuse, R166, R16 ;  /* 0x000000a6a010723c */ /* 0x040fe20000041810 */
[----:B------:R-:W3:Y:S07]  /*12ee0*/  LDSM.16.M88.4 R164, [R209+0x4000] ;  /* 0x00400000d1a4783b */ /* 0x000eee0000000200 */
        /* <DEDUP_REMOVED lines=94> */
[C---:B-----5:R-:W-:Y:S08]  /*134d0*/  HMMA.16816.F32.BF16 R12, R164.reuse, R160, R12 ;  /* 0x000000a0a40c723c */ /* 0x060ff0000004180c */
[C---:B------:R-:W-:Y:S08]  /*134e0*/  HMMA.16816.F32.BF16 R16, R164.reuse, R162, R16 ;  /* 0x000000a2a410723c */ /* 0x040ff00000041810 */
[C---:B------:R-:W-:Y:S08]  /*134f0*/  HMMA.16816.F32.BF16 R20, R164.reuse, R172, R20 ;  /* 0x000000aca414723c */ /* 0x040ff00000041814 */
[----:B------:R-:W-:Y:S01]  /*13500*/  HMMA.16816.F32.BF16 R24, R164, R174, R24 ;  /* 0x000000aea418723c */ /* 0x000fe20000041818 */
[----:B------:R-:W-:Y:S07]  /*13510*/  @!UPT UIADD3 URZ, URZ, URZ, URZ ;  /* 0x0000003f3f3ff290 */ /* 0x000fee000fffe03f */
[----:B------:R-:W-:-:S11]  /*13520*/  @!P0 BRA `(.L_x_2655) ;  /* 0x000003e000008947 */ /* 0x000fd60003800000 */
[----:B----4-:R-:W-:Y:S02]  /*13530*/  IADD3 R156, R238, -0x1, RZ ;  /* 0xffffffffee9c7810 */ /* 0x010fe40007ffe0ff */
[----:B------:R-:W-:Y:S02]  /*13540*/  ISETP.GE.AND P1, PT, R240, 0x1, PT ;  /* 0x00000001f000780c */ /* 0x000fe40003f26270 */
[----:B------:R-:W-:Y:S01]  /*13550*/  SHF.R.S32.HI R163, RZ, 0x1f, R156 ;  /* 0x0000001fffa37819 */ /* 0x000fe2000001149c */
        /* <DEDUP_REMOVED lines=12> */
[----:B------:R-:W-:Y:S01]  /*13620*/  @P1 IMAD.X R164, R163, 0x1, R237, P0 ;  /* 0x00000001a3a41824 */ /* 0x000fe200000e06ed */
[-C--:B------:R-:W-:Y:S05]  /*13630*/  @P1 IADD3 R165, P0, R161, R172.reuse, RZ ;  /* 0x000000aca1a51210 */ /* 0x080fea0007f1e0ff */
[C---:B------:R-:W-:Y:S01]  /*13640*/  @P1 IMAD.X R162, R163.reuse, 0x1, R158, P0 ;  /* 0x00000001a3a21824 */ /* 0x040fe200000e069e */
        /* <DEDUP_REMOVED lines=24> */
[C---:B------:R-:W-:Y:S05]  /*137d0*/  @P0 IADD3 R161, P2, R162.reuse, R161, RZ ;  /* 0x000000a1a2a10210 */ /* 0x040fea0007f5e0ff */
[C---:B------:R-:W-:Y:S01]  /*137e0*/  @P0 IMAD.X R158, R163.reuse, 0x1, R158, P2 ;  /* 0x00000001a39e0824 */ /* 0x040fe200010e069e */
[C---:B------:R-:W-:Y:S05]  /*137f0*/  @P0 IADD3 R160, P2, R162.reuse, R160, RZ ;  /* 0x000000a0a2a00210 */ /* 0x040fea0007f5e0ff */
[C---:B------:R-:W-:Y:S01]  /*13800*/  @P0 IMAD.X R157, R163.reuse, 0x1, R157, P2 ;  /* 0x00000001a39d0824 */ /* 0x040fe200010e069d */
[C---:B------:R-:W-:Y:S05]  /*13810*/  @P0 IADD3 R159, P2, R162.reuse, R159, RZ ;  /* 0x0000009fa29f0210 */ /* 0x040fea0007f5e0ff */
[C---:B------:R-:W-:Y:S01]  /*13820*/  @P0 IMAD.X R156, R163.reuse, 0x1, R156, P2 ;  /* 0x00000001a39c0824 */ /* 0x040fe200010e069c */
        /* <DEDUP_REMOVED lines=14> */
.L_x_2655:
[----:B----4-:R-:W-:Y:S05]  /*13910*/  BSYNC B0 ;  /* 0x0000000000007941 */ /* 0x010fea0003800000 */
.L_x_2654:
        /* <DEDUP_REMOVED lines=33> */
.L_x_2658:
[----:B------:R-:W-:Y:S04]  /*13b30*/  MOV R156, c[0x0][0x32c] ;  /* 0x0000cb00009c7a02 */ /* 0x000fe80000000f00 */
[----:B------:R-:W-:Y:S11]  /*13b40*/  ISETP.NE.AND P0, PT, R156, 0x1, PT ;  /* 0x000000019c00780c */ /* 0x000ff60003f05270 */
[----:B------:R-:W-:Y:S02]  /*13b50*/  @!UPT UIADD3 URZ, URZ, URZ, URZ ;  /* 0x0000003f3f3ff290 */ /* 0x000fe4000fffe03f */
[----:B------:R-:W-:Y:S05]  /*13b60*/  @P0 IMAD.HI.U32 R156, R158, c[0x0][0x330], RZ ;  /* 0x0000cc009e9c0a27 */ /* 0x000fea00078e00ff */
[----:B------:R-:W-:Y:S02]  /*13b70*/  @P0 SHF.R.U32.HI R158, RZ, c[0x0][0x334], R156 ;  /* 0x0000cd00ff9e0a19 */ /* 0x000fe4000001169c */
.L_x_2659:
[----:B------:R-:W-:Y:S05]  /*13b80*/  BSYNC B0 ;  /* 0x0000000000007941 */ /* 0x000fea0003800000 */
.L_x_2657:
[----:B------:R-:W-:Y:S05]  /*13b90*/  IMAD R158, R158, c[0x0][0x32c], R161 ;  /* 0x0000cb009e9e7a24 */ /* 0x000fea00078e02a1 */
[----:B------:R-:W-:Y:S02]  /*13ba0*/  IADD3 R157, R158, c[0x0][0x32c], RZ ;  /* 0x0000cb009e9d7a10 */ /* 0x000fe40007ffe0ff */
[----:B------:R-:W-:Y:S02]  /*13bb0*/  IMNMX R167, R167, R158, !PT ;  /* 0x0000009ea7a77217 */ /* 0x000fe40007800200 */
[----:B------:R-:W-:Y:S02]  /*13bc0*/  IMNMX R168, R168, R157, PT ;  /* 0x0000009da8a87217 */ /* 0x000fe40003800200 */
.L_x_2656:
[C---:B------:R-:W-:Y:S01]  /*13bd0*/  ISETP.GE.AND P0, PT, R165.reuse, 0x2, PT ;  /* 0x00000002a500780c */ /* 0x040fe20003f06270 */
[----:B------:R-:W1:Y:S01]  /*13be0*/  SHFL.IDX PT, R164, R164, 0x1, 0x1c1f ;  /* 0x003c1f00a4a47f89 */ /* 0x000e6200000e0000 */
[----:B------:R-:W-:Y:S02]  /*13bf0*/  ISETP.GE.AND P1, PT, R165, 0x9, PT ;  /* 0x00000009a500780c */ /* 0x000fe40003f26270 */
[----:B------:R-:W-:Y:S02]  /*13c00*/  P2R R160, PR, RZ, 0x1 ;  /* 0x00000001ffa07803 */ /* 0x000fe40000000000 */
[----:B------:R-:W-:Y:S02]  /*13c10*/  ISETP.GT.AND P0, PT, R167, 0x1, !P0 ;  /* 0x00000001a700780c */ /* 0x000fe40004704270 */
[----:B------:R-:W-:Y:S02]  /*13c20*/  P2R R159, PR, RZ, 0x2 ;  /* 0x00000002ff9f7803 */ /* 0x000fe40000000000 */
[C---:B------:R-:W-:Y:S02]  /*13c30*/  ISETP.LT.OR P0, PT, R168.reuse, 0x2, P0 ;  /* 0x00000002a800780c */ /* 0x040fe40000701670 */
[----:B------:R-:W-:Y:S02]  /*13c40*/  ISETP.GE.AND P6, PT, R165, 0x19, PT ;  /* 0x00000019a500780c */ /* 0x000fe40003fc6270 */
[----:B------:R-:W-:Y:S02]  /*13c50*/  FSEL R158, R5, -INF , !P0 ;  /* 0xff800000059e7808 */ /* 0x000fe40004000000 */
[----:B------:R-:W-:Y:S02]  /*13c60*/  ISETP.GT.AND P0, PT, R167, 0x8, !P1 ;  /* 0x00000008a700780c */ /* 0x000fe40004f04270 */
[----:B------:R-:W-:Y:S02]  /*13c70*/  ISETP.GE.AND P1, PT, R165, 0xa, PT ;  /* 0x0000000aa500780c */ /* 0x000fe40003f26270 */
[----:B------:R-:W-:Y:S02]  /*13c80*/  ISETP.LT.OR P0, PT, R168, 0x9, P0 ;  /* 0x00000009a800780c */ /* 0x000fe40000701670 */
[----:B------:R-:W-:Y:S02]  /*13c90*/  P2R R157, PR, RZ, 0x2 ;  /* 0x00000002ff9d7803 */ /* 0x000fe40000000000 */
[----:B------:R-:W-:Y:S01]  /*13ca0*/  FSEL R176, R8, -INF , !P0 ;  /* 0xff80000008b07808 */ /* 0x000fe20004000000 */
[--C-:B-1----:R-:W-:Y:S01]  /*13cb0*/  IMAD.IADD R163, R163, 0x1, R164.reuse ;  /* 0x00000001a3a37824 */ /* 0x102fe200078e02a4 */
[----:B------:R-:W-:Y:S02]  /*13cc0*/  ISETP.GT.AND P0, PT, R167, 0x9, !P1 ;  /* 0x00000009a700780c */ /* 0x000fe40004f04270 */
[----:B------:R-:W-:Y:S02]  /*13cd0*/  ISETP.GE.AND P1, PT, R165, 0x11, PT ;  /* 0x00000011a500780c */ /* 0x000fe40003f26270 */
[C---:B------:R-:W-:Y:S02]  /*13ce0*/  ISETP.LT.OR P0, PT, R168.reuse, 0xa, P0 ;  /* 0x0000000aa800780c */ /* 0x040fe40000701670 */
        /* <DEDUP_REMOVED lines=9> */
[C---:B------:R-:W-:Y:S02]  /*13d80*/  ISETP.LT.OR P0, PT, R168.reuse, 0x12, P0 ;  /* 0x00000012a800780c */ /* 0x040fe40000701670 */
        /* <DEDUP_REMOVED lines=9> */
[C---:B------:R-:W-:Y:S04]  /*13e20*/  ISETP.LT.OR P0, PT, R168.reuse, 0x1a, P0 ;  /* 0x0000001aa800780c */ /* 0x040fe80000701670 */
[----:B------:R-:W-:Y:S02]  /*13e30*/  FSEL R166, R17, -INF , !P0 ;  /* 0xff80000011a67808 */ /* 0x000fe40004000000 */
[C---:B------:R-:W-:Y:S04]  /*13e40*/  ISETP.GT.AND P0, PT, R167.reuse, 0x20, !P4 ;  /* 0x00000020a700780c */ /* 0x040fe80006704270 */
[----:B------:R-:W-:Y:S04]  /*13e50*/  ISETP.LT.OR P0, PT, R168, 0x21, P0 ;  /* 0x00000021a800780c */ /* 0x000fe80000701670 */
[----:B------:R-:W-:Y:S02]  /*13e60*/  FSEL R243, R20, -INF , !P0 ;  /* 0xff80000014f37808 */ /* 0x000fe40004000000 */
[----:B------:R-:W-:Y:S04]  /*13e70*/  ISETP.GT.AND P0, PT, R167, 0x21, !P3 ;  /* 0x00000021a700780c */ /* 0x000fe80005f04270 */
[C---:B------:R-:W-:Y:S04]  /*13e80*/  ISETP.LT.OR P0, PT, R168.reuse, 0x22, P0 ;  /* 0x00000022a800780c */ /* 0x040fe80000701670 */
[----:B------:R-:W-:Y:S02]  /*13e90*/  FSEL R191, R21, -INF , !P0 ;  /* 0xff80000015bf7808 */ /* 0x000fe40004000000 */
[C---:B------:R-:W-:Y:S04]  /*13ea0*/  ISETP.GT.AND P0, PT, R167.reuse, 0x28, !P2 ;  /* 0x00000028a700780c */ /* 0x040fe80005704270 */
        /* <DEDUP_REMOVED lines=27> */
.L_x_2662:
[----:B------:R-:W-:Y:S04]  /*14060*/  MOV R12, c[0x0][0x32c] ;  /* 0x0000cb00000c7a02 */ /* 0x000fe80000000f00 */
[----:B------:R-:W-:Y:S11]  /*14070*/  ISETP.NE.AND P0, PT, R12, 0x1, PT ;  /* 0x000000010c00780c */ /* 0x000ff60003f05270 */
[----:B------:R-:W-:Y:S02]  /*14080*/  @!UPT UIADD3 URZ, URZ, URZ, URZ ;  /* 0x0000003f3f3ff290 */ /* 0x000fe4000fffe03f */
[----:B------:R-:W-:Y:S05]  /*14090*/  @P0 IMAD.HI.U32 R12, R164, c[0x0][0x330], RZ ;  /* 0x0000cc00a40c0a27 */ /* 0x000fea00078e00ff */
[----:B------:R-:W-:Y:S02]  /*140a0*/  @P0 SHF.R.U32.HI R164, RZ, c[0x0][0x334], R12 ;  /* 0x0000cd00ffa40a19 */ /* 0x000fe4000001160c */
.L_x_2663:
[----:B------:R-:W-:Y:S05]  /*140b0*/  BSYNC B0 ;  /* 0x0000000000007941 */ /* 0x000fea0003800000 */
.L_x_2661:
[----:B------:R-:W-:Y:S05]  /*140c0*/  IMAD R161, R164, c[0x0][0x32c], R161 ;  /* 0x0000cb00a4a17a24 */ /* 0x000fea00078e02a1 */
[----:B------:R-:W-:Y:S02]  /*140d0*/  IADD3 R12, R161, c[0x0][0x32c], RZ ;  /* 0x0000cb00a10c7a10 */ /* 0x000fe40007ffe0ff */
[----:B------:R-:W-:Y:S02]  /*140e0*/  IMNMX R4, R4, R161, !PT ;  /* 0x000000a104047217 */ /* 0x000fe40007800200 */
[----:B------:R-:W-:Y:S02]  /*140f0*/  IMNMX R163, R163, R12, PT ;  /* 0x0000000ca3a37217 */ /* 0x000fe40003800200 */
.L_x_2660:
[----:B------:R-:W-:Y:S02]  /*14100*/  ISETP.GT.AND P0, PT, R4, RZ, !P1 ;  /* 0x000000ff0400720c */ /* 0x000fe40004f04270 */
[----:B------:R-:W-:Y:S02]  /*14110*/  ISETP.NE.AND P1, PT, R9, RZ, PT ;  /* 0x000000ff0900720c */ /* 0x000fe40003f25270 */
[C---:B------:R-:W-:Y:S04]  /*14120*/  ISETP.LT.OR P0, PT, R163.reuse, 0x1, P0 ;  /* 0x00000001a300780c */ /* 0x040fe80000701670 */
[----:B------:R-:W-:Y:S02]  /*14130*/  FSEL R13, R6, -INF , !P0 ;  /* 0xff800000060d7808 */ /* 0x000fe40004000000 */
[----:B------:R-:W-:Y:S04]  /*14140*/  ISETP.NE.AND P0, PT, R160, RZ, PT ;  /* 0x000000ffa000720c */ /* 0x000fe80003f05270 */
[C---:B------:R-:W-:Y:S04]  /*14150*/  ISETP.GT.AND P0, PT, R4.reuse, 0x1, !P0 ;  /* 0x000000010400780c */ /* 0x040fe80004704270 */
        /* <DEDUP_REMOVED lines=24> */
[C---:B------:R-:W-:Y:S02]  /*142e0*/  ISETP.LT.OR P0, PT, R163.reuse, 0x19, P0 ;  /* 0x00000019a300780c */ /* 0x040fe40000701670 */
        /* <DEDUP_REMOVED lines=14> */
[C---:B------:R-:W-:Y:S01]  /*143d0*/  ISETP.GT.AND P0, PT, R4.reuse, 0x21, !P3 ;  /* 0x000000210400780c */ /* 0x040fe20005f04270 */
[----:B------:R-:W1:Y:S03]  /*143e0*/  SHFL.BFLY PT, R5, R6, 0x2, 0x1f ;  /* 0x0c401f0006057f89 */ /* 0x000e6600000e0000 */
[----:B------:R-:W-:Y:S04]  /*143f0*/  ISETP.LT.OR P0, PT, R163, 0x22, P0 ;  /* 0x00000022a300780c */ /* 0x000fe80000701670 */
[----:B------:R-:W-:Y:S02]  /*14400*/  FSEL R184, R23, -INF , !P0 ;  /* 0xff80000017b87808 */ /* 0x000fe40004000000 */
[----:B------:R-:W-:Y:S04]  /*14410*/  ISETP.GT.AND P0, PT, R4, 0x28, !P2 ;  /* 0x000000280400780c */ /* 0x000fe80005704270 */
[C---:B------:R-:W-:Y:S04]  /*14420*/  ISETP.LT.OR P0, PT, R163.reuse, 0x29, P0 ;  /* 0x00000029a300780c */ /* 0x040fe80000701670 */
[----:B------:R-:W-:Y:S02]  /*14430*/  FSEL R10, R26, -INF , !P0 ;  /* 0xff8000001a0a7808 */ /* 0x000fe40004000000 */
[----:B------:R-:W-:Y:S04]  /*14440*/  ISETP.GT.AND P0, PT, R4, 0x29, !P1 ;  /* 0x000000290400780c */ /* 0x000fe80004f04270 */
[----:B------:R-:W-:Y:S02]  /*14450*/  ISETP.LT.OR P0, PT, R163, 0x2a, P0 ;  /* 0x0000002aa300780c */ /* 0x000fe40000701670 */
[----:B-1----:R-:W-:Y:S02]  /*14460*/  FMNMX.FTZ R4, R6, R5, !PT ;  /* 0x0000000506047209 */ /* 0x002fe40007810000 */
[----:B------:R-:W-:Y:S02]  /*14470*/  FMNMX.FTZ R5, R13, R0, !PT ;  /* 0x000000000d057209 */ /* 0x000fe40007810000 */
[----:B------:R-:W-:Y:S01]  /*14480*/  FSEL R8, R27, -INF , !P0 ;  /* 0xff8000001b087808 */ /* 0x000fe20004000000 */
[----:B------:R-:W1:Y:S01]  /*14490*/  SHFL.BFLY PT, R157, R4, 0x1, 0x1f ;  /* 0x0c201f00049d7f89 */ /* 0x000e6200000e0000 */
[----:B------:R-:W-:Y:S04]  /*144a0*/  FMNMX.FTZ R5, R20, R5, !PT ;  /* 0x0000000514057209 */ /* 0x000fe80007810000 */
[----:B------:R-:W-:Y:S03]  /*144b0*/  FMNMX.FTZ R5, R16, R5, !PT ;  /* 0x0000000510057209 */ /* 0x000fe60007810000 */
[----:B------:R-:W-:Y:S01]  /*144c0*/  LDSM.16.MT88.4 R24, [R205+0x4080] ;  /* 0x00408000cd18783b */ /* 0x000fe20000004200 */
[----:B------:R-:W-:Y:S04]  /*144d0*/  FMNMX.FTZ R5, R12, R5, !PT ;  /* 0x000000050c057209 */ /* 0x000fe80007810000 */
[----:B------:R-:W-:Y:S04]  /*144e0*/  FMNMX.FTZ R5, R168, R5, !PT ;  /* 0x00000005a8057209 */ /* 0x000fe80007810000 */
[----:B------:R-:W-:Y:S04]  /*144f0*/  FMNMX.FTZ R5, R164, R5, !PT ;  /* 0x00000005a4057209 */ /* 0x000fe80007810000 */
[----:B------:R-:W-:Y:S02]  /*14500*/  FMNMX.FTZ R5, R162, R5, !PT ;  /* 0x00000005a2057209 */ /* 0x000fe40007810000 */
[----:B-1----:R-:W-:Y:S02]  /*14510*/  FMNMX.FTZ R157, R4, R157, !PT ;  /* 0x0000009d049d7209 */ /* 0x002fe40007810000 */
[----:B------:R-:W-:Y:S02]  /*14520*/  FMNMX.FTZ R5, R160, R5, !PT ;  /* 0x00000005a0057209 */ /* 0x000fe40007810000 */
[C---:B------:R-:W-:Y:S01]  /*14530*/  FSETP.NEU.FTZ.AND P0, PT, R157.reuse, -INF , PT ;  /* 0xff8000009d00780b */ /* 0x040fe20003f1d000 */
[C---:B------:R-:W-:Y:S01]  /*14540*/  FMUL.FTZ R11, R157.reuse, c[0x0][0x2d0] ;  /* 0x0000b4009d0b7a20 */ /* 0x040fe20000410000 */
[----:B------:R-:W-:Y:S02]  /*14550*/  FMNMX.FTZ R5, R188, R5, !PT ;  /* 0x00000005bc057209 */ /* 0x000fe40007810000 */
[----:B------:R-:W-:Y:S02]  /*14560*/  FSEL R7, R157, RZ, P0 ;  /* 0x000000ff9d077208 */ /* 0x000fe40000000000 */
[----:B------:R-:W-:Y:S02]  /*14570*/  FMNMX.FTZ R5, R184, R5, !PT ;  /* 0x00000005b8057209 */ /* 0x000fe40007810000 */
[----:B------:R-:W-:Y:S01]  /*14580*/  FSEL R11, R11, RZ, P0 ;  /* 0x000000ff0b0b7208 */ /* 0x000fe20000000000 */
[----:B------:R-:W-:Y:S01]  /*14590*/  FADD.FTZ R7, -R7, R2 ;  /* 0x0000000207077221 */ /* 0x000fe20000010100 */
[----:B------:R-:W-:Y:S03]  /*145a0*/  FMNMX.FTZ R5, R10, R5, !PT ;  /* 0x000000050a057209 */ /* 0x000fe60007810000 */
[--C-:B------:R-:W-:Y:S01]  /*145b0*/  FFMA.FTZ R183, R17, c[0x0][0x2d0], -R11.reuse ;  /* 0x0000b40011b77a23 */ /* 0x100fe2000001080b */
[----:B------:R-:W-:Y:S01]  /*145c0*/  FMNMX.FTZ R6, R8, R5, !PT ;  /* 0x0000000508067209 */ /* 0x000fe20007810000 */
[--C-:B------:R-:W-:Y:S02]  /*145d0*/  FFMA.FTZ R181, R176, c[0x0][0x2d0], -R11.reuse ;  /* 0x0000b400b0b57a23 */ /* 0x100fe4000001080b */
[----:B------:R-:W-:Y:S01]  /*145e0*/  FMUL.FTZ R2, R7, c[0x0][0x2d0] ;  /* 0x0000b40007027a20 */ /* 0x000fe20000410000 */
[----:B------:R-:W-:Y:S01]  /*145f0*/  LDSM.16.MT88.4 R176, [R206+0x7880] ;  /* 0x00788000ceb0783b */ /* 0x000fe20000004200 */
[--C-:B------:R-:W-:Y:S01]  /*14600*/  FFMA.FTZ R158, R158, c[0x0][0x2d0], -R11.reuse ;  /* 0x0000b4009e9e7a23 */ /* 0x100fe2000001080b */
[----:B------:R-:W-:Y:S01]  /*14610*/  MUFU.EX2 R183, R183 ;  /* 0x000000b700b77308 */ /* 0x000fe20000000800 */
[--C-:B------:R-:W-:Y:S02]  /*14620*/  FFMA.FTZ R156, R156, c[0x0][0x2d0], -R11.reuse ;  /* 0x0000b4009c9c7a23 */ /* 0x100fe4000001080b */
[--C-:B------:R-:W-:Y:S02]  /*14630*/  FFMA.FTZ R244, R174, c[0x0][0x2d0], -R11.reuse ;  /* 0x0000b400aef47a23 */ /* 0x100fe4000001080b */
[--C-:B------:R-:W-:Y:S01]  /*14640*/  FFMA.FTZ R245, R172, c[0x0][0x2d0], -R11.reuse ;  /* 0x0000b400acf57a23 */ /* 0x100fe2000001080b */
[----:B------:R-:W1:Y:S01]  /*14650*/  SHFL.BFLY PT, R5, R6, 0x2, 0x1f ;  /* 0x0c401f0006057f89 */ /* 0x000e6200000e0000 */
[--C-:B------:R-:W-:Y:S02]  /*14660*/  FFMA.FTZ R246, R170, c[0x0][0x2d0], -R11.reuse ;  /* 0x0000b400aaf67a23 */ /* 0x100fe4000001080b */
[----:B------:R-:W-:Y:S01]  /*14670*/  FFMA.FTZ R247, R166, c[0x0][0x2d0], -R11 ;  /* 0x0000b400a6f77a23 */ /* 0x000fe2000001080b */
[----:B------:R-:W2:Y:S04]  /*14680*/  MUFU.EX2 R2, R2 ;  /* 0x0000000200027308 */ /* 0x000ea80000000800 */
[----:B------:R-:W-:Y:S06]  /*14690*/  LDSM.16.MT88.4 R172, [R204+0x6080] ;  /* 0x00608000ccac783b */ /* 0x000fec0000004200 */
[----:B------:R-:W-:Y:S01]  /*146a0*/  MUFU.EX2 R158, R158 ;  /* 0x0000009e009e7308 */ /* 0x000fe20000000800 */
[----:B-1----:R-:W-:Y:S09]  /*146b0*/  FMNMX.FTZ R4, R6, R5, !PT ;  /* 0x0000000506047209 */ /* 0x002ff20007810000 */
[----:B------:R-:W-:Y:S01]  /*146c0*/  MUFU.EX2 R181, R181 ;  /* 0x000000b500b57308 */ /* 0x000fe20000000800 */
[C---:B--2---:R-:W-:Y:S01]  /*146d0*/  FMUL.FTZ R132, R2.reuse, R132 ;  /* 0x0000008402847220 */ /* 0x044fe20000410000 */
[----:B------:R-:W1:Y:S01]  /*146e0*/  SHFL.BFLY PT, R159, R4, 0x1, 0x1f ;  /* 0x0c201f00049f7f89 */ /* 0x000e6200000e0000 */
[C---:B------:R-:W-:Y:S02]  /*146f0*/  FMUL.FTZ R133, R2.reuse, R133 ;  /* 0x0000008502857220 */ /* 0x040fe40000410000 */
[C---:B------:R-:W-:Y:S02]  /*14700*/  FMUL.FTZ R136, R2.reuse, R136 ;  /* 0x0000008802887220 */ /* 0x040fe40000410000 */
[C---:B------:R-:W-:Y:S03]  /*14710*/  FMUL.FTZ R137, R2.reuse, R137 ;  /* 0x0000008902897220 */ /* 0x040fe60000410000 */
        /* <DEDUP_REMOVED lines=10> */
[----:B------:R-:W-:Y:S01]  /*147c0*/  FMUL.FTZ R32, R2, R32 ;  /* 0x0000002002207220 */ /* 0x000fe20000410000 */
[----:B-1----:R-:W-:Y:S01]  /*147d0*/  FMNMX.FTZ R159, R4, R159, !PT ;  /* 0x0000009f049f7209 */ /* 0x002fe20007810000 */
[C---:B------:R-:W-:Y:S01]  /*147e0*/  FMUL.FTZ R4, R2.reuse, R152 ;  /* 0x0000009802047220 */ /* 0x040fe20000410000 */
[----:B------:R-:W-:Y:S01]  /*147f0*/  MUFU.EX2 R245, R245 ;  /* 0x000000f500f57308 */ /* 0x000fe20000000800 */
[----:B------:R-:W-:Y:S01]  /*14800*/  FMUL.FTZ R33, R2, R33 ;  /* 0x0000002102217220 */ /* 0x000fe20000410000 */
[C---:B------:R-:W-:Y:S01]  /*14810*/  FSETP.NEU.FTZ.AND P0, PT, R159.reuse, -INF , PT ;  /* 0xff8000009f00780b */ /* 0x040fe20003f1d000 */
[C---:B------:R-:W-:Y:S01]  /*14820*/  FMUL.FTZ R9, R159.reuse, c[0x0][0x2d0] ;  /* 0x0000b4009f097a20 */ /* 0x040fe20000410000 */
[----:B--2---:R-:W-:Y:S01]  /*14830*/  F2FP.BF16.PACK_AB R14, R156, R181 ;  /* 0x000000b59c0e723e */ /* 0x004fe200000010ff */
[C---:B------:R-:W-:Y:S01]  /*14840*/  FMUL.FTZ R36, R2.reuse, R36 ;  /* 0x0000002402247220 */ /* 0x040fe20000410000 */
[----:B------:R-:W-:Y:S01]  /*14850*/  FSEL R5, R159, RZ, P0 ;  /* 0x000000ff9f057208 */ /* 0x000fe20000000000 */
[C---:B------:R-:W-:Y:S01]  /*14860*/  FMUL.FTZ R37, R2.reuse, R37 ;  /* 0x0000002502257220 */ /* 0x040fe20000410000 */
[----:B------:R-:W-:Y:S01]  /*14870*/  FSEL R9, R9, RZ, P0 ;  /* 0x000000ff09097208 */ /* 0x000fe20000000000 */
[----:B------:R-:W-:Y:S01]  /*14880*/  FMUL.FTZ R40, R2, R40 ;  /* 0x0000002802287220 */ /* 0x000fe20000410000 */
[----:B------:R-:W-:Y:S01]  /*14890*/  MUFU.EX2 R246, R246 ;  /* 0x000000f600f67308 */ /* 0x000fe20000000800 */
[----:B------:R-:W-:Y:S01]  /*148a0*/  FADD.FTZ R5, -R5, R0 ;  /* 0x0000000005057221 */ /* 0x000fe20000010100 */
[----:B------:R-:W-:Y:S01]  /*148b0*/  ISETP.GT.AND P0, PT, R238, R221, PT ;  /* 0x000000ddee00720c */ /* 0x000fe20003f04270 */
[--C-:B------:R-:W-:Y:S02]  /*148c0*/  FFMA.FTZ R185, R16, c[0x0][0x2d0], -R9.reuse ;  /* 0x0000b40010b97a23 */ /* 0x100fe40000010809 */
[----:B------:R-:W1:Y:S01]  /*148d0*/  LDSM.16.MT88.4 R16, [R208+0x4080] ;  /* 0x00408000d010783b */ /* 0x000e620000004200 */
[--C-:B------:R-:W-:Y:S02]  /*148e0*/  FFMA.FTZ R182, R20, c[0x0][0x2d0], -R9.reuse ;  /* 0x0000b40014b67a23 */ /* 0x100fe40000010809 */
[----:B------:R-:W-:Y:S02]  /*148f0*/  FMUL.FTZ R0, R5, c[0x0][0x2d0] ;  /* 0x0000b40005007a20 */ /* 0x000fe40000410000 */
[--C-:B------:R-:W-:Y:S01]  /*14900*/  FFMA.FTZ R187, R13, c[0x0][0x2d0], -R9.reuse ;  /* 0x0000b4000dbb7a23 */ /* 0x100fe20000010809 */
[----:B------:R-:W-:Y:S01]  /*14910*/  MUFU.EX2 R185, R185 ;  /* 0x000000b900b97308 */ /* 0x000fe20000000800 */
[--C-:B------:R-:W-:Y:S01]  /*14920*/  FFMA.FTZ R180, R12, c[0x0][0x2d0], -R9.reuse ;  /* 0x0000b4000cb47a23 */ /* 0x100fe20000010809 */
[----:B------:R-:W2:Y:S01]  /*14930*/  LDSM.16.MT88.4 R20, [R206+0x4080] ;  /* 0x00408000ce14783b */ /* 0x000ea20000004200 */
[----:B------:R-:W-:Y:S01]  /*14940*/  FMUL.FTZ R5, R2, R153 ;  /* 0x0000009902057220 */ /* 0x000fe20000410000 */
[----:B------:R-:W-:Y:S01]  /*14950*/  F2FP.BF16.PACK_AB R12, R158, R183 ;  /* 0x000000b79e0c723e */ /* 0x000fe200000010ff */
[--C-:B------:R-:W-:Y:S02]  /*14960*/  FFMA.FTZ R249, R168, c[0x0][0x2d0], -R9.reuse ;  /* 0x0000b400a8f97a23 */ /* 0x100fe40000010809 */
[--C-:B------:R-:W-:Y:S02]  /*14970*/  FFMA.FTZ R248, R164, c[0x0][0x2d0], -R9.reuse ;  /* 0x0000b400a4f87a23 */ /* 0x100fe40000010809 */
[--C-:B------:R-:W-:Y:S01]  /*14980*/  FFMA.FTZ R250, R162, c[0x0][0x2d0], -R9.reuse ;  /* 0x0000b400a2fa7a23 */ /* 0x100fe20000010809 */
[----:B------:R-:W3:Y:S01]  /*14990*/  MUFU.EX2 R0, R0 ;  /* 0x0000000000007308 */ /* 0x000ee20000000800 */
[----:B------:R-:W-:Y:S01]  /*149a0*/  LDSM.16.MT88.4 R164, [R208+0x6080] ;  /* 0x00608000d0a4783b */ /* 0x000fe20000004200 */
[----:B------:R-:W-:Y:S02]  /*149b0*/  FFMA.FTZ R251, R160, c[0x0][0x2d0], -R9 ;  /* 0x0000b400a0fb7a23 */ /* 0x000fe40000010809 */
[C---:B------:R-:W-:Y:S02]  /*149c0*/  FMUL.FTZ R41, R2.reuse, R41 ;  /* 0x0000002902297220 */ /* 0x040fe40000410000 */
[C---:B------:R-:W-:Y:S02]  /*149d0*/  FMUL.FTZ R44, R2.reuse, R44 ;  /* 0x0000002c022c7220 */ /* 0x040fe40000410000 */
[C---:B------:R-:W-:Y:S01]  /*149e0*/  FMUL.FTZ R45, R2.reuse, R45 ;  /* 0x0000002d022d7220 */ /* 0x040fe20000410000 */
[----:B------:R-:W-:Y:S01]  /*149f0*/  LDSM.16.MT88.4 R160, [R204+0x4880] ;  /* 0x00488000cca0783b */ /* 0x000fe20000004200 */
[----:B------:R-:W-:Y:S01]  /*14a00*/  MUFU.EX2 R187, R187 ;  /* 0x000000bb00bb7308 */ /* 0x000fe20000000800 */
[C---:B------:R-:W-:Y:S02]  /*14a10*/  FMUL.FTZ R48, R2.reuse, R48 ;  /* 0x0000003002307220 */ /* 0x040fe40000410000 */
[C---:B------:R-:W-:Y:S02]  /*14a20*/  FMUL.FTZ R49, R2.reuse, R49 ;  /* 0x0000003102317220 */ /* 0x040fe40000410000 */
[C---:B------:R-:W-:Y:S02]  /*14a30*/  FMUL.FTZ R52, R2.reuse, R52 ;  /* 0x0000003402347220 */ /* 0x040fe40000410000 */
[----:B------:R-:W-:Y:S01]  /*14a40*/  LDSM.16.MT88.4 R168, [R205+0x6080] ;  /* 0x00608000cda8783b */ /* 0x000fe20000004200 */
[C---:B------:R-:W-:Y:S02]  /*14a50*/  FMUL.FTZ R53, R2.reuse, R53 ;  /* 0x0000003502357220 */ /* 0x040fe40000410000 */
[----:B------:R-:W4:Y:S01]  /*14a60*/  MUFU.EX2 R182, R182 ;  /* 0x000000b600b67308 */ /* 0x000f220000000800 */
[C---:B------:R-:W-:Y:S02]  /*14a70*/  FMUL.FTZ R56, R2.reuse, R56 ;  /* 0x0000003802387220 */ /* 0x040fe40000410000 */
[----:B------:R-:W-:Y:S02]  /*14a80*/  FMUL.FTZ R57, R2, R57 ;  /* 0x0000003902397220 */ /* 0x000fe40000410000 */
[C---:B---3--:R-:W-:Y:S02]  /*14a90*/  FMUL.FTZ R6, R0.reuse, R154 ;  /* 0x0000009a00067220 */ /* 0x048fe40000410000 */
[C---:B------:R-:W-:Y:S02]  /*14aa0*/  FMUL.FTZ R7, R0.reuse, R155 ;  /* 0x0000009b00077220 */ /* 0x040fe40000410000 */
[C---:B------:R-:W-:Y:S01]  /*14ab0*/  FMUL.FTZ R134, R0.reuse, R134 ;  /* 0x0000008600867220 */ /* 0x040fe20000410000 */
[----:B------:R-:W3:Y:S01]  /*14ac0*/  MUFU.EX2 R180, R180 ;  /* 0x000000b400b47308 */ /* 0x000ee20000000800 */
[C---:B------:R-:W-:Y:S01]  /*14ad0*/  FMUL.FTZ R135, R0.reuse, R135 ;  /* 0x0000008700877220 */ /* 0x040fe20000410000 */
[----:B------:R-:W-:Y:S01]  /*14ae0*/  LDSM.16.MT88.4 R152, [R205+0x4880] ;  /* 0x00488000cd98783b */ /* 0x000fe20000004200 */
        /* <DEDUP_REMOVED lines=11> */
[----:B------:R-:W-:Y:S01]  /*14ba0*/  MUFU.EX2 R249, R249 ;  /* 0x000000f900f97308 */ /* 0x000fe20000000800 */
[C---:B------:R-:W-:Y:S02]  /*14bb0*/  FMUL.FTZ R31, R0.reuse, R31 ;  /* 0x0000001f001f7220 */ /* 0x040fe40000410000 */
[----:B------:R-:W-:Y:S01]  /*14bc0*/  FMUL.FTZ R34, R0, R34 ;  /* 0x0000002200227220 */ /* 0x000fe20000410000 */
[----:B---3--:R-:W-:Y:S01]  /*14bd0*/  F2FP.BF16.PACK_AB R15, R180, R185 ;  /* 0x000000b9b40f723e */ /* 0x008fe200000010ff */
[C---:B------:R-:W-:Y:S02]  /*14be0*/  FMUL.FTZ R35, R0.reuse, R35 ;  /* 0x0000002300237220 */ /* 0x040fe40000410000 */
[C---:B------:R-:W-:Y:S02]  /*14bf0*/  FMUL.FTZ R38, R0.reuse, R38 ;  /* 0x0000002600267220 */ /* 0x040fe40000410000 */
[C---:B------:R-:W-:Y:S01]  /*14c00*/  FMUL.FTZ R39, R0.reuse, R39 ;  /* 0x0000002700277220 */ /* 0x040fe20000410000 */
[----:B------:R-:W3:Y:S01]  /*14c10*/  MUFU.EX2 R248, R248 ;  /* 0x000000f800f87308 */ /* 0x000ee20000000800 */
        /* <DEDUP_REMOVED lines=8> */
[C---:B--2---:R-:W-:Y:S04]  /*14ca0*/  HMMA.16816.F32.BF16 R136, R12.reuse, R20, R136 ;  /* 0x000000140c88723c */ /* 0x044fe80000041888 */
[C---:B------:R-:W-:Y:S01]  /*14cb0*/  FMUL.FTZ R50, R0.reuse, R50 ;  /* 0x0000003200327220 */ /* 0x040fe20000410000 */
[----:B------:R-:W2:Y:S01]  /*14cc0*/  MUFU.EX2 R251, R251 ;  /* 0x000000fb00fb7308 */ /* 0x000ea20000000800 */
[C---:B------:R-:W-:Y:S02]  /*14cd0*/  FMUL.FTZ R51, R0.reuse, R51 ;  /* 0x0000003300337220 */ /* 0x040fe40000410000 */
[C---:B------:R-:W-:Y:S01]  /*14ce0*/  HMMA.16816.F32.BF16 R140, R12.reuse, R22, R140 ;  /* 0x000000160c8c723c */ /* 0x040fe2000004188c */
[----:B------:R-:W4:Y:S03]  /*14cf0*/  LDSM.16.MT88.4 R20, [R208+0x5880] ;  /* 0x00588000d014783b */ /* 0x000f260000004200 */
[C---:B------:R-:W-:Y:S02]  /*14d00*/  FMUL.FTZ R54, R0.reuse, R54 ;  /* 0x0000003600367220 */ /* 0x040fe40000410000 */
[C---:B------:R-:W-:Y:S02]  /*14d10*/  FMUL.FTZ R55, R0.reuse, R55 ;  /* 0x0000003700377220 */ /* 0x040fe40000410000 */
        /* <DEDUP_REMOVED lines=76> */
[C---:B------:R-:W-:Y:S04]  /*151e0*/  FMUL.FTZ R104, R2.reuse, R104 ;  /* 0x0000006802687220 */ /* 0x040fe80000410000 */
[----:B------:R-:W-:Y:S01]  /*151f0*/  FMUL.FTZ R105, R2, R105 ;  /* 0x0000006902697220 */ /* 0x000fe20000410000 */
        /* <DEDUP_REMOVED lines=36> */
[----:B------:R-:W-:Y:S01]  /*15440*/  FFMA.FTZ R183, R2, R239, R183 ;  /* 0x000000ef02b77223 */ /* 0x000fe200000100b7 */
[----:B------:R-:W-:Y:S01]  /*15450*/  MOV R2, R157 ;  /* 0x0000009d00027202 */ /* 0x000fe20000000f00 */
[----:B------:R-:W-:Y:S03]  /*15460*/  FFMA.FTZ R187, R0, R235, R187 ;  /* 0x000000eb00bb7223 */ /* 0x000fe600000100bb */
[----:B------:R-:W-:Y:S01]  /*15470*/  HMMA.16816.F32.BF16 R128, R12, R18, R128 ;  /* 0x000000120c80723c */ /* 0x000fe20000041880 */
[----:B------:R-:W1:Y:S02]  /*15480*/  LDSM.16.MT88.4 R16, [R206+0x6080] ;  /* 0x00608000ce10783b */ /* 0x000e640000004200 */
[----:B------:R-:W-:Y:S01]  /*15490*/  FADD.FTZ R158, R158, R183 ;  /* 0x000000b79e9e7221 */ /* 0x000fe20000010000 */
[----:B------:R-:W-:Y:S01]  /*154a0*/  IADD3 R0, R238, -0x1, RZ ;  /* 0xffffffffee007810 */ /* 0x000fe20007ffe0ff */
[----:B------:R-:W-:Y:S02]  /*154b0*/  FADD.FTZ R182, R182, R187 ;  /* 0x000000bbb6b67221 */ /* 0x000fe40000010000 */
[----:B------:R-:W-:Y:S02]  /*154c0*/  F2FP.BF16.PACK_AB R12, R245, R244 ;  /* 0x000000f4f50c723e */ /* 0x000fe400000010ff */
[----:B-----5:R-:W-:Y:S03]  /*154d0*/  F2FP.BF16.PACK_AB R14, R247, R246 ;  /* 0x000000f6f70e723e */ /* 0x020fe600000010ff */
[----:B---3--:R-:W-:Y:S01]  /*154e0*/  F2FP.BF16.PACK_AB R13, R248, R249 ;  /* 0x000000f9f80d723e */ /* 0x008fe200000010ff */
[----:B------:R-:W-:Y:S01]  /*154f0*/  FADD.FTZ R185, R185, R182 ;  /* 0x000000b6b9b97221 */ /* 0x000fe20000010000 */
[----:B------:R-:W-:Y:S02]  /*15500*/  F2FP.BF16.PACK_AB R15, R251, R250 ;  /* 0x000000fafb0f723e */ /* 0x000fe400000010ff */
[----:B------:R-:W-:Y:S01]  /*15510*/  MOV R238, R0 ;  /* 0x0000000000ee7202 */ /* 0x000fe20000000f00 */
[----:B------:R-:W-:Y:S01]  /*15520*/  FADD.FTZ R180, R180, R185 ;  /* 0x000000b9b4b47221 */ /* 0x000fe20000010000 */
[----:B------:R-:W-:Y:S03]  /*15530*/  MOV R0, R159 ;  /* 0x0000009f00007202 */ /* 0x000fe60000000f00 */
[C---:B----4-:R-:W-:Y:S03]  /*15540*/  HMMA.16816.F32.BF16 R4, R12.reuse, R20, R4 ;  /* 0x000000140c04723c */ /* 0x050fe60000041804 */
[----:B------:R-:W-:Y:S04]  /*15550*/  FADD.FTZ R249, R249, R180 ;  /* 0x000000b4f9f97221 */ /* 0x000fe80000010000 */
[----:B------:R-:W-:Y:S01]  /*15560*/  FADD.FTZ R249, R248, R249 ;  /* 0x000000f9f8f97221 */ /* 0x000fe20000010000 */
[C---:B------:R-:W-:Y:S01]  /*15570*/  HMMA.16816.F32.BF16 R132, R12.reuse, R22, R132 ;  /* 0x000000160c84723c */ /* 0x040fe20000041884 */
[----:B------:R-:W3:Y:S03]  /*15580*/  LDSM.16.MT88.4 R20, [R208+0x7880] ;  /* 0x00788000d014783b */ /* 0x000ee60000004200 */
[----:B------:R-:W-:Y:S04]  /*15590*/  FADD.FTZ R250, R250, R249 ;  /* 0x000000f9fafa7221 */ /* 0x000fe80000010000 */
[C---:B--2---:R-:W-:Y:S04]  /*155a0*/  HMMA.16816.F32.BF16 R136, R12.reuse, R24, R136 ;  /* 0x000000180c88723c */ /* 0x044fe80000041888 */
[----:B------:R-:W-:Y:S04]  /*155b0*/  FADD.FTZ R251, R251, R250 ;  /* 0x000000fafbfb7221 */ /* 0x000fe80000010000 */
[C---:B------:R-:W-:Y:S01]  /*155c0*/  HMMA.16816.F32.BF16 R140, R12.reuse, R26, R140 ;  /* 0x0000001a0c8c723c */ /* 0x040fe2000004188c */
[----:B------:R-:W2:Y:S07]  /*155d0*/  LDSM.16.MT88.4 R24, [R205+0x7880] ;  /* 0x00788000cd18783b */ /* 0x000eae0000004200 */
        /* <DEDUP_REMOVED lines=25> */
[----:B------:R-:W-:Y:S01]  /*15770*/  MUFU.EX2 R176, R176 ;  /* 0x000000b000b07308 */ /* 0x000fe20000000800 */
[--C-:B------:R-:W-:Y:S02]  /*15780*/  FFMA.FTZ R191, R184, c[0x0][0x2d0], -R9.reuse ;  /* 0x0000b400b8bf7a23 */ /* 0x100fe40000010809 */
[C---:B--2---:R-:W-:Y:S04]  /*15790*/  HMMA.16816.F32.BF16 R84, R12.reuse, R24, R84 ;  /* 0x000000180c54723c */ /* 0x044fe80000041854 */
[----:B------:R-:W-:Y:S02]  /*157a0*/  FFMA.FTZ R184, R10, c[0x0][0x2d0], -R9 ;  /* 0x0000b4000ab87a23 */ /* 0x000fe40000010809 */
[--C-:B------:R-:W-:Y:S01]  /*157b0*/  FFMA.FTZ R178, R190, c[0x0][0x2d0], -R11.reuse ;  /* 0x0000b400beb27a23 */ /* 0x100fe2000001080b */
[----:B------:R-:W2:Y:S01]  /*157c0*/  MUFU.EX2 R177, R177 ;  /* 0x000000b100b17308 */ /* 0x000ea20000000800 */
[C---:B------:R-:W-:Y:S01]  /*157d0*/  HMMA.16816.F32.BF16 R88, R12.reuse, R26, R88 ;  /* 0x0000001a0c58723c */ /* 0x040fe20000041858 */
[----:B------:R-:W5:Y:S03]  /*157e0*/  LDSM.16.MT88.4 R24, [R205+0x9080] ;  /* 0x00908000cd18783b */ /* 0x000f660000004200 */
[----:B------:R-:W-:Y:S02]  /*157f0*/  FFMA.FTZ R11, R186, c[0x0][0x2d0], -R11 ;  /* 0x0000b400ba0b7a23 */ /* 0x000fe4000001080b */
[--C-:B------:R-:W-:Y:S02]  /*15800*/  FFMA.FTZ R186, R188, c[0x0][0x2d0], -R9.reuse ;  /* 0x0000b400bcba7a23 */ /* 0x100fe40000010809 */
[C---:B----4-:R-:W-:Y:S01]  /*15810*/  HMMA.16816.F32.BF16 R92, R12.reuse, R152, R92 ;  /* 0x000000980c5c723c */ /* 0x050fe2000004185c */
[----:B------:R-:W-:Y:S03]  /*15820*/  MUFU.EX2 R178, R178 ;  /* 0x000000b200b27308 */ /* 0x000fe60000000800 */
[----:B------:R-:W-:Y:S04]  /*15830*/  FFMA.FTZ R9, R8, c[0x0][0x2d0], -R9 ;  /* 0x0000b40008097a23 */ /* 0x000fe80000010809 */
[C---:B------:R-:W-:Y:S01]  /*15840*/  HMMA.16816.F32.BF16 R96, R12.reuse, R154, R96 ;  /* 0x0000009a0c60723c */ /* 0x040fe20000041860 */
[----:B------:R-:W4:Y:S02]  /*15850*/  LDSM.16.MT88.4 R152, [R204+0x9080] ;  /* 0x00908000cc98783b */ /* 0x000f240000004200 */
[----:B------:R-:W5:Y:S01]  /*15860*/  MUFU.EX2 R179, R11 ;  /* 0x0000000b00b37308 */ /* 0x000f620000000800 */
[----:B--2---:R-:W-:Y:S04]  /*15870*/  F2FP.BF16.PACK_AB R8, R177, R176 ;  /* 0x000000b0b108723e */ /* 0x004fe800000010ff */
[C---:B-1----:R-:W-:Y:S05]  /*15880*/  HMMA.16816.F32.BF16 R100, R12.reuse, R16, R100 ;  /* 0x000000100c64723c */ /* 0x042fea0000041864 */
[----:B------:R-:W-:Y:S03]  /*15890*/  MUFU.EX2 R186, R186 ;  /* 0x000000ba00ba7308 */ /* 0x000fe60000000800 */
[C---:B------:R-:W-:Y:S01]  /*158a0*/  HMMA.16816.F32.BF16 R104, R12.reuse, R18, R104 ;  /* 0x000000120c68723c */ /* 0x040fe20000041868 */
[----:B------:R-:W1:Y:S06]  /*158b0*/  LDSM.16.MT88.4 R16, [R208+0x5080] ;  /* 0x00508000d010783b */ /* 0x000e6c0000004200 */
[----:B------:R-:W2:Y:S01]  /*158c0*/  MUFU.EX2 R191, R191 ;  /* 0x000000bf00bf7308 */ /* 0x000ea20000000800 */
[C---:B---3--:R-:W-:Y:S04]  /*158d0*/  HMMA.16816.F32.BF16 R108, R12.reuse, R20, R108 ;  /* 0x000000140c6c723c */ /* 0x048fe8000004186c */
[----:B-----5:R-:W-:Y:S04]  /*158e0*/  F2FP.BF16.PACK_AB R10, R179, R178 ;  /* 0x000000b2b30a723e */ /* 0x020fe800000010ff */
[C---:B------:R-:W-:Y:S01]  /*158f0*/  HMMA.16816.F32.BF16 R112, R12.reuse, R22, R112 ;  /* 0x000000160c70723c */ /* 0x040fe20000041870 */
[----:B------:R-:W3:Y:S01]  /*15900*/  LDSM.16.MT88.4 R20, [R206+0x5080] ;  /* 0x00508000ce14783b */ /* 0x000ee20000004200 */
[----:B------:R-:W-:Y:S06]  /*15910*/  MUFU.EX2 R184, R184 ;  /* 0x000000b800b87308 */ /* 0x000fec0000000800 */
[C---:B------:R-:W-:Y:S04]  /*15920*/  HMMA.16816.F32.BF16 R116, R12.reuse, R24, R116 ;  /* 0x000000180c74723c */ /* 0x040fe80000041874 */
[----:B------:R2:W5:Y:S04]  /*15930*/  MUFU.EX2 R243, R9 ;  /* 0x0000000900f37308 */ /* 0x0005680000000800 */
[C---:B------:R-:W-:Y:S01]  /*15940*/  HMMA.16816.F32.BF16 R120, R12.reuse, R26, R120 ;  /* 0x0000001a0c78723c */ /* 0x040fe20000041878 */
[----:B------:R-:W3:Y:S07]  /*15950*/  LDSM.16.MT88.4 R24, [R205+0x5080] ;  /* 0x00508000cd18783b */ /* 0x000eee0000004200 */
[C---:B----4-:R-:W-:Y:S08]  /*15960*/  HMMA.16816.F32.BF16 R124, R12.reuse, R152, R124 ;  /* 0x000000980c7c723c */ /* 0x050ff0000004187c */
[----:B------:R-:W-:Y:S01]  /*15970*/  HMMA.16816.F32.BF16 R128, R12, R154, R128 ;  /* 0x0000009a0c80723c */ /* 0x000fe20000041880 */
[----:B------:R-:W4:Y:S03]  /*15980*/  LDSM.16.MT88.4 R12, [R208+0x6880] ;  /* 0x00688000d00c783b */ /* 0x000f260000004200 */
[----:B--2---:R-:W-:Y:S01]  /*15990*/  F2FP.BF16.PACK_AB R9, R191, R186 ;  /* 0x000000babf09723e */ /* 0x004fe200000010ff */
[----:B------:R-:W-:Y:S01]  /*159a0*/  FADD.FTZ R186, R186, R251 ;  /* 0x000000fbbaba7221 */ /* 0x000fe20000010000 */
[----:B-----5:R-:W-:Y:S03]  /*159b0*/  F2FP.BF16.PACK_AB R11, R243, R184 ;  /* 0x000000b8f30b723e */ /* 0x020fe600000010ff */
[----:B------:R-:W-:Y:S04]  /*159c0*/  FADD.FTZ R191, R191, R186 ;  /* 0x000000babfbf7221 */ /* 0x000fe80000010000 */
[C---:B-1----:R-:W-:Y:S01]  /*159d0*/  HMMA.16816.F32.BF16 R152, R8.reuse, R16, R4 ;  /* 0x000000100898723c */ /* 0x042fe20000041804 */
[----:B------:R-:W1:Y:S04]  /*159e0*/  LDSM.16.MT88.4 R4, [R206+0x6880] ;  /* 0x00688000ce04783b */ /* 0x000e680000004200 */
[----:B------:R-:W-:Y:S03]  /*159f0*/  FADD.FTZ R184, R184, R191 ;  /* 0x000000bfb8b87221 */ /* 0x000fe60000010000 */
[C---:B------:R-:W-:Y:S01]  /*15a00*/  HMMA.16816.F32.BF16 R132, R8.reuse, R18, R132 ;  /* 0x000000120884723c */ /* 0x040fe20000041884 */
[----:B------:R-:W2:Y:S03]  /*15a10*/  LDSM.16.MT88.4 R16, [R205+0x6880] ;  /* 0x00688000cd10783b */ /* 0x000ea60000004200 */
[----:B------:R-:W-:Y:S04]  /*15a20*/  FADD.FTZ R235, R243, R184 ;  /* 0x000000b8f3eb7221 */ /* 0x000fe80000010000 */
        /* <DEDUP_REMOVED lines=30> */
[C---:B----4-:R-:W-:Y:S07]  /*15c10*/  HMMA.16816.F32.BF16 R108, R8.reuse, R12, R108 ;  /* 0x0000000c086c723c */ /* 0x050fee000004186c */
[----:B------:R-:W-:Y:S01]  /*15c20*/  FADD.FTZ R13, R181, R158 ;  /* 0x0000009eb50d7221 */ /* 0x000fe20000010000 */
[C---:B------:R-:W-:Y:S04]  /*15c30*/  HMMA.16816.F32.BF16 R112, R8.reuse, R14, R112 ;  /* 0x0000000e0870723c */ /* 0x040fe80000041870 */
[----:B------:R-:W-:Y:S04]  /*15c40*/  FADD.FTZ R13, R156, R13 ;  /* 0x0000000d9c0d7221 */ /* 0x000fe80000010000 */
[C---:B-1----:R-:W-:Y:S04]  /*15c50*/  HMMA.16816.F32.BF16 R116, R8.reuse, R4, R116 ;  /* 0x000000040874723c */ /* 0x042fe80000041874 */
[----:B------:R-:W-:Y:S04]  /*15c60*/  FADD.FTZ R244, R244, R13 ;  /* 0x0000000df4f47221 */ /* 0x000fe80000010000 */
[C---:B------:R-:W-:Y:S04]  /*15c70*/  HMMA.16816.F32.BF16 R120, R8.reuse, R6, R120 ;  /* 0x000000060878723c */ /* 0x040fe80000041878 */
[----:B------:R-:W-:Y:S04]  /*15c80*/  FADD.FTZ R245, R245, R244 ;  /* 0x000000f4f5f57221 */ /* 0x000fe80000010000 */
[C---:B--2---:R-:W-:Y:S04]  /*15c90*/  HMMA.16816.F32.BF16 R124, R8.reuse, R16, R124 ;  /* 0x00000010087c723c */ /* 0x044fe8000004187c */
[----:B------:R-:W-:Y:S04]  /*15ca0*/  FADD.FTZ R246, R246, R245 ;  /* 0x000000f5f6f67221 */ /* 0x000fe80000010000 */
[----:B------:R-:W-:Y:S01]  /*15cb0*/  FADD.FTZ R247, R247, R246 ;  /* 0x000000f6f7f77221 */ /* 0x000fe20000010000 */
[----:B------:R-:W-:Y:S03]  /*15cc0*/  HMMA.16816.F32.BF16 R128, R8, R18, R128 ;  /* 0x000000120880723c */ /* 0x000fe60000041880 */
[----:B------:R-:W-:Y:S04]  /*15cd0*/  FADD.FTZ R176, R176, R247 ;  /* 0x000000f7b0b07221 */ /* 0x000fe80000010000 */
[----:B------:R-:W-:Y:S05]  /*15ce0*/  FADD.FTZ R177, R177, R176 ;  /* 0x000000b0b1b17221 */ /* 0x000fea0000010000 */
[----:B------:R-:W-:Y:S04]  /*15cf0*/  FADD.FTZ R178, R178, R177 ;  /* 0x000000b1b2b27221 */ /* 0x000fe80000010000 */
[----:B------:R-:W-:Y:S01]  /*15d00*/  FADD.FTZ R239, R179, R178 ;  /* 0x000000b2b3ef7221 */ /* 0x000fe20000010000 */
[----:B------:R-:W-:-:S05]  /*15d10*/  @P0 BRA `(.L_x_2664) ;  /* 0xffffc97000000947 */ /* 0x000fca000383ffff */
.L_x_2653:
[----:B------:R-:W-:Y:S02]  /*15d20*/  MOV R3, 0x1f ;  /* 0x0000001f00037802 */ /* 0x000fe40000000f00 */
[----:B------:R-:W-:Y:S01]  /*15d30*/  MOV R0, 0xffffffff ;  /* 0xffffffff00007802 */ /* 0x000fe20000000f00 */
[----:B------:R-:W-:Y:S05]  /*15d40*/  BRA.DIV ~URZ, `(.L_x_2665) ;  /* 0x000036327f007947 */ /* 0x000fea000b800000 */
[----:B------:R1:W2:Y:S02]  /*15d50*/  SHFL.BFLY PT, R2, R239, 0x2, 0x1f ;  /* 0x0c401f00ef027f89 */ /* 0x0002a400000e0000 */
.L_x_2696:
[----:B-12---:R-:W-:Y:S01]  /*15d60*/  FADD.FTZ R239, R2, R239 ;  /* 0x000000ef02ef7221 */ /* 0x006fe20000010000 */
[----:B------:R-:W-:Y:S05]  /*15d70*/  BRA.DIV ~URZ, `(.L_x_2666) ;  /* 0x000036427f007947 */ /* 0x000fea000b800000 */
[----:B------:R-:W1:Y:S04]  /*15d80*/  SHFL.BFLY PT, R8, R235, 0x2, 0x1f ;  /* 0x0c401f00eb087f89 */ /* 0x000e6800000e0000 */
[----:B------:R-:W2:Y:S01]  /*15d90*/  SHFL.BFLY PT, R0, R239, 0x1, 0x1f ;  /* 0x0c201f00ef007f89 */ /* 0x000ea200000e0000 */
[----:B-1----:R-:W-:-:S02]  /*15da0*/  FADD.FTZ R8, R8, R235 ;  /* 0x000000eb08087221 */ /* 0x002fc40000010000 */
[----:B--2---:R-:W-:-:S03]  /*15db0*/  FADD.FTZ R7, R239, R0 ;  /* 0x00000000ef077221 */ /* 0x004fc60000010000 */
[----:B------:R1:W2:Y:S04]  /*15dc0*/  SHFL.BFLY PT, R2, R8, 0x1, 0x1f ;  /* 0x0c201f0008027f89 */ /* 0x0002a800000e0000 */
.L_x_2697:
[----:B--2---:R-:W-:Y:S01]  /*15dd0*/  FADD.FTZ R2, R2, R8 ;  /* 0x0000000802027221 */ /* 0x004fe20000010000 */
[----:B------:R-:W-:Y:S02]  /*15de0*/  FSETP.NE.FTZ.AND P1, PT, R7, RZ, PT ;  /* 0x000000ff0700720b */ /* 0x000fe40003f35000 */
[----:B------:R-:W-:Y:S02]  /*15df0*/  MOV R4, RZ ;  /* 0x000000ff00047202 */ /* 0x000fe40000000f00 */
[----:B------:R-:W-:Y:S02]  /*15e00*/  FSETP.NE.FTZ.AND P0, PT, R2, RZ, PT ;  /* 0x000000ff0200720b */ /* 0x000fe40003f15000 */
[----:B------:R-:W-:Y:S02]  /*15e10*/  MOV R6, RZ ;  /* 0x000000ff00067202 */ /* 0x000fe40000000f00 */
[----:B------:R-:W-:-:S05]  /*15e20*/  MOV R0, 0xff800000 ;  /* 0xff80000000007802 */ /* 0x000fca0000000f00 */
[----:B------:R-:W2:Y:S01]  /*15e30*/  @P1 MUFU.LG2 R5, R7 ;  /* 0x0000000700051308 */ /* 0x000ea20000000c00 */
[----:B------:R-:W-:-:S03]  /*15e40*/  @P1 MOV R3, 0x3f317218 ;  /* 0x3f31721800031802 */ /* 0x000fc60000000f00 */
[----:B------:R-:W-:Y:S02]  /*15e50*/  @P0 MOV R9, 0x3f317218 ;  /* 0x3f31721800090802 */ /* 0x000fe40000000f00 */
[----:B------:R-:W-:Y:S02]  /*15e60*/  @P1 FMUL.FTZ R3, R3, c[0x0][0x2d0] ;  /* 0x0000b40003031a20 */ /* 0x000fe40000410000 */
[----:B------:R-:W3:Y:S08]  /*15e70*/  @P0 MUFU.RCP R4, R2 ;  /* 0x0000000200040308 */ /* 0x000ef00000001000 */
[----:B------:R-:W4:Y:S01]  /*15e80*/  @P0 MUFU.LG2 R2, R2 ;  /* 0x0000000200020308 */ /* 0x000f220000000c00 */
[----:B-12---:R-:W-:-:S04]  /*15e90*/  @P1 FMUL.FTZ R8, R5, 0.69314718246459960938 ;  /* 0x3f31721805081820 */ /* 0x006fc80000410000 */
[----:B------:R-:W-:Y:S01]  /*15ea0*/  @P1 FFMA.FTZ R0, R3, R157, R8 ;  /* 0x0000009d03001223 */ /* 0x000fe20000010008 */
[----:B------:R-:W-:Y:S02]  /*15eb0*/  MOV R8, 0xff800000 ;  /* 0xff80000000087802 */ /* 0x000fe40000000f00 */
[----:B------:R-:W1:Y:S01]  /*15ec0*/  @P1 MUFU.RCP R6, R7 ;  /* 0x0000000700061308 */ /* 0x000e620000001000 */
[C---:B---3--:R-:W-:Y:S01]  /*15ed0*/  FMUL.FTZ R154, R4.reuse, R154 ;  /* 0x0000009a049a7220 */ /* 0x048fe20000410000 */
[----:B------:R-:W-:Y:S01]  /*15ee0*/  PLOP3.LUT P1, PT, PT, PT, PT, 0x8, 0x0 ;  /* 0x000000000000781c */ /* 0x000fe20003f2e170 */
[C---:B------:R-:W-:Y:S02]  /*15ef0*/  FMUL.FTZ R155, R4.reuse, R155 ;  /* 0x0000009b049b7220 */ /* 0x040fe40000410000 */
[C---:B------:R-:W-:Y:S02]  /*15f00*/  FMUL.FTZ R134, R4.reuse, R134 ;  /* 0x0000008604867220 */ /* 0x040fe40000410000 */
[----:B------:R-:W-:-:S02]  /*15f10*/  FMUL.FTZ R135, R4, R135 ;  /* 0x0000008704877220 */ /* 0x000fc40000410000 */
[----:B----4-:R-:W-:Y:S02]  /*15f20*/  @P0 FMUL.FTZ R3, R2, 0.69314718246459960938 ;  /* 0x3f31721802030820 */ /* 0x010fe40000410000 */
[----:B------:R-:W-:Y:S02]  /*15f30*/  @P0 FMUL.FTZ R2, R9, c[0x0][0x2d0] ;  /* 0x0000b40009020a20 */ /* 0x000fe40000410000 */
[C---:B------:R-:W-:Y:S02]  /*15f40*/  FMUL.FTZ R138, R4.reuse, R138 ;  /* 0x0000008a048a7220 */ /* 0x040fe40000410000 */
[----:B------:R-:W-:Y:S02]  /*15f50*/  FMUL.FTZ R139, R4, R139 ;  /* 0x0000008b048b7220 */ /* 0x000fe40000410000 */
[C---:B-1----:R-:W-:Y:S02]  /*15f60*/  FMUL.FTZ R152, R6.reuse, R152 ;  /* 0x0000009806987220 */ /* 0x042fe40000410000 */
        /* <DEDUP_REMOVED lines=122> */
.L_x_2599:
[----:B------:R-:W-:Y:S01]  /*16710*/  SHF.R.S32.HI R2, RZ, 0x1f, R215 ;  /* 0x0000001fff027819 */ /* 0x000fe200000114d7 */
        /* <DEDUP_REMOVED lines=16> */
[----:B-12---:R-:W-:Y:S02]  /*16820*/  SHF.R.S32.HI R4, RZ, 0x1f, R3 ;  /* 0x0000001fff047819 */ /* 0x006fe40000011403 */
        /* <DEDUP_REMOVED lines=39> */
[--C-:B------:R-:W-:Y:S01]  /*16aa0*/  IMAD.IADD R17, R10, 0x1, R11.reuse ;  /* 0x000000010a117824 */ /* 0x100fe200078e020b */
[----:B------:R-:W-:Y:S01]  /*16ab0*/  SEL R14, R14, 0xffffffc0, !P2 ;  /* 0xffffffc00e0e7807 */ /* 0x000fe20005000000 */
[----:B------:R-:W-:Y:S01]  /*16ac0*/  STS [R11], R132 ;  /* 0x000000840b007388 */ /* 0x000fe20000000800 */
[----:B------:R-:W-:Y:S02]  /*16ad0*/  F2FP.BF16.PACK_AB R48, R49, R48 ;  /* 0x000000303130723e */ /* 0x000fe400000010ff */
        /* <DEDUP_REMOVED lines=99> */
[----:B------:R-:W-:Y:S04]  /*17110*/  STS [R17+0xc000], R112 ;  /* 0x00c0007011007388 */ /* 0x000fe80000000800 */
[----:B------:R3:W-:Y:S04]  /*17120*/  STS [R17+0xc400], R114 ;  /* 0x00c4007211007388 */ /* 0x0007e80000000800 */
[----:B------:R4:W-:Y:S01]  /*17130*/  STS [R19+0xc080], R116 ;  /* 0x00c0807413007388 */ /* 0x0009e20000000800 */
[----:B-1----:R-:W-:-:S03]  /*17140*/  IMAD.MOV.U32 R7, RZ, RZ, 0x4 ;  /* 0x00000004ff077424 */ /* 0x002fc600078e00ff */
[----:B------:R4:W-:Y:S04]  /*17150*/  STS [R19+0xc480], R118 ;  /* 0x00c4807613007388 */ /* 0x0009e80000000800 */
[----:B------:R4:W-:Y:S04]  /*17160*/  STS [R21+0xc000], R120 ;  /* 0x00c0007815007388 */ /* 0x0009e80000000800 */
[----:B------:R4:W-:Y:S01]  /*17170*/  STS [R21+0xc400], R122 ;  /* 0x00c4007a15007388 */ /* 0x0009e20000000800 */
[----:B--2---:R-:W-:-:S03]  /*17180*/  IMAD.WIDE R14, R218, R7, c[0x0][0x500] ;  /* 0x00014000da0e7625 */ /* 0x004fc600078e0207 */
        /* <DEDUP_REMOVED lines=17> */
.L_x_2668:
        /* <DEDUP_REMOVED lines=11> */
[----:B------:R-:W-:Y:S01]  /*17350*/  LOP3.LUT R16, R16, 0xffffff8, RZ, 0xc0, !PT ;  /* 0x0ffffff810107812 */ /* 0x000fe200078ec0ff */
[----:B------:R-:W-:Y:S01]  /*17360*/  IMAD.IADD R12, R12, 0x1, -R7 ;  /* 0x000000010c0c7824 */ /* 0x000fe200078e0a07 */
[----:B------:R-:W-:Y:S02]  /*17370*/  LEA.HI R13, R13, R14, RZ, 0x2 ;  /* 0x0000000e0d0d7211 */ /* 0x000fe400078f10ff */
[----:B------:R-:W-:Y:S02]  /*17380*/  IADD3 R9, R9, -R16, RZ ;  /* 0x8000001009097210 */ /* 0x000fe40007ffe0ff */
[----:B------:R-:W-:Y:S02]  /*17390*/  SHF.R.S32.HI R16, RZ, 0x2, R13 ;  /* 0x00000002ff107819 */ /* 0x000fe4000001140d */
[----:B------:R-:W-:Y:S01]  /*173a0*/  ISETP.NE.AND P1, PT, R6, 0x1, PT ;  /* 0x000000010600780c */ /* 0x000fe20003f25270 */
[----:B------:R-:W-:Y:S01]  /*173b0*/  IMAD R6, R2, c[0x0][0x490], RZ ;  /* 0x0001240002067a24 */ /* 0x000fe200078e02ff */
[----:B------:R-:W-:Y:S01]  /*173c0*/  MOV R18, R10 ;  /* 0x0000000a00127202 */ /* 0x000fe20000000f00 */
[----:B------:R-:W-:Y:S01]  /*173d0*/  IMAD R7, R9, 0x10, R16 ;  /* 0x0000001009077824 */ /* 0x000fe200078e0210 */
[CC--:B------:R-:W-:Y:S01]  /*173e0*/  LEA.HI R17, R4.reuse, R3.reuse, RZ, 0x3 ;  /* 0x0000000304117211 */ /* 0x0c0fe200078f18ff */
[----:B------:R-:W-:Y:S01]  /*173f0*/  IMAD R9, R11, c[0x0][0x3a0], RZ ;  /* 0x0000e8000b097a24 */ /* 0x000fe200078e02ff */
[----:B------:R-:W-:Y:S01]  /*17400*/  LEA.HI R4, R4, R3, RZ, 0x6 ;  /* 0x0000000304047211 */ /* 0x000fe200078f30ff */
[----:B------:R-:W-:Y:S01]  /*17410*/  IMAD R15, R12, 0x8, R7 ;  /* 0x000000080c0f7824 */ /* 0x000fe200078e0207 */
[----:B------:R-:W-:Y:S01]  /*17420*/  LOP3.LUT P2, RZ, R14, 0x3, RZ, 0xc0, !PT ;  /* 0x000000030eff7812 */ /* 0x000fe2000784c0ff */
[----:B------:R-:W-:-:S02]  /*17430*/  IMAD R9, R10, c[0x0][0x3a4], R9 ;  /* 0x0000e9000a097a24 */ /* 0x000fc400078e0209 */
[----:B------:R-:W-:Y:S01]  /*17440*/  IMAD.WIDE.U32 R12, R10, c[0x0][0x3a0], RZ ;  /* 0x0000e8000a0c7a25 */ /* 0x000fe200078e00ff */
[----:B-1----:R-:W-:-:S03]  /*17450*/  LEA R10, R76, R15, 0x7 ;  /* 0x0000000f4c0a7211 */ /* 0x002fc600078e38ff */
[----:B------:R-:W-:Y:S01]  /*17460*/  IMAD.WIDE.U32 R18, R215, c[0x0][0x490], R18 ;  /* 0x00012400d7127a25 */ /* 0x000fe200078e0012 */
[----:B------:R-:W-:-:S03]  /*17470*/  IADD3 R13, R13, R9, RZ ;  /* 0x000000090d0d7210 */ /* 0x000fc60007ffe0ff */
[----:B------:R-:W-:Y:S01]  /*17480*/  IMAD R11, R215, c[0x0][0x494], R6 ;  /* 0x00012500d70b7a24 */ /* 0x000fe200078e0206 */
[----:B------:R-:W-:Y:S01]  /*17490*/  LOP3.LUT R6, R17, 0xfffffff8, RZ, 0xc0, !PT ;  /* 0xfffffff811067812 */ /* 0x000fe200078ec0ff */
[----:B------:R-:W-:Y:S01]  /*174a0*/  IMAD.MOV.U32 R9, RZ, RZ, R10 ;  /* 0x000000ffff097224 */ /* 0x000fe200078e000a */
[----:B------:R-:W-:Y:S01]  /*174b0*/  SHF.R.S32.HI R17, RZ, 0x3, R17 ;  /* 0x00000003ff117819 */ /* 0x000fe20000011411 */
[----:B------:R-:W-:Y:S02]  /*174c0*/  IMAD.IADD R19, R19, 0x1, R11 ;  /* 0x0000000113137824 */ /* 0x000fe400078e020b */
[----:B------:R-:W-:-:S04]  /*174d0*/  @P1 IMAD.HI.U32 R11, R10, c[0x0][0x4ec], RZ ;  /* 0x00013b000a0b1a27 */ /* 0x000fc800078e00ff */
[----:B------:R-:W-:Y:S01]  /*174e0*/  IMAD.IADD R6, R3, 0x1, -R6 ;  /* 0x0000000103067824 */ /* 0x000fe200078e0a06 */
[----:B------:R-:W-:Y:S01]  /*174f0*/  SHF.R.S32.HI R3, RZ, 0x1f, R218 ;  /* 0x0000001fff037819 */ /* 0x000fe200000114da */
[----:B------:R-:W-:Y:S01]  /*17500*/  IMAD R2, R2, c[0x0][0x3e8], RZ ;  /* 0x0000fa0002027a24 */ /* 0x000fe200078e02ff */
[----:B------:R-:W-:Y:S01]  /*17510*/  @P1 SHF.R.U32.HI R9, RZ, c[0x0][0x4f0], R11 ;  /* 0x00013c00ff091a19 */ /* 0x000fe2000001160b */
[----:B------:R-:W-:Y:S01]  /*17520*/  IMAD.WIDE.U32 R12, R215, c[0x0][0x3e8], R12 ;  /* 0x0000fa00d70c7a25 */ /* 0x000fe200078e000c */
[----:B------:R-:W-:Y:S02]  /*17530*/  SEL R218, R218, RZ, !P0 ;  /* 0x000000ffdada7207 */ /* 0x000fe40004000000 */
[----:B------:R-:W-:Y:S01]  /*17540*/  SEL R3, R3, RZ, !P0 ;  /* 0x000000ff03037207 */ /* 0x000fe20004000000 */
[----:B------:R-:W-:Y:S01]  /*17550*/  IMAD.MOV R11, RZ, RZ, -R9 ;  /* 0x000000ffff0b7224 */ /* 0x000fe200078e0a09 */
[----:B------:R-:W-:Y:S01]  /*17560*/  LEA R23, R6, R17, 0x5 ;  /* 0x0000001106177211 */ /* 0x000fe200078e28ff */
[----:B------:R-:W-:-:S02]  /*17570*/  IMAD R15, R215, c[0x0][0x3ec], R2 ;  /* 0x0000fb00d70f7a24 */ /* 0x000fc400078e0202 */
[----:B------:R-:W-:-:S03]  /*17580*/  IMAD.WIDE.U32 R18, R218, c[0x0][0x498], R18 ;  /* 0x00012600da127a25 */ /* 0x000fc600078e0012 */
[----:B------:R-:W-:Y:S01]  /*17590*/  IADD3 R13, R13, R15, RZ ;  /* 0x0000000f0d0d7210 */ /* 0x000fe20007ffe0ff */
[----:B------:R-:W-:Y:S01]  /*175a0*/  IMAD R11, R11, c[0x0][0x4e8], R10 ;  /* 0x00013a000b0b7a24 */ /* 0x000fe200078e020a */
[----:B------:R-:W-:Y:S01]  /*175b0*/  IADD3 R20, P0, R9, R18, RZ ;  /* 0x0000001209147210 */ /* 0x000fe20007f1e0ff */
[----:B------:R-:W-:Y:S01]  /*175c0*/  IMAD R21, R3, c[0x0][0x498], RZ ;  /* 0x0001260003157a24 */ /* 0x000fe200078e02ff */
[----:B------:R-:W-:Y:S01]  /*175d0*/  SHF.R.S32.HI R15, RZ, 0x1f, R9 ;  /* 0x0000001fff0f7819 */ /* 0x000fe20000011409 */
[----:B------:R-:W-:Y:S01]  /*175e0*/  IMAD.SHL.U32 R2, R17, 0x40, RZ ;  /* 0x0000004011027824 */ /* 0x000fe200078e00ff */
[----:B------:R-:W-:Y:S01]  /*175f0*/  SHF.R.S32.HI R18, RZ, 0x1f, R11 ;  /* 0x0000001fff127819 */ /* 0x000fe2000001140b */
[----:B------:R-:W-:Y:S02]  /*17600*/  IMAD R14, R218, c[0x0][0x49c], R21 ;  /* 0x00012700da0e7a24 */ /* 0x000fe400078e0215 */
[----:B------:R-:W-:Y:S02]  /*17610*/  IMAD R10, R76, 0x80, R23 ;  /* 0x000000804c0a7824 */ /* 0x000fe400078e0217 */
[----:B------:R-:W-:Y:S01]  /*17620*/  IMAD R18, R18, c[0x0][0x488], RZ ;  /* 0x0001220012127a24 */ /* 0x000fe200078e02ff */
[----:B------:R-:W-:Y:S01]  /*17630*/  IADD3.X R21, R15, R19, R14, P0, !PT ;  /* 0x000000130f157210 */ /* 0x000fe200007fe40e */
[----:B------:R-:W-:Y:S01]  /*17640*/  @P1 IMAD.HI.U32 R16, R10, c[0x0][0x4ec], RZ ;  /* 0x00013b000a101a27 */ /* 0x000fe200078e00ff */
[----:B------:R-:W-:-:S03]  /*17650*/  LOP3.LUT R15, R2, 0x1c0, RZ, 0xc0, !PT ;  /* 0x000001c0020f7812 */ /* 0x000fc600078ec0ff */
[----:B------:R-:W-:Y:S02]  /*17660*/  IMAD.SHL.U32 R2, R6, 0x8, RZ ;  /* 0x0000000806027824 */ /* 0x000fe400078e00ff */
[----:B------:R-:W-:-:S03]  /*17670*/  IMAD.WIDE.U32 R20, R11, c[0x0][0x488], R20 ;  /* 0x000122000b147a25 */ /* 0x000fc600078e0014 */
[----:B------:R-:W-:Y:S01]  /*17680*/  LOP3.LUT R6, R15, 0x38, R2, 0xf8, !PT ;  /* 0x000000380f067812 */ /* 0x000fe200078ef802 */
[----:B------:R-:W-:Y:S01]  /*17690*/  IMAD R18, R11, c[0x0][0x48c], R18 ;  /* 0x000123000b127a24 */ /* 0x000fe200078e0212 */
[----:B------:R-:W-:Y:S01]  /*176a0*/  LEA R14, P0, R20, c[0x0][0x450], 0x2 ;  /* 0x00011400140e7a11 */ /* 0x000fe200078010ff */
[----:B------:R-:W-:Y:S01]  /*176b0*/  IMAD R11, R3, c[0x0][0x3f0], RZ ;  /* 0x0000fc00030b7a24 */ /* 0x000fe200078e02ff */
[----:B------:R-:W-:Y:S01]  /*176c0*/  SHF.R.U32.HI R3, RZ, 0x3, R15 ;  /* 0x00000003ff037819 */ /* 0x000fe2000001160f */
[----:B------:R-:W-:Y:S01]  /*176d0*/  IMAD.MOV.U32 R9, RZ, RZ, R10 ;  /* 0x000000ffff097224 */ /* 0x000fe200078e000a */
[----:B------:R-:W-:Y:S01]  /*176e0*/  IADD3 R15, R21, R18, RZ ;  /* 0x00000012150f7210 */ /* 0x000fe20007ffe0ff */
[----:B------:R-:W-:Y:S01]  /*176f0*/  SHFL.IDX PT, R32, R14, 0x1, 0x1c1f ;  /* 0x003c1f000e207f89 */ /* 0x000fe200000e0000 */
[----:B------:R-:W-:Y:S01]  /*17700*/  @P1 SHF.R.U32.HI R9, RZ, c[0x0][0x4f0], R16 ;  /* 0x00013c00ff091a19 */ /* 0x000fe20000011610 */
[----:B------:R-:W-:Y:S01]  /*17710*/  IMAD R11, R218, c[0x0][0x3f4], R11 ;  /* 0x0000fd00da0b7a24 */ /* 0x000fe200078e020b */
[----:B------:R-:W-:Y:S01]  /*17720*/  LEA.HI.X R15, R20, c[0x0][0x454], R15, 0x2, P0 ;  /* 0x00011500140f7a11 */ /* 0x000fe200000f140f */
[----:B------:R-:W-:Y:S01]  /*17730*/  SHFL.IDX PT, R18, R14, RZ, 0x1c1f ;  /* 0x001c1fff0e127589 */ /* 0x000fe200000e0000 */
[----:B------:R-:W-:Y:S01]  /*17740*/  LOP3.LUT R6, R6, R3, RZ, 0x3c, !PT ;  /* 0x0000000306067212 */ /* 0x000fe200078e3cff */
[--C-:B------:R-:W-:Y:S01]  /*17750*/  IMAD.MOV R3, RZ, RZ, -R9.reuse ;  /* 0x000000ffff037224 */ /* 0x100fe200078e0a09 */
[----:B------:R-:W-:Y:S01]  /*17760*/  SHF.R.S32.HI R16, RZ, 0x1f, R9 ;  /* 0x0000001fff107819 */ /* 0x000fe20000011409 */
[----:B------:R-:W1:Y:S01]  /*17770*/  SHFL.IDX PT, R19, R15, RZ, 0x1c1f ;  /* 0x001c1fff0f137589 */ /* 0x000e6200000e0000 */
[----:B------:R-:W-:-:S03]  /*17780*/  IMAD.WIDE.U32 R12, R218, c[0x0][0x3f0], R12 ;  /* 0x0000fc00da0c7a25 */ /* 0x000fc600078e000c */
[----:B------:R-:W2:Y:S01]  /*17790*/  SHFL.IDX PT, R33, R15, 0x1, 0x1c1f ;  /* 0x003c1f000f217f89 */ /* 0x000ea200000e0000 */
[----:B------:R-:W-:Y:S01]  /*177a0*/  IMAD R72, R3, c[0x0][0x4e8], R10 ;  /* 0x00013a0003487a24 */ /* 0x000fe200078e020a */
[----:B------:R-:W-:Y:S01]  /*177b0*/  IADD3 R13, R13, R11, RZ ;  /* 0x0000000b0d0d7210 */ /* 0x000fe20007ffe0ff */
[----:B------:R-:W-:Y:S01]  /*177c0*/  IMAD R10, R76, 0x80, R7 ;  /* 0x000000804c0a7824 */ /* 0x000fe200078e0207 */
[----:B------:R-:W-:Y:S01]  /*177d0*/  SHF.L.U32 R7, R4, 0x3, RZ ;  /* 0x0000000304077819 */ /* 0x000fe200000006ff */
[----:B-----5:R-:W-:Y:S01]  /*177e0*/  IMAD R3, R5, c[0x0][0x4e8], RZ ;  /* 0x00013a0005037a24 */ /* 0x020fe200078e02ff */
[----:B------:R-:W-:Y:S01]  /*177f0*/  SHF.R.S32.HI R5, RZ, 0x1f, R72 ;  /* 0x0000001fff057819 */ /* 0x000fe20000011448 */
[----:B------:R-:W-:Y:S01]  /*17800*/  IMAD R16, R16, c[0x0][0x3e0], RZ ;  /* 0x0000f80010107a24 */ /* 0x000fe200078e02ff */
[C---:B------:R-:W-:Y:S01]  /*17810*/  IADD3 R20, R10.reuse, 0x8, RZ ;  /* 0x000000080a147810 */ /* 0x040fe20007ffe0ff */
[----:B------:R-:W-:Y:S01]  /*17820*/  IMAD.WIDE.U32 R12, R9, c[0x0][0x3e0], R12 ;  /* 0x0000f800090c7a25 */ /* 0x000fe200078e000c */
[----:B------:R-:W-:-:S02]  /*17830*/  ISETP.GE.OR P1, PT, R10, R3, P2 ;  /* 0x000000030a00720c */ /* 0x000fc40001726670 */
[----:B------:R-:W-:Y:S01]  /*17840*/  ISETP.GE.OR P0, PT, R20, R3, P2 ;  /* 0x000000031400720c */ /* 0x000fe20001706670 */
[----:B------:R-:W-:Y:S01]  /*17850*/  IMAD R16, R9, c[0x0][0x3e4], R16 ;  /* 0x0000f90009107a24 */ /* 0x000fe200078e0210 */
[----:B------:R-:W-:Y:S01]  /*17860*/  LOP3.LUT R6, R6, 0x7ffffe00, R7, 0xf8, !PT ;  /* 0x7ffffe0006067812 */ /* 0x000fe200078ef807 */
[----:B------:R-:W-:Y:S01]  /*17870*/  IMAD R5, R5, c[0x0][0x3d8], RZ ;  /* 0x0000f60005057a24 */ /* 0x000fe200078e02ff */
[----:B------:R-:W-:Y:S01]  /*17880*/  LEA R76, R76, R17, 0x7 ;  /* 0x000000114c4c7211 */ /* 0x000fe200078e38ff */
[----:B------:R-:W-:Y:S01]  /*17890*/  IMAD.IADD R13, R13, 0x1, R16 ;  /* 0x000000010d0d7824 */ /* 0x000fe200078e0210 */
[----:B------:R-:W-:Y:S01]  /*178a0*/  SHF.L.U32 R75, R6, 0x1, RZ ;  /* 0x00000001064b7819 */ /* 0x000fe200000006ff */
[C---:B------:R-:W-:Y:S02]  /*178b0*/  IMAD R16, R72.reuse, c[0x0][0x3dc], R5 ;  /* 0x0000f70048107a24 */ /* 0x040fe400078e0205 */
[----:B------:R-:W-:Y:S02]  /*178c0*/  IMAD.WIDE.U32 R72, R72, c[0x0][0x3d8], R12 ;  /* 0x0000f60048487a25 */ /* 0x000fe400078e000c */
[----:B-1----:R1:W-:Y:S02]  /*178d0*/  @!P1 ST.E [R18.64], R0 ;  /* 0x0000000012009985 */ /* 0x0023e4000c101916 */
[----:B------:R-:W-:-:S02]  /*178e0*/  IMAD.IADD R16, R73, 0x1, R16 ;  /* 0x0000000149107824 */ /* 0x000fc400078e0210 */
[----:B--2---:R1:W-:Y:S01]  /*178f0*/  @!P0 ST.E [R32.64], R8 ;  /* 0x0000000820008985 */ /* 0x0043e2000c101916 */
        /* <DEDUP_REMOVED lines=22> */
[C---:B------:R-:W-:Y:S02]  /*17a60*/  IADD3 R69, R2.reuse, 0xc0, RZ ;  /* 0x000000c002457810 */ /* 0x040fe40007ffe0ff */
[----:B------:R-:W-:Y:S01]  /*17a70*/  ISETP.GE.AND P2, PT, R73, c[0x0][0x3c8], PT ;  /* 0x0000f20049007a0c */ /* 0x000fe20003f46270 */
[----:B-1----:R-:W1:Y:S01]  /*17a80*/  LDS.128 R32, [R75+0x8080] ;  /* 0x008080004b207984 */ /* 0x002e620000000c00 */
[----:B------:R-:W-:Y:S02]  /*17a90*/  ISETP.GE.AND P1, PT, R71, c[0x0][0x3c8], PT ;  /* 0x0000f20047007a0c */ /* 0x000fe40003f26270 */
[----:B------:R-:W-:Y:S01]  /*17aa0*/  ISETP.GE.AND P0, PT, R69, c[0x0][0x3c8], PT ;  /* 0x0000f20045007a0c */ /* 0x000fe20003f06270 */
[----:B------:R-:W4:Y:S01]  /*17ab0*/  LDS.128 R16, [R75+0xc080] ;  /* 0x00c080004b107984 */ /* 0x000f220000000c00 */
        /* <DEDUP_REMOVED lines=16> */
[----:B-1----:R2:W-:Y:S04]  /*17bc0*/  @!P1 ST.E.128 [R68.64], R32 ;  /* 0x0000002044009985 */ /* 0x0025e8000c101d16 */
[----:B----4-:R2:W-:Y:S02]  /*17bd0*/  @!P0 ST.E.128 [R78.64], R16 ;  /* 0x000000104e008985 */ /* 0x0105e4000c101d16 */
.L_x_2670:
[----:B--234-:R-:W-:Y:S05]  /*17be0*/  BSYNC B0 ;  /* 0x0000000000007941 */ /* 0x01cfea0003800000 */
.L_x_2669:
        /* <DEDUP_REMOVED lines=30> */
.L_x_2672:
[----:B------:R-:W-:Y:S05]  /*17dd0*/  BSYNC B0 ;  /* 0x0000000000007941 */ /* 0x000fea0003800000 */
.L_x_2671:
        /* <DEDUP_REMOVED lines=30> */
.L_x_2674:
[----:B------:R-:W-:Y:S05]  /*17fc0*/  BSYNC B0 ;  /* 0x0000000000007941 */ /* 0x000fea0003800000 */
.L_x_2673:
        /* <DEDUP_REMOVED lines=31> */
.L_x_2667:
[----:B------:R-:W-:Y:S01]  /*181c0*/  ISETP.NE.U32.AND P1, PT, RZ, c[0x0][0x508], PT ;  /* 0x00014200ff007a0c */ /* 0x000fe20003f25070 */
[----:B------:R-:W-:Y:S01]  /*181d0*/  IMAD.MOV.U32 R7, RZ, RZ, 0x4 ;  /* 0x00000004ff077424 */ /* 0x000fe200078e00ff */
[----:B------:R-:W-:Y:S02]  /*181e0*/  ISETP.NE.U32.AND P0, PT, RZ, c[0x0][0x500], PT ;  /* 0x00014000ff007a0c */ /* 0x000fe40003f05070 */
[----:B------:R-:W-:Y:S01]  /*181f0*/  ISETP.NE.AND.EX P1, PT, RZ, c[0x0][0x50c], PT, P1 ;  /* 0x00014300ff007a0c */ /* 0x000fe20003f25310 */
[----:B--2---:R-:W-:Y:S01]  /*18200*/  IMAD.WIDE R4, R218, R7, c[0x0][0x500] ;  /* 0x00014000da047625 */ /* 0x004fe200078e0207 */
        /* <DEDUP_REMOVED lines=13> */
.L_x_2675:
        /* <DEDUP_REMOVED lines=41> */
.L_x_2677:
[----:B------:R-:W-:Y:S05]  /*18570*/  BSYNC B0 ;  /* 0x0000000000007941 */ /* 0x000fea0003800000 */
.L_x_2676:
        /* <DEDUP_REMOVED lines=46> */
.L_x_2698:
[----:B------:R-:W-:Y:S05]  /*18860*/  BRA.DIV ~URZ, `(.L_x_2679) ;  /* 0x00000cb27f007947 */ /* 0x000fea000b800000 */
[----:B------:R3:W4:Y:S02]  /*18870*/  SHFL.IDX PT, R12, R8, RZ, 0x181f ;  /* 0x00181fff080c7589 */ /* 0x00072400000e0000 */
.L_x_2699:
        /* <DEDUP_REMOVED lines=26> */
.L_x_2681:
[----:B------:R-:W-:Y:S05]  /*18a20*/  BSYNC B0 ;  /* 0x0000000000007941 */ /* 0x000fea0003800000 */
.L_x_2680:
[----:B------:R-:W-:Y:S05]  /*18a30*/  BRA.DIV ~URZ, `(.L_x_2682) ;  /* 0x00000b627f007947 */ /* 0x000fea000b800000 */
[----:B------:R1:W2:Y:S04]  /*18a40*/  SHFL.IDX PT, R9, R7, 0x1, 0x181f ;  /* 0x00381f0007097f89 */ /* 0x0002a800000e0000 */
[----:B--2-4-:R1:W2:Y:S02]  /*18a50*/  SHFL.IDX PT, R12, R8, 0x1, 0x181f ;  /* 0x00381f00080c7f89 */ /* 0x0142a400000e0000 */
.L_x_2700:
        /* <DEDUP_REMOVED lines=26> */
.L_x_2684:
[----:B------:R-:W-:Y:S05]  /*18c00*/  BSYNC B0 ;  /* 0x0000000000007941 */ /* 0x000fea0003800000 */
.L_x_2683:
[----:B------:R-:W-:Y:S05]  /*18c10*/  BRA.DIV ~URZ, `(.L_x_2685) ;  /* 0x00000a727f007947 */ /* 0x000fea000b800000 */
[----:B------:R4:W1:Y:S02]  /*18c20*/  SHFL.IDX PT, R9, R7, 0x2, 0x181f ;  /* 0x00581f0007097f89 */ /* 0x00086400000e0000 */
.L_x_2701:
[----:B------:R-:W-:Y:S05]  /*18c30*/  BRA.DIV ~URZ, `(.L_x_2686) ;  /* 0x00000ad27f007947 */ /* 0x000fea000b800000 */
[----:B--2---:R2:W3:Y:S02]  /*18c40*/  SHFL.IDX PT, R12, R8, 0x2, 0x181f ;  /* 0x00581f00080c7f89 */ /* 0x0044e400000e0000 */
.L_x_2702:
        /* <DEDUP_REMOVED lines=26> */
.L_x_2688:
[----:B------:R-:W-:Y:S05]  /*18df0*/  BSYNC B0 ;  /* 0x0000000000007941 */ /* 0x000fea0003800000 */
.L_x_2687:
[----:B------:R-:W-:Y:S05]  /*18e00*/  BRA.DIV ~URZ, `(.L_x_2689) ;  /* 0x000009827f007947 */ /* 0x000fea000b800000 */
[----:B----4-:R-:W4:Y:S04]  /*18e10*/  SHFL.IDX PT, R7, R7, 0x3, 0x181f ;  /* 0x00781f0007077f89 */ /* 0x010f2800000e0000 */
[----:B-1----:R1:W2:Y:S02]  /*18e20*/  SHFL.IDX PT, R16, R8, 0x3, 0x181f ;  /* 0x00781f0008107f89 */ /* 0x0022a400000e0000 */
.L_x_2703:
        /* <DEDUP_REMOVED lines=27> */
.L_x_2600:
[----:B-1----:R-:W-:Y:S01]  /*18fe0*/  IMAD.MOV.U32 R14, RZ, RZ, R15 ;  /* 0x000000ffff0e7224 */ /* 0x002fe200078e000f */
[----:B------:R-:W-:Y:S01]  /*18ff0*/  MOV R12, 0x181f ;  /* 0x0000181f000c7802 */ /* 0x000fe20000000f00 */
[----:B------:R-:W-:Y:S01]  /*19000*/  IMAD.MOV.U32 R13, RZ, RZ, RZ ;  /* 0x000000ffff0d7224 */ /* 0x000fe200078e00ff */
[----:B------:R-:W-:Y:S02]  /*19010*/  MOV R11, 0xffffffff ;  /* 0xffffffff000b7802 */ /* 0x000fe40000000f00 */
[----:B------:R-:W-:Y:S02]  /*19020*/  MOV R10, 0x19040 ;  /* 0x00019040000a7802 */ /* 0x000fe40000000f00 */
[----:B--2---:R-:W-:Y:S05]  /*19030*/  CALL.REL.NOINC `($__internal_9_$__cuda_sm70_shflsync_idx_p) ;  /* 0x0000b9e000007944 */ /* 0x004fea0003c00000 */
[----:B--2---:R-:W-:Y:S01]  /*19040*/  MOV R17, R16 ;  /* 0x0000001000117202 */ /* 0x004fe20000000f00 */
[----:B-1----:R-:W-:Y:S05]  /*19050*/  BRA `(.L_x_2690) ;  /* 0xfffefa1000007947 */ /* 0x002fea000383ffff */
.L_x_2601:
[----:B------:R-:W-:Y:S01]  /*19060*/  IMAD.MOV.U32 R14, RZ, RZ, R8 ;  /* 0x000000ffff0e7224 */ /* 0x000fe200078e0008 */
[----:B------:R-:W-:Y:S01]  /*19070*/  MOV R12, 0x181f ;  /* 0x0000181f000c7802 */ /* 0x000fe20000000f00 */
[----:B------:R-:W-:Y:S01]  /*19080*/  IMAD.MOV.U32 R13, RZ, RZ, RZ ;  /* 0x000000ffff0d7224 */ /* 0x000fe200078e00ff */
[----:B------:R-:W-:-:S02]  /*19090*/  MOV R11, 0xffffffff ;  /* 0xffffffff000b7802 */ /* 0x000fc40000000f00 */
[----:B------:R-:W-:Y:S02]  /*190a0*/  MOV R10, 0x190c0 ;  /* 0x000190c0000a7802 */ /* 0x000fe40000000f00 */
[----:B-123--:R-:W-:Y:S05]  /*190b0*/  CALL.REL.NOINC `($__internal_9_$__cuda_sm70_shflsync_idx_p) ;  /* 0x0000b96000007944 */ /* 0x00efea0003c00000 */
[----:B-12---:R-:W-:Y:S05]  /*190c0*/  BRA `(.L_x_2691) ;  /* 0xfffef9c000007947 */ /* 0x006fea000383ffff */
.L_x_2604:
[----:B------:R-:W-:Y:S01]  /*190d0*/  IMAD.MOV.U32 R14, RZ, RZ, R15 ;  /* 0x000000ffff0e7224 */ /* 0x000fe200078e000f */
[----:B-1----:R-:W-:Y:S01]  /*190e0*/  MOV R12, 0x181f ;  /* 0x0000181f000c7802 */ /* 0x002fe20000000f00 */
[----:B------:R-:W-:Y:S01]  /*190f0*/  IMAD.MOV.U32 R13, RZ, RZ, 0x1 ;  /* 0x00000001ff0d7424 */ /* 0x000fe200078e00ff */
[----:B------:R-:W-:Y:S02]  /*19100*/  MOV R11, 0xffffffff ;  /* 0xffffffff000b7802 */ /* 0x000fe40000000f00 */
[----:B------:R-:W-:Y:S02]  /*19110*/  MOV R10, 0x19130 ;  /* 0x00019130000a7802 */ /* 0x000fe40000000f00 */
[----:B--234-:R-:W-:Y:S05]  /*19120*/  CALL.REL.NOINC `($__internal_9_$__cuda_sm70_shflsync_idx_p) ;  /* 0x0000b8f000007944 */ /* 0x01cfea0003c00000 */
[----:B--2---:R-:W-:Y:S01]  /*19130*/  IMAD.MOV.U32 R17, RZ, RZ, R16 ;  /* 0x000000ffff117224 */ /* 0x004fe200078e0010 */
[----:B-1----:R-:W-:Y:S01]  /*19140*/  MOV R14, R8 ;  /* 0x00000008000e7202 */ /* 0x002fe20000000f00 */
[----:B------:R-:W-:Y:S01]  /*19150*/  IMAD.MOV.U32 R13, RZ, RZ, 0x1 ;  /* 0x00000001ff0d7424 */ /* 0x000fe200078e00ff */
[----:B------:R-:W-:Y:S01]  /*19160*/  MOV R12, 0x181f ;  /* 0x0000181f000c7802 */ /* 0x000fe20000000f00 */
[----:B------:R-:W-:Y:S01]  /*19170*/  IMAD.MOV.U32 R11, RZ, RZ, -0x1 ;  /* 0xffffffffff0b7424 */ /* 0x000fe200078e00ff */
[----:B------:R-:W-:-:S02]  /*19180*/  MOV R10, 0x191a0 ;  /* 0x000191a0000a7802 */ /* 0x000fc40000000f00 */
[----:B------:R-:W-:Y:S05]  /*19190*/  CALL.REL.NOINC `($__internal_9_$__cuda_sm70_shflsync_idx_p) ;  /* 0x0000b88000007944 */ /* 0x000fea0003c00000 */
[----:B-12---:R-:W-:Y:S05]  /*191a0*/  BRA `(.L_x_2692) ;  /* 0xfffefb1000007947 */ /* 0x006fea000383ffff */
.L_x_2607:
[----:B------:R-:W-:Y:S01]  /*191b0*/  IMAD.MOV.U32 R14, RZ, RZ, R15 ;  /* 0x000000ffff0e7224 */ /* 0x000fe200078e000f */
[----:B--2---:R-:W-:Y:S01]  /*191c0*/  MOV R12, 0x181f ;  /* 0x0000181f000c7802 */ /* 0x004fe20000000f00 */
[----:B------:R-:W-:Y:S01]  /*191d0*/  IMAD.MOV.U32 R13, RZ, RZ, 0x2 ;  /* 0x00000002ff0d7424 */ /* 0x000fe200078e00ff */
[----:B------:R-:W-:-:S02]  /*191e0*/  MOV R11, 0xffffffff ;  /* 0xffffffff000b7802 */ /* 0x000fc40000000f00 */
[----:B------:R-:W-:Y:S02]  /*191f0*/  MOV R10, 0x19210 ;  /* 0x00019210000a7802 */ /* 0x000fe40000000f00 */
[----:B-1-34-:R-:W-:Y:S05]  /*19200*/  CALL.REL.NOINC `($__internal_9_$__cuda_sm70_shflsync_idx_p) ;  /* 0x0000b81000007944 */ /* 0x01afea0003c00000 */
[----:B--2---:R-:W-:Y:S01]  /*19210*/  MOV R17, R16 ;  /* 0x0000001000117202 */ /* 0x004fe20000000f00 */
[----:B-1----:R-:W-:Y:S05]  /*19220*/  BRA `(.L_x_2693) ;  /* 0xfffefc8000007947 */ /* 0x002fea000383ffff */
.L_x_2608:
[----:B------:R-:W-:Y:S01]  /*19230*/  IMAD.MOV.U32 R14, RZ, RZ, R8 ;  /* 0x000000ffff0e7224 */ /* 0x000fe200078e0008 */
[----:B------:R-:W-:Y:S01]  /*19240*/  MOV R12, 0x181f ;  /* 0x0000181f000c7802 */ /* 0x000fe20000000f00 */
[----:B------:R-:W-:Y:S01]  /*19250*/  IMAD.MOV.U32 R13, RZ, RZ, 0x2 ;  /* 0x00000002ff0d7424 */ /* 0x000fe200078e00ff */
[----:B------:R-:W-:Y:S02]  /*19260*/  MOV R11, 0xffffffff ;  /* 0xffffffff000b7802 */ /* 0x000fe40000000f00 */
[----:B------:R-:W-:Y:S02]  /*19270*/  MOV R10, 0x19290 ;  /* 0x00019290000a7802 */ /* 0x000fe40000000f00 */
[----:B-1234-:R-:W-:Y:S05]  /*19280*/  CALL.REL.NOINC `($__internal_9_$__cuda_sm70_shflsync_idx_p) ;  /* 0x0000b79000007944 */ /* 0x01efea0003c00000 */
[----:B-12---:R-:W-:Y:S05]  /*19290*/  BRA `(.L_x_2694) ;  /* 0xfffefc3000007947 */ /* 0x006fea000383ffff */
.L_x_2611:
[----:B------:R-:W-:Y:S01]  /*192a0*/  IMAD.MOV.U32 R14, RZ, RZ, R15 ;  /* 0x000000ffff0e7224 */ /* 0x000fe200078e000f */
[----:B--2---:R-:W-:Y:S01]  /*192b0*/  MOV R12, 0x181f ;  /* 0x0000181f000c7802 */ /* 0x004fe20000000f00 */
[----:B------:R-:W-:Y:S01]  /*192c0*/  IMAD.MOV.U32 R13, RZ, RZ, 0x3 ;  /* 0x00000003ff0d7424 */ /* 0x000fe200078e00ff */
[----:B------:R-:W-:Y:S02]  /*192d0*/  MOV R11, 0xffffffff ;  /* 0xffffffff000b7802 */ /* 0x000fe40000000f00 */
[----:B------:R-:W-:-:S02]  /*192e0*/  MOV R10, 0x19300 ;  /* 0x00019300000a7802 */ /* 0x000fc40000000f00 */
[----:B-1-34-:R-:W-:Y:S05]  /*192f0*/  CALL.REL.NOINC `($__internal_9_$__cuda_sm70_shflsync_idx_p) ;  /* 0x0000b72000007944 */ /* 0x01afea0003c00000 */
        /* <DEDUP_REMOVED lines=8> */
.L_x_2665:
[----:B------:R-:W-:Y:S02]  /*19380*/  MOV R2, 0x2 ;  /* 0x0000000200027802 */ /* 0x000fe40000000f00 */
[----:B------:R-:W-:-:S02]  /*19390*/  MOV R4, 0x193b0 ;  /* 0x000193b000047802 */ /* 0x000fc40000000f00 */
[----:B------:R-:W-:Y:S05]  /*193a0*/  CALL.REL.NOINC `($__internal_8_$__cuda_sm70_shflsync_bfly_p) ;  /* 0x0000b63000007944 */ /* 0x000fea0003c00000 */
[----:B-12---:R-:W-:Y:S05]  /*193b0*/  BRA `(.L_x_2696) ;  /* 0xffffc9a000007947 */ /* 0x006fea000383ffff */
.L_x_2666:
[----:B------:R-:W-:Y:S02]  /*193c0*/  MOV R2, 0x1 ;  /* 0x0000000100027802 */ /* 0x000fe40000000f00 */
[----:B------:R-:W-:-:S02]  /*193d0*/  MOV R4, 0x193f0 ;  /* 0x000193f000047802 */ /* 0x000fc40000000f00 */
[----:B------:R-:W-:Y:S05]  /*193e0*/  CALL.REL.NOINC `($__internal_8_$__cuda_sm70_shflsync_bfly_p) ;  /* 0x0000b5f000007944 */ /* 0x000fea0003c00000 */
[----:B--2---:R-:W-:Y:S01]  /*193f0*/  FADD.FTZ R7, R239, R2 ;  /* 0x00000002ef077221 */ /* 0x004fe20000010000 */
[----:B-1----:R-:W-:-:S02]  /*19400*/  MOV R239, R235 ;  /* 0x000000eb00ef7202 */ /* 0x002fc40000000f00 */
[----:B------:R-:W-:Y:S02]  /*19410*/  MOV R2, 0x2 ;  /* 0x0000000200027802 */ /* 0x000fe40000000f00 */
[----:B------:R-:W-:Y:S02]  /*19420*/  MOV R4, 0x19440 ;  /* 0x0001944000047802 */ /* 0x000fe40000000f00 */
[----:B------:R-:W-:Y:S05]  /*19430*/  CALL.REL.NOINC `($__internal_8_$__cuda_sm70_shflsync_bfly_p) ;  /* 0x0000b5a000007944 */ /* 0x000fea0003c00000 */
[----:B--2---:R-:W-:Y:S01]  /*19440*/  FADD.FTZ R8, R235, R2 ;  /* 0x00000002eb087221 */ /* 0x004fe20000010000 */
[----:B------:R-:W-:Y:S02]  /*19450*/  MOV R2, 0x1 ;  /* 0x0000000100027802 */ /* 0x000fe40000000f00 */
[----:B------:R-:W-:Y:S02]  /*19460*/  MOV R4, 0x19490 ;  /* 0x0001949000047802 */ /* 0x000fe40000000f00 */
[----:B-1----:R-:W-:Y:S02]  /*19470*/  MOV R239, R8 ;  /* 0x0000000800ef7202 */ /* 0x002fe40000000f00 */
[----:B------:R-:W-:Y:S05]  /*19480*/  CALL.REL.NOINC `($__internal_8_$__cuda_sm70_shflsync_bfly_p) ;  /* 0x0000b55000007944 */ /* 0x000fea0003c00000 */
[----:B-12---:R-:W-:Y:S05]  /*19490*/  BRA `(.L_x_2697) ;  /* 0xffffc93000007947 */ /* 0x006fea000383ffff */
.L_x_2678:
[----:B------:R-:W-:Y:S01]  /*194a0*/  IMAD.MOV.U32 R14, RZ, RZ, R7 ;  /* 0x000000ffff0e7224 */ /* 0x000fe200078e0007 */
[----:B------:R-:W-:Y:S01]  /*194b0*/  MOV R12, 0x181f ;  /* 0x0000181f000c7802 */ /* 0x000fe20000000f00 */
[----:B------:R-:W-:Y:S01]  /*194c0*/  IMAD.MOV.U32 R13, RZ, RZ, RZ ;  /* 0x000000ffff0d7224 */ /* 0x000fe200078e00ff */
[----:B------:R-:W-:-:S02]  /*194d0*/  MOV R11, 0xffffffff ;  /* 0xffffffff000b7802 */ /* 0x000fc40000000f00 */
[----:B------:R-:W-:Y:S02]  /*194e0*/  MOV R10, 0x19500 ;  /* 0x00019500000a7802 */ /* 0x000fe40000000f00 */
[----:B-----5:R-:W-:Y:S05]  /*194f0*/  CALL.REL.NOINC `($__internal_9_$__cuda_sm70_shflsync_idx_p) ;  /* 0x0000b52000007944 */ /* 0x020fea0003c00000 */
[----:B--2---:R-:W-:Y:S01]  /*19500*/  MOV R9, R16 ;  /* 0x0000001000097202 */ /* 0x004fe20000000f00 */
[----:B-1----:R-:W-:Y:S05]  /*19510*/  BRA `(.L_x_2698) ;  /* 0xfffff34000007947 */ /* 0x002fea000383ffff */
.L_x_2679:
[----:B------:R-:W-:Y:S01]  /*19520*/  IMAD.MOV.U32 R14, RZ, RZ, R8 ;  /* 0x000000ffff0e7224 */ /* 0x000fe200078e0008 */
[----:B------:R-:W-:Y:S01]  /*19530*/  MOV R12, 0x181f ;  /* 0x0000181f000c7802 */ /* 0x000fe20000000f00 */
[----:B------:R-:W-:Y:S01]  /*19540*/  IMAD.MOV.U32 R13, RZ, RZ, RZ ;  /* 0x000000ffff0d7224 */ /* 0x000fe200078e00ff */
[----:B------:R-:W-:Y:S02]  /*19550*/  MOV R11, 0xffffffff ;  /* 0xffffffff000b7802 */ /* 0x000fe40000000f00 */
[----:B------:R-:W-:Y:S02]  /*19560*/  MOV R10, 0x19580 ;  /* 0x00019580000a7802 */ /* 0x000fe40000000f00 */
[----:B-12--5:R-:W-:Y:S05]  /*19570*/  CALL.REL.NOINC `($__internal_9_$__cuda_sm70_shflsync_idx_p) ;  /* 0x0000b4a000007944 */ /* 0x026fea0003c00000 */
[----:B-12---:R-:W-:Y:S01]  /*19580*/  MOV R12, R16 ;  /* 0x00000010000c7202 */ /* 0x006fe20000000f00 */
[----:B------:R-:W-:Y:S05]  /*19590*/  BRA `(.L_x_2699) ;  /* 0xfffff2e000007947 */ /* 0x000fea000383ffff */
.L_x_2682:
[----:B------:R-:W-:Y:S01]  /*195a0*/  IMAD.MOV.U32 R14, RZ, RZ, R7 ;  /* 0x000000ffff0e7224 */ /* 0x000fe200078e0007 */
[----:B--2-4-:R-:W-:Y:S01]  /*195b0*/  MOV R12, 0x181f ;  /* 0x0000181f000c7802 */ /* 0x014fe20000000f00 */
[----:B------:R-:W-:Y:S01]  /*195c0*/  IMAD.MOV.U32 R13, RZ, RZ, 0x1 ;  /* 0x00000001ff0d7424 */ /* 0x000fe200078e00ff */
[----:B------:R-:W-:-:S02]  /*195d0*/  MOV R11, 0xffffffff ;  /* 0xffffffff000b7802 */ /* 0x000fc40000000f00 */
[----:B------:R-:W-:Y:S02]  /*195e0*/  MOV R10, 0x19600 ;  /* 0x00019600000a7802 */ /* 0x000fe40000000f00 */
[----:B-1-3--:R-:W-:Y:S05]  /*195f0*/  CALL.REL.NOINC `($__internal_9_$__cuda_sm70_shflsync_idx_p) ;  /* 0x0000b42000007944 */ /* 0x00afea0003c00000 */
[----:B--2---:R-:W-:Y:S01]  /*19600*/  IMAD.MOV.U32 R9, RZ, RZ, R16 ;  /* 0x000000ffff097224 */ /* 0x004fe200078e0010 */
[----:B-1----:R-:W-:Y:S01]  /*19610*/  MOV R14, R8 ;  /* 0x00000008000e7202 */ /* 0x002fe20000000f00 */
[----:B------:R-:W-:Y:S01]  /*19620*/  IMAD.MOV.U32 R13, RZ, RZ, 0x1 ;  /* 0x00000001ff0d7424 */ /* 0x000fe200078e00ff */
[----:B------:R-:W-:Y:S01]  /*19630*/  MOV R12, 0x181f ;  /* 0x0000181f000c7802 */ /* 0x000fe20000000f00 */
[----:B------:R-:W-:Y:S01]  /*19640*/  IMAD.MOV.U32 R11, RZ, RZ, -0x1 ;  /* 0xffffffffff0b7424 */ /* 0x000fe200078e00ff */
[----:B------:R-:W-:Y:S02]  /*19650*/  MOV R10, 0x19670 ;  /* 0x00019670000a7802 */ /* 0x000fe40000000f00 */
[----:B------:R-:W-:Y:S05]  /*19660*/  CALL.REL.NOINC `($__internal_9_$__cuda_sm70_shflsync_idx_p) ;  /* 0x0000b3b000007944 */ /* 0x000fea0003c00000 */
[----:B-12---:R-:W-:Y:S01]  /*19670*/  MOV R12, R16 ;  /* 0x00000010000c7202 */ /* 0x006fe20000000f00 */
[----:B------:R-:W-:Y:S05]  /*19680*/  BRA `(.L_x_2700) ;  /* 0xfffff3d000007947 */ /* 0x000fea000383ffff */
.L_x_2685:
[----:B------:R-:W-:Y:S01]  /*19690*/  IMAD.MOV.U32 R14, RZ, RZ, R7 ;  /* 0x000000ffff0e7224 */ /* 0x000fe200078e0007 */
[----:B--2---:R-:W-:Y:S01]  /*196a0*/  MOV R12, 0x181f ;  /* 0x0000181f000c7802 */ /* 0x004fe20000000f00 */
[----:B------:R-:W-:Y:S01]  /*196b0*/  IMAD.MOV.U32 R13, RZ, RZ, 0x2 ;  /* 0x00000002ff0d7424 */ /* 0x000fe200078e00ff */
[----:B------:R-:W-:Y:S02]  /*196c0*/  MOV R11, 0xffffffff ;  /* 0xffffffff000b7802 */ /* 0x000fe40000000f00 */
[----:B------:R-:W-:-:S02]  /*196d0*/  MOV R10, 0x196f0 ;  /* 0x000196f0000a7802 */ /* 0x000fc40000000f00 */
[----:B-1-3--:R-:W-:Y:S05]  /*196e0*/  CALL.REL.NOINC `($__internal_9_$__cuda_sm70_shflsync_idx_p) ;  /* 0x0000b33000007944 */ /* 0x00afea0003c00000 */
[----:B--2---:R-:W-:Y:S01]  /*196f0*/  MOV R9, R16 ;  /* 0x0000001000097202 */ /* 0x004fe20000000f00 */
[----:B-1----:R-:W-:Y:S05]  /*19700*/  BRA `(.L_x_2701) ;  /* 0xfffff52000007947 */ /* 0x002fea000383ffff */
.L_x_2686:
[----:B------:R-:W-:Y:S01]  /*19710*/  IMAD.MOV.U32 R14, RZ, RZ, R8 ;  /* 0x000000ffff0e7224 */ /* 0x000fe200078e0008 */
[----:B--2---:R-:W-:Y:S01]  /*19720*/  MOV R12, 0x181f ;  /* 0x0000181f000c7802 */ /* 0x004fe20000000f00 */
[----:B------:R-:W-:Y:S01]  /*19730*/  IMAD.MOV.U32 R13, RZ, RZ, 0x2 ;  /* 0x00000002ff0d7424 */ /* 0x000fe200078e00ff */
[----:B------:R-:W-:-:S02]  /*19740*/  MOV R11, 0xffffffff ;  /* 0xffffffff000b7802 */ /* 0x000fc40000000f00 */
[----:B------:R-:W-:Y:S02]  /*19750*/  MOV R10, 0x19770 ;  /* 0x00019770000a7802 */ /* 0x000fe40000000f00 */
[----:B-1-34-:R-:W-:Y:S05]  /*19760*/  CALL.REL.NOINC `($__internal_9_$__cuda_sm70_shflsync_idx_p) ;  /* 0x0000b2b000007944 */ /* 0x01afea0003c00000 */
[----:B-12---:R-:W-:Y:S01]  /*19770*/  MOV R12, R16 ;  /* 0x00000010000c7202 */ /* 0x006fe20000000f00 */
[----:B------:R-:W-:Y:S05]  /*19780*/  BRA `(.L_x_2702) ;  /* 0xfffff4c000007947 */ /* 0x000fea000383ffff */
.L_x_2689:
[----:B------:R-:W-:Y:S01]  /*19790*/  IMAD.MOV.U32 R14, RZ, RZ, R7 ;  /* 0x000000ffff0e7224 */ /* 0x000fe200078e0007 */
[----:B-1-3--:R-:W-:Y:S01]  /*197a0*/  MOV R12, 0x181f ;  /* 0x0000181f000c7802 */ /* 0x00afe20000000f00 */
[----:B------:R-:W-:Y:S01]  /*197b0*/  IMAD.MOV.U32 R13, RZ, RZ, 0x3 ;  /* 0x00000003ff0d7424 */ /* 0x000fe200078e00ff */
[----:B------:R-:W-:Y:S02]  /*197c0*/  MOV R11, 0xffffffff ;  /* 0xffffffff000b7802 */ /* 0x000fe40000000f00 */
[----:B------:R-:W-:Y:S02]  /*197d0*/  MOV R10, 0x197f0 ;  /* 0x000197f0000a7802 */ /* 0x000fe40000000f00 */
[----:B--2-4-:R-:W-:Y:S05]  /*197e0*/  CALL.REL.NOINC `($__internal_9_$__cuda_sm70_shflsync_idx_p) ;  /* 0x0000b23000007944 */ /* 0x014fea0003c00000 */
        /* <DEDUP_REMOVED lines=8> */
        .type           $_ZN7cutlass13device_kernelIN5flash19enable_sm80_to_sm89INS1_16FlashAttnFwdSm80INS1_25CollectiveMainloopFwdSm80ILi8ELi1ELb0EN4cute5tupleIJNS5_1CILi128EEENS7_ILi48EEENS7_ILi256EEEEEELi256ENS_10bfloat16_tEfNS_4arch4Sm80ELb0ELb1ELb0ELb1ELb0ELb1ELb1ELb0EEENS1_21CollectiveEpilogueFwdINS6_IJS8_SA_S9_EEENS6_IJNS7_ILi1EEESI_SI_EEESC_SE_Li256ELb1ELb1ELb0ELb0EEENS1_19SingleTileSchedulerILb1ELb0ELb1ELi128EEEEEEEEEvNT_6ParamsE$_ZZN5flash25CollectiveMainloopFwdSm80ILi8ELi1ELb0EN4cute5tupleIJNS1_1CILi128EEENS3_ILi48EEENS3_ILi256EEEEEELi256EN7cutlass10bfloat16_tEfNS8_4arch4Sm80ELb0ELb1ELb0ELb1ELb0ELb1ELb1ELb0EE3mmaINS_16FlashAttnFwdSm80ISC_NS_21CollectiveEpilogueFwdINS2_IJS4_S6_S5_EEENS2_IJNS3_ILi1EEESH_SH_EEES9_SB_Li256ELb1ELb1ELb0ELb0EEENS_19SingleTileSchedulerILb1ELb0ELb1ELi128EEEE13SharedStorageENS1_6TensorINS1_11ArrayEngineIfLm128EEENS1_6LayoutINS2_IJNS2_IJNS3_ILi2EEESS_EEESH_NS3_ILi32EEEEEENS2_IJNS2_IJSH_SS_EEENS3_ILi0EEENS3_ILi4EEEEEEEEEENS_7SoftmaxILi2ELi0EEEEEbRKNSC_6ParamsERT0_RT1_iRKNS_16SeqlenInfoQKNewKILb1ELb1EEENS2_IJiiiiEEERT_ENKUlvE_clEv,@function
        .size           $_ZN7cutlass13device_kernelIN5flash19enable_sm80_to_sm89INS1_16FlashAttnFwdSm80INS1_25CollectiveMainloopFwdSm80ILi8ELi1ELb0EN4cute5tupleIJNS5_1CILi128EEENS7_ILi48EEENS7_ILi256EEEEEELi256ENS_10bfloat16_tEfNS_4arch4Sm80ELb0ELb1ELb0ELb1ELb0ELb1ELb1ELb0EEENS1_21CollectiveEpilogueFwdINS6_IJS8_SA_S9_EEENS6_IJNS7_ILi1EEESI_SI_EEESC_SE_Li256ELb1ELb1ELb0ELb0EEENS1_19SingleTileSchedulerILb1ELb0ELb1ELi128EEEEEEEEEvNT_6ParamsE$_ZZN5flash25CollectiveMainloopFwdSm80ILi8ELi1ELb0EN4cute5tupleIJNS1_1CILi128EEENS3_ILi48EEENS3_ILi256EEEEEELi256EN7cutlass10bfloat16_tEfNS8_4arch4Sm80ELb0ELb1ELb0ELb1ELb0ELb1ELb1ELb0EE3mmaINS_16FlashAttnFwdSm80ISC_NS_21CollectiveEpilogueFwdINS2_IJS4_S6_S5_EEENS2_IJNS3_ILi1EEESH_SH_EEES9_SB_Li256ELb1ELb1ELb0ELb0EEENS_19SingleTileSchedulerILb1ELb0ELb1ELi128EEEE13SharedStorageENS1_6TensorINS1_11ArrayEngineIfLm128EEENS1_6LayoutINS2_IJNS2_IJNS3_ILi2EEESS_EEESH_NS3_ILi32EEEEEENS2_IJNS2_IJSH_SS_EEENS3_ILi0EEENS3_ILi4EEEEEEEEEENS_7SoftmaxILi2ELi0EEEEEbRKNSC_6ParamsERT0_RT1_iRKNS_16SeqlenInfoQKNewKILb1ELb1EEENS2_IJiiiiEEERT_ENKUlvE_clEv,($__internal_8_$__cuda_sm70_shflsync_bfly_p - $_ZN7cutlass13device_kernelIN5flash19enable_sm80_to_sm89INS1_16FlashAttnFwdSm80INS1_25CollectiveMainloopFwdSm80ILi8ELi1ELb0EN4cute5tupleIJNS5_1CILi128EEENS7_ILi48EEENS7_ILi256EEEEEELi256ENS_10bfloat16_tEfNS_4arch4Sm80ELb0ELb1ELb0ELb1ELb0ELb1ELb1ELb0EEENS1_21CollectiveEpilogueFwdINS6_IJS8_SA_S9_EEENS6_IJNS7_ILi1EEESI_SI_EEESC_SE_Li256ELb1ELb1ELb0ELb0EEENS1_19SingleTileSchedulerILb1ELb0ELb1ELi128EEEEEEEEEvNT_6ParamsE$_ZZN5flash25CollectiveMainloopFwdSm80ILi8ELi1ELb0EN4cute5tupleIJNS1_1CILi128EEENS3_ILi48EEENS3_ILi256EEEEEELi256EN7cutlass10bfloat16_tEfNS8_4arch4Sm80ELb0ELb1ELb0ELb1ELb0ELb1ELb1ELb0EE3mmaINS_16FlashAttnFwdSm80ISC_NS_21CollectiveEpilogueFwdINS2_IJS4_S6_S5_EEENS2_IJNS3_ILi1EEESH_SH_EEES9_SB_Li256ELb1ELb1ELb0ELb0EEENS_19SingleTileSchedulerILb1ELb0ELb1ELi128EEEE13SharedStorageENS1_6TensorINS1_11ArrayEngineIfLm128EEENS1_6LayoutINS2_IJNS2_IJNS3_ILi2EEESS_EEESH_NS3_ILi32EEEEEENS2_IJNS2_IJSH_SS_EEENS3_ILi0EEENS3_ILi4EEEEEEEEEENS_7SoftmaxILi2ELi0EEEEEbRKNSC_6ParamsERT0_RT1_iRKNS_16SeqlenInfoQKNewKILb1ELb1EEENS2_IJiiiiEEERT_ENKUlvE_clEv)
$_ZN7cutlass13device_kernelIN5flash19enable_sm80_to_sm89INS1_16FlashAttnFwdSm80INS1_25CollectiveMainloopFwdSm80ILi8ELi1ELb0EN4cute5tupleIJNS5_1CILi128EEENS7_ILi48EEENS7_ILi256EEEEEELi256ENS_10bfloat16_tEfNS_4arch4Sm80ELb0ELb1ELb0ELb1ELb0ELb1ELb1ELb0EEENS1_21CollectiveEpilogueFwdINS6_IJS8_SA_S9_EEENS6_IJNS7_ILi1EEESI_SI_EEESC_SE_Li256ELb1ELb1ELb0ELb0EEENS1_19SingleTileSchedulerILb1ELb0ELb1ELi128EEEEEEEEEvNT_6ParamsE$_ZZN5flash25CollectiveMainloopFwdSm80ILi8ELi1ELb0EN4cute5tupleIJNS1_1CILi128EEENS3_ILi48EEENS3_ILi256EEEEEELi256EN7cutlass10bfloat16_tEfNS8_4arch4Sm80ELb0ELb1ELb0ELb1ELb0ELb1ELb1ELb0EE3mmaINS_16FlashAttnFwdSm80ISC_NS_21CollectiveEpilogueFwdINS2_IJS4_S6_S5_EEENS2_IJNS3_ILi1EEESH_SH_EEES9_SB_Li256ELb1ELb1ELb0ELb0EEENS_19SingleTileSchedulerILb1ELb0ELb1ELi128EEEE13SharedStorageENS1_6TensorINS1_11ArrayEngineIfLm128EEENS1_6LayoutINS2_IJNS2_IJNS3_ILi2EEESS_EEESH_NS3_ILi32EEEEEENS2_IJNS2_IJSH_SS_EEENS3_ILi0EEENS3_ILi4EEEEEEEEEENS_7SoftmaxILi2ELi0EEEEEbRKNSC_6ParamsERT0_RT1_iRKNS_16SeqlenInfoQKNewKILb1ELb1EEENS2_IJiiiiEEERT_ENKUlvE_clEv:
[----:B------:R-:W-:-:S05]  /*19870*/  IADD3 R11, R9, -c[0x0][0x20], RZ ;  /* 0x80000800090b7a10 */ /* 0x000fca0007ffe0ff */
[----:B------:R-:W2:Y:S01]  /*19880*/  LDL.64 R30, [R11] ;  /* 0x000000000b1e7983 */ /* 0x000ea20000100a00 */
[----:B------:R-:W-:-:S03]  /*19890*/  ULDC.64 UR8, c[0x0][0x118] ;  /* 0x0000460000087ab9 */ /* 0x000fc60000000a00 */
[----:B--2---:R-:W2:Y:S02]  /*198a0*/  LD.E R83, [R30.64+0x11c] ;  /* 0x00011c081e537980 */ /* 0x004ea4000c101900 */
[----:B--2---:R-:W-:-:S13]  /*198b0*/  ISETP.GT.AND P0, PT, R83, RZ, PT ;  /* 0x000000ff5300720c */ /* 0x004fda0003f04270 */
[----:B------:R-:W-:Y:S05]  /*198c0*/  @P0 BRA `(.L_x_2704) ;  /* 0x0000003000000947 */ /* 0x000fea0003800000 */
[----:B------:R-:W-:Y:S01]  /*198d0*/  MOV R83, 0x0 ;  /* 0x0000000000537802 */ /* 0x000fe20000000f00 */
[----:B------:R-:W-:-:S04]  /*198e0*/  DEPBAR.LE SB0, 0x1 ;  /* 0x000080400000791a */ /* 0x000fc80000000000 */
[----:B------:R-:W-:Y:S05]  /*198f0*/  RET.REL.NODEC R82 `(_ZN7cutlass13device_kernelIN5flash19enable_sm80_to_sm89INS1_16FlashAttnFwdSm80INS1_25CollectiveMainloopFwdSm80ILi8ELi1ELb0EN4cute5tupleIJNS5_1CILi128EEENS7_ILi48EEENS7_ILi256EEEEEELi256ENS_10bfloat16_tEfNS_4arch4Sm80ELb0ELb1ELb0ELb1ELb0ELb1ELb1ELb0EEENS1_21CollectiveEpilogueFwdINS6_IJS8_SA_S9_EEENS6_IJNS7_ILi1EEESI_SI_EEESC_SE_Li256ELb1ELb1ELb0ELb0EEENS1_19SingleTileSchedulerILb1ELb0ELb1ELi128EEEEEEEEEvNT_6ParamsE) ;  /* 0xfffe670052007950 */ /* 0x000fea0003c3ffff */
.L_x_2704:
        /* <DEDUP_REMOVED lines=11> */
[----:B---3--:R-:W3:Y:S04]  /*199b0*/  LD.E R15, [R18.64] ;  /* 0x00000008120f7980 */ /* 0x008ee8000c101900 */
[----:B----4-:R3:W4:Y:S01]  /*199c0*/  LD.E R16, [R16.64+0x20] ;  /* 0x0000200810107980 */ /* 0x010722000c101900 */
[----:B------:R-:W-:-:S03]  /*199d0*/  ISETP.NE.AND P0, PT, R10, RZ, PT ;  /* 0x000000ff0a00720c */ /* 0x000fc60003f05270 */
[----:B------:R4:W5:Y:S01]  /*199e0*/  LD.E R25, [R12.64] ;  /* 0x000000080c197980 */ /* 0x000962000c101900 */
[----:B--2---:R-:W-:-:S04]  /*199f0*/  SHF.R.S32.HI R106, RZ, 0x1f, R157 ;  /* 0x0000001fff6a7819 */ /* 0x004fc8000001149d */
[----:B------:R-:W-:-:S04]  /*19a00*/  LEA.HI R106, R106, R157, RZ, 0x3 ;  /* 0x0000009d6a6a7211 */ /* 0x000fc800078f18ff */
[----:B------:R-:W-:Y:S02]  /*19a10*/  LOP3.LUT R14, R106, 0xfffffff8, RZ, 0xc0, !PT ;  /* 0xfffffff86a0e7812 */ /* 0x000fe400078ec0ff */
[----:B------:R-:W-:-:S03]  /*19a20*/  SHF.R.S32.HI R106, RZ, 0x3, R106 ;  /* 0x00000003ff6a7819 */ /* 0x000fc6000001146a */
[----:B------:R-:W-:Y:S02]  /*19a30*/  IMAD.IADD R14, R157, 0x1, -R14 ;  /* 0x000000019d0e7824 */ /* 0x000fe400078e0a0e */
[----:B---3--:R-:W-:Y:S01]  /*19a40*/  IMAD R17, R15, 0x80, R106 ;  /* 0x000000800f117824 */ /* 0x008fe200078e026a */
[----:B----4-:R-:W-:-:S03]  /*19a50*/  SHF.R.S32.HI R12, RZ, 0x1f, R16 ;  /* 0x0000001fff0c7819 */ /* 0x010fc60000011410 */
[----:B------:R-:W-:Y:S01]  /*19a60*/  IMAD R14, R14, 0x20, R17 ;  /* 0x000000200e0e7824 */ /* 0x000fe200078e0211 */
[----:B------:R-:W-:Y:S05]  /*19a70*/  @!P0 BRA `(.L_x_2705) ;  /* 0x00004e7000008947 */ /* 0x000fea0003800000 */
[----:B-1---5:R-:W-:-:S13]  /*19a80*/  ISETP.NE.AND P0, PT, R8, 0x1, PT ;  /* 0x000000010800780c */ /* 0x022fda0003f05270 */
        /* <DEDUP_REMOVED lines=27> */
.L_x_2780:
[----:B------:R-:W-:Y:S05]  /*19c40*/  BRA.DIV ~URZ, `(.L_x_2707) ;  /* 0x00009f527f007947 */ /* 0x000fea000b800000 */
[----:B------:R3:W4:Y:S04]  /*19c50*/  SHFL.IDX PT, R26, R23, RZ, 0x181f ;  /* 0x00181fff171a7589 */ /* 0x00072800000e0000 */
[----:B------:R3:W1:Y:S04]  /*19c60*/  SHFL.IDX PT, R21, R22, RZ, 0x181f ;  /* 0x00181fff16157589 */ /* 0x00066800000e0000 */
[----:B------:R3:W2:Y:S02]  /*19c70*/  SHFL.IDX PT, R16, R19, RZ, 0x181f ;  /* 0x00181fff13107589 */ /* 0x0006a400000e0000 */
.L_x_2781:
        /* <DEDUP_REMOVED lines=59> */
.L_x_2709:
[----:B------:R-:W-:Y:S05]  /*1a030*/  BSYNC B0 ;  /* 0x0000000000007941 */ /* 0x000fea0003800000 */
.L_x_2708:
        /* <DEDUP_REMOVED lines=37> */
.L_x_2782:
        /* <DEDUP_REMOVED lines=53> */
.L_x_2712:
[----:B------:R-:W-:Y:S05]  /*1a5e0*/  BSYNC B0 ;  /* 0x0000000000007941 */ /* 0x000fea0003800000 */
.L_x_2711:
        /* <DEDUP_REMOVED lines=34> */
.L_x_2783:
[----:B------:R-:W-:Y:S05]  /*1a810*/  BRA.DIV ~URZ, `(.L_x_2714) ;  /* 0x000097227f007947 */ /* 0x000fea000b800000 */
[----:B----4-:R4:W1:Y:S01]  /*1a820*/  SHFL.IDX PT, R26, R23, 0x2, 0x181f ;  /* 0x00581f00171a7f89 */ /* 0x01086200000e0000 */
[----:B--23--:R-:W-:-:S03]  /*1a830*/  MOV R27, R25 ;  /* 0x00000019001b7202 */ /* 0x00cfc60000000f00 */
[----:B------:R4:W2:Y:S04]  /*1a840*/  SHFL.IDX PT, R21, R22, 0x2, 0x181f ;  /* 0x00581f0016157f89 */ /* 0x0008a800000e0000 */
[----:B------:R4:W3:Y:S02]  /*1a850*/  SHFL.IDX PT, R16, R19, 0x2, 0x181f ;  /* 0x00581f0013107f89 */ /* 0x0008e400000e0000 */
.L_x_2784:
        /* <DEDUP_REMOVED lines=53> */
.L_x_2716:
[----:B------:R-:W-:Y:S05]  /*1abb0*/  BSYNC B0 ;  /* 0x0000000000007941 */ /* 0x000fea0003800000 */
.L_x_2715:
        /* <DEDUP_REMOVED lines=35> */
.L_x_2785:
        /* <DEDUP_REMOVED lines=9> */
.L_x_2786:
        /* <DEDUP_REMOVED lines=52> */
.L_x_2720:
[----:B------:R-:W-:Y:S05]  /*1b1c0*/  BSYNC B0 ;  /* 0x0000000000007941 */ /* 0x000fea0003800000 */
.L_x_2719:
[----:B--2---:R-:W-:Y:S01]  /*1b1d0*/  IADD3 R12, R9, -c[0x0][0x20], RZ ;  /* 0x80000800090c7a10 */ /* 0x004fe20007ffe0ff */
[----:B------:R-:W-:-:S04]  /*1b1e0*/  DEPBAR.LE SB0, 0x1 ;  /* 0x000080400000791a */ /* 0x000fc80000000000 */
[----:B------:R-:W2:Y:S04]  /*1b1f0*/  LDL.64 R14, [R12+0x20] ;  /* 0x000020000c0e7983 */ /* 0x000ea80000100a00 */
[----:B----4-:R-:W4:Y:S01]  /*1b200*/  LDL.64 R146, [R12+0x28] ;  /* 0x000028000c927983 */ /* 0x010f220000100a00 */
[----:B------:R-:W-:Y:S03]  /*1b210*/  WARPSYNC 0xffffffff ;  /* 0xffffffff00007948 */ /* 0x000fe60003800000 */
[----:B------:R-:W-:Y:S01]  /*1b220*/  BAR.SYNC.DEFER_BLOCKING 0x0 ;  /* 0x0000000000007b1d */ /* 0x000fe20000010000 */
[----:B------:R-:W-:-:S05]  /*1b230*/  SHF.R.S32.HI R30, RZ, 0x1f, R157 ;  /* 0x0000001fff1e7819 */ /* 0x000fca000001149d */
[----:B--23--:R2:W3:Y:S04]  /*1b240*/  LD.E R45, [R14.64] ;  /* 0x000000080e2d7980 */ /* 0x00c4e8000c101900 */
[----:B----4-:R-:W4:Y:S01]  /*1b250*/  LD.E.64 R146, [R146.64] ;  /* 0x0000000892927980 */ /* 0x010f22000c101b00 */
[----:B------:R-:W-:Y:S01]  /*1b260*/  LEA.HI R24, R30, R157, RZ, 0x3 ;  /* 0x0000009d1e187211 */ /* 0x000fe200078f18ff */
[----:B-----5:R-:W-:Y:S01]  /*1b270*/  IMAD.MOV.U32 R11, RZ, RZ, R21 ;  /* 0x000000ffff0b7224 */ /* 0x020fe200078e0015 */
[----:B------:R-:W-:Y:S01]  /*1b280*/  BSSY B1, `(.L_x_2721) ;  /* 0x00000f9000017945 */ /* 0x000fe20003800000 */
[----:B------:R-:W-:Y:S01]  /*1b290*/  IMAD.MOV.U32 R10, RZ, RZ, R62 ;  /* 0x000000ffff0a7224 */ /* 0x000fe200078e003e */
[----:B------:R-:W-:Y:S01]  /*1b2a0*/  LOP3.LUT R24, R24, 0xfffffff8, RZ, 0xc0, !PT ;  /* 0xfffffff818187812 */ /* 0x000fe200078ec0ff */
[----:B------:R-:W-:Y:S01]  /*1b2b0*/  IMAD.MOV.U32 R9, RZ, RZ, R20 ;  /* 0x000000ffff097224 */ /* 0x000fe200078e0014 */
[----:B------:R-:W-:Y:S01]  /*1b2c0*/  PRMT R12, R11, 0x7610, R12 ;  /* 0x000076100b0c7816 */ /* 0x000fe2000000000c */
[----:B-1----:R-:W-:Y:S01]  /*1b2d0*/  IMAD.SHL.U32 R22, R106, 0x40, RZ ;  /* 0x000000406a167824 */ /* 0x002fe200078e00ff */
[----:B------:R-:W-:Y:S01]  /*1b2e0*/  PRMT R17, R10, 0x7610, R17 ;  /* 0x000076100a117816 */ /* 0x000fe20000000011 */
[----:B------:R-:W-:Y:S01]  /*1b2f0*/  IMAD.IADD R11, R157, 0x1, -R24 ;  /* 0x000000019d0b7824 */ /* 0x000fe200078e0a18 */
[----:B------:R-:W-:Y:S01]  /*1b300*/  PRMT R13, R9, 0x7610, R13 ;  /* 0x00007610090d7816 */ /* 0x000fe2000000000d */
[----:B------:R-:W-:Y:S01]  /*1b310*/  IMAD.MOV.U32 R10, RZ, RZ, R77 ;  /* 0x000000ffff0a7224 */ /* 0x000fe200078e004d */
[----:B------:R-:W-:Y:S01]  /*1b320*/  LOP3.LUT R22, R22, 0x1c0, RZ, 0xc0, !PT ;  /* 0x000001c016167812 */ /* 0x000fe200078ec0ff */
[----:B------:R-:W-:-:S02]  /*1b330*/  IMAD.MOV.U32 R9, RZ, RZ, R63 ;  /* 0x000000ffff097224 */ /* 0x000fc400078e003f */
[----:B------:R-:W-:Y:S01]  /*1b340*/  IMAD.SHL.U32 R11, R11, 0x8, RZ ;  /* 0x000000080b0b7824 */ /* 0x000fe200078e00ff */
[----:B------:R-:W-:Y:S01]  /*1b350*/  PRMT R31, R10, 0x7610, R31 ;  /* 0x000076100a1f7816 */ /* 0x000fe2000000001f */
[----:B------:R-:W-:Y:S01]  /*1b360*/  IMAD.MOV.U32 R10, RZ, RZ, R54 ;  /* 0x000000ffff0a7224 */ /* 0x000fe200078e0036 */
[----:B------:R-:W-:Y:S01]  /*1b370*/  PRMT R16, R9, 0x7610, R16 ;  /* 0x0000761009107816 */ /* 0x000fe20000000010 */
[----:B--2---:R-:W-:Y:S01]  /*1b380*/  IMAD.MOV.U32 R14, RZ, RZ, R76 ;  /* 0x000000ffff0e7224 */ /* 0x004fe200078e004c */
[----:B------:R-:W-:Y:S01]  /*1b390*/  LOP3.LUT R11, R22, 0x38, R11, 0xf8, !PT ;  /* 0x00000038160b7812 */ /* 0x000fe200078ef80b */
[----:B------:R-:W-:Y:S01]  /*1b3a0*/  IMAD.MOV.U32 R15, RZ, RZ, R92 ;  /* 0x000000ffff0f7224 */ /* 0x000fe200078e005c */
[----:B------:R-:W-:Y:S02]  /*1b3b0*/  LEA.HI R9, R30, R157, RZ, 0x6 ;  /* 0x0000009d1e097211 */ /* 0x000fe400078f30ff */
[----:B------:R-:W-:Y:S02]  /*1b3c0*/  SHF.R.U32.HI R22, RZ, 0x3, R22 ;  /* 0x00000003ff167819 */ /* 0x000fe40000011616 */
[----:B------:R-:W-:Y:S01]  /*1b3d0*/  PRMT R32, R14, 0x7610, R32 ;  /* 0x000076100e207816 */ /* 0x000fe20000000020 */
[----:B------:R-:W-:Y:S01]  /*1b3e0*/  IMAD.MOV.U32 R14, RZ, RZ, R93 ;  /* 0x000000ffff0e7224 */ /* 0x000fe200078e005d */
[----:B------:R-:W-:Y:S01]  /*1b3f0*/  PRMT R44, R15, 0x7610, R44 ;  /* 0x000076100f2c7816 */ /* 0x000fe2000000002c */
[----:B------:R-:W-:Y:S01]  /*1b400*/  IMAD.SHL.U32 R9, R9, 0x8, RZ ;  /* 0x0000000809097824 */ /* 0x000fe200078e00ff */
[----:B------:R-:W-:Y:S01]  /*1b410*/  PRMT R15, R10, 0x7610, R15 ;  /* 0x000076100a0f7816 */ /* 0x000fe2000000000f */
[----:B------:R-:W-:Y:S01]  /*1b420*/  IMAD.MOV.U32 R10, RZ, RZ, R60 ;  /* 0x000000ffff0a7224 */ /* 0x000fe200078e003c */
[----:B------:R-:W-:Y:S01]  /*1b430*/  LOP3.LUT R22, R11, R22, RZ, 0x3c, !PT ;  /* 0x000000160b167212 */ /* 0x000fe200078e3cff */
[----:B------:R-:W-:Y:S01]  /*1b440*/  IMAD.MOV.U32 R11, RZ, RZ, R55 ;  /* 0x000000ffff0b7224 */ /* 0x000fe200078e0037 */
[----:B------:R-:W-:-:S02]  /*1b450*/  PRMT R39, R14, 0x7610, R39 ;  /* 0x000076100e277816 */ /* 0x000fc40000000027 */
[----:B------:R-:W-:Y:S01]  /*1b460*/  PRMT R24, R10, 0x7610, R24 ;  /* 0x000076100a187816 */ /* 0x000fe20000000018 */
[----:B------:R-:W-:Y:S01]  /*1b470*/  IMAD.MOV.U32 R10, RZ, RZ, R75 ;  /* 0x000000ffff0a7224 */ /* 0x000fe200078e004b */
[----:B------:R-:W-:Y:S01]  /*1b480*/  PRMT R14, R11, 0x7610, R14 ;  /* 0x000076100b0e7816 */ /* 0x000fe2000000000e */
[----:B------:R-:W-:Y:S01]  /*1b490*/  IMAD.MOV.U32 R11, RZ, RZ, R74 ;  /* 0x000000ffff0b7224 */ /* 0x000fe200078e004a */
[----:B------:R-:W-:Y:S01]  /*1b4a0*/  LOP3.LUT R22, R22, 0xfffffe00, R9, 0xf8, !PT ;  /* 0xfffffe0016167812 */ /* 0x000fe200078ef809 */
[----:B------:R-:W-:Y:S01]  /*1b4b0*/  IMAD.MOV.U32 R9, RZ, RZ, R90 ;  /* 0x000000ffff097224 */ /* 0x000fe200078e005a */
[----:B------:R-:W-:Y:S02]  /*1b4c0*/  PRMT R29, R10, 0x7610, R29 ;  /* 0x000076100a1d7816 */ /* 0x000fe4000000001d */
[----:B------:R-:W-:Y:S02]  /*1b4d0*/  PRMT R30, R11, 0x7610, R30 ;  /* 0x000076100b1e7816 */ /* 0x000fe4000000001e */
[----:B------:R-:W-:Y:S01]  /*1b4e0*/  PRMT R38, R9, 0x7610, R38 ;  /* 0x0000761009267816 */ /* 0x000fe20000000026 */
[----:B---3--:R-:W-:-:S02]  /*1b4f0*/  IMAD R45, R45, -0x80, R8 ;  /* 0xffffff802d2d7824 */ /* 0x008fc400078e0208 */
        /* <DEDUP_REMOVED lines=57> */
.L_x_2724:
[----:B------:R-:W-:Y:S05]  /*1b890*/  BSYNC B0 ;  /* 0x0000000000007941 */ /* 0x000fea0003800000 */
.L_x_2723:
        /* <DEDUP_REMOVED lines=50> */
.L_x_2726:
[----:B------:R-:W-:Y:S05]  /*1bbc0*/  BSYNC B0 ;  /* 0x0000000000007941 */ /* 0x000fea0003800000 */
.L_x_2725:
        /* <DEDUP_REMOVED lines=50> */
.L_x_2728:
[----:B------:R-:W-:Y:S05]  /*1bef0*/  BSYNC B0 ;  /* 0x0000000000007941 */ /* 0x000fea0003800000 */
.L_x_2727:
        /* <DEDUP_REMOVED lines=49> */
.L_x_2722:
[----:B------:R-:W-:Y:S05]  /*1c210*/  BSYNC B1 ;  /* 0x0000000000017941 */ /* 0x000fea0003800000 */
.L_x_2721:
        /* <DEDUP_REMOVED lines=53> */
.L_x_2732:
[----:B------:R-:W-:Y:S05]  /*1c570*/  BSYNC B0 ;  /* 0x0000000000007941 */ /* 0x000fea0003800000 */
.L_x_2731:
        /* <DEDUP_REMOVED lines=50> */
.L_x_2734:
[----:B------:R-:W-:Y:S05]  /*1c8a0*/  BSYNC B0 ;  /* 0x0000000000007941 */ /* 0x000fea0003800000 */
.L_x_2733:
        /* <DEDUP_REMOVED lines=50> */
.L_x_2736:
[----:B------:R-:W-:Y:S05]  /*1cbd0*/  BSYNC B0 ;  /* 0x0000000000007941 */ /* 0x000fea0003800000 */
.L_x_2735:
        /* <DEDUP_REMOVED lines=49> */
.L_x_2730:
[----:B------:R-:W-:Y:S05]  /*1cef0*/  BSYNC B1 ;  /* 0x0000000000017941 */ /* 0x000fea0003800000 */
.L_x_2729:
        /* <DEDUP_REMOVED lines=53> */
.L_x_2740:
[----:B------:R-:W-:Y:S05]  /*1d250*/  BSYNC B0 ;  /* 0x0000000000007941 */ /* 0x000fea0003800000 */
.L_x_2739:
        /* <DEDUP_REMOVED lines=50> */
.L_x_2742:
[----:B------:R-:W-:Y:S05]  /*1d580*/  BSYNC B0 ;  /* 0x0000000000007941 */ /* 0x000fea0003800000 */
.L_x_2741:
        /* <DEDUP_REMOVED lines=50> */
.L_x_2744:
[----:B------:R-:W-:Y:S05]  /*1d8b0*/  BSYNC B0 ;  /* 0x0000000000007941 */ /* 0x000fea0003800000 */
.L_x_2743:
        /* <DEDUP_REMOVED lines=49> */
.L_x_2738:
[----:B------:R-:W-:Y:S05]  /*1dbd0*/  BSYNC B1 ;  /* 0x0000000000017941 */ /* 0x000fea0003800000 */
.L_x_2737:
[----:B------:R-:W-:Y:S01]  /*1dbe0*/  IADD3 R106, R106, 0x60, RZ ;  /* 0x000000606a6a7810 */ /* 0x000fe20007ffe0ff */
[----:B-1----:R-:W-:Y:S02]  /*1dbf0*/  IMAD.MOV.U32 R8, RZ, RZ, R82 ;  /* 0x000000ffff087224 */ /* 0x002fe400078e0052 */
[----:B------:R-:W-:Y:S01]  /*1dc00*/  IMAD.MOV.U32 R9, RZ, RZ, 0x0 ;  /* 0x00000000ff097424 */ /* 0x000fe200078e00ff */
[----:B------:R-:W-:-:S13]  /*1dc10*/  ISETP.GE.AND P0, PT, R106, R45, PT ;  /* 0x0000002d6a00720c */ /* 0x000fda0003f06270 */
[----:B------:R-:W-:Y:S05]  /*1dc20*/  @P0 RET.REL.NODEC R8 `(_ZN7cutlass13device_kernelIN5flash19enable_sm80_to_sm89INS1_16FlashAttnFwdSm80INS1_25CollectiveMainloopFwdSm80ILi8ELi1ELb0EN4cute5tupleIJNS5_1CILi128EEENS7_ILi48EEENS7_ILi256EEEEEELi256ENS_10bfloat16_tEfNS_4arch4Sm80ELb0ELb1ELb0ELb1ELb0ELb1ELb1ELb0EEENS1_21CollectiveEpilogueFwdINS6_IJS8_SA_S9_EEENS6_IJNS7_ILi1EEESI_SI_EEESC_SE_Li256ELb1ELb1ELb0ELb0EEENS1_19SingleTileSchedulerILb1ELb0ELb1ELi128EEEEEEEEEvNT_6ParamsE) ;  /* 0xfffe23d008000950 */ /* 0x000fea0003c3ffff */
        /* <DEDUP_REMOVED lines=49> */
.L_x_2746:
[----:B------:R-:W-:Y:S05]  /*1df40*/  BSYNC B0 ;  /* 0x0000000000007941 */ /* 0x000fea0003800000 */
.L_x_2745:
        /* <DEDUP_REMOVED lines=50> */
.L_x_2748:
[----:B------:R-:W-:Y:S05]  /*1e270*/  BSYNC B0 ;  /* 0x0000000000007941 */ /* 0x000fea0003800000 */
.L_x_2747:
        /* <DEDUP_REMOVED lines=50> */
.L_x_2750:
[----:B------:R-:W-:Y:S05]  /*1e5a0*/  BSYNC B0 ;  /* 0x0000000000007941 */ /* 0x000fea0003800000 */
.L_x_2749:
[----:B------:R-:W-:-:S04]  /*1e5b0*/  IADD3 R18, R18, 0x60, RZ ;  /* 0x0000006012127810 */ /* 0x000fc80007ffe0ff */
[----:B------:R-:W-:Y:S01]  /*1e5c0*/  ISETP.GE.AND P0, PT, R18, R83, PT ;  /* 0x000000531200720c */ /* 0x000fe20003f06270 */
[----:B------:R-:W-:-:S12]  /*1e5d0*/  IMAD.MOV.U32 R83, RZ, RZ, 0x0 ;  /* 0x00000000ff537424 */ /* 0x000fd800078e00ff */
[----:B------:R-:W-:Y:S05]  /*1e5e0*/  @P0 RET.REL.NODEC R82 `(_ZN7cutlass13device_kernelIN5flash19enable_sm80_to_sm89INS1_16FlashAttnFwdSm80INS1_25CollectiveMainloopFwdSm80ILi8ELi1ELb0EN4cute5tupleIJNS5_1CILi128EEENS7_ILi48EEENS7_ILi256EEEEEELi256ENS_10bfloat16_tEfNS_4arch4Sm80ELb0ELb1ELb0ELb1ELb0ELb1ELb1ELb0EEENS1_21CollectiveEpilogueFwdINS6_IJS8_SA_S9_EEENS6_IJNS7_ILi1EEESI_SI_EEESC_SE_Li256ELb1ELb1ELb0ELb0EEENS1_19SingleTileSchedulerILb1ELb0ELb1ELi128EEEEEEEEEvNT_6ParamsE) ;  /* 0xfffe1a1052000950 */ /* 0x000fea0003c3ffff */
[----:B-1----:R-:W2:Y:S01]  /*1e5f0*/  LD.E.128 R8, [R22.64+0xf000] ;  /* 0x00f0000816087980 */ /* 0x002ea2000c101d00 */
        /* <DEDUP_REMOVED lines=9> */
[----:B------:R-:W-:Y:S02]  /*1e690*/  LOP3.LUT R25, R14, 0xffff0000, RZ, 0xc0, !PT ;  /* 0xffff00000e197812 */ /* 0x000fe400078ec0ff */
[----:B------:R-:W-:Y:S01]  /*1e6a0*/  MOV R83, 0x0 ;  /* 0x0000000000537802 */ /* 0x000fe20000000f00 */
[C---:B--2---:R-:W-:Y:S01]  /*1e6b0*/  IMAD.U32 R17, R10.reuse, 0x10000, RZ ;  /* 0x000100000a117824 */ /* 0x044fe200078e00ff */
[----:B------:R-:W-:Y:S01]  /*1e6c0*/  LOP3.LUT R16, R10, 0xffff0000, RZ, 0xc0, !PT ;  /* 0xffff00000a107812 */ /* 0x000fe200078ec0ff */
[C---:B------:R-:W-:Y:S01]  /*1e6d0*/  IMAD.U32 R10, R11.reuse, 0x10000, RZ ;  /* 0x000100000b0a7824 */ /* 0x040fe200078e00ff */
[----:B------:R-:W-:Y:S01]  /*1e6e0*/  LOP3.LUT R18, R11, 0xffff0000, RZ, 0xc0, !PT ;  /* 0xffff00000b127812 */ /* 0x000fe200078ec0ff */
[----:B------:R-:W-:Y:S01]  /*1e6f0*/  IMAD.U32 R19, R9, 0x10000, RZ ;  /* 0x0001000009137824 */ /* 0x000fe200078e00ff */
[----:B------:R-:W-:-:S02]  /*1e700*/  SHF.L.U32 R21, R8, 0x10, RZ ;  /* 0x0000001008157819 */ /* 0x000fc400000006ff */
[----:B------:R-:W-:Y:S01]  /*1e710*/  LOP3.LUT R20, R8, 0xffff0000, RZ, 0xc0, !PT ;  /* 0xffff000008147812 */ /* 0x000fe200078ec0ff */
[----:B------:R-:W-:Y:S01]  /*1e720*/  IMAD.U32 R8, R14, 0x10000, RZ ;  /* 0x000100000e087824 */ /* 0x000fe200078e00ff */
[----:B------:R-:W-:Y:S02]  /*1e730*/  SHF.L.U32 R11, R12, 0x10, RZ ;  /* 0x000000100c0b7819 */ /* 0x000fe400000006ff */
[----:B------:R-:W-:Y:S01]  /*1e740*/  LOP3.LUT R14, R9, 0xffff0000, RZ, 0xc0, !PT ;  /* 0xffff0000090e7812 */ /* 0x000fe200078ec0ff */
[CC--:B------:R-:W-:Y:S02]  /*1e750*/  FMUL.FTZ R12, R16.reuse, R8.reuse ;  /* 0x00000008100c7220 */ /* 0x0c0fe40000410000 */
[-C--:B------:R-:W-:Y:S02]  /*1e760*/  FMUL.FTZ R16, R16, R11.reuse ;  /* 0x0000000b10107220 */ /* 0x080fe40000410000 */
[C---:B------:R-:W-:Y:S02]  /*1e770*/  FFMA.FTZ R12, R17.reuse, R11, -R12 ;  /* 0x0000000b110c7223 */ /* 0x040fe4000001080c */
[----:B------:R-:W-:Y:S01]  /*1e780*/  FFMA.FTZ R17, R17, R8, R16 ;  /* 0x0000000811117223 */ /* 0x000fe20000010010 */
[C---:B------:R-:W-:Y:S01]  /*1e790*/  SHF.L.U32 R8, R15.reuse, 0x10, RZ ;  /* 0x000000100f087819 */ /* 0x040fe200000006ff */
[C---:B------:R-:W-:Y:S01]  /*1e7a0*/  FMUL.FTZ R9, R18.reuse, R25 ;  /* 0x0000001912097220 */ /* 0x040fe20000410000 */
[----:B------:R-:W-:Y:S01]  /*1e7b0*/  LOP3.LUT R15, R15, 0xffff0000, RZ, 0xc0, !PT ;  /* 0xffff00000f0f7812 */ /* 0x000fe200078ec0ff */
[----:B------:R-:W-:-:S02]  /*1e7c0*/  FMUL.FTZ R18, R18, R27 ;  /* 0x0000001b12127220 */ /* 0x000fc40000410000 */
[C---:B------:R-:W-:Y:S01]  /*1e7d0*/  IMAD.U32 R11, R13.reuse, 0x10000, RZ ;  /* 0x000100000d0b7824 */ /* 0x040fe200078e00ff */
[----:B------:R-:W-:Y:S01]  /*1e7e0*/  LOP3.LUT R13, R13, 0xffff0000, RZ, 0xc0, !PT ;  /* 0xffff00000d0d7812 */ /* 0x000fe200078ec0ff */
[C---:B------:R-:W-:Y:S02]  /*1e7f0*/  FFMA.FTZ R9, R10.reuse, R27, -R9 ;  /* 0x0000001b0a097223 */ /* 0x040fe40000010809 */
[----:B------:R-:W-:Y:S02]  /*1e800*/  FFMA.FTZ R18, R10, R25, R18 ;  /* 0x000000190a127223 */ /* 0x000fe40000010012 */
[----:B------:R-:W-:Y:S02]  /*1e810*/  FMUL.FTZ R10, R20, R8 ;  /* 0x00000008140a7220 */ /* 0x000fe40000410000 */
[----:B------:R-:W-:Y:S02]  /*1e820*/  FMUL.FTZ R16, R14, R15 ;  /* 0x0000000f0e107220 */ /* 0x000fe40000410000 */
[----:B------:R-:W-:-:S02]  /*1e830*/  FMUL.FTZ R20, R20, R11 ;  /* 0x0000000b14147220 */ /* 0x000fc40000410000 */
        /* <DEDUP_REMOVED lines=9> */
[----:B------:R1:W-:Y:S01]  /*1e8d0*/  ST.E.128 [R22.64+0xf000], R8 ;  /* 0x00f0000816007985 */ /* 0x0003e2000c101d08 */
[----:B------:R-:W-:Y:S05]  /*1e8e0*/  RET.REL.NODEC R82 `(_ZN7cutlass13device_kernelIN5flash19enable_sm80_to_sm89INS1_16FlashAttnFwdSm80INS1_25CollectiveMainloopFwdSm80ILi8ELi1ELb0EN4cute5tupleIJNS5_1CILi128EEENS7_ILi48EEENS7_ILi256EEEEEELi256ENS_10bfloat16_tEfNS_4arch4Sm80ELb0ELb1ELb0ELb1ELb0ELb1ELb1ELb0EEENS1_21CollectiveEpilogueFwdINS6_IJS8_SA_S9_EEENS6_IJNS7_ILi1EEESI_SI_EEESC_SE_Li256ELb1ELb1ELb0ELb0EEENS1_19SingleTileSchedulerILb1ELb0ELb1ELi128EEEEEEEEEvNT_6ParamsE) ;  /* 0xfffe171052007950 */ /* 0x000fea0003c3ffff */
.L_x_2705:
        /* <DEDUP_REMOVED lines=28> */
.L_x_2787:
[----:B------:R-:W-:Y:S05]  /*1eab0*/  BRA.DIV ~URZ, `(.L_x_2752) ;  /* 0x000058427f007947 */ /* 0x000fea000b800000 */
[----:B------:R3:W4:Y:S04]  /*1eac0*/  SHFL.IDX PT, R26, R21, RZ, 0x181f ;  /* 0x00181fff151a7589 */ /* 0x00072800000e0000 */
[----:B------:R3:W1:Y:S04]  /*1ead0*/  SHFL.IDX PT, R23, R20, RZ, 0x181f ;  /* 0x00181fff14177589 */ /* 0x00066800000e0000 */
[----:B------:R3:W2:Y:S02]  /*1eae0*/  SHFL.IDX PT, R16, R18, RZ, 0x181f ;  /* 0x00181fff12107589 */ /* 0x0006a400000e0000 */
.L_x_2788:
        /* <DEDUP_REMOVED lines=41> */
.L_x_2754:
[----:B------:R-:W-:Y:S05]  /*1ed80*/  BSYNC B0 ;  /* 0x0000000000007941 */ /* 0x000fea0003800000 */
.L_x_2753:
        /* <DEDUP_REMOVED lines=37> */
.L_x_2789:
        /* <DEDUP_REMOVED lines=34> */
.L_x_2757:
[----:B------:R-:W-:Y:S05]  /*1f200*/  BSYNC B0 ;  /* 0x0000000000007941 */ /* 0x000fea0003800000 */
.L_x_2756:
        /* <DEDUP_REMOVED lines=34> */
.L_x_2790:
[----:B------:R-:W-:Y:S05]  /*1f430*/  BRA.DIV ~URZ, `(.L_x_2759) ;  /* 0x000052627f007947 */ /* 0x000fea000b800000 */
[----:B----4-:R4:W1:Y:S04]  /*1f440*/  SHFL.IDX PT, R24, R21, 0x2, 0x181f ;  /* 0x00581f0015187f89 */ /* 0x01086800000e0000 */
[----:B------:R4:W2:Y:S04]  /*1f450*/  SHFL.IDX PT, R23, R20, 0x2, 0x181f ;  /* 0x00581f0014177f89 */ /* 0x0008a800000e0000 */
[----:B------:R4:W3:Y:S02]  /*1f460*/  SHFL.IDX PT, R16, R18, 0x2, 0x181f ;  /* 0x00581f0012107f89 */ /* 0x0008e400000e0000 */
.L_x_2791:
        /* <DEDUP_REMOVED lines=35> */
.L_x_2761:
[----:B------:R-:W-:Y:S05]  /*1f6a0*/  BSYNC B0 ;  /* 0x0000000000007941 */ /* 0x000fea0003800000 */
.L_x_2760:
        /* <DEDUP_REMOVED lines=35> */
.L_x_2792:
        /* <DEDUP_REMOVED lines=9> */
.L_x_2793:
        /* <DEDUP_REMOVED lines=33> */
.L_x_2765:
[----:B------:R-:W-:Y:S05]  /*1fb80*/  BSYNC B0 ;  /* 0x0000000000007941 */ /* 0x000fea0003800000 */
.L_x_2764:
        /* <DEDUP_REMOVED lines=76> */
[----:B------:R-:W-:Y:S02]  /*20050*/  PRMT R159, R159, 0x5410, R108 ;  /* 0x000054109f9f7816 */ /* 0x000fe4000000006c */
[----:B------:R-:W-:Y:S02]  /*20060*/  PRMT R158, R158, 0x5410, R109 ;  /* 0x000054109e9e7816 */ /* 0x000fe4000000006d */
[----:B------:R-:W-:Y:S02]  /*20070*/  SHF.R.U64 R114, R114, 0x10, R115 ;  /* 0x0000001072727819 */ /* 0x000fe40000001273 */
[----:B------:R-:W-:Y:S02]  /*20080*/  PRMT R160, R160, 0x5410, R111 ;  /* 0x00005410a0a07816 */ /* 0x000fe4000000006f */
[----:B------:R-:W-:Y:S02]  /*20090*/  SHF.R.U32.HI R115, RZ, 0x10, R115 ;  /* 0x00000010ff737819 */ /* 0x000fe40000011673 */
[----:B------:R-:W-:-:S02]  /*200a0*/  PRMT R163, R163, 0x5410, R112 ;  /* 0x00005410a3a37816 */ /* 0x000fc40000000070 */
[----:B------:R-:W-:Y:S02]  /*200b0*/  PRMT R162, R162, 0x5410, R113 ;  /* 0x00005410a2a27816 */ /* 0x000fe40000000071 */
[----:B------:R-:W-:Y:S01]  /*200c0*/  PRMT R164, R164, 0x5410, R115 ;  /* 0x00005410a4a47816 */ /* 0x000fe20000000073 */
[C---:B------:R-:W-:Y:S01]  /*200d0*/  IMAD.U32 R115, R163.reuse, 0x10000, RZ ;  /* 0x00010000a3737824 */ /* 0x040fe200078e00ff */
[----:B------:R-:W-:Y:S01]  /*200e0*/  LOP3.LUT R174, R163, 0xffff0000, RZ, 0xc0, !PT ;  /* 0xffff0000a3ae7812 */ /* 0x000fe200078ec0ff */
        /* <DEDUP_REMOVED lines=51> */
[-C--:B------:R-:W-:Y:S02]  /*20420*/  FMUL.FTZ R167, R167, R162.reuse ;  /* 0x000000a2a7a77220 */ /* 0x080fe40000410000 */
[----:B------:R-:W-:Y:S02]  /*20430*/  FMUL.FTZ R114, R114, R159 ;  /* 0x0000009f72727220 */ /* 0x000fe40000410000 */
[C---:B------:R-:W-:Y:S02]  /*20440*/  FFMA.FTZ R111, R110.reuse, R162, -R163 ;  /* 0x000000a26e6f7223 */ /* 0x040fe400000108a3 */
[----:B------:R-:W-:-:S02]  /*20450*/  FFMA.FTZ R167, R110, R8, R167 ;  /* 0x000000086ea77223 */ /* 0x000fc400000100a7 */
[----:B------:R-:W-:Y:S02]  /*20460*/  FFMA.FTZ R114, R13, R12, R114 ;  /* 0x0000000c0d727223 */ /* 0x000fe40000010072 */
[C---:B------:R-:W-:Y:S02]  /*20470*/  FMUL.FTZ R110, R166.reuse, R161 ;  /* 0x000000a1a66e7220 */ /* 0x040fe40000410000 */
[C---:B------:R-:W-:Y:S02]  /*20480*/  FMUL.FTZ R12, R11.reuse, R160 ;  /* 0x000000a00b0c7220 */ /* 0x040fe40000410000 */
[----:B------:R-:W-:Y:S02]  /*20490*/  FMUL.FTZ R162, R166, R165 ;  /* 0x000000a5a6a27220 */ /* 0x000fe40000410000 */
[----:B------:R-:W-:Y:S02]  /*204a0*/  FMUL.FTZ R8, R11, R164 ;  /* 0x000000a40b087220 */ /* 0x000fe40000410000 */
[----:B------:R-:W-:Y:S01]  /*204b0*/  FFMA.FTZ R168, R13, R159, -R168 ;  /* 0x0000009f0da87223 */ /* 0x000fe200000108a8 */
[----:B------:R-:W-:Y:S01]  /*204c0*/  F2FP.BF16.PACK_AB R13, R108, R109 ;  /* 0x0000006d6c0d723e */ /* 0x000fe200000010ff */
[----:B------:R-:W-:-:S02]  /*204d0*/  FFMA.FTZ R110, R14, R165, -R110 ;  /* 0x000000a50e6e7223 */ /* 0x000fc4000001086e */
[----:B------:R-:W-:Y:S01]  /*204e0*/  FFMA.FTZ R11, R113, R164, -R12 ;  /* 0x000000a4710b7223 */ /* 0x000fe2000001080c */
[----:B------:R-:W-:Y:S01]  /*204f0*/  F2FP.BF16.PACK_AB R12, R115, R10 ;  /* 0x0000000a730c723e */ /* 0x000fe200000010ff */
[----:B------:R-:W-:Y:S01]  /*20500*/  FFMA.FTZ R162, R14, R161, R162 ;  /* 0x000000a10ea27223 */ /* 0x000fe200000100a2 */
[----:B------:R-:W-:Y:S01]  /*20510*/  F2FP.BF16.PACK_AB R14, R110, R111 ;  /* 0x0000006f6e0e723e */ /* 0x000fe200000010ff */
[----:B------:R-:W-:Y:S01]  /*20520*/  FFMA.FTZ R113, R113, R160, R8 ;  /* 0x000000a071717223 */ /* 0x000fe20000010008 */
[----:B------:R-:W-:Y:S02]  /*20530*/  F2FP.BF16.PACK_AB R8, R15, R112 ;  /* 0x000000700f08723e */ /* 0x000fe400000010ff */
[----:B------:R-:W-:Y:S02]  /*20540*/  F2FP.BF16.PACK_AB R15, R11, R168 ;  /* 0x000000a80b0f723e */ /* 0x000fe400000010ff */
[----:B------:R-:W-:Y:S02]  /*20550*/  F2FP.BF16.PACK_AB R10, R162, R167 ;  /* 0x000000a7a20a723e */ /* 0x000fe400000010ff */
[----:B------:R-:W-:Y:S01]  /*20560*/  F2FP.BF16.PACK_AB R11, R113, R114 ;  /* 0x00000072710b723e */ /* 0x000fe200000010ff */
[----:B------:R1:W-:Y:S04]  /*20570*/  ST.E.128 [R172.64], R12 ;  /* 0x0000000cac007985 */ /* 0x0003e8000c101d08 */
[----:B------:R1:W-:Y:S02]  /*20580*/  ST.E.128 [R170.64], R8 ;  /* 0x00000008aa007985 */ /* 0x0003e4000c101d08 */
.L_x_2769:
[----:B------:R-:W-:Y:S05]  /*20590*/  BSYNC B0 ;  /* 0x0000000000007941 */ /* 0x000fea0003800000 */
.L_x_2768:
        /* <DEDUP_REMOVED lines=122> */
.L_x_2767:
[----:B------:R-:W-:Y:S05]  /*20d40*/  BSYNC B1 ;  /* 0x0000000000017941 */ /* 0x000fea0003800000 */
.L_x_2766:
        /* <DEDUP_REMOVED lines=119> */
.L_x_2773:
[----:B------:R-:W-:Y:S05]  /*214c0*/  BSYNC B0 ;  /* 0x0000000000007941 */ /* 0x000fea0003800000 */
.L_x_2772:
        /* <DEDUP_REMOVED lines=122> */
.L_x_2771:
[----:B------:R-:W-:Y:S05]  /*21c70*/  BSYNC B1 ;  /* 0x0000000000017941 */ /* 0x000fea0003800000 */
.L_x_2770:
        /* <DEDUP_REMOVED lines=119> */
.L_x_2777:
[----:B------:R-:W-:Y:S05]  /*223f0*/  BSYNC B0 ;  /* 0x0000000000007941 */ /* 0x000fea0003800000 */
.L_x_2776:
        /* <DEDUP_REMOVED lines=122> */
.L_x_2775:
[----:B------:R-:W-:Y:S05]  /*22ba0*/  BSYNC B1 ;  /* 0x0000000000017941 */ /* 0x000fea0003800000 */
.L_x_2774:
        /* <DEDUP_REMOVED lines=38> */
[----:B------:R-:W-:-:S02]  /*22e10*/  PRMT R98, R98, 0x5410, R25 ;  /* 0x0000541062627816 */ /* 0x000fc40000000019 */
[----:B------:R-:W-:Y:S01]  /*22e20*/  SHF.R.U32.HI R26, RZ, 0x10, R27 ;  /* 0x00000010ff1a7819 */ /* 0x000fe2000001161b */
[----:B------:R-:W-:Y:S01]  /*22e30*/  IMAD.U32 R39, R87, 0x10000, RZ ;  /* 0x0001000057277824 */ /* 0x000fe200078e00ff */
[----:B------:R-:W-:Y:S02]  /*22e40*/  PRMT R96, R96, 0x5410, R31 ;  /* 0x0000541060607816 */ /* 0x000fe4000000001f */
[----:B------:R-:W-:Y:S02]  /*22e50*/  PRMT R100, R100, 0x5410, R33 ;  /* 0x0000541064647816 */ /* 0x000fe40000000021 */
[----:B------:R-:W-:Y:S02]  /*22e60*/  PRMT R102, R102, 0x5410, R29 ;  /* 0x0000541066667816 */ /* 0x000fe4000000001d */
[----:B------:R-:W-:Y:S01]  /*22e70*/  PRMT R99, R99, 0x5410, R28 ;  /* 0x0000541063637816 */ /* 0x000fe2000000001c */
[C---:B------:R-:W-:Y:S01]  /*22e80*/  IMAD.U32 R31, R100.reuse, 0x10000, RZ ;  /* 0x00010000641f7824 */ /* 0x040fe200078e00ff */
[----:B------:R-:W-:Y:S01]  /*22e90*/  LOP3.LUT R100, R100, 0xffff0000, RZ, 0xc0, !PT ;  /* 0xffff000064647812 */ /* 0x000fe200078ec0ff */
[----:B------:R-:W-:Y:S01]  /*22ea0*/  IMAD.U32 R44, R102, 0x10000, RZ ;  /* 0x00010000662c7824 */ /* 0x000fe200078e00ff */
[----:B------:R-:W-:-:S02]  /*22eb0*/  LOP3.LUT R87, R87, 0xffff0000, RZ, 0xc0, !PT ;  /* 0xffff000057577812 */ /* 0x000fc400078ec0ff */
        /* <DEDUP_REMOVED lines=30> */
[C---:B------:R-:W-:Y:S02]  /*230a0*/  FMUL.FTZ R12, R38.reuse, R87 ;  /* 0x00000057260c7220 */ /* 0x040fe40000410000 */
[-C--:B------:R-:W-:Y:S02]  /*230b0*/  FMUL.FTZ R38, R38, R24.reuse ;  /* 0x0000001826267220 */ /* 0x080fe40000410000 */
[----:B------:R-:W-:Y:S02]  /*230c0*/  IMAD.U32 R8, R98, 0x10000, RZ ;  /* 0x0001000062087824 */ /* 0x000fe400078e00ff */
[----:B------:R-:W-:Y:S02]  /*230d0*/  FFMA.FTZ R24, R27, R24, -R12 ;  /* 0x000000181b187223 */ /* 0x000fe4000001080c */
[C---:B------:R-:W-:Y:S01]  /*230e0*/  IMAD.U32 R30, R11.reuse, 0x10000, RZ ;  /* 0x000100000b1e7824 */ /* 0x040fe200078e00ff */
[----:B------:R-:W-:Y:S01]  /*230f0*/  LOP3.LUT R11, R11, 0xffff0000, RZ, 0xc0, !PT ;  /* 0xffff00000b0b7812 */ /* 0x000fe200078ec0ff */
[----:B------:R-:W-:-:S02]  /*23100*/  IMAD.U32 R12, R97, 0x10000, RZ ;  /* 0x00010000610c7824 */ /* 0x000fc400078e00ff */
[----:B------:R-:W-:Y:S02]  /*23110*/  FMUL.FTZ R45, R33, R8 ;  /* 0x00000008212d7220 */ /* 0x000fe40000410000 */
[C---:B------:R-:W-:Y:S01]  /*23120*/  IMAD.U32 R26, R14.reuse, 0x10000, RZ ;  /* 0x000100000e1a7824 */ /* 0x040fe200078e00ff */
[----:B------:R-:W-:Y:S01]  /*23130*/  LOP3.LUT R14, R14, 0xffff0000, RZ, 0xc0, !PT ;  /* 0xffff00000e0e7812 */ /* 0x000fe200078ec0ff */
[----:B------:R-:W-:Y:S02]  /*23140*/  IMAD.U32 R39, R101, 0x10000, RZ ;  /* 0x0001000065277824 */ /* 0x000fe400078e00ff */
[----:B------:R-:W-:Y:S02]  /*23150*/  FMUL.FTZ R33, R33, R44 ;  /* 0x0000002c21217220 */ /* 0x000fe40000410000 */
[----:B------:R-:W-:Y:S02]  /*23160*/  FMUL.FTZ R46, R30, R12 ;  /* 0x0000000c1e2e7220 */ /* 0x000fe40000410000 */
[----:B------:R-:W-:-:S02]  /*23170*/  FFMA.FTZ R38, R27, R87, R38 ;  /* 0x000000571b267223 */ /* 0x000fc40000010026 */
[----:B------:R-:W-:Y:S01]  /*23180*/  FFMA.FTZ R33, R26, R8, R33 ;  /* 0x000000081a217223 */ /* 0x000fe20000010021 */
[----:B------:R-:W-:Y:S01]  /*23190*/  LOP3.LUT R8, R97, 0xffff0000, RZ, 0xc0, !PT ;  /* 0xffff000061087812 */ /* 0x000fe200078ec0ff */
[----:B------:R-:W-:Y:S01]  /*231a0*/  FMUL.FTZ R30, R30, R39 ;  /* 0x000000271e1e7220 */ /* 0x000fe20000410000 */
[----:B------:R-:W-:Y:S01]  /*231b0*/  F2FP.BF16.PACK_AB R9, R38, R9 ;  /* 0x000000092609723e */ /* 0x000fe200000010ff */
[C---:B------:R-:W-:Y:S01]  /*231c0*/  FFMA.FTZ R46, R13.reuse, R39, -R46 ;  /* 0x000000270d2e7223 */ /* 0x040fe2000001082e */
[----:B------:R-:W-:Y:S01]  /*231d0*/  LOP3.LUT R39, R98, 0xffff0000, RZ, 0xc0, !PT ;  /* 0xffff000062277812 */ /* 0x000fe200078ec0ff */
[----:B------:R-:W-:Y:S01]  /*231e0*/  FFMA.FTZ R27, R26, R44, -R45 ;  /* 0x0000002c1a1b7223 */ /* 0x000fe2000001082d */
[----:B------:R-:W-:Y:S01]  /*231f0*/  LOP3.LUT R45, R102, 0xffff0000, RZ, 0xc0, !PT ;  /* 0xffff0000662d7812 */ /* 0x000fe200078ec0ff */
[----:B------:R-:W-:Y:S01]  /*23200*/  FFMA.FTZ R30, R13, R12, R30 ;  /* 0x0000000c0d1e7223 */ /* 0x000fe2000001001e */
[----:B------:R-:W-:Y:S01]  /*23210*/  LOP3.LUT R26, R101, 0xffff0000, RZ, 0xc0, !PT ;  /* 0xffff0000651a7812 */ /* 0x000fe200078ec0ff */
[----:B------:R-:W-:-:S02]  /*23220*/  FMUL.FTZ R47, R32, R39 ;  /* 0x00000027202f7220 */ /* 0x000fc40000410000 */
[C---:B------:R-:W-:Y:S02]  /*23230*/  FMUL.FTZ R13, R11.reuse, R8 ;  /* 0x000000080b0d7220 */ /* 0x040fe40000410000 */
[-C--:B------:R-:W-:Y:S02]  /*23240*/  FMUL.FTZ R44, R32, R45.reuse ;  /* 0x0000002d202c7220 */ /* 0x080fe40000410000 */
[-C--:B------:R-:W-:Y:S02]  /*23250*/  FMUL.FTZ R12, R11, R26.reuse ;  /* 0x0000001a0b0c7220 */ /* 0x080fe40000410000 */
[----:B------:R-:W-:Y:S02]  /*23260*/  FFMA.FTZ R32, R14, R45, -R47 ;  /* 0x0000002d0e207223 */ /* 0x000fe4000001082f */
[C---:B------:R-:W-:Y:S01]  /*23270*/  FFMA.FTZ R11, R29.reuse, R26, -R13 ;  /* 0x0000001a1d0b7223 */ /* 0x040fe2000001080d */
        /* <DEDUP_REMOVED lines=9> */
[----:B------:R1:W-:Y:S04]  /*23310*/  ST.E.128 [R36.64], R12 ;  /* 0x0000000c24007985 */ /* 0x0003e8000c101d08 */
[----:B------:R1:W-:Y:S02]  /*23320*/  ST.E.128 [R34.64], R8 ;  /* 0x0000000822007985 */ /* 0x0003e4000c101d08 */
.L_x_2779:
[----:B------:R-:W-:Y:S05]  /*23330*/  BSYNC B0 ;  /* 0x0000000000007941 */ /* 0x000fea0003800000 */
.L_x_2778:
[----:B------:R-:W-:Y:S01]  /*23340*/  IADD3 R80, R80, 0x40, RZ ;  /* 0x0000004050507810 */ /* 0x000fe20007ffe0ff */
[----:B-1----:R-:W-:-:S02]  /*23350*/  IMAD.MOV.U32 R8, RZ, RZ, R82 ;  /* 0x000000ffff087224 */ /* 0x002fc400078e0052 */
[----:B------:R-:W-:Y:S01]  /*23360*/  IMAD.MOV.U32 R9, RZ, RZ, 0x0 ;  /* 0x00000000ff097424 */ /* 0x000fe200078e00ff */
[----:B------:R-:W-:-:S13]  /*23370*/  ISETP.GE.AND P0, PT, R80, R83, PT ;  /* 0x000000535000720c */ /* 0x000fda0003f06270 */
[----:B------:R-:W-:Y:S05]  /*23380*/  @P0 RET.REL.NODEC R8 `(_ZN7cutlass13device_kernelIN5flash19enable_sm80_to_sm89INS1_16FlashAttnFwdSm80INS1_25CollectiveMainloopFwdSm80ILi8ELi1ELb0EN4cute5tupleIJNS5_1CILi128EEENS7_ILi48EEENS7_ILi256EEEEEELi256ENS_10bfloat16_tEfNS_4arch4Sm80ELb0ELb1ELb0ELb1ELb0ELb1ELb1ELb0EEENS1_21CollectiveEpilogueFwdINS6_IJS8_SA_S9_EEENS6_IJNS7_ILi1EEESI_SI_EEESC_SE_Li256ELb1ELb1ELb0ELb0EEENS1_19SingleTileSchedulerILb1ELb0ELb1ELi128EEEEEEEEEvNT_6ParamsE) ;  /* 0xfffdcc7008000950 */ /* 0x000fea0003c3ffff */
        /* <DEDUP_REMOVED lines=29> */
[--C-:B------:R-:W-:Y:S01]  /*23560*/  SHF.R.U64 R25, R16, 0x10, R17.reuse ;  /* 0x0000001010197819 */ /* 0x100fe20000001211 */
[----:B------:R-:W-:Y:S01]  /*23570*/  IMAD.MOV.U32 R83, RZ, RZ, 0x0 ;  /* 0x00000000ff537424 */ /* 0x000fe200078e00ff */
        /* <DEDUP_REMOVED lines=16> */
[----:B------:R-:W-:Y:S02]  /*23680*/  LOP3.LUT R29, R72, 0xffff0000, RZ, 0xc0, !PT ;  /* 0xffff0000481d7812 */ /* 0x000fe400078ec0ff */
[----:B------:R-:W-:Y:S02]  /*23690*/  LOP3.LUT R77, R77, 0xffff0000, RZ, 0xc0, !PT ;  /* 0xffff00004d4d7812 */ /* 0x000fe400078ec0ff */
[----:B------:R-:W-:-:S02]  /*236a0*/  LOP3.LUT R68, R68, 0xffff0000, RZ, 0xc0, !PT ;  /* 0xffff000044447812 */ /* 0x000fc400078ec0ff */
        /* <DEDUP_REMOVED lines=13> */
[----:B------:R-:W-:Y:S01]  /*23780*/  IMAD.U32 R13, R72, 0x10000, RZ ;  /* 0x00010000480d7824 */ /* 0x000fe200078e00ff */
[----:B------:R-:W-:Y:S01]  /*23790*/  LOP3.LUT R12, R12, 0xffff0000, RZ, 0xc0, !PT ;  /* 0xffff00000c0c7812 */ /* 0x000fe200078ec0ff */
[----:B------:R-:W-:-:S02]  /*237a0*/  IMAD.U32 R25, R14, 0x10000, RZ ;  /* 0x000100000e197824 */ /* 0x000fc400078e00ff */
[C---:B------:R-:W-:Y:S02]  /*237b0*/  FMUL.FTZ R14, R20.reuse, R13 ;  /* 0x0000000d140e7220 */ /* 0x040fe40000410000 */
[-C--:B------:R-:W-:Y:S02]  /*237c0*/  FMUL.FTZ R20, R20, R23.reuse ;  /* 0x0000001714147220 */ /* 0x080fe40000410000 */
[C---:B------:R-:W-:Y:S02]  /*237d0*/  FFMA.FTZ R14, R17.reuse, R23, -R14 ;  /* 0x00000017110e7223 */ /* 0x040fe4000001080e */
[----:B------:R-:W-:Y:S02]  /*237e0*/  FFMA.FTZ R20, R17, R13, R20 ;  /* 0x0000000d11147223 */ /* 0x000fe40000010014 */
[----:B------:R-:W-:Y:S02]  /*237f0*/  FMUL.FTZ R23, R12, R29 ;  /* 0x0000001d0c177220 */ /* 0x000fe40000410000 */
[----:B------:R-:W-:-:S02]  /*23800*/  IMAD.U32 R13, R76, 0x10000, RZ ;  /* 0x000100004c0d7824 */ /* 0x000fc400078e00ff */
[----:B------:R-:W-:Y:S02]  /*23810*/  FMUL.FTZ R12, R12, R77 ;  /* 0x0000004d0c0c7220 */ /* 0x000fe40000410000 */
[C---:B------:R-:W-:Y:S02]  /*23820*/  FMUL.FTZ R17, R11.reuse, R30 ;  /* 0x0000001e0b117220 */ /* 0x040fe40000410000 */
[----:B------:R-:W-:Y:S02]  /*23830*/  FMUL.FTZ R11, R11, R13 ;  /* 0x0000000d0b0b7220 */ /* 0x000fe40000410000 */
[C---:B------:R-:W-:Y:S02]  /*23840*/  FFMA.FTZ R23, R16.reuse, R77, -R23 ;  /* 0x0000004d10177223 */ /* 0x040fe40000010817 */
[----:B------:R-:W-:Y:S01]  /*23850*/  FFMA.FTZ R29, R16, R29, R12 ;  /* 0x0000001d101d7223 */ /* 0x000fe2000001000c */
[----:B------:R-:W-:Y:S01]  /*23860*/  LOP3.LUT R16, R76, 0xffff0000, RZ, 0xc0, !PT ;  /* 0xffff00004c107812 */ /* 0x000fe200078ec0ff */
[----:B------:R-:W-:-:S02]  /*23870*/  FFMA.FTZ R13, R8, R13, -R17 ;  /* 0x0000000d080d7223 */ /* 0x000fc40000010811 */
[----:B------:R-:W-:Y:S02]  /*23880*/  FFMA.FTZ R11, R8, R30, R11 ;  /* 0x0000001e080b7223 */ /* 0x000fe4000001000b */
[C---:B------:R-:W-:Y:S02]  /*23890*/  FMUL.FTZ R12, R28.reuse, R68 ;  /* 0x000000441c0c7220 */ /* 0x040fe40000410000 */
[C---:B------:R-:W-:Y:S01]  /*238a0*/  IMAD.U32 R8, R75.reuse, 0x10000, RZ ;  /* 0x000100004b087824 */ /* 0x040fe200078e00ff */
[----:B------:R-:W-:Y:S01]  /*238b0*/  LOP3.LUT R75, R75, 0xffff0000, RZ, 0xc0, !PT ;  /* 0xffff00004b4b7812 */ /* 0x000fe200078ec0ff */
[C---:B------:R-:W-:Y:S01]  /*238c0*/  IMAD.U32 R17, R79.reuse, 0x10000, RZ ;  /* 0x000100004f117824 */ /* 0x040fe200078e00ff */
[----:B------:R-:W-:Y:S01]  /*238d0*/  LOP3.LUT R79, R79, 0xffff0000, RZ, 0xc0, !PT ;  /* 0xffff00004f4f7812 */ /* 0x000fe200078ec0ff */
[-C--:B------:R-:W-:Y:S02]  /*238e0*/  FMUL.FTZ R31, R28, R16.reuse ;  /* 0x000000101c1f7220 */ /* 0x080fe40000410000 */
[----:B------:R-:W-:-:S02]  /*238f0*/  FFMA.FTZ R16, R19, R16, -R12 ;  /* 0x0000001013107223 */ /* 0x000fc4000001080c */
        /* <DEDUP_REMOVED lines=8> */
[----:B------:R-:W-:Y:S02]  /*23980*/  FMUL.FTZ R25, R25, R17 ;  /* 0x0000001119197220 */ /* 0x000fe40000410000 */
[----:B------:R-:W-:-:S02]  /*23990*/  FFMA.FTZ R68, R19, R68, R31 ;  /* 0x0000004413447223 */ /* 0x000fc4000001001f */
[C---:B------:R-:W-:Y:S02]  /*239a0*/  FFMA.FTZ R17, R18.reuse, R17, -R30 ;  /* 0x0000001112117223 */ /* 0x040fe4000001081e */
[----:B------:R-:W-:Y:S02]  /*239b0*/  FFMA.FTZ R25, R18, R8, R25 ;  /* 0x0000000812197223 */ /* 0x000fe40000010019 */
[----:B------:R-:W-:Y:S02]  /*239c0*/  FMUL.FTZ R19, R22, R12 ;  /* 0x0000000c16137220 */ /* 0x000fe40000410000 */
[----:B------:R-:W-:Y:S02]  /*239d0*/  FMUL.FTZ R18, R24, R75 ;  /* 0x0000004b18127220 */ /* 0x000fe40000410000 */
[----:B------:R-:W-:Y:S02]  /*239e0*/  FMUL.FTZ R8, R15, R74 ;  /* 0x0000004a0f087220 */ /* 0x000fe40000410000 */
[----:B------:R-:W-:-:S02]  /*239f0*/  FMUL.FTZ R22, R22, R28 ;  /* 0x0000001c16167220 */ /* 0x000fc40000410000 */
        /* <DEDUP_REMOVED lines=16> */
[----:B------:R1:W-:Y:S01]  /*23b00*/  ST.E.128 [R146.64], R8 ;  /* 0x0000000892007985 */ /* 0x0003e2000c101d08 */
[----:B------:R-:W-:Y:S05]  /*23b10*/  RET.REL.NODEC R82 `(_ZN7cutlass13device_kernelIN5flash19enable_sm80_to_sm89INS1_16FlashAttnFwdSm80INS1_25CollectiveMainloopFwdSm80ILi8ELi1ELb0EN4cute5tupleIJNS5_1CILi128EEENS7_ILi48EEENS7_ILi256EEEEEELi256ENS_10bfloat16_tEfNS_4arch4Sm80ELb0ELb1ELb0ELb1ELb0ELb1ELb1ELb0EEENS1_21CollectiveEpilogueFwdINS6_IJS8_SA_S9_EEENS6_IJNS7_ILi1EEESI_SI_EEESC_SE_Li256ELb1ELb1ELb0ELb0EEENS1_19SingleTileSchedulerILb1ELb0ELb1ELi128EEEEEEEEEvNT_6ParamsE) ;  /* 0xfffdc4e052007950 */ /* 0x000fea0003c3ffff */
.L_x_2706:
[----:B------:R-:W-:Y:S01]  /*23b20*/  IMAD.MOV.U32 R14, RZ, RZ, R24 ;  /* 0x000000ffff0e7224 */ /* 0x000fe200078e0018 */
[----:B------:R-:W-:Y:S01]  /*23b30*/  MOV R12, 0x181f ;  /* 0x0000181f000c7802 */ /* 0x000fe20000000f00 */
[----:B------:R-:W-:Y:S01]  /*23b40*/  IMAD.MOV.U32 R13, RZ, RZ, RZ ;  /* 0x000000ffff0d7224 */ /* 0x000fe200078e00ff */
[----:B------:R-:W-:-:S02]  /*23b50*/  MOV R11, 0xffffffff ;  /* 0xffffffff000b7802 */ /* 0x000fc40000000f00 */
[----:B------:R-:W-:Y:S02]  /*23b60*/  MOV R10, 0x23b80 ;  /* 0x00023b80000a7802 */ /* 0x000fe40000000f00 */
[----:B------:R-:W-:Y:S05]  /*23b70*/  CALL.REL.NOINC `($__internal_9_$__cuda_sm70_shflsync_idx_p) ;  /* 0x00000ea000007944 */ /* 0x000fea0003c00000 */
[----:B--2---:R-:W-:Y:S01]  /*23b80*/  MOV R27, R16 ;  /* 0x00000010001b7202 */ /* 0x004fe20000000f00 */
[----:B-1----:R-:W-:Y:S05]  /*23b90*/  BRA `(.L_x_2780) ;  /* 0xffff60a000007947 */ /* 0x002fea000383ffff */
.L_x_2707:
[----:B------:R-:W-:Y:S01]  /*23ba0*/  IMAD.MOV.U32 R14, RZ, RZ, R23 ;  /* 0x000000ffff0e7224 */ /* 0x000fe200078e0017 */
[----:B------:R-:W-:Y:S01]  /*23bb0*/  MOV R12, 0x181f ;  /* 0x0000181f000c7802 */ /* 0x000fe20000000f00 */
[----:B------:R-:W-:Y:S01]  /*23bc0*/  IMAD.MOV.U32 R13, RZ, RZ, RZ ;  /* 0x000000ffff0d7224 */ /* 0x000fe200078e00ff */
[----:B------:R-:W-:Y:S02]  /*23bd0*/  MOV R11, 0xffffffff ;  /* 0xffffffff000b7802 */ /* 0x000fe40000000f00 */
[----:B------:R-:W-:Y:S02]  /*23be0*/  MOV R10, 0x23c00 ;  /* 0x00023c00000a7802 */ /* 0x000fe40000000f00 */
[----:B-12---:R-:W-:Y:S05]  /*23bf0*/  CALL.REL.NOINC `($__internal_9_$__cuda_sm70_shflsync_idx_p) ;  /* 0x00000e2000007944 */ /* 0x006fea0003c00000 */
[----:B-1----:R-:W-:Y:S01]  /*23c00*/  IMAD.MOV.U32 R14, RZ, RZ, R22 ;  /* 0x000000ffff0e7224 */ /* 0x002fe200078e0016 */
[----:B------:R-:W-:Y:S01]  /*23c10*/  MOV R13, RZ ;  /* 0x000000ff000d7202 */ /* 0x000fe20000000f00 */
[----:B------:R-:W-:Y:S01]  /*23c20*/  IMAD.MOV.U32 R12, RZ, RZ, 0x181f ;  /* 0x0000181fff0c7424 */ /* 0x000fe200078e00ff */
[----:B------:R-:W-:Y:S01]  /*23c30*/  MOV R11, 0xffffffff ;  /* 0xffffffff000b7802 */ /* 0x000fe20000000f00 */
[----:B--2---:R-:W-:Y:S01]  /*23c40*/  IMAD.MOV.U32 R26, RZ, RZ, R16 ;  /* 0x000000ffff1a7224 */ /* 0x004fe200078e0010 */
[----:B------:R-:W-:-:S02]  /*23c50*/  MOV R10, 0x23c70 ;  /* 0x00023c70000a7802 */ /* 0x000fc40000000f00 */
[----:B------:R-:W-:Y:S05]  /*23c60*/  CALL.REL.NOINC `($__internal_9_$__cuda_sm70_shflsync_idx_p) ;  /* 0x00000db000007944 */ /* 0x000fea0003c00000 */
[----:B--2---:R-:W-:Y:S01]  /*23c70*/  IMAD.MOV.U32 R21, RZ, RZ, R16 ;  /* 0x000000ffff157224 */ /* 0x004fe200078e0010 */
[----:B-1----:R-:W-:Y:S01]  /*23c80*/  MOV R14, R19 ;  /* 0x00000013000e7202 */ /* 0x002fe20000000f00 */
[----:B------:R-:W-:Y:S01]  /*23c90*/  IMAD.MOV.U32 R13, RZ, RZ, RZ ;  /* 0x000000ffff0d7224 */ /* 0x000fe200078e00ff */
[----:B------:R-:W-:Y:S01]  /*23ca0*/  MOV R12, 0x181f ;  /* 0x0000181f000c7802 */ /* 0x000fe20000000f00 */
[----:B------:R-:W-:Y:S01]  /*23cb0*/  IMAD.MOV.U32 R11, RZ, RZ, -0x1 ;  /* 0xffffffffff0b7424 */ /* 0x000fe200078e00ff */
[----:B------:R-:W-:-:S02]  /*23cc0*/  MOV R10, 0x23ce0 ;  /* 0x00023ce0000a7802 */ /* 0x000fc40000000f00 */
[----:B------:R-:W-:Y:S05]  /*23cd0*/  CALL.REL.NOINC `($__internal_9_$__cuda_sm70_shflsync_idx_p) ;  /* 0x00000d4000007944 */ /* 0x000fea0003c00000 */
[----:B-12---:R-:W-:Y:S05]  /*23ce0*/  BRA `(.L_x_2781) ;  /* 0xffff5f9000007947 */ /* 0x006fea000383ffff */
.L_x_2710:
[----:B------:R-:W-:Y:S01]  /*23cf0*/  IMAD.MOV.U32 R14, RZ, RZ, R24 ;  /* 0x000000ffff0e7224 */ /* 0x000fe200078e0018 */
[----:B------:R-:W-:Y:S01]  /*23d00*/  MOV R12, 0x181f ;  /* 0x0000181f000c7802 */ /* 0x000fe20000000f00 */
[----:B------:R-:W-:Y:S01]  /*23d10*/  IMAD.MOV.U32 R13, RZ, RZ, 0x1 ;  /* 0x00000001ff0d7424 */ /* 0x000fe200078e00ff */
[----:B------:R-:W-:-:S02]  /*23d20*/  MOV R11, 0xffffffff ;  /* 0xffffffff000b7802 */ /* 0x000fc40000000f00 */
[----:B------:R-:W-:Y:S02]  /*23d30*/  MOV R10, 0x23d50 ;  /* 0x00023d50000a7802 */ /* 0x000fe40000000f00 */
[----:B-1-34-:R-:W-:Y:S05]  /*23d40*/  CALL.REL.NOINC `($__internal_9_$__cuda_sm70_shflsync_idx_p) ;  /* 0x00000cd000007944 */ /* 0x01afea0003c00000 */
[----:B--2---:R-:W-:Y:S01]  /*23d50*/  IMAD.MOV.U32 R21, RZ, RZ, R16 ;  /* 0x000000ffff157224 */ /* 0x004fe200078e0010 */
[----:B-1----:R-:W-:Y:S01]  /*23d60*/  MOV R14, R23 ;  /* 0x00000017000e7202 */ /* 0x002fe20000000f00 */
[----:B------:R-:W-:Y:S01]  /*23d70*/  IMAD.MOV.U32 R13, RZ, RZ, 0x1 ;  /* 0x00000001ff0d7424 */ /* 0x000fe200078e00ff */
[----:B------:R-:W-:Y:S01]  /*23d80*/  MOV R12, 0x181f ;  /* 0x0000181f000c7802 */ /* 0x000fe20000000f00 */
[----:B------:R-:W-:Y:S01]  /*23d90*/  IMAD.MOV.U32 R11, RZ, RZ, -0x1 ;  /* 0xffffffffff0b7424 */ /* 0x000fe200078e00ff */
[----:B------:R-:W-:Y:S02]  /*23da0*/  MOV R10, 0x23dc0 ;  /* 0x00023dc0000a7802 */ /* 0x000fe40000000f00 */
[----:B------:R-:W-:Y:S05]  /*23db0*/  CALL.REL.NOINC `($__internal_9_$__cuda_sm70_shflsync_idx_p) ;  /* 0x00000c6000007944 */ /* 0x000fea0003c00000 */
[----:B-1----:R-:W-:Y:S01]  /*23dc0*/  IMAD.MOV.U32 R14, RZ, RZ, R22 ;  /* 0x000000ffff0e7224 */ /* 0x002fe200078e0016 */
[----:B------:R-:W-:Y:S01]  /*23dd0*/  MOV R12, 0x181f ;  /* 0x0000181f000c7802 */ /* 0x000fe20000000f00 */
[----:B------:R-:W-:Y:S01]  /*23de0*/  IMAD.MOV.U32 R13, RZ, RZ, 0x1 ;  /* 0x00000001ff0d7424 */ /* 0x000fe200078e00ff */
[----:B--2---:R-:W-:Y:S01]  /*23df0*/  MOV R26, R16 ;  /* 0x00000010001a7202 */ /* 0x004fe20000000f00 */
[----:B------:R-:W-:Y:S01]  /*23e00*/  IMAD.MOV.U32 R11, RZ, RZ, -0x1 ;  /* 0xffffffffff0b7424 */ /* 0x000fe200078e00ff */
[----:B------:R-:W-:-:S02]  /*23e10*/  MOV R27, R21 ;  /* 0x00000015001b7202 */ /* 0x000fc40000000f00 */
[----:B------:R-:W-:Y:S02]  /*23e20*/  MOV R10, 0x23e40 ;  /* 0x00023e40000a7802 */ /* 0x000fe40000000f00 */
[----:B------:R-:W-:Y:S05]  /*23e30*/  CALL.REL.NOINC `($__internal_9_$__cuda_sm70_shflsync_idx_p) ;  /* 0x00000be000007944 */ /* 0x000fea0003c00000 */
[----:B--2---:R-:W-:Y:S01]  /*23e40*/  IMAD.MOV.U32 R21, RZ, RZ, R16 ;  /* 0x000000ffff157224 */ /* 0x004fe200078e0010 */
[----:B-1----:R-:W-:Y:S01]  /*23e50*/  MOV R14, R19 ;  /* 0x00000013000e7202 */ /* 0x002fe20000000f00 */
[----:B------:R-:W-:Y:S01]  /*23e60*/  IMAD.MOV.U32 R13, RZ, RZ, 0x1 ;  /* 0x00000001ff0d7424 */ /* 0x000fe200078e00ff */
[----:B------:R-:W-:Y:S01]  /*23e70*/  MOV R12, 0x181f ;  /* 0x0000181f000c7802 */ /* 0x000fe20000000f00 */
[----:B------:R-:W-:Y:S01]  /*23e80*/  IMAD.MOV.U32 R11, RZ, RZ, -0x1 ;  /* 0xffffffffff0b7424 */ /* 0x000fe200078e00ff */
[----:B------:R-:W-:Y:S02]  /*23e90*/  MOV R10, 0x23eb0 ;  /* 0x00023eb0000a7802 */ /* 0x000fe40000000f00 */
[----:B------:R-:W-:Y:S05]  /*23ea0*/  CALL.REL.NOINC `($__internal_9_$__cuda_sm70_shflsync_idx_p) ;  /* 0x00000b7000007944 */ /* 0x000fea0003c00000 */
[----:B-12---:R-:W-:Y:S05]  /*23eb0*/  BRA `(.L_x_2782) ;  /* 0xffff63d000007947 */ /* 0x006fea000383ffff */
.L_x_2713:
[----:B------:R-:W-:Y:S01]  /*23ec0*/  IMAD.MOV.U32 R14, RZ, RZ, R24 ;  /* 0x000000ffff0e7224 */ /* 0x000fe200078e0018 */
[----:B------:R-:W-:Y:S01]  /*23ed0*/  MOV R12, 0x181f ;  /* 0x0000181f000c7802 */ /* 0x000fe20000000f00 */
[----:B------:R-:W-:Y:S01]  /*23ee0*/  IMAD.MOV.U32 R13, RZ, RZ, 0x2 ;  /* 0x00000002ff0d7424 */ /* 0x000fe200078e00ff */
[----:B------:R-:W-:Y:S02]  /*23ef0*/  MOV R11, 0xffffffff ;  /* 0xffffffff000b7802 */ /* 0x000fe40000000f00 */
[----:B------:R-:W-:-:S02]  /*23f00*/  MOV R10, 0x23f20 ;  /* 0x00023f20000a7802 */ /* 0x000fc40000000f00 */
[----:B--234-:R-:W-:Y:S05]  /*23f10*/  CALL.REL.NOINC `($__internal_9_$__cuda_sm70_shflsync_idx_p) ;  /* 0x00000b0000007944 */ /* 0x01cfea0003c00000 */
[----:B--2---:R-:W-:Y:S01]  /*23f20*/  MOV R25, R16 ;  /* 0x0000001000197202 */ /* 0x004fe20000000f00 */
[----:B-1----:R-:W-:Y:S05]  /*23f30*/  BRA `(.L_x_2783) ;  /* 0xffff68d000007947 */ /* 0x002fea000383ffff */
.L_x_2714:
[----:B------:R-:W-:Y:S01]  /*23f40*/  IMAD.MOV.U32 R14, RZ, RZ, R23 ;  /* 0x000000ffff0e7224 */ /* 0x000fe200078e0017 */
[----:B------:R-:W-:Y:S01]  /*23f50*/  MOV R12, 0x181f ;  /* 0x0000181f000c7802 */ /* 0x000fe20000000f00 */
[----:B------:R-:W-:Y:S01]  /*23f60*/  IMAD.MOV.U32 R13, RZ, RZ, 0x2 ;  /* 0x00000002ff0d7424 */ /* 0x000fe200078e00ff */
[----:B------:R-:W-:-:S02]  /*23f70*/  MOV R11, 0xffffffff ;  /* 0xffffffff000b7802 */ /* 0x000fc40000000f00 */
[----:B------:R-:W-:Y:S02]  /*23f80*/  MOV R10, 0x23fa0 ;  /* 0x00023fa0000a7802 */ /* 0x000fe40000000f00 */
[----:B-1234-:R-:W-:Y:S05]  /*23f90*/  CALL.REL.NOINC `($__internal_9_$__cuda_sm70_shflsync_idx_p) ;  /* 0x00000a8000007944 */ /* 0x01efea0003c00000 */
[----:B-1----:R-:W-:Y:S01]  /*23fa0*/  IMAD.MOV.U32 R14, RZ, RZ, R22 ;  /* 0x000000ffff0e7224 */ /* 0x002fe200078e0016 */
[----:B------:R-:W-:Y:S01]  /*23fb0*/  MOV R12, 0x181f ;  /* 0x0000181f000c7802 */ /* 0x000fe20000000f00 */
[----:B------:R-:W-:Y:S01]  /*23fc0*/  IMAD.MOV.U32 R13, RZ, RZ, 0x2 ;  /* 0x00000002ff0d7424 */ /* 0x000fe200078e00ff */
[----:B--2---:R-:W-:Y:S01]  /*23fd0*/  MOV R26, R16 ;  /* 0x00000010001a7202 */ /* 0x004fe20000000f00 */
[----:B------:R-:W-:Y:S01]  /*23fe0*/  IMAD.MOV.U32 R11, RZ, RZ, -0x1 ;  /* 0xffffffffff0b7424 */ /* 0x000fe200078e00ff */
[----:B------:R-:W-:Y:S02]  /*23ff0*/  MOV R27, R25 ;  /* 0x00000019001b7202 */ /* 0x000fe40000000f00 */
[----:B------:R-:W-:Y:S02]  /*24000*/  MOV R10, 0x24020 ;  /* 0x00024020000a7802 */ /* 0x000fe40000000f00 */
[----:B------:R-:W-:Y:S05]  /*24010*/  CALL.REL.NOINC `($__internal_9_$__cuda_sm70_shflsync_idx_p) ;  /* 0x00000a0000007944 */ /* 0x000fea0003c00000 */
        /* <DEDUP_REMOVED lines=8> */
.L_x_2717:
[----:B------:R-:W-:Y:S01]  /*240a0*/  IMAD.MOV.U32 R14, RZ, RZ, R24 ;  /* 0x000000ffff0e7224 */ /* 0x000fe200078e0018 */
[----:B------:R-:W-:Y:S01]  /*240b0*/  MOV R12, 0x181f ;  /* 0x0000181f000c7802 */ /* 0x000fe20000000f00 */
[----:B------:R-:W-:Y:S01]  /*240c0*/  IMAD.MOV.U32 R13, RZ, RZ, 0x3 ;  /* 0x00000003ff0d7424 */ /* 0x000fe200078e00ff */
[----:B------:R-:W-:-:S02]  /*240d0*/  MOV R11, 0xffffffff ;  /* 0xffffffff000b7802 */ /* 0x000fc40000000f00 */
[----:B------:R-:W-:Y:S02]  /*240e0*/  MOV R10, 0x24100 ;  /* 0x00024100000a7802 */ /* 0x000fe40000000f00 */
[----:B----4-:R-:W-:Y:S05]  /*240f0*/  CALL.REL.NOINC `($__internal_9_$__cuda_sm70_shflsync_idx_p) ;  /* 0x0000092000007944 */ /* 0x010fea0003c00000 */
[----:B--2---:R-:W-:Y:S01]  /*24100*/  MOV R17, R16 ;  /* 0x0000001000117202 */ /* 0x004fe20000000f00 */
[----:B-1----:R-:W-:Y:S05]  /*24110*/  BRA `(.L_x_2785) ;  /* 0xffff6cd000007947 */ /* 0x002fea000383ffff */
.L_x_2718:
[----:B------:R-:W-:Y:S01]  /*24120*/  IMAD.MOV.U32 R14, RZ, RZ, R23 ;  /* 0x000000ffff0e7224 */ /* 0x000fe200078e0017 */
[----:B------:R-:W-:Y:S01]  /*24130*/  MOV R12, 0x181f ;  /* 0x0000181f000c7802 */ /* 0x000fe20000000f00 */
[----:B------:R-:W-:Y:S01]  /*24140*/  IMAD.MOV.U32 R13, RZ, RZ, 0x3 ;  /* 0x00000003ff0d7424 */ /* 0x000fe200078e00ff */
[----:B------:R-:W-:Y:S02]  /*24150*/  MOV R11, 0xffffffff ;  /* 0xffffffff000b7802 */ /* 0x000fe40000000f00 */
[----:B------:R-:W-:Y:S02]  /*24160*/  MOV R10, 0x24180 ;  /* 0x00024180000a7802 */ /* 0x000fe40000000f00 */
[----:B--2-4-:R-:W-:Y:S05]  /*24170*/  CALL.REL.NOINC `($__internal_9_$__cuda_sm70_shflsync_idx_p) ;  /* 0x000008a000007944 */ /* 0x014fea0003c00000 */
        /* <DEDUP_REMOVED lines=16> */
.L_x_2751:
[----:B------:R-:W-:Y:S01]  /*24280*/  IMAD.MOV.U32 R14, RZ, RZ, R19 ;  /* 0x000000ffff0e7224 */ /* 0x000fe200078e0013 */
[----:B------:R-:W-:Y:S01]  /*24290*/  MOV R12, 0x181f ;  /* 0x0000181f000c7802 */ /* 0x000fe20000000f00 */
[----:B------:R-:W-:Y:S01]  /*242a0*/  IMAD.MOV.U32 R13, RZ, RZ, RZ ;  /* 0x000000ffff0d7224 */ /* 0x000fe200078e00ff */
[----:B------:R-:W-:Y:S02]  /*242b0*/  MOV R11, 0xffffffff ;  /* 0xffffffff000b7802 */ /* 0x000fe40000000f00 */
[----:B------:R-:W-:-:S02]  /*242c0*/  MOV R10, 0x242e0 ;  /* 0x000242e0000a7802 */ /* 0x000fc40000000f00 */
[----:B------:R-:W-:Y:S05]  /*242d0*/  CALL.REL.NOINC `($__internal_9_$__cuda_sm70_shflsync_idx_p) ;  /* 0x0000074000007944 */ /* 0x000fea0003c00000 */
[----:B--2---:R-:W-:Y:S01]  /*242e0*/  MOV R27, R16 ;  /* 0x00000010001b7202 */ /* 0x004fe20000000f00 */
[----:B-1----:R-:W-:Y:S05]  /*242f0*/  BRA `(.L_x_2787) ;  /* 0xffffa7b000007947 */ /* 0x002fea000383ffff */
.L_x_2752:
[----:B------:R-:W-:Y:S01]  /*24300*/  IMAD.MOV.U32 R14, RZ, RZ, R21 ;  /* 0x000000ffff0e7224 */ /* 0x000fe200078e0015 */
[----:B------:R-:W-:Y:S01]  /*24310*/  MOV R12, 0x181f ;  /* 0x0000181f000c7802 */ /* 0x000fe20000000f00 */
[----:B------:R-:W-:Y:S01]  /*24320*/  IMAD.MOV.U32 R13, RZ, RZ, RZ ;  /* 0x000000ffff0d7224 */ /* 0x000fe200078e00ff */
[----:B------:R-:W-:-:S02]  /*24330*/  MOV R11, 0xffffffff ;  /* 0xffffffff000b7802 */ /* 0x000fc40000000f00 */
[----:B------:R-:W-:Y:S02]  /*24340*/  MOV R10, 0x24360 ;  /* 0x00024360000a7802 */ /* 0x000fe40000000f00 */
[----:B-12---:R-:W-:Y:S05]  /*24350*/  CALL.REL.NOINC `($__internal_9_$__cuda_sm70_shflsync_idx_p) ;  /* 0x000006c000007944 */ /* 0x006fea0003c00000 */
[----:B-1----:R-:W-:Y:S01]  /*24360*/  IMAD.MOV.U32 R14, RZ, RZ, R20 ;  /* 0x000000ffff0e7224 */ /* 0x002fe200078e0014 */
[----:B------:R-:W-:Y:S01]  /*24370*/  MOV R13, RZ ;  /* 0x000000ff000d7202 */ /* 0x000fe20000000f00 */
[----:B------:R-:W-:Y:S01]  /*24380*/  IMAD.MOV.U32 R12, RZ, RZ, 0x181f ;  /* 0x0000181fff0c7424 */ /* 0x000fe200078e00ff */
[----:B------:R-:W-:Y:S01]  /*24390*/  MOV R11, 0xffffffff ;  /* 0xffffffff000b7802 */ /* 0x000fe20000000f00 */
[----:B--2---:R-:W-:Y:S01]  /*243a0*/  IMAD.MOV.U32 R26, RZ, RZ, R16 ;  /* 0x000000ffff1a7224 */ /* 0x004fe200078e0010 */
[----:B------:R-:W-:Y:S02]  /*243b0*/  MOV R10, 0x243d0 ;  /* 0x000243d0000a7802 */ /* 0x000fe40000000f00 */
        /* <DEDUP_REMOVED lines=9> */
.L_x_2755:
        /* <DEDUP_REMOVED lines=29> */
.L_x_2758:
        /* <DEDUP_REMOVED lines=8> */
.L_x_2759:
        /* <DEDUP_REMOVED lines=9> */
[----:B------:R-:W-:Y:S01]  /*24730*/  MOV R11, 0xffffffff ;  /* 0xffffffff000b7802 */ /* 0x000fe20000000f00 */
[----:B--2---:R-:W-:Y:S01]  /*24740*/  IMAD.MOV.U32 R24, RZ, RZ, R16 ;  /* 0x000000ffff187224 */ /* 0x004fe200078e0010 */
        /* <DEDUP_REMOVED lines=10> */
.L_x_2762:
[----:B------:R-:W-:Y:S01]  /*247f0*/  IMAD.MOV.U32 R14, RZ, RZ, R19 ;  /* 0x000000ffff0e7224 */ /* 0x000fe200078e0013 */
[----:B------:R-:W-:Y:S01]  /*24800*/  MOV R12, 0x181f ;  /* 0x0000181f000c7802 */ /* 0x000fe20000000f00 */
[----:B------:R-:W-:Y:S01]  /*24810*/  IMAD.MOV.U32 R13, RZ, RZ, 0x3 ;  /* 0x00000003ff0d7424 */ /* 0x000fe200078e00ff */
[----:B------:R-:W-:-:S02]  /*24820*/  MOV R11, 0xffffffff ;  /* 0xffffffff000b7802 */ /* 0x000fc40000000f00 */
[----:B------:R-:W-:Y:S02]  /*24830*/  MOV R10, 0x24850 ;  /* 0x00024850000a7802 */ /* 0x000fe40000000f00 */
[----:B---34-:R-:W-:Y:S05]  /*24840*/  CALL.REL.NOINC `($__internal_9_$__cuda_sm70_shflsync_idx_p) ;  /* 0x000001d000007944 */ /* 0x018fea0003c00000 */
[----:B--2---:R-:W-:Y:S01]  /*24850*/  MOV R17, R16 ;  /* 0x0000001000117202 */ /* 0x004fe20000000f00 */
[----:B-1----:R-:W-:Y:S05]  /*24860*/  BRA `(.L_x_2792) ;  /* 0xffffb07000007947 */ /* 0x002fea000383ffff */
.L_x_2763:
[----:B------:R-:W-:Y:S01]  /*24870*/  IMAD.MOV.U32 R14, RZ, RZ, R21 ;  /* 0x000000ffff0e7224 */ /* 0x000fe200078e0015 */
[----:B------:R-:W-:Y:S01]  /*24880*/  MOV R12, 0x181f ;  /* 0x0000181f000c7802 */ /* 0x000fe20000000f00 */
[----:B------:R-:W-:Y:S01]  /*24890*/  IMAD.MOV.U32 R13, RZ, RZ, 0x3 ;  /* 0x00000003ff0d7424 */ /* 0x000fe200078e00ff */
[----:B------:R-:W-:Y:S02]  /*248a0*/  MOV R11, 0xffffffff ;  /* 0xffffffff000b7802 */ /* 0x000fe40000000f00 */
[----:B------:R-:W-:Y:S02]  /*248b0*/  MOV R10, 0x248d0 ;  /* 0x000248d0000a7802 */ /* 0x000fe40000000f00 */
[----:B--234-:R-:W-:Y:S05]  /*248c0*/  CALL.REL.NOINC `($__internal_9_$__cuda_sm70_shflsync_idx_p) ;  /* 0x0000015000007944 */ /* 0x01cfea0003c00000 */
        /* <DEDUP_REMOVED lines=17> */
        .weak           $__internal_8_$__cuda_sm70_shflsync_bfly_p
        .type           $__internal_8_$__cuda_sm70_shflsync_bfly_p,@function
        .size           $__internal_8_$__cuda_sm70_shflsync_bfly_p,($__internal_9_$__cuda_sm70_shflsync_idx_p - $__internal_8_$__cuda_sm70_shflsync_bfly_p)
$__internal_8_$__cuda_sm70_shflsync_bfly_p:
[----:B------:R-:W-:Y:S01]  /*249e0*/  MOV R5, 0x0 ;  /* 0x0000000000057802 */ /* 0x000fe20000000f00 */
[----:B------:R-:W-:Y:S04]  /*249f0*/  WARPSYNC R0 ;  /* 0x0000000000007348 */ /* 0x000fe80003800000 */
[----:B------:R1:W2:Y:S01]  /*24a00*/  SHFL.BFLY PT, R2, R239, R2, R3 ;  /* 0x0c000002ef027389 */ /* 0x0002a200000e0003 */
[----:B------:R-:W-:Y:S05]  /*24a10*/  RET.REL.NODEC R4 `(_ZN7cutlass13device_kernelIN5flash19enable_sm80_to_sm89INS1_16FlashAttnFwdSm80INS1_25CollectiveMainloopFwdSm80ILi8ELi1ELb0EN4cute5tupleIJNS5_1CILi128EEENS7_ILi48EEENS7_ILi256EEEEEELi256ENS_10bfloat16_tEfNS_4arch4Sm80ELb0ELb1ELb0ELb1ELb0ELb1ELb1ELb0EEENS1_21CollectiveEpilogueFwdINS6_IJS8_SA_S9_EEENS6_IJNS7_ILi1EEESI_SI_EEESC_SE_Li256ELb1ELb1ELb0ELb0EEENS1_19SingleTileSchedulerILb1ELb0ELb1ELi128EEEEEEEEEvNT_6ParamsE) ;  /* 0xfffdb5e004007950 */ /* 0x000fea0003c3ffff */
        .weak           $__internal_9_$__cuda_sm70_shflsync_idx_p
        .type           $__internal_9_$__cuda_sm70_shflsync_idx_p,@function
        .size           $__internal_9_$__cuda_sm70_shflsync_idx_p,(.L_x_3097 - $__internal_9_$__cuda_sm70_shflsync_idx_p)
$__internal_9_$__cuda_sm70_shflsync_idx_p:
[----:B------:R-:W-:Y:S01]  /*24a20*/  MOV R30, R10 ;  /* 0x0000000a001e7202 */ /* 0x000fe20000000f00 */
[----:B------:R-:W-:Y:S04]  /*24a30*/  WARPSYNC R11 ;  /* 0x0000000b00007348 */ /* 0x000fe80003800000 */
[----:B------:R-:W-:Y:S01]  /*24a40*/  MOV R31, 0x0 ;  /* 0x00000000001f7802 */ /* 0x000fe20000000f00 */
[----:B------:R1:W2:Y:S03]  /*24a50*/  SHFL.IDX PT, R16, R14, R13, R12 ;  /* 0x0000000d0e107389 */ /* 0x0002a600000e000c */
[----:B------:R-:W-:Y:S05]  /*24a60*/  RET.REL.NODEC R30 `(_ZN7cutlass13device_kernelIN5flash19enable_sm80_to_sm89INS1_16FlashAttnFwdSm80INS1_25CollectiveMainloopFwdSm80ILi8ELi1ELb0EN4cute5tupleIJNS5_1CILi128EEENS7_ILi48EEENS7_ILi256EEEEEELi256ENS_10bfloat16_tEfNS_4arch4Sm80ELb0ELb1ELb0ELb1ELb0ELb1ELb1ELb0EEENS1_21CollectiveEpilogueFwdINS6_IJS8_SA_S9_EEENS6_IJNS7_ILi1EEESI_SI_EEESC_SE_Li256ELb1ELb1ELb0ELb0EEENS1_19SingleTileSchedulerILb1ELb0ELb1ELi128EEEEEEEEEvNT_6ParamsE) ;  /* 0xfffdb5901e007950 */ /* 0x000fea0003c3ffff */
.L_x_2794:
        /* <DEDUP_REMOVED lines=9> */
.L_x_3097:


//--------------------- .text._ZN7cutlass13device_kernelIN5flash19enable_sm80_to_sm89INS1_16FlashAttnFwdSm80INS1_25CollectiveMainloopFwdSm80ILi8ELi1ELb0EN4cute5tupleIJNS5_1CILi128EEENS7_ILi96EEENS7_ILi256EEEEEELi256ENS_10bfloat16_tEfNS_4arch4Sm80ELb1ELb0ELb0ELb0ELb0ELb0ELb1ELb0EEENS1_21CollectiveEpilogueFwdINS6_IJS8_SA_S9_EEENS6_IJNS7_ILi1EEESI_SI_EEESC_SE_Li256ELb0ELb1ELb0ELb0EEENS1_30DynamicPersistentTileSchedulerILi256ELi256ELb0ELb1ELb0EEEEEEEEEvNT_6ParamsE --------------------------
	.section	.text._ZN7cutlass13device_kernelIN5flash19enable_sm80_to_sm89INS1_16FlashAttnFwdSm80INS1_25CollectiveMainloopFwdSm80ILi8ELi1ELb0EN4cute5tupleIJNS5_1CILi128EEENS7_ILi96EEENS7_ILi256EEEEEELi256ENS_10bfloat16_tEfNS_4arch4Sm80ELb1ELb0ELb0ELb0ELb0ELb0ELb1ELb0EEENS1_21CollectiveEpilogueFwdINS6_IJS8_SA_S9_EEENS6_IJNS7_ILi1EEESI_SI_EEESC_SE_Li256ELb0ELb1ELb0ELb0EEENS1_30DynamicPersistentTileSchedulerILi256ELi256ELb0ELb1ELb0EEEEEEEEEvNT_6ParamsE,"ax",@progbits
	.sectioninfo	@"SHI_REGISTERS=255"
	.align	128
.text._ZN7cutlass13device_kernelIN5flash19enable_sm80_to_sm89INS1_16FlashAttnFwdSm80INS1_25CollectiveMainloopFwdSm80ILi8ELi1ELb0EN4cute5tupleIJNS5_1CILi128EEENS7_ILi96EEENS7_ILi256EEEEEELi256ENS_10bfloat16_tEfNS_4arch4Sm80ELb1ELb0ELb0ELb0ELb0ELb0ELb1ELb0EEENS1_21CollectiveEpilogueFwdINS6_IJS8_SA_S9_EEENS6_IJNS7_ILi1EEESI_SI_EEESC_SE_Li256ELb0ELb1ELb0ELb0EEENS1_30DynamicPersistentTileSchedulerILi256ELi256ELb0ELb1ELb0EEEEEEEEEvNT_6ParamsE:
        .type           _ZN7cutlass13device_kernelIN5flash19enable_sm80_to_sm89INS1_16FlashAttnFwdSm80INS1_25CollectiveMainloopFwdSm80ILi8ELi1ELb0EN4cute5tupleIJNS5_1CILi128EEENS7_ILi96EEENS7_ILi256EEEEEELi256ENS_10bfloat16_tEfNS_4arch4Sm80ELb1ELb0ELb0ELb0ELb0ELb0ELb1ELb0EEENS1_21CollectiveEpilogueFwdINS6_IJS8_SA_S9_EEENS6_IJNS7_ILi1EEESI_SI_EEESC_SE_Li256ELb0ELb1ELb0ELb0EEENS1_30DynamicPersistentTileSchedulerILi256ELi256ELb0ELb1ELb0EEEEEEEEEvNT_6ParamsE,@function
        .size           _ZN7cutlass13device_kernelIN5flash19enable_sm80_to_sm89INS1_16FlashAttnFwdSm80INS1_25CollectiveMainloopFwdSm80ILi8ELi1ELb0EN4cute5tupleIJNS5_1CILi128EEENS7_ILi96EEENS7_ILi256EEEEEELi256ENS_10bfloat16_tEfNS_4arch4Sm80ELb1ELb0ELb0ELb0ELb0ELb0ELb1ELb0EEENS1_21CollectiveEpilogueFwdINS6_IJS8_SA_S9_EEENS6_IJNS7_ILi1EEESI_SI_EEESC_SE_Li256ELb0ELb1ELb0ELb0EEENS1_30DynamicPersistentTileSchedulerILi256ELi256ELb0ELb1ELb0EEEEEEEEEvNT_6ParamsE,(.L_x_3101 - _ZN7cutlass13device_kernelIN5flash19enable_sm80_to_sm89INS1_16FlashAttnFwdSm80INS1_25CollectiveMainloopFwdSm80ILi8ELi1ELb0EN4cute5tupleIJNS5_1CILi128EEENS7_ILi96EEENS7_ILi256EEEEEELi256ENS_10bfloat16_tEfNS_4arch4Sm80ELb1ELb0ELb0ELb0ELb0ELb0ELb1ELb0EEENS1_21CollectiveEpilogueFwdINS6_IJS8_SA_S9_EEENS6_IJNS7_ILi1EEESI_SI_EEESC_SE_Li256ELb0ELb1ELb0ELb0EEENS1_30DynamicPersistentTileSchedulerILi256ELi256ELb0ELb1ELb0EEEEEEEEEvNT_6ParamsE)
        .other          _ZN7cutlass13device_kernelIN5flash19enable_sm80_to_sm89INS1_16FlashAttnFwdSm80INS1_25CollectiveMainloopFwdSm80ILi8ELi1ELb0EN4cute5tupleIJNS5_1CILi128EEENS7_ILi96EEENS7_ILi256EEEEEELi256ENS_10bfloat16_tEfNS_4arch4Sm80ELb1ELb0ELb0ELb0ELb0ELb0ELb1ELb0EEENS1_21CollectiveEpilogueFwdINS6_IJS8_SA_S9_EEENS6_IJNS7_ILi1EEESI_SI_EEESC_SE_Li256ELb0ELb1ELb0ELb0EEENS1_30DynamicPersistentTileSchedulerILi256ELi256ELb0ELb1ELb0EEEEEEEEEvNT_6ParamsE,@"STO_CUDA_ENTRY STV_DEFAULT"
_ZN7cutlass13device_kernelIN5flash19enable_sm80_to_sm89INS1_16FlashAttnFwdSm80INS1_25CollectiveMainloopFwdSm80ILi8ELi1ELb0EN4cute5tupleIJNS5_1CILi128EEENS7_ILi96EEENS7_ILi256EEEEEELi256ENS_10bfloat16_tEfNS_4arch4Sm80ELb1ELb0ELb0ELb0ELb0ELb0ELb1ELb0EEENS1_21CollectiveEpilogueFwdINS6_IJS8_SA_S9_EEENS6_IJNS7_ILi1EEESI_SI_EEESC_SE_Li256ELb0ELb1ELb0ELb0EEENS1_30DynamicPersistentTileSchedulerILi256ELi256ELb0ELb1ELb0EEEEEEEEEvNT_6ParamsE:
        /* <DEDUP_REMOVED lines=175> */
.L_x_2848:
        /* <DEDUP_REMOVED lines=19> */
.L_x_2796:
[----:B------:R-:W-:-:S04]  /*0c20*/  MOV R0, c[0x0][0x554] ;  /* 0x0001550000007a02 */ /* 0x000fc80000000f00 */
[----:B------:R-:W-:Y:S02]  /*0c30*/  ISETP.NE.AND P0, PT, R0, 0x1, PT ;  /* 0x000000010000780c */ /* 0x000fe40003f05270 */
[----:B------:R-:W-:-:S11]  /*0c40*/  MOV R0, R2 ;  /* 0x0000000200007202 */ /* 0x000fd60000000f00 */
[----:B------:R-:W-:-:S05]  /*0c50*/  @P0 IMAD.HI.U32 R4, R2, c[0x0][0x558], RZ ;  /* 0x0001560002040a27 */ /* 0x000fca00078e00ff */
[----:B------:R-:W-:-:S05]  /*0c60*/  @P0 SHF.R.U32.HI R0, RZ, c[0x0][0x55c], R4 ;  /* 0x00015700ff000a19 */ /* 0x000fca0000011604 */
[----:B------:R-:W-:Y:S02]  /*0c70*/  IMAD R4, R0, c[0x0][0x554], RZ ;  /* 0x0001550000047a24 */ /* 0x000fe400078e02ff */
.L_x_2797:
[----:B------:R-:W-:Y:S05]  /*0c80*/  BSYNC B0 ;  /* 0x0000000000007941 */ /* 0x000fea0003800000 */
.L_x_2795:
[----:B------:R-:W2:Y:S01]  /*0c90*/  LDL.LU R55, [R1] ;  /* 0x0000000001377983 */ /* 0x000ea20000300800 */
        /* <DEDUP_REMOVED lines=94> */
[----:B------:R-:W-:Y:S01]  /*1280*/  CS2R R46, SRZ ;  /* 0x00000000002e7805 */ /* 0x000fe2000001ff00 */
[----:B------:R-:W-:Y:S01]  /*1290*/  MOV R158, RZ ;  /* 0x000000ff009e7202 */ /* 0x000fe20000000f00 */
        /* <DEDUP_REMOVED lines=24> */
[----:B------:R1:W-:Y:S04]  /*1420*/  STL [R1], R55 ;  /* 0x0000003701007387 */ /* 0x0003e80000100800 */
        /* <DEDUP_REMOVED lines=77> */
[----:B------:R-:W-:Y:S03]  /*1900*/  STL [R1], R62 ;  /* 0x0000003e01007387 */ /* 0x000fe60000100800 */
        /* <DEDUP_REMOVED lines=26> */
.L_x_2849:
[----:B------:R-:W-:Y:S05]  /*1ab0*/  BRA.DIV ~URZ, `(.L_x_2800) ;  /* 0x00011f527f007947 */ /* 0x000fea000b800000 */
[----:B--2---:R2:W4:Y:S02]  /*1ac0*/  SHFL.IDX PT, R0, R14, RZ, 0x181f ;  /* 0x00181fff0e007589 */ /* 0x00452400000e0000 */
.L_x_2850:
        /* <DEDUP_REMOVED lines=28> */
.L_x_2802:
[----:B------:R-:W-:Y:S05]  /*1c90*/  BSYNC B0 ;  /* 0x0000000000007941 */ /* 0x000fea0003800000 */
.L_x_2801:
[----:B------:R-:W-:Y:S05]  /*1ca0*/  BRA.DIV ~URZ, `(.L_x_2803) ;  /* 0x00011dc27f007947 */ /* 0x000fea000b800000 */
[----:B---3--:R3:W1:Y:S04]  /*1cb0*/  SHFL.IDX PT, R2, R12, 0x1, 0x181f ;  /* 0x00381f000c027f89 */ /* 0x00866800000e0000 */
[----:B----4-:R3:W4:Y:S02]  /*1cc0*/  SHFL.IDX PT, R0, R14, 0x1, 0x181f ;  /* 0x00381f000e007f89 */ /* 0x01072400000e0000 */
.L_x_2851:
        /* <DEDUP_REMOVED lines=27> */
.L_x_2805:
[----:B------:R-:W-:Y:S05]  /*1e80*/  BSYNC B0 ;  /* 0x0000000000007941 */ /* 0x000fea0003800000 */
.L_x_2804:
[----:B------:R-:W-:Y:S05]  /*1e90*/  BRA.DIV ~URZ, `(.L_x_2806) ;  /* 0x00011c927f007947 */ /* 0x000fea000b800000 */
[----:B-1----:R1:W2:Y:S02]  /*1ea0*/  SHFL.IDX PT, R2, R12, 0x2, 0x181f ;  /* 0x00581f000c027f89 */ /* 0x0022a400000e0000 */
.L_x_2852:
[----:B------:R-:W-:Y:S05]  /*1eb0*/  BRA.DIV ~URZ, `(.L_x_2807) ;  /* 0x00011ce27f007947 */ /* 0x000fea000b800000 */
[----:B----4-:R4:W1:Y:S02]  /*1ec0*/  SHFL.IDX PT, R0, R14, 0x2, 0x181f ;  /* 0x00581f000e007f89 */ /* 0x01086400000e0000 */
.L_x_2853:
        /* <DEDUP_REMOVED lines=27> */
.L_x_2809:
[----:B------:R-:W-:Y:S05]  /*2080*/  BSYNC B0 ;  /* 0x0000000000007941 */ /* 0x000fea0003800000 */
.L_x_2808:
[----:B------:R-:W-:Y:S05]  /*2090*/  BRA.DIV ~URZ, `(.L_x_2810) ;  /* 0x00011b627f007947 */ /* 0x000fea000b800000 */
[----:B--2---:R2:W3:Y:S04]  /*20a0*/  SHFL.IDX PT, R2, R12, 0x3, 0x181f ;  /* 0x00781f000c027f89 */ /* 0x0044e800000e0000 */
[----:B-1----:R2:W1:Y:S02]  /*20b0*/  SHFL.IDX PT, R0, R14, 0x3, 0x181f ;  /* 0x00781f000e007f89 */ /* 0x00246400000e0000 */
.L_x_2854:
        /* <DEDUP_REMOVED lines=31> */
[----:B------:R-:W5:Y:S04]  /*22b0*/  LDL R125, [R1] ;  /* 0x00000000017d7983 */ /* 0x000f680000100800 */
[----:B--2---:R-:W2:Y:S04]  /*22c0*/  LDL R11, [R1+0x30] ;  /* 0x00003000010b7983 */ /* 0x004ea80000100800 */
[----:B------:R-:W2:Y:S04]  /*22d0*/  LDL.64 R12, [R1+0x28] ;  /* 0x00002800010c7983 */ /* 0x000ea80000100a00 */
[----:B------:R-:W1:Y:S01]  /*22e0*/  S2R R18, SR_TID.X ;  /* 0x0000000000127919 */ /* 0x000e620000002100 */
[----:B------:R-:W-:Y:S01]  /*22f0*/  IMAD.MOV.U32 R120, RZ, RZ, -0x60 ;  /* 0xffffffa0ff787424 */ /* 0x000fe200078e00ff */
[----:B------:R-:W-:-:S03]  /*2300*/  SHF.R.S32.HI R8, RZ, 0x1f, R6 ;  /* 0x0000001fff087819 */ /* 0x000fc60000011406 */
[----:B------:R-:W-:Y:S02]  /*2310*/  IMAD R120, R126, R120, 0x60 ;  /* 0x000000607e787424 */ /* 0x000fe400078e0278 */
[----:B------:R-:W-:Y:S01]  /*2320*/  IMAD R2, R8, c[0x0][0x1e0], RZ ;  /* 0x0000780008027a24 */ /* 0x000fe200078e02ff */
[----:B-1----:R-:W-:-:S04]  /*2330*/  SHF.R.S32.HI R14, RZ, 0x1f, R18 ;  /* 0x0000001fff0e7819 */ /* 0x002fc80000011412 */
[----:B------:R-:W-:-:S04]  /*2340*/  LEA.HI R14, R14, R18, RZ, 0x3 ;  /* 0x000000120e0e7211 */ /* 0x000fc800078f18ff */
[----:B------:R-:W-:-:S04]  /*2350*/  SHF.R.S32.HI R14, RZ, 0x3, R14 ;  /* 0x00000003ff0e7819 */ /* 0x000fc8000001140e */
[----:B------:R-:W-:Y:S01]  /*2360*/  IADD3 R0, R120, c[0x0][0x1d0], -R14 ;  /* 0x0000740078007a10 */ /* 0x000fe20007ffe80e */
[----:B------:R-:W-:-:S03]  /*2370*/  IMAD.WIDE.U32 R4, R6, c[0x0][0x1e0], RZ ;  /* 0x0000780006047a25 */ /* 0x000fc600078e00ff */
[----:B------:R-:W-:Y:S01]  /*2380*/  ISETP.GE.AND P0, PT, R0, 0x1, PT ;  /* 0x000000010000780c */ /* 0x000fe20003f06270 */
[----:B------:R-:W-:-:S04]  /*2390*/  IMAD R2, R6, c[0x0][0x1e4], R2 ;  /* 0x0000790006027a24 */ /* 0x000fc800078e0202 */
[----:B------:R-:W-:-:S04]  /*23a0*/  IMAD.IADD R2, R5, 0x1, R2 ;  /* 0x0000000105027824 */ /* 0x000fc800078e0202 */
[----:B------:R-:W-:Y:S02]  /*23b0*/  IMAD R3, R2, 0x60, RZ ;  /* 0x0000006002037824 */ /* 0x000fe400078e02ff */
[----:B------:R-:W-:Y:S02]  /*23c0*/  IMAD.MOV.U32 R121, RZ, RZ, c[0x0][0x1e0] ;  /* 0x00007800ff797624 */ /* 0x000fe400078e00ff */
[----:B------:R-:W-:Y:S02]  /*23d0*/  IMAD.MOV.U32 R124, RZ, RZ, c[0x0][0x1e4] ;  /* 0x00007900ff7c7624 */ /* 0x000fe400078e00ff */
[----:B------:R-:W-:Y:S02]  /*23e0*/  IMAD.MOV.U32 R22, RZ, RZ, c[0x0][0x208] ;  /* 0x00008200ff167624 */ /* 0x000fe400078e00ff */
[----:B------:R-:W-:-:S05]  /*23f0*/  IMAD.MOV.U32 R21, RZ, RZ, 0x6 ;  /* 0x00000006ff157424 */ /* 0x000fca00078e00ff */
[C---:B------:R-:W-:Y:S01]  /*2400*/  SHF.L.U64.HI R21, R22.reuse, R21, c[0x0][0x20c] ;  /* 0x0000830016157619 */ /* 0x040fe20000010215 */
[----:B------:R-:W-:Y:S01]  /*2410*/  IMAD.SHL.U32 R22, R22, 0x40, RZ ;  /* 0x0000004016167824 */ /* 0x000fe200078e00ff */
[----:B------:R-:W-:Y:S01]  /*2420*/  BAR.SYNC.DEFER_BLOCKING 0x0 ;  /* 0x0000000000007b1d */ /* 0x000fe20000010000 */
[----:B------:R-:W-:Y:S01]  /*2430*/  LOP3.LUT P3, RZ, R20, 0x4, RZ, 0xc0, !PT ;  /* 0x0000000414ff7812 */ /* 0x000fe2000786c0ff */
[----:B---3--:R-:W-:Y:S02]  /*2440*/  IMAD.MOV.U32 R123, RZ, RZ, R10 ;  /* 0x000000ffff7b7224 */ /* 0x008fe400078e000a */
[----:B----4-:R-:W-:-:S04]  /*2450*/  IMAD.MOV.U32 R122, RZ, RZ, R16 ;  /* 0x000000ffff7a7224 */ /* 0x010fc800078e0010 */
[----:B------:R-:W-:Y:S01]  /*2460*/  IMAD.WIDE.U32 R4, R4, 0x60, R122 ;  /* 0x0000006004047825 */ /* 0x000fe200078e007a */
[----:B-----5:R-:W-:-:S03]  /*2470*/  LOP3.LUT P4, RZ, R125, 0x2, RZ, 0xc0, !PT ;  /* 0x000000027dff7812 */ /* 0x020fc6000788c0ff */
[----:B------:R-:W-:Y:S01]  /*2480*/  IMAD.IADD R5, R5, 0x1, R3 ;  /* 0x0000000105057824 */ /* 0x000fe200078e0203 */
[C---:B------:R-:W-:Y:S02]  /*2490*/  @P0 LEA R2, P1, R4.reuse, c[0x0][0x1c8], 0x1 ;  /* 0x0000720004020a11 */ /* 0x040fe400078208ff */
[----:B------:R-:W-:Y:S02]  /*24a0*/  LOP3.LUT P2, RZ, R125, 0x1, RZ, 0xc0, !PT ;  /* 0x000000017dff7812 */ /* 0x000fe4000784c0ff */
[----:B------:R-:W-:Y:S02]  /*24b0*/  @P0 LEA.HI.X R3, R4, c[0x0][0x1cc], R5, 0x1, P1 ;  /* 0x0000730004030a11 */ /* 0x000fe400008f0c05 */
[----:B------:R-:W-:-:S03]  /*24c0*/  ISETP.GE.AND P1, PT, R0, 0x21, PT ;  /* 0x000000210000780c */ /* 0x000fc60003f26270 */
[----:B------:R-:W-:Y:S01]  /*24d0*/  @!PT LDS RZ, [RZ] ;  /* 0x00000000fffff984 */ /* 0x000fe20000000800 */
[----:B------:R-:W-:Y:S01]  /*24e0*/  @!PT LDS RZ, [RZ] ;  /* 0x00000000fffff984 */ /* 0x000fe20000000800 */
[----:B------:R-:W-:Y:S01]  /*24f0*/  @!PT LDS RZ, [RZ] ;  /* 0x00000000fffff984 */ /* 0x000fe20000000800 */
[----:B------:R1:W-:Y:S06]  /*2500*/  @P0 LDGSTS.E.BYPASS.LTC128B.128 [R251+0xc100], [R2.64], !P4 ;  /* 0x0c10000002fb0fae */ /* 0x0003ec000e101d48 */
[----:B------:R1:W-:Y:S04]  /*2510*/  @P0 LDGSTS.E.BYPASS.LTC128B.128 [R251+0xf100], [R2.64+0x80], !P2 ;  /* 0x0f10008002fb0fae */ /* 0x0003e8000d101d48 */
[----:B------:R1:W-:Y:S04]  /*2520*/  @P0 LDGSTS.E.BYPASS.LTC128B.128 [R251+0x12100], [R2.64+0x100], !P6 ;  /* 0x1210010002fb0fae */ /* 0x0003e8000f101d48 */
[----:B------:R1:W-:Y:S01]  /*2530*/  @P0 LDGSTS.E.BYPASS.LTC128B.128 [R251+0x15100], [R2.64+0x180], !P5 ;  /* 0x1510018002fb0fae */ /* 0x0003e2000e901d48 */
[----:B------:R-:W-:-:S02]  /*2540*/  IMAD R10, R8, c[0x0][0x208], RZ ;  /* 0x00008200080a7a24 */ /* 0x000fc400078e02ff */
[----:B------:R-:W-:-:S04]  /*2550*/  IMAD.WIDE.U32 R8, R6, c[0x0][0x208], RZ ;  /* 0x0000820006087a25 */ /* 0x000fc800078e00ff */
[----:B------:R-:W-:Y:S02]  /*2560*/  IMAD R10, R6, c[0x0][0x20c], R10 ;  /* 0x00008300060a7a24 */ /* 0x000fe400078e020a */
[----:B--2---:R-:W-:Y:S01]  /*2570*/  IMAD.MOV.U32 R6, RZ, RZ, R12 ;  /* 0x000000ffff067224 */ /* 0x004fe200078e000c */
[----:B-1----:R-:W-:-:S04]  /*2580*/  @P1 LEA R3, P0, R121, R4, 0x5 ;  /* 0x0000000479031211 */ /* 0x002fc800078028ff */
[----:B------:R-:W-:Y:S02]  /*2590*/  @P1 LEA.HI.X R7, R121, R5, R124, 0x5, P0 ;  /* 0x0000000579071211 */ /* 0x000fe400000f2c7c */
[----:B------:R-:W-:-:S04]  /*25a0*/  @P1 LEA R2, P0, R3, c[0x0][0x1c8], 0x1 ;  /* 0x0000720003021a11 */ /* 0x000fc800078008ff */
[----:B------:R-:W-:Y:S02]  /*25b0*/  @P1 LEA.HI.X R3, R3, c[0x0][0x1cc], R7, 0x1, P0 ;  /* 0x0000730003031a11 */ /* 0x000fe400000f0c07 */
[----:B------:R-:W-:Y:S01]  /*25c0*/  ISETP.GE.AND P0, PT, R0, 0x41, PT ;  /* 0x000000410000780c */ /* 0x000fe20003f06270 */
[----:B------:R-:W-:Y:S02]  /*25d0*/  IMAD.MOV.U32 R7, RZ, RZ, R11 ;  /* 0x000000ffff077224 */ /* 0x000fe400078e000b */
[----:B------:R-:W-:Y:S01]  /*25e0*/  IMAD.IADD R9, R9, 0x1, R10 ;  /* 0x0000000109097824 */ /* 0x000fe200078e020a */
[----:B------:R1:W-:Y:S01]  /*25f0*/  @P1 LDGSTS.E.BYPASS.LTC128B.128 [R251+0xd100], [R2.64], !P4 ;  /* 0x0d10000002fb1fae */ /* 0x0003e2000e101d48 */
[----:B------:R-:W-:-:S03]  /*2600*/  IMAD.WIDE.U32 R10, R121, 0x40, RZ ;  /* 0x00000040790a7825 */ /* 0x000fc600078e00ff */
[----:B------:R1:W-:Y:S01]  /*2610*/  @P1 LDGSTS.E.BYPASS.LTC128B.128 [R251+0x10100], [R2.64+0x80], !P2 ;  /* 0x1010008002fb1fae */ /* 0x0003e2000d101d48 */
[----:B------:R-:W-:-:S03]  /*2620*/  IMAD.WIDE.U32 R6, R8, 0x60, R6 ;  /* 0x0000006008067825 */ /* 0x000fc600078e0006 */
[----:B------:R1:W-:Y:S04]  /*2630*/  @P1 LDGSTS.E.BYPASS.LTC128B.128 [R251+0x13100], [R2.64+0x100], !P6 ;  /* 0x1310010002fb1fae */ /* 0x0003e8000f101d48 */
[----:B------:R1:W-:Y:S01]  /*2640*/  @P1 LDGSTS.E.BYPASS.LTC128B.128 [R251+0x16100], [R2.64+0x180], !P5 ;  /* 0x1610018002fb1fae */ /* 0x0003e2000e901d48 */
[----:B------:R-:W-:Y:S01]  /*2650*/  @P0 IADD3 R8, P1, R4, R10, RZ ;  /* 0x0000000a04080210 */ /* 0x000fe20007f3e0ff */
[----:B-1----:R-:W-:Y:S02]  /*2660*/  IMAD.SHL.U32 R2, R124, 0x40, RZ ;  /* 0x000000407c027824 */ /* 0x002fe400078e00ff */
[----:B------:R-:W-:-:S03]  /*2670*/  IMAD R3, R9, 0x60, RZ ;  /* 0x0000006009037824 */ /* 0x000fc600078e02ff */
[----:B------:R-:W-:Y:S01]  /*2680*/  @P0 IADD3.X R5, R5, R11, R2, P1, !PT ;  /* 0x0000000b05050210 */ /* 0x000fe20000ffe402 */
[----:B------:R-:W-:Y:S01]  /*2690*/  IMAD.IADD R3, R7, 0x1, R3 ;  /* 0x0000000107037824 */ /* 0x000fe200078e0203 */
[----:B------:R-:W-:-:S04]  /*26a0*/  LEA R2, P1, R6, c[0x0][0x1f8], 0x1 ;  /* 0x00007e0006027a11 */ /* 0x000fc800078208ff */
        /* <DEDUP_REMOVED lines=22> */
[----:B------:R-:W-:Y:S04]  /*2810*/  LDSM.16.M88.4 R32, [R216] ;  /* 0x00000000d820783b */ /* 0x000fe80000000200 */
[----:B------:R-:W1:Y:S04]  /*2820*/  LDSM.16.M88.4 R28, [R216+0x800] ;  /* 0x00080000d81c783b */ /* 0x000e680000000200 */
[----:B------:R-:W2:Y:S04]  /*2830*/  LDSM.16.M88.4 R24, [R216+0x1000] ;  /* 0x00100000d818783b */ /* 0x000ea80000000200 */
[----:B------:R-:W3:Y:S04]  /*2840*/  LDSM.16.M88.4 R48, [R216+0x1800] ;  /* 0x00180000d830783b */ /* 0x000ee80000000200 */
[----:B------:R-:W4:Y:S04]  /*2850*/  LDSM.16.M88.4 R56, [R216+0x2000] ;  /* 0x00200000d838783b */ /* 0x000f280000000200 */
[----:B------:R-:W5:Y:S04]  /*2860*/  LDSM.16.M88.4 R68, [R216+0x2800] ;  /* 0x00280000d844783b */ /* 0x000f680000000200 */
[----:B------:R-:W-:Y:S04]  /*2870*/  LDSM.16.M88.4 R8, [R224] ;  /* 0x00000000e008783b */ /* 0x000fe80000000200 */
[----:B------:R-:W-:Y:S04]  /*2880*/  LDSM.16.M88.4 R64, [R227] ;  /* 0x00000000e340783b */ /* 0x000fe80000000200 */
[----:B------:R-:W1:Y:S04]  /*2890*/  LDSM.16.M88.4 R60, [R250] ;  /* 0x00000000fa3c783b */ /* 0x000e680000000200 */
[----:B------:R-:W1:Y:S04]  /*28a0*/  LDSM.16.M88.4 R80, [R249] ;  /* 0x00000000f950783b */ /* 0x000e680000000200 */
        /* <DEDUP_REMOVED lines=16> */
[----:B-1----:R-:W-:-:S05]  /*29b0*/  IADD3 R2, P0, R12, R22, RZ ;  /* 0x000000160c027210 */ /* 0x002fca0007f1e0ff */
[----:B------:R-:W-:Y:S01]  /*29c0*/  IMAD.X R3, R13, 0x1, R21, P0 ;  /* 0x000000010d037824 */ /* 0x000fe200000e0615 */
        /* <DEDUP_REMOVED lines=8> */
[----:B------:R-:W-:-:S13]  /*2a50*/  ISETP.LT.OR P0, PT, R0, 0x41, P1 ;  /* 0x000000410000780c */ /* 0x000fda0000f01670 */
[----:B------:R1:W-:Y:S01]  /*2a60*/  LDGSTS.E.BYPASS.LTC128B.128 [R251+0x2100], [R2.64], !P0 ;  /* 0x0210000002fb7fae */ /* 0x0003e2000c101d48 */
[C---:B------:R-:W-:Y:S02]  /*2a70*/  ISETP.LT.OR P0, PT, R0.reuse, 0x41, !P4 ;  /* 0x000000410000780c */ /* 0x040fe40006701670 */
[C---:B------:R-:W-:Y:S01]  /*2a80*/  ISETP.LT.OR P1, PT, R0.reuse, 0x41, !P3 ;  /* 0x000000410000780c */ /* 0x040fe20005f21670 */
[C---:B------:R-:W-:Y:S10]  /*2a90*/  HMMA.16816.F32.BF16 R40, R4.reuse, R28, RZ ;  /* 0x0000001c0428723c */ /* 0x040ff400000418ff */
[----:B------:R1:W-:Y:S01]  /*2aa0*/  LDGSTS.E.BYPASS.LTC128B.128 [R251+0x5100], [R2.64+0x80], !P0 ;  /* 0x0510008002fb7fae */ /* 0x0003e2000c101d48 */
[----:B------:R-:W-:Y:S01]  /*2ab0*/  ISETP.LT.OR P0, PT, R0, 0x41, !P2 ;  /* 0x000000410000780c */ /* 0x000fe20005701670 */
[C---:B------:R-:W-:Y:S02]  /*2ac0*/  HMMA.16816.F32.BF16 R52, R4.reuse, R32, RZ ;  /* 0x000000200434723c */ /* 0x040fe400000418ff */
[----:B------:R1:W-:Y:S06]  /*2ad0*/  LDGSTS.E.BYPASS.LTC128B.128 [R251+0x8100], [R2.64+0x100], !P1 ;  /* 0x0810010002fb7fae */ /* 0x0003ec000c901d48 */
[C---:B------:R-:W-:Y:S04]  /*2ae0*/  HMMA.16816.F32.BF16 R44, R4.reuse, R34, RZ ;  /* 0x00000022042c723c */ /* 0x040fe800000418ff */
[----:B------:R1:W-:Y:S04]  /*2af0*/  LDGSTS.E.BYPASS.LTC128B.128 [R251+0xb100], [R2.64+0x180], !P0 ;  /* 0x0b10018002fb7fae */ /* 0x0003e8000c101d48 */
[C---:B------:R-:W-:Y:S01]  /*2b00*/  HMMA.16816.F32.BF16 R32, R4.reuse, R30, RZ ;  /* 0x0000001e0420723c */ /* 0x040fe200000418ff */
[----:B------:R-:W0:Y:S07]  /*2b10*/  LDGDEPBAR ;  /* 0x00000000000079af */ /* 0x000e2e0000000000 */
[C---:B--2---:R-:W-:Y:S08]  /*2b20*/  HMMA.16816.F32.BF16 R36, R4.reuse, R24, RZ ;  /* 0x000000180424723c */ /* 0x044ff000000418ff */
[C---:B------:R-:W-:Y:S08]  /*2b30*/  HMMA.16816.F32.BF16 R28, R4.reuse, R26, RZ ;  /* 0x0000001a041c723c */ /* 0x040ff000000418ff */
[C---:B---3--:R-:W-:Y:S08]  /*2b40*/  HMMA.16816.F32.BF16 R24, R4.reuse, R48, RZ ;  /* 0x000000300418723c */ /* 0x048ff000000418ff */
[C---:B------:R-:W-:Y:S08]  /*2b50*/  HMMA.16816.F32.BF16 R20, R4.reuse, R50, RZ ;  /* 0x000000320414723c */ /* 0x040ff000000418ff */
[C---:B----4-:R-:W-:Y:S08]  /*2b60*/  HMMA.16816.F32.BF16 R16, R4.reuse, R56, RZ ;  /* 0x000000380410723c */ /* 0x050ff000000418ff */
[C---:B-1----:R-:W-:Y:S08]  /*2b70*/  HMMA.16816.F32.BF16 R12, R4.reuse, R58, RZ ;  /* 0x0000003a040c723c */ /* 0x042ff000000418ff */
[C---:B-----5:R-:W-:Y:S08]  /*2b80*/  HMMA.16816.F32.BF16 R96, R4.reuse, R68, RZ ;  /* 0x000000440460723c */ /* 0x060ff000000418ff */
[----:B------:R-:W-:Y:S01]  /*2b90*/  HMMA.16816.F32.BF16 R92, R4, R70, RZ ;  /* 0x00000046045c723c */ /* 0x000fe200000418ff */
[----:B------:R-:W-:Y:S04]  /*2ba0*/  LDSM.16.M88.4 R4, [R226] ;  /* 0x00000000e204783b */ /* 0x000fe80000000200 */
[----:B------:R-:W1:Y:S03]  /*2bb0*/  LDSM.16.M88.4 R68, [R222+0x800] ;  /* 0x00080000de44783b */ /* 0x000e660000000200 */
[C---:B------:R-:W-:Y:S01]  /*2bc0*/  HMMA.16816.F32.BF16 R48, R8.reuse, R60, R40 ;  /* 0x0000003c0830723c */ /* 0x040fe20000041828 */
[----:B------:R-:W2:Y:S07]  /*2bd0*/  LDSM.16.M88.4 R40, [R222] ;  /* 0x00000000de28783b */ /* 0x000eae0000000200 */
[C---:B------:R-:W-:Y:S01]  /*2be0*/  HMMA.16816.F32.BF16 R76, R8.reuse, R62, R32 ;  /* 0x0000003e084c723c */ /* 0x040fe20000041820 */
[----:B------:R-:W3:Y:S04]  /*2bf0*/  LDSM.16.M88.4 R60, [R222+0x1000] ;  /* 0x00100000de3c783b */ /* 0x000ee80000000200 */
[----:B------:R-:W-:Y:S03]  /*2c00*/  LDSM.16.M88.4 R32, [R222+0x2000] ;  /* 0x00200000de20783b */ /* 0x000fe60000000200 */
[C---:B------:R-:W-:Y:S01]  /*2c10*/  HMMA.16816.F32.BF16 R72, R8.reuse, R80, R36 ;  /* 0x000000500848723c */ /* 0x040fe20000041824 */
[----:B------:R-:W4:Y:S07]  /*2c20*/  LDSM.16.M88.4 R36, [R222+0x1800] ;  /* 0x00180000de24783b */ /* 0x000f2e0000000200 */
[C---:B------:R-:W-:Y:S08]  /*2c30*/  HMMA.16816.F32.BF16 R88, R8.reuse, R64, R52 ;  /* 0x000000400858723c */ /* 0x040ff00000041834 */
[C---:B------:R-:W-:Y:S08]  /*2c40*/  HMMA.16816.F32.BF16 R84, R8.reuse, R66, R44 ;  /* 0x000000420854723c */ /* 0x040ff0000004182c */
[C---:B------:R-:W-:Y:S01]  /*2c50*/  HMMA.16816.F32.BF16 R64, R8.reuse, R82, R28 ;  /* 0x000000520840723c */ /* 0x040fe2000004181c */
[----:B------:R-:W5:Y:S04]  /*2c60*/  LDSM.16.M88.4 R28, [R222+0x2800] ;  /* 0x00280000de1c783b */ /* 0x000f680000000200 */
[----:B------:R-:W-:Y:S03]  /*2c70*/  LDSM.16.M88.4 R80, [R219] ;  /* 0x00000000db50783b */ /* 0x000fe60000000200 */
[C---:B------:R-:W-:Y:S08]  /*2c80*/  HMMA.16816.F32.BF16 R56, R8.reuse, R100, R24 ;  /* 0x000000640838723c */ /* 0x040ff00000041818 */
[C---:B------:R-:W-:Y:S01]  /*2c90*/  HMMA.16816.F32.BF16 R52, R8.reuse, R102, R20 ;  /* 0x000000660834723c */ /* 0x040fe20000041814 */
[----:B------:R-:W-:Y:S07]  /*2ca0*/  LDSM.16.M88.4 R100, [R219+0x800] ;  /* 0x00080000db64783b */ /* 0x000fee0000000200 */
[C---:B------:R-:W-:Y:S01]  /*2cb0*/  HMMA.16816.F32.BF16 R20, R8.reuse, R108, R96 ;  /* 0x0000006c0814723c */ /* 0x040fe20000041860 */
[----:B------:R-:W-:Y:S07]  /*2cc0*/  LDSM.16.M88.4 R96, [R219+0x2000] ;  /* 0x00200000db60783b */ /* 0x000fee0000000200 */
[C---:B------:R-:W-:Y:S01]  /*2cd0*/  HMMA.16816.F32.BF16 R44, R8.reuse, R104, R16 ;  /* 0x00000068082c723c */ /* 0x040fe20000041810 */
[----:B------:R-:W3:Y:S07]  /*2ce0*/  LDSM.16.M88.4 R16, [R225] ;  /* 0x00000000e110783b */ /* 0x000eee0000000200 */
[C---:B------:R-:W-:Y:S01]  /*2cf0*/  HMMA.16816.F32.BF16 R24, R8.reuse, R106, R12 ;  /* 0x0000006a0818723c */ /* 0x040fe2000004180c */
[----:B------:R-:W-:Y:S07]  /*2d00*/  LDSM.16.M88.4 R104, [R245] ;  /* 0x00000000f568783b */ /* 0x000fee0000000200 */
[----:B------:R-:W-:Y:S01]  /*2d10*/  HMMA.16816.F32.BF16 R12, R8, R110, R92 ;  /* 0x0000006e080c723c */ /* 0x000fe2000004185c */
[----:B------:R-:W4:Y:S04]  /*2d20*/  LDSM.16.M88.4 R92, [R219+0x1000] ;  /* 0x00100000db5c783b */ /* 0x000f280000000200 */
[----:B------:R-:W-:Y:S03]  /*2d30*/  LDSM.16.M88.4 R108, [R242] ;  /* 0x00000000f26c783b */ /* 0x000fe60000000200 */
[C---:B-1----:R-:W-:Y:S08]  /*2d40*/  HMMA.16816.F32.BF16 R48, R4.reuse, R68, R48 ;  /* 0x000000440430723c */ /* 0x042ff00000041830 */
[C---:B------:R-:W-:Y:S01]  /*2d50*/  HMMA.16816.F32.BF16 R76, R4.reuse, R70, R76 ;  /* 0x00000046044c723c */ /* 0x040fe2000004184c */
[----:B------:R-:W1:Y:S07]  /*2d60*/  LDSM.16.M88.4 R68, [R219+0x1800] ;  /* 0x00180000db44783b */ /* 0x000e6e0000000200 */
[C---:B--2---:R-:W-:Y:S08]  /*2d70*/  HMMA.16816.F32.BF16 R8, R4.reuse, R40, R88 ;  /* 0x000000280408723c */ /* 0x044ff00000041858 */
[C---:B------:R-:W-:Y:S08]  /*2d80*/  HMMA.16816.F32.BF16 R40, R4.reuse, R42, R84 ;  /* 0x0000002a0428723c */ /* 0x040ff00000041854 */
[C---:B---3--:R-:W-:Y:S08]  /*2d90*/  HMMA.16816.F32.BF16 R72, R4.reuse, R60, R72 ;  /* 0x0000003c0448723c */ /* 0x048ff00000041848 */
[C---:B------:R-:W-:Y:S08]  /*2da0*/  HMMA.16816.F32.BF16 R64, R4.reuse, R62, R64 ;  /* 0x0000003e0440723c */ /* 0x040ff00000041840 */
[C---:B----4-:R-:W-:Y:S08]  /*2db0*/  HMMA.16816.F32.BF16 R60, R4.reuse, R36, R56 ;  /* 0x00000024043c723c */ /* 0x050ff00000041838 */
[C---:B------:R-:W-:Y:S08]  /*2dc0*/  HMMA.16816.F32.BF16 R56, R4.reuse, R38, R52 ;  /* 0x000000260438723c */ /* 0x040ff00000041834 */
[C---:B-----5:R-:W-:Y:S01]  /*2dd0*/  HMMA.16816.F32.BF16 R88, R4.reuse, R28, R20 ;  /* 0x0000001c0458723c */ /* 0x060fe20000041814 */
[----:B------:R-:W2:Y:S07]  /*2de0*/  LDSM.16.M88.4 R20, [R219+0x2800] ;  /* 0x00280000db14783b */ /* 0x000eae0000000200 */
[C---:B------:R-:W-:Y:S01]  /*2df0*/  HMMA.16816.F32.BF16 R52, R4.reuse, R32, R44 ;  /* 0x000000200434723c */ /* 0x040fe2000004182c */
[----:B------:R-:W-:Y:S07]  /*2e00*/  LDSM.16.M88.4 R44, [R216+0x3800] ;  /* 0x00380000d82c783b */ /* 0x000fee0000000200 */
[C---:B------:R-:W-:Y:S08]  /*2e10*/  HMMA.16816.F32.BF16 R32, R4.reuse, R34, R24 ;  /* 0x000000220420723c */ /* 0x040ff00000041818 */
[----:B------:R-:W-:Y:S01]  /*2e20*/  HMMA.16816.F32.BF16 R24, R4, R30, R12 ;  /* 0x0000001e0418723c */ /* 0x000fe2000004180c */
[----:B------:R-:W-:Y:S04]  /*2e30*/  LDSM.16.M88.4 R4, [R223+0x4000] ;  /* 0x00400000df04783b */ /* 0x000fe80000000200 */
[----:B------:R-:W3:Y:S03]  /*2e40*/  LDSM.16.M88.4 R28, [R216+0x3000] ;  /* 0x00300000d81c783b */ /* 0x000ee60000000200 */
[C---:B------:R-:W-:Y:S01]  /*2e50*/  HMMA.16816.F32.BF16 R8, R16.reuse, R80, R8 ;  /* 0x000000501008723c */ /* 0x040fe20000041808 */
[----:B------:R-:W-:Y:S07]  /*2e60*/  LDSM.16.M88.4 R12, [R224+0x4000] ;  /* 0x00400000e00c783b */ /* 0x000fee0000000200 */
[C---:B------:R-:W-:Y:S08]  /*2e70*/  HMMA.16816.F32.BF16 R36, R16.reuse, R82, R40 ;  /* 0x000000521024723c */ /* 0x040ff00000041828 */
[C---:B------:R-:W-:Y:S08]  /*2e80*/  HMMA.16816.F32.BF16 R80, R16.reuse, R92, R72 ;  /* 0x0000005c1050723c */ /* 0x040ff00000041848 */
[C---:B-1----:R-:W-:Y:S01]  /*2e90*/  HMMA.16816.F32.BF16 R72, R16.reuse, R68, R60 ;  /* 0x000000441048723c */ /* 0x042fe2000004183c */
[----:B------:R-:W1:Y:S07]  /*2ea0*/  LDSM.16.M88.4 R60, [R216+0x4800] ;  /* 0x00480000d83c783b */ /* 0x000e6e0000000200 */
[C---:B------:R-:W-:Y:S08]  /*2eb0*/  HMMA.16816.F32.BF16 R84, R16.reuse, R102, R76 ;  /* 0x000000661054723c */ /* 0x040ff0000004184c */
[C---:B------:R-:W-:Y:S01]  /*2ec0*/  HMMA.16816.F32.BF16 R68, R16.reuse, R70, R56 ;  /* 0x000000461044723c */ /* 0x040fe20000041838 */
[----:B------:R-:W4:Y:S07]  /*2ed0*/  LDSM.16.M88.4 R56, [R216+0x5000] ;  /* 0x00500000d838783b */ /* 0x000f2e0000000200 */
[C---:B------:R-:W-:Y:S01]  /*2ee0*/  HMMA.16816.F32.BF16 R76, R16.reuse, R94, R64 ;  /* 0x0000005e104c723c */ /* 0x040fe20000041840 */
[----:B------:R-:W5:Y:S04]  /*2ef0*/  LDSM.16.M88.4 R64, [R216+0x4000] ;  /* 0x00400000d840783b */ /* 0x000f680000000200 */
[----:B------:R-:W1:Y:S03]  /*2f00*/  LDSM.16.M88.4 R92, [R216+0x5800] ;  /* 0x00580000d85c783b */ /* 0x000e660000000200 */
[C---:B------:R-:W-:Y:S01]  /*2f10*/  HMMA.16816.F32.BF16 R40, R16.reuse, R100, R48 ;  /* 0x000000641028723c */ /* 0x040fe20000041830 */
[----:B------:R-:W-:Y:S07]  /*2f20*/  LDSM.16.M88.4 R100, [R243] ;  /* 0x00000000f364783b */ /* 0x000fee0000000200 */
[C---:B------:R-:W-:Y:S08]  /*2f30*/  HMMA.16816.F32.BF16 R52, R16.reuse, R96, R52 ;  /* 0x000000601034723c */ /* 0x040ff00000041834 */
[C---:B------:R-:W-:Y:S01]  /*2f40*/  HMMA.16816.F32.BF16 R48, R16.reuse, R98, R32 ;  /* 0x000000621030723c */ /* 0x040fe20000041820 */
[----:B------:R-:W1:Y:S07]  /*2f50*/  LDSM.16.M88.4 R96, [R244] ;  /* 0x00000000f460783b */ /* 0x000e6e0000000200 */
[C---:B--2---:R-:W-:Y:S08]  /*2f60*/  HMMA.16816.F32.BF16 R88, R16.reuse, R20, R88 ;  /* 0x000000141058723c */ /* 0x044ff00000041858 */
[----:B------:R-:W-:Y:S08]  /*2f70*/  HMMA.16816.F32.BF16 R32, R16, R22, R24 ;  /* 0x000000161020723c */ /* 0x000ff00000041818 */
[C---:B---3--:R-:W-:Y:S08]  /*2f80*/  HMMA.16816.F32.BF16 R24, R4.reuse, R28, R8 ;  /* 0x0000001c0418723c */ /* 0x048ff00000041808 */
[C---:B------:R-:W-:Y:S01]  /*2f90*/  HMMA.16816.F32.BF16 R20, R4.reuse, R30, R36 ;  /* 0x0000001e0414723c */ /* 0x040fe20000041824 */
[----:B------:R-:W-:Y:S04]  /*2fa0*/  LDSM.16.M88.4 R36, [R240] ;  /* 0x00000000f024783b */ /* 0x000fe80000000200 */
[----:B------:R-:W-:Y:S03]  /*2fb0*/  LDSM.16.M88.4 R28, [R222+0x3000] ;  /* 0x00300000de1c783b */ /* 0x000fe60000000200 */
[C---:B------:R-:W-:Y:S08]  /*2fc0*/  HMMA.16816.F32.BF16 R8, R4.reuse, R46, R84 ;  /* 0x0000002e0408723c */ /* 0x040ff00000041854 */
[C---:B-1----:R-:W-:Y:S08]  /*2fd0*/  HMMA.16816.F32.BF16 R72, R4.reuse, R60, R72 ;  /* 0x0000003c0448723c */ /* 0x042ff00000041848 */
[C---:B------:R-:W-:Y:S08]  /*2fe0*/  HMMA.16816.F32.BF16 R84, R4.reuse, R62, R68 ;  /* 0x0000003e0454723c */ /* 0x040ff00000041844 */
[C---:B------:R-:W-:Y:S01]  /*2ff0*/  HMMA.16816.F32.BF16 R16, R4.reuse, R44, R40 ;  /* 0x0000002c0410723c */ /* 0x040fe20000041828 */
[----:B------:R-:W1:Y:S07]  /*3000*/  LDSM.16.M88.4 R44, [R241] ;  /* 0x00000000f12c783b */ /* 0x000e6e0000000200 */
        /* <DEDUP_REMOVED lines=8> */
[----:B------:R-:W2:Y:S07]  /*3090*/  LDSM.16.M88.4 R4, [R226+0x4000] ;  /* 0x00400000e204783b */ /* 0x000eae0000000200 */
[C---:B------:R-:W-:Y:S01]  /*30a0*/  HMMA.16816.F32.BF16 R48, R12.reuse, R104, R24 ;  /* 0x000000680c30723c */ /* 0x040fe20000041818 */
[----:B------:R-:W3:Y:S07]  /*30b0*/  LDSM.16.M88.4 R24, [R222+0x3800] ;  /* 0x00380000de18783b */ /* 0x000eee0000000200 */
[C---:B------:R-:W-:Y:S01]  /*30c0*/  HMMA.16816.F32.BF16 R40, R12.reuse, R106, R20 ;  /* 0x0000006a0c28723c */ /* 0x040fe20000041814 */
[----:B------:R-:W-:Y:S07]  /*30d0*/  LDSM.16.M88.4 R104, [R219+0x3800] ;  /* 0x00380000db68783b */ /* 0x000fee0000000200 */
[C---:B------:R-:W-:Y:S08]  /*30e0*/  HMMA.16816.F32.BF16 R32, R12.reuse, R96, R16 ;  /* 0x000000600c20723c */ /* 0x040ff00000041810 */
[C---:B------:R-:W-:Y:S01]  /*30f0*/  HMMA.16816.F32.BF16 R16, R12.reuse, R100, R80 ;  /* 0x000000640c10723c */ /* 0x040fe20000041850 */
[----:B------:R-:W4:Y:S07]  /*3100*/  LDSM.16.M88.4 R80, [R222+0x4800] ;  /* 0x00480000de50783b */ /* 0x000f2e0000000200 */
[C---:B------:R-:W-:Y:S08]  /*3110*/  HMMA.16816.F32.BF16 R76, R12.reuse, R102, R76 ;  /* 0x000000660c4c723c */ /* 0x040ff0000004184c */
[C---:B------:R-:W-:Y:S01]  /*3120*/  HMMA.16816.F32.BF16 R20, R12.reuse, R98, R8 ;  /* 0x000000620c14723c */ /* 0x040fe20000041808 */
[----:B------:R-:W5:Y:S04]  /*3130*/  LDSM.16.M88.4 R96, [R222+0x5800] ;  /* 0x00580000de60783b */ /* 0x000f680000000200 */
[----:B------:R-:W-:Y:S03]  /*3140*/  LDSM.16.M88.4 R8, [R225+0x4000] ;  /* 0x00400000e108783b */ /* 0x000fe60000000200 */
[C---:B------:R-:W-:Y:S08]  /*3150*/  HMMA.16816.F32.BF16 R72, R12.reuse, R108, R72 ;  /* 0x0000006c0c48723c */ /* 0x040ff00000041848 */
[C---:B------:R-:W-:Y:S01]  /*3160*/  HMMA.16816.F32.BF16 R84, R12.reuse, R110, R84 ;  /* 0x0000006e0c54723c */ /* 0x040fe20000041854 */
[----:B------:R-:W3:Y:S07]  /*3170*/  LDSM.16.M88.4 R108, [R219+0x3000] ;  /* 0x00300000db6c783b */ /* 0x000eee0000000200 */
[C---:B-1----:R-:W-:Y:S08]  /*3180*/  HMMA.16816.F32.BF16 R68, R12.reuse, R44, R68 ;  /* 0x0000002c0c44723c */ /* 0x042ff00000041844 */
[C---:B------:R-:W-:Y:S08]  /*3190*/  HMMA.16816.F32.BF16 R60, R12.reuse, R46, R60 ;  /* 0x0000002e0c3c723c */ /* 0x040ff0000004183c */
[C---:B------:R-:W-:Y:S08]  /*31a0*/  HMMA.16816.F32.BF16 R56, R12.reuse, R36, R56 ;  /* 0x000000240c38723c */ /* 0x040ff00000041838 */
[----:B------:R-:W-:Y:S08]  /*31b0*/  HMMA.16816.F32.BF16 R52, R12, R38, R52 ;  /* 0x000000260c34723c */ /* 0x000ff00000041834 */
[C---:B--2---:R-:W-:Y:S01]  /*31c0*/  HMMA.16816.F32.BF16 R12, R4.reuse, R30, R40 ;  /* 0x0000001e040c723c */ /* 0x044fe20000041828 */
[----:B------:R-:W1:Y:S07]  /*31d0*/  LDSM.16.M88.4 R40, [R219+0x4000] ;  /* 0x00400000db28783b */ /* 0x000e6e0000000200 */
[C---:B------:R-:W-:Y:S08]  /*31e0*/  HMMA.16816.F32.BF16 R48, R4.reuse, R28, R48 ;  /* 0x0000001c0430723c */ /* 0x040ff00000041830 */
[C---:B---3--:R-:W-:Y:S08]  /*31f0*/  HMMA.16816.F32.BF16 R44, R4.reuse, R24, R32 ;  /* 0x00000018042c723c */ /* 0x048ff00000041820 */
[C---:B------:R-:W-:Y:S01]  /*3200*/  HMMA.16816.F32.BF16 R32, R4.reuse, R64, R16 ;  /* 0x000000400420723c */ /* 0x040fe20000041810 */
[----:B------:R-:W2:Y:S07]  /*3210*/  LDSM.16.M88.4 R16, [R219+0x4800] ;  /* 0x00480000db10783b */ /* 0x000eae0000000200 */
[C---:B------:R-:W-:Y:S08]  /*3220*/  HMMA.16816.F32.BF16 R28, R4.reuse, R66, R76 ;  /* 0x00000042041c723c */ /* 0x040ff0000004184c */
[C---:B------:R-:W-:Y:S08]  /*3230*/  HMMA.16816.F32.BF16 R36, R4.reuse, R26, R20 ;  /* 0x0000001a0424723c */ /* 0x040ff00000041814 */
[C---:B----4-:R-:W-:Y:S01]  /*3240*/  HMMA.16816.F32.BF16 R24, R4.reuse, R80, R72 ;  /* 0x000000500418723c */ /* 0x050fe20000041848 */
[----:B------:R-:W-:Y:S07]  /*3250*/  LDSM.16.M88.4 R72, [R216+0x6000] ;  /* 0x00600000d848783b */ /* 0x000fee0000000200 */
[C---:B------:R-:W-:Y:S08]  /*3260*/  HMMA.16816.F32.BF16 R20, R4.reuse, R82, R84 ;  /* 0x000000520414723c */ /* 0x040ff00000041854 */
[C---:B------:R-:W-:Y:S08]  /*3270*/  HMMA.16816.F32.BF16 R84, R4.reuse, R88, R68 ;  /* 0x000000580454723c */ /* 0x040ff00000041844 */
[C---:B-----5:R-:W-:Y:S01]  /*3280*/  HMMA.16816.F32.BF16 R100, R4.reuse, R96, R56 ;  /* 0x000000600464723c */ /* 0x060fe20000041838 */
[----:B------:R-:W3:Y:S07]  /*3290*/  LDSM.16.M88.4 R56, [R219+0x5800] ;  /* 0x00580000db38783b */ /* 0x000eee0000000200 */
[C---:B------:R-:W-:Y:S08]  /*32a0*/  HMMA.16816.F32.BF16 R80, R4.reuse, R90, R60 ;  /* 0x0000005a0450723c */ /* 0x040ff0000004183c */
[----:B------:R-:W-:Y:S01]  /*32b0*/  HMMA.16816.F32.BF16 R96, R4, R98, R52 ;  /* 0x000000620460723c */ /* 0x000fe20000041834 */
[----:B------:R-:W-:Y:S04]  /*32c0*/  LDSM.16.M88.4 R4, [R223+0x8000] ;  /* 0x00800000df04783b */ /* 0x000fe80000000200 */
[----:B------:R-:W-:Y:S03]  /*32d0*/  LDSM.16.M88.4 R52, [R216+0x7000] ;  /* 0x00700000d834783b */ /* 0x000fe60000000200 */
[C---:B------:R-:W-:Y:S08]  /*32e0*/  HMMA.16816.F32.BF16 R92, R8.reuse, R108, R48 ;  /* 0x0000006c085c723c */ /* 0x040ff00000041830 */
[C---:B-1----:R-:W-:Y:S01]  /*32f0*/  HMMA.16816.F32.BF16 R68, R8.reuse, R42, R28 ;  /* 0x0000002a0844723c */ /* 0x042fe2000004181c */
[----:B------:R-:W1:Y:S07]  /*3300*/  LDSM.16.M88.4 R28, [R216+0x6800] ;  /* 0x00680000d81c783b */ /* 0x000e6e0000000200 */
[C---:B------:R-:W-:Y:S01]  /*3310*/  HMMA.16816.F32.BF16 R108, R8.reuse, R110, R12 ;  /* 0x0000006e086c723c */ /* 0x040fe2000004180c */
[----:B------:R-:W4:Y:S07]  /*3320*/  LDSM.16.M88.4 R12, [R219+0x5000] ;  /* 0x00500000db0c783b */ /* 0x000f2e0000000200 */
[C---:B------:R-:W-:Y:S01]  /*3330*/  HMMA.16816.F32.BF16 R88, R8.reuse, R104, R44 ;  /* 0x000000680858723c */ /* 0x040fe2000004182c */
[----:B------:R-:W-:Y:S07]  /*3340*/  LDSM.16.M88.4 R44, [R216+0x8000] ;  /* 0x00800000d82c783b */ /* 0x000fee0000000200 */
[C---:B--2---:R-:W-:Y:S01]  /*3350*/  HMMA.16816.F32.BF16 R60, R8.reuse, R16, R24 ;  /* 0x00000010083c723c */ /* 0x044fe20000041818 */
[----:B------:R-:W2:Y:S07]  /*3360*/  LDSM.16.M88.4 R24, [R216+0x7800] ;  /* 0x00780000d818783b */ /* 0x000eae0000000200 */
[C---:B------:R-:W-:Y:S08]  /*3370*/  HMMA.16816.F32.BF16 R76, R8.reuse, R106, R36 ;  /* 0x0000006a084c723c */ /* 0x040ff00000041824 */
[C---:B------:R-:W-:Y:S08]  /*3380*/  HMMA.16816.F32.BF16 R64, R8.reuse, R40, R32 ;  /* 0x000000280840723c */ /* 0x040ff00000041820 */
[C---:B------:R-:W-:Y:S01]  /*3390*/  HMMA.16816.F32.BF16 R40, R8.reuse, R18, R20 ;  /* 0x000000120828723c */ /* 0x040fe20000041814 */
[----:B------:R-:W5:Y:S07]  /*33a0*/  LDSM.16.M88.4 R20, [R216+0x8800] ;  /* 0x00880000d814783b */ /* 0x000f6e0000000200 */
[----:B---3--:R-:W-:Y:S08]  /*33b0*/  HMMA.16816.F32.BF16 R16, R8, R58, R96 ;  /* 0x0000003a0810723c */ /* 0x008ff00000041860 */
[----:B-1----:R-:W-:Y:S08]  /*33c0*/  HMMA.16816.F32.BF16 R96, R4, R28, R88 ;  /* 0x0000001c0460723c */ /* 0x002ff00000041858 */
[C---:B----4-:R-:W-:Y:S08]  /*33d0*/  HMMA.16816.F32.BF16 R48, R8.reuse, R12, R84 ;  /* 0x0000000c0830723c */ /* 0x050ff00000041854 */
[----:B------:R-:W-:Y:S01]  /*33e0*/  HMMA.16816.F32.BF16 R36, R8, R14, R80 ;  /* 0x0000000e0824723c */ /* 0x000fe20000041850 */
[----:B------:R-:W-:Y:S07]  /*33f0*/  LDSM.16.M88.4 R12, [R224+0x8000] ;  /* 0x00800000e00c783b */ /* 0x000fee0000000200 */
[----:B------:R-:W-:Y:S01]  /*3400*/  HMMA.16816.F32.BF16 R88, R4, R30, R76 ;  /* 0x0000001e0458723c */ /* 0x000fe2000004184c */
[----:B------:R-:W1:Y:S04]  /*3410*/  LDSM.16.M88.4 R28, [R239] ;  /* 0x00000000ef1c783b */ /* 0x000e680000000200 */
[----:B------:R-:W-:Y:S03]  /*3420*/  LDSM.16.M88.4 R76, [R235] ;  /* 0x00000000eb4c783b */ /* 0x000fe60000000200 */
[----:B------:R-:W-:Y:S01]  /*3430*/  HMMA.16816.F32.BF16 R32, R8, R56, R100 ;  /* 0x000000380820723c */ /* 0x000fe20000041864 */
[----:B------:R-:W-:Y:S07]  /*3440*/  LDSM.16.M88.4 R56, [R222+0x6000] ;  /* 0x00600000de38783b */ /* 0x000fee0000000200 */
[C---:B------:R-:W-:Y:S08]  /*3450*/  HMMA.16816.F32.BF16 R104, R4.reuse, R74, R108 ;  /* 0x0000004a0468723c */ /* 0x040ff0000004186c */
[C---:B--2---:R-:W-:Y:S08]  /*3460*/  HMMA.16816.F32.BF16 R108, R4.reuse, R24, R60 ;  /* 0x00000018046c723c */ /* 0x044ff0000004183c */
[C---:B------:R-:W-:Y:S01]  /*3470*/  HMMA.16816.F32.BF16 R100, R4.reuse, R26, R40 ;  /* 0x0000001a0464723c */ /* 0x040fe20000041828 */
[----:B------:R-:W2:Y:S04]  /*3480*/  LDSM.16.M88.4 R24, [R238] ;  /* 0x00000000ee18783b */ /* 0x000ea80000000200 */
[----:B------:R-:W-:Y:S03]  /*3490*/  LDSM.16.M88.4 R40, [R222+0x7000] ;  /* 0x00700000de28783b */ /* 0x000fe60000000200 */
[C---:B------:R-:W-:Y:S01]  /*34a0*/  HMMA.16816.F32.BF16 R8, R4.reuse, R72, R92 ;  /* 0x000000480408723c */ /* 0x040fe2000004185c */
[----:B------:R-:W3:Y:S07]  /*34b0*/  LDSM.16.M88.4 R72, [R237] ;  /* 0x00000000ed48783b */ /* 0x000eee0000000200 */
[C---:B------:R-:W-:Y:S01]  /*34c0*/  HMMA.16816.F32.BF16 R112, R4.reuse, R54, R68 ;  /* 0x000000360470723c */ /* 0x040fe20000041844 */
[----:B------:R-:W4:Y:S07]  /*34d0*/  LDSM.16.M88.4 R68, [R236] ;  /* 0x00000000ec44783b */ /* 0x000f2e0000000200 */
[C---:B------:R-:W-:Y:S01]  /*34e0*/  HMMA.16816.F32.BF16 R116, R4.reuse, R52, R64 ;  /* 0x000000340474723c */ /* 0x040fe20000041840 */
[----:B------:R-:W2:Y:S07]  /*34f0*/  LDSM.16.M88.4 R64, [R234] ;  /* 0x00000000ea40783b */ /* 0x000eae0000000200 */
[C---:B------:R-:W-:Y:S08]  /*3500*/  HMMA.16816.F32.BF16 R92, R4.reuse, R44, R48 ;  /* 0x0000002c045c723c */ /* 0x040ff00000041830 */
[C---:B------:R-:W-:Y:S01]  /*3510*/  HMMA.16816.F32.BF16 R84, R4.reuse, R46, R36 ;  /* 0x0000002e0454723c */ /* 0x040fe20000041824 */
[----:B------:R-:W-:Y:S04]  /*3520*/  LDSM.16.M88.4 R44, [R222+0x6800] ;  /* 0x00680000de2c783b */ /* 0x000fe80000000200 */
[----:B------:R-:W-:Y:S03]  /*3530*/  LDSM.16.M88.4 R36, [R222+0x7800] ;  /* 0x00780000de24783b */ /* 0x000fe60000000200 */
[C---:B-----5:R-:W-:Y:S08]  /*3540*/  HMMA.16816.F32.BF16 R80, R4.reuse, R20, R32 ;  /* 0x000000140450723c */ /* 0x060ff00000041820 */
[----:B------:R-:W-:Y:S08]  /*3550*/  HMMA.16816.F32.BF16 R60, R4, R22, R16 ;  /* 0x00000016043c723c */ /* 0x000ff00000041810 */
[C---:B-1----:R-:W-:Y:S01]  /*3560*/  HMMA.16816.F32.BF16 R4, R12.reuse, R28, R8 ;  /* 0x0000001c0c04723c */ /* 0x042fe20000041808 */
[----:B------:R-:W1:Y:S07]  /*3570*/  LDSM.16.M88.4 R8, [R226+0x8000] ;  /* 0x00800000e208783b */ /* 0x000e6e0000000200 */
[C---:B------:R-:W-:Y:S01]  /*3580*/  HMMA.16816.F32.BF16 R52, R12.reuse, R30, R104 ;  /* 0x0000001e0c34723c */ /* 0x040fe20000041868 */
[----:B------:R-:W-:Y:S07]  /*3590*/  LDSM.16.M88.4 R104, [R222+0x8800] ;  /* 0x00880000de68783b */ /* 0x000fee0000000200 */
[C---:B--2---:R-:W-:Y:S08]  /*35a0*/  HMMA.16816.F32.BF16 R48, R12.reuse, R24, R96 ;  /* 0x000000180c30723c */ /* 0x044ff00000041860 */
[C---:B------:R-:W-:Y:S08]  /*35b0*/  HMMA.16816.F32.BF16 R32, R12.reuse, R26, R88 ;  /* 0x0000001a0c20723c */ /* 0x040ff00000041858 */
[C---:B---3--:R-:W-:Y:S01]  /*35c0*/  HMMA.16816.F32.BF16 R28, R12.reuse, R72, R116 ;  /* 0x000000480c1c723c */ /* 0x048fe20000041874 */
[----:B------:R-:W2:Y:S07]  /*35d0*/  LDSM.16.M88.4 R116, [R222+0x8000] ;  /* 0x00800000de74783b */ /* 0x000eae0000000200 */
[C---:B------:R-:W-:Y:S01]  /*35e0*/  HMMA.16816.F32.BF16 R24, R12.reuse, R74, R112 ;  /* 0x0000004a0c18723c */ /* 0x040fe20000041870 */
[----:B------:R-:W-:Y:S07]  /*35f0*/  LDSM.16.M88.4 R112, [R222+0x9000] ;  /* 0x00900000de70783b */ /* 0x000fee0000000200 */
[C---:B----4-:R-:W-:Y:S01]  /*3600*/  HMMA.16816.F32.BF16 R20, R12.reuse, R68, R108 ;  /* 0x000000440c14723c */ /* 0x050fe2000004186c */
[----:B------:R-:W-:Y:S07]  /*3610*/  LDSM.16.M88.4 R108, [R228] ;  /* 0x00000000e46c783b */ /* 0x000fee0000000200 */
[C---:B------:R-:W-:Y:S08]  /*3620*/  HMMA.16816.F32.BF16 R16, R12.reuse, R70, R100 ;  /* 0x000000460c10723c */ /* 0x040ff00000041864 */
[C---:B------:R-:W-:Y:S01]  /*3630*/  HMMA.16816.F32.BF16 R68, R12.reuse, R76, R92 ;  /* 0x0000004c0c44723c */ /* 0x040fe2000004185c */
[----:B------:R-:W-:Y:S07]  /*3640*/  LDSM.16.M88.4 R92, [R219+0x6000] ;  /* 0x00600000db5c783b */ /* 0x000fee0000000200 */
[C---:B------:R-:W-:Y:S08]  /*3650*/  HMMA.16816.F32.BF16 R84, R12.reuse, R78, R84 ;  /* 0x0000004e0c54723c */ /* 0x040ff00000041854 */
[C---:B------:R-:W-:Y:S08]  /*3660*/  HMMA.16816.F32.BF16 R100, R12.reuse, R64, R80 ;  /* 0x000000400c64723c */ /* 0x040ff00000041850 */
[----:B------:R-:W-:Y:S01]  /*3670*/  HMMA.16816.F32.BF16 R96, R12, R66, R60 ;  /* 0x000000420c60723c */ /* 0x000fe2000004183c */
[----:B------:R-:W-:Y:S07]  /*3680*/  LDSM.16.M88.4 R12, [R223+0xc000] ;  /* 0x00c00000df0c783b */ /* 0x000fee0000000200 */
[C---:B-1----:R-:W-:Y:S01]  /*3690*/  HMMA.16816.F32.BF16 R88, R8.reuse, R56, R4 ;  /* 0x000000380858723c */ /* 0x042fe20000041804 */
[----:B------:R-:W-:Y:S07]  /*36a0*/  LDSM.16.M88.4 R4, [R225+0x8000] ;  /* 0x00800000e104783b */ /* 0x000fee0000000200 */
[C---:B------:R-:W-:Y:S08]  /*36b0*/  HMMA.16816.F32.BF16 R72, R8.reuse, R40, R28 ;  /* 0x000000280848723c */ /* 0x040ff0000004181c */
[C---:B------:R-:W-:Y:S01]  /*36c0*/  HMMA.16816.F32.BF16 R60, R8.reuse, R42, R24 ;  /* 0x0000002a083c723c */ /* 0x040fe20000041818 */
[----:B------:R-:W1:Y:S07]  /*36d0*/  LDSM.16.M88.4 R40, [R219+0x7800] ;  /* 0x00780000db28783b */ /* 0x000e6e0000000200 */
[C---:B------:R-:W-:Y:S01]  /*36e0*/  HMMA.16816.F32.BF16 R76, R8.reuse, R46, R32 ;  /* 0x0000002e084c723c */ /* 0x040fe20000041820 */
[----:B------:R-:W3:Y:S07]  /*36f0*/  LDSM.16.M88.4 R32, [R219+0x8800] ;  /* 0x00880000db20783b */ /* 0x000eee0000000200 */
[C---:B------:R-:W-:Y:S01]  /*3700*/  HMMA.16816.F32.BF16 R80, R8.reuse, R44, R48 ;  /* 0x0000002c0850723c */ /* 0x040fe20000041830 */
[----:B------:R-:W4:Y:S04]  /*3710*/  LDSM.16.M88.4 R48, [R219+0x6800] ;  /* 0x00680000db30783b */ /* 0x000f280000000200 */
[----:B------:R-:W5:Y:S03]  /*3720*/  LDSM.16.M88.4 R44, [R219+0x7000] ;  /* 0x00700000db2c783b */ /* 0x000f660000000200 */
[C---:B------:R-:W-:Y:S08]  /*3730*/  HMMA.16816.F32.BF16 R64, R8.reuse, R58, R52 ;  /* 0x0000003a0840723c */ /* 0x040ff00000041834 */
[C---:B------:R-:W-:Y:S08]  /*3740*/  HMMA.16816.F32.BF16 R56, R8.reuse, R36, R20 ;  /* 0x000000240838723c */ /* 0x040ff00000041814 */
[C---:B------:R-:W-:Y:S01]  /*3750*/  HMMA.16816.F32.BF16 R28, R8.reuse, R38, R16 ;  /* 0x00000026081c723c */ /* 0x040fe20000041810 */
[----:B------:R-:W3:Y:S07]  /*3760*/  LDSM.16.M88.4 R36, [R219+0x8000] ;  /* 0x00800000db24783b */ /* 0x000eee0000000200 */
[C---:B--2---:R-:W-:Y:S08]  /*3770*/  HMMA.16816.F32.BF16 R24, R8.reuse, R116, R68 ;  /* 0x000000740818723c */ /* 0x044ff00000041844 */
[C---:B------:R-:W-:Y:S08]  /*3780*/  HMMA.16816.F32.BF16 R20, R8.reuse, R118, R84 ;  /* 0x000000760814723c */ /* 0x040ff00000041854 */
[C---:B------:R-:W-:Y:S01]  /*3790*/  HMMA.16816.F32.BF16 R16, R8.reuse, R104, R100 ;  /* 0x000000680810723c */ /* 0x040fe20000041864 */
[----:B------:R-:W2:Y:S07]  /*37a0*/  LDSM.16.M88.4 R100, [R216+0x9000] ;  /* 0x00900000d864783b */ /* 0x000eae0000000200 */
[----:B------:R-:W-:Y:S01]  /*37b0*/  HMMA.16816.F32.BF16 R8, R8, R106, R96 ;  /* 0x0000006a0808723c */ /* 0x000fe20000041860 */
[----:B------:R-:W2:Y:S04]  /*37c0*/  LDSM.16.M88.4 R96, [R216+0x9800] ;  /* 0x00980000d860783b */ /* 0x000ea80000000200 */
[----:B------:R-:W2:Y:S03]  /*37d0*/  LDSM.16.M88.4 R104, [R216+0xa000] ;  /* 0x00a00000d868783b */ /* 0x000ea60000000200 */
[C---:B-1----:R-:W-:Y:S08]  /*37e0*/  HMMA.16816.F32.BF16 R84, R4.reuse, R40, R56 ;  /* 0x000000280454723c */ /* 0x042ff00000041838 */
[C---:B---3--:R-:W-:Y:S01]  /*37f0*/  HMMA.16816.F32.BF16 R56, R4.reuse, R32, R16 ;  /* 0x000000200438723c */ /* 0x048fe20000041810 */
[----:B------:R-:W-:Y:S07]  /*3800*/  LDSM.16.M88.4 R16, [R216+0xb000] ;  /* 0x00b00000d810783b */ /* 0x000fee0000000200 */
[C---:B------:R-:W-:Y:S01]  /*3810*/  HMMA.16816.F32.BF16 R32, R4.reuse, R34, R8 ;  /* 0x000000220420723c */ /* 0x040fe20000041808 */
[----:B------:R-:W1:Y:S07]  /*3820*/  LDSM.16.M88.4 R8, [R216+0xa800] ;  /* 0x00a80000d808783b */ /* 0x000e6e0000000200 */
[C---:B------:R-:W-:Y:S08]  /*3830*/  HMMA.16816.F32.BF16 R52, R4.reuse, R92, R88 ;  /* 0x0000005c0434723c */ /* 0x040ff00000041858 */
[C---:B----4-:R-:W-:Y:S08]  /*3840*/  HMMA.16816.F32.BF16 R68, R4.reuse, R48, R80 ;  /* 0x000000300444723c */ /* 0x050ff00000041850 */
[C---:B------:R-:W-:Y:S08]  /*3850*/  HMMA.16816.F32.BF16 R64, R4.reuse, R94, R64 ;  /* 0x0000005e0440723c */ /* 0x040ff00000041840 */
[C---:B------:R-:W-:Y:S08]  /*3860*/  HMMA.16816.F32.BF16 R48, R4.reuse, R50, R76 ;  /* 0x000000320430723c */ /* 0x040ff0000004184c */
[C---:B-----5:R-:W-:Y:S08]  /*3870*/  HMMA.16816.F32.BF16 R88, R4.reuse, R44, R72 ;  /* 0x0000002c0458723c */ /* 0x060ff00000041848 */
[C---:B------:R-:W-:Y:S01]  /*3880*/  HMMA.16816.F32.BF16 R92, R4.reuse, R46, R60 ;  /* 0x0000002e045c723c */ /* 0x040fe2000004183c */
[----:B------:R-:W-:Y:S04]  /*3890*/  LDSM.16.M88.4 R44, [R232] ;  /* 0x00000000e82c783b */ /* 0x000fe80000000200 */
[----:B------:R-:W-:Y:S03]  /*38a0*/  LDSM.16.M88.4 R60, [R231] ;  /* 0x00000000e73c783b */ /* 0x000fe60000000200 */
[C---:B------:R-:W-:Y:S08]  /*38b0*/  HMMA.16816.F32.BF16 R76, R4.reuse, R36, R24 ;  /* 0x00000024044c723c */ /* 0x040ff00000041818 */
[C---:B------:R-:W-:Y:S01]  /*38c0*/  HMMA.16816.F32.BF16 R72, R4.reuse, R38, R20 ;  /* 0x000000260448723c */ /* 0x040fe20000041814 */
[----:B------:R-:W3:Y:S07]  /*38d0*/  LDSM.16.M88.4 R36, [R216+0xb800] ;  /* 0x00b80000d824783b */ /* 0x000eee0000000200 */
[----:B------:R-:W-:Y:S01]  /*38e0*/  HMMA.16816.F32.BF16 R80, R4, R42, R28 ;  /* 0x0000002a0450723c */ /* 0x000fe2000004181c */
[----:B------:R-:W-:Y:S04]  /*38f0*/  LDSM.16.M88.4 R4, [R224+0xc000] ;  /* 0x00c00000e004783b */ /* 0x000fe80000000200 */
[----:B------:R-:W4:Y:S03]  /*3900*/  LDSM.16.M88.4 R28, [R233] ;  /* 0x00000000e91c783b */ /* 0x000f260000000200 */
[C---:B--2---:R-:W-:Y:S08]  /*3910*/  HMMA.16816.F32.BF16 R24, R12.reuse, R100, R52 ;  /* 0x000000640c18723c */ /* 0x044ff00000041834 */
[C---:B------:R-:W-:Y:S01]  /*3920*/  HMMA.16816.F32.BF16 R20, R12.reuse, R102, R64 ;  /* 0x000000660c14723c */ /* 0x040fe20000041840 */
[----:B------:R-:W2:Y:S07]  /*3930*/  LDSM.16.M88.4 R100, [R230] ;  /* 0x00000000e664783b */ /* 0x000eae0000000200 */
[C---:B------:R-:W-:Y:S08]  /*3940*/  HMMA.16816.F32.BF16 R40, R12.reuse, R96, R68 ;  /* 0x000000600c28723c */ /* 0x040ff00000041844 */
[C---:B------:R-:W-:Y:S01]  /*3950*/  HMMA.16816.F32.BF16 R48, R12.reuse, R98, R48 ;  /* 0x000000620c30723c */ /* 0x040fe20000041830 */
[----:B------:R-:W-:Y:S07]  /*3960*/  LDSM.16.M88.4 R96, [R222+0xb000] ;  /* 0x00b00000de60783b */ /* 0x000fee0000000200 */
[C---:B------:R-:W-:Y:S01]  /*3970*/  HMMA.16816.F32.BF16 R68, R12.reuse, R106, R92 ;  /* 0x0000006a0c44723c */ /* 0x040fe2000004185c */
[----:B------:R-:W5:Y:S07]  /*3980*/  LDSM.16.M88.4 R92, [R229] ;  /* 0x00000000e55c783b */ /* 0x000f6e0000000200 */
[C---:B-1----:R-:W-:Y:S08]  /*3990*/  HMMA.16816.F32.BF16 R84, R12.reuse, R8, R84 ;  /* 0x000000080c54723c */ /* 0x042ff00000041854 */
[C---:B------:R-:W-:Y:S01]  /*39a0*/  HMMA.16816.F32.BF16 R80, R12.reuse, R10, R80 ;  /* 0x0000000a0c50723c */ /* 0x040fe20000041850 */
[----:B------:R-:W1:Y:S07]  /*39b0*/  LDSM.16.M88.4 R8, [R226+0xc000] ;  /* 0x00c00000e208783b */ /* 0x000e6e0000000200 */
[C---:B------:R-:W-:Y:S01]  /*39c0*/  HMMA.16816.F32.BF16 R52, R12.reuse, R104, R88 ;  /* 0x000000680c34723c */ /* 0x040fe20000041858 */
[----:B------:R-:W-:Y:S07]  /*39d0*/  LDSM.16.M88.4 R104, [R222+0xb800] ;  /* 0x00b80000de68783b */ /* 0x000fee0000000200 */
[C---:B------:R-:W-:Y:S08]  /*39e0*/  HMMA.16816.F32.BF16 R88, R12.reuse, R16, R76 ;  /* 0x000000100c58723c */ /* 0x040ff0000004184c */
[C---:B------:R-:W-:Y:S08]  /*39f0*/  HMMA.16816.F32.BF16 R76, R12.reuse, R18, R72 ;  /* 0x000000120c4c723c */ /* 0x040ff00000041848 */
[C---:B---3--:R-:W-:Y:S08]  /*3a00*/  HMMA.16816.F32.BF16 R72, R12.reuse, R36, R56 ;  /* 0x000000240c48723c */ /* 0x048ff00000041838 */
[----:B------:R-:W-:Y:S01]  /*3a10*/  HMMA.16816.F32.BF16 R64, R12, R38, R32 ;  /* 0x000000260c40723c */ /* 0x000fe20000041820 */
[----:B------:R-:W3:Y:S04]  /*3a20*/  LDSM.16.M88.4 R36, [R222+0x9800] ;  /* 0x00980000de24783b */ /* 0x000ee80000000200 */
[----:B------:R-:W1:Y:S03]  /*3a30*/  LDSM.16.M88.4 R32, [R222+0xa000] ;  /* 0x00a00000de20783b */ /* 0x000e660000000200 */
[C---:B----4-:R-:W-:Y:S08]  /*3a40*/  HMMA.16816.F32.BF16 R56, R4.reuse, R28, R24 ;  /* 0x0000001c0438723c */ /* 0x050ff00000041818 */
[C---:B------:R-:W-:Y:S08]  /*3a50*/  HMMA.16816.F32.BF16 R28, R4.reuse, R30, R20 ;  /* 0x0000001e041c723c */ /* 0x040ff00000041814 */
[C---:B------:R-:W-:Y:S08]  /*3a60*/  HMMA.16816.F32.BF16 R24, R4.reuse, R44, R40 ;  /* 0x0000002c0418723c */ /* 0x040ff00000041828 */
[C---:B------:R-:W-:Y:S01]  /*3a70*/  HMMA.16816.F32.BF16 R20, R4.reuse, R46, R48 ;  /* 0x0000002e0414723c */ /* 0x040fe20000041830 */
[----:B------:R-:W4:Y:S07]  /*3a80*/  LDSM.16.M88.4 R44, [R222+0xa800] ;  /* 0x00a80000de2c783b */ /* 0x000f2e0000000200 */
[C---:B------:R-:W-:Y:S08]  /*3a90*/  HMMA.16816.F32.BF16 R16, R4.reuse, R60, R52 ;  /* 0x0000003c0410723c */ /* 0x040ff00000041834 */
[C---:B------:R-:W-:Y:S01]  /*3aa0*/  HMMA.16816.F32.BF16 R12, R4.reuse, R62, R68 ;  /* 0x0000003e040c723c */ /* 0x040fe20000041844 */
[----:B------:R-:W-:Y:S07]  /*3ab0*/  LDSM.16.M88.4 R68, [R219+0x9800] ;  /* 0x00980000db44783b */ /* 0x000fee0000000200 */
[C---:B--2---:R-:W-:Y:S08]  /*3ac0*/  HMMA.16816.F32.BF16 R40, R4.reuse, R100, R84 ;  /* 0x000000640428723c */ /* 0x044ff00000041854 */
[C---:B------:R-:W-:Y:S01]  /*3ad0*/  HMMA.16816.F32.BF16 R52, R4.reuse, R102, R80 ;  /* 0x000000660434723c */ /* 0x040fe20000041850 */
[----:B------:R-:W-:Y:S07]  /*3ae0*/  LDSM.16.M88.4 R100, [R219+0xa800] ;  /* 0x00a80000db64783b */ /* 0x000fee0000000200 */
[C---:B-----5:R-:W-:Y:S08]  /*3af0*/  HMMA.16816.F32.BF16 R88, R4.reuse, R92, R88 ;  /* 0x0000005c0458723c */ /* 0x060ff00000041858 */
[C---:B------:R-:W-:Y:S01]  /*3b00*/  HMMA.16816.F32.BF16 R84, R4.reuse, R94, R76 ;  /* 0x0000005e0454723c */ /* 0x040fe2000004184c */
[----:B------:R-:W-:Y:S04]  /*3b10*/  LDSM.16.M88.4 R92, [R219+0xa000] ;  /* 0x00a00000db5c783b */ /* 0x000fe80000000200 */
[----:B------:R-:W-:Y:S03]  /*3b20*/  LDSM.16.M88.4 R76, [R219+0x9000] ;  /* 0x00900000db4c783b */ /* 0x000fe60000000200 */
[C---:B------:R-:W-:Y:S08]  /*3b30*/  HMMA.16816.F32.BF16 R80, R4.reuse, R108, R72 ;  /* 0x0000006c0450723c */ /* 0x040ff00000041848 */
[----:B------:R-:W-:Y:S01]  /*3b40*/  HMMA.16816.F32.BF16 R72, R4, R110, R64 ;  /* 0x0000006e0448723c */ /* 0x000fe20000041840 */
[----:B------:R-:W2:Y:S04]  /*3b50*/  LDSM.16.M88.4 R4, [R225+0xc000] ;  /* 0x00c00000e104783b */ /* 0x000ea80000000200 */
[----:B------:R-:W5:Y:S03]  /*3b60*/  LDSM.16.M88.4 R108, [R219+0xb000] ;  /* 0x00b00000db6c783b */ /* 0x000f660000000200 */
[C---:B-1----:R-:W-:Y:S08]  /*3b70*/  HMMA.16816.F32.BF16 R64, R8.reuse, R112, R56 ;  /* 0x000000700840723c */ /* 0x042ff00000041838 */
[----:B------:R-:W-:Y:S01]  /*3b80*/  HMMA.16816.F32.BF16 R60, R8, R114, R28 ;  /* 0x00000072083c723c */ /* 0x000fe2000004181c */
[----:B------:R-:W1:Y:S01]  /*3b90*/  LDSM.16.M88.4 R112, [R219+0xb800] ;  /* 0x00b80000db70783b */ /* 0x000e620000000200 */
[----:B------:R-:W-:-:S06]  /*3ba0*/  DEPBAR.LE SB0, 0x0 ;  /* 0x000080000000791a */ /* 0x000fcc0000000000 */
[C---:B---3--:R-:W-:Y:S08]  /*3bb0*/  HMMA.16816.F32.BF16 R56, R8.reuse, R36, R24 ;  /* 0x000000240838723c */ /* 0x048ff00000041818 */
        /* <DEDUP_REMOVED lines=8> */
[----:B------:R-:W-:Y:S01]  /*3c40*/  HMMA.16816.F32.BF16 R8, R8, R106, R72 ;  /* 0x0000006a0808723c */ /* 0x000fe20000041848 */
[----:B------:R-:W-:-:S05]  /*3c50*/  IMAD.MOV.U32 R105, RZ, RZ, R126 ;  /* 0x000000ffff697224 */ /* 0x000fca00078e007e */
[----:B------:R-:W-:Y:S01]  /*3c60*/  ISETP.GE.AND P0, PT, R105, 0x2, PT ;  /* 0x000000026900780c */ /* 0x000fe20003f06270 */
[----:B------:R-:W-:Y:S01]  /*3c70*/  BSSY B0, `(.L_x_2811) ;  /* 0x0000038000007945 */ /* 0x000fe20003800000 */
        /* <DEDUP_REMOVED lines=10> */
[C---:B-1----:R-:W-:Y:S08]  /*3d20*/  HMMA.16816.F32.BF16 R52, R4.reuse, R112, R12 ;  /* 0x000000700434723c */ /* 0x042ff0000004180c */
[----:B------:R-:W-:Y:S01]  /*3d30*/  HMMA.16816.F32.BF16 R44, R4, R114, R8 ;  /* 0x00000072042c723c */ /* 0x000fe20000041808 */
[----:B------:R-:W-:Y:S06]  /*3d40*/  BAR.SYNC.DEFER_BLOCKING 0x0 ;  /* 0x0000000000007b1d */ /* 0x000fec0000010000 */
[----:B------:R-:W-:Y:S01]  /*3d50*/  @!UPT UIADD3 URZ, URZ, URZ, URZ ;  /* 0x0000003f3f3ff290 */ /* 0x000fe2000fffe03f */
[----:B------:R-:W-:Y:S11]  /*3d60*/  @!P0 BRA `(.L_x_2812) ;  /* 0x0000028000008947 */ /* 0x000ff60003800000 */
[----:B------:R-:W-:Y:S01]  /*3d70*/  IADD3 R0, R105, -0x2, RZ ;  /* 0xfffffffe69007810 */ /* 0x000fe20007ffe0ff */
[----:B------:R-:W-:Y:S01]  /*3d80*/  IMAD.SHL.U32 R7, R121, 0x40, RZ ;  /* 0x0000004079077824 */ /* 0x000fe200078e00ff */
[----:B------:R-:W-:-:S02]  /*3d90*/  LOP3.LUT P3, RZ, R125, 0x2, RZ, 0xc0, !PT ;  /* 0x000000027dff7812 */ /* 0x000fc4000786c0ff */
[----:B------:R-:W-:Y:S02]  /*3da0*/  SHF.R.S32.HI R2, RZ, 0x1f, R0 ;  /* 0x0000001fff027819 */ /* 0x000fe40000011400 */
[----:B------:R-:W-:-:S03]  /*3db0*/  LOP3.LUT P4, RZ, R125, 0x1, RZ, 0xc0, !PT ;  /* 0x000000017dff7812 */ /* 0x000fc6000788c0ff */
[----:B------:R-:W-:Y:S02]  /*3dc0*/  IMAD R4, R2, c[0x0][0x1e0], RZ ;  /* 0x0000780002047a24 */ /* 0x000fe400078e02ff */
[----:B------:R-:W-:-:S04]  /*3dd0*/  IMAD.WIDE.U32 R2, R0, c[0x0][0x1e0], RZ ;  /* 0x0000780000027a25 */ /* 0x000fc800078e00ff */
[----:B------:R-:W-:Y:S02]  /*3de0*/  IMAD R0, R0, c[0x0][0x1e4], R4 ;  /* 0x0000790000007a24 */ /* 0x000fe400078e0204 */
[----:B------:R-:W-:-:S04]  /*3df0*/  IMAD.WIDE.U32 R4, R2, 0x60, R122 ;  /* 0x0000006002047825 */ /* 0x000fc800078e007a */
[----:B------:R-:W-:Y:S01]  /*3e00*/  IMAD.IADD R0, R3, 0x1, R0 ;  /* 0x0000000103007824 */ /* 0x000fe200078e0200 */
[----:B------:R-:W-:-:S03]  /*3e10*/  LEA R2, P0, R4, c[0x0][0x1c8], 0x1 ;  /* 0x0000720004027a11 */ /* 0x000fc600078008ff */
[----:B------:R-:W-:-:S04]  /*3e20*/  IMAD R0, R0, 0x60, RZ ;  /* 0x0000006000007824 */ /* 0x000fc800078e02ff */
        /* <DEDUP_REMOVED lines=28> */
.L_x_2812:
[----:B------:R-:W-:Y:S05]  /*3ff0*/  BSYNC B0 ;  /* 0x0000000000007941 */ /* 0x000fea0003800000 */
.L_x_2811:
[----:B-1----:R-:W2:Y:S04]  /*4000*/  LDL R2, [R1+0x58] ;  /* 0x0000580001027983 */ /* 0x002ea80000100800 */
        /* <DEDUP_REMOVED lines=8> */
[----:B------:R-:W0:Y:S01]  /*4090*/  LDGDEPBAR ;  /* 0x00000000000079af */ /* 0x000e220000000000 */
[----:B--2---:R-:W-:-:S04]  /*40a0*/  IMAD.IADD R0, R0, 0x1, R2 ;  /* 0x0000000100007824 */ /* 0x004fc800078e0202 */
[----:B------:R-:W-:-:S05]  /*40b0*/  @P2 IMAD.HI.U32 R2, R0, c[0x0][0x2c8], RZ ;  /* 0x0000b20000022a27 */ /* 0x000fca00078e00ff */
[----:B------:R-:W-:Y:S02]  /*40c0*/  @P2 SHF.R.U32.HI R0, RZ, c[0x0][0x2cc], R2 ;  /* 0x0000b300ff002a19 */ /* 0x000fe40000011602 */
[----:B------:R-:W-:-:S03]  /*40d0*/  IADD3 R2, R120, c[0x0][0x1d0], RZ ;  /* 0x0000740078027a10 */ /* 0x000fc60007ffe0ff */
[----:B------:R-:W1:Y:S01]  /*40e0*/  SHFL.IDX PT, R5, R0, RZ, 0x1c1f ;  /* 0x001c1fff00057589 */ /* 0x000e6200000e0000 */
[----:B---3--:R-:W-:-:S03]  /*40f0*/  IADD3 R3, -R6, 0x1, R2 ;  /* 0x0000000106037810 */ /* 0x008fc60007ffe102 */
[----:B------:R-:W2:Y:S01]  /*4100*/  SHFL.IDX PT, R0, R0, 0x1, 0x1c1f ;  /* 0x003c1f0000007f89 */ /* 0x000ea200000e0000 */
[----:B------:R-:W-:Y:S02]  /*4110*/  IADD3 R4, R3, -c[0x0][0x168], RZ ;  /* 0x80005a0003047a10 */ /* 0x000fe40007ffe0ff */
[----:B------:R-:W-:-:S03]  /*4120*/  IADD3 R3, -R6, R2, RZ ;  /* 0x0000000206037210 */ /* 0x000fc60007ffe1ff */
[C---:B-1----:R-:W-:Y:S02]  /*4130*/  IMAD.IADD R2, R4.reuse, 0x1, R5 ;  /* 0x0000000104027824 */ /* 0x042fe400078e0205 */
[----:B--2---:R-:W-:-:S03]  /*4140*/  IMAD.IADD R0, R4, 0x1, R0 ;  /* 0x0000000104007824 */ /* 0x004fc600078e0200 */
[----:B------:R-:W-:-:S04]  /*4150*/  IMNMX R2, R3, R2, PT ;  /* 0x0000000203027217 */ /* 0x000fc80003800200 */
[C---:B------:R-:W-:Y:S02]  /*4160*/  ISETP.GT.AND P0, PT, R2.reuse, RZ, PT ;  /* 0x000000ff0200720c */ /* 0x040fe40003f04270 */
        /* <DEDUP_REMOVED lines=23> */
[----:B------:R-:W-:Y:S02]  /*42e0*/  IMNMX R0, R3, R0, PT ;  /* 0x0000000003007217 */ /* 0x000fe40003800200 */
        /* <DEDUP_REMOVED lines=9> */
[----:B------:R-:W-:Y:S02]  /*4380*/  ISETP.GT.AND P0, PT, R2, 0x40, PT ;  /* 0x000000400200780c */ /* 0x000fe40003f04270 */
[----:B------:R-:W-:-:S02]  /*4390*/  FMNMX.FTZ R3, R9, R3, !PT ;  /* 0x0000000309037209 */ /* 0x000fc40007810000 */
[----:B------:R-:W-:Y:S02]  /*43a0*/  FSEL R214, R25, -INF , P1 ;  /* 0xff80000019d67808 */ /* 0x000fe40000800000 */
[----:B------:R-:W-:Y:S02]  /*43b0*/  ISETP.GT.AND P1, PT, R2, 0x41, PT ;  /* 0x000000410200780c */ /* 0x000fe40003f24270 */
[----:B------:R-:W-:Y:S02]  /*43c0*/  FSEL R95, R20, -INF , P0 ;  /* 0xff800000145f7808 */ /* 0x000fe40000000000 */
[----:B------:R-:W-:Y:S02]  /*43d0*/  ISETP.GT.AND P0, PT, R2, 0x48, PT ;  /* 0x000000480200780c */ /* 0x000fe40003f04270 */
[----:B------:R-:W-:Y:S02]  /*43e0*/  FMNMX.FTZ R3, R10, R3, !PT ;  /* 0x000000030a037209 */ /* 0x000fe40007810000 */
[----:B------:R-:W-:-:S02]  /*43f0*/  FSEL R107, R21, -INF , P1 ;  /* 0xff800000156b7808 */ /* 0x000fc40000800000 */
[----:B------:R-:W-:Y:S02]  /*4400*/  ISETP.GT.AND P1, PT, R0, RZ, PT ;  /* 0x000000ff0000720c */ /* 0x000fe40003f24270 */
[----:B------:R-:W-:Y:S02]  /*4410*/  FSEL R106, R36, -INF , P0 ;  /* 0xff800000246a7808 */ /* 0x000fe40000000000 */
[----:B------:R-:W-:Y:S02]  /*4420*/  FMNMX.FTZ R3, R13, R3, !PT ;  /* 0x000000030d037209 */ /* 0x000fe40007810000 */
[----:B------:R-:W-:Y:S02]  /*4430*/  ISETP.GT.AND P0, PT, R0, 0x1, PT ;  /* 0x000000010000780c */ /* 0x000fe40003f04270 */
[----:B------:R-:W-:Y:S02]  /*4440*/  FSEL R8, R66, -INF , P1 ;  /* 0xff80000042087808 */ /* 0x000fe40000800000 */
[----:B------:R-:W-:-:S02]  /*4450*/  FMNMX.FTZ R3, R17, R3, !PT ;  /* 0x0000000311037209 */ /* 0x000fc40007810000 */
[C---:B------:R-:W-:Y:S02]  /*4460*/  ISETP.GT.AND P1, PT, R0.reuse, 0x8, PT ;  /* 0x000000080000780c */ /* 0x040fe40003f24270 */
[----:B------:R-:W-:Y:S02]  /*4470*/  FSEL R12, R67, -INF , P0 ;  /* 0xff800000430c7808 */ /* 0x000fe40000000000 */
[----:B------:R-:W-:Y:S01]  /*4480*/  ISETP.GT.AND P0, PT, R0, 0x9, PT ;  /* 0x000000090000780c */ /* 0x000fe20003f04270 */
[----:B------:R-:W-:Y:S01]  /*4490*/  LDSM.16.MT88.4 R64, [R221+0x6000] ;  /* 0x00600000dd40783b */ /* 0x000fe20000004200 */
[----:B------:R-:W-:Y:S02]  /*44a0*/  FMNMX.FTZ R3, R18, R3, !PT ;  /* 0x0000000312037209 */ /* 0x000fe40007810000 */
[----:B------:R-:W-:Y:S02]  /*44b0*/  FSEL R11, R62, -INF , P1 ;  /* 0xff8000003e0b7808 */ /* 0x000fe40000800000 */
[----:B------:R-:W-:-:S02]  /*44c0*/  FMNMX.FTZ R4, R8, R12, !PT ;  /* 0x0000000c08047209 */ /* 0x000fc40007810000 */
[----:B------:R-:W-:Y:S02]  /*44d0*/  FSEL R14, R63, -INF , P0 ;  /* 0xff8000003f0e7808 */ /* 0x000fe40000000000 */
[----:B------:R-:W-:Y:S01]  /*44e0*/  ISETP.GT.AND P0, PT, R0, 0x11, PT ;  /* 0x000000110000780c */ /* 0x000fe20003f04270 */
[----:B------:R-:W-:Y:S01]  /*44f0*/  LDSM.16.MT88.4 R60, [R220+0x800] ;  /* 0x00080000dc3c783b */ /* 0x000fe20000004200 */
[----:B------:R-:W-:Y:S02]  /*4500*/  FMNMX.FTZ R3, R76, R3, !PT ;  /* 0x000000034c037209 */ /* 0x000fe40007810000 */
[----:B------:R-:W-:Y:S02]  /*4510*/  ISETP.GT.AND P1, PT, R0, 0x10, PT ;  /* 0x000000100000780c */ /* 0x000fe40003f24270 */
[----:B------:R-:W-:Y:S02]  /*4520*/  FMNMX.FTZ R4, R11, R4, !PT ;  /* 0x000000040b047209 */ /* 0x000fe40007810000 */
[----:B------:R-:W-:-:S02]  /*4530*/  FSEL R19, R59, -INF , P0 ;  /* 0xff8000003b137808 */ /* 0x000fc40000000000 */
[----:B------:R-:W-:Y:S02]  /*4540*/  ISETP.GT.AND P0, PT, R0, 0x19, PT ;  /* 0x000000190000780c */ /* 0x000fe40003f04270 */
[----:B------:R-:W-:Y:S02]  /*4550*/  FMNMX.FTZ R3, R79, R3, !PT ;  /* 0x000000034f037209 */ /* 0x000fe40007810000 */
[----:B------:R-:W-:Y:S02]  /*4560*/  FSEL R16, R58, -INF , P1 ;  /* 0xff8000003a107808 */ /* 0x000fe40000800000 */
[----:B------:R-:W-:Y:S01]  /*4570*/  FMNMX.FTZ R4, R14, R4, !PT ;  /* 0x000000040e047209 */ /* 0x000fe20007810000 */
[----:B------:R-:W-:Y:S01]  /*4580*/  LDSM.16.MT88.4 R56, [R217+0x3000] ;  /* 0x00300000d938783b */ /* 0x000fe20000004200 */
[----:B------:R-:W-:Y:S02]  /*4590*/  FSEL R25, R51, -INF , P0 ;  /* 0xff80000033197808 */ /* 0x000fe40000000000 */
[----:B------:R-:W-:-:S02]  /*45a0*/  FMNMX.FTZ R3, R78, R3, !PT ;  /* 0x000000034e037209 */ /* 0x000fc40007810000 */
[C---:B------:R-:W-:Y:S02]  /*45b0*/  ISETP.GT.AND P1, PT, R0.reuse, 0x18, PT ;  /* 0x000000180000780c */ /* 0x040fe40003f24270 */
[----:B------:R-:W-:Y:S02]  /*45c0*/  ISETP.GT.AND P0, PT, R0, 0x20, PT ;  /* 0x000000200000780c */ /* 0x000fe40003f04270 */
[----:B------:R-:W-:Y:S02]  /*45d0*/  FMNMX.FTZ R4, R16, R4, !PT ;  /* 0x0000000410047209 */ /* 0x000fe40007810000 */
[----:B------:R-:W-:Y:S02]  /*45e0*/  FMNMX.FTZ R3, R77, R3, !PT ;  /* 0x000000034d037209 */ /* 0x000fe40007810000 */
[----:B------:R-:W-:Y:S02]  /*45f0*/  FSEL R24, R50, -INF , P1 ;  /* 0xff80000032187808 */ /* 0x000fe40000800000 */
[----:B------:R-:W-:Y:S01]  /*4600*/  FSEL R75, R42, -INF , P0 ;  /* 0xff8000002a4b7808 */ /* 0x000fe20000000000 */
[----:B------:R-:W-:Y:S01]  /*4610*/  LDSM.16.MT88.4 R48, [R221+0x800] ;  /* 0x00080000dd30783b */ /* 0x000fe20000004200 */
[----:B------:R-:W-:-:S02]  /*4620*/  FMNMX.FTZ R4, R19, R4, !PT ;  /* 0x0000000413047209 */ /* 0x000fc40007810000 */
[C---:B------:R-:W-:Y:S02]  /*4630*/  ISETP.GT.AND P0, PT, R2.reuse, 0x50, PT ;  /* 0x000000500200780c */ /* 0x040fe40003f04270 */
[----:B------:R-:W-:Y:S02]  /*4640*/  ISETP.GT.AND P1, PT, R2, 0x49, PT ;  /* 0x000000490200780c */ /* 0x000fe40003f24270 */
[----:B------:R-:W-:Y:S02]  /*4650*/  FMNMX.FTZ R3, R99, R3, !PT ;  /* 0x0000000363037209 */ /* 0x000fe40007810000 */
[----:B------:R-:W-:Y:S02]  /*4660*/  FMNMX.FTZ R4, R24, R4, !PT ;  /* 0x0000000418047209 */ /* 0x000fe40007810000 */
[----:B------:R-:W-:Y:S02]  /*4670*/  FSEL R93, R52, -INF , P0 ;  /* 0xff800000345d7808 */ /* 0x000fe40000000000 */
[----:B------:R-:W-:-:S02]  /*4680*/  ISETP.GT.AND P0, PT, R0, 0x28, PT ;  /* 0x000000280000780c */ /* 0x000fc40003f04270 */
[----:B------:R-:W-:Y:S02]  /*4690*/  FSEL R104, R37, -INF , P1 ;  /* 0xff80000025687808 */ /* 0x000fe40000800000 */
[----:B------:R-:W-:Y:S02]  /*46a0*/  FMNMX.FTZ R3, R252, R3, !PT ;  /* 0x00000003fc037209 */ /* 0x000fe40007810000 */
[----:B------:R-:W-:Y:S02]  /*46b0*/  ISETP.GT.AND P1, PT, R0, 0x21, PT ;  /* 0x000000210000780c */ /* 0x000fe40003f24270 */
[----:B------:R-:W-:Y:S02]  /*46c0*/  FMNMX.FTZ R4, R25, R4, !PT ;  /* 0x0000000419047209 */ /* 0x000fe40007810000 */
[----:B------:R-:W-:Y:S02]  /*46d0*/  FSEL R73, R34, -INF , P0 ;  /* 0xff80000022497808 */ /* 0x000fe40000000000 */
[----:B------:R-:W-:-:S02]  /*46e0*/  ISETP.GT.AND P0, PT, R2, 0x51, PT ;  /* 0x000000510200780c */ /* 0x000fc40003f04270 */
[----:B------:R-:W-:Y:S02]  /*46f0*/  FMNMX.FTZ R3, R215, R3, !PT ;  /* 0x00000003d7037209 */ /* 0x000fe40007810000 */
[----:B------:R-:W-:Y:S02]  /*4700*/  FSEL R74, R43, -INF , P1 ;  /* 0xff8000002b4a7808 */ /* 0x000fe40000800000 */
[----:B------:R-:W-:Y:S01]  /*4710*/  FMNMX.FTZ R4, R75, R4, !PT ;  /* 0x000000044b047209 */ /* 0x000fe20007810000 */
[----:B------:R-:W-:Y:S01]  /*4720*/  LDSM.16.MT88.4 R40, [R221] ;  /* 0x00000000dd28783b */ /* 0x000fe20000004200 */
[----:B------:R-:W-:Y:S02]  /*4730*/  FSEL R92, R53, -INF , P0 ;  /* 0xff800000355c7808 */ /* 0x000fe40000000000 */
[----:B------:R-:W-:Y:S02]  /*4740*/  FMNMX.FTZ R3, R214, R3, !PT ;  /* 0x00000003d6037209 */ /* 0x000fe40007810000 */
[----:B------:R-:W-:-:S02]  /*4750*/  ISETP.GT.AND P1, PT, R0, 0x29, PT ;  /* 0x000000290000780c */ /* 0x000fc40003f24270 */
[----:B------:R-:W-:Y:S02]  /*4760*/  ISETP.GT.AND P0, PT, R0, 0x30, PT ;  /* 0x000000300000780c */ /* 0x000fe40003f04270 */
[----:B------:R-:W-:Y:S02]  /*4770*/  FMNMX.FTZ R4, R74, R4, !PT ;  /* 0x000000044a047209 */ /* 0x000fe40007810000 */
[----:B------:R-:W-:Y:S02]  /*4780*/  FMNMX.FTZ R3, R95, R3, !PT ;  /* 0x000000035f037209 */ /* 0x000fe40007810000 */
[----:B------:R-:W-:Y:S02]  /*4790*/  FSEL R72, R35, -INF , P1 ;  /* 0xff80000023487808 */ /* 0x000fe40000800000 */
[----:B------:R-:W-:Y:S01]  /*47a0*/  FSEL R211, R30, -INF , P0 ;  /* 0xff8000001ed37808 */ /* 0x000fe20000000000 */
[----:B------:R-:W-:Y:S01]  /*47b0*/  LDSM.16.MT88.4 R32, [R218+0x800] ;  /* 0x00080000da20783b */ /* 0x000fe20000004200 */
[----:B------:R-:W-:-:S02]  /*47c0*/  FMNMX.FTZ R4, R73, R4, !PT ;  /* 0x0000000449047209 */ /* 0x000fc40007810000 */
[----:B------:R-:W-:Y:S02]  /*47d0*/  ISETP.GT.AND P0, PT, R2, 0x58, PT ;  /* 0x000000580200780c */ /* 0x000fe40003f04270 */
[----:B------:R-:W-:Y:S02]  /*47e0*/  FMNMX.FTZ R3, R107, R3, !PT ;  /* 0x000000036b037209 */ /* 0x000fe40007810000 */
[----:B------:R-:W-:Y:S02]  /*47f0*/  ISETP.GT.AND P1, PT, R0, 0x31, PT ;  /* 0x000000310000780c */ /* 0x000fe40003f24270 */
[----:B------:R-:W-:Y:S02]  /*4800*/  FMNMX.FTZ R4, R72, R4, !PT ;  /* 0x0000000448047209 */ /* 0x000fe40007810000 */
[----:B------:R-:W-:Y:S02]  /*4810*/  FSEL R223, R44, -INF , P0 ;  /* 0xff8000002cdf7808 */ /* 0x000fe40000000000 */
[----:B------:R-:W-:-:S02]  /*4820*/  ISETP.GT.AND P0, PT, R0, 0x38, PT ;  /* 0x000000380000780c */ /* 0x000fc40003f04270 */
[----:B------:R-:W-:Y:S02]  /*4830*/  FMNMX.FTZ R173, R106, R3, !PT ;  /* 0x000000036aad7209 */ /* 0x000fe40007810000 */
[----:B------:R-:W-:Y:S02]  /*4840*/  FSEL R213, R31, -INF , P1 ;  /* 0xff8000001fd57808 */ /* 0x000fe40000800000 */
[----:B------:R-:W-:Y:S02]  /*4850*/  FMNMX.FTZ R3, R211, R4, !PT ;  /* 0x00000004d3037209 */ /* 0x000fe40007810000 */
[----:B------:R-:W-:Y:S02]  /*4860*/  FSEL R212, R26, -INF , P0 ;  /* 0xff8000001ad47808 */ /* 0x000fe40000000000 */
[----:B------:R-:W-:Y:S02]  /*4870*/  ISETP.GT.AND P1, PT, R0, 0x39, PT ;  /* 0x000000390000780c */ /* 0x000fe40003f24270 */
[----:B------:R-:W-:-:S02]  /*4880*/  ISETP.GT.AND P0, PT, R2, 0x59, PT ;  /* 0x000000590200780c */ /* 0x000fc40003f04270 */
[----:B------:R-:W-:Y:S02]  /*4890*/  FMNMX.FTZ R173, R104, R173, !PT ;  /* 0x000000ad68ad7209 */ /* 0x000fe40007810000 */
[----:B------:R-:W-:Y:S02]  /*48a0*/  FMNMX.FTZ R2, R213, R3, !PT ;  /* 0x00000003d5027209 */ /* 0x000fe40007810000 */
[----:B------:R-:W-:Y:S02]  /*48b0*/  FSEL R210, R27, -INF , P1 ;  /* 0xff8000001bd27808 */ /* 0x000fe40000800000 */
[----:B------:R-:W-:Y:S02]  /*48c0*/  FMNMX.FTZ R173, R93, R173, !PT ;  /* 0x000000ad5dad7209 */ /* 0x000fe40007810000 */
[----:B------:R-:W-:Y:S02]  /*48d0*/  ISETP.GT.AND P1, PT, R0, 0x40, PT ;  /* 0x000000400000780c */ /* 0x000fe40003f24270 */
[----:B------:R-:W-:-:S02]  /*48e0*/  FMNMX.FTZ R2, R212, R2, !PT ;  /* 0x00000002d4027209 */ /* 0x000fc40007810000 */
[----:B------:R-:W-:Y:S02]  /*48f0*/  FSEL R100, R45, -INF , P0 ;  /* 0xff8000002d647808 */ /* 0x000fe40000000000 */
[----:B------:R-:W-:Y:S02]  /*4900*/  FMNMX.FTZ R173, R92, R173, !PT ;  /* 0x000000ad5cad7209 */ /* 0x000fe40007810000 */
[----:B------:R-:W-:Y:S02]  /*4910*/  ISETP.GT.AND P0, PT, R0, 0x41, PT ;  /* 0x000000410000780c */ /* 0x000fe40003f04270 */
[----:B------:R-:W-:Y:S02]  /*4920*/  FSEL R96, R22, -INF , P1 ;  /* 0xff80000016607808 */ /* 0x000fe40000800000 */
[----:B------:R-:W-:Y:S02]  /*4930*/  FMNMX.FTZ R2, R210, R2, !PT ;  /* 0x00000002d2027209 */ /* 0x000fe40007810000 */
[----:B------:R-:W-:-:S02]  /*4940*/  FMNMX.FTZ R173, R223, R173, !PT ;  /* 0x000000addfad7209 */ /* 0x000fc40007810000 */
[----:B------:R-:W-:Y:S02]  /*4950*/  FSEL R111, R23, -INF , P0 ;  /* 0xff800000176f7808 */ /* 0x000fe40000000000 */
[----:B------:R-:W-:Y:S02]  /*4960*/  ISETP.GT.AND P1, PT, R0, 0x48, PT ;  /* 0x000000480000780c */ /* 0x000fe40003f24270 */
[----:B------:R-:W-:Y:S02]  /*4970*/  FMNMX.FTZ R2, R96, R2, !PT ;  /* 0x0000000260027209 */ /* 0x000fe40007810000 */
[----:B------:R-:W-:Y:S02]  /*4980*/  FMNMX.FTZ R173, R100, R173, !PT ;  /* 0x000000ad64ad7209 */ /* 0x000fe40007810000 */
[----:B------:R-:W-:Y:S02]  /*4990*/  ISETP.GT.AND P0, PT, R0, 0x49, PT ;  /* 0x000000490000780c */ /* 0x000fe40003f04270 */
[----:B------:R-:W-:Y:S01]  /*49a0*/  FSEL R216, R38, -INF , P1 ;  /* 0xff80000026d87808 */ /* 0x000fe20000800000 */
[----:B------:R-:W1:Y:S01]  /*49b0*/  SHFL.BFLY PT, R3, R173, 0x2, 0x1f ;  /* 0x0c401f00ad037f89 */ /* 0x000e6200000e0000 */
[----:B------:R-:W-:-:S02]  /*49c0*/  FMNMX.FTZ R2, R111, R2, !PT ;  /* 0x000000026f027209 */ /* 0x000fc40007810000 */
[----:B------:R-:W-:Y:S02]  /*49d0*/  FSEL R109, R39, -INF , P0 ;  /* 0xff800000276d7808 */ /* 0x000fe40000000000 */
[----:B------:R-:W-:Y:S01]  /*49e0*/  ISETP.GT.AND P1, PT, R0, 0x50, PT ;  /* 0x000000500000780c */ /* 0x000fe20003f24270 */
[----:B------:R-:W-:Y:S01]  /*49f0*/  LDSM.16.MT88.4 R36, [R217+0x800] ;  /* 0x00080000d924783b */ /* 0x000fe20000004200 */
[----:B------:R-:W-:Y:S02]  /*4a00*/  FMNMX.FTZ R2, R216, R2, !PT ;  /* 0x00000002d8027209 */ /* 0x000fe40007810000 */
[----:B------:R-:W-:Y:S02]  /*4a10*/  ISETP.GT.AND P0, PT, R0, 0x51, PT ;  /* 0x000000510000780c */ /* 0x000fe40003f04270 */
[----:B------:R-:W-:Y:S02]  /*4a20*/  FSEL R103, R54, -INF , P1 ;  /* 0xff80000036677808 */ /* 0x000fe40000800000 */
[----:B------:R-:W-:-:S02]  /*4a30*/  FMNMX.FTZ R2, R109, R2, !PT ;  /* 0x000000026d027209 */ /* 0x000fc40007810000 */
[----:B------:R-:W-:Y:S02]  /*4a40*/  FSEL R108, R55, -INF , P0 ;  /* 0xff800000376c7808 */ /* 0x000fe40000000000 */
[C---:B------:R-:W-:Y:S01]  /*4a50*/  ISETP.GT.AND P1, PT, R0.reuse, 0x58, PT ;  /* 0x000000580000780c */ /* 0x040fe20003f24270 */
[----:B------:R-:W-:Y:S01]  /*4a60*/  LDSM.16.MT88.4 R52, [R218+0x3800] ;  /* 0x00380000da34783b */ /* 0x000fe20000004200 */
[----:B------:R-:W-:Y:S02]  /*4a70*/  FMNMX.FTZ R2, R103, R2, !PT ;  /* 0x0000000267027209 */ /* 0x000fe40007810000 */
[----:B------:R-:W-:Y:S02]  /*4a80*/  ISETP.GT.AND P0, PT, R0, 0x59, PT ;  /* 0x000000590000780c */ /* 0x000fe40003f04270 */
[----:B------:R-:W-:Y:S02]  /*4a90*/  FSEL R97, R46, -INF , P1 ;  /* 0xff8000002e617808 */ /* 0x000fe40000800000 */
[----:B------:R-:W-:-:S02]  /*4aa0*/  FMNMX.FTZ R0, R108, R2, !PT ;  /* 0x000000026c007209 */ /* 0x000fc40007810000 */
[----:B------:R-:W-:Y:S02]  /*4ab0*/  FSEL R98, R47, -INF , P0 ;  /* 0xff8000002f627808 */ /* 0x000fe40000000000 */
[----:B------:R-:W-:Y:S01]  /*4ac0*/  FMNMX.FTZ R0, R97, R0, !PT ;  /* 0x0000000061007209 */ /* 0x000fe20007810000 */
[----:B------:R-:W-:Y:S01]  /*4ad0*/  LDSM.16.MT88.4 R44, [R220] ;  /* 0x00000000dc2c783b */ /* 0x000fe20000004200 */
        /* <DEDUP_REMOVED lines=21> */
[----:B------:R-:W1:Y:S01]  /*4c30*/  LDSM.16.MT88.4 R4, [R217] ;  /* 0x00000000d904783b */ /* 0x000e620000004200 */
[----:B---3--:R-:W-:Y:S01]  /*4c40*/  FADD.FTZ R123, R71, R70 ;  /* 0x00000046477b7221 */ /* 0x008fe20000010000 */
[----:B------:R2:W3:Y:S02]  /*4c50*/  MUFU.EX2 R207, R3 ;  /* 0x0000000300cf7308 */ /* 0x0004e40000000800 */
[----:B--2---:R-:W-:Y:S01]  /*4c60*/  FFMA.FTZ R3, R10, c[0x0][0x2d0], -R2 ;  /* 0x0000b4000a037a23 */ /* 0x004fe20000010802 */
[----:B---3--:R-:W-:-:S05]  /*4c70*/  F2FP.BF16.PACK_AB R10, R206, R207 ;  /* 0x000000cfce0a723e */ /* 0x008fca00000010ff */
[----:B------:R2:W-:Y:S02]  /*4c80*/  MUFU.EX2 R209, R3 ;  /* 0x0000000300d17308 */ /* 0x0005e40000000800 */
[----:B--2---:R-:W-:-:S06]  /*4c90*/  FFMA.FTZ R3, R13, c[0x0][0x2d0], -R2 ;  /* 0x0000b4000d037a23 */ /* 0x004fcc0000010802 */
[----:B------:R2:W-:Y:S02]  /*4ca0*/  MUFU.EX2 R208, R3 ;  /* 0x0000000300d07308 */ /* 0x0005e40000000800 */
[----:B--2---:R-:W-:Y:S01]  /*4cb0*/  FFMA.FTZ R3, R8, c[0x0][0x2d0], -R0 ;  /* 0x0000b40008037a23 */ /* 0x004fe20000010800 */
[----:B------:R-:W-:-:S05]  /*4cc0*/  F2FP.BF16.PACK_AB R8, R70, R71 ;  /* 0x000000474608723e */ /* 0x000fca00000010ff */
[----:B------:R2:W-:Y:S02]  /*4cd0*/  MUFU.EX2 R69, R3 ;  /* 0x0000000300457308 */ /* 0x0005e40000000800 */
[----:B--2---:R-:W-:-:S06]  /*4ce0*/  FFMA.FTZ R3, R12, c[0x0][0x2d0], -R0 ;  /* 0x0000b4000c037a23 */ /* 0x004fcc0000010800 */
[----:B------:R2:W3:Y:S02]  /*4cf0*/  MUFU.EX2 R68, R3 ;  /* 0x0000000300447308 */ /* 0x0004e40000000800 */
[----:B--2---:R-:W-:Y:S01]  /*4d00*/  FFMA.FTZ R3, R11, c[0x0][0x2d0], -R0 ;  /* 0x0000b4000b037a23 */ /* 0x004fe20000010800 */
[----:B---3--:R-:W-:Y:S01]  /*4d10*/  F2FP.BF16.PACK_AB R9, R68, R69 ;  /* 0x000000454409723e */ /* 0x008fe200000010ff */
[----:B------:R-:W-:Y:S01]  /*4d20*/  FADD.FTZ R122, R69, R68 ;  /* 0x00000044457a7221 */ /* 0x000fe20000010000 */
[----:B------:R-:W-:-:S03]  /*4d30*/  MOV R68, R93 ;  /* 0x0000005d00447202 */ /* 0x000fc60000000f00 */
[----:B------:R2:W-:Y:S01]  /*4d40*/  MUFU.EX2 R174, R3 ;  /* 0x0000000300ae7308 */ /* 0x0005e20000000800 */
[----:B------:R-:W-:Y:S02]  /*4d50*/  IMAD.MOV.U32 R69, RZ, RZ, R92 ;  /* 0x000000ffff457224 */ /* 0x000fe400078e005c */
[----:B--2---:R-:W-:Y:S02]  /*4d60*/  FFMA.FTZ R3, R14, c[0x0][0x2d0], -R0 ;  /* 0x0000b4000e037a23 */ /* 0x004fe40000010800 */
[----:B------:R-:W2:Y:S03]  /*4d70*/  LDSM.16.MT88.4 R12, [R218] ;  /* 0x00000000da0c783b */ /* 0x000ea60000004200 */
[----:B------:R3:W4:Y:S02]  /*4d80*/  MUFU.EX2 R204, R3 ;  /* 0x0000000300cc7308 */ /* 0x0007240000000800 */
[----:B---3--:R-:W-:Y:S01]  /*4d90*/  FFMA.FTZ R3, R17, c[0x0][0x2d0], -R2 ;  /* 0x0000b40011037a23 */ /* 0x008fe20000010802 */
[----:B----4-:R-:W-:-:S05]  /*4da0*/  F2FP.BF16.PACK_AB R11, R204, R174 ;  /* 0x000000aecc0b723e */ /* 0x010fca00000010ff */
[----:B------:R3:W-:Y:S02]  /*4db0*/  MUFU.EX2 R110, R3 ;  /* 0x00000003006e7308 */ /* 0x0007e40000000800 */
[C---:B-1----:R-:W-:Y:S07]  /*4dc0*/  HMMA.16816.F32.BF16 R28, R8.reuse, R4, RZ ;  /* 0x00000004081c723c */ /* 0x042fee00000418ff */
[----:B------:R-:W-:Y:S01]  /*4dd0*/  F2FP.BF16.PACK_AB R4, R208, R209 ;  /* 0x000000d1d004723e */ /* 0x000fe200000010ff */
[----:B------:R-:W-:Y:S01]  /*4de0*/  HMMA.16816.F32.BF16 R20, R8, R6, RZ ;  /* 0x000000060814723c */ /* 0x000fe200000418ff */
[----:B---3--:R-:W-:-:S04]  /*4df0*/  FFMA.FTZ R3, R18, c[0x0][0x2d0], -R2 ;  /* 0x0000b40012037a23 */ /* 0x008fc80000010802 */
[----:B------:R1:W3:Y:S02]  /*4e00*/  MUFU.EX2 R101, R3 ;  /* 0x0000000300657308 */ /* 0x0002e40000000800 */
[----:B-1----:R-:W-:Y:S01]  /*4e10*/  FFMA.FTZ R3, R16, c[0x0][0x2d0], -R0 ;  /* 0x0000b40010037a23 */ /* 0x002fe20000010800 */
[----:B---3--:R-:W-:-:S05]  /*4e20*/  F2FP.BF16.PACK_AB R6, R101, R110 ;  /* 0x0000006e6506723e */ /* 0x008fca00000010ff */
[----:B------:R1:W-:Y:S02]  /*4e30*/  MUFU.EX2 R205, R3 ;  /* 0x0000000300cd7308 */ /* 0x0003e40000000800 */
[--C-:B-1----:R-:W-:Y:S02]  /*4e40*/  FFMA.FTZ R3, R19, c[0x0][0x2d0], -R0.reuse ;  /* 0x0000b40013037a23 */ /* 0x102fe40000010800 */
[C---:B--2---:R-:W-:Y:S04]  /*4e50*/  HMMA.16816.F32.BF16 R16, R8.reuse, R12, RZ ;  /* 0x0000000c0810723c */ /* 0x044fe800000418ff */
[----:B------:R1:W2:Y:S04]  /*4e60*/  MUFU.EX2 R175, R3 ;  /* 0x0000000300af7308 */ /* 0x0002a80000000800 */
[----:B------:R-:W-:Y:S01]  /*4e70*/  HMMA.16816.F32.BF16 R12, R8, R14, RZ ;  /* 0x0000000e080c723c */ /* 0x000fe200000418ff */
[----:B-1----:R-:W-:Y:S01]  /*4e80*/  FFMA.FTZ R3, R24, c[0x0][0x2d0], -R0 ;  /* 0x0000b40018037a23 */ /* 0x002fe20000010800 */
[----:B--2---:R-:W-:-:S03]  /*4e90*/  F2FP.BF16.PACK_AB R5, R175, R205 ;  /* 0x000000cdaf05723e */ /* 0x004fc600000010ff */
[----:B------:R1:W2:Y:S02]  /*4ea0*/  MUFU.EX2 R94, R3 ;  /* 0x00000003005e7308 */ /* 0x0002a40000000800 */
[----:B-1----:R-:W-:Y:S02]  /*4eb0*/  FFMA.FTZ R3, R25, c[0x0][0x2d0], -R0 ;  /* 0x0000b40019037a23 */ /* 0x002fe40000010800 */
[----:B------:R-:W-:Y:S01]  /*4ec0*/  HMMA.16816.F32.BF16 R24, R8, R40, RZ ;  /* 0x000000280818723c */ /* 0x000fe200000418ff */
[----:B--2---:R-:W-:-:S03]  /*4ed0*/  IMAD.MOV.U32 R70, RZ, RZ, R94 ;  /* 0x000000ffff467224 */ /* 0x004fc600078e005e */
[----:B------:R-:W1:Y:S02]  /*4ee0*/  MUFU.EX2 R102, R3 ;  /* 0x0000000300667308 */ /* 0x000e640000000800 */
[----:B-1----:R-:W-:Y:S01]  /*4ef0*/  F2FP.BF16.PACK_AB R7, R102, R94 ;  /* 0x0000005e6607723e */ /* 0x002fe200000010ff */
[----:B------:R-:W-:-:S05]  /*4f00*/  FFMA.FTZ R3, R76, c[0x0][0x2d0], -R2 ;  /* 0x0000b4004c037a23 */ /* 0x000fca0000010802 */
[----:B------:R1:W-:Y:S01]  /*4f10*/  MUFU.EX2 R121, R3 ;  /* 0x0000000300797308 */ /* 0x0003e20000000800 */
[C---:B------:R-:W-:Y:S08]  /*4f20*/  HMMA.16816.F32.BF16 R200, R4.reuse, R32, R16 ;  /* 0x0000002004c8723c */ /* 0x040ff00000041810 */
[----:B------:R-:W-:Y:S01]  /*4f30*/  HMMA.16816.F32.BF16 R88, R4, R36, R28 ;  /* 0x000000240458723c */ /* 0x000fe2000004181c */
[----:B------:R-:W2:Y:S01]  /*4f40*/  LDSM.16.MT88.4 R28, [R218+0x3000] ;  /* 0x00300000da1c783b */ /* 0x000ea20000004200 */
[----:B-1----:R-:W-:-:S06]  /*4f50*/  FFMA.FTZ R3, R79, c[0x0][0x2d0], -R2 ;  /* 0x0000b4004f037a23 */ /* 0x002fcc0000010802 */
[----:B------:R-:W-:Y:S01]  /*4f60*/  HMMA.16816.F32.BF16 R16, R8, R42, RZ ;  /* 0x0000002a0810723c */ /* 0x000fe200000418ff */
[----:B------:R-:W-:Y:S07]  /*4f70*/  LDSM.16.MT88.4 R40, [R221+0x3000] ;  /* 0x00300000dd28783b */ /* 0x000fee0000004200 */
[----:B------:R-:W-:Y:S01]  /*4f80*/  HMMA.16816.F32.BF16 R196, R4, R34, R12 ;  /* 0x0000002204c4723c */ /* 0x000fe2000004180c */
[----:B------:R-:W1:Y:S07]  /*4f90*/  LDSM.16.MT88.4 R32, [R217+0x3800] ;  /* 0x00380000d920783b */ /* 0x000e6e0000004200 */
[----:B------:R-:W-:Y:S08]  /*4fa0*/  HMMA.16816.F32.BF16 R12, R8, R44, RZ ;  /* 0x0000002c080c723c */ /* 0x000ff000000418ff */
[C---:B------:R-:W-:Y:S01]  /*4fb0*/  HMMA.16816.F32.BF16 R84, R4.reuse, R38, R20 ;  /* 0x000000260454723c */ /* 0x040fe20000041814 */
[----:B------:R-:W-:Y:S07]  /*4fc0*/  LDSM.16.MT88.4 R36, [R217+0x6000] ;  /* 0x00600000d924783b */ /* 0x000fee0000004200 */
        /* <DEDUP_REMOVED lines=9> */
[----:B--2---:R-:W-:Y:S08]  /*5060*/  HMMA.16816.F32.BF16 R12, R8, R28, RZ ;  /* 0x0000001c080c723c */ /* 0x004ff000000418ff */
[C---:B-1----:R-:W-:Y:S08]  /*5070*/  HMMA.16816.F32.BF16 R180, R4.reuse, R32, R20 ;  /* 0x0000002004b4723c */ /* 0x042ff00000041814 */
[----:B------:R-:W-:Y:S01]  /*5080*/  HMMA.16816.F32.BF16 R168, R4, R34, R16 ;  /* 0x0000002204a8723c */ /* 0x000fe20000041810 */
[----:B------:R-:W1:Y:S07]  /*5090*/  LDSM.16.MT88.4 R32, [R220+0x3800] ;  /* 0x00380000dc20783b */ /* 0x000e6e0000004200 */
[----:B------:R-:W-:Y:S08]  /*50a0*/  HMMA.16816.F32.BF16 R28, R8, R30, RZ ;  /* 0x0000001e081c723c */ /* 0x000ff000000418ff */
[----:B------:R-:W-:Y:S01]  /*50b0*/  HMMA.16816.F32.BF16 R184, R4, R62, R24 ;  /* 0x0000003e04b8723c */ /* 0x000fe20000041818 */
[----:B------:R-:W2:Y:S07]  /*50c0*/  LDSM.16.MT88.4 R60, [R217+0x6800] ;  /* 0x00680000d93c783b */ /* 0x000eae0000004200 */
[----:B------:R-:W-:Y:S08]  /*50d0*/  HMMA.16816.F32.BF16 R24, R8, R40, RZ ;  /* 0x000000280818723c */ /* 0x000ff000000418ff */
[----:B------:R-:W-:Y:S08]  /*50e0*/  HMMA.16816.F32.BF16 R164, R4, R52, R12 ;  /* 0x0000003404a4723c */ /* 0x000ff0000004180c */
[C---:B---3--:R-:W-:Y:S08]  /*50f0*/  HMMA.16816.F32.BF16 R16, R8.reuse, R44, RZ ;  /* 0x0000002c0810723c */ /* 0x048ff000000418ff */
[C---:B------:R-:W-:Y:S01]  /*5100*/  HMMA.16816.F32.BF16 R12, R8.reuse, R46, RZ ;  /* 0x0000002e080c723c */ /* 0x040fe200000418ff */
[----:B------:R-:W-:Y:S07]  /*5110*/  LDSM.16.MT88.4 R44, [R220+0x6000] ;  /* 0x00600000dc2c783b */ /* 0x000fee0000004200 */
[----:B------:R-:W-:Y:S01]  /*5120*/  HMMA.16816.F32.BF16 R20, R8, R42, RZ ;  /* 0x0000002a0814723c */ /* 0x000fe200000418ff */
[----:B------:R-:W-:Y:S07]  /*5130*/  LDSM.16.MT88.4 R40, [R218+0x6800] ;  /* 0x00680000da28783b */ /* 0x000fee0000004200 */
[----:B------:R-:W-:Y:S01]  /*5140*/  HMMA.16816.F32.BF16 R156, R4, R54, R28 ;  /* 0x00000036049c723c */ /* 0x000fe2000004181c */
[----:B------:R-:W3:Y:S07]  /*5150*/  LDSM.16.MT88.4 R52, [R221+0x6800] ;  /* 0x00680000dd34783b */ /* 0x000eee0000004200 */
[----:B------:R-:W-:Y:S08]  /*5160*/  HMMA.16816.F32.BF16 R28, R8, R36, RZ ;  /* 0x00000024081c723c */ /* 0x000ff000000418ff */
[----:B------:R-:W-:Y:S08]  /*5170*/  HMMA.16816.F32.BF16 R160, R4, R48, R24 ;  /* 0x0000003004a0723c */ /* 0x000ff00000041818 */
[----:B------:R-:W-:Y:S01]  /*5180*/  HMMA.16816.F32.BF16 R24, R8, R38, RZ ;  /* 0x000000260818723c */ /* 0x000fe200000418ff */
[----:B------:R-:W-:Y:S07]  /*5190*/  LDSM.16.MT88.4 R36, [R218+0x9000] ;  /* 0x00900000da24783b */ /* 0x000fee0000004200 */
[C---:B-1----:R-:W-:Y:S08]  /*51a0*/  HMMA.16816.F32.BF16 R152, R4.reuse, R32, R16 ;  /* 0x000000200498723c */ /* 0x042ff00000041810 */
[C---:B------:R-:W-:Y:S01]  /*51b0*/  HMMA.16816.F32.BF16 R144, R4.reuse, R34, R12 ;  /* 0x000000220490723c */ /* 0x040fe2000004180c */
[----:B------:R-:W1:Y:S07]  /*51c0*/  LDSM.16.MT88.4 R32, [R220+0x6800] ;  /* 0x00680000dc20783b */ /* 0x000e6e0000004200 */
[----:B------:R-:W-:Y:S08]  /*51d0*/  HMMA.16816.F32.BF16 R148, R4, R50, R20 ;  /* 0x000000320494723c */ /* 0x000ff00000041814 */
[C---:B------:R-:W-:Y:S08]  /*51e0*/  HMMA.16816.F32.BF16 R16, R8.reuse, R58, RZ ;  /* 0x0000003a0810723c */ /* 0x040ff000000418ff */
[C---:B------:R-:W-:Y:S07]  /*51f0*/  HMMA.16816.F32.BF16 R12, R8.reuse, R64, RZ ;  /* 0x00000040080c723c */ /* 0x040fee00000418ff */
[----:B------:R-:W-:Y:S01]  /*5200*/  MOV R65, R99 ;  /* 0x0000006300417202 */ /* 0x000fe20000000f00 */
[----:B------:R-:W-:Y:S08]  /*5210*/  HMMA.16816.F32.BF16 R20, R8, R56, RZ ;  /* 0x000000380814723c */ /* 0x000ff000000418ff */
[C---:B--2---:R-:W-:Y:S01]  /*5220*/  HMMA.16816.F32.BF16 R56, R4.reuse, R60, R28 ;  /* 0x0000003c0438723c */ /* 0x044fe2000004181c */
[----:B------:R-:W2:Y:S06]  /*5230*/  LDSM.16.MT88.4 R28, [R217+0x9000] ;  /* 0x00900000d91c783b */ /* 0x000eac0000004200 */
[----:B------:R-:W-:Y:S01]  /*5240*/  IMAD.MOV.U32 R61, RZ, RZ, R98 ;  /* 0x000000ffff3d7224 */ /* 0x000fe200078e0062 */
[C---:B------:R-:W-:Y:S01]  /*5250*/  HMMA.16816.F32.BF16 R140, R4.reuse, R62, R24 ;  /* 0x0000003e048c723c */ /* 0x040fe20000041818 */
[----:B------:R-:W-:Y:S01]  /*5260*/  IMAD.MOV.U32 R60, RZ, RZ, R97 ;  /* 0x000000ffff3c7224 */ /* 0x000fe200078e0061 */
[----:B------:R-:W4:Y:S01]  /*5270*/  LDSM.16.MT88.4 R24, [R217+0x9800] ;  /* 0x00980000d918783b */ /* 0x000f220000004200 */
[----:B------:R1:W1:Y:S04]  /*5280*/  MUFU.EX2 R63, R3 ;  /* 0x00000003003f7308 */ /* 0x0002680000000800 */
[----:B------:R-:W-:Y:S01]  /*5290*/  MOV R62, R96 ;  /* 0x00000060003e7202 */ /* 0x000fe20000000f00 */
[C---:B---3--:R-:W-:Y:S08]  /*52a0*/  HMMA.16816.F32.BF16 R136, R4.reuse, R52, R12 ;  /* 0x000000340488723c */ /* 0x048ff0000004180c */
[----:B------:R-:W-:Y:S01]  /*52b0*/  HMMA.16816.F32.BF16 R96, R4, R42, R16 ;  /* 0x0000002a0460723c */ /* 0x000fe20000041810 */
[----:B-1----:R-:W-:-:S04]  /*52c0*/  FFMA.FTZ R3, R78, c[0x0][0x2d0], -R2 ;  /* 0x0000b4004e037a23 */ /* 0x002fc80000010802 */
[----:B------:R1:W-:Y:S03]  /*52d0*/  MUFU.EX2 R222, R3 ;  /* 0x0000000300de7308 */ /* 0x0003e60000000800 */
[----:B------:R-:W-:Y:S08]  /*52e0*/  HMMA.16816.F32.BF16 R176, R4, R40, R20 ;  /* 0x0000002804b0723c */ /* 0x000ff00000041814 */
[----:B------:R-:W-:Y:S01]  /*52f0*/  HMMA.16816.F32.BF16 R16, R8, R44, RZ ;  /* 0x0000002c0810723c */ /* 0x000fe200000418ff */
[----:B-1----:R-:W-:-:S07]  /*5300*/  FFMA.FTZ R3, R77, c[0x0][0x2d0], -R2 ;  /* 0x0000b4004d037a23 */ /* 0x002fce0000010802 */
[C---:B------:R-:W-:Y:S01]  /*5310*/  HMMA.16816.F32.BF16 R12, R8.reuse, R46, RZ ;  /* 0x0000002e080c723c */ /* 0x040fe200000418ff */
[----:B------:R1:W-:Y:S07]  /*5320*/  MUFU.EX2 R64, R3 ;  /* 0x0000000300407308 */ /* 0x0003ee0000000800 */
[----:B------:R-:W-:Y:S07]  /*5330*/  HMMA.16816.F32.BF16 R20, R8, R66, RZ ;  /* 0x000000420814723c */ /* 0x000fee00000418ff */
[----:B------:R-:W-:Y:S01]  /*5340*/  IMAD.MOV.U32 R67, RZ, RZ, R111 ;  /* 0x000000ffff437224 */ /* 0x000fe200078e006f */
[----:B------:R-:W-:Y:S01]  /*5350*/  HMMA.16816.F32.BF16 R128, R4, R32, R16 ;  /* 0x000000200480723c */ /* 0x000fe20000041810 */
[----:B------:R-:W-:-:S02]  /*5360*/  IMAD.MOV.U32 R66, RZ, RZ, R110 ;  /* 0x000000ffff427224 */ /* 0x000fc400078e006e */
[----:B-1----:R-:W-:-:S04]  /*5370*/  FFMA.FTZ R3, R75, c[0x0][0x2d0], -R0 ;  /* 0x0000b4004b037a23 */ /* 0x002fc80000010800 */
[----:B------:R1:W-:Y:S01]  /*5380*/  MUFU.EX2 R120, R3 ;  /* 0x0000000300787308 */ /* 0x0003e20000000800 */
[C---:B------:R-:W-:Y:S01]  /*5390*/  HMMA.16816.F32.BF16 R124, R4.reuse, R34, R12 ;  /* 0x00000022047c723c */ /* 0x040fe2000004180c */
[----:B------:R-:W3:Y:S07]  /*53a0*/  LDSM.16.MT88.4 R32, [R218+0x9800] ;  /* 0x00980000da20783b */ /* 0x000eee0000004200 */
[----:B------:R-:W-:Y:S01]  /*53b0*/  HMMA.16816.F32.BF16 R132, R4, R54, R20 ;  /* 0x000000360484723c */ /* 0x000fe20000041814 */
[----:B-1----:R-:W-:-:S07]  /*53c0*/  FFMA.FTZ R3, R74, c[0x0][0x2d0], -R0 ;  /* 0x0000b4004a037a23 */ /* 0x002fce0000010800 */
[C---:B--2---:R-:W-:Y:S01]  /*53d0*/  HMMA.16816.F32.BF16 R20, R8.reuse, R28, RZ ;  /* 0x0000001c0814723c */ /* 0x044fe200000418ff */
[----:B------:R1:W2:Y:S06]  /*53e0*/  MUFU.EX2 R219, R3 ;  /* 0x0000000300db7308 */ /* 0x0002ac0000000800 */
[----:B------:R-:W-:Y:S01]  /*53f0*/  MOV R29, R109 ;  /* 0x0000006d001d7202 */ /* 0x000fe20000000f00 */
[----:B------:R-:W-:Y:S01]  /*5400*/  HMMA.16816.F32.BF16 R12, R8, R36, RZ ;  /* 0x00000024080c723c */ /* 0x000fe200000418ff */
[----:B------:R-:W-:-:S07]  /*5410*/  IMAD.MOV.U32 R28, RZ, RZ, R108 ;  /* 0x000000ffff1c7224 */ /* 0x000fce00078e006c */
[----:B------:R-:W-:Y:S01]  /*5420*/  HMMA.16816.F32.BF16 R16, R8, R30, RZ ;  /* 0x0000001e0810723c */ /* 0x000fe200000418ff */
[----:B-1----:R-:W-:-:S06]  /*5430*/  FFMA.FTZ R3, R73, c[0x0][0x2d0], -R0 ;  /* 0x0000b40049037a23 */ /* 0x002fcc0000010800 */
[----:B------:R-:W-:Y:S01]  /*5440*/  IMAD.MOV.U32 R31, RZ, RZ, R107 ;  /* 0x000000ffff1f7224 */ /* 0x000fe200078e006b */
[----:B----4-:R-:W-:Y:S01]  /*5450*/  HMMA.16816.F32.BF16 R116, R4, R24, R20 ;  /* 0x000000180474723c */ /* 0x010fe20000041814 */
[----:B------:R-:W1:Y:S01]  /*5460*/  LDSM.16.MT88.4 R20, [R221+0x9000] ;  /* 0x00900000dd14783b */ /* 0x000e620000004200 */
[----:B------:R-:W-:-:S05]  /*5470*/  MOV R30, R106 ;  /* 0x0000006a001e7202 */ /* 0x000fca0000000f00 */
[----:B------:R-:W-:Y:S01]  /*5480*/  IMAD.MOV.U32 R25, RZ, RZ, R104 ;  /* 0x000000ffff197224 */ /* 0x000fe200078e0068 */
[----:B---3--:R-:W-:Y:S01]  /*5490*/  HMMA.16816.F32.BF16 R108, R4, R32, R12 ;  /* 0x00000020046c723c */ /* 0x008fe2000004180c */
[----:B------:R-:W-:-:S06]  /*54a0*/  IMAD.MOV.U32 R24, RZ, RZ, R103 ;  /* 0x000000ffff187224 */ /* 0x000fcc00078e0067 */
[----:B------:R-:W-:Y:S01]  /*54b0*/  IMAD.MOV.U32 R33, RZ, RZ, R102 ;  /* 0x000000ffff217224 */ /* 0x000fe200078e0066 */
[----:B------:R-:W-:Y:S01]  /*54c0*/  HMMA.16816.F32.BF16 R12, R8, R38, RZ ;  /* 0x00000026080c723c */ /* 0x000fe200000418ff */
[----:B------:R-:W-:-:S07]  /*54d0*/  IMAD.MOV.U32 R32, RZ, RZ, R101 ;  /* 0x000000ffff207224 */ /* 0x000fce00078e0065 */
[----:B------:R-:W-:Y:S01]  /*54e0*/  HMMA.16816.F32.BF16 R112, R4, R26, R16 ;  /* 0x0000001a0470723c */ /* 0x000fe20000041810 */
[----:B------:R-:W3:Y:S01]  /*54f0*/  LDSM.16.MT88.4 R16, [R221+0x9800] ;  /* 0x00980000dd10783b */ /* 0x000ee20000004200 */
[----:B------:R4:W-:Y:S05]  /*5500*/  MUFU.EX2 R27, R3 ;  /* 0x00000003001b7308 */ /* 0x0009ea0000000800 */
[----:B------:R-:W-:-:S09]  /*5510*/  MOV R26, R105 ;  /* 0x00000069001a7202 */ /* 0x000fd20000000f00 */
[----:B------:R-:W-:Y:S01]  /*5520*/  HMMA.16816.F32.BF16 R104, R4, R34, R12 ;  /* 0x000000220468723c */ /* 0x000fe2000004180c */
[----:B----4-:R-:W-:-:S04]  /*5530*/  FFMA.FTZ R3, R72, c[0x0][0x2d0], -R0 ;  /* 0x0000b40048037a23 */ /* 0x010fc80000010800 */
[----:B------:R4:W2:Y:S02]  /*5540*/  MUFU.EX2 R71, R3 ;  /* 0x0000000300477308 */ /* 0x0008a40000000800 */
[----:B------:R-:W-:Y:S01]  /*5550*/  MOV R35, R100 ;  /* 0x0000006400237202 */ /* 0x000fe20000000f00 */
[----:B-1----:R-:W-:Y:S01]  /*5560*/  HMMA.16816.F32.BF16 R12, R8, R20, RZ ;  /* 0x00000014080c723c */ /* 0x002fe200000418ff */
[----:B------:R-:W-:Y:S02]  /*5570*/  IMAD.MOV.U32 R34, RZ, RZ, R95 ;  /* 0x000000ffff227224 */ /* 0x000fe400078e005f */
[----:B----4-:R-:W-:-:S04]  /*5580*/  IMAD.MOV.U32 R3, RZ, RZ, R65 ;  /* 0x000000ffff037224 */ /* 0x010fc800078e0041 */
[----:B------:R-:W-:Y:S11]  /*5590*/  FFMA.FTZ R3, R3, c[0x0][0x2d0], -R2 ;  /* 0x0000b40003037a23 */ /* 0x000ff60000010802 */
[----:B------:R-:W-:Y:S06]  /*55a0*/  @!UPT UIADD3 URZ, URZ, URZ, URZ ;  /* 0x0000003f3f3ff290 */ /* 0x000fec000fffe03f */
[----:B---3--:R-:W-:Y:S08]  /*55b0*/  HMMA.16816.F32.BF16 R100, R4, R16, R12 ;  /* 0x000000100464723c */ /* 0x008ff0000004180c */
        /* <DEDUP_REMOVED lines=15> */
[----:B------:R-:W-:-:S07]  /*56b0*/  F2FP.BF16.PACK_AB R7, R71, R27 ;  /* 0x0000001b4707723e */ /* 0x000fce00000010ff */
        /* <DEDUP_REMOVED lines=40> */
[----:B------:R-:W-:-:S02]  /*5940*/  IMAD.MOV.U32 R185, RZ, RZ, R186 ;  /* 0x000000ffffb97224 */ /* 0x000fc400078e00ba */
        /* <DEDUP_REMOVED lines=24> */
[----:B------:R-:W-:-:S02]  /*5ad0*/  MOV R129, R182 ;  /* 0x000000b600817202 */ /* 0x000fc40000000f00 */
[----:B------:R-:W-:Y:S02]  /*5ae0*/  MOV R128, R200 ;  /* 0x000000c800807202 */ /* 0x000fe40000000f00 */
        /* <DEDUP_REMOVED lines=10> */
[----:B------:R-:W-:-:S04]  /*5b90*/  IMAD.MOV.U32 R119, RZ, RZ, R194 ;  /* 0x000000ffff777224 */ /* 0x000fc800078e00c2 */
        /* <DEDUP_REMOVED lines=16> */
[----:B------:R-:W-:Y:S01]  /*5ca0*/  FADD.FTZ R5, R174, R122 ;  /* 0x0000007aae057221 */ /* 0x000fe20000010000 */
[----:B------:R-:W-:Y:S01]  /*5cb0*/  MOV R122, R129 ;  /* 0x00000081007a7202 */ /* 0x000fe20000000f00 */
[----:B------:R-:W-:Y:S02]  /*5cc0*/  MUFU.EX2 R106, R4 ;  /* 0x00000004006a7308 */ /* 0x000fe40000000800 */
[----:B------:R-:W-:Y:S02]  /*5cd0*/  FADD.FTZ R5, R204, R5 ;  /* 0x00000005cc057221 */ /* 0x000fe40000010000 */
[----:B-1----:R-:W-:-:S04]  /*5ce0*/  FFMA.FTZ R3, R214, c[0x0][0x2d0], -R2 ;  /* 0x0000b400d6037a23 */ /* 0x002fc80000010802 */
[----:B------:R1:W-:Y:S02]  /*5cf0*/  MUFU.EX2 R104, R3 ;  /* 0x0000000300687308 */ /* 0x0003e40000000800 */
[----:B-1----:R-:W-:Y:S02]  /*5d00*/  FADD.FTZ R3, R207, R123 ;  /* 0x0000007bcf037221 */ /* 0x002fe40000010000 */
[----:B------:R-:W-:Y:S02]  /*5d10*/  IMAD.MOV.U32 R123, RZ, RZ, R128 ;  /* 0x000000ffff7b7224 */ /* 0x000fe400078e0080 */
[----:B------:R-:W-:Y:S02]  /*5d20*/  FADD.FTZ R4, R206, R3 ;  /* 0x00000003ce047221 */ /* 0x000fe40000010000 */
[----:B------:R-:W-:Y:S02]  /*5d30*/  FFMA.FTZ R3, R213, c[0x0][0x2d0], -R0 ;  /* 0x0000b400d5037a23 */ /* 0x000fe40000010800 */
[----:B------:R-:W-:-:S02]  /*5d40*/  FADD.FTZ R4, R209, R4 ;  /* 0x00000004d1047221 */ /* 0x000fc40000010000 */
        /* <DEDUP_REMOVED lines=10> */
[----:B------:R-:W-:Y:S01]  /*5df0*/  FADD.FTZ R93, R175, R3 ;  /* 0x00000003af5d7221 */ /* 0x000fe20000010000 */
[----:B------:R-:W-:-:S04]  /*5e00*/  MOV R175, R6 ;  /* 0x0000000600af7202 */ /* 0x000fc80000000f00 */
        /* <DEDUP_REMOVED lines=13> */
[----:B------:R-:W-:Y:S02]  /*5ee0*/  IMAD.MOV.U32 R45, RZ, RZ, R191 ;  /* 0x000000ffff2d7224 */ /* 0x000fe400078e00bf */
[----:B------:R-:W-:-:S05]  /*5ef0*/  IMAD.MOV.U32 R44, RZ, RZ, R197 ;  /* 0x000000ffff2c7224 */ /* 0x000fca00078e00c5 */
        /* <DEDUP_REMOVED lines=9> */
[----:B------:R-:W-:Y:S01]  /*5f90*/  MOV R80, R185 ;  /* 0x000000b900507202 */ /* 0x000fe20000000f00 */
[----:B------:R-:W-:Y:S01]  /*5fa0*/  HMMA.16816.F32.BF16 R204, R4, R10, R40 ;  /* 0x0000000a04cc723c */ /* 0x000fe20000041828 */
[----:B------:R-:W1:Y:S01]  /*5fb0*/  LDSM.16.MT88.4 R8, [R220+0x1800] ;  /* 0x00180000dc08783b */ /* 0x000e620000004200 */
[----:B------:R-:W-:Y:S01]  /*5fc0*/  IMAD.MOV.U32 R81, RZ, RZ, R186 ;  /* 0x000000ffff517224 */ /* 0x000fe200078e00ba */
[----:B------:R-:W-:Y:S01]  /*5fd0*/  MOV R83, R196 ;  /* 0x000000c400537202 */ /* 0x000fe20000000f00 */
[----:B------:R-:W-:-:S03]  /*5fe0*/  IMAD.MOV.U32 R82, RZ, RZ, R187 ;  /* 0x000000ffff527224 */ /* 0x000fc600078e00bb */
[----:B------:R-:W-:Y:S01]  /*5ff0*/  MOV R41, R3 ;  /* 0x0000000300297202 */ /* 0x000fe20000000f00 */
[----:B------:R-:W-:Y:S02]  /*6000*/  IMAD.MOV.U32 R43, RZ, RZ, R184 ;  /* 0x000000ffff2b7224 */ /* 0x000fe400078e00b8 */
[----:B------:R-:W-:Y:S02]  /*6010*/  IMAD.MOV.U32 R3, RZ, RZ, R199 ;  /* 0x000000ffff037224 */ /* 0x000fe400078e00c7 */
[----:B------:R-:W-:Y:S02]  /*6020*/  IMAD.MOV.U32 R42, RZ, RZ, R131 ;  /* 0x000000ffff2a7224 */ /* 0x000fe400078e0083 */
[----:B------:R-:W-:Y:S02]  /*6030*/  IMAD.MOV.U32 R40, RZ, RZ, R48 ;  /* 0x000000ffff287224 */ /* 0x000fe400078e0030 */
[----:B------:R-:W-:Y:S01]  /*6040*/  FFMA.FTZ R3, R3, c[0x0][0x2d0], -R2 ;  /* 0x0000b40003037a23 */ /* 0x000fe20000010802 */
[C---:B-1----:R-:W-:Y:S07]  /*6050*/  HMMA.16816.F32.BF16 R200, R4.reuse, R8, R76 ;  /* 0x0000000804c8723c */ /* 0x042fee000004184c */
[----:B------:R-:W-:Y:S01]  /*6060*/  MOV R76, R124 ;  /* 0x0000007c004c7202 */ /* 0x000fe20000000f00 */
[----:B------:R-:W-:Y:S01]  /*6070*/  HMMA.16816.F32.BF16 R188, R4, R10, R36 ;  /* 0x0000000a04bc723c */ /* 0x000fe20000041824 */
[----:B------:R-:W1:Y:S01]  /*6080*/  LDSM.16.MT88.4 R8, [R217+0x4800] ;  /* 0x00480000d908783b */ /* 0x000e620000004200 */
[----:B------:R-:W-:Y:S01]  /*6090*/  IMAD.MOV.U32 R77, RZ, RZ, R116 ;  /* 0x000000ffff4d7224 */ /* 0x000fe200078e0074 */
[----:B------:R-:W-:Y:S01]  /*60a0*/  MOV R79, R49 ;  /* 0x00000031004f7202 */ /* 0x000fe20000000f00 */
[----:B------:R-:W-:-:S03]  /*60b0*/  IMAD.MOV.U32 R78, RZ, RZ, R50 ;  /* 0x000000ffff4e7224 */ /* 0x000fc600078e0032 */
[----:B------:R-:W-:Y:S02]  /*60c0*/  IMAD.MOV.U32 R39, RZ, RZ, R125 ;  /* 0x000000ffff277224 */ /* 0x000fe400078e007d */
[----:B------:R-:W-:Y:S02]  /*60d0*/  IMAD.MOV.U32 R38, RZ, RZ, R126 ;  /* 0x000000ffff267224 */ /* 0x000fe400078e007e */
        /* <DEDUP_REMOVED lines=35> */
[----:B------:R-:W-:Y:S01]  /*6310*/  MOV R97, R42 ;  /* 0x0000002a00617202 */ /* 0x000fe20000000f00 */
[----:B------:R-:W-:Y:S02]  /*6320*/  IMAD.MOV.U32 R96, RZ, RZ, R43 ;  /* 0x000000ffff607224 */ /* 0x000fe400078e002b */
        /* <DEDUP_REMOVED lines=26> */
[----:B------:R-:W-:Y:S02]  /*64d0*/  IMAD.MOV.U32 R178, RZ, RZ, R174 ;  /* 0x000000ffffb27224 */ /* 0x000fe400078e00ae */
[----:B------:R2:W-:Y:S01]  /*64e0*/  MUFU.EX2 R174, R3 ;  /* 0x0000000300ae7308 */ /* 0x0005e20000000800 */
[C---:B-1----:R-:W-:Y:S07]  /*64f0*/  HMMA.16816.F32.BF16 R68, R4.reuse, R8, R164 ;  /* 0x000000080444723c */ /* 0x042fee00000418a4 */
[----:B------:R-:W-:Y:S01]  /*6500*/  MOV R167, R145 ;  /* 0x0000009100a77202 */ /* 0x000fe20000000f00 */
[----:B------:R-:W-:Y:S01]  /*6510*/  HMMA.16816.F32.BF16 R56, R4, R10, R140 ;  /* 0x0000000a0438723c */ /* 0x000fe2000004188c */
[----:B------:R-:W1:Y:S01]  /*6520*/  LDSM.16.MT88.4 R8, [R217+0xa800] ;  /* 0x00a80000d908783b */ /* 0x000e620000004200 */
[----:B--2---:R-:W-:-:S02]  /*6530*/  FFMA.FTZ R3, R144, c[0x0][0x2d0], -R2 ;  /* 0x0000b40090037a23 */ /* 0x004fc40000010802 */
        /* <DEDUP_REMOVED lines=8> */
[C---:B-1----:R-:W-:Y:S08]  /*65c0*/  HMMA.16816.F32.BF16 R44, R4.reuse, R8, R160 ;  /* 0x00000008042c723c */ /* 0x042ff000000418a0 */
[----:B------:R-:W-:Y:S01]  /*65d0*/  HMMA.16816.F32.BF16 R32, R4, R10, R136 ;  /* 0x0000000a0420723c */ /* 0x000fe20000041888 */
[----:B------:R-:W1:Y:S01]  /*65e0*/  LDSM.16.MT88.4 R8, [R218+0xa800] ;  /* 0x00a80000da08783b */ /* 0x000e620000004200 */
[----:B------:R2:W-:Y:S01]  /*65f0*/  MUFU.EX2 R177, R3 ;  /* 0x0000000300b17308 */ /* 0x0005e20000000800 */
[----:B------:R-:W-:Y:S01]  /*6600*/  IMAD.MOV.U32 R96, RZ, RZ, R97 ;  /* 0x000000ffff607224 */ /* 0x000fe200078e0061 */
[----:B------:R-:W-:Y:S01]  /*6610*/  MOV R97, R98 ;  /* 0x0000006200617202 */ /* 0x000fe20000000f00 */
[----:B------:R-:W-:-:S02]  /*6620*/  IMAD.MOV.U32 R98, RZ, RZ, R99 ;  /* 0x000000ffff627224 */ /* 0x000fc400078e0063 */
[----:B------:R-:W-:Y:S02]  /*6630*/  IMAD.MOV.U32 R99, RZ, RZ, R176 ;  /* 0x000000ffff637224 */ /* 0x000fe400078e00b0 */
[----:B------:R-:W-:Y:S02]  /*6640*/  IMAD.MOV.U32 R176, RZ, RZ, R178 ;  /* 0x000000ffffb07224 */ /* 0x000fe400078e00b2 */
[----:B------:R-:W-:Y:S01]  /*6650*/  IMAD.MOV.U32 R178, RZ, RZ, R16 ;  /* 0x000000ffffb27224 */ /* 0x000fe200078e0010 */
[----:B------:R-:W-:Y:S01]  /*6660*/  MOV R16, R223 ;  /* 0x000000df00107202 */ /* 0x000fe20000000f00 */
[--C-:B------:R-:W-:Y:S01]  /*6670*/  FFMA.FTZ R26, R26, c[0x0][0x2d0], -R2.reuse ;  /* 0x0000b4001a1a7a23 */ /* 0x100fe20000010802 */
[----:B------:R3:W5:Y:S01]  /*6680*/  LDL.LU R223, [R1+0xa4] ;  /* 0x0000a40001df7983 */ /* 0x0007620000300800 */
        /* <DEDUP_REMOVED lines=10> */
[----:B------:R-:W-:Y:S01]  /*6730*/  IMAD.MOV.U32 R169, RZ, RZ, R170 ;  /* 0x000000ffffa97224 */ /* 0x000fe200078e00aa */
[C---:B-1----:R-:W-:Y:S08]  /*6740*/  HMMA.16816.F32.BF16 R64, R4.reuse, R8, R152 ;  /* 0x000000080440723c */ /* 0x042ff00000041898 */
[----:B------:R-:W-:Y:S01]  /*6750*/  HMMA.16816.F32.BF16 R52, R4, R10, R100 ;  /* 0x0000000a0434723c */ /* 0x000fe20000041864 */
[----:B------:R-:W1:Y:S01]  /*6760*/  LDSM.16.MT88.4 R8, [R220+0xa800] ;  /* 0x00a80000dc08783b */ /* 0x000e620000004200 */
[----:B------:R-:W-:Y:S01]  /*6770*/  IMAD.MOV.U32 R170, RZ, RZ, R171 ;  /* 0x000000ffffaa7224 */ /* 0x000fe200078e00ab */
[----:B------:R-:W-:Y:S01]  /*6780*/  MOV R171, R176 ;  /* 0x000000b000ab7202 */ /* 0x000fe20000000f00 */
[----:B------:R-:W-:-:S02]  /*6790*/  IMAD.MOV.U32 R176, RZ, RZ, R178 ;  /* 0x000000ffffb07224 */ /* 0x000fc400078e00b2 */
[----:B------:R2:W-:Y:S02]  /*67a0*/  MUFU.EX2 R178, R3 ;  /* 0x0000000300b27308 */ /* 0x0005e40000000800 */
[----:B--2---:R-:W-:Y:S02]  /*67b0*/  FFMA.FTZ R3, R167, c[0x0][0x2d0], -R2 ;  /* 0x0000b400a7037a23 */ /* 0x004fe40000010802 */
        /* <DEDUP_REMOVED lines=14> */
[----:B------:R-:W1:Y:S01]  /*68a0*/  LDSM.16.MT88.4 R12, [R221+0x2000] ;  /* 0x00200000dd0c783b */ /* 0x000e620000004200 */
[----:B------:R2:W4:Y:S01]  /*68b0*/  MUFU.EX2 R136, R3 ;  /* 0x0000000300887308 */ /* 0x0005220000000800 */
[----:B------:R-:W-:-:S02]  /*68c0*/  IMAD.MOV.U32 R144, RZ, RZ, R146 ;  /* 0x000000ffff907224 */ /* 0x000fc400078e0092 */
[----:B------:R-:W-:Y:S01]  /*68d0*/  IMAD.MOV.U32 R146, RZ, RZ, R168 ;  /* 0x000000ffff927224 */ /* 0x000fe200078e00a8 */
[----:B------:R-:W-:Y:S01]  /*68e0*/  MOV R168, R170 ;  /* 0x000000aa00a87202 */ /* 0x000fe20000000f00 */
[----:B------:R-:W-:Y:S01]  /*68f0*/  IMAD.MOV.U32 R122, RZ, RZ, R222 ;  /* 0x000000ffff7a7224 */ /* 0x000fe200078e00de */
[----:B------:R-:W-:Y:S01]  /*6900*/  HMMA.16816.F32.BF16 R40, R4, R8, R148 ;  /* 0x000000080428723c */ /* 0x000fe20000041894 */
[----:B------:R-:W-:Y:S01]  /*6910*/  IMAD.MOV.U32 R170, RZ, RZ, R176 ;  /* 0x000000ffffaa7224 */ /* 0x000fe200078e00b0 */
[----:B------:R-:W1:Y:S01]  /*6920*/  LDSM.16.MT88.4 R8, [R217+0x2000] ;  /* 0x00200000d908783b */ /* 0x000e620000004200 */
[----:B------:R-:W-:Y:S02]  /*6930*/  IMAD.MOV.U32 R176, RZ, RZ, R175 ;  /* 0x000000ffffb07224 */ /* 0x000fe400078e00af */
[----:B------:R-:W-:Y:S01]  /*6940*/  FFMA.FTZ R25, R25, c[0x0][0x2d0], -R2 ;  /* 0x0000b40019197a23 */ /* 0x000fe20000010802 */
[----:B------:R3:W5:Y:S01]  /*6950*/  LDL.LU R222, [R1+0xa0] ;  /* 0x0000a00001de7983 */ /* 0x0007620000300800 */
[----:B------:R-:W-:-:S02]  /*6960*/  FFMA.FTZ R4, R166, c[0x0][0x2d0], -R0 ;  /* 0x0000b400a6047a23 */ /* 0x000fc40000010800 */
[----:B--2---:R-:W-:Y:S02]  /*6970*/  FFMA.FTZ R3, R167, c[0x0][0x2d0], -R0 ;  /* 0x0000b400a7037a23 */ /* 0x004fe40000010800 */
[----:B------:R-:W-:Y:S01]  /*6980*/  IMAD.MOV.U32 R167, RZ, RZ, R145 ;  /* 0x000000ffffa77224 */ /* 0x000fe200078e0091 */
[----:B------:R-:W-:Y:S01]  /*6990*/  MOV R145, R147 ;  /* 0x0000009300917202 */ /* 0x000fe20000000f00 */
[----:B------:R-:W-:Y:S01]  /*69a0*/  IMAD.MOV.U32 R147, RZ, RZ, R169 ;  /* 0x000000ffff937224 */ /* 0x000fe200078e00a9 */
[----:B------:R-:W-:Y:S01]  /*69b0*/  MOV R166, R144 ;  /* 0x0000009000a67202 */ /* 0x000fe20000000f00 */
        /* <DEDUP_REMOVED lines=11> */
[----:B------:R2:W-:Y:S01]  /*6a70*/  MUFU.EX2 R175, R3 ;  /* 0x0000000300af7308 */ /* 0x0005e20000000800 */
[----:B------:R-:W-:Y:S02]  /*6a80*/  IMAD.MOV.U32 R147, RZ, RZ, R169 ;  /* 0x000000ffff937224 */ /* 0x000fe400078e00a9 */
[----:B------:R-:W-:Y:S01]  /*6a90*/  IMAD.MOV.U32 R169, RZ, RZ, R171 ;  /* 0x000000ffffa97224 */ /* 0x000fe200078e00ab */
[----:B------:R-:W-:Y:S01]  /*6aa0*/  MOV R171, R16 ;  /* 0x0000001000ab7202 */ /* 0x000fe20000000f00 */
[----:B------:R-:W-:-:S03]  /*6ab0*/  IMAD.MOV.U32 R16, RZ, RZ, R122 ;  /* 0x000000ffff107224 */ /* 0x000fc600078e007a */
[----:B------:R1:W1:Y:S01]  /*6ac0*/  MUFU.EX2 R176, R4 ;  /* 0x0000000400b07308 */ /* 0x0002620000000800 */
[----:B------:R-:W-:Y:S02]  /*6ad0*/  IMAD.MOV.U32 R122, RZ, RZ, R252 ;  /* 0x000000ffff7a7224 */ /* 0x000fe400078e00fc */
[----:B------:R-:W-:Y:S02]  /*6ae0*/  FADD.FTZ R5, R179, R93 ;  /* 0x0000005db3057221 */ /* 0x000fe40000010000 */
[----:B--2---:R-:W-:-:S04]  /*6af0*/  FFMA.FTZ R3, R216, c[0x0][0x2d0], -R0 ;  /* 0x0000b400d8037a23 */ /* 0x004fc80000010800 */
[----:B------:R-:W-:Y:S01]  /*6b00*/  MUFU.EX2 R252, R3 ;  /* 0x0000000300fc7308 */ /* 0x000fe20000000800 */
[----:B-1----:R-:W-:-:S07]  /*6b10*/  FFMA.FTZ R4, R166, c[0x0][0x2d0], -R0 ;  /* 0x0000b400a6047a23 */ /* 0x002fce0000010800 */
[----:B------:R1:W2:Y:S01]  /*6b20*/  MUFU.EX2 R179, R4 ;  /* 0x0000000400b37308 */ /* 0x0002a20000000800 */
[--C-:B------:R-:W-:Y:S02]  /*6b30*/  FFMA.FTZ R24, R24, c[0x0][0x2d0], -R2.reuse ;  /* 0x0000b40018187a23 */ /* 0x100fe40000010802 */
[----:B------:R-:W-:Y:S01]  /*6b40*/  FFMA.FTZ R23, R23, c[0x0][0x2d0], -R2 ;  /* 0x0000b40017177a23 */ /* 0x000fe20000010802 */
[----:B----4-:R-:W-:Y:S01]  /*6b50*/  F2FP.BF16.PACK_AB R6, R136, R178 ;  /* 0x000000b28806723e */ /* 0x010fe200000010ff */
[----:B------:R-:W-:Y:S01]  /*6b60*/  FADD.FTZ R2, R144, R5 ;  /* 0x0000000590027221 */ /* 0x000fe20000010000 */
[----:B------:R-:W-:Y:S02]  /*6b70*/  F2FP.BF16.PACK_AB R5, R176, R175 ;  /* 0x000000afb005723e */ /* 0x000fe400000010ff */
[----:B-1----:R-:W-:Y:S02]  /*6b80*/  F2FP.BF16.PACK_AB R4, R177, R174 ;  /* 0x000000aeb104723e */ /* 0x002fe400000010ff */
[----:B--2---:R-:W-:-:S07]  /*6b90*/  F2FP.BF16.PACK_AB R7, R179, R252 ;  /* 0x000000fcb307723e */ /* 0x004fce00000010ff */
[C---:B------:R-:W-:Y:S08]  /*6ba0*/  HMMA.16816.F32.BF16 R140, R4.reuse, R12, R208 ;  /* 0x0000000c048c723c */ /* 0x040ff000000418d0 */
[----:B------:R-:W-:Y:S01]  /*6bb0*/  HMMA.16816.F32.BF16 R100, R4, R14, R204 ;  /* 0x0000000e0464723c */ /* 0x000fe200000418cc */
[----:B------:R-:W1:Y:S01]  /*6bc0*/  LDSM.16.MT88.4 R12, [R218+0x5000] ;  /* 0x00500000da0c783b */ /* 0x000e620000004200 */
[----:B------:R-:W-:-:S02]  /*6bd0*/  FADD.FTZ R3, R165, R92 ;  /* 0x0000005ca5037221 */ /* 0x000fc40000010000 */
[----:B------:R-:W-:Y:S02]  /*6be0*/  IMAD.MOV.U32 R166, RZ, RZ, R146 ;  /* 0x000000ffffa67224 */ /* 0x000fe400078e0092 */
[----:B------:R-:W-:Y:S01]  /*6bf0*/  IMAD.MOV.U32 R165, RZ, RZ, R147 ;  /* 0x000000ffffa57224 */ /* 0x000fe200078e0093 */
[----:B------:R-:W-:Y:S01]  /*6c00*/  MOV R147, R170 ;  /* 0x000000aa00937202 */ /* 0x000fe20000000f00 */
[----:B------:R-:W-:Y:S01]  /*6c10*/  IMAD.MOV.U32 R146, RZ, RZ, R171 ;  /* 0x000000ffff927224 */ /* 0x000fe200078e00ab */
[----:B------:R-:W-:Y:S01]  /*6c20*/  MOV R171, R95 ;  /* 0x0000005f00ab7202 */ /* 0x000fe20000000f00 */
[----:B------:R-:W-:Y:S01]  /*6c30*/  IMAD.MOV.U32 R170, RZ, RZ, R94 ;  /* 0x000000ffffaa7224 */ /* 0x000fe200078e005e */
[C---:B------:R-:W-:Y:S08]  /*6c40*/  HMMA.16816.F32.BF16 R180, R4.reuse, R8, R180 ;  /* 0x0000000804b4723c */ /* 0x040ff000000418b4 */
[----:B------:R-:W-:Y:S01]  /*6c50*/  HMMA.16816.F32.BF16 R92, R4, R10, R192 ;  /* 0x0000000a045c723c */ /* 0x000fe200000418c0 */
[----:B------:R-:W2:Y:S01]  /*6c60*/  LDSM.16.MT88.4 R8, [R220+0x2000] ;  /* 0x00200000dc08783b */ /* 0x000ea20000004200 */
[----:B------:R-:W-:Y:S01]  /*6c70*/  FADD.FTZ R3, R167, R3 ;  /* 0x00000003a7037221 */ /* 0x000fe20000010000 */
[----:B------:R-:W-:Y:S01]  /*6c80*/  MOV R167, R145 ;  /* 0x0000009100a77202 */ /* 0x000fe20000000f00 */
[----:B------:R-:W-:-:S02]  /*6c90*/  IMAD.MOV.U32 R163, RZ, RZ, R18 ;  /* 0x000000ffffa37224 */ /* 0x000fc400078e0012 */
[----:B------:R-:W-:Y:S01]  /*6ca0*/  IMAD.MOV.U32 R164, RZ, RZ, R19 ;  /* 0x000000ffffa47224 */ /* 0x000fe200078e0013 */
[----:B------:R-:W-:Y:S01]  /*6cb0*/  MOV R162, R166 ;  /* 0x000000a600a27202 */ /* 0x000fe20000000f00 */
[----:B------:R-:W-:Y:S01]  /*6cc0*/  IMAD.MOV.U32 R137, RZ, RZ, R167 ;  /* 0x000000ffff897224 */ /* 0x000fe200078e00a7 */
[----:B------:R-:W-:Y:S01]  /*6cd0*/  MOV R139, R163 ;  /* 0x000000a3008b7202 */ /* 0x000fe20000000f00 */
[----:B------:R-:W-:Y:S02]  /*6ce0*/  IMAD.MOV.U32 R138, RZ, RZ, R164 ;  /* 0x000000ffff8a7224 */ /* 0x000fe400078e00a4 */
[----:B------:R-:W-:Y:S02]  /*6cf0*/  IMAD.MOV.U32 R163, RZ, RZ, R165 ;  /* 0x000000ffffa37224 */ /* 0x000fe400078e00a5 */
        /* <DEDUP_REMOVED lines=8> */
[----:B------:R-:W-:Y:S01]  /*6d80*/  IMAD.MOV.U32 R145, RZ, RZ, R16 ;  /* 0x000000ffff917224 */ /* 0x000fe200078e0010 */
[----:B------:R-:W-:-:S02]  /*6d90*/  MOV R144, R17 ;  /* 0x0000001100907202 */ /* 0x000fc40000000f00 */
[----:B------:R-:W1:Y:S04]  /*6da0*/  LDSM.16.MT88.4 R16, [R218+0x2000] ;  /* 0x00200000da10783b */ /* 0x000e680000004200 */
[C---:B--2---:R-:W-:Y:S08]  /*6db0*/  HMMA.16816.F32.BF16 R116, R4.reuse, R8, R116 ;  /* 0x000000080474723c */ /* 0x044ff00000041874 */
[----:B------:R-:W-:Y:S01]  /*6dc0*/  HMMA.16816.F32.BF16 R108, R4, R10, R108 ;  /* 0x0000000a046c723c */ /* 0x000fe2000004186c */
[----:B------:R-:W2:Y:S07]  /*6dd0*/  LDSM.16.MT88.4 R8, [R218+0x8000] ;  /* 0x00800000da08783b */ /* 0x000eae0000004200 */
[----:B------:R-:W-:Y:S01]  /*6de0*/  MOV R153, R12 ;  /* 0x0000000c00997202 */ /* 0x000fe20000000f00 */
[----:B------:R-:W-:Y:S01]  /*6df0*/  IMAD.MOV.U32 R152, RZ, RZ, R13 ;  /* 0x000000ffff987224 */ /* 0x000fe200078e000d */
[----:B------:R-:W-:Y:S01]  /*6e00*/  MOV R60, R15 ;  /* 0x0000000f003c7202 */ /* 0x000fe20000000f00 */
[----:B------:R-:W-:-:S02]  /*6e10*/  IMAD.MOV.U32 R61, RZ, RZ, R14 ;  /* 0x000000ffff3d7224 */ /* 0x000fc400078e000e */
[----:B------:R-:W4:Y:S01]  /*6e20*/  LDSM.16.MT88.4 R12, [R220+0x8000] ;  /* 0x00800000dc0c783b */ /* 0x000f220000004200 */
[C---:B-1----:R-:W-:Y:S08]  /*6e30*/  HMMA.16816.F32.BF16 R132, R4.reuse, R16, R96 ;  /* 0x000000100484723c */ /* 0x042ff00000041860 */
[C---:B------:R-:W-:Y:S01]  /*6e40*/  HMMA.16816.F32.BF16 R96, R4.reuse, R18, R212 ;  /* 0x000000120460723c */ /* 0x040fe200000418d4 */
[----:B------:R-:W1:Y:S07]  /*6e50*/  LDSM.16.MT88.4 R16, [R217+0x5000] ;  /* 0x00500000d910783b */ /* 0x000e6e0000004200 */
[C---:B--2---:R-:W-:Y:S08]  /*6e60*/  HMMA.16816.F32.BF16 R212, R4.reuse, R8, R48 ;  /* 0x0000000804d4723c */ /* 0x044ff00000041830 */
[C---:B------:R-:W-:Y:S01]  /*6e70*/  HMMA.16816.F32.BF16 R204, R4.reuse, R10, R36 ;  /* 0x0000000a04cc723c */ /* 0x040fe20000041824 */
[----:B------:R-:W-:Y:S01]  /*6e80*/  IMAD.MOV.U32 R123, RZ, RZ, R219 ;  /* 0x000000ffff7b7224 */ /* 0x000fe200078e00db */
[----:B------:R-:W-:Y:S01]  /*6e90*/  MOV R160, R157 ;  /* 0x0000009d00a07202 */ /* 0x000fe20000000f00 */
[----:B------:R-:W-:Y:S01]  /*6ea0*/  IMAD.MOV.U32 R161, RZ, RZ, R156 ;  /* 0x000000ffffa17224 */ /* 0x000fe200078e009c */
[----:B------:R3:W5:Y:S04]  /*6eb0*/  LDL.LU R219, [R1+0x9c] ;  /* 0x00009c0001db7983 */ /* 0x0007680000300800 */
[----:B----4-:R-:W-:Y:S01]  /*6ec0*/  HMMA.16816.F32.BF16 R48, R4, R12, R68 ;  /* 0x0000000c0430723c */ /* 0x010fe20000041844 */
[----:B------:R-:W-:Y:S01]  /*6ed0*/  IMAD.MOV.U32 R155, RZ, RZ, R158 ;  /* 0x000000ffff9b7224 */ /* 0x000fe200078e009e */
[----:B------:R3:W5:Y:S01]  /*6ee0*/  LDL.LU R216, [R1+0x98] ;  /* 0x0000980001d87983 */ /* 0x0007620000300800 */
[----:B------:R-:W-:-:S03]  /*6ef0*/  IMAD.MOV.U32 R154, RZ, RZ, R159 ;  /* 0x000000ffff9a7224 */ /* 0x000fc600078e009f */
[----:B------:R-:W-:Y:S02]  /*6f00*/  LDSM.16.MT88.4 R8, [R217+0xb000] ;  /* 0x00b00000d908783b */ /* 0x000fe40000004200 */
[C---:B------:R-:W-:Y:S02]  /*6f10*/  HMMA.16816.F32.BF16 R36, R4.reuse, R14, R56 ;  /* 0x0000000e0424723c */ /* 0x040fe40000041838 */
[----:B------:R-:W2:Y:S01]  /*6f20*/  LDSM.16.MT88.4 R12, [R221+0xb000] ;  /* 0x00b00000dd0c783b */ /* 0x000ea20000004200 */
[--C-:B------:R-:W-:Y:S02]  /*6f30*/  FFMA.FTZ R22, R22, c[0x0][0x2d0], -R0.reuse ;  /* 0x0000b40016167a23 */ /* 0x100fe40000010800 */
[--C-:B------:R-:W-:Y:S02]  /*6f40*/  FFMA.FTZ R21, R21, c[0x0][0x2d0], -R0.reuse ;  /* 0x0000b40015157a23 */ /* 0x100fe40000010800 */
[--C-:B------:R-:W-:Y:S02]  /*6f50*/  FFMA.FTZ R20, R20, c[0x0][0x2d0], -R0.reuse ;  /* 0x0000b40014147a23 */ /* 0x100fe40000010800 */
[----:B------:R-:W-:Y:S01]  /*6f60*/  FFMA.FTZ R27, R27, c[0x0][0x2d0], -R0 ;  /* 0x0000b4001b1b7a23 */ /* 0x000fe20000010800 */
[C---:B-1----:R-:W-:Y:S01]  /*6f70*/  HMMA.16816.F32.BF16 R156, R4.reuse, R16, R196 ;  /* 0x00000010049c723c */ /* 0x042fe200000418c4 */
[----:B------:R-:W-:Y:S01]  /*6f80*/  FADD.FTZ R2, R120, R2 ;  /* 0x0000000278027221 */ /* 0x000fe20000010000 */
[----:B------:R-:W-:Y:S01]  /*6f90*/  MOV R62, R122 ;  /* 0x0000007a003e7202 */ /* 0x000fe20000000f00 */
[----:B------:R-:W-:Y:S01]  /*6fa0*/  IMAD.MOV.U32 R63, RZ, RZ, R144 ;  /* 0x000000ffff3f7224 */ /* 0x000fe200078e0090 */
[----:B------:R-:W-:Y:S01]  /*6fb0*/  MOV R130, R89 ;  /* 0x0000005900827202 */ /* 0x000fe20000000f00 */
[----:B------:R-:W-:Y:S01]  /*6fc0*/  IMAD.MOV.U32 R128, RZ, RZ, R91 ;  /* 0x000000ffff807224 */ /* 0x000fe200078e005b */
[----:B------:R-:W-:Y:S02]  /*6fd0*/  LDSM.16.MT88.4 R56, [R221+0x5800] ;  /* 0x00580000dd38783b */ /* 0x000fe40000004200 */
[C---:B--2---:R-:W-:Y:S02]  /*6fe0*/  HMMA.16816.F32.BF16 R196, R4.reuse, R14, R52 ;  /* 0x0000000e04c4723c */ /* 0x044fe40000041834 */
[----:B------:R-:W2:Y:S06]  /*6ff0*/  LDL R15, [R1+0x58] ;  /* 0x00005800010f7983 */ /* 0x000eac0000100800 */
[----:B------:R-:W-:Y:S01]  /*7000*/  HMMA.16816.F32.BF16 R208, R4, R18, R184 ;  /* 0x0000001204d0723c */ /* 0x000fe200000418b8 */
[----:B------:R-:W1:Y:S01]  /*7010*/  LDSM.16.MT88.4 R16, [R220+0x5000] ;  /* 0x00500000dc10783b */ /* 0x000e620000004200 */
[----:B------:R-:W-:-:S06]  /*7020*/  FADD.FTZ R0, R121, R3 ;  /* 0x0000000379007221 */ /* 0x000fcc0000010000 */
[C---:B------:R-:W-:Y:S08]  /*7030*/  HMMA.16816.F32.BF16 R44, R4.reuse, R8, R44 ;  /* 0x00000008042c723c */ /* 0x040ff0000004182c */
[C---:B------:R-:W-:Y:S01]  /*7040*/  HMMA.16816.F32.BF16 R188, R4.reuse, R10, R32 ;  /* 0x0000000a04bc723c */ /* 0x040fe20000041820 */
[----:B------:R-:W-:Y:S01]  /*7050*/  IMAD.MOV.U32 R131, RZ, RZ, R88 ;  /* 0x000000ffff837224 */ /* 0x000fe200078e0058 */
[----:B------:R-:W-:Y:S01]  /*7060*/  LDSM.16.MT88.4 R8, [R220+0xb000] ;  /* 0x00b00000dc08783b */ /* 0x000fe20000004200 */
[----:B------:R-:W-:Y:S01]  /*7070*/  IMAD.MOV.U32 R129, RZ, RZ, R90 ;  /* 0x000000ffff817224 */ /* 0x000fe200078e005a */
[----:B------:R-:W-:Y:S01]  /*7080*/  MOV R89, R138 ;  /* 0x0000008a00597202 */ /* 0x000fe20000000f00 */
[----:B------:R-:W-:Y:S01]  /*7090*/  IMAD.MOV.U32 R91, RZ, RZ, R137 ;  /* 0x000000ffff5b7224 */ /* 0x000fe200078e0089 */
[----:B------:R-:W-:Y:S01]  /*70a0*/  MOV R69, R130 ;  /* 0x0000008200457202 */ /* 0x000fe20000000f00 */
[----:B------:R-:W-:Y:S01]  /*70b0*/  LDSM.16.MT88.4 R184, [R217+0x2800] ;  /* 0x00280000d9b8783b */ /* 0x000fe20000004200 */
[C---:B-1----:R-:W-:Y:S08]  /*70c0*/  HMMA.16816.F32.BF16 R112, R4.reuse, R16, R112 ;  /* 0x000000100470723c */ /* 0x042ff00000041870 */
[----:B------:R-:W-:Y:S01]  /*70d0*/  HMMA.16816.F32.BF16 R104, R4, R18, R104 ;  /* 0x000000120468723c */ /* 0x000fe20000041868 */
[----:B------:R-:W1:Y:S01]  /*70e0*/  LDSM.16.MT88.4 R16, [R221+0x8000] ;  /* 0x00800000dd10783b */ /* 0x000e620000004200 */
[----:B------:R-:W-:-:S04]  /*70f0*/  IMAD.MOV.U32 R3, RZ, RZ, R123 ;  /* 0x000000ffff037224 */ /* 0x000fc800078e007b */
[----:B------:R-:W-:Y:S02]  /*7100*/  FADD.FTZ R3, R3, R2 ;  /* 0x0000000203037221 */ /* 0x000fe40000010000 */
[----:B------:R-:W-:Y:S01]  /*7110*/  IMAD.MOV.U32 R90, RZ, RZ, R136 ;  /* 0x000000ffff5a7224 */ /* 0x000fe200078e0088 */
[C---:B-1----:R-:W-:Y:S08]  /*7120*/  HMMA.16816.F32.BF16 R84, R4.reuse, R16, R84 ;  /* 0x000000100454723c */ /* 0x042ff00000041854 */
[----:B------:R-:W-:Y:S01]  /*7130*/  HMMA.16816.F32.BF16 R120, R4, R18, R76 ;  /* 0x000000120478723c */ /* 0x000fe2000004184c */
[----:B------:R-:W1:Y:S06]  /*7140*/  LDSM.16.MT88.4 R16, [R218+0xb000] ;  /* 0x00b00000da10783b */ /* 0x000e6c0000004200 */
[----:B------:R-:W-:Y:S01]  /*7150*/  IMAD.MOV.U32 R77, RZ, RZ, R145 ;  /* 0x000000ffff4d7224 */ /* 0x000fe200078e0091 */
[----:B------:R-:W-:Y:S01]  /*7160*/  MOV R78, R146 ;  /* 0x00000092004e7202 */ /* 0x000fe20000000f00 */
[----:B------:R-:W-:-:S02]  /*7170*/  IMAD.MOV.U32 R79, RZ, RZ, R147 ;  /* 0x000000ffff4f7224 */ /* 0x000fc400078e0093 */
[----:B------:R-:W-:Y:S02]  /*7180*/  FADD.FTZ R0, R77, R0 ;  /* 0x000000004d007221 */ /* 0x000fe40000010000 */
[----:B------:R-:W-:Y:S01]  /*7190*/  IMAD.MOV.U32 R88, RZ, RZ, R139 ;  /* 0x000000ffff587224 */ /* 0x000fe200078e008b */
[C---:B------:R-:W-:Y:S01]  /*71a0*/  HMMA.16816.F32.BF16 R32, R4.reuse, R12, R64 ;  /* 0x0000000c0420723c */ /* 0x040fe20000041840 */
[----:B------:R-:W-:Y:S01]  /*71b0*/  FADD.FTZ R0, R78, R0 ;  /* 0x000000004e007221 */ /* 0x000fe20000010000 */
[----:B------:R-:W-:Y:S01]  /*71c0*/  MOV R71, R128 ;  /* 0x0000008000477202 */ /* 0x000fe20000000f00 */
[----:B------:R-:W-:Y:S01]  /*71d0*/  FADD.FTZ R3, R79, R3 ;  /* 0x000000034f037221 */ /* 0x000fe20000010000 */
[----:B------:R4:W-:Y:S01]  /*71e0*/  MUFU.EX2 R12, R23 ;  /* 0x00000017000c7308 */ /* 0x0009e20000000800 */
[----:B------:R-:W-:Y:S01]  /*71f0*/  FADD.FTZ R2, R62, R0 ;  /* 0x000000003e027221 */ /* 0x000fe20000010000 */
[----:B------:R-:W3:Y:S01]  /*7200*/  LDSM.16.MT88.4 R136, [R218+0x2800] ;  /* 0x00280000da88783b */ /* 0x000ee20000004200 */
[----:B------:R-:W-:Y:S01]  /*7210*/  FADD.FTZ R0, R63, R3 ;  /* 0x000000033f007221 */ /* 0x000fe20000010000 */
[----:B------:R-:W-:Y:S01]  /*7220*/  MOV R78, R91 ;  /* 0x0000005b004e7202 */ /* 0x000fe20000000f00 */
[----:B------:R-:W-:Y:S01]  /*7230*/  FADD.FTZ R2, R88, R2 ;  /* 0x0000000258027221 */ /* 0x000fe20000010000 */
[----:B------:R-:W-:Y:S01]  /*7240*/  HMMA.16816.F32.BF16 R40, R4, R8, R40 ;  /* 0x000000080428723c */ /* 0x000fe20000041828 */
[----:B------:R-:W-:Y:S01]  /*7250*/  FADD.FTZ R3, R89, R0 ;  /* 0x0000000059037221 */ /* 0x000fe20000010000 */
[----:B------:R-:W-:Y:S01]  /*7260*/  LDSM.16.MT88.4 R64, [R220+0x5800] ;  /* 0x00580000dc40783b */ /* 0x000fe20000004200 */
[----:B------:R-:W-:Y:S01]  /*7270*/  IMAD.MOV.U32 R79, RZ, RZ, R90 ;  /* 0x000000ffff4f7224 */ /* 0x000fe200078e005a */
[----:B------:R-:W-:Y:S01]  /*7280*/  MOV R90, R170 ;  /* 0x000000aa005a7202 */ /* 0x000fe20000000f00 */
[----:B------:R-:W-:Y:S01]  /*7290*/  IMAD.MOV.U32 R88, RZ, RZ, R168 ;  /* 0x000000ffff587224 */ /* 0x000fe200078e00a8 */
[----:B------:R-:W-:Y:S01]  /*72a0*/  LDSM.16.MT88.4 R144, [R221+0x2800] ;  /* 0x00280000dd90783b */ /* 0x000fe20000004200 */
[----:B------:R-:W-:-:S02]  /*72b0*/  IMAD.MOV.U32 R89, RZ, RZ, R169 ;  /* 0x000000ffff597224 */ /* 0x000fc400078e00a9 */
[----:B------:R-:W-:Y:S01]  /*72c0*/  IMAD.MOV.U32 R91, RZ, RZ, R171 ;  /* 0x000000ffff5b7224 */ /* 0x000fe200078e00ab */
[----:B------:R-:W-:Y:S01]  /*72d0*/  HMMA.16816.F32.BF16 R28, R4, R10, R28 ;  /* 0x0000000a041c723c */ /* 0x000fe2000004181c */
[----:B------:R3:W-:Y:S01]  /*72e0*/  MUFU.EX2 R11, R24 ;  /* 0x00000018000b7308 */ /* 0x0007e20000000800 */
[----:B----4-:R-:W-:-:S06]  /*72f0*/  IMAD.MOV.U32 R23, RZ, RZ, R90 ;  /* 0x000000ffff177224 */ /* 0x010fcc00078e005a */
[C---:B-1----:R-:W-:Y:S08]  /*7300*/  HMMA.16816.F32.BF16 R200, R4.reuse, R16, R80 ;  /* 0x0000001004c8723c */ /* 0x042ff00000041850 */
[----:B------:R-:W-:Y:S01]  /*7310*/  HMMA.16816.F32.BF16 R124, R4, R18, R72 ;  /* 0x00000012047c723c */ /* 0x000fe20000041848 */
[----:B------:R1:W-:Y:S01]  /*7320*/  MUFU.EX2 R5, R22 ;  /* 0x0000001600057308 */ /* 0x0003e20000000800 */
[----:B------:R-:W-:Y:S01]  /*7330*/  MOV R82, R155 ;  /* 0x0000009b00527202 */ /* 0x000fe20000000f00 */
[----:B------:R-:W-:Y:S01]  /*7340*/  IMAD.MOV.U32 R83, RZ, RZ, R154 ;  /* 0x000000ffff537224 */ /* 0x000fe200078e009a */
[----:B------:R-:W-:Y:S01]  /*7350*/  MOV R17, R152 ;  /* 0x0000009800117202 */ /* 0x000fe20000000f00 */
[----:B------:R-:W-:Y:S01]  /*7360*/  IMAD.MOV.U32 R16, RZ, RZ, R153 ;  /* 0x000000ffff107224 */ /* 0x000fe200078e0099 */
[----:B------:R-:W-:Y:S01]  /*7370*/  LDSM.16.MT88.4 R72, [R217+0x8800] ;  /* 0x00880000d948783b */ /* 0x000fe20000004200 */
[----:B---3--:R-:W-:Y:S01]  /*7380*/  IMAD.MOV.U32 R24, RZ, RZ, R88 ;  /* 0x000000ffff187224 */ /* 0x008fe200078e0058 */
[----:B------:R-:W-:-:S02]  /*7390*/  MOV R4, R89 ;  /* 0x0000005900047202 */ /* 0x000fc40000000f00 */
[----:B------:R-:W3:Y:S01]  /*73a0*/  LDSM.16.MT88.4 R152, [R220+0x2800] ;  /* 0x00280000dc98783b */ /* 0x000ee20000004200 */
[----:B------:R4:W-:Y:S01]  /*73b0*/  MUFU.EX2 R9, R26 ;  /* 0x0000001a00097308 */ /* 0x0009e20000000800 */
[----:B------:R-:W-:Y:S01]  /*73c0*/  IMAD.MOV.U32 R62, RZ, RZ, R162 ;  /* 0x000000ffff3e7224 */ /* 0x000fe200078e00a2 */
[----:B------:R-:W-:Y:S01]  /*73d0*/  MOV R63, R163 ;  /* 0x000000a3003f7202 */ /* 0x000fe20000000f00 */
[----:B------:R-:W-:-:S05]  /*73e0*/  IMAD.MOV.U32 R68, RZ, RZ, R131 ;  /* 0x000000ffff447224 */ /* 0x000fca00078e0083 */
[----:B------:R-:W-:Y:S01]  /*73f0*/  MUFU.EX2 R8, R20 ;  /* 0x0000001400087308 */ /* 0x000fe20000000800 */
[----:B-1----:R-:W-:Y:S01]  /*7400*/  MOV R22, R91 ;  /* 0x0000005b00167202 */ /* 0x002fe20000000f00 */
[----:B------:R-:W-:Y:S01]  /*7410*/  IMAD.MOV.U32 R70, RZ, RZ, R129 ;  /* 0x000000ffff467224 */ /* 0x000fe200078e0081 */
[----:B------:R-:W1:Y:S01]  /*7420*/  LDSM.16.MT88.4 R88, [R221+0x8800] ;  /* 0x00880000dd58783b */ /* 0x000e620000004200 */
[----:B------:R-:W-:Y:S01]  /*7430*/  FADD.FTZ R3, R23, R3 ;  /* 0x0000000317037221 */ /* 0x000fe20000010000 */
[----:B------:R-:W-:Y:S02]  /*7440*/  MOV R14, R79 ;  /* 0x0000004f000e7202 */ /* 0x000fe40000000f00 */
[----:B------:R-:W-:Y:S01]  /*7450*/  LDSM.16.MT88.4 R168, [R218+0x5800] ;  /* 0x00580000daa8783b */ /* 0x000fe20000004200 */
[----:B------:R4:W3:Y:S01]  /*7460*/  MUFU.EX2 R10, R25 ;  /* 0x00000019000a7308 */ /* 0x0008e20000000800 */
[----:B------:R-:W-:-:S07]  /*7470*/  FADD.FTZ R0, R22, R2 ;  /* 0x0000000216007221 */ /* 0x000fce0000010000 */
[----:B------:R-:W3:Y:S08]  /*7480*/  MUFU.EX2 R7, R21 ;  /* 0x0000001500077308 */ /* 0x000ef00000000800 */
[----:B------:R-:W1:Y:S01]  /*7490*/  MUFU.EX2 R6, R27 ;  /* 0x0000001b00067308 */ /* 0x000e620000000800 */
[----:B----4-:R-:W-:Y:S01]  /*74a0*/  IMAD.MOV.U32 R26, RZ, RZ, R62 ;  /* 0x000000ffff1a7224 */ /* 0x010fe200078e003e */
[----:B------:R-:W-:Y:S01]  /*74b0*/  MOV R25, R63 ;  /* 0x0000003f00197202 */ /* 0x000fe20000000f00 */
[----:B------:R-:W-:-:S02]  /*74c0*/  FADD.FTZ R3, R24, R3 ;  /* 0x0000000318037221 */ /* 0x000fc40000010000 */
[----:B------:R-:W-:Y:S02]  /*74d0*/  FADD.FTZ R4, R4, R0 ;  /* 0x0000000004047221 */ /* 0x000fe40000010000 */
[----:B------:R-:W-:Y:S01]  /*74e0*/  FADD.FTZ R3, R26, R3 ;  /* 0x000000031a037221 */ /* 0x000fe20000010000 */
[----:B---3--:R-:W-:Y:S01]  /*74f0*/  F2FP.BF16.PACK_AB R128, R10, R9 ;  /* 0x000000090a80723e */ /* 0x008fe200000010ff */
[----:B------:R-:W-:Y:S01]  /*7500*/  IMAD.MOV.U32 R80, RZ, RZ, R161 ;  /* 0x000000ffff507224 */ /* 0x000fe200078e00a1 */
[----:B------:R-:W-:Y:S01]  /*7510*/  F2FP.BF16.PACK_AB R129, R7, R5 ;  /* 0x000000050781723e */ /* 0x000fe200000010ff */
[----:B------:R-:W-:Y:S01]  /*7520*/  FADD.FTZ R3, R175, R3 ;  /* 0x00000003af037221 */ /* 0x000fe20000010000 */
[----:B------:R-:W-:Y:S01]  /*7530*/  F2FP.BF16.PACK_AB R130, R12, R11 ;  /* 0x0000000b0c82723e */ /* 0x000fe200000010ff */
[----:B------:R-:W-:Y:S01]  /*7540*/  IMAD.MOV.U32 R81, RZ, RZ, R160 ;  /* 0x000000ffff517224 */ /* 0x000fe200078e00a0 */
[----:B------:R-:W-:Y:S02]  /*7550*/  MOV R19, R60 ;  /* 0x0000003c00137202 */ /* 0x000fe40000000f00 */
[----:B-1----:R-:W-:Y:S01]  /*7560*/  F2FP.BF16.PACK_AB R131, R6, R8 ;  /* 0x000000080683723e */ /* 0x002fe200000010ff */
[----:B------:R-:W-:Y:S01]  /*7570*/  IMAD.MOV.U32 R18, RZ, RZ, R61 ;  /* 0x000000ffff127224 */ /* 0x000fe200078e003d */
[----:B------:R-:W-:Y:S01]  /*7580*/  LDSM.16.MT88.4 R160, [R217+0x5800] ;  /* 0x00580000d9a0783b */ /* 0x000fe20000004200 */
[----:B------:R-:W-:-:S04]  /*7590*/  FADD.FTZ R3, R176, R3 ;  /* 0x00000003b0037221 */ /* 0x000fc80000010000 */
[C---:B------:R-:W-:Y:S08]  /*75a0*/  HMMA.16816.F32.BF16 R132, R128.reuse, R136, R132 ;  /* 0x000000888084723c */ /* 0x040ff00000041884 */
[C---:B------:R-:W-:Y:S08]  /*75b0*/  HMMA.16816.F32.BF16 R148, R128.reuse, R152, R148 ;  /* 0x000000988094723c */ /* 0x040ff00000041894 */
[C---:B------:R-:W-:Y:S01]  /*75c0*/  HMMA.16816.F32.BF16 R60, R128.reuse, R64, R112 ;  /* 0x00000040803c723c */ /* 0x040fe20000041870 */
[----:B------:R-:W1:Y:S07]  /*75d0*/  LDSM.16.MT88.4 R112, [R218+0xb800] ;  /* 0x00b80000da70783b */ /* 0x000e6e0000004200 */
[C---:B------:R-:W-:Y:S08]  /*75e0*/  HMMA.16816.F32.BF16 R84, R128.reuse, R88, R84 ;  /* 0x000000588054723c */ /* 0x040ff00000041854 */
[C---:B------:R-:W-:Y:S01]  /*75f0*/  HMMA.16816.F32.BF16 R136, R128.reuse, R138, R96 ;  /* 0x0000008a8088723c */ /* 0x040fe20000041860 */
[----:B------:R-:W-:Y:S07]  /*7600*/  LDSM.16.MT88.4 R96, [R220+0x8800] ;  /* 0x00880000dc60783b */ /* 0x000fee0000004200 */
[C---:B------:R-:W-:Y:S01]  /*7610*/  HMMA.16816.F32.BF16 R152, R128.reuse, R154, R80 ;  /* 0x0000009a8098723c */ /* 0x040fe20000041850 */
[----:B------:R-:W3:Y:S07]  /*7620*/  LDSM.16.MT88.4 R80, [R218+0x8800] ;  /* 0x00880000da50783b */ /* 0x000eee0000004200 */
[C---:B------:R-:W-:Y:S01]  /*7630*/  HMMA.16816.F32.BF16 R64, R128.reuse, R66, R104 ;  /* 0x000000428040723c */ /* 0x040fe20000041868 */
[----:B------:R-:W4:Y:S07]  /*7640*/  LDSM.16.MT88.4 R104, [R217+0xb800] ;  /* 0x00b80000d968783b */ /* 0x000f2e0000004200 */
        /* <DEDUP_REMOVED lines=8> */
[----:B------:R-:W-:Y:S01]  /*76d0*/  FADD.FTZ R2, R177, R2 ;  /* 0x00000002b1027221 */ /* 0x000fe20000010000 */
[C---:B------:R-:W-:Y:S01]  /*76e0*/  HMMA.16816.F32.BF16 R88, R128.reuse, R90, R120 ;  /* 0x0000005a8058723c */ /* 0x040fe20000041878 */
[----:B------:R-:W-:Y:S01]  /*76f0*/  IMAD.HI R4, R0, 0x2aaaaaab, RZ ;  /* 0x2aaaaaab00047827 */ /* 0x000fe200078e02ff */
[----:B------:R-:W2:Y:S03]  /*7700*/  LDSM.16.MT88.4 R120, [R221+0xb800] ;  /* 0x00b80000dd78783b */ /* 0x000ea60000004200 */
[----:B------:R-:W-:Y:S02]  /*7710*/  FADD.FTZ R0, R252, R3 ;  /* 0x00000003fc007221 */ /* 0x000fe40000010000 */
[----:B------:R-:W-:Y:S01]  /*7720*/  FADD.FTZ R2, R178, R2 ;  /* 0x00000002b2027221 */ /* 0x000fe20000010000 */
[----:B------:R-:W-:Y:S01]  /*7730*/  HMMA.16816.F32.BF16 R72, R128, R74, R16 ;  /* 0x0000004a8048723c */ /* 0x000fe20000041810 */
[----:B------:R-:W1:Y:S01]  /*7740*/  LDSM.16.MT88.4 R16, [R220+0xb800] ;  /* 0x00b80000dc10783b */ /* 0x000e620000004200 */
[----:B------:R-:W-:-:S02]  /*7750*/  FADD.FTZ R0, R179, R0 ;  /* 0x00000000b3007221 */ /* 0x000fc40000010000 */
[----:B------:R-:W-:Y:S02]  /*7760*/  FADD.FTZ R2, R14, R2 ;  /* 0x000000020e027221 */ /* 0x000fe40000010000 */
[----:B------:R-:W-:Y:S02]  /*7770*/  FADD.FTZ R0, R5, R0 ;  /* 0x0000000005007221 */ /* 0x000fe40000010000 */
[----:B------:R-:W-:Y:S01]  /*7780*/  FADD.FTZ R2, R9, R2 ;  /* 0x0000000209027221 */ /* 0x000fe20000010000 */
[----:B------:R-:W-:Y:S01]  /*7790*/  SHF.R.U32.HI R3, RZ, 0x1f, R4 ;  /* 0x0000001fff037819 */ /* 0x000fe20000011604 */
[----:B------:R-:W-:Y:S02]  /*77a0*/  FADD.FTZ R0, R7, R0 ;  /* 0x0000000007007221 */ /* 0x000fe40000010000 */
[----:B------:R-:W-:Y:S01]  /*77b0*/  FADD.FTZ R2, R10, R2 ;  /* 0x000000020a027221 */ /* 0x000fe20000010000 */
[----:B------:R-:W-:Y:S01]  /*77c0*/  LEA.HI.SX32 R3, R4, R3, 0x1c ;  /* 0x0000000304037211 */ /* 0x000fe200078fe2ff */
[----:B------:R-:W-:-:S02]  /*77d0*/  FADD.FTZ R0, R8, R0 ;  /* 0x0000000008007221 */ /* 0x000fc40000010000 */
[----:B------:R-:W-:Y:S01]  /*77e0*/  FADD.FTZ R2, R11, R2 ;  /* 0x000000020b027221 */ /* 0x000fe20000010000 */
[----:B------:R-:W-:Y:S01]  /*77f0*/  IMNMX R3, RZ, R3, !PT ;  /* 0x00000003ff037217 */ /* 0x000fe20007800200 */
[----:B------:R-:W-:Y:S02]  /*7800*/  FADD.FTZ R0, R6, R0 ;  /* 0x0000000006007221 */ /* 0x000fe40000010000 */
[----:B------:R-:W-:Y:S02]  /*7810*/  FADD.FTZ R2, R12, R2 ;  /* 0x000000020c027221 */ /* 0x000fe40000010000 */
[----:B------:R-:W-:Y:S01]  /*7820*/  IMAD.MOV.U32 R13, RZ, RZ, R78 ;  /* 0x000000ffff0d7224 */ /* 0x000fe200078e004e */
[----:B------:R1:W-:Y:S04]  /*7830*/  STL [R1+0x10], R3 ;  /* 0x0000100301007387 */ /* 0x0003e80000100800 */
[----:B------:R1:W-:Y:S01]  /*7840*/  STL [R1+0x8], R0 ;  /* 0x0000080001007387 */ /* 0x0003e20000100800 */
[----:B------:R-:W-:-:S03]  /*7850*/  IADD3 R252, R13, -0x2, RZ ;  /* 0xfffffffe0dfc7810 */ /* 0x000fc60007ffe0ff */
[----:B------:R1:W-:Y:S01]  /*7860*/  STL [R1+0x4], R2 ;  /* 0x0000040201007387 */ /* 0x0003e20000100800 */
[----:B------:R-:W-:Y:S01]  /*7870*/  ISETP.GE.AND P0, PT, R252, R3, PT ;  /* 0x00000003fc00720c */ /* 0x000fe20003f06270 */
        /* <DEDUP_REMOVED lines=23> */
[----:B------:R-:W2:Y:S01]  /*79f0*/  LDL R13, [R1+0x8c] ;  /* 0x00008c00010d7983 */ /* 0x000ea20000100800 */
[----:B------:R-:W-:Y:S01]  /*7a00*/  IMAD.MOV.U32 R176, RZ, RZ, R172 ;  /* 0x000000ffffb07224 */ /* 0x000fe200078e00ac */
[----:B------:R-:W-:-:S02]  /*7a10*/  MOV R175, R173 ;  /* 0x000000ad00af7202 */ /* 0x000fc40000000f00 */
[----:B------:R-:W-:Y:S01]  /*7a20*/  MOV R201, R252 ;  /* 0x000000fc00c97202 */ /* 0x000fe20000000f00 */
[----:B--2---:R-:W-:-:S05]  /*7a30*/  IMAD.IADD R0, R13, 0x1, R15 ;  /* 0x000000010d007824 */ /* 0x004fca00078e020f */
[----:B------:R1:W-:Y:S02]  /*7a40*/  STL [R1+0xc], R0 ;  /* 0x00000c0001007387 */ /* 0x0003e40000100800 */
[----:B-1----:R-:W-:-:S05]  /*7a50*/  @P2 IMAD.HI.U32 R0, R0, c[0x0][0x2c8], RZ ;  /* 0x0000b20000002a27 */ /* 0x002fca00078e00ff */
[----:B------:R-:W-:-:S05]  /*7a60*/  @P2 SHF.R.U32.HI R0, RZ, c[0x0][0x2cc], R0 ;  /* 0x0000b300ff002a19 */ /* 0x000fca0000011600 */
[----:B------:R1:W-:Y:S02]  /*7a70*/  @P2 STL [R1+0x14], R0 ;  /* 0x0000140001002387 */ /* 0x0003e40000100800 */
.L_x_2814:
        /* <DEDUP_REMOVED lines=11> */
[----:B------:R-:W-:Y:S02]  /*7b30*/  @P0 IADD3 R0, R3, R0, RZ ;  /* 0x0000000003000210 */ /* 0x000fe40007ffe0ff */
[----:B------:R-:W1:Y:S03]  /*7b40*/  LDSM.16.M88.4 R8, [R216] ;  /* 0x00000000d808783b */ /* 0x000e660000000200 */
[----:B------:R-:W-:Y:S03]  /*7b50*/  @P0 IMAD R0, R0, 0x60, RZ ;  /* 0x0000006000000824 */ /* 0x000fe600078e02ff */
[----:B------:R-:W2:Y:S06]  /*7b60*/  LDSM.16.M88.4 R16, [R216+0x800] ;  /* 0x00080000d810783b */ /* 0x000eac0000000200 */
[----:B------:R-:W3:Y:S06]  /*7b70*/  LDL R174, [R1+0x30] ;  /* 0x0000300001ae7983 */ /* 0x000eec0000100800 */
[----:B------:R-:W4:Y:S06]  /*7b80*/  LDL.64 R172, [R1+0x28] ;  /* 0x0000280001ac7983 */ /* 0x000f2c0000100a00 */
[----:B------:R-:W2:Y:S06]  /*7b90*/  LDSM.16.M88.4 R24, [R216+0x1000] ;  /* 0x00100000d818783b */ /* 0x000eac0000000200 */
[----:B------:R2:W-:Y:S06]  /*7ba0*/  STL [R1+0x98], R220 ;  /* 0x000098dc01007387 */ /* 0x0005ec0000100800 */
[----:B------:R-:W2:Y:S01]  /*7bb0*/  LDSM.16.M88.4 R32, [R216+0x1800] ;  /* 0x00180000d820783b */ /* 0x000ea20000000200 */
[C---:B-1----:R-:W-:Y:S05]  /*7bc0*/  HMMA.16816.F32.BF16 R4, R48.reuse, R8, RZ ;  /* 0x000000083004723c */ /* 0x042fea00000418ff */
[----:B------:R-:W1:Y:S03]  /*7bd0*/  LDSM.16.M88.4 R40, [R216+0x2000] ;  /* 0x00200000d828783b */ /* 0x000e660000000200 */
[C---:B------:R-:W-:Y:S03]  /*7be0*/  HMMA.16816.F32.BF16 R8, R48.reuse, R10, RZ ;  /* 0x0000000a3008723c */ /* 0x040fe600000418ff */
[----:B------:R-:W1:Y:S06]  /*7bf0*/  LDSM.16.M88.4 R188, [R216+0x2800] ;  /* 0x00280000d8bc783b */ /* 0x000e6c0000000200 */
[----:B--2---:R-:W2:Y:S01]  /*7c00*/  LDL R220, [R1] ;  /* 0x0000000001dc7983 */ /* 0x004ea20000100800 */
[C---:B------:R-:W-:Y:S05]  /*7c10*/  HMMA.16816.F32.BF16 R12, R48.reuse, R16, RZ ;  /* 0x00000010300c723c */ /* 0x040fea00000418ff */
[----:B------:R-:W-:Y:S03]  /*7c20*/  LDSM.16.M88.4 R192, [R227] ;  /* 0x00000000e3c0783b */ /* 0x000fe60000000200 */
[C---:B------:R-:W-:Y:S03]  /*7c30*/  HMMA.16816.F32.BF16 R16, R48.reuse, R18, RZ ;  /* 0x000000123010723c */ /* 0x040fe600000418ff */
[----:B------:R-:W2:Y:S05]  /*7c40*/  LDL R177, [R1+0x14] ;  /* 0x0000140001b17983 */ /* 0x000eaa0000100800 */
[C---:B------:R-:W-:Y:S08]  /*7c50*/  HMMA.16816.F32.BF16 R20, R48.reuse, R24, RZ ;  /* 0x000000183014723c */ /* 0x040ff000000418ff */
        /* <DEDUP_REMOVED lines=16> */
[----:B------:R-:W1:Y:S03]  /*7d60*/  LDSM.16.M88.4 R192, [R248] ;  /* 0x00000000f8c0783b */ /* 0x000e660000000200 */
[----:B---3--:R-:W-:Y:S03]  /*7d70*/  @P0 MOV R179, R174 ;  /* 0x000000ae00b30202 */ /* 0x008fe60000000f00 */
[----:B------:R-:W3:Y:S01]  /*7d80*/  LDL R174, [R1+0x54] ;  /* 0x0000540001ae7983 */ /* 0x000ee20000100800 */
[C---:B-1----:R-:W-:Y:S04]  /*7d90*/  HMMA.16816.F32.BF16 R28, R188.reuse, R192, R28 ;  /* 0x000000c0bc1c723c */ /* 0x042fe8000004181c */
[----:B----4-:R-:W-:Y:S04]  /*7da0*/  @P0 IMAD.MOV.U32 R178, RZ, RZ, R172 ;  /* 0x000000ffffb20224 */ /* 0x010fe800078e00ac */
[----:B------:R-:W-:Y:S01]  /*7db0*/  @P0 IMAD.WIDE.U32 R178, R2, 0x60, R178 ;  /* 0x0000006002b20825 */ /* 0x000fe200078e00b2 */
[C---:B------:R-:W-:Y:S01]  /*7dc0*/  HMMA.16816.F32.BF16 R32, R188.reuse, R194, R32 ;  /* 0x000000c2bc20723c */ /* 0x040fe20000041820 */
[----:B------:R-:W1:Y:S02]  /*7dd0*/  LDSM.16.M88.4 R192, [R247] ;  /* 0x00000000f7c0783b */ /* 0x000e640000000200 */
[----:B------:R-:W-:Y:S01]  /*7de0*/  @P0 IMAD.SHL.U32 R172, R178, 0x2, RZ ;  /* 0x00000002b2ac0824 */ /* 0x000fe200078e00ff */
[----:B------:R-:W-:Y:S04]  /*7df0*/  @P0 IADD3 R0, R179, R0, RZ ;  /* 0x00000000b3000210 */ /* 0x000fe80007ffe0ff */
[----:B------:R-:W-:Y:S04]  /*7e00*/  @P0 IADD3 R2, P1, R172, c[0x0][0x1f8], RZ ;  /* 0x00007e00ac020a10 */ /* 0x000fe80007f3e0ff */
        /* <DEDUP_REMOVED lines=9> */
[----:B------:R-:W1:Y:S06]  /*7ea0*/  LDSM.16.M88.4 R192, [R246] ;  /* 0x00000000f6c0783b */ /* 0x000e6c0000000200 */
[----:B------:R-:W-:Y:S01]  /*7eb0*/  @!PT LDS RZ, [RZ] ;  /* 0x00000000fffff984 */ /* 0x000fe20000000800 */
[----:B------:R-:W-:Y:S01]  /*7ec0*/  @!PT LDS RZ, [RZ] ;  /* 0x00000000fffff984 */ /* 0x000fe20000000800 */
[----:B------:R-:W-:Y:S01]  /*7ed0*/  @!PT LDS RZ, [RZ] ;  /* 0x00000000fffff984 */ /* 0x000fe20000000800 */
[----:B------:R2:W-:Y:S06]  /*7ee0*/  @P0 LDGSTS.E.BYPASS.LTC128B.128 [R251+0x100], [R2.64], !P4 ;  /* 0x0010000002fb0fae */ /* 0x0005ec000e101d48 */
[----:B------:R4:W-:Y:S02]  /*7ef0*/  @P0 LDGSTS.E.BYPASS.LTC128B.128 [R251+0x3100], [R178.64], !P3 ;  /* 0x03100000b2fb0fae */ /* 0x0009e4000d901d48 */
[----:B----4-:R-:W-:Y:S01]  /*7f00*/  @P0 IADD3 R178, P2, R172, 0x100, RZ ;  /* 0x00000100acb20810 */ /* 0x010fe20007f5e0ff */
[C---:B-1----:R-:W-:Y:S03]  /*7f10*/  HMMA.16816.F32.BF16 R44, R188.reuse, R192, R44 ;  /* 0x000000c0bc2c723c */ /* 0x042fe6000004182c */
[----:B------:R-:W-:Y:S04]  /*7f20*/  @P0 IADD3 R178, P1, R178, c[0x0][0x1f8], RZ ;  /* 0x00007e00b2b20a10 */ /* 0x000fe80007f3e0ff */
[--C-:B------:R-:W-:Y:S01]  /*7f30*/  @P0 IADD3.X R179, RZ, c[0x0][0x1fc], R0.reuse, P1, P2 ;  /* 0x00007f00ffb30a10 */ /* 0x100fe20000fe4400 */
[----:B------:R-:W-:Y:S04]  /*7f40*/  HMMA.16816.F32.BF16 R48, R188, R194, R48 ;  /* 0x000000c2bc30723c */ /* 0x000fe80000041830 */
[----:B------:R-:W-:Y:S01]  /*7f50*/  @P0 IADD3 R172, P2, R172, 0x180, RZ ;  /* 0x00000180acac0810 */ /* 0x000fe20007f5e0ff */
[----:B------:R1:W-:Y:S03]  /*7f60*/  @P0 LDGSTS.E.BYPASS.LTC128B.128 [R251+0x6100], [R178.64], !P6 ;  /* 0x06100000b2fb0fae */ /* 0x0003e6000f101d48 */
[----:B------:R-:W-:Y:S04]  /*7f70*/  @P0 IADD3 R172, P1, R172, c[0x0][0x1f8], RZ ;  /* 0x00007e00acac0a10 */ /* 0x000fe80007f3e0ff */
[----:B------:R-:W-:Y:S01]  /*7f80*/  @P0 IADD3.X R173, RZ, c[0x0][0x1fc], R0, P1, P2 ;  /* 0x00007f00ffad0a10 */ /* 0x000fe20000fe4400 */
[----:B------:R-:W-:Y:S04]  /*7f90*/  @P0 IMAD.MOV.U32 R0, RZ, RZ, c[0x0][0x208] ;  /* 0x00008200ff000624 */ /* 0x000fe800078e00ff */
[----:B------:R4:W-:Y:S02]  /*7fa0*/  @P0 LDGSTS.E.BYPASS.LTC128B.128 [R251+0x9100], [R172.64], !P5 ;  /* 0x09100000acfb0fae */ /* 0x0009e4000e901d48 */
[C---:B----4-:R-:W-:Y:S01]  /*7fb0*/  @P0 IMAD.SHL.U32 R172, R0.reuse, 0x40, RZ ;  /* 0x0000004000ac0824 */ /* 0x050fe200078e00ff */
[----:B------:R-:W-:Y:S04]  /*7fc0*/  @P0 MOV R173, 0x6 ;  /* 0x0000000600ad0802 */ /* 0x000fe80000000f00 */
[----:B------:R-:W-:Y:S02]  /*7fd0*/  @P0 SHF.L.U64.HI R0, R0, R173, c[0x0][0x20c] ;  /* 0x0000830000000619 */ /* 0x000fe400000102ad */
[----:B--2---:R-:W-:Y:S04]  /*7fe0*/  @P0 IADD3 R2, P1, R2, R172, RZ ;  /* 0x000000ac02020210 */ /* 0x004fe80007f3e0ff */
[----:B------:R-:W-:Y:S02]  /*7ff0*/  @P0 IADD3.X R3, R3, R0, RZ, P1, !PT ;  /* 0x0000000003030210 */ /* 0x000fe40000ffe4ff */
[----:B------:R-:W-:Y:S03]  /*8000*/  @P0 IADD3 R172, P1, R172, R2, RZ ;  /* 0x00000002acac0210 */ /* 0x000fe60007f3e0ff */
[----:B------:R2:W-:Y:S02]  /*8010*/  @P0 LDGSTS.E.BYPASS.LTC128B.128 [R251+0x1100], [R2.64], !P4 ;  /* 0x0110000002fb0fae */ /* 0x0005e4000e101d48 */
[----:B------:R-:W-:Y:S01]  /*8020*/  @P0 IMAD.X R173, R0, 0x1, R3, P1 ;  /* 0x0000000100ad0824 */ /* 0x000fe200008e0603 */
[----:B------:R-:W-:Y:S03]  /*8030*/  ISETP.NE.AND P1, PT, R196, 0x1, PT ;  /* 0x00000001c400780c */ /* 0x000fe60003f25270 */
[----:B------:R2:W-:Y:S06]  /*8040*/  @P0 LDGSTS.E.BYPASS.LTC128B.128 [R251+0x4100], [R2.64+0x80], !P3 ;  /* 0x0410008002fb0fae */ /* 0x0005ec000d901d48 */
[----:B------:R2:W-:Y:S06]  /*8050*/  @P0 LDGSTS.E.BYPASS.LTC128B.128 [R251+0x7100], [R2.64+0x100], !P6 ;  /* 0x0710010002fb0fae */ /* 0x0005ec000f101d48 */
[----:B------:R2:W-:Y:S06]  /*8060*/  @P0 LDGSTS.E.BYPASS.LTC128B.128 [R251+0xa100], [R2.64+0x180], !P5 ;  /* 0x0a10018002fb0fae */ /* 0x0005ec000e901d48 */
[----:B------:R4:W-:Y:S06]  /*8070*/  @P0 LDGSTS.E.BYPASS.LTC128B.128 [R251+0x2100], [R172.64], !P4 ;  /* 0x02100000acfb0fae */ /* 0x0009ec000e101d48 */
[----:B------:R4:W-:Y:S06]  /*8080*/  @P0 LDGSTS.E.BYPASS.LTC128B.128 [R251+0x5100], [R172.64+0x80], !P3 ;  /* 0x05100080acfb0fae */ /* 0x0009ec000d901d48 */
[----:B------:R4:W-:Y:S06]  /*8090*/  @P0 LDGSTS.E.BYPASS.LTC128B.128 [R251+0x8100], [R172.64+0x100], !P6 ;  /* 0x08100100acfb0fae */ /* 0x0009ec000f101d48 */
[----:B------:R4:W-:Y:S06]  /*80a0*/  @P0 LDGSTS.E.BYPASS.LTC128B.128 [R251+0xb100], [R172.64+0x180], !P5 ;  /* 0x0b100180acfb0fae */ /* 0x0009ec000e901d48 */
[----:B------:R-:W-:Y:S06]  /*80b0*/  LDSM.16.M88.4 R188, [R226] ;  /* 0x00000000e2bc783b */ /* 0x000fec0000000200 */
[----:B------:R-:W1:Y:S06]  /*80c0*/  LDSM.16.M88.4 R192, [R222] ;  /* 0x00000000dec0783b */ /* 0x000e6c0000000200 */
[----:B------:R-:W0:Y:S06]  /*80d0*/  LDGDEPBAR ;  /* 0x00000000000079af */ /* 0x000e2c0000000000 */
[----:B------:R1:W2:Y:S02]  /*80e0*/  LDL R0, [R1+0xc] ;  /* 0x00000c0001007983 */ /* 0x0002a40000100800 */
        /* <DEDUP_REMOVED lines=17> */
[----:B------:R-:W-:Y:S06]  /*8200*/  LDSM.16.M88.4 R188, [R225] ;  /* 0x00000000e1bc783b */ /* 0x000fec0000000200 */
[----:B------:R-:W1:Y:S01]  /*8210*/  LDSM.16.M88.4 R192, [R219] ;  /* 0x00000000dbc0783b */ /* 0x000e620000000200 */
[----:B--2---:R-:W-:Y:S05]  /*8220*/  @P1 MOV R0, R177 ;  /* 0x000000b100001202 */ /* 0x004fea0000000f00 */
[----:B------:R-:W2:Y:S06]  /*8230*/  SHFL.IDX PT, R2, R0, RZ, 0x1c1f ;  /* 0x001c1fff00027589 */ /* 0x000eac00000e0000 */
[----:B------:R2:W3:Y:S01]  /*8240*/  SHFL.IDX PT, R3, R0, 0x1, 0x1c1f ;  /* 0x003c1f0000037f89 */ /* 0x0004e200000e0000 */
[C---:B-1----:R-:W-:Y:S03]  /*8250*/  HMMA.16816.F32.BF16 R4, R188.reuse, R192, R4 ;  /* 0x000000c0bc04723c */ /* 0x042fe60000041804 */
[----:B--2---:R-:W-:Y:S05]  /*8260*/  IMAD R0, R201, -0x60, RZ ;  /* 0xffffffa0c9007824 */ /* 0x004fea00078e02ff */
[C---:B------:R-:W-:Y:S01]  /*8270*/  HMMA.16816.F32.BF16 R8, R188.reuse, R194, R8 ;  /* 0x000000c2bc08723c */ /* 0x040fe20000041808 */
[----:B------:R-:W1:Y:S03]  /*8280*/  LDSM.16.M88.4 R192, [R219+0x800] ;  /* 0x00080000dbc0783b */ /* 0x000e660000000200 */
[----:B---3--:R-:W-:Y:S04]  /*8290*/  IADD3 R0, -R174, 0x1, R0 ;  /* 0x00000001ae007810 */ /* 0x008fe80007ffe100 */
[----:B------:R-:W-:Y:S04]  /*82a0*/  IADD3 R0, R0, c[0x0][0x1d0], RZ ;  /* 0x0000740000007a10 */ /* 0x000fe80007ffe0ff */
[----:B------:R-:W-:Y:S05]  /*82b0*/  IADD3 R0, R0, -c[0x0][0x168], RZ ;  /* 0x80005a0000007a10 */ /* 0x000fea0007ffe0ff */
[C---:B------:R-:W-:Y:S01]  /*82c0*/  IMAD.IADD R2, R0.reuse, 0x1, R2 ;  /* 0x0000000100027824 */ /* 0x040fe200078e0202 */
[----:B------:R-:W-:Y:S04]  /*82d0*/  IADD3 R0, R0, R3, RZ ;  /* 0x0000000300007210 */ /* 0x000fe80007ffe0ff */
[----:B------:R-:W-:Y:S02]  /*82e0*/  ISETP.GT.AND P1, PT, R0, RZ, PT ;  /* 0x000000ff0000720c */ /* 0x000fe40003f24270 */
[C---:B------:R-:W-:Y:S02]  /*82f0*/  ISETP.GT.AND P2, PT, R2.reuse, 0x1, PT ;  /* 0x000000010200780c */ /* 0x040fe40003f44270 */
[----:B------:R-:W-:Y:S01]  /*8300*/  ISETP.GT.AND P0, PT, R2, RZ, PT ;  /* 0x000000ff0200720c */ /* 0x000fe20003f04270 */
        /* <DEDUP_REMOVED lines=14> */
[----:B------:R-:W-:Y:S06]  /*83f0*/  LDSM.16.M88.4 R188, [R223+0x4000] ;  /* 0x00400000dfbc783b */ /* 0x000fec0000000200 */
        /* <DEDUP_REMOVED lines=212> */
[----:B------:R-:W1:Y:S11]  /*9140*/  LDSM.16.M88.4 R192, [R219+0x9800] ;  /* 0x00980000dbc0783b */ /* 0x000e760000000200 */
[----:B------:R-:W-:Y:S04]  /*9150*/  @!UPT UIADD3 URZ, URZ, URZ, URZ ;  /* 0x0000003f3f3ff290 */ /* 0x000fe8000fffe03f */
[----:B------:R-:W-:Y:S02]  /*9160*/  FSEL R179, R5, -INF , P2 ;  /* 0xff80000005b37808 */ /* 0x000fe40001000000 */
[----:B------:R-:W-:Y:S02]  /*9170*/  FSEL R177, R6, -INF , P1 ;  /* 0xff80000006b17808 */ /* 0x000fe40000800000 */
[----:B------:R-:W-:Y:S02]  /*9180*/  ISETP.GT.AND P1, PT, R2, 0x8, PT ;  /* 0x000000080200780c */ /* 0x000fe40003f24270 */
[----:B------:R-:W-:Y:S02]  /*9190*/  FSEL R178, R4, -INF , P0 ;  /* 0xff80000004b27808 */ /* 0x000fe40000000000 */
[----:B------:R-:W-:Y:S02]  /*91a0*/  ISETP.GT.AND P0, PT, R0, 0x1, PT ;  /* 0x000000010000780c */ /* 0x000fe40003f04270 */
[----:B------:R-:W-:Y:S02]  /*91b0*/  FMNMX.FTZ R3, R177, R176, !PT ;  /* 0x000000b0b1037209 */ /* 0x000fe40007810000 */
[----:B----4-:R-:W-:Y:S02]  /*91c0*/  FMNMX.FTZ R173, R178, R175, !PT ;  /* 0x000000afb2ad7209 */ /* 0x010fe40007810000 */
[C---:B------:R-:W-:Y:S02]  /*91d0*/  ISETP.GT.AND P2, PT, R2.reuse, 0x39, PT ;  /* 0x000000390200780c */ /* 0x040fe40003f44270 */
[----:B------:R-:W-:Y:S01]  /*91e0*/  FMNMX.FTZ R173, R179, R173, !PT ;  /* 0x000000adb3ad7209 */ /* 0x000fe20007810000 */
        /* <DEDUP_REMOVED lines=8> */
[----:B------:R-:W1:Y:S11]  /*9270*/  LDSM.16.M88.4 R192, [R219+0xb000] ;  /* 0x00b00000dbc0783b */ /* 0x000e760000000200 */
[----:B------:R-:W-:Y:S11]  /*9280*/  @!UPT UIADD3 URZ, URZ, URZ, URZ ;  /* 0x0000003f3f3ff290 */ /* 0x000ff6000fffe03f */
[----:B------:R-:W-:Y:S01]  /*9290*/  @!UPT UIADD3 URZ, URZ, URZ, URZ ;  /* 0x0000003f3f3ff290 */ /* 0x000fe2000fffe03f */
[----:B------:R-:W-:Y:S02]  /*92a0*/  FSEL R213, R33, -INF , P2 ;  /* 0xff80000021d57808 */ /* 0x000fe40001000000 */
[C---:B------:R-:W-:Y:S01]  /*92b0*/  ISETP.GT.AND P2, PT, R2.reuse, 0x41, PT ;  /* 0x000000410200780c */ /* 0x040fe20003f44270 */
[C---:B-1----:R-:W-:Y:S08]  /*92c0*/  HMMA.16816.F32.BF16 R36, R188.reuse, R192, R36 ;  /* 0x000000c0bc24723c */ /* 0x042ff00000041824 */
[C---:B------:R-:W-:Y:S01]  /*92d0*/  HMMA.16816.F32.BF16 R40, R188.reuse, R194, R40 ;  /* 0x000000c2bc28723c */ /* 0x040fe20000041828 */
[----:B------:R-:W1:Y:S01]  /*92e0*/  LDSM.16.M88.4 R192, [R219+0xb800] ;  /* 0x00b80000dbc0783b */ /* 0x000e620000000200 */
[----:B------:R-:W-:Y:S05]  /*92f0*/  DEPBAR.LE SB0, 0x0 ;  /* 0x000080000000791a */ /* 0x000fea0000000000 */
[----:B------:R-:W-:Y:S09]  /*9300*/  BAR.SYNC.DEFER_BLOCKING 0x0 ;  /* 0x0000000000007b1d */ /* 0x000ff20000010000 */
[----:B------:R-:W-:Y:S02]  /*9310*/  FSEL R37, R37, -INF , P2 ;  /* 0xff80000025257808 */ /* 0x000fe40001000000 */
[----:B------:R-:W-:Y:S06]  /*9320*/  ISETP.GT.AND P2, PT, R2, 0x49, PT ;  /* 0x000000490200780c */ /* 0x000fec0003f44270 */
[----:B------:R-:W-:Y:S02]  /*9330*/  FSEL R41, R41, -INF , P2 ;  /* 0xff80000029297808 */ /* 0x000fe40001000000 */
[----:B------:R-:W-:Y:S11]  /*9340*/  ISETP.GE.AND P2, PT, R201, 0x1, PT ;  /* 0x00000001c900780c */ /* 0x000ff60003f46270 */
[----:B------:R-:W-:Y:S02]  /*9350*/  @!UPT UIADD3 URZ, URZ, URZ, URZ ;  /* 0x0000003f3f3ff290 */ /* 0x000fe4000fffe03f */
[----:B------:R-:W-:Y:S01]  /*9360*/  @P2 SHF.R.S32.HI R6, RZ, 0x1f, R252 ;  /* 0x0000001fff062819 */ /* 0x000fe200000114fc */
[C---:B-1----:R-:W-:Y:S05]  /*9370*/  HMMA.16816.F32.BF16 R44, R188.reuse, R192, R44 ;  /* 0x000000c0bc2c723c */ /* 0x042fea000004182c */
[----:B------:R-:W-:Y:S03]  /*9380*/  @P2 IMAD R6, R6, c[0x0][0x1e0], RZ ;  /* 0x0000780006062a24 */ /* 0x000fe600078e02ff */
[----:B------:R-:W-:Y:S01]  /*9390*/  HMMA.16816.F32.BF16 R48, R188, R194, R48 ;  /* 0x000000c2bc30723c */ /* 0x000fe20000041830 */
[----:B------:R-:W2:Y:S06]  /*93a0*/  LDL R191, [R1+0x18] ;  /* 0x0000180001bf7983 */ /* 0x000eac0000100800 */
[----:B------:R-:W-:Y:S02]  /*93b0*/  FSEL R188, R7, -INF , P0 ;  /* 0xff80000007bc7808 */ /* 0x000fe40000000000 */
[----:B------:R-:W-:Y:S03]  /*93c0*/  ISETP.GT.AND P0, PT, R2, 0x9, PT ;  /* 0x000000090200780c */ /* 0x000fe60003f04270 */
[----:B------:R-:W-:Y:S02]  /*93d0*/  FSEL R189, R8, -INF , P1 ;  /* 0xff80000008bd7808 */ /* 0x000fe40000800000 */
[----:B------:R-:W-:Y:S02]  /*93e0*/  FSEL R190, R9, -INF , P0 ;  /* 0xff80000009be7808 */ /* 0x000fe40000000000 */
[----:B------:R-:W3:Y:S01]  /*93f0*/  LDL.64 R8, [R1+0x20] ;  /* 0x0000200001087983 */ /* 0x000ee20000100a00 */
[C---:B------:R-:W-:Y:S02]  /*9400*/  ISETP.GT.AND P0, PT, R0.reuse, 0x9, PT ;  /* 0x000000090000780c */ /* 0x040fe40003f04270 */
[----:B------:R-:W-:Y:S02]  /*9410*/  ISETP.GT.AND P1, PT, R0, 0x8, PT ;  /* 0x000000080000780c */ /* 0x000fe40003f24270 */
[----:B------:R-:W-:Y:S02]  /*9420*/  FSEL R192, R11, -INF , P0 ;  /* 0xff8000000bc07808 */ /* 0x000fe40000000000 */
[----:B------:R-:W-:Y:S01]  /*9430*/  FSEL R10, R10, -INF , P1 ;  /* 0xff8000000a0a7808 */ /* 0x000fe20000800000 */
[----:B------:R-:W4:Y:S01]  /*9440*/  LDL.LU R11, [R1+0x4] ;  /* 0x00000400010b7983 */ /* 0x000f220000300800 */
[C---:B------:R-:W-:Y:S02]  /*9450*/  ISETP.GT.AND P1, PT, R2.reuse, 0x10, PT ;  /* 0x000000100200780c */ /* 0x040fe40003f24270 */
[----:B------:R-:W-:Y:S02]  /*9460*/  ISETP.GT.AND P0, PT, R2, 0x11, PT ;  /* 0x000000110200780c */ /* 0x000fe40003f04270 */
[----:B------:R-:W-:Y:S02]  /*9470*/  FMNMX.FTZ R3, R188, R3, !PT ;  /* 0x00000003bc037209 */ /* 0x000fe40007810000 */
[----:B------:R-:W-:Y:S02]  /*9480*/  FSEL R193, R12, -INF , P1 ;  /* 0xff8000000cc17808 */ /* 0x000fe40000800000 */
[----:B------:R-:W-:Y:S02]  /*9490*/  FSEL R194, R13, -INF , P0 ;  /* 0xff8000000dc27808 */ /* 0x000fe40000000000 */
[----:B------:R-:W-:Y:S02]  /*94a0*/  ISETP.GT.AND P0, PT, R0, 0x11, PT ;  /* 0x000000110000780c */ /* 0x000fe40003f04270 */
[----:B------:R-:W-:Y:S02]  /*94b0*/  FMNMX.FTZ R3, R10, R3, !PT ;  /* 0x000000030a037209 */ /* 0x000fe40007810000 */
        /* <DEDUP_REMOVED lines=10> */
[C---:B------:R-:W-:Y:S02]  /*9560*/  ISETP.GT.AND P1, PT, R0.reuse, 0x18, PT ;  /* 0x000000180000780c */ /* 0x040fe40003f24270 */
[----:B------:R-:W-:Y:S02]  /*9570*/  ISETP.GT.AND P0, PT, R0, 0x19, PT ;  /* 0x000000190000780c */ /* 0x000fe40003f04270 */
[----:B------:R-:W-:Y:S02]  /*9580*/  FMNMX.FTZ R3, R195, R3, !PT ;  /* 0x00000003c3037209 */ /* 0x000fe40007810000 */
[----:B------:R-:W-:Y:S02]  /*9590*/  FMNMX.FTZ R173, R193, R173, !PT ;  /* 0x000000adc1ad7209 */ /* 0x000fe40007810000 */
[----:B------:R-:W-:Y:S02]  /*95a0*/  FSEL R199, R18, -INF , P1 ;  /* 0xff80000012c77808 */ /* 0x000fe40000800000 */
[----:B------:R-:W-:Y:S02]  /*95b0*/  FSEL R200, R19, -INF , P0 ;  /* 0xff80000013c87808 */ /* 0x000fe40000000000 */
[----:B------:R-:W-:Y:S02]  /*95c0*/  FMNMX.FTZ R3, R196, R3, !PT ;  /* 0x00000003c4037209 */ /* 0x000fe40007810000 */
[C---:B------:R-:W-:Y:S02]  /*95d0*/  ISETP.GT.AND P1, PT, R2.reuse, 0x20, PT ;  /* 0x000000200200780c */ /* 0x040fe40003f24270 */
[----:B------:R-:W-:Y:S02]  /*95e0*/  ISETP.GT.AND P0, PT, R2, 0x21, PT ;  /* 0x000000210200780c */ /* 0x000fe40003f04270 */
[----:B------:R-:W-:Y:S02]  /*95f0*/  FMNMX.FTZ R173, R194, R173, !PT ;  /* 0x000000adc2ad7209 */ /* 0x000fe40007810000 */
[----:B------:R-:W-:Y:S02]  /*9600*/  FSEL R202, R20, -INF , P1 ;  /* 0xff80000014ca7808 */ /* 0x000fe40000800000 */
[C---:B------:R-:W-:Y:S02]  /*9610*/  ISETP.GT.AND P1, PT, R0.reuse, 0x20, PT ;  /* 0x000000200000780c */ /* 0x040fe40003f24270 */
[----:B------:R-:W-:Y:S02]  /*9620*/  FSEL R203, R21, -INF , P0 ;  /* 0xff80000015cb7808 */ /* 0x000fe40000000000 */
[----:B------:R-:W-:Y:S02]  /*9630*/  ISETP.GT.AND P0, PT, R0, 0x21, PT ;  /* 0x000000210000780c */ /* 0x000fe40003f04270 */
[----:B------:R-:W-:Y:S02]  /*9640*/  FMNMX.FTZ R3, R199, R3, !PT ;  /* 0x00000003c7037209 */ /* 0x000fe40007810000 */
        /* <DEDUP_REMOVED lines=8> */
[----:B------:R-:W-:Y:S02]  /*96d0*/  ISETP.GT.AND P1, PT, R0, 0x28, PT ;  /* 0x000000280000780c */ /* 0x000fe40003f24270 */
[----:B------:R-:W-:Y:S02]  /*96e0*/  FSEL R207, R25, -INF , P0 ;  /* 0xff80000019cf7808 */ /* 0x000fe40000000000 */
[----:B------:R-:W-:Y:S02]  /*96f0*/  FMNMX.FTZ R3, R204, R3, !PT ;  /* 0x00000003cc037209 */ /* 0x000fe40007810000 */
[----:B------:R-:W-:Y:S02]  /*9700*/  ISETP.GT.AND P0, PT, R0, 0x29, PT ;  /* 0x000000290000780c */ /* 0x000fe40003f04270 */
[----:B------:R-:W-:Y:S02]  /*9710*/  FMNMX.FTZ R173, R202, R173, !PT ;  /* 0x000000adcaad7209 */ /* 0x000fe40007810000 */
[----:B------:R-:W-:Y:S02]  /*9720*/  FSEL R208, R26, -INF , P1 ;  /* 0xff8000001ad07808 */ /* 0x000fe40000800000 */
[----:B------:R-:W-:Y:S02]  /*9730*/  FMNMX.FTZ R3, R205, R3, !PT ;  /* 0x00000003cd037209 */ /* 0x000fe40007810000 */
[----:B------:R-:W-:Y:S02]  /*9740*/  FSEL R209, R27, -INF , P0 ;  /* 0xff8000001bd17808 */ /* 0x000fe40000000000 */
[C---:B------:R-:W-:Y:S02]  /*9750*/  ISETP.GT.AND P1, PT, R2.reuse, 0x30, PT ;  /* 0x000000300200780c */ /* 0x040fe40003f24270 */
[----:B------:R-:W-:Y:S02]  /*9760*/  ISETP.GT.AND P0, PT, R2, 0x31, PT ;  /* 0x000000310200780c */ /* 0x000fe40003f04270 */
[----:B------:R-:W-:Y:S02]  /*9770*/  FMNMX.FTZ R173, R203, R173, !PT ;  /* 0x000000adcbad7209 */ /* 0x000fe40007810000 */
[----:B------:R-:W-:Y:S02]  /*9780*/  FMNMX.FTZ R3, R208, R3, !PT ;  /* 0x00000003d0037209 */ /* 0x000fe40007810000 */
[----:B------:R-:W-:Y:S02]  /*9790*/  FSEL R211, R28, -INF , P1 ;  /* 0xff8000001cd37808 */ /* 0x000fe40000800000 */
[----:B------:R-:W-:Y:S02]  /*97a0*/  FSEL R29, R29, -INF , P0 ;  /* 0xff8000001d1d7808 */ /* 0x000fe40000000000 */
[C---:B------:R-:W-:Y:S02]  /*97b0*/  ISETP.GT.AND P1, PT, R0.reuse, 0x30, PT ;  /* 0x000000300000780c */ /* 0x040fe40003f24270 */
[----:B------:R-:W-:Y:S02]  /*97c0*/  ISETP.GT.AND P0, PT, R0, 0x31, PT ;  /* 0x000000310000780c */ /* 0x000fe40003f04270 */
[----:B------:R-:W-:Y:S02]  /*97d0*/  FMNMX.FTZ R173, R206, R173, !PT ;  /* 0x000000adcead7209 */ /* 0x000fe40007810000 */
[----:B------:R-:W-:Y:S02]  /*97e0*/  FSEL R30, R30, -INF , P1 ;  /* 0xff8000001e1e7808 */ /* 0x000fe40000800000 */
[----:B------:R-:W-:Y:S02]  /*97f0*/  FSEL R31, R31, -INF , P0 ;  /* 0xff8000001f1f7808 */ /* 0x000fe40000000000 */
[----:B------:R-:W-:Y:S02]  /*9800*/  ISETP.GT.AND P0, PT, R2, 0x38, PT ;  /* 0x000000380200780c */ /* 0x000fe40003f04270 */
[----:B------:R-:W-:Y:S02]  /*9810*/  FMNMX.FTZ R3, R209, R3, !PT ;  /* 0x00000003d1037209 */ /* 0x000fe40007810000 */
[----:B------:R-:W-:Y:S02]  /*9820*/  FMNMX.FTZ R173, R207, R173, !PT ;  /* 0x000000adcfad7209 */ /* 0x000fe40007810000 */
[----:B------:R-:W-:Y:S02]  /*9830*/  FSEL R214, R32, -INF , P0 ;  /* 0xff80000020d67808 */ /* 0x000fe40000000000 */
[----:B------:R-:W-:Y:S02]  /*9840*/  FMNMX.FTZ R3, R30, R3, !PT ;  /* 0x000000031e037209 */ /* 0x000fe40007810000 */
        /* <DEDUP_REMOVED lines=21> */
[----:B------:R-:W-:Y:S02]  /*99a0*/  ISETP.GT.AND P1, PT, R0, 0x48, PT ;  /* 0x000000480000780c */ /* 0x000fe40003f24270 */
        /* <DEDUP_REMOVED lines=14> */
[----:B------:R-:W-:Y:S02]  /*9a90*/  FSEL R212, R48, -INF , P1 ;  /* 0xff80000030d47808 */ /* 0x000fe40000800000 */
[----:B------:R-:W-:Y:S02]  /*9aa0*/  ISETP.GT.AND P0, PT, R0, 0x51, PT ;  /* 0x000000510000780c */ /* 0x000fe40003f04270 */
        /* <DEDUP_REMOVED lines=15> */
[----:B------:R-:W-:Y:S02]  /*9ba0*/  FMNMX.FTZ R0, R174, R0, !PT ;  /* 0x00000000ae007209 */ /* 0x000fe40007810000 */
[----:B------:R-:W-:Y:S03]  /*9bb0*/  FMNMX.FTZ R173, R210, R173, !PT ;  /* 0x000000add2ad7209 */ /* 0x000fe60007810000 */
[----:B------:R-:W1:Y:S06]  /*9bc0*/  SHFL.BFLY PT, R2, R0, 0x2, 0x1f ;  /* 0x0c401f0000027f89 */ /* 0x000e6c00000e0000 */
[----:B------:R-:W1:Y:S02]  /*9bd0*/  SHFL.BFLY PT, R3, R173, 0x2, 0x1f ;  /* 0x0c401f00ad037f89 */ /* 0x000e6400000e0000 */
[----:B-1----:R-:W-:Y:S02]  /*9be0*/  FMNMX.FTZ R0, R0, R2, !PT ;  /* 0x0000000200007209 */ /* 0x002fe40007810000 */
[----:B------:R-:W-:Y:S03]  /*9bf0*/  FMNMX.FTZ R173, R173, R3, !PT ;  /* 0x00000003adad7209 */ /* 0x000fe60007810000 */
[----:B------:R-:W1:Y:S01]  /*9c00*/  SHFL.BFLY PT, R3, R0, 0x1, 0x1f ;  /* 0x0c201f0000037f89 */ /* 0x000e6200000e0000 */
[----:B--2---:R-:W-:Y:S05]  /*9c10*/  @P2 MOV R7, R191 ;  /* 0x000000bf00072202 */ /* 0x004fea0000000f00 */
[----:B------:R-:W2:Y:S01]  /*9c20*/  SHFL.BFLY PT, R4, R173, 0x1, 0x1f ;  /* 0x0c201f00ad047f89 */ /* 0x000ea200000e0000 */
[----:B-1----:R-:W-:Y:S04]  /*9c30*/  FMNMX.FTZ R172, R0, R3, !PT ;  /* 0x0000000300ac7209 */ /* 0x002fe80007810000 */
[----:B------:R-:W-:Y:S02]  /*9c40*/  FSETP.NEU.FTZ.AND P0, PT, R172, -INF , PT ;  /* 0xff800000ac00780b */ /* 0x000fe40003f1d000 */
[----:B--2---:R-:W-:Y:S01]  /*9c50*/  FMNMX.FTZ R173, R173, R4, !PT ;  /* 0x00000004adad7209 */ /* 0x004fe20007810000 */
[----:B------:R-:W-:Y:S01]  /*9c60*/  @P2 IMAD.WIDE.U32 R4, R252, c[0x0][0x1e0], RZ ;  /* 0x00007800fc042a25 */ /* 0x000fe200078e00ff */
[----:B------:R-:W-:Y:S02]  /*9c70*/  FSEL R0, R172, RZ, P0 ;  /* 0x000000ffac007208 */ /* 0x000fe40000000000 */
[C---:B------:R-:W-:Y:S03]  /*9c80*/  FSETP.NEU.FTZ.AND P1, PT, R173.reuse, -INF , PT ;  /* 0xff800000ad00780b */ /* 0x040fe60003f3d000 */
[----:B------:R-:W-:Y:S01]  /*9c90*/  FADD.FTZ R3, -R0, R176 ;  /* 0x000000b000037221 */ /* 0x000fe20000010100 */
[----:B------:R-:W-:Y:S01]  /*9ca0*/  FSEL R2, R173, RZ, P1 ;  /* 0x000000ffad027208 */ /* 0x000fe20000800000 */
[----:B------:R-:W-:Y:S02]  /*9cb0*/  @P2 IMAD R0, R252, c[0x0][0x1e4], R6 ;  /* 0x00007900fc002a24 */ /* 0x000fe400078e0206 */
[----:B---3--:R-:W-:Y:S02]  /*9cc0*/  @P2 IMAD.MOV.U32 R6, RZ, RZ, R8 ;  /* 0x000000ffff062224 */ /* 0x008fe400078e0008 */
[----:B------:R-:W-:Y:S01]  /*9cd0*/  FADD.FTZ R2, -R2, R175 ;  /* 0x000000af02027221 */ /* 0x000fe20000010100 */
[----:B------:R-:W-:Y:S01]  /*9ce0*/  @P2 IADD3 R0, R5, R0, RZ ;  /* 0x0000000005002210 */ /* 0x000fe20007ffe0ff */
[----:B------:R-:W-:Y:S04]  /*9cf0*/  @P2 IMAD.WIDE.U32 R6, R4, 0x60, R6 ;  /* 0x0000006004062825 */ /* 0x000fe800078e0006 */
[----:B------:R-:W-:Y:S02]  /*9d00*/  @P2 IMAD R0, R0, 0x60, RZ ;  /* 0x0000006000002824 */ /* 0x000fe400078e02ff */
[----:B------:R-:W-:Y:S02]  /*9d10*/  FMUL.FTZ R175, R173, c[0x0][0x2d0] ;  /* 0x0000b400adaf7a20 */ /* 0x000fe40000410000 */
[----:B------:R-:W-:Y:S01]  /*9d20*/  FMUL.FTZ R176, R172, c[0x0][0x2d0] ;  /* 0x0000b400acb07a20 */ /* 0x000fe20000410000 */
[----:B------:R-:W-:Y:S02]  /*9d30*/  @P2 IADD3 R0, R7, R0, RZ ;  /* 0x0000000007002210 */ /* 0x000fe40007ffe0ff */
[----:B------:R-:W-:Y:S02]  /*9d40*/  FSEL R175, R175, RZ, P1 ;  /* 0x000000ffafaf7208 */ /* 0x000fe40000800000 */
[C---:B------:R-:W-:Y:S01]  /*9d50*/  @P2 SHF.L.U64.HI R0, R6.reuse, 0x1, R0 ;  /* 0x0000000106002819 */ /* 0x040fe20000010200 */
[----:B------:R-:W-:Y:S01]  /*9d60*/  @P2 IMAD.SHL.U32 R6, R6, 0x2, RZ ;  /* 0x0000000206062824 */ /* 0x000fe200078e00ff */
[----:B------:R-:W-:Y:S01]  /*9d70*/  FSEL R176, R176, RZ, P0 ;  /* 0x000000ffb0b07208 */ /* 0x000fe20000000000 */
[--C-:B------:R-:W-:Y:S03]  /*9d80*/  FFMA.FTZ R190, R190, c[0x0][0x2d0], -R175.reuse ;  /* 0x0000b400bebe7a23 */ /* 0x100fe600000108af */
[----:B------:R-:W-:Y:S03]  /*9d90*/  @P2 IADD3 R4, P3, R6, c[0x0][0x1c8], RZ ;  /* 0x0000720006042a10 */ /* 0x000fe60007f7e0ff */
[----:B------:R-:W-:Y:S01]  /*9da0*/  MUFU.EX2 R190, R190 ;  /* 0x000000be00be7308 */ /* 0x000fe20000000800 */
        /* <DEDUP_REMOVED lines=17> */
[----:B------:R3:W-:Y:S01]  /*9ec0*/  @P2 LDGSTS.E.BYPASS.LTC128B.128 [R251+0x15100], [R6.64], !P5 ;  /* 0x1510000006fb2fae */ /* 0x0007e2000e901d48 */
[----:B------:R1:W-:Y:S02]  /*9ed0*/  MUFU.EX2 R178, R0 ;  /* 0x0000000000b27308 */ /* 0x0003e40000000800 */
[--C-:B-1----:R-:W-:Y:S01]  /*9ee0*/  FFMA.FTZ R0, R177, c[0x0][0x2d0], -R176.reuse ;  /* 0x0000b400b1007a23 */ /* 0x102fe200000108b0 */
[----:B---3--:R-:W-:Y:S02]  /*9ef0*/  @P2 MOV R6, c[0x0][0x1e0] ;  /* 0x0000780000062a02 */ /* 0x008fe40000000f00 */
[----:B------:R-:W-:Y:S05]  /*9f00*/  @P2 MOV R7, 0x6 ;  /* 0x0000000600072802 */ /* 0x000fea0000000f00 */
[----:B------:R1:W-:Y:S01]  /*9f10*/  MUFU.EX2 R191, R0 ;  /* 0x0000000000bf7308 */ /* 0x0003e20000000800 */
[C---:B------:R-:W-:Y:S01]  /*9f20*/  @P2 SHF.L.U64.HI R7, R6.reuse, R7, c[0x0][0x1e4] ;  /* 0x0000790006072619 */ /* 0x040fe20000010207 */
[----:B------:R-:W-:Y:S05]  /*9f30*/  @P2 IMAD.SHL.U32 R6, R6, 0x40, RZ ;  /* 0x0000004006062824 */ /* 0x000fea00078e00ff */
[----:B------:R-:W-:Y:S04]  /*9f40*/  @P2 IADD3 R4, P3, R4, R6, RZ ;  /* 0x0000000604042210 */ /* 0x000fe80007f7e0ff */
[C---:B------:R-:W-:Y:S02]  /*9f50*/  @P2 IADD3.X R5, R7.reuse, R5, RZ, P3, !PT ;  /* 0x0000000507052210 */ /* 0x040fe40001ffe4ff */
[----:B------:R-:W-:Y:S02]  /*9f60*/  LOP3.LUT P3, RZ, R220, 0x2, RZ, 0xc0, !PT ;  /* 0x00000002dcff7812 */ /* 0x000fe4000786c0ff */
[----:B------:R-:W3:Y:S01]  /*9f70*/  LDL.LU R220, [R1+0x98] ;  /* 0x0000980001dc7983 */ /* 0x000ee20000300800 */
[----:B------:R-:W-:Y:S04]  /*9f80*/  @P2 IADD3 R6, P0, R6, R4, RZ ;  /* 0x0000000406062210 */ /* 0x000fe80007f1e0ff */
[----:B------:R-:W-:Y:S01]  /*9f90*/  @P2 IADD3.X R7, R7, R5, RZ, P0, !PT ;  /* 0x0000000507072210 */ /* 0x000fe200007fe4ff */
[--C-:B-1----:R-:W-:Y:S04]  /*9fa0*/  FFMA.FTZ R0, R179, c[0x0][0x2d0], -R175.reuse ;  /* 0x0000b400b3007a23 */ /* 0x102fe800000108af */
[----:B------:R1:W-:Y:S01]  /*9fb0*/  MUFU.EX2 R177, R0 ;  /* 0x0000000000b17308 */ /* 0x0003e20000000800 */
[----:B------:R2:W-:Y:S06]  /*9fc0*/  @P2 LDGSTS.E.BYPASS.LTC128B.128 [R251+0xd100], [R4.64], !P3 ;  /* 0x0d10000004fb2fae */ /* 0x0005ec000d901d48 */
[----:B------:R2:W-:Y:S06]  /*9fd0*/  @P2 LDGSTS.E.BYPASS.LTC128B.128 [R251+0x10100], [R4.64+0x80], !P4 ;  /* 0x1010008004fb2fae */ /* 0x0005ec000e101d48 */
[----:B------:R2:W-:Y:S06]  /*9fe0*/  @P2 LDGSTS.E.BYPASS.LTC128B.128 [R251+0x13100], [R4.64+0x100], !P6 ;  /* 0x1310010004fb2fae */ /* 0x0005ec000f101d48 */
[----:B------:R2:W-:Y:S01]  /*9ff0*/  @P2 LDGSTS.E.BYPASS.LTC128B.128 [R251+0x16100], [R4.64+0x180], !P5 ;  /* 0x1610018004fb2fae */ /* 0x0005e2000e901d48 */
[----:B-1----:R-:W-:Y:S05]  /*a000*/  FMUL.FTZ R0, R2, c[0x0][0x2d0] ;  /* 0x0000b40002007a20 */ /* 0x002fea0000410000 */
[----:B------:R1:W-:Y:S01]  /*a010*/  @P2 LDGSTS.E.BYPASS.LTC128B.128 [R251+0xe100], [R6.64], !P3 ;  /* 0x0e10000006fb2fae */ /* 0x0003e2000d901d48 */
[----:B------:R-:W-:Y:S04]  /*a020*/  FFMA.FTZ R2, R188, c[0x0][0x2d0], -R176 ;  /* 0x0000b400bc027a23 */ /* 0x000fe800000108b0 */
[----:B------:R1:W-:Y:S01]  /*a030*/  MUFU.EX2 R188, R2 ;  /* 0x0000000200bc7308 */ /* 0x0003e20000000800 */
[----:B------:R2:W-:Y:S06]  /*a040*/  @P2 LDGSTS.E.BYPASS.LTC128B.128 [R251+0x11100], [R6.64+0x80], !P4 ;  /* 0x1110008006fb2fae */ /* 0x0005ec000e101d48 */
[----:B------:R2:W-:Y:S03]  /*a050*/  @P2 LDGSTS.E.BYPASS.LTC128B.128 [R251+0x14100], [R6.64+0x100], !P6 ;  /* 0x1410010006fb2fae */ /* 0x0005e6000f101d48 */
[----:B------:R-:W2:Y:S03]  /*a060*/  MUFU.EX2 R0, R0 ;  /* 0x0000000000007308 */ /* 0x000ea60000000800 */
[----:B------:R4:W-:Y:S06]  /*a070*/  @P2 LDGSTS.E.BYPASS.LTC128B.128 [R251+0x17100], [R6.64+0x180], !P5 ;  /* 0x1710018006fb2fae */ /* 0x0009ec000e901d48 */
[----:B------:R-:W0:Y:S01]  /*a080*/  LDGDEPBAR ;  /* 0x00000000000079af */ /* 0x000e220000000000 */
[----:B-1----:R-:W-:Y:S01]  /*a090*/  FFMA.FTZ R2, R189, c[0x0][0x2d0], -R175 ;  /* 0x0000b400bd027a23 */ /* 0x002fe200000108af */
[----:B------:R-:W-:Y:S03]  /*a0a0*/  MOV R189, R38 ;  /* 0x0000002600bd7202 */ /* 0x000fe60000000f00 */
[----:B------:R1:W-:Y:S01]  /*a0b0*/  MUFU.EX2 R179, R2 ;  /* 0x0000000200b37308 */ /* 0x0003e20000000800 */
[C---:B--2---:R-:W-:Y:S01]  /*a0c0*/  FMUL.FTZ R20, R0.reuse, R140 ;  /* 0x0000008c00147220 */ /* 0x044fe20000410000 */
[----:B------:R-:W-:Y:S01]  /*a0d0*/  MOV R140, R40 ;  /* 0x00000028008c7202 */ /* 0x000fe20000000f00 */
[C---:B------:R-:W-:Y:S02]  /*a0e0*/  FMUL.FTZ R4, R0.reuse, R180 ;  /* 0x000000b400047220 */ /* 0x040fe40000410000 */
[C---:B------:R-:W-:Y:S01]  /*a0f0*/  FMUL.FTZ R5, R0.reuse, R181 ;  /* 0x000000b500057220 */ /* 0x040fe20000410000 */
[----:B------:R-:W-:Y:S01]  /*a100*/  MOV R181, R47 ;  /* 0x0000002f00b57202 */ /* 0x000fe20000000f00 */
[C---:B------:R-:W-:Y:S01]  /*a110*/  FMUL.FTZ R8, R0.reuse, R184 ;  /* 0x000000b800087220 */ /* 0x040fe20000410000 */
[----:B------:R-:W-:Y:S01]  /*a120*/  MOV R184, R46 ;  /* 0x0000002e00b87202 */ /* 0x000fe20000000f00 */
[C---:B------:R-:W-:Y:S02]  /*a130*/  FMUL.FTZ R9, R0.reuse, R185 ;  /* 0x000000b900097220 */ /* 0x040fe40000410000 */
[C---:B------:R-:W-:Y:S02]  /*a140*/  FMUL.FTZ R12, R0.reuse, R132 ;  /* 0x00000084000c7220 */ /* 0x040fe40000410000 */
[----:B------:R-:W-:Y:S02]  /*a150*/  IMAD.MOV.U32 R132, RZ, RZ, R29 ;  /* 0x000000ffff847224 */ /* 0x000fe400078e001d */
[C---:B------:R-:W-:Y:S01]  /*a160*/  FMUL.FTZ R13, R0.reuse, R133 ;  /* 0x00000085000d7220 */ /* 0x040fe20000410000 */
[----:B------:R-:W-:Y:S01]  /*a170*/  MOV R133, R30 ;  /* 0x0000001e00857202 */ /* 0x000fe20000000f00 */
[C---:B------:R-:W-:Y:S02]  /*a180*/  FMUL.FTZ R16, R0.reuse, R136 ;  /* 0x0000008800107220 */ /* 0x040fe40000410000 */
[----:B-1----:R-:W-:Y:S02]  /*a190*/  FMUL.FTZ R2, R3, c[0x0][0x2d0] ;  /* 0x0000b40003027a20 */ /* 0x002fe40000410000 */
[----:B------:R-:W-:Y:S02]  /*a1a0*/  IMAD.MOV.U32 R136, RZ, RZ, R36 ;  /* 0x000000ffff887224 */ /* 0x000fe400078e0024 */
[C---:B------:R-:W-:Y:S02]  /*a1b0*/  FMUL.FTZ R36, R0.reuse, R156 ;  /* 0x0000009c00247220 */ /* 0x040fe40000410000 */
[----:B------:R-:W1:Y:S01]  /*a1c0*/  MUFU.EX2 R2, R2 ;  /* 0x0000000200027308 */ /* 0x000e620000000800 */
[C---:B------:R-:W-:Y:S01]  /*a1d0*/  FMUL.FTZ R17, R0.reuse, R137 ;  /* 0x0000008900117220 */ /* 0x040fe20000410000 */
[----:B------:R-:W-:Y:S01]  /*a1e0*/  MOV R137, R37 ;  /* 0x0000002500897202 */ /* 0x000fe20000000f00 */
[C---:B------:R-:W-:Y:S01]  /*a1f0*/  FMUL.FTZ R21, R0.reuse, R141 ;  /* 0x0000008d00157220 */ /* 0x040fe20000410000 */
[----:B------:R-:W2:Y:S01]  /*a200*/  LDL.LU R156, [R1+0x8] ;  /* 0x00000800019c7983 */ /* 0x000ea20000300800 */
[----:B------:R-:W-:Y:S02]  /*a210*/  IMAD.MOV.U32 R141, RZ, RZ, R41 ;  /* 0x000000ffff8d7224 */ /* 0x000fe400078e0029 */
        /* <DEDUP_REMOVED lines=17> */
[C---:B------:R-:W-:Y:S01]  /*a330*/  FMUL.FTZ R45, R0.reuse, R165 ;  /* 0x000000a5002d7220 */ /* 0x040fe20000410000 */
[----:B------:R-:W-:Y:S01]  /*a340*/  MOV R165, R148 ;  /* 0x0000009400a57202 */ /* 0x000fe20000000f00 */
[C---:B------:R-:W-:Y:S02]  /*a350*/  FMUL.FTZ R48, R0.reuse, R168 ;  /* 0x000000a800307220 */ /* 0x040fe40000410000 */
        /* <DEDUP_REMOVED lines=42> */
[----:B----4-:R-:W-:Y:S02]  /*a600*/  FFMA.FTZ R3, R0, R11, R178 ;  /* 0x0000000b00037223 */ /* 0x010fe400000100b2 */
[----:B------:R-:W-:Y:S02]  /*a610*/  FFMA.FTZ R0, R10, c[0x0][0x2d0], -R176 ;  /* 0x0000b4000a007a23 */ /* 0x000fe400000108b0 */
[C---:B-1----:R-:W-:Y:S02]  /*a620*/  FMUL.FTZ R6, R2.reuse, R182 ;  /* 0x000000b602067220 */ /* 0x042fe40000410000 */
[----:B------:R-:W-:Y:S02]  /*a630*/  IMAD.MOV.U32 R182, RZ, RZ, R140 ;  /* 0x000000ffffb67224 */ /* 0x000fe400078e008c */
[----:B------:R1:W-:Y:S01]  /*a640*/  MUFU.EX2 R140, R0 ;  /* 0x00000000008c7308 */ /* 0x0003e20000000800 */
[C---:B------:R-:W-:Y:S02]  /*a650*/  FMUL.FTZ R18, R2.reuse, R138 ;  /* 0x0000008a02127220 */ /* 0x040fe40000410000 */
[C---:B------:R-:W-:Y:S02]  /*a660*/  FMUL.FTZ R19, R2.reuse, R139 ;  /* 0x0000008b02137220 */ /* 0x040fe40000410000 */
[C---:B------:R-:W-:Y:S01]  /*a670*/  FMUL.FTZ R7, R2.reuse, R183 ;  /* 0x000000b702077220 */ /* 0x040fe20000410000 */
[----:B------:R-:W-:Y:S01]  /*a680*/  MOV R183, R137 ;  /* 0x0000008900b77202 */ /* 0x000fe20000000f00 */
[C---:B------:R-:W-:Y:S01]  /*a690*/  FMUL.FTZ R10, R2.reuse, R186 ;  /* 0x000000ba020a7220 */ /* 0x040fe20000410000 */
[----:B------:R-:W-:Y:S01]  /*a6a0*/  MOV R186, R136 ;  /* 0x0000008800ba7202 */ /* 0x000fe20000000f00 */
[C---:B------:R-:W-:Y:S01]  /*a6b0*/  FMUL.FTZ R27, R2.reuse, R147 ;  /* 0x00000093021b7220 */ /* 0x040fe20000410000 */
[----:B------:R-:W4:Y:S01]  /*a6c0*/  LDSM.16.MT88.4 R136, [R217] ;  /* 0x00000000d988783b */ /* 0x000f220000004200 */
[----:B------:R-:W-:Y:S02]  /*a6d0*/  IMAD.MOV.U32 R180, RZ, RZ, R50 ;  /* 0x000000ffffb47224 */ /* 0x000fe400078e0032 */
[C---:B------:R-:W-:Y:S02]  /*a6e0*/  FMUL.FTZ R11, R2.reuse, R187 ;  /* 0x000000bb020b7220 */ /* 0x040fe40000410000 */
[----:B------:R-:W-:Y:S01]  /*a6f0*/  FMUL.FTZ R14, R2, R134 ;  /* 0x00000086020e7220 */ /* 0x000fe20000410000 */
[----:B------:R-:W-:Y:S01]  /*a700*/  F2FP.BF16.PACK_AB R134, R190, R179 ;  /* 0x000000b3be86723e */ /* 0x000fe200000010ff */
[C---:B------:R-:W-:Y:S02]  /*a710*/  FMUL.FTZ R15, R2.reuse, R135 ;  /* 0x00000087020f7220 */ /* 0x040fe40000410000 */
[C---:B------:R-:W-:Y:S01]  /*a720*/  FMUL.FTZ R50, R2.reuse, R170 ;  /* 0x000000aa02327220 */ /* 0x040fe20000410000 */
[----:B------:R-:W-:Y:S01]  /*a730*/  MOV R170, R132 ;  /* 0x0000008400aa7202 */ /* 0x000fe20000000f00 */
[----:B------:R-:W-:Y:S01]  /*a740*/  IMAD.MOV.U32 R187, RZ, RZ, R133 ;  /* 0x000000ffffbb7224 */ /* 0x000fe200078e0085 */
[----:B------:R-:W-:Y:S01]  /*a750*/  F2FP.BF16.PACK_AB R132, R177, R178 ;  /* 0x000000b2b184723e */ /* 0x000fe200000010ff */
[----:B------:R-:W-:Y:S01]  /*a760*/  FMUL.FTZ R22, R2, R142 ;  /* 0x0000008e02167220 */ /* 0x000fe20000410000 */
[----:B------:R-:W-:Y:S01]  /*a770*/  F2FP.BF16.PACK_AB R133, R188, R191 ;  /* 0x000000bfbc85723e */ /* 0x000fe200000010ff */
[--C-:B-1----:R-:W-:Y:S02]  /*a780*/  FFMA.FTZ R0, R192, c[0x0][0x2d0], -R176.reuse ;  /* 0x0000b400c0007a23 */ /* 0x102fe400000108b0 */
[C---:B------:R-:W-:Y:S02]  /*a790*/  FMUL.FTZ R23, R2.reuse, R143 ;  /* 0x0000008f02177220 */ /* 0x040fe40000410000 */
[----:B------:R-:W1:Y:S01]  /*a7a0*/  MUFU.EX2 R147, R0 ;  /* 0x0000000000937308 */ /* 0x000e620000000800 */
[C---:B------:R-:W-:Y:S02]  /*a7b0*/  FMUL.FTZ R26, R2.reuse, R146 ;  /* 0x00000092021a7220 */ /* 0x040fe40000410000 */
[C---:B------:R-:W-:Y:S02]  /*a7c0*/  FMUL.FTZ R30, R2.reuse, R150 ;  /* 0x00000096021e7220 */ /* 0x040fe40000410000 */
[----:B------:R-:W-:Y:S02]  /*a7d0*/  IMAD.MOV.U32 R152, RZ, RZ, R31 ;  /* 0x000000ffff987224 */ /* 0x000fe400078e001f */
[C---:B------:R-:W-:Y:S02]  /*a7e0*/  FMUL.FTZ R31, R2.reuse, R151 ;  /* 0x00000097021f7220 */ /* 0x040fe40000410000 */
[C---:B------:R-:W-:Y:S02]  /*a7f0*/  FMUL.FTZ R34, R2.reuse, R154 ;  /* 0x0000009a02227220 */ /* 0x040fe40000410000 */
[C---:B------:R-:W-:Y:S02]  /*a800*/  FMUL.FTZ R35, R2.reuse, R155 ;  /* 0x0000009b02237220 */ /* 0x040fe40000410000 */
[C---:B------:R-:W-:Y:S02]  /*a810*/  FMUL.FTZ R38, R2.reuse, R158 ;  /* 0x0000009e02267220 */ /* 0x040fe40000410000 */
[C---:B------:R-:W-:Y:S02]  /*a820*/  FMUL.FTZ R39, R2.reuse, R159 ;  /* 0x0000009f02277220 */ /* 0x040fe40000410000 */
[----:B------:R-:W-:Y:S02]  /*a830*/  IMAD.MOV.U32 R185, RZ, RZ, R43 ;  /* 0x000000ffffb97224 */ /* 0x000fe400078e002b */
[C---:B------:R-:W-:Y:S02]  /*a840*/  FMUL.FTZ R42, R2.reuse, R162 ;  /* 0x000000a2022a7220 */ /* 0x040fe40000410000 */
[C---:B------:R-:W-:Y:S02]  /*a850*/  FMUL.FTZ R43, R2.reuse, R163 ;  /* 0x000000a3022b7220 */ /* 0x040fe40000410000 */
[C---:B------:R-:W-:Y:S01]  /*a860*/  FMUL.FTZ R46, R2.reuse, R166 ;  /* 0x000000a6022e7220 */ /* 0x040fe20000410000 */
[----:B-1----:R-:W-:Y:S01]  /*a870*/  F2FP.BF16.PACK_AB R135, R147, R140 ;  /* 0x0000008c9387723e */ /* 0x002fe200000010ff */
[C---:B------:R-:W-:Y:S01]  /*a880*/  FMUL.FTZ R51, R2.reuse, R171 ;  /* 0x000000ab02337220 */ /* 0x040fe20000410000 */
[----:B------:R-:W-:Y:S01]  /*a890*/  MOV R166, R153 ;  /* 0x0000009900a67202 */ /* 0x000fe20000000f00 */
[--C-:B------:R-:W-:Y:S02]  /*a8a0*/  FFMA.FTZ R149, R149, c[0x0][0x2d0], -R175.reuse ;  /* 0x0000b40095957a23 */ /* 0x100fe400000108af */
[C---:B------:R-:W-:Y:S02]  /*a8b0*/  FMUL.FTZ R47, R2.reuse, R167 ;  /* 0x000000a7022f7220 */ /* 0x040fe40000410000 */
[C---:B----4-:R-:W-:Y:S05]  /*a8c0*/  HMMA.16816.F32.BF16 R4, R132.reuse, R136, R4 ;  /* 0x000000888404723c */ /* 0x050fea0000041804 */
        /* <DEDUP_REMOVED lines=29> */
[----:B------:R-:W-:Y:S02]  /*aaa0*/  FFMA.FTZ R0, R193, c[0x0][0x2d0], -R175 ;  /* 0x0000b400c1007a23 */ /* 0x000fe400000108af */
[C---:B------:R-:W-:Y:S02]  /*aab0*/  FMUL.FTZ R102, R2.reuse, R102 ;  /* 0x0000006602667220 */ /* 0x040fe40000410000 */
[----:B------:R4:W-:Y:S02]  /*aac0*/  MUFU.EX2 R146, R0 ;  /* 0x0000000000927308 */ /* 0x0009e40000000800 */
[C---:B------:R-:W-:Y:S02]  /*aad0*/  FMUL.FTZ R103, R2.reuse, R103 ;  /* 0x0000006702677220 */ /* 0x040fe40000410000 */
        /* <DEDUP_REMOVED lines=8> */
[C---:B------:R-:W-:Y:S02]  /*ab60*/  FMUL.FTZ R119, R2.reuse, R119 ;  /* 0x0000007702777220 */ /* 0x040fe40000410000 */
[----:B------:R-:W-:Y:S02]  /*ab70*/  FMUL.FTZ R122, R2, R122 ;  /* 0x0000007a027a7220 */ /* 0x000fe40000410000 */
[----:B----4-:R-:W-:Y:S02]  /*ab80*/  FFMA.FTZ R0, R194, c[0x0][0x2d0], -R175 ;  /* 0x0000b400c2007a23 */ /* 0x010fe400000108af */
[C---:B------:R-:W-:Y:S02]  /*ab90*/  FMUL.FTZ R123, R2.reuse, R123 ;  /* 0x0000007b027b7220 */ /* 0x040fe40000410000 */
[----:B------:R4:W-:Y:S01]  /*aba0*/  MUFU.EX2 R145, R0 ;  /* 0x0000000000917308 */ /* 0x0009e20000000800 */
[C---:B------:R-:W-:Y:S01]  /*abb0*/  FMUL.FTZ R126, R2.reuse, R126 ;  /* 0x0000007e027e7220 */ /* 0x040fe20000410000 */
[C---:B-1----:R-:W-:Y:S03]  /*abc0*/  HMMA.16816.F32.BF16 R20, R132.reuse, R136, R20 ;  /* 0x000000888414723c */ /* 0x042fe60000041814 */
[C---:B------:R-:W-:Y:S02]  /*abd0*/  FMUL.FTZ R127, R2.reuse, R127 ;  /* 0x0000007f027f7220 */ /* 0x040fe40000410000 */
[C---:B------:R-:W-:Y:S02]  /*abe0*/  FMUL.FTZ R130, R2.reuse, R130 ;  /* 0x0000008202827220 */ /* 0x040fe40000410000 */
[C---:B------:R-:W-:Y:S01]  /*abf0*/  FMUL.FTZ R131, R2.reuse, R131 ;  /* 0x0000008302837220 */ /* 0x040fe20000410000 */
[C---:B------:R-:W-:Y:S01]  /*ac00*/  HMMA.16816.F32.BF16 R24, R132.reuse, R138, R24 ;  /* 0x0000008a8418723c */ /* 0x040fe20000041818 */
[----:B---3--:R-:W1:Y:S03]  /*ac10*/  LDSM.16.MT88.4 R136, [R220] ;  /* 0x00000000dc88783b */ /* 0x008e660000004200 */
[----:B------:R-:W-:Y:S02]  /*ac20*/  FADD.FTZ R177, R177, R3 ;  /* 0x00000003b1b17221 */ /* 0x000fe40000010000 */
[----:B------:R-:W-:Y:S02]  /*ac30*/  FFMA.FTZ R3, R199, c[0x0][0x2d0], -R176 ;  /* 0x0000b400c7037a23 */ /* 0x000fe400000108b0 */
[----:B------:R-:W-:Y:S02]  /*ac40*/  IMAD.MOV.U32 R167, RZ, RZ, R152 ;  /* 0x000000ffffa77224 */ /* 0x000fe400078e0098 */
[----:B------:R3:W-:Y:S02]  /*ac50*/  MUFU.EX2 R152, R3 ;  /* 0x0000000300987308 */ /* 0x0007e40000000800 */
[----:B----4-:R-:W-:Y:S02]  /*ac60*/  FFMA.FTZ R0, R195, c[0x0][0x2d0], -R176 ;  /* 0x0000b400c3007a23 */ /* 0x010fe400000108b0 */
[----:B--2---:R-:W-:Y:S06]  /*ac70*/  FFMA.FTZ R2, R2, R156, R191 ;  /* 0x0000009c02027223 */ /* 0x004fec00000100bf */
[----:B------:R2:W4:Y:S01]  /*ac80*/  MUFU.EX2 R144, R0 ;  /* 0x0000000000907308 */ /* 0x0005220000000800 */
[----:B------:R-:W-:Y:S04]  /*ac90*/  FADD.FTZ R2, R188, R2 ;  /* 0x00000002bc027221 */ /* 0x000fe80000010000 */
[----:B------:R-:W-:Y:S02]  /*aca0*/  FADD.FTZ R2, R140, R2 ;  /* 0x000000028c027221 */ /* 0x000fe40000010000 */
[----:B------:R-:W-:Y:S02]  /*acb0*/  LDSM.16.MT88.4 R140, [R218+0x1000] ;  /* 0x00100000da8c783b */ /* 0x000fe40000004200 */
[----:B------:R-:W-:Y:S02]  /*acc0*/  FADD.FTZ R2, R147, R2 ;  /* 0x0000000293027221 */ /* 0x000fe40000010000 */
[--C-:B---3--:R-:W-:Y:S02]  /*acd0*/  FFMA.FTZ R3, R208, c[0x0][0x2d0], -R176.reuse ;  /* 0x0000b400d0037a23 */ /* 0x108fe400000108b0 */
[----:B------:R-:W3:Y:S02]  /*ace0*/  LDL R208, [R1+0x10] ;  /* 0x0000100001d07983 */ /* 0x000ee40000100800 */
[----:B------:R4:W-:Y:S01]  /*acf0*/  MUFU.EX2 R159, R3 ;  /* 0x00000003009f7308 */ /* 0x0009e20000000800 */
[C---:B-1----:R-:W-:Y:S03]  /*ad00*/  HMMA.16816.F32.BF16 R28, R132.reuse, R136, R28 ;  /* 0x00000088841c723c */ /* 0x042fe6000004181c */
[----:B--2---:R-:W-:Y:S06]  /*ad10*/  FFMA.FTZ R0, R196, c[0x0][0x2d0], -R176 ;  /* 0x0000b400c4007a23 */ /* 0x004fec00000108b0 */
[----:B------:R-:W-:Y:S01]  /*ad20*/  MUFU.EX2 R196, R149 ;  /* 0x0000009500c47308 */ /* 0x000fe20000000800 */
[C---:B------:R-:W-:Y:S01]  /*ad30*/  HMMA.16816.F32.BF16 R32, R132.reuse, R138, R32 ;  /* 0x0000008a8420723c */ /* 0x040fe20000041820 */
[----:B------:R-:W1:Y:S08]  /*ad40*/  LDSM.16.MT88.4 R136, [R217+0x3000] ;  /* 0x00300000d988783b */ /* 0x000e700000004200 */
[----:B------:R2:W-:Y:S03]  /*ad50*/  MUFU.EX2 R148, R0 ;  /* 0x0000000000947308 */ /* 0x0005e60000000800 */
[----:B----4-:R-:W-:Y:S02]  /*ad60*/  FADD.FTZ R3, R144, R2 ;  /* 0x0000000290037221 */ /* 0x010fe40000010000 */
[--C-:B------:R-:W-:Y:S02]  /*ad70*/  FFMA.FTZ R2, R170, c[0x0][0x2d0], -R175.reuse ;  /* 0x0000b400aa027a23 */ /* 0x100fe400000108af */
[--C-:B--2---:R-:W-:Y:S04]  /*ad80*/  FFMA.FTZ R0, R197, c[0x0][0x2d0], -R175.reuse ;  /* 0x0000b400c5007a23 */ /* 0x104fe800000108af */
[----:B------:R2:W4:Y:S01]  /*ad90*/  MUFU.EX2 R151, R0 ;  /* 0x0000000000977308 */ /* 0x0005220000000800 */
[C---:B-1----:R-:W-:Y:S08]  /*ada0*/  HMMA.16816.F32.BF16 R36, R132.reuse, R136, R36 ;  /* 0x000000888424723c */ /* 0x042ff00000041824 */
[C---:B------:R-:W-:Y:S01]  /*adb0*/  HMMA.16816.F32.BF16 R40, R132.reuse, R138, R40 ;  /* 0x0000008a8428723c */ /* 0x040fe20000041828 */
[----:B------:R-:W1:Y:S03]  /*adc0*/  LDSM.16.MT88.4 R136, [R218+0x3000] ;  /* 0x00300000da88783b */ /* 0x000e660000004200 */
[----:B--2---:R-:W-:Y:S04]  /*add0*/  FFMA.FTZ R0, R198, c[0x0][0x2d0], -R175 ;  /* 0x0000b400c6007a23 */ /* 0x004fe800000108af */
[----:B------:R2:W1:Y:S04]  /*ade0*/  MUFU.EX2 R156, R0 ;  /* 0x00000000009c7308 */ /* 0x0004680000000800 */
[----:B--2---:R-:W-:Y:S01]  /*adf0*/  FFMA.FTZ R0, R200, c[0x0][0x2d0], -R176 ;  /* 0x0000b400c8007a23 */ /* 0x004fe200000108b0 */
[C---:B-1----:R-:W-:Y:S05]  /*ae00*/  HMMA.16816.F32.BF16 R44, R132.reuse, R136, R44 ;  /* 0x00000088842c723c */ /* 0x042fea000004182c */
[----:B------:R1:W-:Y:S03]  /*ae10*/  MUFU.EX2 R155, R0 ;  /* 0x00000000009b7308 */ /* 0x0003e60000000800 */
[C---:B------:R-:W-:Y:S01]  /*ae20*/  HMMA.16816.F32.BF16 R48, R132.reuse, R138, R48 ;  /* 0x0000008a8430723c */ /* 0x040fe20000041830 */
[----:B------:R-:W2:Y:S03]  /*ae30*/  LDSM.16.MT88.4 R136, [R221+0x3000] ;  /* 0x00300000dd88783b */ /* 0x000ea60000004200 */
[----:B-1----:R-:W-:Y:S04]  /*ae40*/  FADD.FTZ R0, R179, R177 ;  /* 0x000000b1b3007221 */ /* 0x002fe80000010000 */
[----:B------:R-:W-:Y:S04]  /*ae50*/  FADD.FTZ R190, R190, R0 ;  /* 0x00000000bebe7221 */ /* 0x000fe80000010000 */
[--C-:B------:R-:W-:Y:S04]  /*ae60*/  FFMA.FTZ R0, R202, c[0x0][0x2d0], -R175.reuse ;  /* 0x0000b400ca007a23 */ /* 0x100fe800000108af */
[----:B------:R1:W1:Y:S01]  /*ae70*/  MUFU.EX2 R154, R0 ;  /* 0x00000000009a7308 */ /* 0x0002620000000800 */
[C---:B--2---:R-:W-:Y:S08]  /*ae80*/  HMMA.16816.F32.BF16 R52, R132.reuse, R136, R52 ;  /* 0x000000888434723c */ /* 0x044ff00000041834 */
[C---:B------:R-:W-:Y:S01]  /*ae90*/  HMMA.16816.F32.BF16 R56, R132.reuse, R138, R56 ;  /* 0x0000008a8438723c */ /* 0x040fe20000041838 */
[----:B------:R-:W2:Y:S03]  /*aea0*/  LDSM.16.MT88.4 R136, [R220+0x3000] ;  /* 0x00300000dc88783b */ /* 0x000ea60000004200 */
[--C-:B-1----:R-:W-:Y:S04]  /*aeb0*/  FFMA.FTZ R0, R203, c[0x0][0x2d0], -R175.reuse ;  /* 0x0000b400cb007a23 */ /* 0x102fe800000108af */
[----:B------:R1:W1:Y:S04]  /*aec0*/  MUFU.EX2 R163, R0 ;  /* 0x0000000000a37308 */ /* 0x0002680000000800 */
[--C-:B-1----:R-:W-:Y:S06]  /*aed0*/  FFMA.FTZ R0, R204, c[0x0][0x2d0], -R176.reuse ;  /* 0x0000b400cc007a23 */ /* 0x102fec00000108b0 */
[----:B------:R1:W-:Y:S01]  /*aee0*/  MUFU.EX2 R153, R0 ;  /* 0x0000000000997308 */ /* 0x0003e20000000800 */
[C---:B--2---:R-:W-:Y:S08]  /*aef0*/  HMMA.16816.F32.BF16 R60, R132.reuse, R136, R60 ;  /* 0x00000088843c723c */ /* 0x044ff0000004183c */
[C---:B------:R-:W-:Y:S01]  /*af00*/  HMMA.16816.F32.BF16 R64, R132.reuse, R138, R64 ;  /* 0x0000008a8440723c */ /* 0x040fe20000041840 */
[----:B------:R-:W2:Y:S03]  /*af10*/  LDSM.16.MT88.4 R136, [R217+0x6000] ;  /* 0x00600000d988783b */ /* 0x000ea60000004200 */
[----:B-1----:R-:W-:Y:S04]  /*af20*/  FFMA.FTZ R0, R205, c[0x0][0x2d0], -R176 ;  /* 0x0000b400cd007a23 */ /* 0x002fe800000108b0 */
[----:B------:R1:W-:Y:S04]  /*af30*/  MUFU.EX2 R161, R0 ;  /* 0x0000000000a17308 */ /* 0x0003e80000000800 */
[--C-:B-1----:R-:W-:Y:S01]  /*af40*/  FFMA.FTZ R0, R206, c[0x0][0x2d0], -R175.reuse ;  /* 0x0000b400ce007a23 */ /* 0x102fe200000108af */
[C---:B--2---:R-:W-:Y:S05]  /*af50*/  HMMA.16816.F32.BF16 R68, R132.reuse, R136, R68 ;  /* 0x000000888444723c */ /* 0x044fea0000041844 */
[----:B------:R-:W-:Y:S03]  /*af60*/  MUFU.EX2 R206, R2 ;  /* 0x0000000200ce7308 */ /* 0x000fe60000000800 */
[C---:B------:R-:W-:Y:S01]  /*af70*/  HMMA.16816.F32.BF16 R72, R132.reuse, R138, R72 ;  /* 0x0000008a8448723c */ /* 0x040fe20000041848 */
[----:B------:R-:W1:Y:S06]  /*af80*/  LDSM.16.MT88.4 R136, [R218+0x6000] ;  /* 0x00600000da88783b */ /* 0x000e6c0000004200 */
[----:B------:R2:W1:Y:S02]  /*af90*/  MUFU.EX2 R162, R0 ;  /* 0x0000000000a27308 */ /* 0x0004640000000800 */
[--C-:B--2---:R-:W-:Y:S08]  /*afa0*/  FFMA.FTZ R0, R207, c[0x0][0x2d0], -R175.reuse ;  /* 0x0000b400cf007a23 */ /* 0x104ff000000108af */
[----:B------:R2:W2:Y:S01]  /*afb0*/  MUFU.EX2 R164, R0 ;  /* 0x0000000000a47308 */ /* 0x0004a20000000800 */
[C---:B-1----:R-:W-:Y:S03]  /*afc0*/  HMMA.16816.F32.BF16 R76, R132.reuse, R136, R76 ;  /* 0x00000088844c723c */ /* 0x042fe6000004184c */
[----:B---3--:R-:W-:Y:S01]  /*afd0*/  ISETP.GT.AND P0, PT, R201, R208, PT ;  /* 0x000000d0c900720c */ /* 0x008fe20003f04270 */
[----:B------:R-:W-:Y:S04]  /*afe0*/  IMAD.MOV.U32 R201, RZ, RZ, R252 ;  /* 0x000000ffffc97224 */ /* 0x000fe800078e00fc */
[C---:B------:R-:W-:Y:S01]  /*aff0*/  HMMA.16816.F32.BF16 R80, R132.reuse, R138, R80 ;  /* 0x0000008a8450723c */ /* 0x040fe20000041850 */
[----:B------:R-:W1:Y:S03]  /*b000*/  LDSM.16.MT88.4 R136, [R221+0x6000] ;  /* 0x00600000dd88783b */ /* 0x000e660000004200 */
[----:B--2---:R-:W-:Y:S04]  /*b010*/  FFMA.FTZ R0, R209, c[0x0][0x2d0], -R176 ;  /* 0x0000b400d1007a23 */ /* 0x004fe800000108b0 */
[----:B------:R2:W-:Y:S04]  /*b020*/  MUFU.EX2 R160, R0 ;  /* 0x0000000000a07308 */ /* 0x0005e80000000800 */
[----:B--2---:R-:W-:Y:S02]  /*b030*/  FADD.FTZ R0, R146, R190 ;  /* 0x000000be92007221 */ /* 0x004fe40000010000 */
[----:B------:R-:W-:Y:S02]  /*b040*/  FFMA.FTZ R190, R181, c[0x0][0x2d0], -R176 ;  /* 0x0000b400b5be7a23 */ /* 0x000fe400000108b0 */
[----:B------:R-:W-:Y:S02]  /*b050*/  FADD.FTZ R150, R145, R0 ;  /* 0x0000000091967221 */ /* 0x000fe40000010000 */
[----:B------:R-:W-:Y:S01]  /*b060*/  FFMA.FTZ R0, R211, c[0x0][0x2d0], -R175 ;  /* 0x0000b400d3007a23 */ /* 0x000fe200000108af */
[C---:B-1----:R-:W-:Y:S01]  /*b070*/  HMMA.16816.F32.BF16 R84, R132.reuse, R136, R84 ;  /* 0x000000888454723c */ /* 0x042fe20000041854 */
[----:B------:R-:W-:Y:S02]  /*b080*/  MUFU.EX2 R190, R190 ;  /* 0x000000be00be7308 */ /* 0x000fe40000000800 */
[----:B----4-:R-:W-:Y:S05]  /*b090*/  FADD.FTZ R150, R151, R150 ;  /* 0x0000009697967221 */ /* 0x010fea0000010000 */
[C---:B------:R-:W-:Y:S01]  /*b0a0*/  HMMA.16816.F32.BF16 R88, R132.reuse, R138, R88 ;  /* 0x0000008a8458723c */ /* 0x040fe20000041858 */
[----:B------:R-:W1:Y:S02]  /*b0b0*/  LDSM.16.MT88.4 R136, [R220+0x6000] ;  /* 0x00600000dc88783b */ /* 0x000e640000004200 */
[----:B------:R2:W3:Y:S02]  /*b0c0*/  MUFU.EX2 R158, R0 ;  /* 0x00000000009e7308 */ /* 0x0004e40000000800 */
[----:B--2---:R-:W-:Y:S01]  /*b0d0*/  FFMA.FTZ R0, R187, c[0x0][0x2d0], -R176 ;  /* 0x0000b400bb007a23 */ /* 0x004fe200000108b0 */
[----:B------:R-:W-:Y:S01]  /*b0e0*/  MOV R187, R186 ;  /* 0x000000ba00bb7202 */ /* 0x000fe20000000f00 */
[----:B------:R-:W-:Y:S01]  /*b0f0*/  IMAD.MOV.U32 R186, RZ, RZ, R183 ;  /* 0x000000ffffba7224 */ /* 0x000fe200078e00b7 */
[----:B------:R-:W-:Y:S04]  /*b100*/  MOV R183, R182 ;  /* 0x000000b600b77202 */ /* 0x000fe80000000f00 */
[----:B------:R-:W-:Y:S01]  /*b110*/  MOV R182, R169 ;  /* 0x000000a900b67202 */ /* 0x000fe20000000f00 */
[--C-:B------:R-:W-:Y:S02]  /*b120*/  FFMA.FTZ R2, R187, c[0x0][0x2d0], -R175.reuse ;  /* 0x0000b400bb027a23 */ /* 0x100fe400000108af */
[----:B------:R-:W-:Y:S01]  /*b130*/  IMAD.MOV.U32 R169, RZ, RZ, R168 ;  /* 0x000000ffffa97224 */ /* 0x000fe200078e00a8 */
[----:B------:R-:W-:Y:S01]  /*b140*/  MOV R168, R157 ;  /* 0x0000009d00a87202 */ /* 0x000fe20000000f00 */
[----:B------:R2:W-:Y:S01]  /*b150*/  MUFU.EX2 R200, R2 ;  /* 0x0000000200c87308 */ /* 0x0005e20000000800 */
[--C-:B------:R-:W-:Y:S02]  /*b160*/  FFMA.FTZ R191, R182, c[0x0][0x2d0], -R175.reuse ;  /* 0x0000b400b6bf7a23 */ /* 0x100fe400000108af */
[--C-:B------:R-:W-:Y:S01]  /*b170*/  FFMA.FTZ R192, R169, c[0x0][0x2d0], -R175.reuse ;  /* 0x0000b400a9c07a23 */ /* 0x100fe200000108af */
[C---:B-1----:R-:W-:Y:S03]  /*b180*/  HMMA.16816.F32.BF16 R92, R132.reuse, R136, R92 ;  /* 0x00000088845c723c */ /* 0x042fe6000004185c */
[----:B------:R-:W-:Y:S01]  /*b190*/  MOV R169, R189 ;  /* 0x000000bd00a97202 */ /* 0x000fe20000000f00 */
[--C-:B------:R-:W-:Y:S02]  /*b1a0*/  FFMA.FTZ R189, R212, c[0x0][0x2d0], -R175.reuse ;  /* 0x0000b400d4bd7a23 */ /* 0x100fe400000108af */
[----:B------:R1:W-:Y:S02]  /*b1b0*/  MUFU.EX2 R157, R0 ;  /* 0x00000000009d7308 */ /* 0x0003e40000000800 */
[C---:B------:R-:W-:Y:S01]  /*b1c0*/  HMMA.16816.F32.BF16 R96, R132.reuse, R138, R96 ;  /* 0x0000008a8460723c */ /* 0x040fe20000041860 */
[----:B------:R-:W4:Y:S07]  /*b1d0*/  LDSM.16.MT88.4 R136, [R217+0x9000] ;  /* 0x00900000d988783b */ /* 0x000f2e0000004200 */
[----:B------:R-:W-:Y:S01]  /*b1e0*/  MUFU.EX2 R191, R191 ;  /* 0x000000bf00bf7308 */ /* 0x000fe20000000800 */
[----:B--2---:R-:W-:Y:S04]  /*b1f0*/  FADD.FTZ R2, R156, R150 ;  /* 0x000000969c027221 */ /* 0x004fe80000010000 */
[----:B------:R-:W-:Y:S05]  /*b200*/  FADD.FTZ R2, R154, R2 ;  /* 0x000000029a027221 */ /* 0x000fea0000010000 */
[----:B------:R-:W-:Y:S01]  /*b210*/  MUFU.EX2 R192, R192 ;  /* 0x000000c000c07308 */ /* 0x000fe20000000800 */
[----:B------:R-:W-:Y:S02]  /*b220*/  FADD.FTZ R2, R163, R2 ;  /* 0x00000002a3027221 */ /* 0x000fe40000010000 */
[----:B-1----:R-:W-:Y:S02]  /*b230*/  FFMA.FTZ R0, R167, c[0x0][0x2d0], -R176 ;  /* 0x0000b400a7007a23 */ /* 0x002fe400000108b0 */
[----:B------:R-:W-:Y:S05]  /*b240*/  FADD.FTZ R2, R162, R2 ;  /* 0x00000002a2027221 */ /* 0x000fea0000010000 */
[----:B------:R1:W-:Y:S01]  /*b250*/  MUFU.EX2 R204, R0 ;  /* 0x0000000000cc7308 */ /* 0x0003e20000000800 */
[----:B------:R-:W-:Y:S04]  /*b260*/  FADD.FTZ R2, R164, R2 ;  /* 0x00000002a4027221 */ /* 0x000fe80000010000 */
[----:B---3--:R-:W-:Y:S04]  /*b270*/  FADD.FTZ R2, R158, R2 ;  /* 0x000000029e027221 */ /* 0x008fe80000010000 */
[----:B------:R-:W-:Y:S01]  /*b280*/  FADD.FTZ R2, R206, R2 ;  /* 0x00000002ce027221 */ /* 0x000fe20000010000 */
[----:B------:R-:W-:Y:S01]  /*b290*/  MUFU.EX2 R189, R189 ;  /* 0x000000bd00bd7308 */ /* 0x000fe20000000800 */
[C---:B----4-:R-:W-:Y:S08]  /*b2a0*/  HMMA.16816.F32.BF16 R100, R132.reuse, R136, R100 ;  /* 0x000000888464723c */ /* 0x050ff00000041864 */
[C---:B------:R-:W-:Y:S01]  /*b2b0*/  HMMA.16816.F32.BF16 R104, R132.reuse, R138, R104 ;  /* 0x0000008a8468723c */ /* 0x040fe20000041868 */
[----:B------:R-:W2:Y:S03]  /*b2c0*/  LDSM.16.MT88.4 R136, [R218+0x9000] ;  /* 0x00900000da88783b */ /* 0x000ea60000004200 */
[--C-:B-1----:R-:W-:Y:S04]  /*b2d0*/  FFMA.FTZ R0, R214, c[0x0][0x2d0], -R175.reuse ;  /* 0x0000b400d6007a23 */ /* 0x102fe800000108af */
[----:B------:R1:W3:Y:S04]  /*b2e0*/  MUFU.EX2 R205, R0 ;  /* 0x0000000000cd7308 */ /* 0x0002e80000000800 */
[----:B-1----:R-:W-:Y:S02]  /*b2f0*/  FFMA.FTZ R0, R213, c[0x0][0x2d0], -R175 ;  /* 0x0000b400d5007a23 */ /* 0x002fe400000108af */
[----:B---3--:R-:W-:Y:S04]  /*b300*/  FADD.FTZ R2, R205, R2 ;  /* 0x00000002cd027221 */ /* 0x008fe80000010000 */
[----:B------:R1:W3:Y:S01]  /*b310*/  MUFU.EX2 R207, R0 ;  /* 0x0000000000cf7308 */ /* 0x0002e20000000800 */
[C---:B--2---:R-:W-:Y:S08]  /*b320*/  HMMA.16816.F32.BF16 R108, R132.reuse, R136, R108 ;  /* 0x00000088846c723c */ /* 0x044ff0000004186c */
[C---:B------:R-:W-:Y:S01]  /*b330*/  HMMA.16816.F32.BF16 R112, R132.reuse, R138, R112 ;  /* 0x0000008a8470723c */ /* 0x040fe20000041870 */
[----:B------:R-:W2:Y:S03]  /*b340*/  LDSM.16.MT88.4 R136, [R221+0x9000] ;  /* 0x00900000dd88783b */ /* 0x000ea60000004200 */
[----:B-1----:R-:W-:Y:S02]  /*b350*/  FFMA.FTZ R0, R215, c[0x0][0x2d0], -R176 ;  /* 0x0000b400d7007a23 */ /* 0x002fe400000108b0 */
[----:B---3--:R-:W-:Y:S02]  /*b360*/  FADD.FTZ R2, R207, R2 ;  /* 0x00000002cf027221 */ /* 0x008fe40000010000 */
[----:B------:R1:W-:Y:S04]  /*b370*/  MUFU.EX2 R203, R0 ;  /* 0x0000000000cb7308 */ /* 0x0003e80000000800 */
[----:B------:R-:W-:Y:S02]  /*b380*/  FADD.FTZ R2, R200, R2 ;  /* 0x00000002c8027221 */ /* 0x000fe40000010000 */
[--C-:B-1----:R-:W-:Y:S01]  /*b390*/  FFMA.FTZ R0, R166, c[0x0][0x2d0], -R176.reuse ;  /* 0x0000b400a6007a23 */ /* 0x102fe200000108b0 */
[C---:B--2---:R-:W-:Y:S03]  /*b3a0*/  HMMA.16816.F32.BF16 R116, R132.reuse, R136, R116 ;  /* 0x000000888474723c */ /* 0x044fe60000041874 */
[----:B------:R1:W-:Y:S05]  /*b3b0*/  MUFU.EX2 R202, R0 ;  /* 0x0000000000ca7308 */ /* 0x0003ea0000000800 */
[C---:B------:R-:W-:Y:S01]  /*b3c0*/  HMMA.16816.F32.BF16 R120, R132.reuse, R138, R120 ;  /* 0x0000008a8478723c */ /* 0x040fe20000041878 */
[----:B------:R-:W2:Y:S03]  /*b3d0*/  LDSM.16.MT88.4 R136, [R220+0x9000] ;  /* 0x00900000dc88783b */ /* 0x000ea60000004200 */
[----:B-1----:R-:W-:Y:S02]  /*b3e0*/  FADD.FTZ R0, R148, R3 ;  /* 0x0000000394007221 */ /* 0x002fe40000010000 */
[--C-:B------:R-:W-:Y:S04]  /*b3f0*/  FFMA.FTZ R3, R186, c[0x0][0x2d0], -R175.reuse ;  /* 0x0000b400ba037a23 */ /* 0x100fe800000108af */
[----:B------:R1:W3:Y:S01]  /*b400*/  MUFU.EX2 R199, R3 ;  /* 0x0000000300c77308 */ /* 0x0002e20000000800 */
[C---:B--2---:R-:W-:Y:S08]  /*b410*/  HMMA.16816.F32.BF16 R124, R132.reuse, R136, R124 ;  /* 0x00000088847c723c */ /* 0x044ff0000004187c */
[----:B------:R-:W-:Y:S01]  /*b420*/  HMMA.16816.F32.BF16 R128, R132, R138, R128 ;  /* 0x0000008a8480723c */ /* 0x000fe20000041880 */
[----:B------:R-:W2:Y:S03]  /*b430*/  LDSM.16.MT88.4 R136, [R217+0x800] ;  /* 0x00080000d988783b */ /* 0x000ea60000004200 */
[----:B-1----:R-:W-:Y:S02]  /*b440*/  FFMA.FTZ R3, R184, c[0x0][0x2d0], -R176 ;  /* 0x0000b400b8037a23 */ /* 0x002fe400000108b0 */
[----:B---3--:R-:W-:Y:S01]  /*b450*/  FADD.FTZ R2, R199, R2 ;  /* 0x00000002c7027221 */ /* 0x008fe20000010000 */
[----:B------:R-:W-:Y:S02]  /*b460*/  F2FP.BF16.PACK_AB R132, R145, R146 ;  /* 0x000000929184723e */ /* 0x000fe400000010ff */
[----:B------:R-:W-:Y:S01]  /*b470*/  F2FP.BF16.PACK_AB R133, R148, R144 ;  /* 0x000000909485723e */ /* 0x000fe200000010ff */
[----:B------:R-:W1:Y:S01]  /*b480*/  MUFU.EX2 R3, R3 ;  /* 0x0000000300037308 */ /* 0x000e620000000800 */
[----:B------:R-:W-:Y:S01]  /*b490*/  LDSM.16.MT88.4 R144, [R221+0x1800] ;  /* 0x00180000dd90783b */ /* 0x000fe20000004200 */
[----:B------:R-:W-:Y:S01]  /*b4a0*/  F2FP.BF16.PACK_AB R134, R156, R151 ;  /* 0x000000979c86723e */ /* 0x000fe200000010ff */
[--C-:B------:R-:W-:Y:S01]  /*b4b0*/  FFMA.FTZ R148, R183, c[0x0][0x2d0], -R175.reuse ;  /* 0x0000b400b7947a23 */ /* 0x100fe200000108af */
[----:B------:R-:W-:Y:S01]  /*b4c0*/  F2FP.BF16.PACK_AB R135, R155, R152 ;  /* 0x000000989b87723e */ /* 0x000fe200000010ff */
[----:B------:R-:W-:Y:S02]  /*b4d0*/  FADD.FTZ R152, R152, R0 ;  /* 0x0000000098987221 */ /* 0x000fe40000010000 */
[--C-:B------:R-:W-:Y:S02]  /*b4e0*/  FFMA.FTZ R0, R169, c[0x0][0x2d0], -R176.reuse ;  /* 0x0000b400a9007a23 */ /* 0x100fe400000108b0 */
[----:B------:R-:W-:Y:S01]  /*b4f0*/  FFMA.FTZ R156, R180, c[0x0][0x2d0], -R176 ;  /* 0x0000b400b49c7a23 */ /* 0x000fe200000108b0 */
[----:B------:R3:W4:Y:S01]  /*b500*/  MUFU.EX2 R198, R148 ;  /* 0x0000009400c67308 */ /* 0x0007220000000800 */
[----:B------:R-:W-:Y:S09]  /*b510*/  FFMA.FTZ R175, R210, c[0x0][0x2d0], -R175 ;  /* 0x0000b400d2af7a23 */ /* 0x000ff200000108af */
[----:B------:R4:W-:Y:S01]  /*b520*/  MUFU.EX2 R195, R0 ;  /* 0x0000000000c37308 */ /* 0x0009e20000000800 */
[----:B-1----:R-:W-:Y:S09]  /*b530*/  F2FP.BF16.PACK_AB R177, R190, R3 ;  /* 0x00000003beb1723e */ /* 0x002ff200000010ff */
[----:B------:R-:W1:Y:S01]  /*b540*/  MUFU.EX2 R188, R175 ;  /* 0x000000af00bc7308 */ /* 0x000e620000000800 */
[C---:B--2---:R-:W-:Y:S01]  /*b550*/  HMMA.16816.F32.BF16 R4, R132.reuse, R136, R4 ;  /* 0x000000888404723c */ /* 0x044fe20000041804 */
[----:B---3--:R-:W-:Y:S02]  /*b560*/  LDSM.16.MT88.4 R148, [R221+0x2000] ;  /* 0x00200000dd94783b */ /* 0x008fe40000004200 */
[----:B----4-:R-:W-:Y:S05]  /*b570*/  FADD.FTZ R2, R198, R2 ;  /* 0x00000002c6027221 */ /* 0x010fea0000010000 */
[C---:B------:R-:W-:Y:S01]  /*b580*/  HMMA.16816.F32.BF16 R8, R132.reuse, R138, R8 ;  /* 0x0000008a8408723c */ /* 0x040fe20000041808 */
[----:B------:R-:W2:Y:S01]  /*b590*/  LDSM.16.MT88.4 R136, [R218+0x800] ;  /* 0x00080000da88783b */ /* 0x000ea20000004200 */
[----:B------:R-:W-:Y:S02]  /*b5a0*/  MUFU.EX2 R175, R156 ;  /* 0x0000009c00af7308 */ /* 0x000fe40000000800 */
[----:B------:R-:W-:Y:S02]  /*b5b0*/  FADD.FTZ R2, R196, R2 ;  /* 0x00000002c4027221 */ /* 0x000fe40000010000 */
[----:B------:R-:W-:Y:S02]  /*b5c0*/  FFMA.FTZ R0, R168, c[0x0][0x2d0], -R176 ;  /* 0x0000b400a8007a23 */ /* 0x000fe400000108b0 */
[----:B------:R-:W-:Y:S01]  /*b5d0*/  LDSM.16.MT88.4 R168, [R218+0x5800] ;  /* 0x00580000daa8783b */ /* 0x000fe20000004200 */
[----:B------:R-:W-:Y:S03]  /*b5e0*/  FADD.FTZ R2, R191, R2 ;  /* 0x00000002bf027221 */ /* 0x000fe60000010000 */
[----:B------:R3:W-:Y:S01]  /*b5f0*/  MUFU.EX2 R197, R0 ;  /* 0x0000000000c57308 */ /* 0x0007e20000000800 */
[----:B-1----:R-:W-:Y:S01]  /*b600*/  F2FP.BF16.PACK_AB R178, R188, R189 ;  /* 0x000000bdbcb2723e */ /* 0x002fe200000010ff */
[--C-:B---3--:R-:W-:Y:S08]  /*b610*/  FFMA.FTZ R0, R165, c[0x0][0x2d0], -R176.reuse ;  /* 0x0000b400a5007a23 */ /* 0x108ff000000108b0 */
[----:B------:R1:W-:Y:S01]  /*b620*/  MUFU.EX2 R194, R0 ;  /* 0x0000000000c27308 */ /* 0x0003e20000000800 */
[C---:B--2---:R-:W-:Y:S08]  /*b630*/  HMMA.16816.F32.BF16 R12, R132.reuse, R136, R12 ;  /* 0x00000088840c723c */ /* 0x044ff0000004180c */
[C---:B------:R-:W-:Y:S01]  /*b640*/  HMMA.16816.F32.BF16 R16, R132.reuse, R138, R16 ;  /* 0x0000008a8410723c */ /* 0x040fe20000041810 */
[----:B------:R-:W2:Y:S03]  /*b650*/  LDSM.16.MT88.4 R136, [R221+0x800] ;  /* 0x00080000dd88783b */ /* 0x000ea60000004200 */
[--C-:B-1----:R-:W-:Y:S03]  /*b660*/  FFMA.FTZ R0, R185, c[0x0][0x2d0], -R176.reuse ;  /* 0x0000b400b9007a23 */ /* 0x102fe600000108b0 */
[----:B------:R-:W-:Y:S01]  /*b670*/  LDSM.16.MT88.4 R184, [R217+0x2800] ;  /* 0x00280000d9b8783b */ /* 0x000fe20000004200 */
[----:B------:R-:W-:Y:S01]  /*b680*/  FFMA.FTZ R176, R174, c[0x0][0x2d0], -R176 ;  /* 0x0000b400aeb07a23 */ /* 0x000fe200000108b0 */
[----:B------:R1:W-:Y:S10]  /*b690*/  MUFU.EX2 R193, R0 ;  /* 0x0000000000c17308 */ /* 0x0003f40000000800 */
[----:B------:R3:W4:Y:S01]  /*b6a0*/  MUFU.EX2 R174, R176 ;  /* 0x000000b000ae7308 */ /* 0x0007220000000800 */
[C---:B--2---:R-:W-:Y:S03]  /*b6b0*/  HMMA.16816.F32.BF16 R20, R132.reuse, R136, R20 ;  /* 0x000000888414723c */ /* 0x044fe60000041814 */
[----:B-1----:R-:W-:Y:S04]  /*b6c0*/  FADD.FTZ R0, R155, R152 ;  /* 0x000000989b007221 */ /* 0x002fe80000010000 */
[----:B------:R-:W-:Y:S01]  /*b6d0*/  FADD.FTZ R0, R153, R0 ;  /* 0x0000000099007221 */ /* 0x000fe20000010000 */
[C---:B------:R-:W-:Y:S01]  /*b6e0*/  HMMA.16816.F32.BF16 R24, R132.reuse, R138, R24 ;  /* 0x0000008a8418723c */ /* 0x040fe20000041818 */
[----:B------:R-:W1:Y:S03]  /*b6f0*/  LDSM.16.MT88.4 R136, [R220+0x800] ;  /* 0x00080000dc88783b */ /* 0x000e660000004200 */
[----:B------:R-:W-:Y:S01]  /*b700*/  FADD.FTZ R0, R161, R0 ;  /* 0x00000000a1007221 */ /* 0x000fe20000010000 */
[----:B---3--:R-:W-:Y:S02]  /*b710*/  F2FP.BF16.PACK_AB R176, R192, R191 ;  /* 0x000000bfc0b0723e */ /* 0x008fe400000010ff */
[----:B----4-:R-:W-:Y:S01]  /*b720*/  F2FP.BF16.PACK_AB R179, R174, R175 ;  /* 0x000000afaeb3723e */ /* 0x010fe200000010ff */
[----:B------:R-:W-:Y:S04]  /*b730*/  FADD.FTZ R0, R159, R0 ;  /* 0x000000009f007221 */ /* 0x000fe80000010000 */
        /* <DEDUP_REMOVED lines=8> */
[C---:B-1----:R-:W-:Y:S03]  /*b7c0*/  HMMA.16816.F32.BF16 R28, R132.reuse, R136, R28 ;  /* 0x00000088841c723c */ /* 0x042fe6000004181c */
[----:B------:R-:W-:Y:S04]  /*b7d0*/  FADD.FTZ R0, R193, R0 ;  /* 0x00000000c1007221 */ /* 0x000fe80000010000 */
[----:B------:R-:W-:Y:S01]  /*b7e0*/  FADD.FTZ R3, R3, R0 ;  /* 0x0000000003037221 */ /* 0x000fe20000010000 */
[C---:B------:R-:W-:Y:S01]  /*b7f0*/  HMMA.16816.F32.BF16 R32, R132.reuse, R138, R32 ;  /* 0x0000008a8420723c */ /* 0x040fe20000041820 */
[----:B------:R-:W1:Y:S03]  /*b800*/  LDSM.16.MT88.4 R136, [R217+0x3800] ;  /* 0x00380000d988783b */ /* 0x000e660000004200 */
[----:B------:R-:W-:Y:S02]  /*b810*/  FADD.FTZ R0, R192, R2 ;  /* 0x00000002c0007221 */ /* 0x000fe40000010000 */
[----:B------:R-:W-:Y:S02]  /*b820*/  FADD.FTZ R3, R190, R3 ;  /* 0x00000003be037221 */ /* 0x000fe40000010000 */
[----:B------:R-:W-:Y:S04]  /*b830*/  FADD.FTZ R2, R189, R0 ;  /* 0x00000000bd027221 */ /* 0x000fe80000010000 */
[----:B------:R-:W-:Y:S02]  /*b840*/  FADD.FTZ R2, R188, R2 ;  /* 0x00000002bc027221 */ /* 0x000fe40000010000 */
[----:B------:R-:W-:Y:S01]  /*b850*/  FADD.FTZ R0, R175, R3 ;  /* 0x00000003af007221 */ /* 0x000fe20000010000 */
[----:B------:R-:W-:Y:S02]  /*b860*/  MOV R175, R173 ;  /* 0x000000ad00af7202 */ /* 0x000fe40000000f00 */
[----:B------:R-:W-:Y:S01]  /*b870*/  STL [R1+0x4], R2 ;  /* 0x0000040201007387 */ /* 0x000fe20000100800 */
[----:B------:R-:W-:Y:S05]  /*b880*/  FADD.FTZ R0, R174, R0 ;  /* 0x00000000ae007221 */ /* 0x000fea0000010000 */
[----:B------:R-:W-:Y:S01]  /*b890*/  STL [R1+0x8], R0 ;  /* 0x0000080001007387 */ /* 0x000fe20000100800 */
        /* <DEDUP_REMOVED lines=40> */
[----:B------:R-:W-:Y:S03]  /*bb20*/  F2FP.BF16.PACK_AB R135, R160, R159 ;  /* 0x0000009fa087723e */ /* 0x000fe600000010ff */
[----:B------:R-:W-:Y:S04]  /*bb30*/  LDSM.16.MT88.4 R160, [R217+0x5800] ;  /* 0x00580000d9a0783b */ /* 0x000fe80000004200 */
        /* <DEDUP_REMOVED lines=148> */
[----:B------:R-:W-:Y:S01]  /*c480*/  HMMA.16816.F32.BF16 R128, R132, R154, R128 ;  /* 0x0000009a8480723c */ /* 0x000fe20000041880 */
[----:B------:R-:W2:Y:S07]  /*c490*/  LDSM.16.MT88.4 R152, [R220+0x2800] ;  /* 0x00280000dc98783b */ /* 0x000eae0000004200 */
[C---:B------:R-:W-:Y:S01]  /*c4a0*/  HMMA.16816.F32.BF16 R180, R176.reuse, R184, R4 ;  /* 0x000000b8b0b4723c */ /* 0x040fe20000041804 */
[----:B------:R-:W3:Y:S07]  /*c4b0*/  LDSM.16.MT88.4 R4, [R221+0x5800] ;  /* 0x00580000dd04783b */ /* 0x000eee0000004200 */
[C---:B------:R-:W-:Y:S01]  /*c4c0*/  HMMA.16816.F32.BF16 R184, R176.reuse, R186, R8 ;  /* 0x000000bab0b8723c */ /* 0x040fe20000041808 */
[----:B------:R-:W4:Y:S07]  /*c4d0*/  LDSM.16.MT88.4 R8, [R220+0x5800] ;  /* 0x00580000dc08783b */ /* 0x000f2e0000004200 */
[C---:B-1----:R-:W-:Y:S01]  /*c4e0*/  HMMA.16816.F32.BF16 R132, R176.reuse, R136, R12 ;  /* 0x00000088b084723c */ /* 0x042fe2000004180c */
[----:B------:R-:W1:Y:S07]  /*c4f0*/  LDSM.16.MT88.4 R12, [R217+0x8800] ;  /* 0x00880000d90c783b */ /* 0x000e6e0000004200 */
[C---:B------:R-:W-:Y:S01]  /*c500*/  HMMA.16816.F32.BF16 R136, R176.reuse, R138, R16 ;  /* 0x0000008ab088723c */ /* 0x040fe20000041810 */
[----:B------:R-:W1:Y:S07]  /*c510*/  LDSM.16.MT88.4 R16, [R218+0x8800] ;  /* 0x00880000da10783b */ /* 0x000e6e0000004200 */
[C---:B------:R-:W-:Y:S01]  /*c520*/  HMMA.16816.F32.BF16 R140, R176.reuse, R144, R20 ;  /* 0x00000090b08c723c */ /* 0x040fe20000041814 */
[----:B------:R-:W-:Y:S07]  /*c530*/  LDSM.16.MT88.4 R20, [R220+0x8800] ;  /* 0x00880000dc14783b */ /* 0x000fee0000004200 */
[C---:B------:R-:W-:Y:S01]  /*c540*/  HMMA.16816.F32.BF16 R144, R176.reuse, R146, R24 ;  /* 0x00000092b090723c */ /* 0x040fe20000041818 */
[----:B------:R-:W-:Y:S07]  /*c550*/  LDSM.16.MT88.4 R24, [R217+0xb800] ;  /* 0x00b80000d918783b */ /* 0x000fee0000004200 */
[C---:B--2---:R-:W-:Y:S01]  /*c560*/  HMMA.16816.F32.BF16 R148, R176.reuse, R152, R28 ;  /* 0x00000098b094723c */ /* 0x044fe2000004181c */
[----:B------:R-:W-:Y:S07]  /*c570*/  LDSM.16.MT88.4 R28, [R221+0xb800] ;  /* 0x00b80000dd1c783b */ /* 0x000fee0000004200 */
[C---:B------:R-:W-:Y:S08]  /*c580*/  HMMA.16816.F32.BF16 R152, R176.reuse, R154, R32 ;  /* 0x0000009ab098723c */ /* 0x040ff00000041820 */
[C---:B------:R-:W-:Y:S08]  /*c590*/  HMMA.16816.F32.BF16 R156, R176.reuse, R160, R36 ;  /* 0x000000a0b09c723c */ /* 0x040ff00000041824 */
[C---:B------:R-:W-:Y:S08]  /*c5a0*/  HMMA.16816.F32.BF16 R160, R176.reuse, R162, R40 ;  /* 0x000000a2b0a0723c */ /* 0x040ff00000041828 */
[C---:B------:R-:W-:Y:S08]  /*c5b0*/  HMMA.16816.F32.BF16 R164, R176.reuse, R168, R44 ;  /* 0x000000a8b0a4723c */ /* 0x040ff0000004182c */
        /* <DEDUP_REMOVED lines=26> */
.L_x_2813:
[----:B------:R-:W-:-:S13]  /*c760*/  ISETP.GE.AND P0, PT, R252, RZ, PT ;  /* 0x000000fffc00720c */ /* 0x000fda0003f06270 */
[----:B------:R-:W-:Y:S05]  /*c770*/  @!P0 BRA `(.L_x_2815) ;  /* 0x000042f000008947 */ /* 0x000fea0003800000 */
[----:B------:R-:W-:Y:S02]  /*c780*/  MOV R175, R172 ;  /* 0x000000ac00af7202 */ /* 0x000fe40000000f00 */
[----:B------:R-:W-:Y:S02]  /*c790*/  MOV R174, R173 ;  /* 0x000000ad00ae7202 */ /* 0x000fe40000000f00 */
.L_x_2816:
[----:B------:R-:W2:Y:S01]  /*c7a0*/  LDL R0, [R1] ;  /* 0x0000000001007983 */ /* 0x000ea20000100800 */
[----:B------:R-:W-:Y:S04]  /*c7b0*/  DEPBAR.LE SB0, 0x0 ;  /* 0x000080000000791a */ /* 0x000fe80000000000 */
[----:B------:R-:W-:Y:S01]  /*c7c0*/  WARPSYNC 0xffffffff ;  /* 0xffffffff00007948 */ /* 0x000fe20003800000 */
[----:B------:R-:W3:Y:S01]  /*c7d0*/  LDL R14, [R1+0x30] ;  /* 0x00003000010e7983 */ /* 0x000ee20000100800 */
[----:B------:R-:W-:Y:S05]  /*c7e0*/  IMAD.WIDE.U32 R12, R252, c[0x0][0x208], RZ ;  /* 0x00008200fc0c7a25 */ /* 0x000fea00078e00ff */
[----:B------:R-:W3:Y:S06]  /*c7f0*/  LDL.64 R2, [R1+0x28] ;  /* 0x0000280001027983 */ /* 0x000eec0000100a00 */
[----:B------:R-:W-:Y:S06]  /*c800*/  BAR.SYNC.DEFER_BLOCKING 0x0 ;  /* 0x0000000000007b1d */ /* 0x000fec0000010000 */
[----:B-----5:R-:W-:Y:S06]  /*c810*/  LDSM.16.M88.4 R48, [R223] ;  /* 0x00000000df30783b */ /* 0x020fec0000000200 */
[----:B------:R-:W1:Y:S06]  /*c820*/  LDSM.16.M88.4 R8, [R216] ;  /* 0x00000000d808783b */ /* 0x000e6c0000000200 */
[----:B------:R-:W4:Y:S06]  /*c830*/  LDSM.16.M88.4 R16, [R216+0x800] ;  /* 0x00080000d810783b */ /* 0x000f2c0000000200 */
[----:B------:R-:W2:Y:S06]  /*c840*/  LDSM.16.M88.4 R24, [R216+0x1000] ;  /* 0x00100000d818783b */ /* 0x000eac0000000200 */
        /* <DEDUP_REMOVED lines=40> */
[----:B------:R-:W-:Y:S02]  /*cad0*/  IADD3 R0, P1, R0, 0x180, RZ ;  /* 0x0000018000007810 */ /* 0x000fe40007f3e0ff */
[--C-:B------:R-:W-:Y:S02]  /*cae0*/  IADD3.X R39, RZ, c[0x0][0x1fc], R2.reuse, P0, P2 ;  /* 0x00007f00ff277a10 */ /* 0x100fe400007e4402 */
[----:B------:R-:W-:Y:S02]  /*caf0*/  IADD3 R36, P0, R0, c[0x0][0x1f8], RZ ;  /* 0x00007e0000247a10 */ /* 0x000fe40007f1e0ff */
[----:B------:R-:W-:Y:S01]  /*cb00*/  MOV R0, c[0x0][0x208] ;  /* 0x0000820000007a02 */ /* 0x000fe20000000f00 */
[----:B------:R4:W-:Y:S01]  /*cb10*/  LDGSTS.E.BYPASS.LTC128B.128 [R251+0x6100], [R38.64], !P6 ;  /* 0x0610000026fb7fae */ /* 0x0009e2000f101d48 */
        /* <DEDUP_REMOVED lines=9> */
[C---:B------:R-:W-:Y:S07]  /*cbb0*/  HMMA.16816.F32.BF16 R44, R48.reuse, R176, RZ ;  /* 0x000000b0302c723c */ /* 0x040fee00000418ff */
[----:B------:R-:W-:Y:S01]  /*cbc0*/  MOV R177, 0x6 ;  /* 0x0000000600b17802 */ /* 0x000fe20000000f00 */
[----:B------:R-:W-:Y:S04]  /*cbd0*/  HMMA.16816.F32.BF16 R48, R48, R178, RZ ;  /* 0x000000b23030723c */ /* 0x000fe800000418ff */
[----:B------:R-:W-:Y:S04]  /*cbe0*/  SHF.L.U64.HI R0, R0, R177, c[0x0][0x20c] ;  /* 0x0000830000007619 */ /* 0x000fe800000102b1 */
[C---:B-1----:R-:W-:Y:S05]  /*cbf0*/  HMMA.16816.F32.BF16 R4, R188.reuse, R192, R4 ;  /* 0x000000c0bc04723c */ /* 0x042fea0000041804 */
[----:B------:R-:W-:Y:S03]  /*cc00*/  IADD3.X R3, R173, R0, RZ, P1, !PT ;  /* 0x00000000ad037210 */ /* 0x000fe60000ffe4ff */
[C---:B------:R-:W-:Y:S02]  /*cc10*/  HMMA.16816.F32.BF16 R8, R188.reuse, R194, R8 ;  /* 0x000000c2bc08723c */ /* 0x040fe40000041808 */
[----:B------:R1:W-:Y:S02]  /*cc20*/  LDGSTS.E.BYPASS.LTC128B.128 [R251+0x1100], [R2.64], !P4 ;  /* 0x0110000002fb7fae */ /* 0x0003e4000e101d48 */
[----:B------:R-:W-:Y:S02]  /*cc30*/  IADD3.X R173, R0, R3, RZ, P0, !PT ;  /* 0x0000000300ad7210 */ /* 0x000fe400007fe4ff */
[C---:B------:R-:W-:Y:S02]  /*cc40*/  ISETP.GT.AND P0, PT, R252.reuse, RZ, PT ;  /* 0x000000fffc00720c */ /* 0x040fe40003f04270 */
[C---:B------:R-:W-:Y:S01]  /*cc50*/  HMMA.16816.F32.BF16 R12, R188.reuse, R196, R12 ;  /* 0x000000c4bc0c723c */ /* 0x040fe2000004180c */
[----:B------:R1:W-:Y:S03]  /*cc60*/  LDGSTS.E.BYPASS.LTC128B.128 [R251+0x4100], [R2.64+0x80], !P3 ;  /* 0x0410008002fb7fae */ /* 0x0003e6000d901d48 */
[----:B------:R-:W-:Y:S03]  /*cc70*/  IADD3 R252, R252, -0x1, RZ ;  /* 0xfffffffffcfc7810 */ /* 0x000fe60007ffe0ff */
[----:B------:R1:W-:Y:S01]  /*cc80*/  LDGSTS.E.BYPASS.LTC128B.128 [R251+0x7100], [R2.64+0x100], !P6 ;  /* 0x0710010002fb7fae */ /* 0x0003e2000f101d48 */
[C---:B------:R-:W-:Y:S05]  /*cc90*/  HMMA.16816.F32.BF16 R16, R188.reuse, R198, R16 ;  /* 0x000000c6bc10723c */ /* 0x040fea0000041810 */
[----:B------:R1:W-:Y:S03]  /*cca0*/  LDGSTS.E.BYPASS.LTC128B.128 [R251+0xa100], [R2.64+0x180], !P5 ;  /* 0x0a10018002fb7fae */ /* 0x0003e6000e901d48 */
[C---:B------:R-:W-:Y:S03]  /*ccb0*/  HMMA.16816.F32.BF16 R20, R188.reuse, R200, R20 ;  /* 0x000000c8bc14723c */ /* 0x040fe60000041814 */
[----:B------:R2:W-:Y:S05]  /*ccc0*/  LDGSTS.E.BYPASS.LTC128B.128 [R251+0x2100], [R172.64], !P4 ;  /* 0x02100000acfb7fae */ /* 0x0005ea000e101d48 */
[C---:B------:R-:W-:Y:S01]  /*ccd0*/  HMMA.16816.F32.BF16 R24, R188.reuse, R202, R24 ;  /* 0x000000cabc18723c */ /* 0x040fe20000041818 */
[----:B------:R2:W-:Y:S06]  /*cce0*/  LDGSTS.E.BYPASS.LTC128B.128 [R251+0x5100], [R172.64+0x80], !P3 ;  /* 0x05100080acfb7fae */ /* 0x0005ec000d901d48 */
[----:B------:R2:W-:Y:S01]  /*ccf0*/  LDGSTS.E.BYPASS.LTC128B.128 [R251+0x8100], [R172.64+0x100], !P6 ;  /* 0x08100100acfb7fae */ /* 0x0005e2000f101d48 */
[C---:B------:R-:W-:Y:S05]  /*cd00*/  HMMA.16816.F32.BF16 R28, R188.reuse, R204, R28 ;  /* 0x000000ccbc1c723c */ /* 0x040fea000004181c */
[----:B------:R2:W-:Y:S03]  /*cd10*/  LDGSTS.E.BYPASS.LTC128B.128 [R251+0xb100], [R172.64+0x180], !P5 ;  /* 0x0b100180acfb7fae */ /* 0x0005e6000e901d48 */
[C---:B------:R-:W-:Y:S03]  /*cd20*/  HMMA.16816.F32.BF16 R32, R188.reuse, R206, R32 ;  /* 0x000000cebc20723c */ /* 0x040fe60000041820 */
[----:B------:R-:W-:Y:S05]  /*cd30*/  LDSM.16.M88.4 R176, [R226] ;  /* 0x00000000e2b0783b */ /* 0x000fea0000000200 */
[C---:B------:R-:W-:Y:S01]  /*cd40*/  HMMA.16816.F32.BF16 R36, R188.reuse, R208, R36 ;  /* 0x000000d0bc24723c */ /* 0x040fe20000041824 */
[----:B------:R-:W3:Y:S06]  /*cd50*/  LDSM.16.M88.4 R192, [R222] ;  /* 0x00000000dec0783b */ /* 0x000eec0000000200 */
[----:B------:R-:W0:Y:S01]  /*cd60*/  LDGDEPBAR ;  /* 0x00000000000079af */ /* 0x000e220000000000 */
[C---:B------:R-:W-:Y:S05]  /*cd70*/  HMMA.16816.F32.BF16 R40, R188.reuse, R210, R40 ;  /* 0x000000d2bc28723c */ /* 0x040fea0000041828 */
[----:B------:R-:W4:Y:S03]  /*cd80*/  LDSM.16.M88.4 R196, [R222+0x800] ;  /* 0x00080000dec4783b */ /* 0x000f260000000200 */
[C---:B------:R-:W-:Y:S03]  /*cd90*/  HMMA.16816.F32.BF16 R44, R188.reuse, R212, R44 ;  /* 0x000000d4bc2c723c */ /* 0x040fe6000004182c */
[----:B------:R-:W1:Y:S05]  /*cda0*/  LDSM.16.M88.4 R200, [R222+0x1000] ;  /* 0x00100000dec8783b */ /* 0x000e6a0000000200 */
[----:B------:R-:W-:Y:S01]  /*cdb0*/  HMMA.16816.F32.BF16 R48, R188, R214, R48 ;  /* 0x000000d6bc30723c */ /* 0x000fe20000041830 */
[----:B------:R-:W2:Y:S06]  /*cdc0*/  LDL R215, [R1+0x18] ;  /* 0x0000180001d77983 */ /* 0x000eac0000100800 */
[----:B------:R-:W1:Y:S06]  /*cdd0*/  LDSM.16.M88.4 R204, [R222+0x1800] ;  /* 0x00180000decc783b */ /* 0x000e6c0000000200 */
[----:B------:R-:W1:Y:S01]  /*cde0*/  LDSM.16.M88.4 R188, [R222+0x2000] ;  /* 0x00200000debc783b */ /* 0x000e620000000200 */
[C---:B---3--:R-:W-:Y:S05]  /*cdf0*/  HMMA.16816.F32.BF16 R4, R176.reuse, R192, R4 ;  /* 0x000000c0b004723c */ /* 0x048fea0000041804 */
[----:B------:R-:W3:Y:S03]  /*ce00*/  LDSM.16.M88.4 R208, [R222+0x2800] ;  /* 0x00280000ded0783b */ /* 0x000ee60000000200 */
[C---:B------:R-:W-:Y:S03]  /*ce10*/  HMMA.16816.F32.BF16 R8, R176.reuse, R194, R8 ;  /* 0x000000c2b008723c */ /* 0x040fe60000041808 */
[----:B------:R-:W-:Y:S06]  /*ce20*/  LDSM.16.M88.4 R192, [R219] ;  /* 0x00000000dbc0783b */ /* 0x000fec0000000200 */
[----:B------:R-:W2:Y:S01]  /*ce30*/  LDL.64 R212, [R1+0x20] ;  /* 0x0000200001d47983 */ /* 0x000ea20000100a00 */
[C---:B----4-:R-:W-:Y:S08]  /*ce40*/  HMMA.16816.F32.BF16 R12, R176.reuse, R196, R12 ;  /* 0x000000c4b00c723c */ /* 0x050ff0000004180c */
[C---:B------:R-:W-:Y:S01]  /*ce50*/  HMMA.16816.F32.BF16 R16, R176.reuse, R198, R16 ;  /* 0x000000c6b010723c */ /* 0x040fe20000041810 */
[----:B------:R-:W-:Y:S07]  /*ce60*/  LDSM.16.M88.4 R196, [R219+0x800] ;  /* 0x00080000dbc4783b */ /* 0x000fee0000000200 */
        /* <DEDUP_REMOVED lines=9> */
[C---:B---3--:R-:W-:Y:S08]  /*cf00*/  HMMA.16816.F32.BF16 R44, R176.reuse, R208, R44 ;  /* 0x000000d0b02c723c */ /* 0x048ff0000004182c */
[----:B------:R-:W-:Y:S01]  /*cf10*/  HMMA.16816.F32.BF16 R48, R176, R210, R48 ;  /* 0x000000d2b030723c */ /* 0x000fe20000041830 */
[----:B------:R-:W3:Y:S06]  /*cf20*/  LDSM.16.M88.4 R176, [R219+0x2000] ;  /* 0x00200000dbb0783b */ /* 0x000eec0000000200 */
        /* <DEDUP_REMOVED lines=16> */
[C---:B----4-:R-:W-:Y:S08]  /*d030*/  HMMA.16816.F32.BF16 R44, R188.reuse, R208, R44 ;  /* 0x000000d0bc2c723c */ /* 0x050ff0000004182c */
[----:B------:R-:W-:Y:S01]  /*d040*/  HMMA.16816.F32.BF16 R48, R188, R210, R48 ;  /* 0x000000d2bc30723c */ /* 0x000fe20000041830 */
[----:B------:R-:W3:Y:S06]  /*d050*/  LDSM.16.M88.4 R188, [R216+0x5000] ;  /* 0x00500000d8bc783b */ /* 0x000eec0000000200 */
        /* <DEDUP_REMOVED lines=13> */
[C---:B---3--:R-:W-:Y:S08]  /*d130*/  HMMA.16816.F32.BF16 R36, R176.reuse, R188, R36 ;  /* 0x000000bcb024723c */ /* 0x048ff00000041824 */
[C---:B------:R-:W-:Y:S01]  /*d140*/  HMMA.16816.F32.BF16 R40, R176.reuse, R190, R40 ;  /* 0x000000beb028723c */ /* 0x040fe20000041828 */
[----:B------:R-:W1:Y:S07]  /*d150*/  LDSM.16.M88.4 R188, [R224+0x4000] ;  /* 0x00400000e0bc783b */ /* 0x000e6e0000000200 */
[C---:B----4-:R-:W-:Y:S08]  /*d160*/  HMMA.16816.F32.BF16 R44, R176.reuse, R208, R44 ;  /* 0x000000d0b02c723c */ /* 0x050ff0000004182c */
[----:B------:R-:W-:Y:S01]  /*d170*/  HMMA.16816.F32.BF16 R48, R176, R210, R48 ;  /* 0x000000d2b030723c */ /* 0x000fe20000041830 */
[----:B------:R-:W3:Y:S03]  /*d180*/  LDSM.16.M88.4 R176, [R241] ;  /* 0x00000000f1b0783b */ /* 0x000ee60000000200 */
[----:B--2---:R-:W-:Y:S03]  /*d190*/  MOV R213, 0x6 ;  /* 0x0000000600d57802 */ /* 0x004fe60000000f00 */
[----:B------:R-:W2:Y:S01]  /*d1a0*/  LDSM.16.M88.4 R208, [R240] ;  /* 0x00000000f0d0783b */ /* 0x000ea20000000200 */
        /* <DEDUP_REMOVED lines=8> */
[----:B------:R-:W4:Y:S07]  /*d230*/  LDSM.16.M88.4 R200, [R222+0x3800] ;  /* 0x00380000dec8783b */ /* 0x000f2e0000000200 */
[C---:B------:R-:W-:Y:S08]  /*d240*/  HMMA.16816.F32.BF16 R28, R188.reuse, R204, R28 ;  /* 0x000000ccbc1c723c */ /* 0x040ff0000004181c */
[C---:B------:R-:W-:Y:S01]  /*d250*/  HMMA.16816.F32.BF16 R32, R188.reuse, R206, R32 ;  /* 0x000000cebc20723c */ /* 0x040fe20000041820 */
[----:B------:R-:W4:Y:S07]  /*d260*/  LDSM.16.M88.4 R204, [R222+0x4000] ;  /* 0x00400000decc783b */ /* 0x000f2e0000000200 */
[C---:B---3--:R-:W-:Y:S08]  /*d270*/  HMMA.16816.F32.BF16 R36, R188.reuse, R176, R36 ;  /* 0x000000b0bc24723c */ /* 0x048ff00000041824 */
[C---:B------:R-:W-:Y:S01]  /*d280*/  HMMA.16816.F32.BF16 R40, R188.reuse, R178, R40 ;  /* 0x000000b2bc28723c */ /* 0x040fe20000041828 */
[----:B------:R-:W3:Y:S07]  /*d290*/  LDSM.16.M88.4 R176, [R222+0x4800] ;  /* 0x00480000deb0783b */ /* 0x000eee0000000200 */
[C---:B--2---:R-:W-:Y:S08]  /*d2a0*/  HMMA.16816.F32.BF16 R44, R188.reuse, R208, R44 ;  /* 0x000000d0bc2c723c */ /* 0x044ff0000004182c */
[----:B------:R-:W-:Y:S01]  /*d2b0*/  HMMA.16816.F32.BF16 R48, R188, R210, R48 ;  /* 0x000000d2bc30723c */ /* 0x000fe20000041830 */
[----:B------:R-:W2:Y:S06]  /*d2c0*/  LDSM.16.M88.4 R188, [R222+0x5000] ;  /* 0x00500000debc783b */ /* 0x000eac0000000200 */
[----:B------:R-:W2:Y:S01]  /*d2d0*/  LDSM.16.M88.4 R208, [R222+0x5800] ;  /* 0x00580000ded0783b */ /* 0x000ea20000000200 */
[C---:B-1----:R-:W-:Y:S08]  /*d2e0*/  HMMA.16816.F32.BF16 R4, R192.reuse, R196, R4 ;  /* 0x000000c4c004723c */ /* 0x042ff00000041804 */
[C---:B------:R-:W-:Y:S01]  /*d2f0*/  HMMA.16816.F32.BF16 R8, R192.reuse, R198, R8 ;  /* 0x000000c6c008723c */ /* 0x040fe20000041808 */
[----:B------:R-:W-:Y:S07]  /*d300*/  LDSM.16.M88.4 R196, [R225+0x4000] ;  /* 0x00400000e1c4783b */ /* 0x000fee0000000200 */
[C---:B----4-:R-:W-:Y:S08]  /*d310*/  HMMA.16816.F32.BF16 R12, R192.reuse, R200, R12 ;  /* 0x000000c8c00c723c */ /* 0x050ff0000004180c */
[C---:B------:R-:W-:Y:S01]  /*d320*/  HMMA.16816.F32.BF16 R16, R192.reuse, R202, R16 ;  /* 0x000000cac010723c */ /* 0x040fe20000041810 */
[----:B------:R-:W1:Y:S07]  /*d330*/  LDSM.16.M88.4 R200, [R219+0x3000] ;  /* 0x00300000dbc8783b */ /* 0x000e6e0000000200 */
[C---:B------:R-:W-:Y:S08]  /*d340*/  HMMA.16816.F32.BF16 R20, R192.reuse, R204, R20 ;  /* 0x000000ccc014723c */ /* 0x040ff00000041814 */
[C---:B------:R-:W-:Y:S01]  /*d350*/  HMMA.16816.F32.BF16 R24, R192.reuse, R206, R24 ;  /* 0x000000cec018723c */ /* 0x040fe20000041818 */
[----:B------:R-:W4:Y:S07]  /*d360*/  LDSM.16.M88.4 R204, [R219+0x3800] ;  /* 0x00380000dbcc783b */ /* 0x000f2e0000000200 */
[C---:B---3--:R-:W-:Y:S08]  /*d370*/  HMMA.16816.F32.BF16 R28, R192.reuse, R176, R28 ;  /* 0x000000b0c01c723c */ /* 0x048ff0000004181c */
[C---:B------:R-:W-:Y:S01]  /*d380*/  HMMA.16816.F32.BF16 R32, R192.reuse, R178, R32 ;  /* 0x000000b2c020723c */ /* 0x040fe20000041820 */
[----:B------:R-:W3:Y:S07]  /*d390*/  LDSM.16.M88.4 R176, [R219+0x4000] ;  /* 0x00400000dbb0783b */ /* 0x000eee0000000200 */
[C---:B--2---:R-:W-:Y:S08]  /*d3a0*/  HMMA.16816.F32.BF16 R36, R192.reuse, R188, R36 ;  /* 0x000000bcc024723c */ /* 0x044ff00000041824 */
        /* <DEDUP_REMOVED lines=9> */
[C---:B----4-:R-:W-:Y:S08]  /*d440*/  HMMA.16816.F32.BF16 R12, R196.reuse, R204, R12 ;  /* 0x000000ccc40c723c */ /* 0x050ff0000004180c */
[C---:B------:R-:W-:Y:S01]  /*d450*/  HMMA.16816.F32.BF16 R16, R196.reuse, R206, R16 ;  /* 0x000000cec410723c */ /* 0x040fe20000041810 */
[----:B------:R-:W-:Y:S07]  /*d460*/  LDSM.16.M88.4 R204, [R216+0x6000] ;  /* 0x00600000d8cc783b */ /* 0x000fee0000000200 */
[C---:B---3--:R-:W-:Y:S08]  /*d470*/  HMMA.16816.F32.BF16 R20, R196.reuse, R176, R20 ;  /* 0x000000b0c414723c */ /* 0x048ff00000041814 */
[C---:B------:R-:W-:Y:S01]  /*d480*/  HMMA.16816.F32.BF16 R24, R196.reuse, R178, R24 ;  /* 0x000000b2c418723c */ /* 0x040fe20000041818 */
[----:B------:R-:W3:Y:S07]  /*d490*/  LDSM.16.M88.4 R176, [R223+0x8000] ;  /* 0x00800000dfb0783b */ /* 0x000eee0000000200 */
[C---:B--2---:R-:W-:Y:S08]  /*d4a0*/  HMMA.16816.F32.BF16 R28, R196.reuse, R188, R28 ;  /* 0x000000bcc41c723c */ /* 0x044ff0000004181c */
[C---:B------:R-:W-:Y:S01]  /*d4b0*/  HMMA.16816.F32.BF16 R32, R196.reuse, R190, R32 ;  /* 0x000000bec420723c */ /* 0x040fe20000041820 */
[----:B------:R-:W2:Y:S07]  /*d4c0*/  LDSM.16.M88.4 R188, [R216+0x7000] ;  /* 0x00700000d8bc783b */ /* 0x000eae0000000200 */
[C---:B------:R-:W-:Y:S08]  /*d4d0*/  HMMA.16816.F32.BF16 R36, R196.reuse, R192, R36 ;  /* 0x000000c0c424723c */ /* 0x040ff00000041824 */
[C---:B------:R-:W-:Y:S01]  /*d4e0*/  HMMA.16816.F32.BF16 R40, R196.reuse, R194, R40 ;  /* 0x000000c2c428723c */ /* 0x040fe20000041828 */
[----:B------:R-:W4:Y:S07]  /*d4f0*/  LDSM.16.M88.4 R192, [R216+0x7800] ;  /* 0x00780000d8c0783b */ /* 0x000f2e0000000200 */
[C---:B-1----:R-:W-:Y:S08]  /*d500*/  HMMA.16816.F32.BF16 R44, R196.reuse, R200, R44 ;  /* 0x000000c8c42c723c */ /* 0x042ff0000004182c */
[----:B------:R-:W-:Y:S01]  /*d510*/  HMMA.16816.F32.BF16 R48, R196, R202, R48 ;  /* 0x000000cac430723c */ /* 0x000fe20000041830 */
[----:B------:R-:W1:Y:S06]  /*d520*/  LDSM.16.M88.4 R196, [R216+0x8000] ;  /* 0x00800000d8c4783b */ /* 0x000e6c0000000200 */
[----:B------:R-:W1:Y:S01]  /*d530*/  LDSM.16.M88.4 R200, [R216+0x8800] ;  /* 0x00880000d8c8783b */ /* 0x000e620000000200 */
[C---:B---3--:R-:W-:Y:S08]  /*d540*/  HMMA.16816.F32.BF16 R4, R176.reuse, R204, R4 ;  /* 0x000000ccb004723c */ /* 0x048ff00000041804 */
[C---:B------:R-:W-:Y:S01]  /*d550*/  HMMA.16816.F32.BF16 R8, R176.reuse, R206, R8 ;  /* 0x000000ceb008723c */ /* 0x040fe20000041808 */
[----:B------:R-:W-:Y:S07]  /*d560*/  LDSM.16.M88.4 R204, [R239] ;  /* 0x00000000efcc783b */ /* 0x000fee0000000200 */
[C---:B------:R-:W-:Y:S08]  /*d570*/  HMMA.16816.F32.BF16 R12, R176.reuse, R208, R12 ;  /* 0x000000d0b00c723c */ /* 0x040ff0000004180c */
[C---:B------:R-:W-:Y:S01]  /*d580*/  HMMA.16816.F32.BF16 R16, R176.reuse, R210, R16 ;  /* 0x000000d2b010723c */ /* 0x040fe20000041810 */
[----:B------:R-:W-:Y:S07]  /*d590*/  LDSM.16.M88.4 R208, [R238] ;  /* 0x00000000eed0783b */ /* 0x000fee0000000200 */
[C---:B--2---:R-:W-:Y:S08]  /*d5a0*/  HMMA.16816.F32.BF16 R20, R176.reuse, R188, R20 ;  /* 0x000000bcb014723c */ /* 0x044ff00000041814 */
[C---:B------:R-:W-:Y:S01]  /*d5b0*/  HMMA.16816.F32.BF16 R24, R176.reuse, R190, R24 ;  /* 0x000000beb018723c */ /* 0x040fe20000041818 */
[----:B------:R-:W2:Y:S07]  /*d5c0*/  LDSM.16.M88.4 R188, [R224+0x8000] ;  /* 0x00800000e0bc783b */ /* 0x000eae0000000200 */
[C---:B----4-:R-:W-:Y:S08]  /*d5d0*/  HMMA.16816.F32.BF16 R28, R176.reuse, R192, R28 ;  /* 0x000000c0b01c723c */ /* 0x050ff0000004181c */
[C---:B------:R-:W-:Y:S01]  /*d5e0*/  HMMA.16816.F32.BF16 R32, R176.reuse, R194, R32 ;  /* 0x000000c2b020723c */ /* 0x040fe20000041820 */
[----:B------:R-:W3:Y:S07]  /*d5f0*/  LDSM.16.M88.4 R192, [R237] ;  /* 0x00000000edc0783b */ /* 0x000eee0000000200 */
[C---:B-1----:R-:W-:Y:S08]  /*d600*/  HMMA.16816.F32.BF16 R36, R176.reuse, R196, R36 ;  /* 0x000000c4b024723c */ /* 0x042ff00000041824 */
[C---:B------:R-:W-:Y:S01]  /*d610*/  HMMA.16816.F32.BF16 R40, R176.reuse, R198, R40 ;  /* 0x000000c6b028723c */ /* 0x040fe20000041828 */
[----:B------:R-:W1:Y:S07]  /*d620*/  LDSM.16.M88.4 R196, [R236] ;  /* 0x00000000ecc4783b */ /* 0x000e6e0000000200 */
[C---:B------:R-:W-:Y:S08]  /*d630*/  HMMA.16816.F32.BF16 R44, R176.reuse, R200, R44 ;  /* 0x000000c8b02c723c */ /* 0x040ff0000004182c */
[----:B------:R-:W-:Y:S01]  /*d640*/  HMMA.16816.F32.BF16 R48, R176, R202, R48 ;  /* 0x000000cab030723c */ /* 0x000fe20000041830 */
[----:B------:R-:W4:Y:S06]  /*d650*/  LDSM.16.M88.4 R176, [R235] ;  /* 0x00000000ebb0783b */ /* 0x000f2c0000000200 */
[----:B------:R-:W1:Y:S01]  /*d660*/  LDSM.16.M88.4 R200, [R234] ;  /* 0x00000000eac8783b */ /* 0x000e620000000200 */
        /* <DEDUP_REMOVED lines=17> */
[----:B------:R-:W4:Y:S06]  /*d780*/  LDSM.16.M88.4 R188, [R222+0x8000] ;  /* 0x00800000debc783b */ /* 0x000f2c0000000200 */
[----:B------:R-:W-:Y:S01]  /*d790*/  LDSM.16.M88.4 R200, [R225+0x8000] ;  /* 0x00800000e1c8783b */ /* 0x000fe20000000200 */
        /* <DEDUP_REMOVED lines=10> */
[C---:B------:R-:W-:Y:S01]  /*d840*/  HMMA.16816.F32.BF16 R32, R204.reuse, R178, R32 ;  /* 0x000000b2cc20723c */ /* 0x040fe20000041820 */
[----:B------:R-:W3:Y:S07]  /*d850*/  LDSM.16.M88.4 R176, [R219+0x7000] ;  /* 0x00700000dbb0783b */ /* 0x000eee0000000200 */
[C---:B------:R-:W-:Y:S08]  /*d860*/  HMMA.16816.F32.BF16 R36, R204.reuse, R188, R36 ;  /* 0x000000bccc24723c */ /* 0x040ff00000041824 */
[C---:B------:R-:W-:Y:S01]  /*d870*/  HMMA.16816.F32.BF16 R40, R204.reuse, R190, R40 ;  /* 0x000000becc28723c */ /* 0x040fe20000041828 */
[----:B------:R-:W4:Y:S07]  /*d880*/  LDSM.16.M88.4 R188, [R219+0x7800] ;  /* 0x00780000dbbc783b */ /* 0x000f2e0000000200 */
[C---:B--2---:R-:W-:Y:S08]  /*d890*/  HMMA.16816.F32.BF16 R44, R204.reuse, R192, R44 ;  /* 0x000000c0cc2c723c */ /* 0x044ff0000004182c */
[----:B------:R-:W-:Y:S01]  /*d8a0*/  HMMA.16816.F32.BF16 R48, R204, R194, R48 ;  /* 0x000000c2cc30723c */ /* 0x000fe20000041830 */
[----:B------:R-:W2:Y:S06]  /*d8b0*/  LDSM.16.M88.4 R192, [R219+0x8000] ;  /* 0x00800000dbc0783b */ /* 0x000eac0000000200 */
[----:B------:R-:W-:Y:S01]  /*d8c0*/  LDSM.16.M88.4 R204, [R223+0xc000] ;  /* 0x00c00000dfcc783b */ /* 0x000fe20000000200 */
[C---:B------:R-:W-:Y:S08]  /*d8d0*/  HMMA.16816.F32.BF16 R4, R200.reuse, R208, R4 ;  /* 0x000000d0c804723c */ /* 0x040ff00000041804 */
[C---:B------:R-:W-:Y:S01]  /*d8e0*/  HMMA.16816.F32.BF16 R8, R200.reuse, R210, R8 ;  /* 0x000000d2c808723c */ /* 0x040fe20000041808 */
[----:B------:R-:W-:Y:S07]  /*d8f0*/  LDSM.16.M88.4 R208, [R216+0x9000] ;  /* 0x00900000d8d0783b */ /* 0x000fee0000000200 */
        /* <DEDUP_REMOVED lines=9> */
[C---:B--2---:R-:W-:Y:S08]  /*d990*/  HMMA.16816.F32.BF16 R36, R200.reuse, R192, R36 ;  /* 0x000000c0c824723c */ /* 0x044ff00000041824 */
[C---:B------:R-:W-:Y:S01]  /*d9a0*/  HMMA.16816.F32.BF16 R40, R200.reuse, R194, R40 ;  /* 0x000000c2c828723c */ /* 0x040fe20000041828 */
[----:B------:R-:W2:Y:S07]  /*d9b0*/  LDSM.16.M88.4 R192, [R216+0xa800] ;  /* 0x00a80000d8c0783b */ /* 0x000eae0000000200 */
[C---:B-1----:R-:W-:Y:S08]  /*d9c0*/  HMMA.16816.F32.BF16 R44, R200.reuse, R196, R44 ;  /* 0x000000c4c82c723c */ /* 0x042ff0000004182c */
[----:B------:R-:W-:Y:S01]  /*d9d0*/  HMMA.16816.F32.BF16 R48, R200, R198, R48 ;  /* 0x000000c6c830723c */ /* 0x000fe20000041830 */
[----:B------:R-:W1:Y:S06]  /*d9e0*/  LDSM.16.M88.4 R196, [R216+0xb000] ;  /* 0x00b00000d8c4783b */ /* 0x000e6c0000000200 */
[----:B------:R-:W-:Y:S01]  /*d9f0*/  LDSM.16.M88.4 R200, [R224+0xc000] ;  /* 0x00c00000e0c8783b */ /* 0x000fe20000000200 */
[C---:B------:R-:W-:Y:S08]  /*da00*/  HMMA.16816.F32.BF16 R4, R204.reuse, R208, R4 ;  /* 0x000000d0cc04723c */ /* 0x040ff00000041804 */
[C---:B------:R-:W-:Y:S01]  /*da10*/  HMMA.16816.F32.BF16 R8, R204.reuse, R210, R8 ;  /* 0x000000d2cc08723c */ /* 0x040fe20000041808 */
[----:B------:R-:W-:Y:S07]  /*da20*/  LDSM.16.M88.4 R208, [R233] ;  /* 0x00000000e9d0783b */ /* 0x000fee0000000200 */
[C---:B---3--:R-:W-:Y:S08]  /*da30*/  HMMA.16816.F32.BF16 R12, R204.reuse, R176, R12 ;  /* 0x000000b0cc0c723c */ /* 0x048ff0000004180c */
[C---:B------:R-:W-:Y:S01]  /*da40*/  HMMA.16816.F32.BF16 R16, R204.reuse, R178, R16 ;  /* 0x000000b2cc10723c */ /* 0x040fe20000041810 */
[----:B------:R-:W3:Y:S07]  /*da50*/  LDSM.16.M88.4 R176, [R216+0xb800] ;  /* 0x00b80000d8b0783b */ /* 0x000eee0000000200 */
[C---:B----4-:R-:W-:Y:S08]  /*da60*/  HMMA.16816.F32.BF16 R20, R204.reuse, R188, R20 ;  /* 0x000000bccc14723c */ /* 0x050ff00000041814 */
[C---:B------:R-:W-:Y:S01]  /*da70*/  HMMA.16816.F32.BF16 R24, R204.reuse, R190, R24 ;  /* 0x000000becc18723c */ /* 0x040fe20000041818 */
[----:B------:R-:W4:Y:S07]  /*da80*/  LDSM.16.M88.4 R188, [R232] ;  /* 0x00000000e8bc783b */ /* 0x000f2e0000000200 */
[C---:B--2---:R-:W-:Y:S08]  /*da90*/  HMMA.16816.F32.BF16 R28, R204.reuse, R192, R28 ;  /* 0x000000c0cc1c723c */ /* 0x044ff0000004181c */
[C---:B------:R-:W-:Y:S01]  /*daa0*/  HMMA.16816.F32.BF16 R32, R204.reuse, R194, R32 ;  /* 0x000000c2cc20723c */ /* 0x040fe20000041820 */
[----:B------:R-:W2:Y:S07]  /*dab0*/  LDSM.16.M88.4 R192, [R231] ;  /* 0x00000000e7c0783b */ /* 0x000eae0000000200 */
[C---:B-1----:R-:W-:Y:S08]  /*dac0*/  HMMA.16816.F32.BF16 R36, R204.reuse, R196, R36 ;  /* 0x000000c4cc24723c */ /* 0x042ff00000041824 */
[C---:B------:R-:W-:Y:S01]  /*dad0*/  HMMA.16816.F32.BF16 R40, R204.reuse, R198, R40 ;  /* 0x000000c6cc28723c */ /* 0x040fe20000041828 */
[----:B------:R-:W-:Y:S07]  /*dae0*/  LDSM.16.M88.4 R196, [R229] ;  /* 0x00000000e5c4783b */ /* 0x000fee0000000200 */
[C---:B---3--:R-:W-:Y:S08]  /*daf0*/  HMMA.16816.F32.BF16 R44, R204.reuse, R176, R44 ;  /* 0x000000b0cc2c723c */ /* 0x048ff0000004182c */
[----:B------:R-:W-:Y:S01]  /*db00*/  HMMA.16816.F32.BF16 R48, R204, R178, R48 ;  /* 0x000000b2cc30723c */ /* 0x000fe20000041830 */
[----:B------:R-:W1:Y:S06]  /*db10*/  LDSM.16.M88.4 R176, [R230] ;  /* 0x00000000e6b0783b */ /* 0x000e6c0000000200 */
[----:B------:R-:W-:Y:S01]  /*db20*/  LDSM.16.M88.4 R204, [R226+0xc000] ;  /* 0x00c00000e2cc783b */ /* 0x000fe20000000200 */
[C---:B------:R-:W-:Y:S08]  /*db30*/  HMMA.16816.F32.BF16 R4, R200.reuse, R208, R4 ;  /* 0x000000d0c804723c */ /* 0x040ff00000041804 */
[C---:B------:R-:W-:Y:S01]  /*db40*/  HMMA.16816.F32.BF16 R8, R200.reuse, R210, R8 ;  /* 0x000000d2c808723c */ /* 0x040fe20000041808 */
[----:B------:R-:W-:Y:S07]  /*db50*/  LDSM.16.M88.4 R208, [R222+0x9000] ;  /* 0x00900000ded0783b */ /* 0x000fee0000000200 */
[C---:B----4-:R-:W-:Y:S08]  /*db60*/  HMMA.16816.F32.BF16 R12, R200.reuse, R188, R12 ;  /* 0x000000bcc80c723c */ /* 0x050ff0000004180c */
[C---:B------:R-:W-:Y:S01]  /*db70*/  HMMA.16816.F32.BF16 R16, R200.reuse, R190, R16 ;  /* 0x000000bec810723c */ /* 0x040fe20000041810 */
[----:B------:R-:W3:Y:S07]  /*db80*/  LDSM.16.M88.4 R188, [R228] ;  /* 0x00000000e4bc783b */ /* 0x000eee0000000200 */
[C---:B--2---:R-:W-:Y:S08]  /*db90*/  HMMA.16816.F32.BF16 R20, R200.reuse, R192, R20 ;  /* 0x000000c0c814723c */ /* 0x044ff00000041814 */
[C---:B------:R-:W-:Y:S01]  /*dba0*/  HMMA.16816.F32.BF16 R24, R200.reuse, R194, R24 ;  /* 0x000000c2c818723c */ /* 0x040fe20000041818 */
[----:B------:R-:W2:Y:S07]  /*dbb0*/  LDSM.16.M88.4 R192, [R222+0x9800] ;  /* 0x00980000dec0783b */ /* 0x000eae0000000200 */
[C---:B-1----:R-:W-:Y:S08]  /*dbc0*/  HMMA.16816.F32.BF16 R28, R200.reuse, R176, R28 ;  /* 0x000000b0c81c723c */ /* 0x042ff0000004181c */
[C---:B------:R-:W-:Y:S01]  /*dbd0*/  HMMA.16816.F32.BF16 R32, R200.reuse, R178, R32 ;  /* 0x000000b2c820723c */ /* 0x040fe20000041820 */
[----:B------:R-:W1:Y:S07]  /*dbe0*/  LDSM.16.M88.4 R176, [R222+0xa000] ;  /* 0x00a00000deb0783b */ /* 0x000e6e0000000200 */
[C---:B------:R-:W-:Y:S08]  /*dbf0*/  HMMA.16816.F32.BF16 R36, R200.reuse, R196, R36 ;  /* 0x000000c4c824723c */ /* 0x040ff00000041824 */
[C---:B------:R-:W-:Y:S01]  /*dc00*/  HMMA.16816.F32.BF16 R40, R200.reuse, R198, R40 ;  /* 0x000000c6c828723c */ /* 0x040fe20000041828 */
[----:B------:R-:W-:Y:S07]  /*dc10*/  LDSM.16.M88.4 R196, [R222+0xb000] ;  /* 0x00b00000dec4783b */ /* 0x000fee0000000200 */
[C---:B---3--:R-:W-:Y:S08]  /*dc20*/  HMMA.16816.F32.BF16 R44, R200.reuse, R188, R44 ;  /* 0x000000bcc82c723c */ /* 0x048ff0000004182c */
[----:B------:R-:W-:Y:S01]  /*dc30*/  HMMA.16816.F32.BF16 R48, R200, R190, R48 ;  /* 0x000000bec830723c */ /* 0x000fe20000041830 */
[----:B------:R-:W3:Y:S06]  /*dc40*/  LDSM.16.M88.4 R188, [R222+0xa800] ;  /* 0x00a80000debc783b */ /* 0x000eec0000000200 */
[----:B------:R-:W-:Y:S01]  /*dc50*/  LDSM.16.M88.4 R200, [R225+0xc000] ;  /* 0x00c00000e1c8783b */ /* 0x000fe20000000200 */
[C---:B------:R-:W-:Y:S08]  /*dc60*/  HMMA.16816.F32.BF16 R4, R204.reuse, R208, R4 ;  /* 0x000000d0cc04723c */ /* 0x040ff00000041804 */
[C---:B------:R-:W-:Y:S01]  /*dc70*/  HMMA.16816.F32.BF16 R8, R204.reuse, R210, R8 ;  /* 0x000000d2cc08723c */ /* 0x040fe20000041808 */
[----:B------:R-:W-:Y:S07]  /*dc80*/  LDSM.16.M88.4 R208, [R219+0x9000] ;  /* 0x00900000dbd0783b */ /* 0x000fee0000000200 */
        /* <DEDUP_REMOVED lines=10> */
[C---:B------:R-:W-:Y:S08]  /*dd30*/  HMMA.16816.F32.BF16 R40, R204.reuse, R198, R40 ;  /* 0x000000c6cc28723c */ /* 0x040ff00000041828 */
[C---:B--2---:R-:W-:Y:S08]  /*dd40*/  HMMA.16816.F32.BF16 R44, R204.reuse, R192, R44 ;  /* 0x000000c0cc2c723c */ /* 0x044ff0000004182c */
[----:B------:R-:W-:Y:S01]  /*dd50*/  HMMA.16816.F32.BF16 R48, R204, R194, R48 ;  /* 0x000000c2cc30723c */ /* 0x000fe20000041830 */
[----:B------:R-:W2:Y:S07]  /*dd60*/  LDSM.16.M88.4 R192, [R219+0xa800] ;  /* 0x00a80000dbc0783b */ /* 0x000eae0000000200 */
[C---:B------:R-:W-:Y:S08]  /*dd70*/  HMMA.16816.F32.BF16 R4, R200.reuse, R208, R4 ;  /* 0x000000d0c804723c */ /* 0x040ff00000041804 */
[C---:B------:R-:W-:Y:S08]  /*dd80*/  HMMA.16816.F32.BF16 R8, R200.reuse, R210, R8 ;  /* 0x000000d2c808723c */ /* 0x040ff00000041808 */
[C---:B-1----:R-:W-:Y:S08]  /*dd90*/  HMMA.16816.F32.BF16 R12, R200.reuse, R176, R12 ;  /* 0x000000b0c80c723c */ /* 0x042ff0000004180c */
[C---:B------:R-:W-:Y:S01]  /*dda0*/  HMMA.16816.F32.BF16 R16, R200.reuse, R178, R16 ;  /* 0x000000b2c810723c */ /* 0x040fe20000041810 */
[----:B------:R-:W1:Y:S03]  /*ddb0*/  LDSM.16.M88.4 R176, [R219+0xb000] ;  /* 0x00b00000dbb0783b */ /* 0x000e660000000200 */
[----:B------:R-:W-:Y:S02]  /*ddc0*/  FMNMX.FTZ R0, R4, R174, !PT ;  /* 0x000000ae04007209 */ /* 0x000fe40007810000 */
[----:B------:R-:W-:Y:S02]  /*ddd0*/  FMNMX.FTZ R2, R6, R175, !PT ;  /* 0x000000af06027209 */ /* 0x000fe40007810000 */
[C---:B---3--:R-:W-:Y:S04]  /*dde0*/  HMMA.16816.F32.BF16 R20, R200.reuse, R188, R20 ;  /* 0x000000bcc814723c */ /* 0x048fe80000041814 */
[----:B------:R-:W-:Y:S02]  /*ddf0*/  FMNMX.FTZ R0, R5, R0, !PT ;  /* 0x0000000005007209 */ /* 0x000fe40007810000 */
[----:B------:R-:W-:Y:S02]  /*de00*/  FMNMX.FTZ R2, R7, R2, !PT ;  /* 0x0000000207027209 */ /* 0x000fe40007810000 */
[C---:B------:R-:W-:Y:S01]  /*de10*/  HMMA.16816.F32.BF16 R24, R200.reuse, R190, R24 ;  /* 0x000000bec818723c */ /* 0x040fe20000041818 */
[----:B------:R-:W3:Y:S01]  /*de20*/  LDSM.16.M88.4 R188, [R219+0xb800] ;  /* 0x00b80000dbbc783b */ /* 0x000ee20000000200 */
[----:B------:R-:W-:Y:S04]  /*de30*/  DEPBAR.LE SB0, 0x0 ;  /* 0x000080000000791a */ /* 0x000fe80000000000 */
[----:B------:R-:W-:Y:S01]  /*de40*/  FMNMX.FTZ R0, R8, R0, !PT ;  /* 0x0000000008007209 */ /* 0x000fe20007810000 */
[----:B------:R-:W-:Y:S01]  /*de50*/  BAR.SYNC.DEFER_BLOCKING 0x0 ;  /* 0x0000000000007b1d */ /* 0x000fe20000010000 */
[C---:B--2---:R-:W-:Y:S05]  /*de60*/  HMMA.16816.F32.BF16 R28, R200.reuse, R192, R28 ;  /* 0x000000c0c81c723c */ /* 0x044fea000004181c */
[----:B------:R-:W-:Y:S02]  /*de70*/  FMNMX.FTZ R0, R9, R0, !PT ;  /* 0x0000000009007209 */ /* 0x000fe40007810000 */
[----:B------:R-:W-:Y:S01]  /*de80*/  FMNMX.FTZ R2, R10, R2, !PT ;  /* 0x000000020a027209 */ /* 0x000fe20007810000 */
[C---:B------:R-:W-:Y:S04]  /*de90*/  HMMA.16816.F32.BF16 R32, R200.reuse, R194, R32 ;  /* 0x000000c2c820723c */ /* 0x040fe80000041820 */
[----:B------:R-:W-:Y:S02]  /*dea0*/  FMNMX.FTZ R0, R12, R0, !PT ;  /* 0x000000000c007209 */ /* 0x000fe40007810000 */
[----:B------:R-:W-:Y:S02]  /*deb0*/  FMNMX.FTZ R2, R11, R2, !PT ;  /* 0x000000020b027209 */ /* 0x000fe40007810000 */
[----:B------:R-:W-:Y:S01]  /*dec0*/  FMNMX.FTZ R0, R13, R0, !PT ;  /* 0x000000000d007209 */ /* 0x000fe20007810000 */
[C---:B-1----:R-:W-:Y:S03]  /*ded0*/  HMMA.16816.F32.BF16 R36, R200.reuse, R176, R36 ;  /* 0x000000b0c824723c */ /* 0x042fe60000041824 */
[----:B------:R-:W-:Y:S02]  /*dee0*/  FMNMX.FTZ R0, R16, R0, !PT ;  /* 0x0000000010007209 */ /* 0x000fe40007810000 */
[----:B------:R-:W-:Y:S02]  /*def0*/  FMNMX.FTZ R2, R14, R2, !PT ;  /* 0x000000020e027209 */ /* 0x000fe40007810000 */
[----:B------:R-:W-:Y:S01]  /*df00*/  FMNMX.FTZ R0, R17, R0, !PT ;  /* 0x0000000011007209 */ /* 0x000fe20007810000 */
[C---:B------:R-:W-:Y:S04]  /*df10*/  HMMA.16816.F32.BF16 R40, R200.reuse, R178, R40 ;  /* 0x000000b2c828723c */ /* 0x040fe80000041828 */
[----:B------:R-:W-:Y:S02]  /*df20*/  FMNMX.FTZ R2, R15, R2, !PT ;  /* 0x000000020f027209 */ /* 0x000fe40007810000 */
[----:B------:R-:W-:Y:S01]  /*df30*/  FMNMX.FTZ R0, R20, R0, !PT ;  /* 0x0000000014007209 */ /* 0x000fe20007810000 */
[----:B------:R-:W-:Y:S01]  /*df40*/  @P0 IMAD.WIDE.U32 R178, R252, c[0x0][0x1e0], RZ ;  /* 0x00007800fcb20a25 */ /* 0x000fe200078e00ff */
[C---:B---3--:R-:W-:Y:S04]  /*df50*/  HMMA.16816.F32.BF16 R44, R200.reuse, R188, R44 ;  /* 0x000000bcc82c723c */ /* 0x048fe8000004182c */
        /* <DEDUP_REMOVED lines=34> */
[----:B------:R-:W-:Y:S02]  /*e180*/  FMNMX.FTZ R0, R50, R0, !PT ;  /* 0x0000000032007209 */ /* 0x000fe40007810000 */
[----:B------:R-:W-:Y:S02]  /*e190*/  @P0 MOV R176, R212 ;  /* 0x000000d400b00202 */ /* 0x000fe40000000f00 */
[----:B------:R-:W-:Y:S03]  /*e1a0*/  FMNMX.FTZ R0, R51, R0, !PT ;  /* 0x0000000033007209 */ /* 0x000fe60007810000 */
[----:B------:R-:W-:Y:S02]  /*e1b0*/  @P0 IMAD.WIDE.U32 R176, R178, 0x60, R176 ;  /* 0x00000060b2b00825 */ /* 0x000fe400078e00b0 */
        /* <DEDUP_REMOVED lines=8> */
[----:B------:R-:W-:Y:S02]  /*e240*/  @P0 IMAD R174, R172, c[0x0][0x1e0], RZ ;  /* 0x00007800acae0a24 */ /* 0x000fe400078e02ff */
[----:B------:R-:W-:Y:S01]  /*e250*/  FMUL.FTZ R196, R173, c[0x0][0x2d0] ;  /* 0x0000b400adc47a20 */ /* 0x000fe20000410000 */
[----:B--2---:R-:W-:Y:S01]  /*e260*/  FMNMX.FTZ R172, R0, R3, !PT ;  /* 0x0000000300ac7209 */ /* 0x004fe20007810000 */
[----:B------:R-:W-:Y:S02]  /*e270*/  FMUL.FTZ R0, R2, c[0x0][0x2d0] ;  /* 0x0000b40002007a20 */ /* 0x000fe40000410000 */
[--C-:B------:R-:W-:Y:S02]  /*e280*/  FFMA.FTZ R4, R4, c[0x0][0x2d0], -R196.reuse ;  /* 0x0000b40004047a23 */ /* 0x100fe400000108c4 */
[----:B------:R1:W2:Y:S01]  /*e290*/  MUFU.EX2 R2, R0 ;  /* 0x0000000000027308 */ /* 0x0002a20000000800 */
[----:B------:R-:W-:Y:S02]  /*e2a0*/  FFMA.FTZ R5, R5, c[0x0][0x2d0], -R196 ;  /* 0x0000b40005057a23 */ /* 0x000fe400000108c4 */
[----:B------:R-:W-:Y:S01]  /*e2b0*/  @P0 IMAD R3, R252, c[0x0][0x1e4], R174 ;  /* 0x00007900fc030a24 */ /* 0x000fe200078e02ae */
[----:B------:R-:W-:Y:S01]  /*e2c0*/  @P0 SHF.L.U32 R174, R176, 0x1, RZ ;  /* 0x00000001b0ae0819 */ /* 0x000fe200000006ff */
[--C-:B------:R-:W-:Y:S02]  /*e2d0*/  FFMA.FTZ R12, R12, c[0x0][0x2d0], -R196.reuse ;  /* 0x0000b4000c0c7a23 */ /* 0x100fe400000108c4 */
[--C-:B------:R-:W-:Y:S01]  /*e2e0*/  FFMA.FTZ R13, R13, c[0x0][0x2d0], -R196.reuse ;  /* 0x0000b4000d0d7a23 */ /* 0x100fe200000108c4 */
[----:B------:R-:W-:Y:S01]  /*e2f0*/  @P0 IADD3 R3, R179, R3, RZ ;  /* 0x00000003b3030210 */ /* 0x000fe20007ffe0ff */
[--C-:B------:R-:W-:Y:S01]  /*e300*/  FFMA.FTZ R16, R16, c[0x0][0x2d0], -R196.reuse ;  /* 0x0000b40010107a23 */ /* 0x100fe200000108c4 */
[----:B------:R3:W-:Y:S01]  /*e310*/  MUFU.EX2 R215, R4 ;  /* 0x0000000400d77308 */ /* 0x0007e20000000800 */
[----:B------:R-:W-:Y:S01]  /*e320*/  @P0 IADD3 R178, P2, R174, 0x80, RZ ;  /* 0x00000080aeb20810 */ /* 0x000fe20007f5e0ff */
[--C-:B------:R-:W-:Y:S02]  /*e330*/  FFMA.FTZ R17, R17, c[0x0][0x2d0], -R196.reuse ;  /* 0x0000b40011117a23 */ /* 0x100fe400000108c4 */
[----:B------:R-:W-:Y:S01]  /*e340*/  @P0 IMAD R3, R3, 0x60, RZ ;  /* 0x0000006003030824 */ /* 0x000fe200078e02ff */
[----:B------:R-:W-:Y:S01]  /*e350*/  @P0 IADD3 R178, P1, R178, c[0x0][0x1c8], RZ ;  /* 0x00007200b2b20a10 */ /* 0x000fe20007f3e0ff */
[--C-:B------:R-:W-:Y:S02]  /*e360*/  FFMA.FTZ R20, R20, c[0x0][0x2d0], -R196.reuse ;  /* 0x0000b40014147a23 */ /* 0x100fe400000108c4 */
[--C-:B------:R-:W-:Y:S01]  /*e370*/  FFMA.FTZ R21, R21, c[0x0][0x2d0], -R196.reuse ;  /* 0x0000b40015157a23 */ /* 0x100fe200000108c4 */
[----:B------:R-:W-:Y:S01]  /*e380*/  @P0 IADD3 R3, R177, R3, RZ ;  /* 0x00000003b1030210 */ /* 0x000fe20007ffe0ff */
[----:B------:R4:W-:Y:S01]  /*e390*/  MUFU.EX2 R205, R5 ;  /* 0x0000000500cd7308 */ /* 0x0009e20000000800 */
[--C-:B------:R-:W-:Y:S02]  /*e3a0*/  FFMA.FTZ R24, R24, c[0x0][0x2d0], -R196.reuse ;  /* 0x0000b40018187a23 */ /* 0x100fe400000108c4 */
[----:B------:R-:W-:Y:S01]  /*e3b0*/  @P0 SHF.L.U64.HI R3, R176, 0x1, R3 ;  /* 0x00000001b0030819 */ /* 0x000fe20000010203 */
[----:B-1----:R-:W-:Y:S02]  /*e3c0*/  FADD.FTZ R0, -R172, R175 ;  /* 0x000000afac007221 */ /* 0x002fe40000010100 */
[--C-:B------:R-:W-:Y:S01]  /*e3d0*/  FFMA.FTZ R175, R8, c[0x0][0x2d0], -R196.reuse ;  /* 0x0000b40008af7a23 */ /* 0x100fe200000108c4 */
[--C-:B------:R-:W-:Y:S01]  /*e3e0*/  @P0 IADD3.X R179, RZ, c[0x0][0x1cc], R3.reuse, P1, P2 ;  /* 0x00007300ffb30a10 */ /* 0x100fe20000fe4403 */
[----:B------:R-:W-:Y:S01]  /*e3f0*/  FMUL.FTZ R0, R0, c[0x0][0x2d0] ;  /* 0x0000b40000007a20 */ /* 0x000fe20000410000 */
[----:B------:R-:W-:Y:S01]  /*e400*/  @P0 IADD3 R176, P2, R174, 0x100, RZ ;  /* 0x00000100aeb00810 */ /* 0x000fe20007f5e0ff */
[----:B------:R1:W-:Y:S01]  /*e410*/  MUFU.EX2 R204, R175 ;  /* 0x000000af00cc7308 */ /* 0x0003e20000000800 */
[----:B------:R-:W-:Y:S01]  /*e420*/  @P0 MOV R8, c[0x0][0x1e0] ;  /* 0x0000780000080a02 */ /* 0x000fe20000000f00 */
[----:B--2---:R-:W-:Y:S01]  /*e430*/  FMUL.FTZ R132, R2, R132 ;  /* 0x0000008402847220 */ /* 0x004fe20000410000 */
[----:B---3--:R-:W-:Y:S01]  /*e440*/  @P0 IADD3 R4, P1, R174, c[0x0][0x1c8], RZ ;  /* 0x00007200ae040a10 */ /* 0x008fe20007f3e0ff */
[----:B------:R-:W-:Y:S01]  /*e450*/  FMUL.FTZ R133, R2, R133 ;  /* 0x0000008502857220 */ /* 0x000fe20000410000 */
[----:B------:R-:W-:Y:S01]  /*e460*/  @P0 SHF.L.U64.HI R188, R8, R213, c[0x0][0x1e4] ;  /* 0x0000790008bc0619 */ /* 0x000fe200000102d5 */
[C---:B------:R-:W-:Y:S02]  /*e470*/  FMUL.FTZ R136, R2.reuse, R136 ;  /* 0x0000008802887220 */ /* 0x040fe40000410000 */
[C---:B------:R-:W-:Y:S02]  /*e480*/  FMUL.FTZ R137, R2.reuse, R137 ;  /* 0x0000008902897220 */ /* 0x040fe40000410000 */
[----:B------:R-:W2:Y:S01]  /*e490*/  MUFU.EX2 R0, R0 ;  /* 0x0000000000007308 */ /* 0x000ea20000000800 */
[C---:B------:R-:W-:Y:S02]  /*e4a0*/  FMUL.FTZ R140, R2.reuse, R140 ;  /* 0x0000008c028c7220 */ /* 0x040fe40000410000 */
[C---:B------:R-:W-:Y:S01]  /*e4b0*/  FMUL.FTZ R141, R2.reuse, R141 ;  /* 0x0000008d028d7220 */ /* 0x040fe20000410000 */
[----:B----4-:R-:W-:Y:S01]  /*e4c0*/  @P0 IADD3.X R5, R3, c[0x0][0x1cc], RZ, P1, !PT ;  /* 0x0000730003050a10 */ /* 0x010fe20000ffe4ff */
[----:B------:R-:W-:Y:S01]  /*e4d0*/  FMUL.FTZ R144, R2, R144 ;  /* 0x0000009002907220 */ /* 0x000fe20000410000 */
[----:B------:R-:W-:Y:S01]  /*e4e0*/  @P0 IADD3 R176, P1, R176, c[0x0][0x1c8], RZ ;  /* 0x00007200b0b00a10 */ /* 0x000fe20007f3e0ff */
[C---:B------:R-:W-:Y:S02]  /*e4f0*/  FMUL.FTZ R145, R2.reuse, R145 ;  /* 0x0000009102917220 */ /* 0x040fe40000410000 */
[----:B------:R3:W-:Y:S01]  /*e500*/  @P0 LDGSTS.E.BYPASS.LTC128B.128 [R251+0xc100], [R4.64], !P4 ;  /* 0x0c10000004fb0fae */ /* 0x0007e2000e101d48 */
[--C-:B------:R-:W-:Y:S01]  /*e510*/  @P0 IADD3.X R177, RZ, c[0x0][0x1cc], R3.reuse, P1, P2 ;  /* 0x00007300ffb10a10 */ /* 0x100fe20000fe4403 */
[C---:B------:R-:W-:Y:S01]  /*e520*/  FMUL.FTZ R148, R2.reuse, R148 ;  /* 0x0000009402947220 */ /* 0x040fe20000410000 */
[----:B------:R-:W-:Y:S01]  /*e530*/  MUFU.EX2 R214, R12 ;  /* 0x0000000c00d67308 */ /* 0x000fe20000000800 */
[----:B------:R-:W-:Y:S02]  /*e540*/  FMUL.FTZ R149, R2, R149 ;  /* 0x0000009502957220 */ /* 0x000fe40000410000 */
[--C-:B-1----:R-:W-:Y:S01]  /*e550*/  FFMA.FTZ R175, R9, c[0x0][0x2d0], -R196.reuse ;  /* 0x0000b40009af7a23 */ /* 0x102fe200000108c4 */
[----:B------:R-:W-:Y:S01]  /*e560*/  @P0 IADD3 R9, P2, R174, 0x180, RZ ;  /* 0x00000180ae090810 */ /* 0x000fe20007f5e0ff */
[----:B------:R1:W-:Y:S01]  /*e570*/  @P0 LDGSTS.E.BYPASS.LTC128B.128 [R251+0xf100], [R178.64], !P3 ;  /* 0x0f100000b2fb0fae */ /* 0x0003e2000d901d48 */
[----:B------:R-:W-:Y:S02]  /*e580*/  FMUL.FTZ R174, R172, c[0x0][0x2d0] ;  /* 0x0000b400acae7a20 */ /* 0x000fe40000410000 */
[----:B------:R-:W-:Y:S02]  /*e590*/  FFMA.FTZ R25, R25, c[0x0][0x2d0], -R196 ;  /* 0x0000b40019197a23 */ /* 0x000fe400000108c4 */
[----:B------:R4:W1:Y:S01]  /*e5a0*/  MUFU.EX2 R203, R175 ;  /* 0x000000af00cb7308 */ /* 0x0008620000000800 */
[--C-:B------:R-:W-:Y:S01]  /*e5b0*/  FFMA.FTZ R6, R6, c[0x0][0x2d0], -R174.reuse ;  /* 0x0000b40006067a23 */ /* 0x100fe200000108ae */
[----:B------:R3:W-:Y:S01]  /*e5c0*/  @P0 LDGSTS.E.BYPASS.LTC128B.128 [R251+0x12100], [R176.64], !P6 ;  /* 0x12100000b0fb0fae */ /* 0x0007e2000f101d48 */
[--C-:B------:R-:W-:Y:S02]  /*e5d0*/  FFMA.FTZ R10, R10, c[0x0][0x2d0], -R174.reuse ;  /* 0x0000b4000a0a7a23 */ /* 0x100fe400000108ae */
[--C-:B------:R-:W-:Y:S02]  /*e5e0*/  FFMA.FTZ R11, R11, c[0x0][0x2d0], -R174.reuse ;  /* 0x0000b4000b0b7a23 */ /* 0x100fe400000108ae */
[C---:B--2---:R-:W-:Y:S02]  /*e5f0*/  FMUL.FTZ R134, R0.reuse, R134 ;  /* 0x0000008600867220 */ /* 0x044fe40000410000 */
        /* <DEDUP_REMOVED lines=10> */
[----:B----4-:R-:W-:Y:S01]  /*e6a0*/  @P0 SHF.L.U32 R175, R8, 0x6, RZ ;  /* 0x0000000608af0819 */ /* 0x010fe200000006ff */
[----:B------:R-:W-:Y:S01]  /*e6b0*/  FMUL.FTZ R151, R0, R151 ;  /* 0x0000009700977220 */ /* 0x000fe20000410000 */
[----:B------:R-:W-:Y:S01]  /*e6c0*/  @P0 IADD3 R8, P1, R9, c[0x0][0x1c8], RZ ;  /* 0x0000720009080a10 */ /* 0x000fe20007f3e0ff */
[--C-:B------:R-:W-:Y:S01]  /*e6d0*/  FFMA.FTZ R14, R14, c[0x0][0x2d0], -R174.reuse ;  /* 0x0000b4000e0e7a23 */ /* 0x100fe200000108ae */
[----:B-1----:R-:W-:Y:S01]  /*e6e0*/  F2FP.BF16.PACK_AB R178, R203, R204 ;  /* 0x000000cccbb2723e */ /* 0x002fe200000010ff */
[--C-:B------:R-:W-:Y:S01]  /*e6f0*/  FFMA.FTZ R15, R15, c[0x0][0x2d0], -R174.reuse ;  /* 0x0000b4000f0f7a23 */ /* 0x100fe200000108ae */
[----:B------:R-:W-:Y:S01]  /*e700*/  @P0 IADD3.X R9, RZ, c[0x0][0x1cc], R3, P1, P2 ;  /* 0x00007300ff090a10 */ /* 0x000fe20000fe4403 */
[--C-:B------:R-:W-:Y:S01]  /*e710*/  FFMA.FTZ R3, R7, c[0x0][0x2d0], -R174.reuse ;  /* 0x0000b40007037a23 */ /* 0x100fe200000108ae */
[----:B---3--:R-:W-:Y:S01]  /*e720*/  @P0 IADD3 R4, P2, R4, R175, RZ ;  /* 0x000000af04040210 */ /* 0x008fe20007f5e0ff */
[----:B------:R-:W1:Y:S01]  /*e730*/  MUFU.EX2 R200, R11 ;  /* 0x0000000b00c87308 */ /* 0x000e620000000800 */
[----:B------:R-:W-:Y:S01]  /*e740*/  F2FP.BF16.PACK_AB R176, R205, R215 ;  /* 0x000000d7cdb0723e */ /* 0x000fe200000010ff */
[----:B------:R3:W-:Y:S01]  /*e750*/  @P0 LDGSTS.E.BYPASS.LTC128B.128 [R251+0x15100], [R8.64], !P5 ;  /* 0x1510000008fb0fae */ /* 0x0007e2000e901d48 */
[----:B------:R-:W-:Y:S01]  /*e760*/  @P0 IADD3.X R5, R5, R188, RZ, P2, !PT ;  /* 0x000000bc05050210 */ /* 0x000fe200017fe4ff */
[--C-:B------:R-:W-:Y:S01]  /*e770*/  FFMA.FTZ R18, R18, c[0x0][0x2d0], -R174.reuse ;  /* 0x0000b40012127a23 */ /* 0x100fe200000108ae */
[----:B--2---:R-:W-:Y:S01]  /*e780*/  @P0 IADD3 R6, P1, R175, R4, RZ ;  /* 0x00000004af060210 */ /* 0x004fe20007f3e0ff */
[--C-:B------:R-:W-:Y:S02]  /*e790*/  FFMA.FTZ R19, R19, c[0x0][0x2d0], -R174.reuse ;  /* 0x0000b40013137a23 */ /* 0x100fe400000108ae */
[----:B------:R2:W-:Y:S01]  /*e7a0*/  @P0 LDGSTS.E.BYPASS.LTC128B.128 [R251+0xd100], [R4.64], !P4 ;  /* 0x0d10000004fb0fae */ /* 0x0005e2000e101d48 */
[----:B------:R-:W-:Y:S01]  /*e7b0*/  @P0 IADD3.X R7, R188, R5, RZ, P1, !PT ;  /* 0x00000005bc070210 */ /* 0x000fe20000ffe4ff */
[----:B------:R-:W4:Y:S01]  /*e7c0*/  MUFU.EX2 R202, R3 ;  /* 0x0000000300ca7308 */ /* 0x000f220000000800 */
[----:B------:R-:W-:Y:S02]  /*e7d0*/  FMUL.FTZ R10, R0, R186 ;  /* 0x000000ba000a7220 */ /* 0x000fe40000410000 */
[--C-:B------:R-:W-:Y:S01]  /*e7e0*/  FFMA.FTZ R22, R22, c[0x0][0x2d0], -R174.reuse ;  /* 0x0000b40016167a23 */ /* 0x100fe200000108ae */
[----:B------:R2:W-:Y:S01]  /*e7f0*/  @P0 LDGSTS.E.BYPASS.LTC128B.128 [R251+0x10100], [R4.64+0x80], !P3 ;  /* 0x1010008004fb0fae */ /* 0x0005e2000d901d48 */
[--C-:B------:R-:W-:Y:S02]  /*e800*/  FFMA.FTZ R23, R23, c[0x0][0x2d0], -R174.reuse ;  /* 0x0000b40017177a23 */ /* 0x100fe400000108ae */
[--C-:B------:R-:W-:Y:S02]  /*e810*/  FFMA.FTZ R26, R26, c[0x0][0x2d0], -R174.reuse ;  /* 0x0000b4001a1a7a23 */ /* 0x100fe400000108ae */
[----:B------:R-:W-:Y:S01]  /*e820*/  FFMA.FTZ R27, R27, c[0x0][0x2d0], -R174 ;  /* 0x0000b4001b1b7a23 */ /* 0x000fe200000108ae */
[----:B------:R2:W-:Y:S01]  /*e830*/  @P0 LDGSTS.E.BYPASS.LTC128B.128 [R251+0x13100], [R4.64+0x100], !P6 ;  /* 0x1310010004fb0fae */ /* 0x0005e2000f101d48 */
[----:B------:R-:W2:Y:S01]  /*e840*/  MUFU.EX2 R213, R13 ;  /* 0x0000000d00d57308 */ /* 0x000ea20000000800 */
[--C-:B------:R-:W-:Y:S01]  /*e850*/  FFMA.FTZ R28, R28, c[0x0][0x2d0], -R196.reuse ;  /* 0x0000b4001c1c7a23 */ /* 0x100fe200000108c4 */
[----:B-1----:R-:W-:Y:S01]  /*e860*/  F2FP.BF16.PACK_AB R179, R200, R201 ;  /* 0x000000c9c8b3723e */ /* 0x002fe200000010ff */
[----:B------:R-:W-:Y:S02]  /*e870*/  FMUL.FTZ R11, R0, R187 ;  /* 0x000000bb000b7220 */ /* 0x000fe40000410000 */
[----:B------:R2:W-:Y:S01]  /*e880*/  @P0 LDGSTS.E.BYPASS.LTC128B.128 [R251+0x16100], [R4.64+0x180], !P5 ;  /* 0x1610018004fb0fae */ /* 0x0005e2000e901d48 */
[----:B------:R-:W-:Y:S02]  /*e890*/  FFMA.FTZ R29, R29, c[0x0][0x2d0], -R196 ;  /* 0x0000b4001d1d7a23 */ /* 0x000fe400000108c4 */
[C---:B---3--:R-:W-:Y:S02]  /*e8a0*/  FMUL.FTZ R8, R2.reuse, R184 ;  /* 0x000000b802087220 */ /* 0x048fe40000410000 */
[----:B------:R-:W-:Y:S01]  /*e8b0*/  FMUL.FTZ R9, R2, R185 ;  /* 0x000000b902097220 */ /* 0x000fe20000410000 */
[----:B------:R1:W-:Y:S01]  /*e8c0*/  @P0 LDGSTS.E.BYPASS.LTC128B.128 [R251+0xe100], [R6.64], !P4 ;  /* 0x0e10000006fb0fae */ /* 0x0003e2000e101d48 */
[----:B------:R-:W-:Y:S01]  /*e8d0*/  MUFU.EX2 R198, R14 ;  /* 0x0000000e00c67308 */ /* 0x000fe20000000800 */
[----:B----4-:R-:W-:Y:S01]  /*e8e0*/  F2FP.BF16.PACK_AB R177, R202, R199 ;  /* 0x000000c7cab1723e */ /* 0x010fe200000010ff */
[--C-:B------:R-:W-:Y:S02]  /*e8f0*/  FFMA.FTZ R30, R30, c[0x0][0x2d0], -R174.reuse ;  /* 0x0000b4001e1e7a23 */ /* 0x100fe400000108ae */
[--C-:B------:R-:W-:Y:S01]  /*e900*/  FFMA.FTZ R31, R31, c[0x0][0x2d0], -R174.reuse ;  /* 0x0000b4001f1f7a23 */ /* 0x100fe200000108ae */
[----:B------:R1:W-:Y:S01]  /*e910*/  @P0 LDGSTS.E.BYPASS.LTC128B.128 [R251+0x11100], [R6.64+0x80], !P3 ;  /* 0x1110008006fb0fae */ /* 0x0003e2000d901d48 */
[----:B------:R-:W-:Y:S02]  /*e920*/  FFMA.FTZ R3, R35, c[0x0][0x2d0], -R174 ;  /* 0x0000b40023037a23 */ /* 0x000fe400000108ae */
[--C-:B------:R-:W-:Y:S02]  /*e930*/  FFMA.FTZ R32, R32, c[0x0][0x2d0], -R196.reuse ;  /* 0x0000b40020207a23 */ /* 0x100fe400000108c4 */
[----:B------:R3:W4:Y:S01]  /*e940*/  MUFU.EX2 R197, R15 ;  /* 0x0000000f00c57308 */ /* 0x0007220000000800 */
[----:B------:R1:W-:Y:S01]  /*e950*/  @P0 LDGSTS.E.BYPASS.LTC128B.128 [R251+0x14100], [R6.64+0x100], !P6 ;  /* 0x1410010006fb0fae */ /* 0x0003e2000f101d48 */
[----:B------:R-:W-:Y:S02]  /*e960*/  FFMA.FTZ R33, R33, c[0x0][0x2d0], -R196 ;  /* 0x0000b40021217a23 */ /* 0x000fe400000108c4 */
[----:B------:R-:W-:Y:S02]  /*e970*/  FFMA.FTZ R34, R34, c[0x0][0x2d0], -R174 ;  /* 0x0000b40022227a23 */ /* 0x000fe400000108ae */
[C---:B------:R-:W-:Y:S01]  /*e980*/  FMUL.FTZ R152, R2.reuse, R152 ;  /* 0x0000009802987220 */ /* 0x040fe20000410000 */
[----:B------:R1:W-:Y:S01]  /*e990*/  @P0 LDGSTS.E.BYPASS.LTC128B.128 [R251+0x17100], [R6.64+0x180], !P5 ;  /* 0x1710018006fb0fae */ /* 0x0003e2000e901d48 */
[C---:B------:R-:W-:Y:S02]  /*e9a0*/  FMUL.FTZ R153, R2.reuse, R153 ;  /* 0x0000009902997220 */ /* 0x040fe40000410000 */
[C---:B--2---:R-:W-:Y:S01]  /*e9b0*/  FMUL.FTZ R4, R2.reuse, R180 ;  /* 0x000000b402047220 */ /* 0x044fe20000410000 */
[----:B------:R-:W-:Y:S01]  /*e9c0*/  MUFU.EX2 R212, R16 ;  /* 0x0000001000d47308 */ /* 0x000fe20000000800 */
[----:B------:R-:W-:Y:S01]  /*e9d0*/  FMUL.FTZ R5, R2, R181 ;  /* 0x000000b502057220 */ /* 0x000fe20000410000 */
[----:B------:R-:W2:Y:S01]  /*e9e0*/  LDSM.16.MT88.4 R188, [R217] ;  /* 0x00000000d9bc783b */ /* 0x000ea20000004200 */
[C---:B------:R-:W-:Y:S02]  /*e9f0*/  FMUL.FTZ R154, R0.reuse, R154 ;  /* 0x0000009a009a7220 */ /* 0x040fe40000410000 */
[----:B------:R-:W-:Y:S02]  /*ea00*/  FMUL.FTZ R155, R0, R155 ;  /* 0x0000009b009b7220 */ /* 0x000fe40000410000 */
[C---:B------:R-:W-:Y:S01]  /*ea10*/  FMUL.FTZ R156, R2.reuse, R156 ;  /* 0x0000009c029c7220 */ /* 0x040fe20000410000 */
[----:B------:R-:W4:Y:S01]  /*ea20*/  LDSM.16.MT88.4 R192, [R218] ;  /* 0x00000000dac0783b */ /* 0x000f220000004200 */
[----:B------:R-:W-:Y:S01]  /*ea30*/  FMUL.FTZ R157, R2, R157 ;  /* 0x0000009d029d7220 */ /* 0x000fe20000410000 */
[----:B------:R-:W2:Y:S01]  /*ea40*/  MUFU.EX2 R211, R17 ;  /* 0x0000001100d37308 */ /* 0x000ea20000000800 */
[C---:B------:R-:W-:Y:S02]  /*ea50*/  FMUL.FTZ R158, R0.reuse, R158 ;  /* 0x0000009e009e7220 */ /* 0x040fe40000410000 */
[----:B------:R-:W-:Y:S01]  /*ea60*/  FMUL.FTZ R159, R0, R159 ;  /* 0x0000009f009f7220 */ /* 0x000fe20000410000 */
[----:B------:R-:W-:Y:S01]  /*ea70*/  LDSM.16.MT88.4 R184, [R220] ;  /* 0x00000000dcb8783b */ /* 0x000fe20000004200 */
[C---:B------:R-:W-:Y:S02]  /*ea80*/  FMUL.FTZ R160, R2.reuse, R160 ;  /* 0x000000a002a07220 */ /* 0x040fe40000410000 */
[----:B------:R-:W-:Y:S02]  /*ea90*/  FMUL.FTZ R161, R2, R161 ;  /* 0x000000a102a17220 */ /* 0x000fe40000410000 */
[C---:B------:R-:W-:Y:S01]  /*eaa0*/  FMUL.FTZ R162, R0.reuse, R162 ;  /* 0x000000a200a27220 */ /* 0x040fe20000410000 */
[----:B---3--:R-:W-:Y:S01]  /*eab0*/  LDSM.16.MT88.4 R12, [R220+0x9000] ;  /* 0x00900000dc0c783b */ /* 0x008fe20000004200 */
[----:B------:R-:W-:Y:S01]  /*eac0*/  MUFU.EX2 R210, R20 ;  /* 0x0000001400d27308 */ /* 0x000fe20000000800 */
[C---:B------:R-:W-:Y:S02]  /*ead0*/  FMUL.FTZ R163, R0.reuse, R163 ;  /* 0x000000a300a37220 */ /* 0x040fe40000410000 */
[C---:B-1----:R-:W-:Y:S02]  /*eae0*/  FMUL.FTZ R6, R0.reuse, R182 ;  /* 0x000000b600067220 */ /* 0x042fe40000410000 */
[----:B------:R-:W-:Y:S01]  /*eaf0*/  FMUL.FTZ R7, R0, R183 ;  /* 0x000000b700077220 */ /* 0x000fe20000410000 */
[----:B------:R-:W0:Y:S01]  /*eb00*/  LDGDEPBAR ;  /* 0x00000000000079af */ /* 0x000e220000000000 */
[C---:B------:R-:W-:Y:S02]  /*eb10*/  FMUL.FTZ R164, R2.reuse, R164 ;  /* 0x000000a402a47220 */ /* 0x040fe40000410000 */
[----:B------:R-:W-:Y:S01]  /*eb20*/  FMUL.FTZ R165, R2, R165 ;  /* 0x000000a502a57220 */ /* 0x000fe20000410000 */
[----:B------:R-:W-:Y:S01]  /*eb30*/  MUFU.EX2 R209, R21 ;  /* 0x0000001500d17308 */ /* 0x000fe20000000800 */
[C---:B------:R-:W-:Y:S01]  /*eb40*/  FMUL.FTZ R166, R0.reuse, R166 ;  /* 0x000000a600a67220 */ /* 0x040fe20000410000 */
[----:B------:R-:W1:Y:S01]  /*eb50*/  LDSM.16.MT88.4 R180, [R221] ;  /* 0x00000000ddb4783b */ /* 0x000e620000004200 */
[----:B------:R-:W-:Y:S02]  /*eb60*/  FMUL.FTZ R167, R0, R167 ;  /* 0x000000a700a77220 */ /* 0x000fe40000410000 */
[C---:B------:R-:W-:Y:S02]  /*eb70*/  FMUL.FTZ R168, R2.reuse, R168 ;  /* 0x000000a802a87220 */ /* 0x040fe40000410000 */
[----:B------:R-:W-:Y:S02]  /*eb80*/  FMUL.FTZ R169, R2, R169 ;  /* 0x000000a902a97220 */ /* 0x000fe40000410000 */
[C---:B------:R-:W-:Y:S01]  /*eb90*/  FMUL.FTZ R170, R0.reuse, R170 ;  /* 0x000000aa00aa7220 */ /* 0x040fe20000410000 */
[----:B------:R-:W-:Y:S01]  /*eba0*/  MUFU.EX2 R208, R24 ;  /* 0x0000001800d07308 */ /* 0x000fe20000000800 */
[C---:B--2---:R-:W-:Y:S05]  /*ebb0*/  HMMA.16816.F32.BF16 R4, R176.reuse, R188, R4 ;  /* 0x000000bcb004723c */ /* 0x044fea0000041804 */
[----:B------:R-:W-:Y:S02]  /*ebc0*/  FMUL.FTZ R171, R0, R171 ;  /* 0x000000ab00ab7220 */ /* 0x000fe40000410000 */
[C---:B------:R-:W-:Y:S01]  /*ebd0*/  FMUL.FTZ R52, R2.reuse, R52 ;  /* 0x0000003402347220 */ /* 0x040fe20000410000 */
[C---:B------:R-:W-:Y:S01]  /*ebe0*/  HMMA.16816.F32.BF16 R8, R176.reuse, R190, R8 ;  /* 0x000000beb008723c */ /* 0x040fe20000041808 */
[----:B------:R-:W2:Y:S01]  /*ebf0*/  LDSM.16.MT88.4 R188, [R217+0x3000] ;  /* 0x00300000d9bc783b */ /* 0x000ea20000004200 */
[----:B------:R-:W-:Y:S02]  /*ec00*/  MUFU.EX2 R207, R25 ;  /* 0x0000001900cf7308 */ /* 0x000fe40000000800 */
[----:B------:R-:W-:Y:S02]  /*ec10*/  FMUL.FTZ R53, R2, R53 ;  /* 0x0000003502357220 */ /* 0x000fe40000410000 */
[C---:B------:R-:W-:Y:S02]  /*ec20*/  FMUL.FTZ R54, R0.reuse, R54 ;  /* 0x0000003600367220 */ /* 0x040fe40000410000 */
[C---:B----4-:R-:W-:Y:S04]  /*ec30*/  HMMA.16816.F32.BF16 R132, R176.reuse, R192, R132 ;  /* 0x000000c0b084723c */ /* 0x050fe80000041884 */
[----:B------:R-:W-:Y:S01]  /*ec40*/  MUFU.EX2 R193, R22 ;  /* 0x0000001600c17308 */ /* 0x000fe20000000800 */
[----:B------:R-:W-:Y:S02]  /*ec50*/  FMUL.FTZ R55, R0, R55 ;  /* 0x0000003700377220 */ /* 0x000fe40000410000 */
[C---:B------:R-:W-:Y:S01]  /*ec60*/  FMUL.FTZ R56, R2.reuse, R56 ;  /* 0x0000003802387220 */ /* 0x040fe20000410000 */
[C---:B------:R-:W-:Y:S04]  /*ec70*/  HMMA.16816.F32.BF16 R136, R176.reuse, R194, R136 ;  /* 0x000000c2b088723c */ /* 0x040fe80000041888 */
[----:B------:R-:W-:Y:S02]  /*ec80*/  FMUL.FTZ R57, R2, R57 ;  /* 0x0000003902397220 */ /* 0x000fe40000410000 */
[----:B------:R-:W-:Y:S01]  /*ec90*/  MUFU.EX2 R195, R18 ;  /* 0x0000001200c37308 */ /* 0x000fe20000000800 */
[C---:B------:R-:W-:Y:S01]  /*eca0*/  FMUL.FTZ R58, R0.reuse, R58 ;  /* 0x0000003a003a7220 */ /* 0x040fe20000410000 */
[C---:B-1----:R-:W-:Y:S04]  /*ecb0*/  HMMA.16816.F32.BF16 R140, R176.reuse, R180, R140 ;  /* 0x000000b4b08c723c */ /* 0x042fe8000004188c */
[----:B------:R-:W-:Y:S02]  /*ecc0*/  FMUL.FTZ R59, R0, R59 ;  /* 0x0000003b003b7220 */ /* 0x000fe40000410000 */
[C---:B------:R-:W-:Y:S02]  /*ecd0*/  FMUL.FTZ R60, R2.reuse, R60 ;  /* 0x0000003c023c7220 */ /* 0x040fe40000410000 */
[C---:B------:R-:W-:Y:S01]  /*ece0*/  HMMA.16816.F32.BF16 R144, R176.reuse, R182, R144 ;  /* 0x000000b6b090723c */ /* 0x040fe20000041890 */
[----:B------:R-:W1:Y:S01]  /*ecf0*/  LDSM.16.MT88.4 R180, [R218+0x3000] ;  /* 0x00300000dab4783b */ /* 0x000e620000004200 */
[----:B------:R3:W4:Y:S02]  /*ed00*/  MUFU.EX2 R194, R19 ;  /* 0x0000001300c27308 */ /* 0x0007240000000800 */
[----:B------:R-:W-:Y:S02]  /*ed10*/  FMUL.FTZ R61, R2, R61 ;  /* 0x0000003d023d7220 */ /* 0x000fe40000410000 */
[C---:B------:R-:W-:Y:S02]  /*ed20*/  FMUL.FTZ R62, R0.reuse, R62 ;  /* 0x0000003e003e7220 */ /* 0x040fe40000410000 */
[C---:B------:R-:W-:Y:S04]  /*ed30*/  HMMA.16816.F32.BF16 R148, R176.reuse, R184, R148 ;  /* 0x000000b8b094723c */ /* 0x040fe80000041894 */
[----:B------:R4:W1:Y:S01]  /*ed40*/  MUFU.EX2 R192, R23 ;  /* 0x0000001700c07308 */ /* 0x0008620000000800 */
[----:B------:R-:W-:Y:S02]  /*ed50*/  FMUL.FTZ R63, R0, R63 ;  /* 0x0000003f003f7220 */ /* 0x000fe40000410000 */
[C---:B------:R-:W-:Y:S01]  /*ed60*/  FMUL.FTZ R64, R2.reuse, R64 ;  /* 0x0000004002407220 */ /* 0x040fe20000410000 */
[C---:B------:R-:W-:Y:S01]  /*ed70*/  HMMA.16816.F32.BF16 R152, R176.reuse, R186, R152 ;  /* 0x000000bab098723c */ /* 0x040fe20000041898 */
[----:B------:R-:W1:Y:S03]  /*ed80*/  LDSM.16.MT88.4 R184, [R221+0x3000] ;  /* 0x00300000ddb8783b */ /* 0x000e660000004200 */
[----:B------:R-:W-:Y:S02]  /*ed90*/  FMUL.FTZ R65, R2, R65 ;  /* 0x0000004102417220 */ /* 0x000fe40000410000 */
[----:B------:R-:W-:Y:S01]  /*eda0*/  MUFU.EX2 R206, R28 ;  /* 0x0000001c00ce7308 */ /* 0x000fe20000000800 */
[C---:B------:R-:W-:Y:S01]  /*edb0*/  FMUL.FTZ R66, R0.reuse, R66 ;  /* 0x0000004200427220 */ /* 0x040fe20000410000 */
[C---:B--2---:R-:W-:Y:S01]  /*edc0*/  HMMA.16816.F32.BF16 R156, R176.reuse, R188, R156 ;  /* 0x000000bcb09c723c */ /* 0x044fe2000004189c */
[----:B---3--:R-:W-:Y:S03]  /*edd0*/  LDSM.16.MT88.4 R16, [R218+0x800] ;  /* 0x00080000da10783b */ /* 0x008fe60000004200 */
[----:B------:R-:W-:Y:S02]  /*ede0*/  FMUL.FTZ R67, R0, R67 ;  /* 0x0000004300437220 */ /* 0x000fe40000410000 */
[C---:B------:R-:W-:Y:S02]  /*edf0*/  FMUL.FTZ R68, R2.reuse, R68 ;  /* 0x0000004402447220 */ /* 0x040fe40000410000 */
[C---:B------:R-:W-:Y:S01]  /*ee00*/  HMMA.16816.F32.BF16 R160, R176.reuse, R190, R160 ;  /* 0x000000beb0a0723c */ /* 0x040fe200000418a0 */
[----:B------:R-:W2:Y:S01]  /*ee10*/  LDSM.16.MT88.4 R188, [R220+0x3000] ;  /* 0x00300000dcbc783b */ /* 0x000ea20000004200 */
[----:B------:R-:W-:Y:S02]  /*ee20*/  MUFU.EX2 R175, R34 ;  /* 0x0000002200af7308 */ /* 0x000fe40000000800 */
[----:B------:R-:W-:Y:S02]  /*ee30*/  FMUL.FTZ R69, R2, R69 ;  /* 0x0000004502457220 */ /* 0x000fe40000410000 */
[C---:B------:R-:W-:Y:S01]  /*ee40*/  FMUL.FTZ R70, R0.reuse, R70 ;  /* 0x0000004600467220 */ /* 0x040fe20000410000 */
[----:B----4-:R-:W-:Y:S01]  /*ee50*/  LDSM.16.MT88.4 R20, [R217+0x1000] ;  /* 0x00100000d914783b */ /* 0x010fe20000004200 */
        /* <DEDUP_REMOVED lines=74> */
[----:B------:R-:W-:Y:S02]  /*f300*/  LDSM.16.MT88.4 R188, [R217+0x3800] ;  /* 0x00380000d9bc783b */ /* 0x000fe40000004200 */
        /* <DEDUP_REMOVED lines=19> */
[--C-:B------:R-:W-:Y:S01]  /*f440*/  FFMA.FTZ R49, R49, c[0x0][0x2d0], -R196.reuse ;  /* 0x0000b40031317a23 */ /* 0x100fe200000108c4 */
[----:B------:R-:W-:Y:S03]  /*f450*/  F2FP.BF16.PACK_AB R13, R197, R198 ;  /* 0x000000c6c50d723e */ /* 0x000fe600000010ff */
[----:B------:R-:W-:Y:S01]  /*f460*/  HMMA.16816.F32.BF16 R128, R176, R14, R128 ;  /* 0x0000000eb080723c */ /* 0x000fe20000041880 */
[----:B------:R-:W1:Y:S01]  /*f470*/  LDSM.16.MT88.4 R176, [R221+0x800] ;  /* 0x00080000ddb0783b */ /* 0x000e620000004200 */
[----:B------:R-:W-:Y:S01]  /*f480*/  MUFU.EX2 R49, R49 ;  /* 0x0000003100317308 */ /* 0x000fe20000000800 */
[--C-:B------:R-:W-:Y:S02]  /*f490*/  FFMA.FTZ R36, R36, c[0x0][0x2d0], -R196.reuse ;  /* 0x0000b40024247a23 */ /* 0x100fe400000108c4 */
[----:B------:R-:W-:Y:S02]  /*f4a0*/  FFMA.FTZ R37, R37, c[0x0][0x2d0], -R196 ;  /* 0x0000b40025257a23 */ /* 0x000fe400000108c4 */
[----:B------:R-:W-:Y:S01]  /*f4b0*/  F2FP.BF16.PACK_AB R14, R211, R212 ;  /* 0x000000d4d30e723e */ /* 0x000fe200000010ff */
[--C-:B------:R-:W-:Y:S01]  /*f4c0*/  FFMA.FTZ R38, R38, c[0x0][0x2d0], -R174.reuse ;  /* 0x0000b40026267a23 */ /* 0x100fe200000108ae */
[----:B------:R-:W-:Y:S03]  /*f4d0*/  F2FP.BF16.PACK_AB R15, R194, R195 ;  /* 0x000000c3c20f723e */ /* 0x000fe600000010ff */
[----:B------:R-:W-:Y:S01]  /*f4e0*/  MUFU.EX2 R36, R36 ;  /* 0x0000002400247308 */ /* 0x000fe20000000800 */
[----:B------:R-:W-:Y:S02]  /*f4f0*/  FFMA.FTZ R39, R39, c[0x0][0x2d0], -R174 ;  /* 0x0000b40027277a23 */ /* 0x000fe400000108ae */
[--C-:B------:R-:W-:Y:S01]  /*f500*/  FFMA.FTZ R40, R40, c[0x0][0x2d0], -R196.reuse ;  /* 0x0000b40028287a23 */ /* 0x100fe200000108c4 */
[C---:B---3--:R-:W-:Y:S05]  /*f510*/  HMMA.16816.F32.BF16 R4, R12.reuse, R184, R4 ;  /* 0x000000b80c04723c */ /* 0x048fea0000041804 */
[----:B------:R-:W-:Y:S01]  /*f520*/  FFMA.FTZ R41, R41, c[0x0][0x2d0], -R196 ;  /* 0x0000b40029297a23 */ /* 0x000fe200000108c4 */
[----:B------:R-:W-:Y:S01]  /*f530*/  MUFU.EX2 R37, R37 ;  /* 0x0000002500257308 */ /* 0x000fe20000000800 */
[--C-:B------:R-:W-:Y:S01]  /*f540*/  FFMA.FTZ R42, R42, c[0x0][0x2d0], -R174.reuse ;  /* 0x0000b4002a2a7a23 */ /* 0x100fe200000108ae */
[C---:B------:R-:W-:Y:S01]  /*f550*/  HMMA.16816.F32.BF16 R8, R12.reuse, R186, R8 ;  /* 0x000000ba0c08723c */ /* 0x040fe20000041808 */
[----:B------:R-:W2:Y:S03]  /*f560*/  LDSM.16.MT88.4 R184, [R218+0x3800] ;  /* 0x00380000dab8783b */ /* 0x000ea60000004200 */
[----:B------:R-:W-:Y:S02]  /*f570*/  FFMA.FTZ R43, R43, c[0x0][0x2d0], -R174 ;  /* 0x0000b4002b2b7a23 */ /* 0x000fe400000108ae */
[--C-:B------:R-:W-:Y:S02]  /*f580*/  FFMA.FTZ R44, R44, c[0x0][0x2d0], -R196.reuse ;  /* 0x0000b4002c2c7a23 */ /* 0x100fe400000108c4 */
[C---:B------:R-:W-:Y:S01]  /*f590*/  HMMA.16816.F32.BF16 R132, R12.reuse, R16, R132 ;  /* 0x000000100c84723c */ /* 0x040fe20000041884 */
[----:B------:R-:W-:Y:S03]  /*f5a0*/  MUFU.EX2 R38, R38 ;  /* 0x0000002600267308 */ /* 0x000fe60000000800 */
[----:B------:R-:W-:Y:S02]  /*f5b0*/  FFMA.FTZ R45, R45, c[0x0][0x2d0], -R196 ;  /* 0x0000b4002d2d7a23 */ /* 0x000fe400000108c4 */
[--C-:B------:R-:W-:Y:S02]  /*f5c0*/  FFMA.FTZ R46, R46, c[0x0][0x2d0], -R174.reuse ;  /* 0x0000b4002e2e7a23 */ /* 0x100fe400000108ae */
[C---:B------:R-:W-:Y:S01]  /*f5d0*/  HMMA.16816.F32.BF16 R136, R12.reuse, R18, R136 ;  /* 0x000000120c88723c */ /* 0x040fe20000041888 */
[----:B------:R-:W3:Y:S02]  /*f5e0*/  LDSM.16.MT88.4 R16, [R221+0x3800] ;  /* 0x00380000dd10783b */ /* 0x000ee40000004200 */
[----:B------:R-:W-:Y:S01]  /*f5f0*/  MUFU.EX2 R39, R39 ;  /* 0x0000002700277308 */ /* 0x000fe20000000800 */
[----:B------:R-:W-:Y:S02]  /*f600*/  FFMA.FTZ R47, R47, c[0x0][0x2d0], -R174 ;  /* 0x0000b4002f2f7a23 */ /* 0x000fe400000108ae */
[----:B------:R-:W-:Y:S02]  /*f610*/  FFMA.FTZ R48, R48, c[0x0][0x2d0], -R196 ;  /* 0x0000b40030307a23 */ /* 0x000fe400000108c4 */
[C---:B-1----:R-:W-:Y:S04]  /*f620*/  HMMA.16816.F32.BF16 R140, R12.reuse, R176, R140 ;  /* 0x000000b00c8c723c */ /* 0x042fe8000004188c */
[--C-:B------:R-:W-:Y:S01]  /*f630*/  FFMA.FTZ R50, R50, c[0x0][0x2d0], -R174.reuse ;  /* 0x0000b40032327a23 */ /* 0x100fe200000108ae */
[----:B------:R-:W-:Y:S01]  /*f640*/  MUFU.EX2 R40, R40 ;  /* 0x0000002800287308 */ /* 0x000fe20000000800 */
[----:B------:R-:W-:Y:S02]  /*f650*/  FFMA.FTZ R174, R51, c[0x0][0x2d0], -R174 ;  /* 0x0000b40033ae7a23 */ /* 0x000fe400000108ae */
[C---:B------:R-:W-:Y:S01]  /*f660*/  HMMA.16816.F32.BF16 R144, R12.reuse, R178, R144 ;  /* 0x000000b20c90723c */ /* 0x040fe20000041890 */
[----:B------:R-:W1:Y:S06]  /*f670*/  LDSM.16.MT88.4 R176, [R220+0x3800] ;  /* 0x00380000dcb0783b */ /* 0x000e6c0000004200 */
[----:B------:R-:W-:Y:S01]  /*f680*/  MUFU.EX2 R174, R174 ;  /* 0x000000ae00ae7308 */ /* 0x000fe20000000800 */
[C---:B------:R-:W-:Y:S08]  /*f690*/  HMMA.16816.F32.BF16 R148, R12.reuse, R180, R148 ;  /* 0x000000b40c94723c */ /* 0x040ff00000041894 */
[C---:B------:R-:W-:Y:S01]  /*f6a0*/  HMMA.16816.F32.BF16 R152, R12.reuse, R182, R152 ;  /* 0x000000b60c98723c */ /* 0x040fe20000041898 */
[----:B------:R-:W4:Y:S01]  /*f6b0*/  LDSM.16.MT88.4 R180, [R217+0x6800] ;  /* 0x00680000d9b4783b */ /* 0x000f220000004200 */
[----:B------:R-:W-:Y:S06]  /*f6c0*/  MUFU.EX2 R41, R41 ;  /* 0x0000002900297308 */ /* 0x000fec0000000800 */
[C---:B------:R-:W-:Y:S04]  /*f6d0*/  HMMA.16816.F32.BF16 R156, R12.reuse, R188, R156 ;  /* 0x000000bc0c9c723c */ /* 0x040fe8000004189c */
[----:B------:R-:W-:Y:S04]  /*f6e0*/  MUFU.EX2 R42, R42 ;  /* 0x0000002a002a7308 */ /* 0x000fe80000000800 */
[C---:B------:R-:W-:Y:S01]  /*f6f0*/  HMMA.16816.F32.BF16 R160, R12.reuse, R190, R160 ;  /* 0x000000be0ca0723c */ /* 0x040fe200000418a0 */
[----:B------:R-:W4:Y:S05]  /*f700*/  LDSM.16.MT88.4 R188, [R218+0x6800] ;  /* 0x00680000dabc783b */ /* 0x000f2a0000004200 */
[----:B------:R-:W-:Y:S02]  /*f710*/  MUFU.EX2 R43, R43 ;  /* 0x0000002b002b7308 */ /* 0x000fe40000000800 */
[C---:B--2---:R-:W-:Y:S08]  /*f720*/  HMMA.16816.F32.BF16 R164, R12.reuse, R184, R164 ;  /* 0x000000b80ca4723c */ /* 0x044ff000000418a4 */
[C---:B------:R-:W-:Y:S01]  /*f730*/  HMMA.16816.F32.BF16 R168, R12.reuse, R186, R168 ;  /* 0x000000ba0ca8723c */ /* 0x040fe200000418a8 */
[----:B------:R-:W2:Y:S01]  /*f740*/  LDSM.16.MT88.4 R184, [R221+0x6800] ;  /* 0x00680000ddb8783b */ /* 0x000ea20000004200 */
[----:B------:R-:W-:Y:S06]  /*f750*/  MUFU.EX2 R44, R44 ;  /* 0x0000002c002c7308 */ /* 0x000fec0000000800 */
[C---:B---3--:R-:W-:Y:S04]  /*f760*/  HMMA.16816.F32.BF16 R52, R12.reuse, R16, R52 ;  /* 0x000000100c34723c */ /* 0x048fe80000041834 */
[----:B------:R-:W-:Y:S04]  /*f770*/  MUFU.EX2 R45, R45 ;  /* 0x0000002d002d7308 */ /* 0x000fe80000000800 */
[C---:B------:R-:W-:Y:S01]  /*f780*/  HMMA.16816.F32.BF16 R56, R12.reuse, R18, R56 ;  /* 0x000000120c38723c */ /* 0x040fe20000041838 */
[----:B------:R-:W3:Y:S05]  /*f790*/  LDSM.16.MT88.4 R16, [R220+0x6800] ;  /* 0x00680000dc10783b */ /* 0x000eea0000004200 */
[----:B------:R-:W-:Y:S02]  /*f7a0*/  MUFU.EX2 R46, R46 ;  /* 0x0000002e002e7308 */ /* 0x000fe40000000800 */
[C---:B-1----:R-:W-:Y:S08]  /*f7b0*/  HMMA.16816.F32.BF16 R60, R12.reuse, R176, R60 ;  /* 0x000000b00c3c723c */ /* 0x042ff0000004183c */
[C---:B------:R-:W-:Y:S01]  /*f7c0*/  HMMA.16816.F32.BF16 R64, R12.reuse, R178, R64 ;  /* 0x000000b20c40723c */ /* 0x040fe20000041840 */
[----:B------:R-:W1:Y:S01]  /*f7d0*/  LDSM.16.MT88.4 R176, [R217+0x9800] ;  /* 0x00980000d9b0783b */ /* 0x000e620000004200 */
[----:B------:R-:W-:Y:S06]  /*f7e0*/  MUFU.EX2 R47, R47 ;  /* 0x0000002f002f7308 */ /* 0x000fec0000000800 */
[C---:B----4-:R-:W-:Y:S04]  /*f7f0*/  HMMA.16816.F32.BF16 R68, R12.reuse, R180, R68 ;  /* 0x000000b40c44723c */ /* 0x050fe80000041844 */
[----:B------:R-:W-:Y:S04]  /*f800*/  MUFU.EX2 R48, R48 ;  /* 0x0000003000307308 */ /* 0x000fe80000000800 */
[C---:B------:R-:W-:Y:S01]  /*f810*/  HMMA.16816.F32.BF16 R72, R12.reuse, R182, R72 ;  /* 0x000000b60c48723c */ /* 0x040fe20000041848 */
[----:B------:R-:W4:Y:S05]  /*f820*/  LDSM.16.MT88.4 R180, [R218+0x9800] ;  /* 0x00980000dab4783b */ /* 0x000f2a0000004200 */
[----:B------:R-:W-:Y:S02]  /*f830*/  MUFU.EX2 R50, R50 ;  /* 0x0000003200327308 */ /* 0x000fe40000000800 */
[C---:B------:R-:W-:Y:S08]  /*f840*/  HMMA.16816.F32.BF16 R76, R12.reuse, R188, R76 ;  /* 0x000000bc0c4c723c */ /* 0x040ff0000004184c */
[C---:B------:R-:W-:Y:S01]  /*f850*/  HMMA.16816.F32.BF16 R80, R12.reuse, R190, R80 ;  /* 0x000000be0c50723c */ /* 0x040fe20000041850 */
[----:B------:R-:W-:Y:S07]  /*f860*/  MUFU.EX2 R191, R26 ;  /* 0x0000001a00bf7308 */ /* 0x000fee0000000800 */
[C---:B--2---:R-:W-:Y:S03]  /*f870*/  HMMA.16816.F32.BF16 R84, R12.reuse, R184, R84 ;  /* 0x000000b80c54723c */ /* 0x044fe60000041854 */
[----:B------:R2:W1:Y:S05]  /*f880*/  MUFU.EX2 R190, R27 ;  /* 0x0000001b00be7308 */ /* 0x00046a0000000800 */
[C---:B------:R-:W-:Y:S01]  /*f890*/  HMMA.16816.F32.BF16 R88, R12.reuse, R186, R88 ;  /* 0x000000ba0c58723c */ /* 0x040fe20000041858 */
[----:B------:R-:W4:Y:S04]  /*f8a0*/  LDSM.16.MT88.4 R184, [R221+0x9800] ;  /* 0x00980000ddb8783b */ /* 0x000f280000004200 */
[----:B------:R-:W-:Y:S03]  /*f8b0*/  MUFU.EX2 R189, R30 ;  /* 0x0000001e00bd7308 */ /* 0x000fe60000000800 */
[C---:B---3--:R-:W-:Y:S07]  /*f8c0*/  HMMA.16816.F32.BF16 R92, R12.reuse, R16, R92 ;  /* 0x000000100c5c723c */ /* 0x048fee000004185c */
[----:B------:R-:W-:Y:S01]  /*f8d0*/  MUFU.EX2 R188, R31 ;  /* 0x0000001f00bc7308 */ /* 0x000fe20000000800 */
[C---:B------:R-:W-:Y:S01]  /*f8e0*/  HMMA.16816.F32.BF16 R96, R12.reuse, R18, R96 ;  /* 0x000000120c60723c */ /* 0x040fe20000041860 */
[----:B------:R-:W3:Y:S06]  /*f8f0*/  LDSM.16.MT88.4 R16, [R220+0x9800] ;  /* 0x00980000dc10783b */ /* 0x000eec0000004200 */
[----:B--2---:R-:W2:Y:S01]  /*f900*/  LDSM.16.MT88.4 R24, [R218+0x1000] ;  /* 0x00100000da18783b */ /* 0x004ea20000004200 */
[C---:B-1----:R-:W-:Y:S08]  /*f910*/  HMMA.16816.F32.BF16 R100, R12.reuse, R176, R100 ;  /* 0x000000b00c64723c */ /* 0x042ff00000041864 */
[C---:B------:R-:W-:Y:S01]  /*f920*/  HMMA.16816.F32.BF16 R104, R12.reuse, R178, R104 ;  /* 0x000000b20c68723c */ /* 0x040fe20000041868 */
[----:B------:R-:W-:Y:S07]  /*f930*/  LDSM.16.MT88.4 R176, [R220+0x1000] ;  /* 0x00100000dcb0783b */ /* 0x000fee0000004200 */
[C---:B----4-:R-:W-:Y:S08]  /*f940*/  HMMA.16816.F32.BF16 R108, R12.reuse, R180, R108 ;  /* 0x000000b40c6c723c */ /* 0x050ff0000004186c */
[C---:B------:R-:W-:Y:S01]  /*f950*/  HMMA.16816.F32.BF16 R112, R12.reuse, R182, R112 ;  /* 0x000000b60c70723c */ /* 0x040fe20000041870 */
[----:B------:R-:W-:Y:S07]  /*f960*/  LDSM.16.MT88.4 R180, [R217+0x4000] ;  /* 0x00400000d9b4783b */ /* 0x000fee0000004200 */
[C---:B------:R-:W-:Y:S08]  /*f970*/  HMMA.16816.F32.BF16 R116, R12.reuse, R184, R116 ;  /* 0x000000b80c74723c */ /* 0x040ff00000041874 */
[C---:B------:R-:W-:Y:S01]  /*f980*/  HMMA.16816.F32.BF16 R120, R12.reuse, R186, R120 ;  /* 0x000000ba0c78723c */ /* 0x040fe20000041878 */
[----:B------:R-:W-:Y:S07]  /*f990*/  LDSM.16.MT88.4 R184, [R217+0x2800] ;  /* 0x00280000d9b8783b */ /* 0x000fee0000004200 */
[C---:B---3--:R-:W-:Y:S08]  /*f9a0*/  HMMA.16816.F32.BF16 R124, R12.reuse, R16, R124 ;  /* 0x000000100c7c723c */ /* 0x048ff0000004187c */
[----:B------:R-:W-:Y:S01]  /*f9b0*/  HMMA.16816.F32.BF16 R128, R12, R18, R128 ;  /* 0x000000120c80723c */ /* 0x000fe20000041880 */
[----:B------:R-:W1:Y:S06]  /*f9c0*/  LDSM.16.MT88.4 R16, [R221+0x1000] ;  /* 0x00100000dd10783b */ /* 0x000e6c0000004200 */
[----:B------:R-:W-:Y:S02]  /*f9d0*/  F2FP.BF16.PACK_AB R12, R209, R210 ;  /* 0x000000d2d10c723e */ /* 0x000fe400000010ff */
[----:B------:R-:W-:Y:S03]  /*f9e0*/  F2FP.BF16.PACK_AB R13, R192, R193 ;  /* 0x000000c1c00d723e */ /* 0x000fe600000010ff */
[----:B------:R-:W-:Y:S02]  /*f9f0*/  F2FP.BF16.PACK_AB R14, R207, R208 ;  /* 0x000000d0cf0e723e */ /* 0x000fe400000010ff */
[----:B------:R-:W-:Y:S07]  /*fa00*/  F2FP.BF16.PACK_AB R15, R190, R191 ;  /* 0x000000bfbe0f723e */ /* 0x000fee00000010ff */
[C---:B------:R-:W-:Y:S08]  /*fa10*/  HMMA.16816.F32.BF16 R4, R12.reuse, R20, R4 ;  /* 0x000000140c04723c */ /* 0x040ff00000041804 */
        /* <DEDUP_REMOVED lines=24> */
[C---:B------:R-:W-:Y:S01]  /*fba0*/  HMMA.16816.F32.BF16 R72, R12.reuse, R178, R72 ;  /* 0x000000b20c48723c */ /* 0x040fe20000041848 */
[----:B------:R-:W2:Y:S07]  /*fbb0*/  LDSM.16.MT88.4 R176, [R218+0xa000] ;  /* 0x00a00000dab0783b */ /* 0x000eae0000004200 */
[C---:B------:R-:W-:Y:S07]  /*fbc0*/  HMMA.16816.F32.BF16 R76, R12.reuse, R180, R76 ;  /* 0x000000b40c4c723c */ /* 0x040fee000004184c */
[----:B------:R-:W-:Y:S01]  /*fbd0*/  MOV R181, R205 ;  /* 0x000000cd00b57202 */ /* 0x000fe20000000f00 */
[C---:B------:R-:W-:Y:S01]  /*fbe0*/  HMMA.16816.F32.BF16 R80, R12.reuse, R182, R80 ;  /* 0x000000b60c50723c */ /* 0x040fe20000041850 */
[----:B------:R-:W4:Y:S01]  /*fbf0*/  LDL.LU R182, [R1+0x8] ;  /* 0x0000080001b67983 */ /* 0x000f220000300800 */
[----:B------:R1:W1:Y:S02]  /*fc00*/  MUFU.EX2 R205, R29 ;  /* 0x0000001d00cd7308 */ /* 0x0002640000000800 */
[----:B------:R-:W-:Y:S03]  /*fc10*/  MOV R180, R204 ;  /* 0x000000cc00b47202 */ /* 0x000fe60000000f00 */
[----:B------:R-:W-:Y:S01]  /*fc20*/  MOV R183, R203 ;  /* 0x000000cb00b77202 */ /* 0x000fe20000000f00 */
[C---:B---3--:R-:W-:Y:S04]  /*fc30*/  HMMA.16816.F32.BF16 R84, R12.reuse, R20, R84 ;  /* 0x000000140c54723c */ /* 0x048fe80000041854 */
[----:B------:R-:W-:Y:S04]  /*fc40*/  MUFU.EX2 R204, R32 ;  /* 0x0000002000cc7308 */ /* 0x000fe80000000800 */
[C---:B------:R-:W-:Y:S01]  /*fc50*/  HMMA.16816.F32.BF16 R88, R12.reuse, R22, R88 ;  /* 0x000000160c58723c */ /* 0x040fe20000041858 */
[----:B------:R-:W3:Y:S05]  /*fc60*/  LDSM.16.MT88.4 R20, [R221+0xa000] ;  /* 0x00a00000dd14783b */ /* 0x000eea0000004200 */
[----:B------:R3:W3:Y:S02]  /*fc70*/  MUFU.EX2 R203, R33 ;  /* 0x0000002100cb7308 */ /* 0x0006e40000000800 */
[C---:B--2---:R-:W-:Y:S01]  /*fc80*/  HMMA.16816.F32.BF16 R92, R12.reuse, R24, R92 ;  /* 0x000000180c5c723c */ /* 0x044fe2000004185c */
[----:B-1----:R-:W-:Y:S07]  /*fc90*/  LDSM.16.MT88.4 R28, [R218+0x1800] ;  /* 0x00180000da1c783b */ /* 0x002fee0000004200 */
[C---:B------:R-:W-:Y:S01]  /*fca0*/  HMMA.16816.F32.BF16 R96, R12.reuse, R26, R96 ;  /* 0x0000001a0c60723c */ /* 0x040fe20000041860 */
[----:B------:R-:W1:Y:S07]  /*fcb0*/  LDSM.16.MT88.4 R24, [R220+0xa000] ;  /* 0x00a00000dc18783b */ /* 0x000e6e0000004200 */
[C---:B------:R-:W-:Y:S01]  /*fcc0*/  HMMA.16816.F32.BF16 R100, R12.reuse, R16, R100 ;  /* 0x000000100c64723c */ /* 0x040fe20000041864 */
[----:B---3--:R-:W-:Y:S07]  /*fcd0*/  LDSM.16.MT88.4 R32, [R221+0x1800] ;  /* 0x00180000dd20783b */ /* 0x008fee0000004200 */
[C---:B------:R-:W-:Y:S01]  /*fce0*/  HMMA.16816.F32.BF16 R104, R12.reuse, R18, R104 ;  /* 0x000000120c68723c */ /* 0x040fe20000041868 */
[----:B------:R-:W2:Y:S07]  /*fcf0*/  LDSM.16.MT88.4 R16, [R217+0x1800] ;  /* 0x00180000d910783b */ /* 0x000eae0000004200 */
[C---:B------:R-:W-:Y:S01]  /*fd00*/  HMMA.16816.F32.BF16 R108, R12.reuse, R176, R108 ;  /* 0x000000b00c6c723c */ /* 0x040fe2000004186c */
[----:B------:R-:W3:Y:S06]  /*fd10*/  LDL.LU R177, [R1+0x4] ;  /* 0x0000040001b17983 */ /* 0x000eec0000300800 */
[----:B------:R-:W-:Y:S01]  /*fd20*/  MOV R176, R180 ;  /* 0x000000b400b07202 */ /* 0x000fe20000000f00 */
[C---:B------:R-:W-:Y:S07]  /*fd30*/  HMMA.16816.F32.BF16 R112, R12.reuse, R178, R112 ;  /* 0x000000b20c70723c */ /* 0x040fee0000041870 */
[----:B------:R-:W-:Y:S01]  /*fd40*/  MOV R179, R181 ;  /* 0x000000b500b37202 */ /* 0x000fe20000000f00 */
[C---:B------:R-:W-:Y:S08]  /*fd50*/  HMMA.16816.F32.BF16 R116, R12.reuse, R20, R116 ;  /* 0x000000140c74723c */ /* 0x040ff00000041874 */
[C---:B------:R-:W-:Y:S01]  /*fd60*/  HMMA.16816.F32.BF16 R120, R12.reuse, R22, R120 ;  /* 0x000000160c78723c */ /* 0x040fe20000041878 */
[----:B------:R-:W2:Y:S07]  /*fd70*/  LDSM.16.MT88.4 R20, [R220+0x1800] ;  /* 0x00180000dc14783b */ /* 0x000eae0000004200 */
        /* <DEDUP_REMOVED lines=30> */
[----:B------:R-:W-:Y:S07]  /*ff60*/  LDSM.16.MT88.4 R32, [R217+0x5000] ;  /* 0x00500000d920783b */ /* 0x000fee0000004200 */
        /* <DEDUP_REMOVED lines=11> */
[----:B------:R-:W2:Y:S03]  /*10020*/  LDSM.16.MT88.4 R28, [R220+0xa800] ;  /* 0x00a80000dc1c783b */ /* 0x000ea60000004200 */
[----:B----4-:R-:W-:Y:S04]  /*10030*/  FFMA.FTZ R0, R0, R182, R199 ;  /* 0x000000b600007223 */ /* 0x010fe800000100c7 */
        /* <DEDUP_REMOVED lines=8> */
[----:B------:R-:W1:Y:S03]  /*100c0*/  LDSM.16.MT88.4 R24, [R218+0x2000] ;  /* 0x00200000da18783b */ /* 0x000e660000004200 */
[----:B------:R-:W-:Y:S04]  /*100d0*/  FADD.FTZ R0, R198, R0 ;  /* 0x00000000c6007221 */ /* 0x000fe80000010000 */
[C---:B--2---:R-:W-:Y:S04]  /*100e0*/  HMMA.16816.F32.BF16 R116, R12.reuse, R16, R116 ;  /* 0x000000100c74723c */ /* 0x044fe80000041874 */
[----:B------:R-:W-:Y:S04]  /*100f0*/  FADD.FTZ R0, R197, R0 ;  /* 0x00000000c5007221 */ /* 0x000fe80000010000 */
[C---:B------:R-:W-:Y:S01]  /*10100*/  HMMA.16816.F32.BF16 R120, R12.reuse, R18, R120 ;  /* 0x000000120c78723c */ /* 0x040fe20000041878 */
[----:B------:R-:W2:Y:S03]  /*10110*/  LDSM.16.MT88.4 R16, [R221+0x2000] ;  /* 0x00200000dd10783b */ /* 0x000ea60000004200 */
[----:B------:R-:W-:Y:S04]  /*10120*/  FADD.FTZ R0, R195, R0 ;  /* 0x00000000c3007221 */ /* 0x000fe80000010000 */
[C---:B------:R-:W-:Y:S04]  /*10130*/  HMMA.16816.F32.BF16 R124, R12.reuse, R28, R124 ;  /* 0x0000001c0c7c723c */ /* 0x040fe8000004187c */
[----:B---3--:R-:W-:Y:S01]  /*10140*/  FFMA.FTZ R2, R2, R177, R215 ;  /* 0x000000b102027223 */ /* 0x008fe200000100d7 */
[----:B------:R-:W-:Y:S01]  /*10150*/  MOV R177, R183 ;  /* 0x000000b700b17202 */ /* 0x000fe20000000f00 */
[----:B------:R-:W-:Y:S02]  /*10160*/  FADD.FTZ R0, R194, R0 ;  /* 0x00000000c2007221 */ /* 0x000fe40000010000 */
[----:B------:R-:W-:Y:S01]  /*10170*/  HMMA.16816.F32.BF16 R128, R12, R30, R128 ;  /* 0x0000001e0c80723c */ /* 0x000fe20000041880 */
[----:B------:R-:W3:Y:S03]  /*10180*/  LDSM.16.MT88.4 R28, [R220+0x2000] ;  /* 0x00200000dc1c783b */ /* 0x000ee60000004200 */
[----:B------:R-:W-:Y:S02]  /*10190*/  FADD.FTZ R0, R193, R0 ;  /* 0x00000000c1007221 */ /* 0x000fe40000010000 */
[----:B------:R-:W-:Y:S01]  /*101a0*/  FADD.FTZ R2, R179, R2 ;  /* 0x00000002b3027221 */ /* 0x000fe20000010000 */
[----:B------:R-:W-:Y:S01]  /*101b0*/  F2FP.BF16.PACK_AB R12, R37, R36 ;  /* 0x00000024250c723e */ /* 0x000fe200000010ff */
[----:B------:R-:W-:Y:S01]  /*101c0*/  FADD.FTZ R0, R192, R0 ;  /* 0x00000000c0007221 */ /* 0x000fe20000010000 */
[----:B------:R-:W-:Y:S03]  /*101d0*/  F2FP.BF16.PACK_AB R13, R39, R38 ;  /* 0x00000026270d723e */ /* 0x000fe600000010ff */
[----:B------:R-:W-:Y:S01]  /*101e0*/  F2FP.BF16.PACK_AB R14, R41, R40 ;  /* 0x00000028290e723e */ /* 0x000fe200000010ff */
[----:B------:R-:W-:Y:S01]  /*101f0*/  FADD.FTZ R0, R191, R0 ;  /* 0x00000000bf007221 */ /* 0x000fe20000010000 */
[----:B------:R-:W-:Y:S01]  /*10200*/  F2FP.BF16.PACK_AB R15, R43, R42 ;  /* 0x0000002a2b0f723e */ /* 0x000fe200000010ff */
        /* <DEDUP_REMOVED lines=8> */
[----:B------:R-:W4:Y:S03]  /*10290*/  LDSM.16.MT88.4 R20, [R218+0x5000] ;  /* 0x00500000da14783b */ /* 0x000f260000004200 */
[----:B------:R-:W-:Y:S01]  /*102a0*/  FADD.FTZ R0, R175, R0 ;  /* 0x00000000af007221 */ /* 0x000fe20000010000 */
[----:B------:R-:W-:Y:S01]  /*102b0*/  MOV R175, R172 ;  /* 0x000000ac00af7202 */ /* 0x000fe20000000f00 */
        /* <DEDUP_REMOVED lines=26> */
[----:B------:R-:W3:Y:S03]  /*10460*/  LDSM.16.MT88.4 R32, [R218+0x8000] ;  /* 0x00800000da20783b */ /* 0x000ee60000004200 */
[----:B------:R-:W-:Y:S04]  /*10470*/  FADD.FTZ R2, R205, R2 ;  /* 0x00000002cd027221 */ /* 0x000fe80000010000 */
[C---:B----4-:R-:W-:Y:S04]  /*10480*/  HMMA.16816.F32.BF16 R164, R12.reuse, R20, R164 ;  /* 0x000000140ca4723c */ /* 0x050fe800000418a4 */
        /* <DEDUP_REMOVED lines=14> */
[C---:B---3--:R-:W-:Y:S04]  /*10570*/  HMMA.16816.F32.BF16 R68, R12.reuse, R28, R68 ;  /* 0x0000001c0c44723c */ /* 0x048fe80000041844 */
[----:B------:R-:W-:Y:S04]  /*10580*/  FADD.FTZ R0, R44, R2 ;  /* 0x000000022c007221 */ /* 0x000fe80000010000 */
[C---:B------:R-:W-:Y:S01]  /*10590*/  HMMA.16816.F32.BF16 R72, R12.reuse, R30, R72 ;  /* 0x0000001e0c48723c */ /* 0x040fe20000041848 */
[----:B------:R-:W3:Y:S03]  /*105a0*/  LDSM.16.MT88.4 R28, [R218+0xb000] ;  /* 0x00b00000da1c783b */ /* 0x000ee60000004200 */
[----:B------:R-:W-:Y:S04]  /*105b0*/  FADD.FTZ R0, R45, R0 ;  /* 0x000000002d007221 */ /* 0x000fe80000010000 */
[C---:B------:R-:W-:Y:S04]  /*105c0*/  HMMA.16816.F32.BF16 R76, R12.reuse, R32, R76 ;  /* 0x000000200c4c723c */ /* 0x040fe8000004184c */
[----:B------:R-:W-:Y:S02]  /*105d0*/  FADD.FTZ R2, R48, R0 ;  /* 0x0000000030027221 */ /* 0x000fe40000010000 */
[----:B------:R-:W-:Y:S02]  /*105e0*/  FADD.FTZ R0, R50, R3 ;  /* 0x0000000332007221 */ /* 0x000fe40000010000 */
[C---:B------:R-:W-:Y:S01]  /*105f0*/  HMMA.16816.F32.BF16 R80, R12.reuse, R34, R80 ;  /* 0x000000220c50723c */ /* 0x040fe20000041850 */
[----:B------:R-:W-:Y:S03]  /*10600*/  LDSM.16.MT88.4 R32, [R217+0x5800] ;  /* 0x00580000d920783b */ /* 0x000fe60000004200 */
[----:B------:R-:W-:Y:S02]  /*10610*/  FADD.FTZ R2, R49, R2 ;  /* 0x0000000231027221 */ /* 0x000fe40000010000 */
[C---:B------:R-:W-:Y:S02]  /*10620*/  FADD.FTZ R0, R174.reuse, R0 ;  /* 0x00000000ae007221 */ /* 0x040fe40000010000 */
[C---:B----4-:R-:W-:Y:S01]  /*10630*/  HMMA.16816.F32.BF16 R84, R12.reuse, R20, R84 ;  /* 0x000000140c54723c */ /* 0x050fe20000041854 */
[----:B------:R-:W-:Y:S06]  /*10640*/  STL [R1+0x4], R2 ;  /* 0x0000040201007387 */ /* 0x000fec0000100800 */
[----:B------:R-:W-:Y:S01]  /*10650*/  STL [R1+0x8], R0 ;  /* 0x0000080001007387 */ /* 0x000fe20000100800 */
[C---:B------:R-:W-:Y:S05]  /*10660*/  HMMA.16816.F32.BF16 R88, R12.reuse, R22, R88 ;  /* 0x000000160c58723c */ /* 0x040fea0000041858 */
[----:B------:R-:W4:Y:S03]  /*10670*/  LDSM.16.MT88.4 R20, [R221+0xb000] ;  /* 0x00b00000dd14783b */ /* 0x000f260000004200 */
        /* <DEDUP_REMOVED lines=13> */
[----:B------:R-:W-:Y:S01]  /*10750*/  HMMA.16816.F32.BF16 R128, R12, R26, R128 ;  /* 0x0000001a0c80723c */ /* 0x000fe20000041880 */
[----:B------:R-:W1:Y:S06]  /*10760*/  LDSM.16.MT88.4 R24, [R218+0x5800] ;  /* 0x00580000da18783b */ /* 0x000e6c0000004200 */
[----:B------:R-:W-:Y:S02]  /*10770*/  F2FP.BF16.PACK_AB R12, R45, R44 ;  /* 0x0000002c2d0c723e */ /* 0x000fe400000010ff */
[----:B------:R-:W-:Y:S03]  /*10780*/  F2FP.BF16.PACK_AB R13, R47, R46 ;  /* 0x0000002e2f0d723e */ /* 0x000fe600000010ff */
[----:B------:R-:W-:Y:S02]  /*10790*/  F2FP.BF16.PACK_AB R14, R49, R48 ;  /* 0x00000030310e723e */ /* 0x000fe400000010ff */
[----:B------:R-:W-:Y:S02]  /*107a0*/  F2FP.BF16.PACK_AB R15, R174, R50 ;  /* 0x00000032ae0f723e */ /* 0x000fe400000010ff */
[----:B------:R-:W-:Y:S05]  /*107b0*/  MOV R174, R173 ;  /* 0x000000ad00ae7202 */ /* 0x000fea0000000f00 */
[C---:B------:R-:W-:Y:S01]  /*107c0*/  HMMA.16816.F32.BF16 R180, R12.reuse, R184, R4 ;  /* 0x000000b80cb4723c */ /* 0x040fe20000041804 */
[----:B------:R-:W1:Y:S07]  /*107d0*/  LDSM.16.MT88.4 R4, [R221+0x5800] ;  /* 0x00580000dd04783b */ /* 0x000e6e0000004200 */
        /* <DEDUP_REMOVED lines=11> */
[C---:B------:R-:W-:Y:S08]  /*10890*/  HMMA.16816.F32.BF16 R156, R12.reuse, R32, R156 ;  /* 0x000000200c9c723c */ /* 0x040ff0000004189c */
[C---:B------:R-:W-:Y:S01]  /*108a0*/  HMMA.16816.F32.BF16 R160, R12.reuse, R34, R160 ;  /* 0x000000220ca0723c */ /* 0x040fe200000418a0 */
[----:B------:R-:W4:Y:S07]  /*108b0*/  LDSM.16.MT88.4 R32, [R220+0x8800] ;  /* 0x00880000dc20783b */ /* 0x000f2e0000004200 */
[C---:B-1----:R-:W-:Y:S08]  /*108c0*/  HMMA.16816.F32.BF16 R164, R12.reuse, R24, R164 ;  /* 0x000000180ca4723c */ /* 0x042ff000000418a4 */
[C---:B------:R-:W-:Y:S08]  /*108d0*/  HMMA.16816.F32.BF16 R168, R12.reuse, R26, R168 ;  /* 0x0000001a0ca8723c */ /* 0x040ff000000418a8 */
[C---:B------:R-:W-:Y:S08]  /*108e0*/  HMMA.16816.F32.BF16 R52, R12.reuse, R4, R52 ;  /* 0x000000040c34723c */ /* 0x040ff00000041834 */
        /* <DEDUP_REMOVED lines=9> */
[C---:B------:R-:W-:Y:S08]  /*10980*/  HMMA.16816.F32.BF16 R80, R12.reuse, R22, R80 ;  /* 0x000000160c50723c */ /* 0x040ff00000041850 */
[C---:B------:R-:W-:Y:S08]  /*10990*/  HMMA.16816.F32.BF16 R84, R12.reuse, R28, R84 ;  /* 0x0000001c0c54723c */ /* 0x040ff00000041854 */
[C---:B------:R-:W-:Y:S08]  /*109a0*/  HMMA.16816.F32.BF16 R88, R12.reuse, R30, R88 ;  /* 0x0000001e0c58723c */ /* 0x040ff00000041858 */
[C---:B----4-:R-:W-:Y:S08]  /*109b0*/  HMMA.16816.F32.BF16 R92, R12.reuse, R32, R92 ;  /* 0x000000200c5c723c */ /* 0x050ff0000004185c */
[C---:B------:R-:W-:Y:S08]  /*109c0*/  HMMA.16816.F32.BF16 R96, R12.reuse, R34, R96 ;  /* 0x000000220c60723c */ /* 0x040ff00000041860 */
[C---:B-1----:R-:W-:Y:S08]  /*109d0*/  HMMA.16816.F32.BF16 R100, R12.reuse, R4, R100 ;  /* 0x000000040c64723c */ /* 0x042ff00000041864 */
[C---:B------:R-:W-:Y:S01]  /*109e0*/  HMMA.16816.F32.BF16 R104, R12.reuse, R6, R104 ;  /* 0x000000060c68723c */ /* 0x040fe20000041868 */
[----:B------:R-:W1:Y:S07]  /*109f0*/  LDSM.16.MT88.4 R4, [R220+0xb800] ;  /* 0x00b80000dc04783b */ /* 0x000e6e0000004200 */
[C---:B------:R-:W-:Y:S08]  /*10a00*/  HMMA.16816.F32.BF16 R108, R12.reuse, R8, R108 ;  /* 0x000000080c6c723c */ /* 0x040ff0000004186c */
[C---:B------:R-:W-:Y:S08]  /*10a10*/  HMMA.16816.F32.BF16 R112, R12.reuse, R10, R112 ;  /* 0x0000000a0c70723c */ /* 0x040ff00000041870 */
[C---:B--2---:R-:W-:Y:S08]  /*10a20*/  HMMA.16816.F32.BF16 R116, R12.reuse, R16, R116 ;  /* 0x000000100c74723c */ /* 0x044ff00000041874 */
[C---:B------:R-:W-:Y:S08]  /*10a30*/  HMMA.16816.F32.BF16 R120, R12.reuse, R18, R120 ;  /* 0x000000120c78723c */ /* 0x040ff00000041878 */
[C---:B-1----:R-:W-:Y:S08]  /*10a40*/  HMMA.16816.F32.BF16 R124, R12.reuse, R4, R124 ;  /* 0x000000040c7c723c */ /* 0x042ff0000004187c */
[----:B------:R-:W-:Y:S01]  /*10a50*/  HMMA.16816.F32.BF16 R128, R12, R6, R128 ;  /* 0x000000060c80723c */ /* 0x000fe20000041880 */
[----:B------:R-:W-:-:S07]  /*10a60*/  @P0 BRA `(.L_x_2816) ;  /* 0xffffbd3000000947 */ /* 0x000fce000383ffff */
.L_x_2815:
[----:B------:R-:W-:Y:S07]  /*10a70*/  @!UPT UIADD3 URZ, URZ, URZ, URZ ;  /* 0x0000003f3f3ff290 */ /* 0x000fee000fffe03f */
[----:B------:R-:W-:Y:S02]  /*10a80*/  MOV R7, 0x1f ;  /* 0x0000001f00077802 */ /* 0x000fe40000000f00 */
[----:B------:R-:W-:Y:S01]  /*10a90*/  MOV R6, 0xffffffff ;  /* 0xffffffff00067802 */ /* 0x000fe20000000f00 */
[----:B------:R-:W-:Y:S06]  /*10aa0*/  BRA.DIV ~URZ, `(.L_x_2817) ;  /* 0x000032127f007947 */ /* 0x000fec000b800000 */
[----:B------:R-:W2:Y:S04]  /*10ab0*/  LDL R0, [R1+0x4] ;  /* 0x0000040001007983 */ /* 0x000ea80000100800 */
[----:B--2---:R1:W2:Y:S02]  /*10ac0*/  SHFL.BFLY PT, R4, R0, 0x2, 0x1f ;  /* 0x0c401f0000047f89 */ /* 0x0042a400000e0000 */
.L_x_2855:
        /* <DEDUP_REMOVED lines=9> */
.L_x_2856:
        /* <DEDUP_REMOVED lines=149> */
.L_x_2798:
        /* <DEDUP_REMOVED lines=19> */
.L_x_2820:
[----:B-1----:R-:W-:Y:S05]  /*115e0*/  BSYNC B0 ;  /* 0x0000000000007941 */ /* 0x002fea0003800000 */
.L_x_2819:
        /* <DEDUP_REMOVED lines=151> */
[----:B------:R-:W-:Y:S05]  /*11f60*/  CALL.REL.NOINC `($__internal_11_$__cuda_sm70_shflsync_idx_p) ;  /* 0x0000227000007944 */ /* 0x000fea0003c00000 */
.L_x_2823:
        /* <DEDUP_REMOVED lines=128> */
.L_x_2825:
[----:B---34-:R-:W-:Y:S05]  /*12770*/  BSYNC B0 ;  /* 0x0000000000007941 */ /* 0x018fea0003800000 */
.L_x_2824:
        /* <DEDUP_REMOVED lines=22> */
.L_x_2827:
[----:B------:R-:W-:Y:S05]  /*128e0*/  BSYNC B0 ;  /* 0x0000000000007941 */ /* 0x000fea0003800000 */
.L_x_2826:
        /* <DEDUP_REMOVED lines=22> */
.L_x_2829:
[----:B------:R-:W-:Y:S05]  /*12a50*/  BSYNC B0 ;  /* 0x0000000000007941 */ /* 0x000fea0003800000 */
.L_x_2828:
        /* <DEDUP_REMOVED lines=23> */
.L_x_2822:
        /* <DEDUP_REMOVED lines=40> */
.L_x_2832:
[----:B------:R-:W-:Y:S05]  /*12e50*/  BSYNC B0 ;  /* 0x0000000000007941 */ /* 0x000fea0003800000 */
.L_x_2831:
        /* <DEDUP_REMOVED lines=35> */
.L_x_2857:
[----:B------:R-:W-:Y:S05]  /*13090*/  BRA.DIV ~URZ, `(.L_x_2834) ;  /* 0x00000df27f007947 */ /* 0x000fea000b800000 */
[----:B------:R3:W4:Y:S02]  /*130a0*/  SHFL.IDX PT, R0, R5, RZ, 0x181f ;  /* 0x00181fff05007589 */ /* 0x00072400000e0000 */
.L_x_2858:
        /* <DEDUP_REMOVED lines=28> */
.L_x_2836:
[----:B------:R-:W-:Y:S05]  /*13270*/  BSYNC B0 ;  /* 0x0000000000007941 */ /* 0x000fea0003800000 */
.L_x_2835:
[----:B------:R-:W-:Y:S05]  /*13280*/  BRA.DIV ~URZ, `(.L_x_2837) ;  /* 0x00000c627f007947 */ /* 0x000fea000b800000 */
[----:B--2---:R2:W1:Y:S04]  /*13290*/  SHFL.IDX PT, R2, R3, 0x1, 0x181f ;  /* 0x00381f0003027f89 */ /* 0x00446800000e0000 */
[----:B----4-:R2:W4:Y:S02]  /*132a0*/  SHFL.IDX PT, R0, R5, 0x1, 0x181f ;  /* 0x00381f0005007f89 */ /* 0x01052400000e0000 */
.L_x_2859:
        /* <DEDUP_REMOVED lines=27> */
.L_x_2839:
[----:B------:R-:W-:Y:S05]  /*13460*/  BSYNC B0 ;  /* 0x0000000000007941 */ /* 0x000fea0003800000 */
.L_x_2838:
[----:B------:R-:W-:Y:S05]  /*13470*/  BRA.DIV ~URZ, `(.L_x_2840) ;  /* 0x00000b327f007947 */ /* 0x000fea000b800000 */
[----:B-1----:R1:W2:Y:S02]  /*13480*/  SHFL.IDX PT, R2, R3, 0x2, 0x181f ;  /* 0x00581f0003027f89 */ /* 0x0022a400000e0000 */
.L_x_2860:
[----:B------:R-:W-:Y:S05]  /*13490*/  BRA.DIV ~URZ, `(.L_x_2841) ;  /* 0x00000b827f007947 */ /* 0x000fea000b800000 */
[----:B----4-:R4:W1:Y:S02]  /*134a0*/  SHFL.IDX PT, R0, R5, 0x2, 0x181f ;  /* 0x00581f0005007f89 */ /* 0x01086400000e0000 */
.L_x_2861:
        /* <DEDUP_REMOVED lines=27> */
.L_x_2843:
[----:B------:R-:W-:Y:S05]  /*13660*/  BSYNC B0 ;  /* 0x0000000000007941 */ /* 0x000fea0003800000 */
.L_x_2842:
[----:B------:R-:W-:Y:S05]  /*13670*/  BRA.DIV ~URZ, `(.L_x_2844) ;  /* 0x00000a027f007947 */ /* 0x000fea000b800000 */
[----:B--2---:R2:W3:Y:S04]  /*13680*/  SHFL.IDX PT, R2, R3, 0x3, 0x181f ;  /* 0x00781f0003027f89 */ /* 0x0044e800000e0000 */
[----:B-1----:R2:W1:Y:S02]  /*13690*/  SHFL.IDX PT, R0, R5, 0x3, 0x181f ;  /* 0x00781f0005007f89 */ /* 0x00246400000e0000 */
.L_x_2862:
        /* <DEDUP_REMOVED lines=26> */
.L_x_2830:
[----:B----4-:R-:W-:Y:S05]  /*13840*/  BSYNC B1 ;  /* 0x0000000000017941 */ /* 0x010fea0003800000 */
.L_x_2821:
        /* <DEDUP_REMOVED lines=9> */
.L_x_2863:
[----:B---3--:R-:W3:Y:S01]  /*138e0*/  S2R R2, SR_TID.X ;  /* 0x0000000000027919 */ /* 0x008ee20000002100 */
[----:B------:R-:W-:Y:S03]  /*138f0*/  WARPSYNC 0xffffffff ;  /* 0xffffffff00007948 */ /* 0x000fe60003800000 */
[----:B------:R-:W-:Y:S06]  /*13900*/  BAR.SYNC.DEFER_BLOCKING 0x4, 0x100 ;  /* 0x0104000000007b1d */ /* 0x000fec0000010000 */
[----:B----4-:R4:W-:Y:S01]  /*13910*/  STL [R1+0x68], R0 ;  /* 0x0000680001007387 */ /* 0x0109e20000100800 */
[----:B---3--:R-:W-:-:S13]  /*13920*/  LOP3.LUT P0, RZ, R2, 0xff, RZ, 0xc0, !PT ;  /* 0x000000ff02ff7812 */ /* 0x008fda000780c0ff */
[----:B------:R4:W-:Y:S04]  /*13930*/  @!P0 STS [0x28100], R81 ;  /* 0x02810051ff008388 */ /* 0x0009e80000000800 */
[----:B------:R-:W-:Y:S06]  /*13940*/  BAR.ARV 0x5, 0x100 ;  /* 0x0144000000007b1d */ /* 0x000fec0000002000 */
.L_x_2845:
[----:B-1--4-:R-:W4:Y:S02]  /*13950*/  LDL R0, [R1+0x68] ;  /* 0x0000680001007983 */ /* 0x012f240000100800 */
[----:B----4-:R-:W-:-:S13]  /*13960*/  ISETP.GE.AND P0, PT, R0, c[0x0][0x538], PT ;  /* 0x00014e0000007a0c */ /* 0x010fda0003f06270 */
[----:B--23-5:R-:W-:Y:S01]  /*13970*/  @P0 CALL.REL.NOINC `(.L_x_2847) ;  /* 0x0000001000000944 */ /* 0x02cfe20003c00000 */
[----:B------:R-:W-:Y:S05]  /*13980*/  BRA `(.L_x_2848) ;  /* 0xfffed16000007947 */ /* 0x000fea000383ffff */
.L_x_2847:
[----:B------:R-:W-:Y:S05]  /*13990*/  EXIT ;  /* 0x000000000000794d */ /* 0x000fea0003800000 */
.L_x_2799:
[----:B------:R-:W-:Y:S01]  /*139a0*/  IMAD.MOV.U32 R9, RZ, RZ, R12 ;  /* 0x000000ffff097224 */ /* 0x000fe200078e000c */
[----:B--2---:R-:W-:Y:S01]  /*139b0*/  MOV R6, RZ ;  /* 0x000000ff00067202 */ /* 0x004fe20000000f00 */
[----:B------:R-:W-:Y:S01]  /*139c0*/  IMAD.MOV.U32 R0, RZ, RZ, 0x181f ;  /* 0x0000181fff007424 */ /* 0x000fe200078e00ff */
[----:B------:R-:W-:Y:S02]  /*139d0*/  MOV R7, 0x139f0 ;  /* 0x000139f000077802 */ /* 0x000fe40000000f00 */
[----:B------:R-:W-:Y:S05]  /*139e0*/  CALL.REL.NOINC `($__internal_11_$__cuda_sm70_shflsync_idx_p) ;  /* 0x000007f000007944 */ /* 0x000fea0003c00000 */
[----:B------:R-:W-:Y:S01]  /*139f0*/  MOV R2, R0 ;  /* 0x0000000000027202 */ /* 0x000fe20000000f00 */
[----:B------:R-:W-:Y:S05]  /*13a00*/  BRA `(.L_x_2849) ;  /* 0xfffee0a000007947 */ /* 0x000fea000383ffff */
.L_x_2800:
[----:B------:R-:W-:Y:S01]  /*13a10*/  IMAD.MOV.U32 R9, RZ, RZ, R14 ;  /* 0x000000ffff097224 */ /* 0x000fe200078e000e */
[----:B--2---:R-:W-:Y:S01]  /*13a20*/  MOV R6, RZ ;  /* 0x000000ff00067202 */ /* 0x004fe20000000f00 */
[----:B------:R-:W-:Y:S01]  /*13a30*/  IMAD.MOV.U32 R0, RZ, RZ, 0x181f ;  /* 0x0000181fff007424 */ /* 0x000fe200078e00ff */
[----:B------:R-:W-:Y:S02]  /*13a40*/  MOV R7, 0x13a60 ;  /* 0x00013a6000077802 */ /* 0x000fe40000000f00 */
[----:B-1-3--:R-:W-:Y:S05]  /*13a50*/  CALL.REL.NOINC `($__internal_11_$__cuda_sm70_shflsync_idx_p) ;  /* 0x0000078000007944 */ /* 0x00afea0003c00000 */
[----:B------:R-:W-:Y:S05]  /*13a60*/  BRA `(.L_x_2850) ;  /* 0xfffee06000007947 */ /* 0x000fea000383ffff */
.L_x_2803:
[----:B--2---:R-:W-:Y:S01]  /*13a70*/  IMAD.MOV.U32 R9, RZ, RZ, R12 ;  /* 0x000000ffff097224 */ /* 0x004fe200078e000c */
[----:B------:R-:W-:Y:S01]  /*13a80*/  MOV R6, 0x1 ;  /* 0x0000000100067802 */ /* 0x000fe20000000f00 */
[----:B----4-:R-:W-:Y:S01]  /*13a90*/  IMAD.MOV.U32 R0, RZ, RZ, 0x181f ;  /* 0x0000181fff007424 */ /* 0x010fe200078e00ff */
[----:B------:R-:W-:-:S02]  /*13aa0*/  MOV R7, 0x13ac0 ;  /* 0x00013ac000077802 */ /* 0x000fc40000000f00 */
[----:B-1-3--:R-:W-:Y:S05]  /*13ab0*/  CALL.REL.NOINC `($__internal_11_$__cuda_sm70_shflsync_idx_p) ;  /* 0x0000072000007944 */ /* 0x00afea0003c00000 */
[----:B------:R-:W-:Y:S01]  /*13ac0*/  IMAD.MOV.U32 R2, RZ, RZ, R0 ;  /* 0x000000ffff027224 */ /* 0x000fe200078e0000 */
[----:B------:R-:W-:Y:S01]  /*13ad0*/  MOV R6, 0x1 ;  /* 0x0000000100067802 */ /* 0x000fe20000000f00 */
[----:B------:R-:W-:Y:S01]  /*13ae0*/  IMAD.MOV.U32 R9, RZ, RZ, R14 ;  /* 0x000000ffff097224 */ /* 0x000fe200078e000e */
[----:B------:R-:W-:-:S02]  /*13af0*/  MOV R0, 0x181f ;  /* 0x0000181f00007802 */ /* 0x000fc40000000f00 */
[----:B------:R-:W-:Y:S02]  /*13b00*/  MOV R7, 0x13b20 ;  /* 0x00013b2000077802 */ /* 0x000fe40000000f00 */
[----:B------:R-:W-:Y:S05]  /*13b10*/  CALL.REL.NOINC `($__internal_11_$__cuda_sm70_shflsync_idx_p) ;  /* 0x000006c000007944 */ /* 0x000fea0003c00000 */
[----:B------:R-:W-:Y:S05]  /*13b20*/  BRA `(.L_x_2851) ;  /* 0xfffee1a000007947 */ /* 0x000fea000383ffff */
.L_x_2806:
[----:B-1----:R-:W-:Y:S01]  /*13b30*/  IMAD.MOV.U32 R9, RZ, RZ, R12 ;  /* 0x000000ffff097224 */ /* 0x002fe200078e000c */
[----:B------:R-:W-:Y:S01]  /*13b40*/  MOV R6, 0x2 ;  /* 0x0000000200067802 */ /* 0x000fe20000000f00 */
[----:B----4-:R-:W-:Y:S01]  /*13b50*/  IMAD.MOV.U32 R0, RZ, RZ, 0x181f ;  /* 0x0000181fff007424 */ /* 0x010fe200078e00ff */
[----:B------:R-:W-:Y:S02]  /*13b60*/  MOV R7, 0x13b80 ;  /* 0x00013b8000077802 */ /* 0x000fe40000000f00 */
[----:B---3--:R-:W-:Y:S05]  /*13b70*/  CALL.REL.NOINC `($__internal_11_$__cuda_sm70_shflsync_idx_p) ;  /* 0x0000066000007944 */ /* 0x008fea0003c00000 */
[----:B------:R-:W-:Y:S01]  /*13b80*/  MOV R2, R0 ;  /* 0x0000000000027202 */ /* 0x000fe20000000f00 */
[----:B------:R-:W-:Y:S05]  /*13b90*/  BRA `(.L_x_2852) ;  /* 0xfffee31000007947 */ /* 0x000fea000383ffff */
.L_x_2807:
[----:B------:R-:W-:Y:S01]  /*13ba0*/  IMAD.MOV.U32 R9, RZ, RZ, R14 ;  /* 0x000000ffff097224 */ /* 0x000fe200078e000e */
[----:B------:R-:W-:Y:S01]  /*13bb0*/  MOV R6, 0x2 ;  /* 0x0000000200067802 */ /* 0x000fe20000000f00 */
[----:B----4-:R-:W-:Y:S01]  /*13bc0*/  IMAD.MOV.U32 R0, RZ, RZ, 0x181f ;  /* 0x0000181fff007424 */ /* 0x010fe200078e00ff */
[----:B------:R-:W-:Y:S02]  /*13bd0*/  MOV R7, 0x13bf0 ;  /* 0x00013bf000077802 */ /* 0x000fe40000000f00 */
[----:B-123--:R-:W-:Y:S05]  /*13be0*/  CALL.REL.NOINC `($__internal_11_$__cuda_sm70_shflsync_idx_p) ;  /* 0x000005f000007944 */ /* 0x00efea0003c00000 */
[----:B------:R-:W-:Y:S05]  /*13bf0*/  BRA `(.L_x_2853) ;  /* 0xfffee2d000007947 */ /* 0x000fea000383ffff */
.L_x_2810:
[----:B-1----:R-:W-:Y:S01]  /*13c00*/  IMAD.MOV.U32 R9, RZ, RZ, R12 ;  /* 0x000000ffff097224 */ /* 0x002fe200078e000c */
[----:B------:R-:W-:Y:S01]  /*13c10*/  MOV R6, 0x3 ;  /* 0x0000000300067802 */ /* 0x000fe20000000f00 */
[----:B------:R-:W-:Y:S01]  /*13c20*/  IMAD.MOV.U32 R0, RZ, RZ, 0x181f ;  /* 0x0000181fff007424 */ /* 0x000fe200078e00ff */
[----:B------:R-:W-:-:S02]  /*13c30*/  MOV R7, 0x13c50 ;  /* 0x00013c5000077802 */ /* 0x000fc40000000f00 */
[----:B--234-:R-:W-:Y:S05]  /*13c40*/  CALL.REL.NOINC `($__internal_11_$__cuda_sm70_shflsync_idx_p) ;  /* 0x0000059000007944 */ /* 0x01cfea0003c00000 */
[----:B------:R-:W-:Y:S01]  /*13c50*/  IMAD.MOV.U32 R2, RZ, RZ, R0 ;  /* 0x000000ffff027224 */ /* 0x000fe200078e0000 */
[----:B------:R-:W-:Y:S01]  /*13c60*/  MOV R6, 0x3 ;  /* 0x0000000300067802 */ /* 0x000fe20000000f00 */
[----:B------:R-:W-:Y:S01]  /*13c70*/  IMAD.MOV.U32 R9, RZ, RZ, R14 ;  /* 0x000000ffff097224 */ /* 0x000fe200078e000e */
[----:B------:R-:W-:-:S02]  /*13c80*/  MOV R0, 0x181f ;  /* 0x0000181f00007802 */ /* 0x000fc40000000f00 */
[----:B------:R-:W-:Y:S02]  /*13c90*/  MOV R7, 0x13cb0 ;  /* 0x00013cb000077802 */ /* 0x000fe40000000f00 */
[----:B------:R-:W-:Y:S05]  /*13ca0*/  CALL.REL.NOINC `($__internal_11_$__cuda_sm70_shflsync_idx_p) ;  /* 0x0000053000007944 */ /* 0x000fea0003c00000 */
[----:B------:R-:W-:Y:S05]  /*13cb0*/  BRA `(.L_x_2854) ;  /* 0xfffee40000007947 */ /* 0x000fea000383ffff */
.L_x_2817:
[----:B------:R1:W5:Y:S01]  /*13cc0*/  LDL R0, [R1+0x4] ;  /* 0x0000040001007983 */ /* 0x0003620000100800 */
[----:B------:R-:W-:Y:S02]  /*13cd0*/  MOV R3, 0x2 ;  /* 0x0000000200037802 */ /* 0x000fe40000000f00 */
[----:B------:R-:W-:Y:S02]  /*13ce0*/  MOV R2, 0x13d00 ;  /* 0x00013d0000027802 */ /* 0x000fe40000000f00 */
[----:B-1---5:R-:W-:Y:S05]  /*13cf0*/  CALL.REL.NOINC `($__internal_10_$__cuda_sm70_shflsync_bfly_p) ;  /* 0x000004a000007944 */ /* 0x022fea0003c00000 */
[----:B------:R-:W-:Y:S01]  /*13d00*/  MOV R4, R5 ;  /* 0x0000000500047202 */ /* 0x000fe20000000f00 */
[----:B------:R-:W-:Y:S05]  /*13d10*/  BRA `(.L_x_2855) ;  /* 0xffffcdb000007947 */ /* 0x000fea000383ffff */
.L_x_2818:
[----:B------:R-:W-:Y:S01]  /*13d20*/  IMAD.MOV.U32 R0, RZ, RZ, R4 ;  /* 0x000000ffff007224 */ /* 0x000fe200078e0004 */
[----:B------:R-:W-:Y:S02]  /*13d30*/  MOV R3, 0x1 ;  /* 0x0000000100037802 */ /* 0x000fe40000000f00 */
[----:B------:R-:W-:Y:S02]  /*13d40*/  MOV R2, 0x13d60 ;  /* 0x00013d6000027802 */ /* 0x000fe40000000f00 */
[----:B-----5:R-:W-:Y:S05]  /*13d50*/  CALL.REL.NOINC `($__internal_10_$__cuda_sm70_shflsync_bfly_p) ;  /* 0x0000044000007944 */ /* 0x020fea0003c00000 */
[----:B------:R1:W5:Y:S01]  /*13d60*/  LDL R0, [R1+0x8] ;  /* 0x0000080001007983 */ /* 0x0003620000100800 */
[----:B------:R-:W-:Y:S01]  /*13d70*/  FADD.FTZ R4, R4, R5 ;  /* 0x0000000504047221 */ /* 0x000fe20000010000 */
[----:B------:R-:W-:Y:S02]  /*13d80*/  MOV R3, 0x2 ;  /* 0x0000000200037802 */ /* 0x000fe40000000f00 */
[----:B------:R-:W-:-:S02]  /*13d90*/  MOV R2, 0x13db0 ;  /* 0x00013db000027802 */ /* 0x000fc40000000f00 */
[----:B-1---5:R-:W-:Y:S05]  /*13da0*/  CALL.REL.NOINC `($__internal_10_$__cuda_sm70_shflsync_bfly_p) ;  /* 0x000003f000007944 */ /* 0x022fea0003c00000 */
[----:B------:R-:W2:Y:S01]  /*13db0*/  LDL.LU R0, [R1+0x8] ;  /* 0x0000080001007983 */ /* 0x000ea20000300800 */
[----:B------:R-:W-:-:S02]  /*13dc0*/  MOV R3, 0x1 ;  /* 0x0000000100037802 */ /* 0x000fc40000000f00 */
[----:B------:R-:W-:Y:S01]  /*13dd0*/  MOV R2, 0x13e00 ;  /* 0x00013e0000027802 */ /* 0x000fe20000000f00 */
[----:B--2---:R-:W-:Y:S02]  /*13de0*/  FADD.FTZ R0, R0, R5 ;  /* 0x0000000500007221 */ /* 0x004fe40000010000 */
[----:B------:R-:W-:Y:S05]  /*13df0*/  CALL.REL.NOINC `($__internal_10_$__cuda_sm70_shflsync_bfly_p) ;  /* 0x000003a000007944 */ /* 0x000fea0003c00000 */
[----:B------:R-:W-:Y:S01]  /*13e00*/  MOV R3, R5 ;  /* 0x0000000500037202 */ /* 0x000fe20000000f00 */
[----:B------:R-:W-:Y:S05]  /*13e10*/  BRA `(.L_x_2856) ;  /* 0xffffcd4000007947 */ /* 0x000fea000383ffff */
.L_x_2833:
[----:B------:R-:W-:Y:S01]  /*13e20*/  IMAD.MOV.U32 R9, RZ, RZ, R3 ;  /* 0x000000ffff097224 */ /* 0x000fe200078e0003 */
[----:B------:R-:W-:Y:S01]  /*13e30*/  MOV R6, RZ ;  /* 0x000000ff00067202 */ /* 0x000fe20000000f00 */
[----:B------:R-:W-:Y:S01]  /*13e40*/  IMAD.MOV.U32 R0, RZ, RZ, 0x181f ;  /* 0x0000181fff007424 */ /* 0x000fe200078e00ff */
[----:B------:R-:W-:Y:S02]  /*13e50*/  MOV R7, 0x13e70 ;  /* 0x00013e7000077802 */ /* 0x000fe40000000f00 */
[----:B------:R-:W-:Y:S05]  /*13e60*/  CALL.REL.NOINC `($__internal_11_$__cuda_sm70_shflsync_idx_p) ;  /* 0x0000037000007944 */ /* 0x000fea0003c00000 */
[----:B------:R-:W-:Y:S01]  /*13e70*/  MOV R2, R0 ;  /* 0x0000000000027202 */ /* 0x000fe20000000f00 */
[----:B------:R-:W-:Y:S05]  /*13e80*/  BRA `(.L_x_2857) ;  /* 0xfffff20000007947 */ /* 0x000fea000383ffff */
.L_x_2834:
[----:B------:R-:W-:Y:S01]  /*13e90*/  IMAD.MOV.U32 R9, RZ, RZ, R5 ;  /* 0x000000ffff097224 */ /* 0x000fe200078e0005 */
[----:B------:R-:W-:Y:S01]  /*13ea0*/  MOV R6, RZ ;  /* 0x000000ff00067202 */ /* 0x000fe20000000f00 */
[----:B------:R-:W-:Y:S01]  /*13eb0*/  IMAD.MOV.U32 R0, RZ, RZ, 0x181f ;  /* 0x0000181fff007424 */ /* 0x000fe200078e00ff */
[----:B------:R-:W-:Y:S02]  /*13ec0*/  MOV R7, 0x13ee0 ;  /* 0x00013ee000077802 */ /* 0x000fe40000000f00 */
[----:B-12---:R-:W-:Y:S05]  /*13ed0*/  CALL.REL.NOINC `($__internal_11_$__cuda_sm70_shflsync_idx_p) ;  /* 0x0000030000007944 */ /* 0x006fea0003c00000 */
[----:B------:R-:W-:Y:S05]  /*13ee0*/  BRA `(.L_x_2858) ;  /* 0xfffff1c000007947 */ /* 0x000fea000383ffff */
.L_x_2837:
        /* <DEDUP_REMOVED lines=12> */
.L_x_2840:
[----:B-1----:R-:W-:Y:S01]  /*13fb0*/  IMAD.MOV.U32 R9, RZ, RZ, R3 ;  /* 0x000000ffff097224 */ /* 0x002fe200078e0003 */
[----:B------:R-:W-:Y:S01]  /*13fc0*/  MOV R6, 0x2 ;  /* 0x0000000200067802 */ /* 0x000fe20000000f00 */
[----:B----4-:R-:W-:Y:S01]  /*13fd0*/  IMAD.MOV.U32 R0, RZ, RZ, 0x181f ;  /* 0x0000181fff007424 */ /* 0x010fe200078e00ff */
[----:B------:R-:W-:Y:S02]  /*13fe0*/  MOV R7, 0x14000 ;  /* 0x0001400000077802 */ /* 0x000fe40000000f00 */
[----:B--23--:R-:W-:Y:S05]  /*13ff0*/  CALL.REL.NOINC `($__internal_11_$__cuda_sm70_shflsync_idx_p) ;  /* 0x000001e000007944 */ /* 0x00cfea0003c00000 */
[----:B------:R-:W-:Y:S01]  /*14000*/  MOV R2, R0 ;  /* 0x0000000000027202 */ /* 0x000fe20000000f00 */
[----:B------:R-:W-:Y:S05]  /*14010*/  BRA `(.L_x_2860) ;  /* 0xfffff47000007947 */ /* 0x000fea000383ffff */
.L_x_2841:
[----:B------:R-:W-:Y:S01]  /*14020*/  IMAD.MOV.U32 R9, RZ, RZ, R5 ;  /* 0x000000ffff097224 */ /* 0x000fe200078e0005 */
[----:B------:R-:W-:Y:S01]  /*14030*/  MOV R6, 0x2 ;  /* 0x0000000200067802 */ /* 0x000fe20000000f00 */
[----:B----4-:R-:W-:Y:S01]  /*14040*/  IMAD.MOV.U32 R0, RZ, RZ, 0x181f ;  /* 0x0000181fff007424 */ /* 0x010fe200078e00ff */
[----:B------:R-:W-:Y:S02]  /*14050*/  MOV R7, 0x14070 ;  /* 0x0001407000077802 */ /* 0x000fe40000000f00 */
[----:B-123--:R-:W-:Y:S05]  /*14060*/  CALL.REL.NOINC `($__internal_11_$__cuda_sm70_shflsync_idx_p) ;  /* 0x0000017000007944 */ /* 0x00efea0003c00000 */
[----:B------:R-:W-:Y:S05]  /*14070*/  BRA `(.L_x_2861) ;  /* 0xfffff43000007947 */ /* 0x000fea000383ffff */
.L_x_2844:
        /* <DEDUP_REMOVED lines=12> */
.L_x_2846:
[----:B------:R-:W-:Y:S01]  /*14140*/  IMAD.MOV.U32 R9, RZ, RZ, R81 ;  /* 0x000000ffff097224 */ /* 0x000fe200078e0051 */
[----:B------:R-:W-:Y:S01]  /*14150*/  MOV R6, RZ ;  /* 0x000000ff00067202 */ /* 0x000fe20000000f00 */
[----:B-1----:R-:W-:Y:S01]  /*14160*/  IMAD.MOV.U32 R0, RZ, RZ, 0x1f ;  /* 0x0000001fff007424 */ /* 0x002fe200078e00ff */
[----:B------:R-:W-:Y:S02]  /*14170*/  MOV R7, 0x14190 ;  /* 0x0001419000077802 */ /* 0x000fe40000000f00 */
[----:B--23-5:R-:W-:Y:S05]  /*14180*/  CALL.REL.NOINC `($__internal_11_$__cuda_sm70_shflsync_idx_p) ;  /* 0x0000005000007944 */ /* 0x02cfea0003c00000 */
[----:B------:R-:W-:Y:S05]  /*14190*/  BRA `(.L_x_2863) ;  /* 0xfffff74000007947 */ /* 0x000fea000383ffff */
        .weak           $__internal_10_$__cuda_sm70_shflsync_bfly_p
        .type           $__internal_10_$__cuda_sm70_shflsync_bfly_p,@function
        .size           $__internal_10_$__cuda_sm70_shflsync_bfly_p,($__internal_11_$__cuda_sm70_shflsync_idx_p - $__internal_10_$__cuda_sm70_shflsync_bfly_p)
$__internal_10_$__cuda_sm70_shflsync_bfly_p:
[----:B------:R-:W-:Y:S04]  /*141a0*/  WARPSYNC R6 ;  /* 0x0000000600007348 */ /* 0x000fe80003800000 */
[----:B------:R1:W2:Y:S02]  /*141b0*/  SHFL.BFLY PT, R5, R0, R3, R7 ;  /* 0x0c00000300057389 */ /* 0x0002a400000e0007 */
[----:B-1----:R-:W-:-:S04]  /*141c0*/  MOV R3, 0x0 ;  /* 0x0000000000037802 */ /* 0x002fc80000000f00 */
[----:B--2---:R-:W-:Y:S05]  /*141d0*/  RET.REL.NODEC R2 `(_ZN7cutlass13device_kernelIN5flash19enable_sm80_to_sm89INS1_16FlashAttnFwdSm80INS1_25CollectiveMainloopFwdSm80ILi8ELi1ELb0EN4cute5tupleIJNS5_1CILi128EEENS7_ILi96EEENS7_ILi256EEEEEELi256ENS_10bfloat16_tEfNS_4arch4Sm80ELb1ELb0ELb0ELb0ELb0ELb0ELb1ELb0EEENS1_21CollectiveEpilogueFwdINS6_IJS8_SA_S9_EEENS6_IJNS7_ILi1EEESI_SI_EEESC_SE_Li256ELb0ELb1ELb0ELb0EEENS1_30DynamicPersistentTileSchedulerILi256ELi256ELb0ELb1ELb0EEEEEEEEEvNT_6ParamsE) ;  /* 0xfffebe2002007950 */ /* 0x004fea0003c3ffff */
        .weak           $__internal_11_$__cuda_sm70_shflsync_idx_p
        .type           $__internal_11_$__cuda_sm70_shflsync_idx_p,@function
        .size           $__internal_11_$__cuda_sm70_shflsync_idx_p,(.L_x_3101 - $__internal_11_$__cuda_sm70_shflsync_idx_p)
$__internal_11_$__cuda_sm70_shflsync_idx_p:
[----:B------:R-:W-:-:S04]  /*141e0*/  MOV R8, 0xffffffff ;  /* 0xffffffff00087802 */ /* 0x000fc80000000f00 */
[----:B------:R-:W-:Y:S04]  /*141f0*/  WARPSYNC R8 ;  /* 0x0000000800007348 */ /* 0x000fe80003800000 */
[----:B------:R1:W2:Y:S02]  /*14200*/  SHFL.IDX PT, R0, R9, R6, R0 ;  /* 0x0000000609007389 */ /* 0x0002a400000e0000 */
[----:B-1----:R-:W-:Y:S02]  /*14210*/  MOV R6, R7 ;  /* 0x0000000700067202 */ /* 0x002fe40000000f00 */
[----:B------:R-:W-:-:S04]  /*14220*/  MOV R7, 0x0 ;  /* 0x0000000000077802 */ /* 0x000fc80000000f00 */
[----:B--2---:R-:W-:Y:S05]  /*14230*/  RET.REL.NODEC R6 `(_ZN7cutlass13device_kernelIN5flash19enable_sm80_to_sm89INS1_16FlashAttnFwdSm80INS1_25CollectiveMainloopFwdSm80ILi8ELi1ELb0EN4cute5tupleIJNS5_1CILi128EEENS7_ILi96EEENS7_ILi256EEEEEELi256ENS_10bfloat16_tEfNS_4arch4Sm80ELb1ELb0ELb0ELb0ELb0ELb0ELb1ELb0EEENS1_21CollectiveEpilogueFwdINS6_IJS8_SA_S9_EEENS6_IJNS7_ILi1EEESI_SI_EEESC_SE_Li256ELb0ELb1ELb0ELb0EEENS1_30DynamicPersistentTileSchedulerILi256ELi256ELb0ELb1ELb0EEEEEEEEEvNT_6ParamsE) ;  /* 0xfffebdc006007950 */ /* 0x004fea0003c3ffff */
.L_x_2864:
        /* <DEDUP_REMOVED lines=12> */
.L_x_3101:


//--------------------- .text._ZN7cutlass13device_kernelIN5flash19enable_sm80_to_sm89INS1_16FlashAttnFwdSm80INS1_25CollectiveMainloopFwdSm80ILi8ELi1ELb0EN4cute5tupleIJNS5_1CILi128EEENS7_ILi96EEENS7_ILi256EEEEEELi256ENS_10bfloat16_tEfNS_4arch4Sm80ELb1ELb0ELb0ELb1ELb0ELb0ELb1ELb0EEENS1_21CollectiveEpilogueFwdINS6_IJS8_SA_S9_EEENS6_IJNS7_ILi1EEESI_SI_EEESC_SE_Li256ELb1ELb1ELb0ELb0EEENS1_19SingleTileSchedulerILb1ELb0ELb1ELi128EEEEEEEEEvNT_6ParamsE --------------------------
	.section	.text._ZN7cutlass13device_kernelIN5flash19enable_sm80_to_sm89INS1_16FlashAttnFwdSm80INS1_25CollectiveMainloopFwdSm80ILi8ELi1ELb0EN4cute5tupleIJNS5_1CILi128EEENS7_ILi96EEENS7_ILi256EEEEEELi256ENS_10bfloat16_tEfNS_4arch4Sm80ELb1ELb0ELb0ELb1ELb0ELb0ELb1ELb0EEENS1_21CollectiveEpilogueFwdINS6_IJS8_SA_S9_EEENS6_IJNS7_ILi1EEESI_SI_EEESC_SE_Li256ELb1ELb1ELb0ELb0EEENS1_19SingleTileSchedulerILb1ELb0ELb1ELi128EEEEEEEEEvNT_6ParamsE,"ax",@progbits
	.sectioninfo	@"SHI_REGISTERS=255"
	.align	128
.text._ZN7cutlass13device_kernelIN5flash19enable_sm80_to_sm89INS1_16FlashAttnFwdSm80INS1_25CollectiveMainloopFwdSm80ILi8ELi1ELb0EN4cute5tupleIJNS5_1CILi128EEENS7_ILi96EEENS7_ILi256EEEEEELi256ENS_10bfloat16_tEfNS_4arch4Sm80ELb1ELb0ELb0ELb1ELb0ELb0ELb1ELb0EEENS1_21CollectiveEpilogueFwdINS6_IJS8_SA_S9_EEENS6_IJNS7_ILi1EEESI_SI_EEESC_SE_Li256ELb1ELb1ELb0ELb0EEENS1_19SingleTileSchedulerILb1ELb0ELb1ELi128EEEEEEEEEvNT_6ParamsE:
        .type           _ZN7cutlass13device_kernelIN5flash19enable_sm80_to_sm89INS1_16FlashAttnFwdSm80INS1_25CollectiveMainloopFwdSm80ILi8ELi1ELb0EN4cute5tupleIJNS5_1CILi128EEENS7_ILi96EEENS7_ILi256EEEEEELi256ENS_10bfloat16_tEfNS_4arch4Sm80ELb1ELb0ELb0ELb1ELb0ELb0ELb1ELb0EEENS1_21CollectiveEpilogueFwdINS6_IJS8_SA_S9_EEENS6_IJNS7_ILi1EEESI_SI_EEESC_SE_Li256ELb1ELb1ELb0ELb0EEENS1_19SingleTileSchedulerILb1ELb0ELb1ELi128EEEEEEEEEvNT_6ParamsE,@function
        .size           _ZN7cutlass13device_kernelIN5flash19enable_sm80_to_sm89INS1_16FlashAttnFwdSm80INS1_25CollectiveMainloopFwdSm80ILi8ELi1ELb0EN4cute5tupleIJNS5_1CILi128EEENS7_ILi96EEENS7_ILi256EEEEEELi256ENS_10bfloat16_tEfNS_4arch4Sm80ELb1ELb0ELb0ELb1ELb0ELb0ELb1ELb0EEENS1_21CollectiveEpilogueFwdINS6_IJS8_SA_S9_EEENS6_IJNS7_ILi1EEESI_SI_EEESC_SE_Li256ELb1ELb1ELb0ELb0EEENS1_19SingleTileSchedulerILb1ELb0ELb1ELi128EEEEEEEEEvNT_6ParamsE,(.L_x_3104 - _ZN7cutlass13device_kernelIN5flash19enable_sm80_to_sm89INS1_16FlashAttnFwdSm80INS1_25CollectiveMainloopFwdSm80ILi8ELi1ELb0EN4cute5tupleIJNS5_1CILi128EEENS7_ILi96EEENS7_ILi256EEEEEELi256ENS_10bfloat16_tEfNS_4arch4Sm80ELb1ELb0ELb0ELb1ELb0ELb0ELb1ELb0EEENS1_21CollectiveEpilogueFwdINS6_IJS8_SA_S9_EEENS6_IJNS7_ILi1EEESI_SI_EEESC_SE_Li256ELb1ELb1ELb0ELb0EEENS1_19SingleTileSchedulerILb1ELb0ELb1ELi128EEEEEEEEEvNT_6ParamsE)
        .other          _ZN7cutlass13device_kernelIN5flash19enable_sm80_to_sm89INS1_16FlashAttnFwdSm80INS1_25CollectiveMainloopFwdSm80ILi8ELi1ELb0EN4cute5tupleIJNS5_1CILi128EEENS7_ILi96EEENS7_ILi256EEEEEELi256ENS_10bfloat16_tEfNS_4arch4Sm80ELb1ELb0ELb0ELb1ELb0ELb0ELb1ELb0EEENS1_21CollectiveEpilogueFwdINS6_IJS8_SA_S9_EEENS6_IJNS7_ILi1EEESI_SI_EEESC_SE_Li256ELb1ELb1ELb0ELb0EEENS1_19SingleTileSchedulerILb1ELb0ELb1ELi128EEEEEEEEEvNT_6ParamsE,@"STO_CUDA_ENTRY STV_DEFAULT"
_ZN7cutlass13device_kernelIN5flash19enable_sm80_to_sm89INS1_16FlashAttnFwdSm80INS1_25CollectiveMainloopFwdSm80ILi8ELi1ELb0EN4cute5tupleIJNS5_1CILi128EEENS7_ILi96EEENS7_ILi256EEEEEELi256ENS_10bfloat16_tEfNS_4arch4Sm80ELb1ELb0ELb0ELb1ELb0ELb0ELb1ELb0EEENS1_21CollectiveEpilogueFwdINS6_IJS8_SA_S9_EEENS6_IJNS7_ILi1EEESI_SI_EEESC_SE_Li256ELb1ELb1ELb0ELb0EEENS1_19SingleTileSchedulerILb1ELb0ELb1ELi128EEEEEEEEEvNT_6ParamsE:
        /* <DEDUP_REMOVED lines=17> */
.L_x_2866:
        /* <DEDUP_REMOVED lines=8> */
.L_x_2868:
[----:B------:R-:W-:-:S04]  /*0190*/  MOV R0, c[0x0][0x54c] ;  /* 0x0001530000007a02 */ /* 0x000fc80000000f00 */
.L_x_2867:
[----:B------:R-:W-:Y:S01]  /*01a0*/  USHF.L.U32 UR15, UR15, 0x7, URZ ;  /* 0x000000070f0f7899 */ /* 0x000fe2000800063f */
[----:B-----5:R-:W-:-:S05]  /*01b0*/  IMAD R0, R0, c[0x0][0x548], RZ ;  /* 0x0001520000007a24 */ /* 0x020fca00078e02ff */
[----:B------:R-:W-:-:S04]  /*01c0*/  ISETP.LE.AND P0, PT, R0, UR15, PT ;  /* 0x0000000f00007c0c */ /* 0x000fc8000bf03270 */
[----:B------:R-:W-:-:S05]  /*01d0*/  SEL R0, R5, 0xffffffff, !P0 ;  /* 0xffffffff05007807 */ /* 0x000fca0004000000 */
[----:B------:R2:W-:Y:S01]  /*01e0*/  STL [R1+0x58], R0 ;  /* 0x0000580001007387 */ /* 0x0005e20000100800 */
[----:B------:R-:W-:Y:S05]  /*01f0*/  BRA `(.L_x_2869) ;  /* 0x0000013000007947 */ /* 0x000fea0003800000 */
.L_x_2865:
[----:B------:R-:W-:-:S04]  /*0200*/  ISETP.NE.U32.AND P0, PT, RZ, c[0x0][0x568], PT ;  /* 0x00015a00ff007a0c */ /* 0x000fc80003f05070 */
[----:B------:R-:W-:-:S13]  /*0210*/  ISETP.NE.AND.EX P0, PT, RZ, c[0x0][0x56c], PT, P0 ;  /* 0x00015b00ff007a0c */ /* 0x000fda0003f05300 */
[----:B------:R-:W-:Y:S05]  /*0220*/  @!P0 BRA `(.L_x_2870) ;  /* 0x0000002000008947 */ /* 0x000fea0003800000 */
[----:B------:R1:W5:Y:S01]  /*0230*/  LDG.E R0, [R2.64] ;  /* 0x0000001e02007981 */ /* 0x000362000c1e1900 */
[----:B------:R-:W-:Y:S05]  /*0240*/  BRA `(.L_x_2871) ;  /* 0x0000009000007947 */ /* 0x000fea0003800000 */
.L_x_2870:
        /* <DEDUP_REMOVED lines=8> */
.L_x_2872:
[----:B------:R-:W-:-:S04]  /*02d0*/  MOV R0, c[0x0][0x54c] ;  /* 0x0001530000007a02 */ /* 0x000fc80000000f00 */
.L_x_2871:
[----:B------:R-:W-:Y:S01]  /*02e0*/  USHF.L.U32 UR15, UR15, 0x7, URZ ;  /* 0x000000070f0f7899 */ /* 0x000fe2000800063f */
[----:B-----5:R-:W-:-:S05]  /*02f0*/  IMAD R0, R0, c[0x0][0x548], RZ ;  /* 0x0001520000007a24 */ /* 0x020fca00078e02ff */
[----:B------:R-:W-:-:S04]  /*0300*/  ISETP.LE.AND P0, PT, R0, UR15, PT ;  /* 0x0000000f00007c0c */ /* 0x000fc8000bf03270 */
[----:B------:R-:W-:-:S05]  /*0310*/  SEL R0, R5, 0xffffffff, !P0 ;  /* 0xffffffff05007807 */ /* 0x000fca0004000000 */
[----:B------:R2:W-:Y:S04]  /*0320*/  STL [R1+0x58], R0 ;  /* 0x0000580001007387 */ /* 0x0005e80000100800 */
.L_x_2869:
        /* <DEDUP_REMOVED lines=32> */
.L_x_2873:
[----:B------:R-:W-:-:S04]  /*0530*/  ISETP.NE.U32.AND P0, PT, RZ, c[0x0][0x368], PT ;  /* 0x0000da00ff007a0c */ /* 0x000fc80003f05070 */
[----:B------:R-:W-:-:S13]  /*0540*/  ISETP.NE.AND.EX P0, PT, RZ, c[0x0][0x36c], PT, P0 ;  /* 0x0000db00ff007a0c */ /* 0x000fda0003f05300 */
[----:B------:R-:W-:Y:S05]  /*0550*/  @!P0 BRA `(.L_x_2874) ;  /* 0x0000004000008947 */ /* 0x000fea0003800000 */
[----:B------:R-:W-:-:S05]  /*0560*/  IMAD.WIDE R2, R47, R26, c[0x0][0x368] ;  /* 0x0000da002f027625 */ /* 0x000fca00078e021a */
[----:B------:R-:W2:Y:S02]  /*0570*/  LDG.E R0, [R2.64] ;  /* 0x0000001e02007981 */ /* 0x000ea4000c1e1900 */
[----:B--2---:R1:W2:Y:S02]  /*0580*/  R2UR UR12, R0 ;  /* 0x00000000000c73c2 */ /* 0x0042a400000e0000 */
[----:B-12---:R-:W-:Y:S05]  /*0590*/  BRA `(.L_x_2875) ;  /* 0x0000006000007947 */ /* 0x006fea0003800000 */
.L_x_2874:
[----:B------:R-:W-:Y:S05]  /*05a0*/  @!P5 BRA `(.L_x_2875) ;  /* 0x000000500000d947 */ /* 0x000fea0003800000 */
[----:B------:R1:W2:Y:S04]  /*05b0*/  LDG.E R0, [R2.64] ;  /* 0x0000001e02007981 */ /* 0x0002a8000c1e1900 */
[----:B-1----:R-:W4:Y:S01]  /*05c0*/  LDG.E R2, [R2.64+0x4] ;  /* 0x0000041e02027981 */ /* 0x002f22000c1e1900 */
[----:B--2---:R-:W1:Y:S08]  /*05d0*/  R2UR UR12, R0 ;  /* 0x00000000000c73c2 */ /* 0x004e7000000e0000 */
[----:B----4-:R-:W1:Y:S02]  /*05e0*/  R2UR UR4, R2 ;  /* 0x00000000020473c2 */ /* 0x010e6400000e0000 */
[----:B-1----:R-:W-:-:S06]  /*05f0*/  UIADD3 UR12, -UR12, UR4, URZ ;  /* 0x000000040c0c7290 */ /* 0x002fcc000fffe13f */
.L_x_2875:
        /* <DEDUP_REMOVED lines=305> */
.L_x_2878:
[----:B--23--:R-:W-:Y:S05]  /*1910*/  BSYNC B0 ;  /* 0x0000000000007941 */ /* 0x00cfea0003800000 */
.L_x_2877:
        /* <DEDUP_REMOVED lines=32> */
.L_x_2880:
[----:B------:R-:W-:Y:S05]  /*1b20*/  BSYNC B0 ;  /* 0x0000000000007941 */ /* 0x000fea0003800000 */
.L_x_2879:
        /* <DEDUP_REMOVED lines=37> */
.L_x_2882:
[----:B------:R-:W-:Y:S05]  /*1d80*/  BSYNC B0 ;  /* 0x0000000000007941 */ /* 0x000fea0003800000 */
.L_x_2881:
        /* <DEDUP_REMOVED lines=445> */
[C---:B------:R-:W-:Y:S01]  /*3960*/  HMMA.16816.F32.BF16 R32, R8.reuse, R90, R108 ;  /* 0x0000005a0820723c */ /* 0x040fe2000004186c */
[----:B------:R-:W2:Y:S07]  /*3970*/  LDSM.16.M88.4 R108, [R222+0x17100] ;  /* 0x01710000de6c783b */ /* 0x000eae0000000200 */
[----:B------:R-:W-:Y:S08]  /*3980*/  HMMA.16816.F32.BF16 R24, R8, R74, R116 ;  /* 0x0000004a0818723c */ /* 0x000ff00000041874 */
[----:B------:R-:W-:Y:S01]  /*3990*/  HMMA.16816.F32.BF16 R64, R12, R42, R16 ;  /* 0x0000002a0c40723c */ /* 0x000fe20000041810 */
[----:B------:R-:W4:Y:S07]  /*39a0*/  LDSM.16.M88.4 R16, [R222+0x17900] ;  /* 0x01790000de10783b */ /* 0x000f2e0000000200 */
[C---:B------:R-:W-:Y:S08]  /*39b0*/  HMMA.16816.F32.BF16 R96, R8.reuse, R78, R96 ;  /* 0x0000004e0860723c */ /* 0x040ff00000041860 */
[C---:B------:R-:W-:Y:S08]  /*39c0*/  HMMA.16816.F32.BF16 R104, R8.reuse, R70, R80 ;  /* 0x000000460868723c */ /* 0x040ff00000041850 */
[----:B------:R-:W-:Y:S01]  /*39d0*/  HMMA.16816.F32.BF16 R88, R8, R58, R52 ;  /* 0x0000003a0858723c */ /* 0x000fe20000041834 */
[----:B------:R-:W-:Y:S04]  /*39e0*/  LDSM.16.M88.4 R8, [R225+0x24100] ;  /* 0x02410000e108783b */ /* 0x000fe80000000200 */
[----:B------:R-:W5:Y:S03]  /*39f0*/  LDSM.16.M88.4 R52, [R221+0xa000] ;  /* 0x00a00000dd34783b */ /* 0x000f660000000200 */
[C---:B------:R-:W-:Y:S01]  /*3a00*/  HMMA.16816.F32.BF16 R84, R12.reuse, R48, R36 ;  /* 0x000000300c54723c */ /* 0x040fe20000041824 */
[----:B------:R-:W-:Y:S07]  /*3a10*/  LDSM.16.M88.4 R56, [R221+0x9800] ;  /* 0x00980000dd38783b */ /* 0x000fee0000000200 */
[C---:B------:R-:W-:Y:S01]  /*3a20*/  HMMA.16816.F32.BF16 R80, R12.reuse, R50, R32 ;  /* 0x000000320c50723c */ /* 0x040fe20000041820 */
[----:B------:R-:W2:Y:S07]  /*3a30*/  LDSM.16.M88.4 R48, [R221+0xa800] ;  /* 0x00a80000dd30783b */ /* 0x000eae0000000200 */
[C---:B------:R-:W-:Y:S08]  /*3a40*/  HMMA.16816.F32.BF16 R76, R12.reuse, R44, R28 ;  /* 0x0000002c0c4c723c */ /* 0x040ff0000004181c */
[C---:B------:R-:W-:Y:S01]  /*3a50*/  HMMA.16816.F32.BF16 R72, R12.reuse, R46, R24 ;  /* 0x0000002e0c48723c */ /* 0x040fe20000041818 */
[----:B------:R-:W3:Y:S07]  /*3a60*/  LDSM.16.M88.4 R44, [R221+0xb000] ;  /* 0x00b00000dd2c783b */ /* 0x000eee0000000200 */
[C---:B------:R-:W-:Y:S01]  /*3a70*/  HMMA.16816.F32.BF16 R68, R12.reuse, R40, R20 ;  /* 0x000000280c44723c */ /* 0x040fe20000041814 */
[----:B------:R-:W3:Y:S07]  /*3a80*/  LDSM.16.M88.4 R40, [R221+0xb800] ;  /* 0x00b80000dd28783b */ /* 0x000eee0000000200 */
        /* <DEDUP_REMOVED lines=22> */
[----:B------:R-:W-:Y:S02]  /*3bf0*/  UIADD3 UR7, UR24, -0x2, URZ ;  /* 0xfffffffe18077890 */ /* 0x000fe4000fffe03f */
        /* <DEDUP_REMOVED lines=35> */
.L_x_2883:
[----:B------:R-:W-:Y:S01]  /*3e30*/  LOP3.LUT R0, R126, 0xffffffe0, RZ, 0xc0, !PT ;  /* 0xffffffe07e007812 */ /* 0x000fe200078ec0ff */
[----:B------:R-:W-:Y:S01]  /*3e40*/  UIADD3 UR16, UR12, UR16, URZ ;  /* 0x000000100c107290 */ /* 0x000fe2000fffe03f */
[----:B------:R-:W-:Y:S01]  /*3e50*/  LEA.HI R5, R128, R127, RZ, 0x2 ;  /* 0x0000007f80057211 */ /* 0x000fe200078f10ff */
[----:B------:R-:W-:Y:S01]  /*3e60*/  STL [R1+0x64], R222 ;  /* 0x000064de01007387 */ /* 0x000fe20000100800 */
[----:B--2---:R-:W-:Y:S01]  /*3e70*/  SHF.R.S32.HI R7, RZ, 0x1f, R125 ;  /* 0x0000001fff077819 */ /* 0x004fe2000001147d */
[----:B------:R-:W-:Y:S01]  /*3e80*/  IMAD.IADD R0, R127, 0x1, -R0 ;  /* 0x000000017f007824 */ /* 0x000fe200078e0a00 */
[----:B------:R-:W-:Y:S01]  /*3e90*/  LOP3.LUT R5, R5, 0xfffffffc, RZ, 0xc0, !PT ;  /* 0xfffffffc05057812 */ /* 0x000fe200078ec0ff */
[----:B------:R-:W-:Y:S01]  /*3ea0*/  STL [R1+0x60], R221 ;  /* 0x000060dd01007387 */ /* 0x000fe20000100800 */
[----:B------:R-:W-:Y:S01]  /*3eb0*/  LEA.HI R7, R7, R125, RZ, 0x3 ;  /* 0x0000007d07077211 */ /* 0x000fe200078f18ff */
[----:B------:R-:W-:Y:S01]  /*3ec0*/  IMAD.SHL.U32 R217, R4, 0x2, RZ ;  /* 0x0000000204d97824 */ /* 0x000fe200078e00ff */
[----:B------:R-:W-:Y:S01]  /*3ed0*/  SHF.R.S32.HI R6, RZ, 0x1f, R0 ;  /* 0x0000001fff067819 */ /* 0x000fe20000011400 */
[----:B------:R-:W-:Y:S01]  /*3ee0*/  IMAD.IADD R5, R127, 0x1, -R5 ;  /* 0x000000017f057824 */ /* 0x000fe200078e0a05 */
[----:B------:R-:W-:Y:S01]  /*3ef0*/  LOP3.LUT R7, R7, 0xffffff8, RZ, 0xc0, !PT ;  /* 0x0ffffff807077812 */ /* 0x000fe200078ec0ff */
[----:B------:R-:W-:Y:S01]  /*3f00*/  STL [R1+0x5c], R216 ;  /* 0x00005cd801007387 */ /* 0x000fe20000100800 */
[----:B------:R-:W-:Y:S01]  /*3f10*/  LEA.HI R6, R6, R0, RZ, 0x2 ;  /* 0x0000000006067211 */ /* 0x000fe200078f10ff */
[----:B------:R-:W-:Y:S01]  /*3f20*/  IMAD R220, R2, 0x2, R217 ;  /* 0x0000000202dc7824 */ /* 0x000fe200078e02d9 */
[----:B------:R-:W-:Y:S01]  /*3f30*/  LEA.HI R8, R5, R5, RZ, 0x1 ;  /* 0x0000000505087211 */ /* 0x000fe200078f08ff */
[----:B------:R-:W-:Y:S01]  /*3f40*/  LDSM.16.MT88.4 R56, [R217+0x900] ;  /* 0x00090000d938783b */ /* 0x000fe20000004200 */
[----:B------:R-:W-:Y:S01]  /*3f50*/  IADD3 R9, -R7, R125, RZ ;  /* 0x0000007d07097210 */ /* 0x000fe20007ffe1ff */
[----:B------:R-:W-:Y:S01]  /*3f60*/  ULDC.64 UR4, c[0x0][0x2c8] ;  /* 0x0000b20000047ab9 */ /* 0x000fe20000000a00 */
[----:B------:R-:W-:Y:S01]  /*3f70*/  LEA.HI.SX32 R7, R6, UR15, 0x1e ;  /* 0x0000000f06077c11 */ /* 0x000fe2000f8ff2ff */
[----:B------:R-:W-:Y:S01]  /*3f80*/  LDSM.16.MT88.4 R92, [R220+0x6900] ;  /* 0x00690000dc5c783b */ /* 0x000fe20000004200 */
[----:B------:R-:W-:-:S02]  /*3f90*/  LOP3.LUT R8, R8, 0x1ffffffe, RZ, 0xc0, !PT ;  /* 0x1ffffffe08087812 */ /* 0x000fc400078ec0ff */
[----:B------:R-:W-:Y:S01]  /*3fa0*/  PLOP3.LUT P1, PT, PT, PT, UP1, 0x80, 0x0 ;  /* 0x000000000000781c */ /* 0x000fe20003f2f018 */
[----:B------:R-:W-:Y:S01]  /*3fb0*/  IMAD R7, R9, 0x10, R7 ;  /* 0x0000001009077824 */ /* 0x000fe200078e0207 */
[----:B------:R-:W-:Y:S01]  /*3fc0*/  PLOP3.LUT P0, PT, PT, PT, UP1, 0x80, 0x0 ;  /* 0x000000000000781c */ /* 0x000fe20003f0f018 */
[----:B------:R-:W-:Y:S01]  /*3fd0*/  IMAD.IADD R5, R5, 0x1, -R8 ;  /* 0x0000000105057824 */ /* 0x000fe200078e0a08 */
[----:B------:R-:W-:Y:S01]  /*3fe0*/  LOP3.LUT R6, R6, 0x7ffffffc, RZ, 0xc0, !PT ;  /* 0x7ffffffc06067812 */ /* 0x000fe200078ec0ff */
[----:B------:R-:W-:Y:S01]  /*3ff0*/  LDSM.16.MT88.4 R100, [R217+0x6900] ;  /* 0x00690000d964783b */ /* 0x000fe20000004200 */
[----:B------:R-:W-:Y:S02]  /*4000*/  LEA R218, R3, R217, 0x1 ;  /* 0x000000d903da7211 */ /* 0x000fe400078e08ff */
[----:B------:R-:W-:Y:S01]  /*4010*/  LEA R10, R5, R7, 0x3 ;  /* 0x00000007050a7211 */ /* 0x000fe200078e18ff */
[----:B------:R-:W-:Y:S01]  /*4020*/  UIADD3 UR24, UR24, -0x2, URZ ;  /* 0xfffffffe18187890 */ /* 0x000fe2000fffe03f */
[----:B------:R-:W0:Y:S01]  /*4030*/  LDGDEPBAR ;  /* 0x00000000000079af */ /* 0x000e220000000000 */
[----:B------:R-:W-:-:S02]  /*4040*/  IMAD R219, R2, 0x2, R218 ;  /* 0x0000000202db7824 */ /* 0x000fc400078e02da */
[----:B------:R-:W-:Y:S01]  /*4050*/  @P1 IMAD.HI.U32 R7, R10, c[0x0][0x2c8], RZ ;  /* 0x0000b2000a071a27 */ /* 0x000fe200078e00ff */
[----:B------:R-:W-:Y:S03]  /*4060*/  STL [R1+0x2c], R10 ;  /* 0x00002c0a01007387 */ /* 0x000fe60000100800 */
[----:B------:R-:W-:Y:S01]  /*4070*/  IMAD.MOV.U32 R5, RZ, RZ, R10 ;  /* 0x000000ffff057224 */ /* 0x000fe200078e000a */
[----:B------:R-:W-:Y:S01]  /*4080*/  @P0 SHF.R.U32.HI R5, RZ, c[0x0][0x2cc], R7 ;  /* 0x0000b300ff050a19 */ /* 0x000fe20000011607 */
[----:B------:R-:W-:Y:S04]  /*4090*/  LDSM.16.MT88.4 R108, [R219+0x9100] ;  /* 0x00910000db6c783b */ /* 0x000fe80000004200 */
[----:B------:R-:W1:Y:S04]  /*40a0*/  SHFL.IDX PT, R8, R5, RZ, 0x1c1f ;  /* 0x001c1fff05087589 */ /* 0x000e6800000e0000 */
[----:B------:R2:W3:Y:S04]  /*40b0*/  SHFL.IDX PT, R7, R5, 0x1, 0x1c1f ;  /* 0x003c1f0005077f89 */ /* 0x0004e800000e0000 */
[----:B------:R-:W-:Y:S04]  /*40c0*/  LDSM.16.MT88.4 R104, [R219+0x3900] ;  /* 0x00390000db68783b */ /* 0x000fe80000004200 */
[----:B------:R-:W-:Y:S01]  /*40d0*/  LDSM.16.MT88.4 R96, [R218+0x6900] ;  /* 0x00690000da60783b */ /* 0x000fe20000004200 */
[----:B--2---:R-:W-:Y:S01]  /*40e0*/  IMAD.IADD R5, R0, 0x1, -R6 ;  /* 0x0000000100057824 */ /* 0x004fe200078e0a06 */
[----:B------:R-:W-:-:S03]  /*40f0*/  MOV R0, UR16 ;  /* 0x0000001000007c02 */ /* 0x000fc60008000f00 */
[----:B------:R-:W-:-:S05]  /*4100*/  IMAD.SHL.U32 R9, R5, 0x2, RZ ;  /* 0x0000000205097824 */ /* 0x000fca00078e00ff */
[C---:B------:R-:W-:Y:S01]  /*4110*/  IADD3 R0, -R9.reuse, 0x1, R0 ;  /* 0x0000000109007810 */ /* 0x040fe20007ffe100 */
[----:B------:R2:W-:Y:S01]  /*4120*/  STL [R1+0x30], R9 ;  /* 0x0000300901007387 */ /* 0x0005e20000100800 */
[----:B------:R-:W-:Y:S02]  /*4130*/  IADD3 R6, -R9, UR16, RZ ;  /* 0x0000001009067c10 */ /* 0x000fe4000fffe1ff */
[----:B------:R-:W-:-:S05]  /*4140*/  IADD3 R0, R0, -UR13, RZ ;  /* 0x8000000d00007c10 */ /* 0x000fca000fffe0ff */
[C---:B-1----:R-:W-:Y:S01]  /*4150*/  IMAD.IADD R5, R0.reuse, 0x1, R8 ;  /* 0x0000000100057824 */ /* 0x042fe200078e0208 */
[----:B---3--:R-:W-:-:S04]  /*4160*/  IADD3 R0, R0, R7, RZ ;  /* 0x0000000700007210 */ /* 0x008fc80007ffe0ff */
[C---:B------:R-:W-:Y:S02]  /*4170*/  IMNMX R5, R6.reuse, R5, PT ;  /* 0x0000000506057217 */ /* 0x040fe40003800200 */
[----:B------:R-:W-:Y:S02]  /*4180*/  IMNMX R0, R6, R0, PT ;  /* 0x0000000006007217 */ /* 0x000fe40003800200 */
[C---:B------:R-:W-:Y:S02]  /*4190*/  ISETP.GT.AND P0, PT, R5.reuse, 0x8, PT ;  /* 0x000000080500780c */ /* 0x040fe40003f04270 */
[C---:B------:R-:W-:Y:S02]  /*41a0*/  ISETP.GT.AND P6, PT, R5.reuse, RZ, PT ;  /* 0x000000ff0500720c */ /* 0x040fe40003fc4270 */
[----:B------:R-:W-:Y:S02]  /*41b0*/  ISETP.GT.AND P1, PT, R5, 0x1, PT ;  /* 0x000000010500780c */ /* 0x000fe40003f24270 */
[----:B------:R-:W-:-:S02]  /*41c0*/  FSEL R10, R80, -INF , P0 ;  /* 0xff800000500a7808 */ /* 0x000fc40000000000 */
[----:B------:R-:W-:Y:S02]  /*41d0*/  FSEL R8, R84, -INF , P6 ;  /* 0xff80000054087808 */ /* 0x000fe40003000000 */
[----:B--2---:R-:W-:Y:S02]  /*41e0*/  FSEL R9, R85, -INF , P1 ;  /* 0xff80000055097808 */ /* 0x004fe40000800000 */
[----:B------:R-:W-:Y:S02]  /*41f0*/  ISETP.GT.AND P0, PT, R0, 0x1, PT ;  /* 0x000000010000780c */ /* 0x000fe40003f04270 */
[----:B------:R-:W-:Y:S02]  /*4200*/  ISETP.GT.AND P6, PT, R5, 0x9, PT ;  /* 0x000000090500780c */ /* 0x000fe40003fc4270 */
[----:B------:R-:W-:Y:S02]  /*4210*/  FSEL R14, R87, -INF , P0 ;  /* 0xff800000570e7808 */ /* 0x000fe40000000000 */
[----:B------:R-:W-:-:S02]  /*4220*/  FMNMX.FTZ R6, R8, R9, !PT ;  /* 0x0000000908067209 */ /* 0x000fc40007810000 */
[C---:B------:R-:W-:Y:S02]  /*4230*/  ISETP.GT.AND P1, PT, R0.reuse, RZ, PT ;  /* 0x000000ff0000720c */ /* 0x040fe40003f24270 */
[----:B------:R-:W-:Y:S02]  /*4240*/  ISETP.GT.AND P0, PT, R0, 0x8, PT ;  /* 0x000000080000780c */ /* 0x000fe40003f04270 */
[----:B------:R-:W-:Y:S02]  /*4250*/  FSEL R11, R81, -INF , P6 ;  /* 0xff800000510b7808 */ /* 0x000fe40003000000 */
[----:B------:R-:W-:Y:S02]  /*4260*/  ISETP.GT.AND P6, PT, R5, 0x10, PT ;  /* 0x000000100500780c */ /* 0x000fe40003fc4270 */
[----:B------:R-:W-:Y:S02]  /*4270*/  FMNMX.FTZ R6, R10, R6, !PT ;  /* 0x000000060a067209 */ /* 0x000fe40007810000 */
[----:B------:R-:W-:-:S02]  /*4280*/  FSEL R13, R86, -INF , P1 ;  /* 0xff800000560d7808 */ /* 0x000fc40000800000 */
[----:B------:R-:W-:Y:S02]  /*4290*/  FSEL R15, R82, -INF , P0 ;  /* 0xff800000520f7808 */ /* 0x000fe40000000000 */
[C---:B------:R-:W-:Y:S02]  /*42a0*/  ISETP.GT.AND P1, PT, R5.reuse, 0x11, PT ;  /* 0x000000110500780c */ /* 0x040fe40003f24270 */
[----:B------:R-:W-:Y:S02]  /*42b0*/  ISETP.GT.AND P0, PT, R5, 0x19, PT ;  /* 0x000000190500780c */ /* 0x000fe40003f04270 */
[----:B------:R-:W-:Y:S02]  /*42c0*/  FSEL R32, R76, -INF , P6 ;  /* 0xff8000004c207808 */ /* 0x000fe40003000000 */
[----:B------:R-:W-:Y:S02]  /*42d0*/  FMNMX.FTZ R6, R11, R6, !PT ;  /* 0x000000060b067209 */ /* 0x000fe40007810000 */
[----:B------:R-:W-:-:S02]  /*42e0*/  FSEL R33, R77, -INF , P1 ;  /* 0xff8000004d217808 */ /* 0x000fc40000800000 */
[----:B------:R-:W-:Y:S02]  /*42f0*/  FSEL R35, R73, -INF , P0 ;  /* 0xff80000049237808 */ /* 0x000fe40000000000 */
[C---:B------:R-:W-:Y:S02]  /*4300*/  ISETP.GT.AND P1, PT, R0.reuse, 0x9, PT ;  /* 0x000000090000780c */ /* 0x040fe40003f24270 */
[----:B------:R-:W-:Y:S02]  /*4310*/  ISETP.GT.AND P0, PT, R0, 0x11, PT ;  /* 0x000000110000780c */ /* 0x000fe40003f04270 */
[----:B------:R-:W-:Y:S02]  /*4320*/  ISETP.GT.AND P6, PT, R5, 0x18, PT ;  /* 0x000000180500780c */ /* 0x000fe40003fc4270 */
[----:B------:R-:W-:Y:S02]  /*4330*/  FMNMX.FTZ R6, R32, R6, !PT ;  /* 0x0000000620067209 */ /* 0x000fe40007810000 */
[----:B------:R-:W-:-:S02]  /*4340*/  FSEL R24, R83, -INF , P1 ;  /* 0xff80000053187808 */ /* 0x000fc40000800000 */
[----:B------:R-:W-:Y:S01]  /*4350*/  FSEL R37, R79, -INF , P0 ;  /* 0xff8000004f257808 */ /* 0x000fe20000000000 */
[----:B------:R-:W-:Y:S01]  /*4360*/  LDSM.16.MT88.4 R80, [R218+0x3900] ;  /* 0x00390000da50783b */ /* 0x000fe20000004200 */
[----:B------:R-:W-:Y:S02]  /*4370*/  FSEL R34, R72, -INF , P6 ;  /* 0xff80000048227808 */ /* 0x000fe40003000000 */
[C---:B------:R-:W-:Y:S02]  /*4380*/  ISETP.GT.AND P1, PT, R0.reuse, 0x10, PT ;  /* 0x000000100000780c */ /* 0x040fe40003f24270 */
[----:B------:R-:W-:Y:S02]  /*4390*/  ISETP.GT.AND P0, PT, R0, 0x18, PT ;  /* 0x000000180000780c */ /* 0x000fe40003f04270 */
[----:B------:R-:W-:Y:S02]  /*43a0*/  FMNMX.FTZ R6, R33, R6, !PT ;  /* 0x0000000621067209 */ /* 0x000fe40007810000 */
[----:B------:R-:W-:-:S02]  /*43b0*/  ISETP.GT.AND P6, PT, R5, 0x20, PT ;  /* 0x000000200500780c */ /* 0x000fc40003fc4270 */
[----:B------:R-:W-:Y:S02]  /*43c0*/  FSEL R36, R78, -INF , P1 ;  /* 0xff8000004e247808 */ /* 0x000fe40000800000 */
[----:B------:R-:W-:Y:S02]  /*43d0*/  FSEL R38, R74, -INF , P0 ;  /* 0xff8000004a267808 */ /* 0x000fe40000000000 */
[----:B------:R-:W-:Y:S02]  /*43e0*/  FMNMX.FTZ R6, R34, R6, !PT ;  /* 0x0000000622067209 */ /* 0x000fe40007810000 */
[----:B------:R-:W-:Y:S02]  /*43f0*/  ISETP.GT.AND P1, PT, R5, 0x21, PT ;  /* 0x000000210500780c */ /* 0x000fe40003f24270 */
[----:B------:R-:W-:Y:S02]  /*4400*/  ISETP.GT.AND P0, PT, R0, 0x21, PT ;  /* 0x000000210000780c */ /* 0x000fe40003f04270 */
[----:B------:R-:W-:-:S02]  /*4410*/  FSEL R119, R68, -INF , P6 ;  /* 0xff80000044777808 */ /* 0x000fc40003000000 */
[C---:B------:R-:W-:Y:S02]  /*4420*/  ISETP.GT.AND P6, PT, R0.reuse, 0x19, PT ;  /* 0x000000190000780c */ /* 0x040fe40003fc4270 */
[----:B------:R-:W-:Y:S02]  /*4430*/  FMNMX.FTZ R7, R13, R14, !PT ;  /* 0x0000000e0d077209 */ /* 0x000fe40007810000 */
[----:B------:R-:W-:Y:S02]  /*4440*/  FMNMX.FTZ R6, R35, R6, !PT ;  /* 0x0000000623067209 */ /* 0x000fe40007810000 */
[----:B------:R-:W-:Y:S02]  /*4450*/  FSEL R118, R69, -INF , P1 ;  /* 0xff80000045767808 */ /* 0x000fe40000800000 */
[----:B------:R-:W-:Y:S02]  /*4460*/  FSEL R123, R71, -INF , P0 ;  /* 0xff800000477b7808 */ /* 0x000fe40000000000 */
[----:B------:R-:W-:-:S02]  /*4470*/  ISETP.GT.AND P1, PT, R0, 0x20, PT ;  /* 0x000000200000780c */ /* 0x000fc40003f24270 */
[----:B------:R-:W-:Y:S02]  /*4480*/  ISETP.GT.AND P0, PT, R5, 0x29, PT ;  /* 0x000000290500780c */ /* 0x000fe40003f04270 */
[----:B------:R-:W-:Y:S02]  /*4490*/  FSEL R64, R75, -INF , P6 ;  /* 0xff8000004b407808 */ /* 0x000fe40003000000 */
[----:B------:R-:W-:Y:S02]  /*44a0*/  ISETP.GT.AND P6, PT, R5, 0x28, PT ;  /* 0x000000280500780c */ /* 0x000fe40003fc4270 */
[----:B------:R-:W-:Y:S02]  /*44b0*/  FMNMX.FTZ R7, R15, R7, !PT ;  /* 0x000000070f077209 */ /* 0x000fe40007810000 */
[----:B------:R-:W-:Y:S02]  /*44c0*/  FMNMX.FTZ R6, R119, R6, !PT ;  /* 0x0000000677067209 */ /* 0x000fe40007810000 */
[----:B------:R-:W-:-:S02]  /*44d0*/  FSEL R120, R70, -INF , P1 ;  /* 0xff80000046787808 */ /* 0x000fc40000800000 */
[----:B------:R-:W-:Y:S01]  /*44e0*/  FSEL R117, R53, -INF , P0 ;  /* 0xff80000035757808 */ /* 0x000fe20000000000 */
[----:B------:R-:W-:Y:S01]  /*44f0*/  LDSM.16.MT88.4 R68, [R218+0x3100] ;  /* 0x00310000da44783b */ /* 0x000fe20000004200 */
[C---:B------:R-:W-:Y:S02]  /*4500*/  ISETP.GT.AND P1, PT, R0.reuse, 0x28, PT ;  /* 0x000000280000780c */ /* 0x040fe40003f24270 */
[----:B------:R-:W-:Y:S02]  /*4510*/  ISETP.GT.AND P0, PT, R0, 0x29, PT ;  /* 0x000000290000780c */ /* 0x000fe40003f04270 */
[----:B------:R-:W-:Y:S02]  /*4520*/  FSEL R116, R52, -INF , P6 ;  /* 0xff80000034747808 */ /* 0x000fe40003000000 */
[----:B------:R-:W-:Y:S02]  /*4530*/  FMNMX.FTZ R7, R24, R7, !PT ;  /* 0x0000000718077209 */ /* 0x000fe40007810000 */
[----:B------:R-:W-:-:S02]  /*4540*/  FMNMX.FTZ R6, R118, R6, !PT ;  /* 0x0000000676067209 */ /* 0x000fc40007810000 */
[----:B------:R-:W-:Y:S02]  /*4550*/  FSEL R122, R54, -INF , P1 ;  /* 0xff800000367a7808 */ /* 0x000fe40000800000 */
[----:B------:R-:W-:Y:S02]  /*4560*/  FSEL R121, R55, -INF , P0 ;  /* 0xff80000037797808 */ /* 0x000fe40000000000 */
[C---:B------:R-:W-:Y:S02]  /*4570*/  ISETP.GT.AND P6, PT, R5.reuse, 0x30, PT ;  /* 0x000000300500780c */ /* 0x040fe40003fc4270 */
[----:B------:R-:W-:Y:S02]  /*4580*/  ISETP.GT.AND P0, PT, R5, 0x31, PT ;  /* 0x000000310500780c */ /* 0x000fe40003f04270 */
[----:B------:R-:W-:Y:S02]  /*4590*/  ISETP.GT.AND P1, PT, R0, 0x30, PT ;  /* 0x000000300000780c */ /* 0x000fe40003f24270 */
[----:B------:R-:W-:-:S02]  /*45a0*/  FMNMX.FTZ R7, R36, R7, !PT ;  /* 0x0000000724077209 */ /* 0x000fc40007810000 */
[----:B------:R-:W-:Y:S02]  /*45b0*/  FMNMX.FTZ R6, R116, R6, !PT ;  /* 0x0000000674067209 */ /* 0x000fe40007810000 */
[----:B------:R-:W-:Y:S02]  /*45c0*/  FSEL R193, R16, -INF , P6 ;  /* 0xff80000010c17808 */ /* 0x000fe40003000000 */
[----:B------:R-:W-:Y:S02]  /*45d0*/  FSEL R192, R17, -INF , P0 ;  /* 0xff80000011c07808 */ /* 0x000fe40000000000 */
[----:B------:R-:W-:Y:S02]  /*45e0*/  FSEL R195, R18, -INF , P1 ;  /* 0xff80000012c37808 */ /* 0x000fe40000800000 */
[----:B------:R-:W-:Y:S02]  /*45f0*/  FMNMX.FTZ R7, R37, R7, !PT ;  /* 0x0000000725077209 */ /* 0x000fe40007810000 */
[----:B------:R-:W-:-:S02]  /*4600*/  FMNMX.FTZ R6, R117, R6, !PT ;  /* 0x0000000675067209 */ /* 0x000fc40007810000 */
[----:B------:R-:W-:Y:S02]  /*4610*/  ISETP.GT.AND P0, PT, R0, 0x31, PT ;  /* 0x000000310000780c */ /* 0x000fe40003f04270 */
[----:B------:R-:W-:Y:S02]  /*4620*/  ISETP.GT.AND P1, PT, R5, 0x38, PT ;  /* 0x000000380500780c */ /* 0x000fe40003f24270 */
[----:B------:R-:W-:Y:S02]  /*4630*/  FMNMX.FTZ R7, R38, R7, !PT ;  /* 0x0000000726077209 */ /* 0x000fe40007810000 */
[----:B------:R-:W-:Y:S02]  /*4640*/  FMNMX.FTZ R6, R193, R6, !PT ;  /* 0x00000006c1067209 */ /* 0x000fe40007810000 */
[----:B------:R-:W-:Y:S02]  /*4650*/  FSEL R197, R19, -INF , P0 ;  /* 0xff80000013c57808 */ /* 0x000fe40000000000 */
[----:B------:R-:W-:Y:S01]  /*4660*/  FSEL R175, R48, -INF , P1 ;  /* 0xff80000030af7808 */ /* 0x000fe20000800000 */
[----:B------:R-:W-:Y:S01]  /*4670*/  LDSM.16.MT88.4 R16, [R217+0x100] ;  /* 0x00010000d910783b */ /* 0x000fe20000004200 */
[----:B------:R-:W-:-:S02]  /*4680*/  ISETP.GT.AND P0, PT, R5, 0x39, PT ;  /* 0x000000390500780c */ /* 0x000fc40003f04270 */
[----:B------:R-:W-:Y:S02]  /*4690*/  ISETP.GT.AND P1, PT, R0, 0x38, PT ;  /* 0x000000380000780c */ /* 0x000fe40003f24270 */
[----:B------:R-:W-:Y:S02]  /*46a0*/  FMNMX.FTZ R7, R64, R7, !PT ;  /* 0x0000000740077209 */ /* 0x000fe40007810000 */
[----:B------:R-:W-:Y:S02]  /*46b0*/  FMNMX.FTZ R6, R192, R6, !PT ;  /* 0x00000006c0067209 */ /* 0x000fe40007810000 */
[----:B------:R-:W-:Y:S02]  /*46c0*/  FSEL R174, R49, -INF , P0 ;  /* 0xff80000031ae7808 */ /* 0x000fe40000000000 */
[----:B------:R-:W-:Y:S02]  /*46d0*/  FSEL R194, R50, -INF , P1 ;  /* 0xff80000032c27808 */ /* 0x000fe40000800000 */
[----:B------:R-:W-:-:S02]  /*46e0*/  ISETP.GT.AND P0, PT, R0, 0x39, PT ;  /* 0x000000390000780c */ /* 0x000fc40003f04270 */
        /* <DEDUP_REMOVED lines=12> */
[----:B------:R-:W-:-:S02]  /*47b0*/  FMNMX.FTZ R7, R122, R7, !PT ;  /* 0x000000077a077209 */ /* 0x000fc40007810000 */
[----:B------:R-:W-:Y:S02]  /*47c0*/  FMNMX.FTZ R6, R204, R6, !PT ;  /* 0x00000006cc067209 */ /* 0x000fe40007810000 */
[C---:B------:R-:W-:Y:S02]  /*47d0*/  ISETP.GT.AND P1, PT, R5.reuse, 0x50, PT ;  /* 0x000000500500780c */ /* 0x040fe40003f24270 */
[----:B------:R-:W-:Y:S02]  /*47e0*/  ISETP.GT.AND P0, PT, R5, 0x49, PT ;  /* 0x000000490500780c */ /* 0x000fe40003f04270 */
        /* <DEDUP_REMOVED lines=9> */
[C---:B------:R-:W-:Y:S02]  /*4880*/  ISETP.GT.AND P6, PT, R5.reuse, 0x58, PT ;  /* 0x000000580500780c */ /* 0x040fe40003fc4270 */
[----:B------:R-:W-:Y:S02]  /*4890*/  ISETP.GT.AND P1, PT, R5, 0x59, PT ;  /* 0x000000590500780c */ /* 0x000fe40003f24270 */
[----:B------:R-:W-:Y:S02]  /*48a0*/  FMNMX.FTZ R7, R197, R7, !PT ;  /* 0x00000007c5077209 */ /* 0x000fe40007810000 */
[----:B------:R-:W-:Y:S02]  /*48b0*/  FMNMX.FTZ R5, R205, R6, !PT ;  /* 0x00000006cd057209 */ /* 0x000fe40007810000 */
[----:B------:R-:W-:Y:S02]  /*48c0*/  FSEL R206, R21, -INF , P0 ;  /* 0xff80000015ce7808 */ /* 0x000fe40000000000 */
[----:B------:R-:W-:-:S02]  /*48d0*/  FMNMX.FTZ R7, R194, R7, !PT ;  /* 0x00000007c2077209 */ /* 0x000fc40007810000 */
[----:B------:R-:W-:Y:S02]  /*48e0*/  FMNMX.FTZ R173, R215, R5, !PT ;  /* 0x00000005d7ad7209 */ /* 0x000fe40007810000 */
[----:B------:R-:W-:Y:S02]  /*48f0*/  ISETP.GT.AND P0, PT, R0, 0x41, PT ;  /* 0x000000410000780c */ /* 0x000fe40003f04270 */
[----:B------:R-:W-:Y:S02]  /*4900*/  FSEL R213, R40, -INF , P6 ;  /* 0xff80000028d57808 */ /* 0x000fe40003000000 */
[----:B------:R-:W-:Y:S02]  /*4910*/  FMNMX.FTZ R6, R196, R7, !PT ;  /* 0x00000007c4067209 */ /* 0x000fe40007810000 */
[----:B------:R-:W-:Y:S02]  /*4920*/  FMNMX.FTZ R173, R206, R173, !PT ;  /* 0x000000adcead7209 */ /* 0x000fe40007810000 */
[----:B------:R-:W-:-:S02]  /*4930*/  FSEL R201, R31, -INF , P0 ;  /* 0xff8000001fc97808 */ /* 0x000fc40000000000 */
[C---:B------:R-:W-:Y:S01]  /*4940*/  ISETP.GT.AND P0, PT, R0.reuse, 0x48, PT ;  /* 0x000000480000780c */ /* 0x040fe20003f04270 */
[----:B------:R-:W-:Y:S01]  /*4950*/  LDSM.16.MT88.4 R28, [R219+0x100] ;  /* 0x00010000db1c783b */ /* 0x000fe20000004200 */
        /* <DEDUP_REMOVED lines=9> */
[----:B------:R-:W1:Y:S01]  /*49f0*/  SHFL.BFLY PT, R6, R173, 0x2, 0x1f ;  /* 0x0c401f00ad067f89 */ /* 0x000e6200000e0000 */
[----:B------:R-:W-:Y:S02]  /*4a00*/  FMNMX.FTZ R5, R200, R5, !PT ;  /* 0x00000005c8057209 */ /* 0x000fe40007810000 */
[----:B------:R-:W-:Y:S01]  /*4a10*/  ISETP.GT.AND P0, PT, R0, 0x51, PT ;  /* 0x000000510000780c */ /* 0x000fe20003f04270 */
[----:B------:R-:W-:Y:S01]  /*4a20*/  LDSM.16.MT88.4 R44, [R220+0x900] ;  /* 0x00090000dc2c783b */ /* 0x000fe20000004200 */
[----:B------:R-:W-:-:S02]  /*4a30*/  FSEL R211, R22, -INF , P1 ;  /* 0xff80000016d37808 */ /* 0x000fc40000800000 */
[----:B------:R-:W-:Y:S02]  /*4a40*/  FMNMX.FTZ R5, R198, R5, !PT ;  /* 0x00000005c6057209 */ /* 0x000fe40007810000 */
[----:B------:R-:W-:Y:S02]  /*4a50*/  FSEL R190, R23, -INF , P0 ;  /* 0xff80000017be7808 */ /* 0x000fe40000000000 */
[C---:B------:R-:W-:Y:S01]  /*4a60*/  ISETP.GT.AND P1, PT, R0.reuse, 0x58, PT ;  /* 0x000000580000780c */ /* 0x040fe20003f24270 */
[----:B------:R-:W-:Y:S01]  /*4a70*/  LDSM.16.MT88.4 R20, [R218+0x100] ;  /* 0x00010000da14783b */ /* 0x000fe20000004200 */
[----:B------:R-:W-:Y:S02]  /*4a80*/  FMNMX.FTZ R5, R211, R5, !PT ;  /* 0x00000005d3057209 */ /* 0x000fe40007810000 */
[----:B------:R-:W-:Y:S02]  /*4a90*/  ISETP.GT.AND P0, PT, R0, 0x59, PT ;  /* 0x000000590000780c */ /* 0x000fe40003f04270 */
[----:B------:R-:W-:-:S02]  /*4aa0*/  FSEL R207, R42, -INF , P1 ;  /* 0xff8000002acf7808 */ /* 0x000fc40000800000 */
[----:B------:R-:W-:Y:S02]  /*4ab0*/  FMNMX.FTZ R0, R190, R5, !PT ;  /* 0x00000005be007209 */ /* 0x000fe40007810000 */
[----:B------:R-:W-:Y:S02]  /*4ac0*/  FSEL R185, R43, -INF , P0 ;  /* 0xff8000002bb97808 */ /* 0x000fe40000000000 */
        /* <DEDUP_REMOVED lines=20> */
[----:B------:R1:W2:Y:S01]  /*4c10*/  MUFU.EX2 R210, R0 ;  /* 0x0000000000d27308 */ /* 0x0002a20000000800 */
[----:B---3--:R-:W-:-:S07]  /*4c20*/  FFMA.FTZ R2, R33, c[0x0][0x2d0], -R12 ;  /* 0x0000b40021027a23 */ /* 0x008fce000001080c */
[----:B------:R3:W-:Y:S01]  /*4c30*/  MUFU.EX2 R184, R5 ;  /* 0x0000000500b87308 */ /* 0x0007e20000000800 */
[----:B-1----:R-:W-:-:S07]  /*4c40*/  FMUL.FTZ R0, R172, c[0x0][0x2d0] ;  /* 0x0000b400ac007a20 */ /* 0x002fce0000410000 */
[----:B------:R1:W-:Y:S01]  /*4c50*/  MUFU.EX2 R191, R2 ;  /* 0x0000000200bf7308 */ /* 0x0003e20000000800 */
[----:B--2---:R-:W-:Y:S02]  /*4c60*/  F2FP.BF16.PACK_AB R8, R210, R221 ;  /* 0x000000ddd208723e */ /* 0x004fe400000010ff */
[----:B------:R-:W-:Y:S01]  /*4c70*/  FSEL R0, R0, RZ, P0 ;  /* 0x000000ff00007208 */ /* 0x000fe20000000000 */
[----:B---3--:R-:W-:-:S04]  /*4c80*/  FFMA.FTZ R5, R11, c[0x0][0x2d0], -R12 ;  /* 0x0000b4000b057a23 */ /* 0x008fc8000001080c */
[--C-:B------:R-:W-:Y:S01]  /*4c90*/  FFMA.FTZ R3, R15, c[0x0][0x2d0], -R0.reuse ;  /* 0x0000b4000f037a23 */ /* 0x100fe20000010800 */
[----:B------:R2:W3:Y:S01]  /*4ca0*/  MUFU.EX2 R25, R5 ;  /* 0x0000000500197308 */ /* 0x0004e20000000800 */
[----:B------:R-:W-:Y:S02]  /*4cb0*/  FFMA.FTZ R4, R14, c[0x0][0x2d0], -R0 ;  /* 0x0000b4000e047a23 */ /* 0x000fe40000010800 */
[----:B-1----:R-:W-:-:S05]  /*4cc0*/  FFMA.FTZ R2, R34, c[0x0][0x2d0], -R12 ;  /* 0x0000b40022027a23 */ /* 0x002fca000001080c */
[----:B------:R1:W-:Y:S01]  /*4cd0*/  MUFU.EX2 R189, R3 ;  /* 0x0000000300bd7308 */ /* 0x0003e20000000800 */
[----:B--2---:R-:W-:-:S07]  /*4ce0*/  FFMA.FTZ R5, R13, c[0x0][0x2d0], -R0 ;  /* 0x0000b4000d057a23 */ /* 0x004fce0000010800 */
[----:B------:R-:W-:Y:S01]  /*4cf0*/  MUFU.EX2 R209, R4 ;  /* 0x0000000400d17308 */ /* 0x000fe20000000800 */
[----:B---3--:R-:W-:-:S05]  /*4d00*/  IMAD.MOV.U32 R14, RZ, RZ, R25 ;  /* 0x000000ffff0e7224 */ /* 0x008fca00078e0019 */
[----:B------:R-:W-:Y:S01]  /*4d10*/  F2FP.BF16.PACK_AB R10, R14, R184 ;  /* 0x000000b80e0a723e */ /* 0x000fe200000010ff */
[----:B-1----:R-:W-:Y:S01]  /*4d20*/  FFMA.FTZ R3, R24, c[0x0][0x2d0], -R0 ;  /* 0x0000b40018037a23 */ /* 0x002fe20000010800 */
[----:B------:R1:W2:Y:S01]  /*4d30*/  MUFU.EX2 R188, R5 ;  /* 0x0000000500bc7308 */ /* 0x0002a20000000800 */
[----:B------:R-:W3:Y:S07]  /*4d40*/  LDSM.16.MT88.4 R24, [R220+0x100] ;  /* 0x00010000dc18783b */ /* 0x000eee0000004200 */
[----:B------:R4:W-:Y:S01]  /*4d50*/  MUFU.EX2 R187, R2 ;  /* 0x0000000200bb7308 */ /* 0x0009e20000000800 */
[----:B-1----:R-:W1:Y:S07]  /*4d60*/  LDSM.16.MT88.4 R4, [R217+0x3100] ;  /* 0x00310000d904783b */ /* 0x002e6e0000004200 */
[----:B------:R-:W3:Y:S01]  /*4d70*/  MUFU.EX2 R214, R3 ;  /* 0x0000000300d67308 */ /* 0x000ee20000000800 */
[----:B--2---:R-:W-:Y:S01]  /*4d80*/  F2FP.BF16.PACK_AB R9, R209, R188 ;  /* 0x000000bcd109723e */ /* 0x004fe200000010ff */
[----:B----4-:R-:W-:-:S06]  /*4d90*/  FFMA.FTZ R2, R35, c[0x0][0x2d0], -R12 ;  /* 0x0000b40023027a23 */ /* 0x010fcc000001080c */
[----:B------:R2:W-:Y:S01]  /*4da0*/  MUFU.EX2 R216, R2 ;  /* 0x0000000200d87308 */ /* 0x0005e20000000800 */
[----:B---3--:R-:W-:-:S07]  /*4db0*/  F2FP.BF16.PACK_AB R11, R214, R189 ;  /* 0x000000bdd60b723e */ /* 0x008fce00000010ff */
[----:B------:R-:W-:Y:S01]  /*4dc0*/  HMMA.16816.F32.BF16 R76, R8, R20, RZ ;  /* 0x00000014084c723c */ /* 0x000fe200000418ff */
[----:B--2---:R-:W-:-:S04]  /*4dd0*/  FFMA.FTZ R2, R36, c[0x0][0x2d0], -R0 ;  /* 0x0000b40024027a23 */ /* 0x004fc80000010800 */
[----:B------:R2:W-:Y:S03]  /*4de0*/  MUFU.EX2 R222, R2 ;  /* 0x0000000200de7308 */ /* 0x0005e60000000800 */
[C---:B------:R-:W-:Y:S08]  /*4df0*/  HMMA.16816.F32.BF16 R72, R8.reuse, R22, RZ ;  /* 0x000000160848723c */ /* 0x040ff000000418ff */
[----:B------:R-:W-:Y:S01]  /*4e00*/  HMMA.16816.F32.BF16 R60, R8, R24, RZ ;  /* 0x00000018083c723c */ /* 0x000fe200000418ff */
[----:B--2---:R-:W-:-:S07]  /*4e10*/  FFMA.FTZ R2, R37, c[0x0][0x2d0], -R0 ;  /* 0x0000b40025027a23 */ /* 0x004fce0000010800 */
[C---:B------:R-:W-:Y:S01]  /*4e20*/  HMMA.16816.F32.BF16 R52, R8.reuse, R26, RZ ;  /* 0x0000001a0834723c */ /* 0x040fe200000418ff */
[----:B------:R2:W3:Y:S07]  /*4e30*/  MUFU.EX2 R252, R2 ;  /* 0x0000000200fc7308 */ /* 0x0004ee0000000800 */
[C---:B------:R-:W-:Y:S08]  /*4e40*/  HMMA.16816.F32.BF16 R32, R8.reuse, R28, RZ ;  /* 0x0000001c0820723c */ /* 0x040ff000000418ff */
[----:B-1----:R-:W-:Y:S01]  /*4e50*/  HMMA.16816.F32.BF16 R24, R8, R4, RZ ;  /* 0x000000040818723c */ /* 0x002fe200000418ff */
[----:B--2---:R-:W-:-:S02]  /*4e60*/  FFMA.FTZ R2, R38, c[0x0][0x2d0], -R0 ;  /* 0x0000b40026027a23 */ /* 0x004fc40000010800 */
[----:B------:R-:W1:Y:S02]  /*4e70*/  LDSM.16.MT88.4 R36, [R217+0x3900] ;  /* 0x00390000d924783b */ /* 0x000e640000004200 */
[----:B------:R2:W-:Y:S03]  /*4e80*/  MUFU.EX2 R186, R2 ;  /* 0x0000000200ba7308 */ /* 0x0005e60000000800 */
[----:B------:R-:W-:Y:S01]  /*4e90*/  HMMA.16816.F32.BF16 R20, R8, R6, RZ ;  /* 0x000000060814723c */ /* 0x000fe200000418ff */
[----:B------:R-:W-:Y:S02]  /*4ea0*/  F2FP.BF16.PACK_AB R4, R191, R208 ;  /* 0x000000d0bf04723e */ /* 0x000fe400000010ff */
[----:B---3--:R-:W-:-:S04]  /*4eb0*/  F2FP.BF16.PACK_AB R5, R252, R222 ;  /* 0x000000defc05723e */ /* 0x008fc800000010ff */
[----:B------:R-:W-:Y:S01]  /*4ec0*/  F2FP.BF16.PACK_AB R6, R216, R187 ;  /* 0x000000bbd806723e */ /* 0x000fe200000010ff */
[----:B------:R-:W-:Y:S01]  /*4ed0*/  HMMA.16816.F32.BF16 R28, R8, R30, RZ ;  /* 0x0000001e081c723c */ /* 0x000fe200000418ff */
[----:B--2---:R-:W-:-:S07]  /*4ee0*/  FFMA.FTZ R2, R64, c[0x0][0x2d0], -R0 ;  /* 0x0000b40040027a23 */ /* 0x004fce0000010800 */
[C---:B------:R-:W-:Y:S01]  /*4ef0*/  HMMA.16816.F32.BF16 R88, R8.reuse, R16, RZ ;  /* 0x000000100858723c */ /* 0x040fe200000418ff */
[----:B------:R-:W2:Y:S01]  /*4f00*/  LDSM.16.MT88.4 R64, [R220+0x3100] ;  /* 0x00310000dc40783b */ /* 0x000ea20000004200 */
[----:B------:R-:W3:Y:S06]  /*4f10*/  MUFU.EX2 R13, R2 ;  /* 0x00000002000d7308 */ /* 0x000eec0000000800 */
[C---:B------:R-:W-:Y:S08]  /*4f20*/  HMMA.16816.F32.BF16 R84, R8.reuse, R18, RZ ;  /* 0x000000120854723c */ /* 0x040ff000000418ff */
[----:B------:R-:W-:Y:S01]  /*4f30*/  HMMA.16816.F32.BF16 R16, R8, R68, RZ ;  /* 0x000000440810723c */ /* 0x000fe200000418ff */
[----:B---3--:R-:W-:Y:S01]  /*4f40*/  F2FP.BF16.PACK_AB R7, R13, R186 ;  /* 0x000000ba0d07723e */ /* 0x008fe200000010ff */
[----:B------:R-:W-:-:S06]  /*4f50*/  FFMA.FTZ R2, R119, c[0x0][0x2d0], -R12 ;  /* 0x0000b40077027a23 */ /* 0x000fcc000001080c */
        /* <DEDUP_REMOVED lines=8> */
[----:B------:R-:W-:Y:S01]  /*4fe0*/  HMMA.16816.F32.BF16 R124, R4, R42, R28 ;  /* 0x0000002a047c723c */ /* 0x000fe2000004181c */
[----:B------:R-:W3:Y:S07]  /*4ff0*/  LDSM.16.MT88.4 R28, [R220+0x3900] ;  /* 0x00390000dc1c783b */ /* 0x000eee0000004200 */
[C---:B------:R-:W-:Y:S08]  /*5000*/  HMMA.16816.F32.BF16 R24, R8.reuse, R70, RZ ;  /* 0x000000460818723c */ /* 0x040ff000000418ff */
[----:B--2---:R-:W-:Y:S08]  /*5010*/  HMMA.16816.F32.BF16 R20, R8, R64, RZ ;  /* 0x000000400814723c */ /* 0x004ff000000418ff */
[C---:B------:R-:W-:Y:S01]  /*5020*/  HMMA.16816.F32.BF16 R160, R4.reuse, R40, R32 ;  /* 0x0000002804a0723c */ /* 0x040fe20000041820 */
[----:B------:R-:W2:Y:S04]  /*5030*/  LDSM.16.MT88.4 R32, [R217+0x6100] ;  /* 0x00610000d920783b */ /* 0x000ea80000004200 */
[----:B------:R-:W4:Y:S03]  /*5040*/  LDSM.16.MT88.4 R40, [R218+0x6100] ;  /* 0x00610000da28783b */ /* 0x000f260000004200 */
[C---:B------:R-:W-:Y:S08]  /*5050*/  HMMA.16816.F32.BF16 R180, R4.reuse, R48, R76 ;  /* 0x0000003004b4723c */ /* 0x040ff0000004184c */
[C---:B------:R-:W-:Y:S01]  /*5060*/  HMMA.16816.F32.BF16 R140, R4.reuse, R50, R72 ;  /* 0x00000032048c723c */ /* 0x040fe20000041848 */
[----:B------:R-:W2:Y:S07]  /*5070*/  LDSM.16.MT88.4 R48, [R219+0x6100] ;  /* 0x00610000db30783b */ /* 0x000eae0000004200 */
[----:B------:R-:W-:Y:S08]  /*5080*/  HMMA.16816.F32.BF16 R164, R4, R80, R16 ;  /* 0x0000005004a4723c */ /* 0x000ff00000041810 */
[----:B------:R-:W-:Y:S01]  /*5090*/  HMMA.16816.F32.BF16 R16, R8, R66, RZ ;  /* 0x000000420810723c */ /* 0x000fe200000418ff */
[----:B------:R-:W2:Y:S07]  /*50a0*/  LDSM.16.MT88.4 R64, [R220+0x9100] ;  /* 0x00910000dc40783b */ /* 0x000eae0000004200 */
[----:B------:R-:W-:Y:S08]  /*50b0*/  HMMA.16816.F32.BF16 R136, R4, R82, R24 ;  /* 0x000000520488723c */ /* 0x000ff00000041818 */
[----:B-1----:R-:W-:Y:S08]  /*50c0*/  HMMA.16816.F32.BF16 R76, R8, R38, RZ ;  /* 0x00000026084c723c */ /* 0x002ff000000418ff */
[----:B---3--:R-:W-:Y:S08]  /*50d0*/  HMMA.16816.F32.BF16 R148, R4, R28, R20 ;  /* 0x0000001c0494723c */ /* 0x008ff00000041814 */
[C---:B------:R-:W-:Y:S08]  /*50e0*/  HMMA.16816.F32.BF16 R24, R8.reuse, R44, RZ ;  /* 0x0000002c0818723c */ /* 0x040ff000000418ff */
[----:B------:R-:W-:Y:S08]  /*50f0*/  HMMA.16816.F32.BF16 R20, R8, R46, RZ ;  /* 0x0000002e0814723c */ /* 0x000ff000000418ff */
[----:B------:R-:W-:Y:S01]  /*5100*/  HMMA.16816.F32.BF16 R176, R4, R56, R88 ;  /* 0x0000003804b0723c */ /* 0x000fe20000041858 */
[----:B------:R-:W1:Y:S07]  /*5110*/  LDSM.16.MT88.4 R88, [R219+0x6900] ;  /* 0x00690000db58783b */ /* 0x000e6e0000004200 */
[----:B------:R-:W-:Y:S08]  /*5120*/  HMMA.16816.F32.BF16 R80, R8, R36, RZ ;  /* 0x000000240850723c */ /* 0x000ff000000418ff */
[----:B------:R-:W-:Y:S08]  /*5130*/  HMMA.16816.F32.BF16 R152, R4, R30, R16 ;  /* 0x0000001e0498723c */ /* 0x000ff00000041810 */
[C---:B--2---:R-:W-:Y:S08]  /*5140*/  HMMA.16816.F32.BF16 R72, R8.reuse, R32, RZ ;  /* 0x000000200848723c */ /* 0x044ff000000418ff */
[C---:B------:R-:W-:Y:S08]  /*5150*/  HMMA.16816.F32.BF16 R36, R8.reuse, R34, RZ ;  /* 0x000000220824723c */ /* 0x040ff000000418ff */
        /* <DEDUP_REMOVED lines=8> */
[----:B------:R-:W-:Y:S08]  /*51e0*/  HMMA.16816.F32.BF16 R64, R8, R110, RZ ;  /* 0x0000006e0840723c */ /* 0x000ff000000418ff */
[C---:B------:R-:W-:Y:S08]  /*51f0*/  HMMA.16816.F32.BF16 R108, R4.reuse, R106, R76 ;  /* 0x0000006a046c723c */ /* 0x040ff0000004184c */
[C---:B------:R-:W-:Y:S01]  /*5200*/  HMMA.16816.F32.BF16 R76, R4.reuse, R92, R24 ;  /* 0x0000005c044c723c */ /* 0x040fe20000041818 */
[----:B------:R-:W-:Y:S07]  /*5210*/  LDSM.16.MT88.4 R24, [R219+0x9900] ;  /* 0x00990000db18783b */ /* 0x000fee0000004200 */
[----:B------:R-:W-:Y:S01]  /*5220*/  HMMA.16816.F32.BF16 R92, R4, R94, R20 ;  /* 0x0000005e045c723c */ /* 0x000fe20000041814 */
[----:B------:R-:W2:Y:S07]  /*5230*/  LDSM.16.MT88.4 R20, [R217+0x9900] ;  /* 0x00990000d914783b */ /* 0x000eae0000004200 */
[C---:B------:R-:W-:Y:S08]  /*5240*/  HMMA.16816.F32.BF16 R68, R8.reuse, R60, RZ ;  /* 0x0000003c0844723c */ /* 0x040ff000000418ff */
[C---:B------:R-:W-:Y:S08]  /*5250*/  HMMA.16816.F32.BF16 R56, R8.reuse, R52, RZ ;  /* 0x000000340838723c */ /* 0x040ff000000418ff */
[C---:B------:R-:W-:Y:S08]  /*5260*/  HMMA.16816.F32.BF16 R60, R8.reuse, R62, RZ ;  /* 0x0000003e083c723c */ /* 0x040ff000000418ff */
[----:B------:R-:W-:Y:S01]  /*5270*/  HMMA.16816.F32.BF16 R52, R8, R54, RZ ;  /* 0x000000360834723c */ /* 0x000fe200000418ff */
[----:B------:R-:W3:Y:S07]  /*5280*/  LDSM.16.MT88.4 R8, [R220+0x9900] ;  /* 0x00990000dc08783b */ /* 0x000eee0000004200 */
[C---:B------:R-:W-:Y:S08]  /*5290*/  HMMA.16816.F32.BF16 R112, R4.reuse, R104, R80 ;  /* 0x000000680470723c */ /* 0x040ff00000041850 */
[C---:B------:R-:W-:Y:S08]  /*52a0*/  HMMA.16816.F32.BF16 R104, R4.reuse, R100, R72 ;  /* 0x000000640468723c */ /* 0x040ff00000041848 */
[C---:B-1----:R-:W-:Y:S01]  /*52b0*/  HMMA.16816.F32.BF16 R72, R4.reuse, R88, R16 ;  /* 0x000000580448723c */ /* 0x042fe20000041810 */
[----:B------:R-:W1:Y:S07]  /*52c0*/  LDSM.16.MT88.4 R16, [R218+0x9900] ;  /* 0x00990000da10783b */ /* 0x000e6e0000004200 */
[C---:B--2---:R-:W-:Y:S07]  /*52d0*/  HMMA.16816.F32.BF16 R60, R4.reuse, R22, R60 ;  /* 0x00000016043c723c */ /* 0x044fee000004183c */
[----:B------:R-:W-:Y:S01]  /*52e0*/  IMAD.MOV.U32 R22, RZ, RZ, R216 ;  /* 0x000000ffff167224 */ /* 0x000fe200078e00d8 */
[----:B------:R-:W-:Y:S01]  /*52f0*/  HMMA.16816.F32.BF16 R88, R4, R90, R40 ;  /* 0x0000005a0458723c */ /* 0x000fe20000041828 */
[----:B------:R2:W-:Y:S01]  /*5300*/  MUFU.EX2 R216, R2 ;  /* 0x0000000200d87308 */ /* 0x0005e20000000800 */
[----:B------:R-:W-:-:S06]  /*5310*/  IMAD.MOV.U32 R23, RZ, RZ, R222 ;  /* 0x000000ffff177224 */ /* 0x000fcc00078e00de */
[C---:B---3--:R-:W-:Y:S07]  /*5320*/  HMMA.16816.F32.BF16 R40, R4.reuse, R10, R44 ;  /* 0x0000000a0428723c */ /* 0x048fee000004182c */
[----:B------:R-:W-:Y:S01]  /*5330*/  IMAD.MOV.U32 R46, RZ, RZ, R189 ;  /* 0x000000ffff2e7224 */ /* 0x000fe200078e00bd */
[C---:B------:R-:W-:Y:S01]  /*5340*/  HMMA.16816.F32.BF16 R68, R4.reuse, R20, R68 ;  /* 0x000000140444723c */ /* 0x040fe20000041844 */
[--C-:B--2---:R-:W-:Y:S01]  /*5350*/  FFMA.FTZ R2, R118, c[0x0][0x2d0], -R12.reuse ;  /* 0x0000b40076027a23 */ /* 0x104fe2000001080c */
[----:B------:R-:W-:Y:S01]  /*5360*/  MOV R47, R209 ;  /* 0x000000d1002f7202 */ /* 0x000fe20000000f00 */
[----:B------:R-:W-:Y:S01]  /*5370*/  IMAD.MOV.U32 R45, RZ, RZ, R187 ;  /* 0x000000ffff2d7224 */ /* 0x000fe200078e00bb */
[----:B------:R-:W-:Y:S01]  /*5380*/  MOV R44, R186 ;  /* 0x000000ba002c7202 */ /* 0x000fe20000000f00 */
[----:B------:R2:W3:Y:S02]  /*5390*/  MUFU.EX2 R189, R2 ;  /* 0x0000000200bd7308 */ /* 0x0004e40000000800 */
[----:B------:R-:W-:Y:S01]  /*53a0*/  MOV R20, R252 ;  /* 0x000000fc00147202 */ /* 0x000fe20000000f00 */
[C---:B------:R-:W-:Y:S01]  /*53b0*/  HMMA.16816.F32.BF16 R48, R4.reuse, R8, R48 ;  /* 0x000000080430723c */ /* 0x040fe20000041830 */
[----:B------:R-:W4:Y:S07]  /*53c0*/  LDSM.16.MT88.4 R8, [R217+0x1100] ;  /* 0x00110000d908783b */ /* 0x000f2e0000004200 */
[----:B-1----:R-:W-:Y:S01]  /*53d0*/  HMMA.16816.F32.BF16 R56, R4, R16, R56 ;  /* 0x000000100438723c */ /* 0x002fe20000041838 */
[----:B--2---:R-:W-:-:S07]  /*53e0*/  FFMA.FTZ R2, R116, c[0x0][0x2d0], -R12 ;  /* 0x0000b40074027a23 */ /* 0x004fce000001080c */
[C---:B------:R-:W-:Y:S01]  /*53f0*/  HMMA.16816.F32.BF16 R52, R4.reuse, R18, R52 ;  /* 0x000000120434723c */ /* 0x040fe20000041834 */
[----:B------:R1:W-:Y:S01]  /*5400*/  MUFU.EX2 R21, R2 ;  /* 0x0000000200157308 */ /* 0x0003e20000000800 */
[----:B------:R-:W2:Y:S06]  /*5410*/  LDSM.16.MT88.4 R16, [R218+0x1100] ;  /* 0x00110000da10783b */ /* 0x000eac0000004200 */
[C---:B------:R-:W-:Y:S08]  /*5420*/  HMMA.16816.F32.BF16 R100, R4.reuse, R102, R36 ;  /* 0x000000660464723c */ /* 0x040ff00000041824 */
[----:B------:R-:W-:Y:S01]  /*5430*/  HMMA.16816.F32.BF16 R80, R4, R96, R32 ;  /* 0x000000600450723c */ /* 0x000fe20000041820 */
[----:B-1----:R-:W-:-:S04]  /*5440*/  FFMA.FTZ R2, R117, c[0x0][0x2d0], -R12 ;  /* 0x0000b40075027a23 */ /* 0x002fc8000001080c */
[----:B------:R1:W1:Y:S03]  /*5450*/  MUFU.EX2 R209, R2 ;  /* 0x0000000200d17308 */ /* 0x0002660000000800 */
[C---:B------:R-:W-:Y:S08]  /*5460*/  HMMA.16816.F32.BF16 R96, R4.reuse, R98, R28 ;  /* 0x000000620460723c */ /* 0x040ff0000004181c */
[----:B------:R-:W-:Y:S01]  /*5470*/  HMMA.16816.F32.BF16 R36, R4, R24, R84 ;  /* 0x000000180424723c */ /* 0x000fe20000041854 */
[----:B-1----:R-:W-:-:S06]  /*5480*/  FFMA.FTZ R2, R120, c[0x0][0x2d0], -R0 ;  /* 0x0000b40078027a23 */ /* 0x002fcc0000010800 */
[----:B------:R-:W-:Y:S01]  /*5490*/  IMAD.MOV.U32 R87, RZ, RZ, R185 ;  /* 0x000000ffff577224 */ /* 0x000fe200078e00b9 */
[----:B------:R-:W-:Y:S01]  /*54a0*/  HMMA.16816.F32.BF16 R32, R4, R26, R64 ;  /* 0x0000001a0420723c */ /* 0x000fe20000041840 */
[----:B------:R1:W-:Y:S01]  /*54b0*/  MUFU.EX2 R222, R2 ;  /* 0x0000000200de7308 */ /* 0x0003e20000000800 */
[----:B------:R-:W-:-:S05]  /*54c0*/  IMAD.MOV.U32 R86, RZ, RZ, R184 ;  /* 0x000000ffff567224 */ /* 0x000fca00078e00b8 */
[----:B---3--:R-:W-:Y:S02]  /*54d0*/  F2FP.BF16.PACK_AB R4, R189, R216 ;  /* 0x000000d8bd04723e */ /* 0x008fe400000010ff */
[----:B------:R-:W-:Y:S01]  /*54e0*/  F2FP.BF16.PACK_AB R6, R209, R21 ;  /* 0x00000015d106723e */ /* 0x000fe200000010ff */
[----:B-1----:R-:W-:-:S04]  /*54f0*/  FFMA.FTZ R2, R123, c[0x0][0x2d0], -R0 ;  /* 0x0000b4007b027a23 */ /* 0x002fc80000010800 */
[----:B------:R1:W3:Y:S02]  /*5500*/  MUFU.EX2 R252, R2 ;  /* 0x0000000200fc7308 */ /* 0x0002e40000000800 */
[----:B-1----:R-:W-:Y:S01]  /*5510*/  FFMA.FTZ R2, R122, c[0x0][0x2d0], -R0 ;  /* 0x0000b4007a027a23 */ /* 0x002fe20000010800 */
[----:B---3--:R-:W-:-:S05]  /*5520*/  F2FP.BF16.PACK_AB R5, R252, R222 ;  /* 0x000000defc05723e */ /* 0x008fca00000010ff */
[----:B------:R1:W-:Y:S02]  /*5530*/  MUFU.EX2 R3, R2 ;  /* 0x0000000200037308 */ /* 0x0003e40000000800 */
[----:B-1----:R-:W-:-:S06]  /*5540*/  FFMA.FTZ R2, R121, c[0x0][0x2d0], -R0 ;  /* 0x0000b40079027a23 */ /* 0x002fcc0000010800 */
[----:B------:R-:W1:Y:S02]  /*5550*/  MUFU.EX2 R15, R2 ;  /* 0x00000002000f7308 */ /* 0x000e640000000800 */
[----:B-1----:R-:W-:Y:S01]  /*5560*/  F2FP.BF16.PACK_AB R7, R15, R3 ;  /* 0x000000030f07723e */ /* 0x002fe200000010ff */
[----:B------:R-:W-:Y:S01]  /*5570*/  FFMA.FTZ R2, R193, c[0x0][0x2d0], -R12 ;  /* 0x0000b400c1027a23 */ /* 0x000fe2000001080c */
[----:B------:R-:W-:-:S04]  /*5580*/  MOV R193, R222 ;  /* 0x000000de00c17202 */ /* 0x000fc80000000f00 */
[----:B------:R1:W-:Y:S01]  /*5590*/  MUFU.EX2 R222, R2 ;  /* 0x0000000200de7308 */ /* 0x0003e20000000800 */
[C---:B----4-:R-:W-:Y:S08]  /*55a0*/  HMMA.16816.F32.BF16 R176, R4.reuse, R8, R176 ;  /* 0x0000000804b0723c */ /* 0x050ff000000418b0 */
[----:B------:R-:W-:Y:S01]  /*55b0*/  HMMA.16816.F32.BF16 R24, R4, R10, R132 ;  /* 0x0000000a0418723c */ /* 0x000fe20000041884 */
[----:B------:R-:W3:Y:S01]  /*55c0*/  LDSM.16.MT88.4 R8, [R220+0x1100] ;  /* 0x00110000dc08783b */ /* 0x000ee20000004200 */
[----:B-1----:R-:W-:-:S06]  /*55d0*/  FFMA.FTZ R2, R192, c[0x0][0x2d0], -R12 ;  /* 0x0000b400c0027a23 */ /* 0x002fcc000001080c */
[C---:B--2---:R-:W-:Y:S01]  /*55e0*/  HMMA.16816.F32.BF16 R132, R4.reuse, R16, R180 ;  /* 0x000000100484723c */ /* 0x044fe200000418b4 */
[----:B------:R1:W-:Y:S07]  /*55f0*/  MUFU.EX2 R192, R2 ;  /* 0x0000000200c07308 */ /* 0x0003ee0000000800 */
[----:B------:R-:W-:Y:S01]  /*5600*/  HMMA.16816.F32.BF16 R28, R4, R18, R140 ;  /* 0x00000012041c723c */ /* 0x000fe2000004188c */
[----:B------:R-:W2:Y:S01]  /*5610*/  LDSM.16.MT88.4 R16, [R219+0x1100] ;  /* 0x00110000db10783b */ /* 0x000ea20000004200 */
[----:B-1----:R-:W-:-:S02]  /*5620*/  FFMA.FTZ R2, R175, c[0x0][0x2d0], -R12 ;  /* 0x0000b400af027a23 */ /* 0x002fc4000001080c */
[----:B------:R-:W-:Y:S02]  /*5630*/  IMAD.MOV.U32 R175, RZ, RZ, R13 ;  /* 0x000000ffffaf7224 */ /* 0x000fe400078e000d */
[----:B------:R1:W-:Y:S02]  /*5640*/  MUFU.EX2 R13, R2 ;  /* 0x00000002000d7308 */ /* 0x0003e40000000800 */
[----:B---3--:R-:W-:Y:S01]  /*5650*/  HMMA.16816.F32.BF16 R140, R4, R8, R168 ;  /* 0x00000008048c723c */ /* 0x008fe200000418a8 */
[----:B-1----:R-:W-:-:S07]  /*5660*/  FFMA.FTZ R2, R174, c[0x0][0x2d0], -R12 ;  /* 0x0000b400ae027a23 */ /* 0x002fce000001080c */
        /* <DEDUP_REMOVED lines=16> */
[----:B------:R-:W2:Y:S06]  /*5770*/  LDSM.16.MT88.4 R16, [R218+0x7100] ;  /* 0x00710000da10783b */ /* 0x000eac0000004200 */
[----:B------:R-:W-:Y:S01]  /*5780*/  MOV R111, R86 ;  /* 0x00000056006f7202 */ /* 0x000fe20000000f00 */
[----:B------:R-:W-:Y:S01]  /*5790*/  IMAD.MOV.U32 R110, RZ, RZ, R87 ;  /* 0x000000ffff6e7224 */ /* 0x000fe200078e0057 */
[----:B------:R-:W-:Y:S01]  /*57a0*/  MOV R108, R45 ;  /* 0x0000002d006c7202 */ /* 0x000fe20000000f00 */
        /* <DEDUP_REMOVED lines=9> */
[C---:B--2---:R-:W-:Y:S01]  /*5840*/  HMMA.16816.F32.BF16 R160, R4.reuse, R16, R80 ;  /* 0x0000001004a0723c */ /* 0x044fe20000041850 */
[----:B------:R-:W2:Y:S01]  /*5850*/  LDSM.16.MT88.4 R20, [R219+0x7100] ;  /* 0x00710000db14783b */ /* 0x000ea20000004200 */
[----:B------:R-:W-:Y:S01]  /*5860*/  IMAD.MOV.U32 R102, RZ, RZ, R3 ;  /* 0x000000ffff667224 */ /* 0x000fe200078e0003 */
[----:B------:R-:W-:Y:S01]  /*5870*/  MOV R3, R190 ;  /* 0x000000be00037202 */ /* 0x000fe20000000f00 */
[----:B------:R-:W-:Y:S02]  /*5880*/  IMAD.MOV.U32 R101, RZ, RZ, R191 ;  /* 0x000000ffff657224 */ /* 0x000fe400078e00bf */
[----:B------:R-:W-:Y:S02]  /*5890*/  IMAD.MOV.U32 R100, RZ, RZ, R189 ;  /* 0x000000ffff647224 */ /* 0x000fe400078e00bd */
[----:B------:R-:W-:Y:S01]  /*58a0*/  HMMA.16816.F32.BF16 R156, R4, R18, R96 ;  /* 0x00000012049c723c */ /* 0x000fe20000041860 */
[----:B------:R-:W3:Y:S01]  /*58b0*/  LDSM.16.MT88.4 R16, [R217+0xa100] ;  /* 0x00a10000d910783b */ /* 0x000ee20000004200 */
[----:B------:R-:W-:-:S02]  /*58c0*/  IMAD.MOV.U32 R107, RZ, RZ, R46 ;  /* 0x000000ffff6b7224 */ /* 0x000fc400078e002e */
[----:B------:R-:W-:-:S04]  /*58d0*/  IMAD.MOV.U32 R174, RZ, RZ, R47 ;  /* 0x000000ffffae7224 */ /* 0x000fc800078e002f */
[C---:B-1----:R-:W-:Y:S08]  /*58e0*/  HMMA.16816.F32.BF16 R144, R4.reuse, R8, R76 ;  /* 0x000000080490723c */ /* 0x042ff0000004184c */
[C---:B------:R-:W-:Y:S01]  /*58f0*/  HMMA.16816.F32.BF16 R96, R4.reuse, R10, R92 ;  /* 0x0000000a0460723c */ /* 0x040fe2000004185c */
[----:B------:R-:W1:Y:S07]  /*5900*/  LDSM.16.MT88.4 R8, [R218+0xa100] ;  /* 0x00a10000da08783b */ /* 0x000e6e0000004200 */
[C---:B--2---:R-:W-:Y:S01]  /*5910*/  HMMA.16816.F32.BF16 R92, R4.reuse, R20, R72 ;  /* 0x00000014045c723c */ /* 0x044fe20000041848 */
[----:B------:R2:W4:Y:S06]  /*5920*/  MUFU.EX2 R20, R2 ;  /* 0x0000000200147308 */ /* 0x00052c0000000800 */
[----:B------:R-:W-:Y:S01]  /*5930*/  IMAD.MOV.U32 R75, RZ, RZ, R188 ;  /* 0x000000ffff4b7224 */ /* 0x000fe200078e00bc */
[----:B---3--:R-:W-:Y:S01]  /*5940*/  HMMA.16816.F32.BF16 R84, R4, R18, R60 ;  /* 0x000000120454723c */ /* 0x008fe2000004183c */
[----:B------:R-:W-:-:S02]  /*5950*/  IMAD.MOV.U32 R73, RZ, RZ, R252 ;  /* 0x000000ffff497224 */ /* 0x000fc400078e00fc */
[----:B------:R-:W-:-:S05]  /*5960*/  IMAD.MOV.U32 R74, RZ, RZ, R215 ;  /* 0x000000ffff4a7224 */ /* 0x000fca00078e00d7 */
[----:B------:R-:W-:Y:S01]  /*5970*/  HMMA.16816.F32.BF16 R188, R4, R16, R68 ;  /* 0x0000001004bc723c */ /* 0x000fe20000041844 */
[----:B------:R-:W3:Y:S01]  /*5980*/  LDSM.16.MT88.4 R16, [R220+0xa100] ;  /* 0x00a10000dc10783b */ /* 0x000ee20000004200 */
[----:B--2---:R-:W-:Y:S01]  /*5990*/  FFMA.FTZ R2, R195, c[0x0][0x2d0], -R0 ;  /* 0x0000b400c3027a23 */ /* 0x004fe20000010800 */
[----:B------:R-:W-:Y:S02]  /*59a0*/  MOV R195, R75 ;  /* 0x0000004b00c37202 */ /* 0x000fe40000000f00 */
[----:B------:R-:W-:-:S03]  /*59b0*/  MOV R75, R214 ;  /* 0x000000d6004b7202 */ /* 0x000fc60000000f00 */
[C---:B------:R-:W-:Y:S08]  /*59c0*/  HMMA.16816.F32.BF16 R88, R4.reuse, R22, R88 ;  /* 0x000000160458723c */ /* 0x040ff00000041858 */
[C---:B-1----:R-:W-:Y:S01]  /*59d0*/  HMMA.16816.F32.BF16 R80, R4.reuse, R8, R56 ;  /* 0x000000080450723c */ /* 0x042fe20000041838 */
        /* <DEDUP_REMOVED lines=12> */
[----:B------:R1:W-:Y:S02]  /*5aa0*/  MUFU.EX2 R252, R2 ;  /* 0x0000000200fc7308 */ /* 0x0003e40000000800 */
[C---:B--2---:R-:W-:Y:S08]  /*5ab0*/  HMMA.16816.F32.BF16 R36, R4.reuse, R8, R36 ;  /* 0x000000080424723c */ /* 0x044ff00000041824 */
[----:B------:R-:W-:Y:S01]  /*5ac0*/  HMMA.16816.F32.BF16 R32, R4, R10, R32 ;  /* 0x0000000a0420723c */ /* 0x000fe20000041820 */
[----:B-1----:R-:W-:Y:S01]  /*5ad0*/  FFMA.FTZ R2, R196, c[0x0][0x2d0], -R0 ;  /* 0x0000b400c4027a23 */ /* 0x002fe20000010800 */
[----:B------:R-:W-:Y:S01]  /*5ae0*/  LDSM.16.MT88.4 R8, [R220+0x4900] ;  /* 0x00490000dc08783b */ /* 0x000fe20000004200 */
[----:B------:R-:W-:Y:S01]  /*5af0*/  MOV R196, R175 ;  /* 0x000000af00c47202 */ /* 0x000fe20000000f00 */
[----:B------:R-:W-:Y:S01]  /*5b00*/  IMAD.MOV.U32 R175, RZ, RZ, R193 ;  /* 0x000000ffffaf7224 */ /* 0x000fe200078e00c1 */
[----:B------:R-:W1:Y:S01]  /*5b10*/  MUFU.EX2 R215, R2 ;  /* 0x0000000200d77308 */ /* 0x000e620000000800 */
[----:B------:R-:W-:Y:S01]  /*5b20*/  IMAD.MOV.U32 R193, RZ, RZ, R104 ;  /* 0x000000ffffc17224 */ /* 0x000fe200078e0068 */
[----:B------:R-:W-:-:S02]  /*5b30*/  F2FP.BF16.PACK_AB R4, R192, R222 ;  /* 0x000000dec004723e */ /* 0x000fc400000010ff */
        /* <DEDUP_REMOVED lines=18> */
[----:B------:R-:W-:-:S06]  /*5c60*/  MOV R28, R74 ;  /* 0x0000004a001c7202 */ /* 0x000fcc0000000f00 */
[----:B------:R-:W-:Y:S01]  /*5c70*/  IMAD.MOV.U32 R126, RZ, RZ, R192 ;  /* 0x000000ffff7e7224 */ /* 0x000fe200078e00c0 */
[----:B------:R-:W-:Y:S01]  /*5c80*/  HMMA.16816.F32.BF16 R56, R4, R22, R128 ;  /* 0x000000160438723c */ /* 0x000fe20000041880 */
[----:B------:R-:W1:Y:S01]  /*5c90*/  LDSM.16.MT88.4 R20, [R217+0x7900] ;  /* 0x00790000d914783b */ /* 0x000e620000004200 */
[----:B------:R-:W-:Y:S02]  /*5ca0*/  MOV R192, R103 ;  /* 0x0000006700c07202 */ /* 0x000fe40000000f00 */
[----:B------:R-:W-:-:S03]  /*5cb0*/  MOV R127, R106 ;  /* 0x0000006a007f7202 */ /* 0x000fc60000000f00 */
[----:B------:R-:W-:Y:S01]  /*5cc0*/  IMAD.MOV.U32 R129, RZ, RZ, R195 ;  /* 0x000000ffff817224 */ /* 0x000fe200078e00c3 */
[----:B------:R-:W-:Y:S01]  /*5cd0*/  MOV R130, R197 ;  /* 0x000000c500827202 */ /* 0x000fe20000000f00 */
[----:B------:R-:W-:Y:S01]  /*5ce0*/  IMAD.MOV.U32 R128, RZ, RZ, R174 ;  /* 0x000000ffff807224 */ /* 0x000fe200078e00ae */
[----:B------:R-:W-:Y:S01]  /*5cf0*/  MOV R174, R100 ;  /* 0x0000006400ae7202 */ /* 0x000fe20000000f00 */
[----:B------:R-:W-:Y:S01]  /*5d00*/  IMAD.MOV.U32 R195, RZ, RZ, R102 ;  /* 0x000000ffffc37224 */ /* 0x000fe200078e0066 */
[----:B---3--:R-:W-:Y:S01]  /*5d10*/  HMMA.16816.F32.BF16 R164, R4, R16, R164 ;  /* 0x0000001004a4723c */ /* 0x008fe200000418a4 */
[----:B------:R-:W-:Y:S02]  /*5d20*/  IMAD.MOV.U32 R197, RZ, RZ, R105 ;  /* 0x000000ffffc57224 */ /* 0x000fe400078e0069 */
[----:B------:R-:W-:-:S05]  /*5d30*/  IMAD.MOV.U32 R131, RZ, RZ, R127 ;  /* 0x000000ffff837224 */ /* 0x000fca00078e007f */
[C---:B------:R-:W-:Y:S01]  /*5d40*/  HMMA.16816.F32.BF16 R100, R4.reuse, R18, R136 ;  /* 0x000000120464723c */ /* 0x040fe20000041888 */
[----:B------:R-:W2:Y:S06]  /*5d50*/  LDSM.16.MT88.4 R16, [R218+0x7900] ;  /* 0x00790000da10783b */ /* 0x000eac0000004200 */
[----:B------:R-:W-:Y:S01]  /*5d60*/  IMAD.MOV.U32 R139, RZ, RZ, R108 ;  /* 0x000000ffff8b7224 */ /* 0x000fe200078e006c */
[----:B------:R-:W-:Y:S01]  /*5d70*/  MOV R138, R109 ;  /* 0x0000006d008a7202 */ /* 0x000fe20000000f00 */
[----:B------:R-:W-:Y:S01]  /*5d80*/  IMAD.MOV.U32 R137, RZ, RZ, R110 ;  /* 0x000000ffff897224 */ /* 0x000fe200078e006e */
[----:B------:R-:W-:Y:S01]  /*5d90*/  HMMA.16816.F32.BF16 R104, R4, R8, R148 ;  /* 0x000000080468723c */ /* 0x000fe20000041894 */
[----:B------:R-:W-:-:S07]  /*5da0*/  IMAD.MOV.U32 R136, RZ, RZ, R111 ;  /* 0x000000ffff887224 */ /* 0x000fce00078e006f */
[C---:B------:R-:W-:Y:S01]  /*5db0*/  HMMA.16816.F32.BF16 R108, R4.reuse, R10, R152 ;  /* 0x0000000a046c723c */ /* 0x040fe20000041898 */
[----:B------:R-:W3:Y:S06]  /*5dc0*/  LDSM.16.MT88.4 R8, [R220+0x7900] ;  /* 0x00790000dc08783b */ /* 0x000eec0000004200 */
[----:B------:R-:W-:Y:S01]  /*5dd0*/  MOV R152, R30 ;  /* 0x0000001e00987202 */ /* 0x000fe20000000f00 */
[----:B------:R-:W-:Y:S01]  /*5de0*/  HMMA.16816.F32.BF16 R60, R4, R26, R120 ;  /* 0x0000001a043c723c */ /* 0x000fe20000041878 */
[----:B------:R-:W-:Y:S01]  /*5df0*/  IMAD.MOV.U32 R153, RZ, RZ, R31 ;  /* 0x000000ffff997224 */ /* 0x000fe200078e001f */
[----:B------:R-:W-:Y:S01]  /*5e00*/  MOV R155, R29 ;  /* 0x0000001d009b7202 */ /* 0x000fe20000000f00 */
[----:B------:R-:W-:-:S02]  /*5e10*/  IMAD.MOV.U32 R154, RZ, RZ, R28 ;  /* 0x000000ffff9a7224 */ /* 0x000fc400078e001c */
[----:B------:R-:W-:Y:S03]  /*5e20*/  LDSM.16.MT88.4 R28, [R219+0x7900] ;  /* 0x00790000db1c783b */ /* 0x000fe60000004200 */
[C---:B-1----:R-:W-:Y:S07]  /*5e30*/  HMMA.16816.F32.BF16 R120, R4.reuse, R20, R180 ;  /* 0x000000140478723c */ /* 0x042fee00000418b4 */
[----:B------:R-:W-:Y:S01]  /*5e40*/  IMAD.MOV.U32 R180, RZ, RZ, R126 ;  /* 0x000000ffffb47224 */ /* 0x000fe200078e007e */
[----:B------:R-:W-:Y:S01]  /*5e50*/  HMMA.16816.F32.BF16 R72, R4, R24, R116 ;  /* 0x000000180448723c */ /* 0x000fe20000041874 */
[----:B------:R-:W1:Y:S01]  /*5e60*/  LDSM.16.MT88.4 R24, [R219+0x4900] ;  /* 0x00490000db18783b */ /* 0x000e620000004200 */
[----:B------:R-:W-:Y:S01]  /*5e70*/  IMAD.MOV.U32 R182, RZ, RZ, R2 ;  /* 0x000000ffffb67224 */ /* 0x000fe200078e0002 */
[----:B------:R-:W-:Y:S01]  /*5e80*/  MOV R181, R129 ;  /* 0x0000008100b57202 */ /* 0x000fe20000000f00 */
[----:B------:R-:W-:-:S02]  /*5e90*/  FFMA.FTZ R2, R204, c[0x0][0x2d0], -R12 ;  /* 0x0000b400cc027a23 */ /* 0x000fc4000001080c */
[----:B------:R-:W-:Y:S02]  /*5ea0*/  IMAD.MOV.U32 R183, RZ, RZ, R196 ;  /* 0x000000ffffb77224 */ /* 0x000fe400078e00c4 */
[----:B------:R-:W-:Y:S01]  /*5eb0*/  HMMA.16816.F32.BF16 R124, R4, R22, R168 ;  /* 0x00000016047c723c */ /* 0x000fe200000418a8 */
[----:B------:R-:W4:Y:S01]  /*5ec0*/  LDSM.16.MT88.4 R20, [R217+0xa900] ;  /* 0x00a90000d914783b */ /* 0x000f220000004200 */
[----:B------:R-:W-:-:S05]  /*5ed0*/  IMAD.MOV.U32 R196, RZ, RZ, R212 ;  /* 0x000000ffffc47224 */ /* 0x000fca00078e00d4 */
[----:B------:R-:W-:Y:S01]  /*5ee0*/  MOV R171, R195 ;  /* 0x000000c300ab7202 */ /* 0x000fe20000000f00 */
[----:B--2---:R-:W-:Y:S01]  /*5ef0*/  HMMA.16816.F32.BF16 R160, R4, R16, R160 ;  /* 0x0000001004a0723c */ /* 0x004fe200000418a0 */
[----:B------:R-:W-:Y:S01]  /*5f00*/  IMAD.MOV.U32 R170, RZ, RZ, R192 ;  /* 0x000000ffffaa7224 */ /* 0x000fe200078e00c0 */
[----:B------:R-:W-:Y:S01]  /*5f10*/  MOV R169, R155 ;  /* 0x0000009b00a97202 */ /* 0x000fe20000000f00 */
[----:B------:R-:W-:-:S05]  /*5f20*/  IMAD.MOV.U32 R168, RZ, RZ, R136 ;  /* 0x000000ffffa87224 */ /* 0x000fca00078e0088 */
[C---:B------:R-:W-:Y:S01]  /*5f30*/  HMMA.16816.F32.BF16 R148, R4.reuse, R18, R156 ;  /* 0x000000120494723c */ /* 0x040fe2000004189c */
[----:B------:R-:W-:Y:S07]  /*5f40*/  LDSM.16.MT88.4 R16, [R218+0xa900] ;  /* 0x00a90000da10783b */ /* 0x000fee0000004200 */
[C---:B---3--:R-:W-:Y:S08]  /*5f50*/  HMMA.16816.F32.BF16 R156, R4.reuse, R8, R144 ;  /* 0x00000008049c723c */ /* 0x048ff00000041890 */
[C---:B------:R-:W-:Y:S01]  /*5f60*/  HMMA.16816.F32.BF16 R144, R4.reuse, R10, R96 ;  /* 0x0000000a0490723c */ /* 0x040fe20000041860 */
[----:B------:R-:W2:Y:S06]  /*5f70*/  LDSM.16.MT88.4 R8, [R220+0xa900] ;  /* 0x00a90000dc08783b */ /* 0x000eac0000004200 */
[----:B------:R-:W-:Y:S01]  /*5f80*/  MOV R99, R152 ;  /* 0x0000009800637202 */ /* 0x000fe20000000f00 */
[----:B-1----:R-:W-:Y:S01]  /*5f90*/  HMMA.16816.F32.BF16 R116, R4, R26, R184 ;  /* 0x0000001a0474723c */ /* 0x002fe200000418b8 */
[----:B------:R-:W-:-:S02]  /*5fa0*/  IMAD.MOV.U32 R98, RZ, RZ, R153 ;  /* 0x000000ffff627224 */ /* 0x000fc400078e0099 */
[----:B------:R-:W-:Y:S02]  /*5fb0*/  IMAD.MOV.U32 R97, RZ, RZ, R154 ;  /* 0x000000ffff617224 */ /* 0x000fe400078e009a */
[----:B------:R-:W-:Y:S02]  /*5fc0*/  IMAD.MOV.U32 R96, RZ, RZ, R137 ;  /* 0x000000ffff607224 */ /* 0x000fe400078e0089 */
[----:B------:R-:W-:Y:S01]  /*5fd0*/  MOV R187, R213 ;  /* 0x000000d500bb7202 */ /* 0x000fe20000000f00 */
[----:B----4-:R-:W-:Y:S01]  /*5fe0*/  HMMA.16816.F32.BF16 R188, R4, R20, R188 ;  /* 0x0000001404bc723c */ /* 0x010fe200000418bc */
[----:B------:R-:W-:Y:S01]  /*5ff0*/  MOV R184, R197 ;  /* 0x000000c500b87202 */ /* 0x000fe20000000f00 */
[----:B------:R-:W-:Y:S02]  /*6000*/  IMAD.MOV.U32 R197, RZ, RZ, R211 ;  /* 0x000000ffffc57224 */ /* 0x000fe400078e00d3 */
[----:B------:R-:W-:Y:S02]  /*6010*/  IMAD.MOV.U32 R185, RZ, RZ, R174 ;  /* 0x000000ffffb97224 */ /* 0x000fe400078e00ae */
[----:B------:R-:W-:-:S02]  /*6020*/  IMAD.MOV.U32 R186, RZ, RZ, R175 ;  /* 0x000000ffffba7224 */ /* 0x000fc400078e00af */
[----:B------:R-:W-:Y:S01]  /*6030*/  IMAD.MOV.U32 R21, RZ, RZ, R194 ;  /* 0x000000ffff157224 */ /* 0x000fe200078e00c2 */
[----:B------:R-:W-:Y:S01]  /*6040*/  HMMA.16816.F32.BF16 R112, R4, R24, R112 ;  /* 0x000000180470723c */ /* 0x000fe20000041870 */
[----:B------:R-:W-:Y:S01]  /*6050*/  IMAD.MOV.U32 R20, RZ, RZ, R193 ;  /* 0x000000ffff147224 */ /* 0x000fe200078e00c1 */
[----:B------:R-:W1:Y:S01]  /*6060*/  LDSM.16.MT88.4 R24, [R219+0xa900] ;  /* 0x00a90000db18783b */ /* 0x000e620000004200 */
[----:B------:R-:W-:-:S05]  /*6070*/  IMAD.MOV.U32 R204, RZ, RZ, R99 ;  /* 0x000000ffffcc7224 */ /* 0x000fca00078e0063 */
[C---:B------:R-:W-:Y:S07]  /*6080*/  HMMA.16816.F32.BF16 R192, R4.reuse, R22, R84 ;  /* 0x0000001604c0723c */ /* 0x040fee0000041854 */
[----:B------:R-:W-:Y:S01]  /*6090*/  MOV R86, R210 ;  /* 0x000000d200567202 */ /* 0x000fe20000000f00 */
[----:B------:R-:W-:Y:S01]  /*60a0*/  HMMA.16816.F32.BF16 R152, R4, R28, R92 ;  /* 0x0000001c0498723c */ /* 0x000fe2000004185c */
[----:B------:R3:W-:Y:S01]  /*60b0*/  MUFU.EX2 R210, R2 ;  /* 0x0000000200d27308 */ /* 0x0007e20000000800 */
[----:B------:R-:W-:Y:S01]  /*60c0*/  MOV R87, R131 ;  /* 0x0000008300577202 */ /* 0x000fe20000000f00 */
[----:B------:R-:W-:-:S02]  /*60d0*/  IMAD.MOV.U32 R84, RZ, RZ, R208 ;  /* 0x000000ffff547224 */ /* 0x000fc400078e00d0 */
[----:B------:R-:W-:Y:S02]  /*60e0*/  IMAD.MOV.U32 R85, RZ, RZ, R209 ;  /* 0x000000ffff557224 */ /* 0x000fe400078e00d1 */
[----:B------:R-:W-:Y:S01]  /*60f0*/  IMAD.MOV.U32 R93, RZ, RZ, R128 ;  /* 0x000000ffff5d7224 */ /* 0x000fe200078e0080 */
[----:B--2---:R-:W-:Y:S01]  /*6100*/  HMMA.16816.F32.BF16 R40, R4, R10, R40 ;  /* 0x0000000a0428723c */ /* 0x004fe20000041828 */
[----:B------:R-:W-:Y:S01]  /*6110*/  IMAD.MOV.U32 R92, RZ, RZ, R130 ;  /* 0x000000ffff5c7224 */ /* 0x000fe200078e0082 */
[----:B------:R-:W-:Y:S01]  /*6120*/  MOV R95, R138 ;  /* 0x0000008a005f7202 */ /* 0x000fe20000000f00 */
[----:B------:R-:W-:-:S05]  /*6130*/  IMAD.MOV.U32 R94, RZ, RZ, R139 ;  /* 0x000000ffff5e7224 */ /* 0x000fca00078e008b */
[----:B------:R-:W-:Y:S01]  /*6140*/  HMMA.16816.F32.BF16 R128, R4, R16, R80 ;  /* 0x000000100480723c */ /* 0x000fe20000041850 */
[----:B---3--:R-:W-:Y:S01]  /*6150*/  FFMA.FTZ R2, R203, c[0x0][0x2d0], -R12 ;  /* 0x0000b400cb027a23 */ /* 0x008fe2000001080c */
[----:B------:R-:W-:-:S03]  /*6160*/  MOV R203, R98 ;  /* 0x0000006200cb7202 */ /* 0x000fc60000000f00 */
[----:B------:R2:W3:Y:S03]  /*6170*/  MUFU.EX2 R212, R2 ;  /* 0x0000000200d47308 */ /* 0x0004e60000000800 */
[C---:B------:R-:W-:Y:S01]  /*6180*/  HMMA.16816.F32.BF16 R80, R4.reuse, R18, R76 ;  /* 0x000000120450723c */ /* 0x040fe2000004184c */
[----:B------:R-:W-:Y:S07]  /*6190*/  LDSM.16.MT88.4 R16, [R218+0x2100] ;  /* 0x00210000da10783b */ /* 0x000fee0000004200 */
[----:B------:R-:W-:Y:S01]  /*61a0*/  HMMA.16816.F32.BF16 R76, R4, R8, R44 ;  /* 0x00000008044c723c */ /* 0x000fe2000004182c */
[----:B------:R-:W4:Y:S01]  /*61b0*/  LDSM.16.MT88.4 R8, [R217+0x2100] ;  /* 0x00210000d908783b */ /* 0x000f220000004200 */
[----:B--2---:R-:W-:-:S02]  /*61c0*/  FFMA.FTZ R2, R202, c[0x0][0x2d0], -R12 ;  /* 0x0000b400ca027a23 */ /* 0x004fc4000001080c */
[----:B------:R-:W-:-:S04]  /*61d0*/  IMAD.MOV.U32 R202, RZ, RZ, R97 ;  /* 0x000000ffffca7224 */ /* 0x000fc800078e0061 */
[C---:B------:R-:W-:Y:S01]  /*61e0*/  HMMA.16816.F32.BF16 R136, R4.reuse, R30, R88 ;  /* 0x0000001e0488723c */ /* 0x040fe20000041858 */
[----:B------:R2:W-:Y:S07]  /*61f0*/  MUFU.EX2 R213, R2 ;  /* 0x0000000200d57308 */ /* 0x0005ee0000000800 */
[C---:B-1----:R-:W-:Y:S08]  /*6200*/  HMMA.16816.F32.BF16 R36, R4.reuse, R24, R36 ;  /* 0x000000180424723c */ /* 0x042ff00000041824 */
[----:B------:R-:W-:Y:S01]  /*6210*/  HMMA.16816.F32.BF16 R32, R4, R26, R32 ;  /* 0x0000001a0420723c */ /* 0x000fe20000041820 */
[----:B--2---:R-:W-:-:S02]  /*6220*/  FFMA.FTZ R2, R205, c[0x0][0x2d0], -R12 ;  /* 0x0000b400cd027a23 */ /* 0x004fc4000001080c */
[----:B------:R-:W-:Y:S02]  /*6230*/  IMAD.MOV.U32 R205, RZ, RZ, R96 ;  /* 0x000000ffffcd7224 */ /* 0x000fe400078e0060 */
[----:B------:R1:W2:Y:S02]  /*6240*/  MUFU.EX2 R211, R2 ;  /* 0x0000000200d37308 */ /* 0x0002a40000000800 */
[----:B---3--:R-:W-:Y:S01]  /*6250*/  F2FP.BF16.PACK_AB R4, R212, R210 ;  /* 0x000000d2d404723e */ /* 0x008fe200000010ff */
[--C-:B-1----:R-:W-:Y:S01]  /*6260*/  FFMA.FTZ R2, R199, c[0x0][0x2d0], -R0.reuse ;  /* 0x0000b400c7027a23 */ /* 0x102fe20000010800 */
[----:B--2---:R-:W-:Y:S02]  /*6270*/  F2FP.BF16.PACK_AB R6, R211, R213 ;  /* 0x000000d5d306723e */ /* 0x004fe400000010ff */
[----:B------:R-:W-:Y:S02]  /*6280*/  MOV R199, R95 ;  /* 0x0000005f00c77202 */ /* 0x000fe40000000f00 */
[----:B------:R1:W-:Y:S02]  /*6290*/  MUFU.EX2 R174, R2 ;  /* 0x0000000200ae7308 */ /* 0x0003e40000000800 */
[----:B-1----:R-:W-:-:S02]  /*62a0*/  FFMA.FTZ R2, R201, c[0x0][0x2d0], -R0 ;  /* 0x0000b400c9027a23 */ /* 0x002fc40000010800 */
[----:B------:R-:W-:-:S04]  /*62b0*/  IMAD.MOV.U32 R201, RZ, RZ, R94 ;  /* 0x000000ffffc97224 */ /* 0x000fc800078e005e */
[----:B------:R1:W2:Y:S02]  /*62c0*/  MUFU.EX2 R175, R2 ;  /* 0x0000000200af7308 */ /* 0x0002a40000000800 */
[----:B-1----:R-:W-:Y:S01]  /*62d0*/  FFMA.FTZ R2, R200, c[0x0][0x2d0], -R0 ;  /* 0x0000b400c8027a23 */ /* 0x002fe20000010800 */
[----:B--2---:R-:W-:Y:S01]  /*62e0*/  F2FP.BF16.PACK_AB R5, R175, R174 ;  /* 0x000000aeaf05723e */ /* 0x004fe200000010ff */
[----:B------:R-:W-:-:S04]  /*62f0*/  IMAD.MOV.U32 R200, RZ, RZ, R93 ;  /* 0x000000ffffc87224 */ /* 0x000fc800078e005d */
[----:B------:R1:W-:Y:S02]  /*6300*/  MUFU.EX2 R208, R2 ;  /* 0x0000000200d07308 */ /* 0x0003e40000000800 */
[----:B-1----:R-:W-:Y:S01]  /*6310*/  FFMA.FTZ R2, R198, c[0x0][0x2d0], -R0 ;  /* 0x0000b400c6027a23 */ /* 0x002fe20000010800 */
[----:B------:R-:W-:-:S05]  /*6320*/  MOV R198, R92 ;  /* 0x0000005c00c67202 */ /* 0x000fca0000000f00 */
[----:B------:R-:W1:Y:S02]  /*6330*/  MUFU.EX2 R209, R2 ;  /* 0x0000000200d17308 */ /* 0x000e640000000800 */
[----:B-1----:R-:W-:Y:S01]  /*6340*/  F2FP.BF16.PACK_AB R7, R209, R208 ;  /* 0x000000d0d107723e */ /* 0x002fe200000010ff */
[----:B------:R-:W-:-:S06]  /*6350*/  IMAD.MOV.U32 R2, RZ, RZ, R21 ;  /* 0x000000ffff027224 */ /* 0x000fcc00078e0015 */
        /* <DEDUP_REMOVED lines=9> */
[----:B------:R-:W-:Y:S01]  /*63f0*/  MOV R66, R87 ;  /* 0x0000005700427202 */ /* 0x000fe20000000f00 */
[----:B--2---:R-:W-:Y:S01]  /*6400*/  HMMA.16816.F32.BF16 R72, R4, R16, R72 ;  /* 0x000000100448723c */ /* 0x004fe20000041848 */
[----:B------:R-:W-:Y:S01]  /*6410*/  IMAD.MOV.U32 R67, RZ, RZ, R20 ;  /* 0x000000ffff437224 */ /* 0x000fe200078e0014 */
[----:B------:R-:W-:Y:S01]  /*6420*/  MOV R64, R204 ;  /* 0x000000cc00407202 */ /* 0x000fe20000000f00 */
[----:B------:R-:W-:Y:S01]  /*6430*/  LDSM.16.MT88.4 R20, [R218+0x8100] ;  /* 0x00810000da14783b */ /* 0x000fe20000004200 */
[----:B------:R-:W-:-:S02]  /*6440*/  IMAD.MOV.U32 R65, RZ, RZ, R180 ;  /* 0x000000ffff417224 */ /* 0x000fc400078e00b4 */
[----:B------:R-:W-:Y:S01]  /*6450*/  IMAD.MOV.U32 R180, RZ, RZ, R182 ;  /* 0x000000ffffb47224 */ /* 0x000fe200078e00b6 */
[----:B------:R-:W-:Y:S01]  /*6460*/  MOV R182, R184 ;  /* 0x000000b800b67202 */ /* 0x000fe20000000f00 */
[C---:B------:R-:W-:Y:S01]  /*6470*/  HMMA.16816.F32.BF16 R60, R4.reuse, R18, R60 ;  /* 0x00000012043c723c */ /* 0x040fe2000004183c */
[----:B------:R-:W2:Y:S07]  /*6480*/  LDSM.16.MT88.4 R16, [R218+0x5100] ;  /* 0x00510000da10783b */ /* 0x000eae0000004200 */
        /* <DEDUP_REMOVED lines=18> */
[----:B------:R-:W-:Y:S01]  /*65b0*/  HMMA.16816.F32.BF16 R108, R4, R20, R160 ;  /* 0x00000014046c723c */ /* 0x000fe200000418a0 */
[----:B------:R-:W3:Y:S01]  /*65c0*/  LDSM.16.MT88.4 R20, [R217+0xb100] ;  /* 0x00b10000d914783b */ /* 0x000ee20000004200 */
[----:B------:R-:W-:Y:S01]  /*65d0*/  IMAD.MOV.U32 R150, RZ, RZ, R201 ;  /* 0x000000ffff967224 */ /* 0x000fe200078e00c9 */
[----:B------:R-:W-:Y:S01]  /*65e0*/  MOV R151, R200 ;  /* 0x000000c800977202 */ /* 0x000fe20000000f00 */
[----:B------:R-:W-:-:S03]  /*65f0*/  IMAD.MOV.U32 R149, RZ, RZ, R199 ;  /* 0x000000ffff957224 */ /* 0x000fc600078e00c7 */
[----:B------:R-:W-:Y:S01]  /*6600*/  IMAD.MOV.U32 R161, RZ, RZ, R2 ;  /* 0x000000ffffa17224 */ /* 0x000fe200078e0002 */
[----:B------:R-:W-:Y:S01]  /*6610*/  MOV R162, R67 ;  /* 0x0000004300a27202 */ /* 0x000fe20000000f00 */
[C---:B-1----:R-:W-:Y:S01]  /*6620*/  HMMA.16816.F32.BF16 R100, R4.reuse, R8, R120 ;  /* 0x000000080464723c */ /* 0x042fe20000041878 */
[----:B------:R-:W-:Y:S02]  /*6630*/  IMAD.MOV.U32 R160, RZ, RZ, R198 ;  /* 0x000000ffffa07224 */ /* 0x000fe400078e00c6 */
[----:B------:R-:W-:Y:S02]  /*6640*/  IMAD.MOV.U32 R163, RZ, RZ, R66 ;  /* 0x000000ffffa37224 */ /* 0x000fe400078e0042 */
[----:B------:R-:W-:Y:S02]  /*6650*/  IMAD.MOV.U32 R2, RZ, RZ, R202 ;  /* 0x000000ffff027224 */ /* 0x000fe400078e00ca */
[----:B------:R-:W-:Y:S01]  /*6660*/  IMAD.MOV.U32 R67, RZ, RZ, R185 ;  /* 0x000000ffff437224 */ /* 0x000fe200078e00b9 */
[----:B------:R-:W-:Y:S01]  /*6670*/  HMMA.16816.F32.BF16 R104, R4, R10, R124 ;  /* 0x0000000a0468723c */ /* 0x000fe2000004187c */
[----:B------:R-:W1:Y:S01]  /*6680*/  LDSM.16.MT88.4 R8, [R219+0x8100] ;  /* 0x00810000db08783b */ /* 0x000e620000004200 */
[----:B------:R-:W-:-:S02]  /*6690*/  FFMA.FTZ R2, R2, c[0x0][0x2d0], -R12 ;  /* 0x0000b40002027a23 */ /* 0x000fc4000001080c */
[----:B------:R-:W-:-:S04]  /*66a0*/  IMAD.MOV.U32 R66, RZ, RZ, R186 ;  /* 0x000000ffff427224 */ /* 0x000fc800078e00ba */
        /* <DEDUP_REMOVED lines=14> */
[----:B------:R-:W-:Y:S02]  /*6790*/  IMAD.MOV.U32 R159, RZ, RZ, R148 ;  /* 0x000000ffff9f7224 */ /* 0x000fe400078e0094 */
[----:B------:R-:W-:Y:S01]  /*67a0*/  IMAD.MOV.U32 R148, RZ, RZ, R149 ;  /* 0x000000ffff947224 */ /* 0x000fe200078e0095 */
[----:B------:R-:W-:Y:S01]  /*67b0*/  MOV R149, R150 ;  /* 0x0000009600957202 */ /* 0x000fe20000000f00 */
[----:B------:R-:W-:Y:S01]  /*67c0*/  IMAD.MOV.U32 R150, RZ, RZ, R151 ;  /* 0x000000ffff967224 */ /* 0x000fe200078e0097 */
[----:B------:R-:W-:Y:S01]  /*67d0*/  HMMA.16816.F32.BF16 R192, R4, R22, R192 ;  /* 0x0000001604c0723c */ /* 0x000fe200000418c0 */
[----:B------:R-:W-:Y:S01]  /*67e0*/  IMAD.MOV.U32 R151, RZ, RZ, R160 ;  /* 0x000000ffff977224 */ /* 0x000fe200078e00a0 */
[----:B------:R-:W-:Y:S01]  /*67f0*/  MOV R160, R161 ;  /* 0x000000a100a07202 */ /* 0x000fe20000000f00 */
[----:B------:R-:W-:-:S02]  /*6800*/  IMAD.MOV.U32 R161, RZ, RZ, R162 ;  /* 0x000000ffffa17224 */ /* 0x000fc400078e00a2 */
[----:B------:R-:W-:Y:S01]  /*6810*/  IMAD.MOV.U32 R162, RZ, RZ, R163 ;  /* 0x000000ffffa27224 */ /* 0x000fe200078e00a3 */
[----:B------:R-:W-:Y:S01]  /*6820*/  MOV R163, R56 ;  /* 0x0000003800a37202 */ /* 0x000fe20000000f00 */
[----:B------:R-:W-:Y:S01]  /*6830*/  IMAD.MOV.U32 R56, RZ, RZ, R57 ;  /* 0x000000ffff387224 */ /* 0x000fe200078e0039 */
[C---:B-1----:R-:W-:Y:S01]  /*6840*/  HMMA.16816.F32.BF16 R124, R4.reuse, R8, R152 ;  /* 0x00000008047c723c */ /* 0x042fe20000041898 */
[----:B------:R-:W-:Y:S01]  /*6850*/  IMAD.MOV.U32 R57, RZ, RZ, R58 ;  /* 0x000000ffff397224 */ /* 0x000fe200078e003a */
[----:B------:R-:W-:Y:S02]  /*6860*/  MOV R58, R13 ;  /* 0x0000000d003a7202 */ /* 0x000fe40000000f00 */
[----:B------:R1:W-:Y:S04]  /*6870*/  MUFU.EX2 R13, R2 ;  /* 0x00000002000d7308 */ /* 0x0003e80000000800 */
[C---:B------:R-:W-:Y:S01]  /*6880*/  HMMA.16816.F32.BF16 R184, R4.reuse, R10, R136 ;  /* 0x0000000a04b8723c */ /* 0x040fe20000041888 */
[----:B------:R-:W3:Y:S04]  /*6890*/  LDSM.16.MT88.4 R8, [R220+0xb100] ;  /* 0x00b10000dc08783b */ /* 0x000ee80000004200 */
[----:B------:R-:W-:Y:S03]  /*68a0*/  LDSM.16.MT88.4 R136, [R218+0x2900] ;  /* 0x00290000da88783b */ /* 0x000fe60000004200 */
[----:B--2---:R-:W-:Y:S01]  /*68b0*/  HMMA.16816.F32.BF16 R196, R4, R16, R128 ;  /* 0x0000001004c4723c */ /* 0x004fe20000041880 */
[----:B-1----:R-:W-:-:S02]  /*68c0*/  FFMA.FTZ R2, R146, c[0x0][0x2d0], -R12 ;  /* 0x0000b40092027a23 */ /* 0x002fc4000001080c */
[----:B------:R-:W-:Y:S02]  /*68d0*/  IMAD.MOV.U32 R146, RZ, RZ, R147 ;  /* 0x000000ffff927224 */ /* 0x000fe400078e0093 */
[----:B------:R-:W-:Y:S01]  /*68e0*/  IMAD.MOV.U32 R147, RZ, RZ, R156 ;  /* 0x000000ffff937224 */ /* 0x000fe200078e009c */
[----:B------:R-:W-:Y:S01]  /*68f0*/  MOV R156, R157 ;  /* 0x0000009d009c7202 */ /* 0x000fe20000000f00 */
[----:B------:R-:W-:Y:S01]  /*6900*/  IMAD.MOV.U32 R157, RZ, RZ, R158 ;  /* 0x000000ffff9d7224 */ /* 0x000fe200078e009e */
[----:B------:R-:W-:Y:S01]  /*6910*/  HMMA.16816.F32.BF16 R200, R4, R18, R80 ;  /* 0x0000001204c8723c */ /* 0x000fe20000041850 */
[----:B------:R-:W-:Y:S01]  /*6920*/  IMAD.MOV.U32 R158, RZ, RZ, R159 ;  /* 0x000000ffff9e7224 */ /* 0x000fe200078e009f */
[----:B------:R-:W-:Y:S01]  /*6930*/  MOV R159, R148 ;  /* 0x00000094009f7202 */ /* 0x000fe20000000f00 */
[----:B------:R-:W-:Y:S01]  /*6940*/  IMAD.MOV.U32 R148, RZ, RZ, R149 ;  /* 0x000000ffff947224 */ /* 0x000fe200078e0095 */
[----:B------:R-:W1:Y:S01]  /*6950*/  LDSM.16.MT88.4 R16, [R219+0xb100] ;  /* 0x00b10000db10783b */ /* 0x000e620000004200 */
        /* <DEDUP_REMOVED lines=10> */
[----:B------:R-:W-:Y:S02]  /*6a00*/  MOV R59, R14 ;  /* 0x0000000e003b7202 */ /* 0x000fe40000000f00 */
[----:B------:R2:W4:Y:S01]  /*6a10*/  MUFU.EX2 R14, R2 ;  /* 0x00000002000e7308 */ /* 0x0005220000000800 */
[----:B---3--:R-:W-:Y:S01]  /*6a20*/  HMMA.16816.F32.BF16 R204, R4, R8, R76 ;  /* 0x0000000804cc723c */ /* 0x008fe2000004184c */
[----:B------:R-:W-:-:S07]  /*6a30*/  FFMA.FTZ R3, R3, c[0x0][0x2d0], -R0 ;  /* 0x0000b40003037a23 */ /* 0x000fce0000010800 */
[----:B------:R-:W-:Y:S01]  /*6a40*/  HMMA.16816.F32.BF16 R40, R4, R10, R40 ;  /* 0x0000000a0428723c */ /* 0x000fe20000041828 */
[----:B--2---:R-:W-:Y:S02]  /*6a50*/  FFMA.FTZ R2, R146, c[0x0][0x2d0], -R12 ;  /* 0x0000b40092027a23 */ /* 0x004fe4000001080c */
[----:B------:R-:W-:Y:S02]  /*6a60*/  IMAD.MOV.U32 R146, RZ, RZ, R147 ;  /* 0x000000ffff927224 */ /* 0x000fe400078e0093 */
[----:B------:R-:W-:Y:S01]  /*6a70*/  IMAD.MOV.U32 R147, RZ, RZ, R156 ;  /* 0x000000ffff937224 */ /* 0x000fe200078e009c */
[----:B------:R-:W-:Y:S01]  /*6a80*/  MOV R156, R157 ;  /* 0x0000009d009c7202 */ /* 0x000fe20000000f00 */
[----:B------:R-:W-:Y:S01]  /*6a90*/  IMAD.MOV.U32 R157, RZ, RZ, R158 ;  /* 0x000000ffff9d7224 */ /* 0x000fe200078e009e */
[----:B------:R2:W-:Y:S01]  /*6aa0*/  MUFU.EX2 R20, R2 ;  /* 0x0000000200147308 */ /* 0x0005e20000000800 */
        /* <DEDUP_REMOVED lines=12> */
[----:B--2---:R-:W-:Y:S02]  /*6b70*/  FFMA.FTZ R2, R146, c[0x0][0x2d0], -R12 ;  /* 0x0000b40092027a23 */ /* 0x004fe4000001080c */
        /* <DEDUP_REMOVED lines=26> */
[----:B------:R2:W3:Y:S01]  /*6d20*/  MUFU.EX2 R15, R2 ;  /* 0x00000002000f7308 */ /* 0x0004e20000000800 */
[----:B------:R-:W-:Y:S01]  /*6d30*/  IMAD.MOV.U32 R80, RZ, RZ, R171 ;  /* 0x000000ffff507224 */ /* 0x000fe200078e00ab */
[C---:B-1----:R-:W-:Y:S01]  /*6d40*/  HMMA.16816.F32.BF16 R36, R4.reuse, R16, R36 ;  /* 0x000000100424723c */ /* 0x042fe20000041824 */
[----:B------:R-:W1:Y:S07]  /*6d50*/  LDSM.16.MT88.4 R168, [R218+0x5900] ;  /* 0x00590000daa8783b */ /* 0x000e6e0000004200 */
[----:B------:R-:W-:Y:S01]  /*6d60*/  HMMA.16816.F32.BF16 R32, R4, R18, R32 ;  /* 0x000000120420723c */ /* 0x000fe20000041820 */
[----:B----4-:R-:W-:Y:S01]  /*6d70*/  F2FP.BF16.PACK_AB R128, R14, R13 ;  /* 0x0000000d0e80723e */ /* 0x010fe200000010ff */
[----:B------:R-:W-:Y:S01]  /*6d80*/  IMAD.MOV.U32 R76, RZ, RZ, R67 ;  /* 0x000000ffff4c7224 */ /* 0x000fe200078e0043 */
[----:B------:R-:W-:Y:S01]  /*6d90*/  UIMAD.WIDE.U32 UR6, UR15, UR4, URZ ;  /* 0x000000040f0672a5 */ /* 0x000fe2000f8e003f */
[----:B------:R4:W5:Y:S01]  /*6da0*/  LDL.LU R222, [R1+0x64] ;  /* 0x0000640001de7983 */ /* 0x0009620000300800 */
        /* <DEDUP_REMOVED lines=44> */
[----:B------:R2:W-:Y:S01]  /*7070*/  MUFU.EX2 R12, R2 ;  /* 0x00000002000c7308 */ /* 0x0005e20000000800 */
[----:B------:R-:W-:Y:S01]  /*7080*/  IMAD.MOV.U32 R64, RZ, RZ, R183 ;  /* 0x000000ffff407224 */ /* 0x000fe200078e00b7 */
[----:B------:R-:W-:Y:S01]  /*7090*/  MOV R145, R158 ;  /* 0x0000009e00917202 */ /* 0x000fe20000000f00 */
[----:B------:R-:W-:Y:S01]  /*70a0*/  IMAD.MOV.U32 R17, RZ, RZ, R160 ;  /* 0x000000ffff117224 */ /* 0x000fe200078e00a0 */
[----:B------:R-:W1:Y:S01]  /*70b0*/  LDSM.16.MT88.4 R180, [R217+0x2900] ;  /* 0x00290000d9b4783b */ /* 0x000e620000004200 */
[----:B------:R-:W-:-:S02]  /*70c0*/  IMAD.MOV.U32 R16, RZ, RZ, R161 ;  /* 0x000000ffff107224 */ /* 0x000fc400078e00a1 */
[----:B------:R-:W-:Y:S01]  /*70d0*/  IMAD.MOV.U32 R19, RZ, RZ, R163 ;  /* 0x000000ffff137224 */ /* 0x000fe200078e00a3 */
[----:B------:R-:W4:Y:S01]  /*70e0*/  MUFU.EX2 R4, R3 ;  /* 0x0000000300047308 */ /* 0x000f220000000800 */
[----:B------:R-:W1:Y:S01]  /*70f0*/  LDSM.16.MT88.4 R160, [R217+0x5900] ;  /* 0x00590000d9a0783b */ /* 0x000e620000004200 */
[----:B------:R-:W-:Y:S02]  /*7100*/  IMAD.MOV.U32 R21, RZ, RZ, R155 ;  /* 0x000000ffff157224 */ /* 0x000fe400078e009b */
[----:B------:R-:W-:Y:S01]  /*7110*/  IMAD.MOV.U32 R152, RZ, RZ, R144 ;  /* 0x000000ffff987224 */ /* 0x000fe200078e0090 */
[----:B---3--:R-:W-:Y:S01]  /*7120*/  F2FP.BF16.PACK_AB R130, R15, R20 ;  /* 0x000000140f82723e */ /* 0x008fe200000010ff */
[----:B------:R-:W-:Y:S01]  /*7130*/  IMAD.MOV.U32 R81, RZ, RZ, R159 ;  /* 0x000000ffff517224 */ /* 0x000fe200078e009f */
[----:B------:R-:W-:Y:S01]  /*7140*/  MOV R83, R157 ;  /* 0x0000009d00537202 */ /* 0x000fe20000000f00 */
[--C-:B--2---:R-:W-:Y:S01]  /*7150*/  FFMA.FTZ R2, R153, c[0x0][0x2d0], -R0.reuse ;  /* 0x0000b40099027a23 */ /* 0x104fe20000010800 */
[----:B------:R-:W-:Y:S01]  /*7160*/  MOV R18, R66 ;  /* 0x0000004200127202 */ /* 0x000fe20000000f00 */
[----:B------:R-:W-:Y:S01]  /*7170*/  FFMA.FTZ R0, R23, c[0x0][0x2d0], -R0 ;  /* 0x0000b40017007a23 */ /* 0x000fe20000010800 */
[----:B------:R-:W-:Y:S01]  /*7180*/  @UP1 USHF.R.U32.HI UR15, URZ, UR5, UR7 ;  /* 0x000000053f0f1299 */ /* 0x000fe20008011607 */
[----:B------:R2:W-:Y:S01]  /*7190*/  MUFU.EX2 R6, R2 ;  /* 0x0000000200067308 */ /* 0x0005e20000000800 */
[----:B------:R3:W5:Y:S01]  /*71a0*/  LDL.LU R221, [R1+0x60] ;  /* 0x0000600001dd7983 */ /* 0x0007620000300800 */
[----:B------:R-:W-:-:S02]  /*71b0*/  IMAD.MOV.U32 R154, RZ, RZ, R146 ;  /* 0x000000ffff9a7224 */ /* 0x000fc400078e0092 */
[----:B------:R-:W-:Y:S01]  /*71c0*/  IMAD.MOV.U32 R158, RZ, RZ, R151 ;  /* 0x000000ffff9e7224 */ /* 0x000fe200078e0097 */
[----:B------:R-:W-:Y:S01]  /*71d0*/  MOV R153, R145 ;  /* 0x0000009100997202 */ /* 0x000fe20000000f00 */
[----:B------:R-:W-:Y:S02]  /*71e0*/  IMAD.MOV.U32 R155, RZ, RZ, R147 ;  /* 0x000000ffff9b7224 */ /* 0x000fe400078e0093 */
[----:B------:R-:W3:Y:S01]  /*71f0*/  MUFU.EX2 R5, R0 ;  /* 0x0000000000057308 */ /* 0x000ee20000000800 */
[----:B------:R-:W-:Y:S01]  /*7200*/  MOV R9, R21 ;  /* 0x0000001500097202 */ /* 0x000fe20000000f00 */
[----:B------:R-:W1:Y:S01]  /*7210*/  LDSM.16.MT88.4 R144, [R220+0x2900] ;  /* 0x00290000dc90783b */ /* 0x000e620000004200 */
[----:B------:R-:W-:Y:S01]  /*7220*/  IMAD.MOV.U32 R8, RZ, RZ, R152 ;  /* 0x000000ffff087224 */ /* 0x000fe200078e0098 */
[----:B------:R-:W-:Y:S01]  /*7230*/  MOV R21, R154 ;  /* 0x0000009a00157202 */ /* 0x000fe20000000f00 */
[----:B------:R-:W-:Y:S01]  /*7240*/  IMAD.MOV.U32 R11, RZ, RZ, R153 ;  /* 0x000000ffff0b7224 */ /* 0x000fe200078e0099 */
[----:B----4-:R-:W-:Y:S01]  /*7250*/  F2FP.BF16.PACK_AB R129, R4, R12 ;  /* 0x0000000c0481723e */ /* 0x010fe200000010ff */
[----:B------:R-:W-:-:S02]  /*7260*/  IMAD.MOV.U32 R10, RZ, RZ, R155 ;  /* 0x000000ffff0a7224 */ /* 0x000fc400078e009b */
[----:B------:R-:W4:Y:S01]  /*7270*/  LDSM.16.MT88.4 R152, [R219+0x2900] ;  /* 0x00290000db98783b */ /* 0x000f220000004200 */
[----:B------:R-:W-:Y:S02]  /*7280*/  IMAD.MOV.U32 R82, RZ, RZ, R158 ;  /* 0x000000ffff527224 */ /* 0x000fe400078e009e */
[----:B------:R-:W-:Y:S01]  /*7290*/  IMAD.MOV.U32 R151, RZ, RZ, R56 ;  /* 0x000000ffff977224 */ /* 0x000fe200078e0038 */
[----:B------:R-:W-:Y:S01]  /*72a0*/  MOV R56, R65 ;  /* 0x0000004100387202 */ /* 0x000fe20000000f00 */
[----:B--2---:R-:W-:Y:S01]  /*72b0*/  IMAD.MOV.U32 R2, RZ, RZ, R58 ;  /* 0x000000ffff027224 */ /* 0x004fe200078e003a */
[----:B---3--:R-:W-:Y:S01]  /*72c0*/  F2FP.BF16.PACK_AB R131, R5, R6 ;  /* 0x000000060583723e */ /* 0x008fe200000010ff */
[----:B------:R-:W-:Y:S01]  /*72d0*/  IMAD.MOV.U32 R65, RZ, RZ, R216 ;  /* 0x000000ffff417224 */ /* 0x000fe200078e00d8 */
[----:B------:R-:W-:Y:S01]  /*72e0*/  MOV R0, R57 ;  /* 0x0000003900007202 */ /* 0x000fe20000000f00 */
[----:B------:R-:W-:Y:S02]  /*72f0*/  IMAD.MOV.U32 R3, RZ, RZ, R56 ;  /* 0x000000ffff037224 */ /* 0x000fe400078e0038 */
[----:B------:R-:W-:Y:S01]  /*7300*/  IMAD.MOV.U32 R23, RZ, RZ, R149 ;  /* 0x000000ffff177224 */ /* 0x000fe200078e0095 */
[----:B------:R-:W-:Y:S01]  /*7310*/  UIADD3 UR15, UR15, UR12, -UR13 ;  /* 0x0000000c0f0f7290 */ /* 0x000fe2000fffe80d */
[----:B------:R-:W-:Y:S01]  /*7320*/  HMMA.16816.F32.BF16 R132, R128, R136, R132 ;  /* 0x000000888084723c */ /* 0x000fe20000041884 */
[----:B------:R2:W5:Y:S01]  /*7330*/  LDL.LU R216, [R1+0x5c] ;  /* 0x00005c0001d87983 */ /* 0x0005620000300800 */
[----:B------:R-:W-:Y:S01]  /*7340*/  IMAD.MOV.U32 R7, RZ, RZ, R65 ;  /* 0x000000ffff077224 */ /* 0x000fe200078e0041 */
[----:B------:R-:W-:-:S04]  /*7350*/  UIMAD.WIDE UR4, UR15, 0x2aaaaaab, URZ ;  /* 0x2aaaaaab0f0478a5 */ /* 0x000fc8000f8e023f */
[----:B------:R-:W-:Y:S01]  /*7360*/  USHF.R.U32.HI UR15, URZ, 0x1f, UR5 ;  /* 0x0000001f3f0f7899 */ /* 0x000fe20008011605 */
[----:B-1----:R-:W-:Y:S03]  /*7370*/  HMMA.16816.F32.BF16 R164, R128, R168, R164 ;  /* 0x000000a880a4723c */ /* 0x002fe600000418a4 */
[----:B------:R-:W-:-:S04]  /*7380*/  ULEA.HI.SX32 UR15, UR5, UR15, 0x1c ;  /* 0x0000000f050f7291 */ /* 0x000fc8000f8fe23f */
[----:B------:R-:W-:Y:S01]  /*7390*/  UISETP.LT.AND UP0, UPT, URZ, UR15, UPT ;  /* 0x0000000f3f00728c */ /* 0x000fe2000bf01270 */
[----:B------:R-:W-:Y:S03]  /*73a0*/  HMMA.16816.F32.BF16 R136, R128, R138, R28 ;  /* 0x0000008a8088723c */ /* 0x000fe6000004181c */
[----:B------:R-:W-:-:S04]  /*73b0*/  USEL UR15, URZ, UR15, !UP0 ;  /* 0x0000000f3f0f7287 */ /* 0x000fc8000c000000 */
[----:B------:R-:W-:Y:S01]  /*73c0*/  IMAD.MOV.U32 R28, RZ, RZ, R156 ;  /* 0x000000ffff1c7224 */ /* 0x000fe200078e009c */
[----:B------:R-:W-:Y:S01]  /*73d0*/  HMMA.16816.F32.BF16 R168, R128, R170, R48 ;  /* 0x000000aa80a8723c */ /* 0x000fe20000041830 */
[----:B------:R-:W-:Y:S01]  /*73e0*/  MOV R31, R148 ;  /* 0x00000094001f7202 */ /* 0x000fe20000000f00 */
[----:B------:R-:W-:-:S05]  /*73f0*/  UISETP.GE.AND UP0, UPT, UR24, UR15, UPT ;  /* 0x0000000f1800728c */ /* 0x000fca000bf06270 */
[----:B------:R-:W-:Y:S01]  /*7400*/  IMAD.MOV.U32 R50, RZ, RZ, R82 ;  /* 0x000000ffff327224 */ /* 0x000fe200078e0052 */
[----:B------:R-:W-:Y:S01]  /*7410*/  MOV R51, R83 ;  /* 0x0000005300337202 */ /* 0x000fe20000000f00 */
[----:B------:R-:W-:Y:S01]  /*7420*/  HMMA.16816.F32.BF16 R176, R128, R180, R176 ;  /* 0x000000b480b0723c */ /* 0x000fe200000418b0 */
[----:B------:R-:W-:Y:S01]  /*7430*/  PLOP3.LUT P0, PT, PT, PT, UP0, 0x80, 0x0 ;  /* 0x000000000000781c */ /* 0x000fe20003f0f008 */
[----:B------:R-:W-:Y:S02]  /*7440*/  FADD.FTZ R2, R2, R50 ;  /* 0x0000003202027221 */ /* 0x000fe40000010000 */
[----:B------:R-:W-:-:S04]  /*7450*/  FADD.FTZ R0, R0, R51 ;  /* 0x0000003300007221 */ /* 0x000fc80000010000 */
[----:B------:R-:W-:Y:S01]  /*7460*/  HMMA.16816.F32.BF16 R156, R128, R160, R68 ;  /* 0x000000a0809c723c */ /* 0x000fe20000041844 */
[----:B------:R-:W-:-:S07]  /*7470*/  FADD.FTZ R3, R3, R0 ;  /* 0x0000000003037221 */ /* 0x000fce0000010000 */
[C---:B------:R-:W-:Y:S07]  /*7480*/  HMMA.16816.F32.BF16 R180, R128.reuse, R182, R24 ;  /* 0x000000b680b4723c */ /* 0x040fee0000041818 */
[----:B------:R-:W-:Y:S01]  /*7490*/  MOV R25, R151 ;  /* 0x0000009700197202 */ /* 0x000fe20000000f00 */
[C---:B------:R-:W-:Y:S01]  /*74a0*/  HMMA.16816.F32.BF16 R160, R128.reuse, R162, R44 ;  /* 0x000000a280a0723c */ /* 0x040fe2000004182c */
[----:B------:R-:W-:Y:S01]  /*74b0*/  IMAD.MOV.U32 R24, RZ, RZ, R150 ;  /* 0x000000ffff187224 */ /* 0x000fe200078e0096 */
[----:B------:R-:W-:Y:S01]  /*74c0*/  MOV R27, R64 ;  /* 0x00000040001b7202 */ /* 0x000fe20000000f00 */
[----:B------:R-:W-:Y:S01]  /*74d0*/  IMAD.MOV.U32 R26, RZ, RZ, R59 ;  /* 0x000000ffff1a7224 */ /* 0x000fe200078e003b */
[----:B------:R-:W1:Y:S02]  /*74e0*/  LDSM.16.MT88.4 R64, [R219+0x5900] ;  /* 0x00590000db40783b */ /* 0x000e640000004200 */
[----:B------:R-:W-:Y:S01]  /*74f0*/  MOV R30, R27 ;  /* 0x0000001b001e7202 */ /* 0x000fe20000000f00 */
[----:B------:R-:W-:Y:S01]  /*7500*/  IMAD.MOV.U32 R46, RZ, RZ, R24 ;  /* 0x000000ffff2e7224 */ /* 0x000fe200078e0018 */
[----:B------:R-:W-:Y:S01]  /*7510*/  MOV R44, R77 ;  /* 0x0000004d002c7202 */ /* 0x000fe20000000f00 */
[----:B------:R-:W-:Y:S01]  /*7520*/  IMAD.MOV.U32 R29, RZ, RZ, R26 ;  /* 0x000000ffff1d7224 */ /* 0x000fe200078e001a */
[----:B------:R-:W-:Y:S01]  /*7530*/  MOV R45, R25 ;  /* 0x00000019002d7202 */ /* 0x000fe20000000f00 */
[C---:B------:R-:W-:Y:S01]  /*7540*/  HMMA.16816.F32.BF16 R140, R128.reuse, R144, R140 ;  /* 0x00000090808c723c */ /* 0x040fe2000004188c */
[----:B------:R-:W-:Y:S01]  /*7550*/  MOV R47, R31 ;  /* 0x0000001f002f7202 */ /* 0x000fe20000000f00 */
[----:B------:R-:W-:Y:S01]  /*7560*/  FADD.FTZ R2, R44, R2 ;  /* 0x000000022c027221 */ /* 0x000fe20000010000 */
[----:B------:R-:W-:Y:S01]  /*7570*/  MOV R24, R18 ;  /* 0x0000001200187202 */ /* 0x000fe20000000f00 */
[----:B------:R-:W-:Y:S01]  /*7580*/  IMAD.MOV.U32 R31, RZ, RZ, R7 ;  /* 0x000000ffff1f7224 */ /* 0x000fe200078e0007 */
[----:B------:R-:W3:Y:S01]  /*7590*/  LDSM.16.MT88.4 R56, [R220+0x5900] ;  /* 0x00590000dc38783b */ /* 0x000ee20000004200 */
[----:B------:R-:W-:Y:S01]  /*75a0*/  FADD.FTZ R0, R45, R2 ;  /* 0x000000022d007221 */ /* 0x000fe20000010000 */
[----:B------:R-:W-:Y:S01]  /*75b0*/  MOV R18, R81 ;  /* 0x0000005100127202 */ /* 0x000fe20000000f00 */
[----:B------:R-:W-:Y:S01]  /*75c0*/  FADD.FTZ R2, R46, R3 ;  /* 0x000000032e027221 */ /* 0x000fe20000010000 */
[----:B------:R-:W-:Y:S01]  /*75d0*/  HMMA.16816.F32.BF16 R144, R128, R146, R88 ;  /* 0x000000928090723c */ /* 0x000fe20000041858 */
[----:B------:R-:W-:Y:S01]  /*75e0*/  FADD.FTZ R0, R47, R0 ;  /* 0x000000002f007221 */ /* 0x000fe20000010000 */
[----:B------:R-:W-:Y:S01]  /*75f0*/  LDSM.16.MT88.4 R88, [R220+0x8900] ;  /* 0x00890000dc58783b */ /* 0x000fe20000004200 */
[----:B------:R-:W-:Y:S01]  /*7600*/  FADD.FTZ R2, R28, R2 ;  /* 0x000000021c027221 */ /* 0x000fe20000010000 */
[----:B------:R-:W-:Y:S01]  /*7610*/  MOV R27, R79 ;  /* 0x0000004f001b7202 */ /* 0x000fe20000000f00 */
[----:B------:R-:W-:-:S02]  /*7620*/  FADD.FTZ R0, R10, R0 ;  /* 0x000000000a007221 */ /* 0x000fc40000010000 */
[----:B------:R-:W-:Y:S01]  /*7630*/  FADD.FTZ R2, R11, R2 ;  /* 0x000000020b027221 */ /* 0x000fe20000010000 */
[C---:B----4-:R-:W-:Y:S01]  /*7640*/  HMMA.16816.F32.BF16 R148, R128.reuse, R152, R72 ;  /* 0x000000988094723c */ /* 0x050fe20000041848 */
[----:B------:R-:W-:Y:S01]  /*7650*/  FADD.FTZ R0, R8, R0 ;  /* 0x0000000008007221 */ /* 0x000fe20000010000 */
[----:B------:R-:W4:Y:S01]  /*7660*/  LDSM.16.MT88.4 R72, [R217+0x8900] ;  /* 0x00890000d948783b */ /* 0x000f220000004200 */
[----:B------:R-:W-:Y:S02]  /*7670*/  FADD.FTZ R2, R9, R2 ;  /* 0x0000000209027221 */ /* 0x000fe40000010000 */
[----:B------:R-:W-:Y:S01]  /*7680*/  FADD.FTZ R0, R29, R0 ;  /* 0x000000001d007221 */ /* 0x000fe20000010000 */
[----:B------:R-:W-:Y:S01]  /*7690*/  LDSM.16.MT88.4 R8, [R219+0xb900] ;  /* 0x00b90000db08783b */ /* 0x000fe20000004200 */
[----:B------:R-:W-:Y:S01]  /*76a0*/  FADD.FTZ R2, R30, R2 ;  /* 0x000000021e027221 */ /* 0x000fe20000010000 */
[----:B------:R-:W-:Y:S01]  /*76b0*/  HMMA.16816.F32.BF16 R152, R128, R154, R60 ;  /* 0x0000009a8098723c */ /* 0x000fe2000004183c */
[----:B------:R-:W-:-:S02]  /*76c0*/  IMAD.MOV.U32 R7, RZ, RZ, R80 ;  /* 0x000000ffff077224 */ /* 0x000fc400078e0050 */
[----:B------:R-:W-:Y:S01]  /*76d0*/  IMAD.MOV.U32 R25, RZ, RZ, R76 ;  /* 0x000000ffff197224 */ /* 0x000fe200078e004c */
[----:B------:R-:W2:Y:S01]  /*76e0*/  LDSM.16.MT88.4 R80, [R218+0x8900] ;  /* 0x00890000da50783b */ /* 0x000ea20000004200 */
[----:B------:R-:W-:Y:S02]  /*76f0*/  FADD.FTZ R0, R31, R0 ;  /* 0x000000001f007221 */ /* 0x000fe40000010000 */
[----:B------:R-:W-:Y:S01]  /*7700*/  IMAD.MOV.U32 R26, RZ, RZ, R78 ;  /* 0x000000ffff1a7224 */ /* 0x000fe200078e004e */
[----:B-1----:R-:W-:Y:S01]  /*7710*/  HMMA.16816.F32.BF16 R60, R128, R64, R92 ;  /* 0x00000040803c723c */ /* 0x002fe2000004185c */
[----:B------:R-:W-:Y:S02]  /*7720*/  FADD.FTZ R2, R24, R2 ;  /* 0x0000000218027221 */ /* 0x000fe40000010000 */
[----:B------:R-:W-:Y:S02]  /*7730*/  FADD.FTZ R0, R25, R0 ;  /* 0x0000000019007221 */ /* 0x000fe40000010000 */
[----:B------:R-:W-:-:S02]  /*7740*/  FADD.FTZ R2, R26, R2 ;  /* 0x000000021a027221 */ /* 0x000fc40000010000 */
[----:B------:R-:W-:Y:S01]  /*7750*/  FADD.FTZ R0, R27, R0 ;  /* 0x000000001b007221 */ /* 0x000fe20000010000 */
[C---:B------:R-:W-:Y:S01]  /*7760*/  HMMA.16816.F32.BF16 R64, R128.reuse, R66, R96 ;  /* 0x000000428040723c */ /* 0x040fe20000041860 */
[----:B------:R-:W-:Y:S01]  /*7770*/  FADD.FTZ R2, R7, R2 ;  /* 0x0000000207027221 */ /* 0x000fe20000010000 */
[----:B------:R-:W1:Y:S01]  /*7780*/  LDSM.16.MT88.4 R96, [R219+0x8900] ;  /* 0x00890000db60783b */ /* 0x000e620000004200 */
        /* <DEDUP_REMOVED lines=9> */
[----:B------:R-:W-:Y:S02]  /*7820*/  FADD.FTZ R2, R252, R2 ;  /* 0x00000002fc027221 */ /* 0x000fe40000010000 */
[----:B------:R-:W-:Y:S02]  /*7830*/  FADD.FTZ R0, R21, R0 ;  /* 0x0000000015007221 */ /* 0x000fe40000010000 */
[----:B------:R-:W-:-:S02]  /*7840*/  FADD.FTZ R2, R215, R2 ;  /* 0x00000002d7027221 */ /* 0x000fc40000010000 */
[----:B------:R-:W-:Y:S01]  /*7850*/  FADD.FTZ R0, R210, R0 ;  /* 0x00000000d2007221 */ /* 0x000fe20000010000 */
[C---:B----4-:R-:W-:Y:S01]  /*7860*/  HMMA.16816.F32.BF16 R68, R128.reuse, R72, R100 ;  /* 0x000000488044723c */ /* 0x050fe20000041864 */
[----:B------:R-:W-:Y:S02]  /*7870*/  FADD.FTZ R3, R174, R2 ;  /* 0x00000002ae037221 */ /* 0x000fe40000010000 */
[----:B------:R-:W-:Y:S02]  /*7880*/  FADD.FTZ R2, R212, R0 ;  /* 0x00000000d4027221 */ /* 0x000fe40000010000 */
[----:B------:R-:W-:Y:S02]  /*7890*/  FADD.FTZ R0, R175, R3 ;  /* 0x00000003af007221 */ /* 0x000fe40000010000 */
[----:B------:R-:W-:Y:S01]  /*78a0*/  FADD.FTZ R3, R213, R2 ;  /* 0x00000002d5037221 */ /* 0x000fe20000010000 */
[----:B--2---:R-:W-:Y:S01]  /*78b0*/  HMMA.16816.F32.BF16 R76, R128, R80, R108 ;  /* 0x00000050804c723c */ /* 0x004fe2000004186c */
        /* <DEDUP_REMOVED lines=9> */
[C---:B------:R-:W-:Y:S01]  /*7950*/  HMMA.16816.F32.BF16 R72, R128.reuse, R74, R104 ;  /* 0x0000004a8048723c */ /* 0x040fe20000041868 */
[----:B------:R-:W2:Y:S01]  /*7960*/  LDSM.16.MT88.4 R104, [R217+0xb900] ;  /* 0x00b90000d968783b */ /* 0x000ea20000004200 */
[----:B------:R-:W-:Y:S02]  /*7970*/  FADD.FTZ R2, R6, R2 ;  /* 0x0000000206027221 */ /* 0x000fe40000010000 */
[----:B------:R-:W-:Y:S02]  /*7980*/  FADD.FTZ R3, R15, R0 ;  /* 0x000000000f037221 */ /* 0x000fe40000010000 */
[----:B------:R-:W-:Y:S02]  /*7990*/  FADD.FTZ R0, R5, R2 ;  /* 0x0000000205007221 */ /* 0x000fe40000010000 */
[C---:B------:R-:W-:Y:S01]  /*79a0*/  HMMA.16816.F32.BF16 R80, R128.reuse, R82, R112 ;  /* 0x000000528050723c */ /* 0x040fe20000041870 */
[----:B------:R-:W3:Y:S04]  /*79b0*/  LDSM.16.MT88.4 R112, [R218+0xb900] ;  /* 0x00b90000da70783b */ /* 0x000ee80000004200 */
[----:B------:R-:W-:Y:S03]  /*79c0*/  STL [R1+0x24], R0 ;  /* 0x0000240001007387 */ /* 0x000fe60000100800 */
[C---:B------:R-:W-:Y:S01]  /*79d0*/  HMMA.16816.F32.BF16 R88, R128.reuse, R90, R120 ;  /* 0x0000005a8058723c */ /* 0x040fe20000041878 */
[----:B------:R-:W4:Y:S04]  /*79e0*/  LDSM.16.MT88.4 R120, [R220+0xb900] ;  /* 0x00b90000dc78783b */ /* 0x000f280000004200 */
[----:B------:R2:W-:Y:S03]  /*79f0*/  STL [R1+0x20], R3 ;  /* 0x0000200301007387 */ /* 0x0005e60000100800 */
        /* <DEDUP_REMOVED lines=22> */
.L_x_2885:
        /* <DEDUP_REMOVED lines=10> */
[----:B------:R-:W-:Y:S01]  /*7c00*/  @UP0 UIMAD UR17, UR17, UR6, URZ ;  /* 0x00000006111102a4 */ /* 0x000fe2000f8e023f */
[----:B------:R-:W-:Y:S01]  /*7c10*/  IMAD.U32 R175, RZ, RZ, UR13 ;  /* 0x0000000dffaf7e24 */ /* 0x000fe2000f8e00ff */
        /* <DEDUP_REMOVED lines=18> */
[----:B------:R-:W1:Y:S01]  /*7d40*/  LDSM.16.M88.4 R212, [R246] ;  /* 0x00000000f6d4783b */ /* 0x000e620000000200 */
[----:B--2---:R-:W-:Y:S01]  /*7d50*/  @P1 IMAD.MOV.U32 R5, RZ, RZ, R7 ;  /* 0x000000ffff051224 */ /* 0x004fe200078e0007 */
[----:B------:R-:W-:Y:S03]  /*7d60*/  PLOP3.LUT P1, PT, PT, PT, UP0, 0x80, 0x0 ;  /* 0x000000000000781c */ /* 0x000fe60003f2f008 */
[----:B------:R-:W-:Y:S01]  /*7d70*/  @P6 IMAD.WIDE.U32 R4, R0, 0x60, R4 ;  /* 0x0000006000046825 */ /* 0x000fe200078e0004 */
[----:B------:R-:W-:Y:S03]  /*7d80*/  PLOP3.LUT P6, PT, PT, PT, UP0, 0x80, 0x0 ;  /* 0x000000000000781c */ /* 0x000fe60003fcf008 */
[----:B------:R-:W-:Y:S01]  /*7d90*/  @P0 IMAD.SHL.U32 R2, R4, 0x2, RZ ;  /* 0x0000000204020824 */ /* 0x000fe200078e00ff */
[----:B------:R-:W-:Y:S05]  /*7da0*/  PLOP3.LUT P0, PT, PT, PT, UP0, 0x80, 0x0 ;  /* 0x000000000000781c */ /* 0x000fea0003f0f008 */
[----:B------:R-:W-:Y:S02]  /*7db0*/  @P1 IADD3 R0, R5, UR17, RZ ;  /* 0x0000001105001c10 */ /* 0x000fe4000fffe0ff */
[----:B------:R-:W-:Y:S02]  /*7dc0*/  PLOP3.LUT P1, PT, PT, PT, UP0, 0x80, 0x0 ;  /* 0x000000000000781c */ /* 0x000fe40003f2f008 */
[----:B------:R-:W-:Y:S04]  /*7dd0*/  @P6 IADD3 R5, P6, R2, 0x80, RZ ;  /* 0x0000008002056810 */ /* 0x000fe80007fde0ff */
[----:B------:R-:W-:Y:S02]  /*7de0*/  @P0 SHF.L.U64.HI R0, R4, 0x1, R0 ;  /* 0x0000000104000819 */ /* 0x000fe40000010200 */
[----:B------:R-:W-:Y:S05]  /*7df0*/  PLOP3.LUT P0, PT, PT, PT, UP0, 0x80, 0x0 ;  /* 0x000000000000781c */ /* 0x000fea0003f0f008 */
        /* <DEDUP_REMOVED lines=32> */
[----:B------:R-:W-:Y:S01]  /*8000*/  @P6 MOV R14, R2 ;  /* 0x00000002000e6202 */ /* 0x000fe20000000f00 */
[----:B------:R4:W4:Y:S01]  /*8010*/  LDL R0, [R1+0x2c] ;  /* 0x00002c0001007983 */ /* 0x0009220000100800 */
[----:B------:R-:W-:Y:S02]  /*8020*/  PLOP3.LUT P6, PT, PT, PT, UP0, 0x80, 0x0 ;  /* 0x000000000000781c */ /* 0x000fe40003fcf008 */
[----:B------:R-:W-:Y:S02]  /*8030*/  PLOP3.LUT P0, PT, PT, PT, UP0, 0x80, 0x0 ;  /* 0x000000000000781c */ /* 0x000fe40003f0f008 */
[----:B------:R-:W-:Y:S05]  /*8040*/  PLOP3.LUT P0, PT, PT, PT, UP0, 0x80, 0x0 ;  /* 0x000000000000781c */ /* 0x000fea0003f0f008 */
        /* <DEDUP_REMOVED lines=37> */
[----:B------:R-:W-:Y:S01]  /*82a0*/  IMAD.U32 R172, RZ, RZ, UR18 ;  /* 0x00000012ffac7e24 */ /* 0x000fe2000f8e00ff */
[----:B------:R-:W-:Y:S02]  /*82b0*/  @UP0 USHF.L.U64.HI UR18, UR4, 0x6, UR5 ;  /* 0x0000000604120899 */ /* 0x000fe40008010205 */
[----:B------:R-:W-:Y:S01]  /*82c0*/  IMAD.U32 R173, RZ, RZ, UR19 ;  /* 0x00000013ffad7e24 */ /* 0x000fe2000f8e00ff */
[----:B------:R1:W-:Y:S01]  /*82d0*/  @P0 LDGSTS.E.BYPASS.LTC128B.128 [R251+0xb100], [R36.64+0x180], !P2 ;  /* 0x0b10018024fb0fae */ /* 0x0003e2000d101d5e */
[----:B------:R-:W-:Y:S01]  /*82e0*/  PLOP3.LUT P0, PT, PT, PT, UP0, 0x80, 0x0 ;  /* 0x000000000000781c */ /* 0x000fe20003f0f008 */
[----:B------:R-:W-:Y:S01]  /*82f0*/  @UP0 UIMAD UR17, UR17, UR4, URZ ;  /* 0x00000004111102a4 */ /* 0x000fe2000f8e023f */
[C---:B------:R-:W-:Y:S03]  /*8300*/  HMMA.16816.F32.BF16 R24, R48.reuse, R26, RZ ;  /* 0x0000001a3018723c */ /* 0x040fe600000418ff */
[----:B------:R-:W-:Y:S02]  /*8310*/  @UP0 UIMAD UR17, UR24, UR5, UR17 ;  /* 0x00000005181102a4 */ /* 0x000fe4000f8e0211 */
[----:B------:R-:W0:Y:S02]  /*8320*/  LDGDEPBAR ;  /* 0x00000000000079af */ /* 0x000e240000000000 */
[----:B------:R-:W-:Y:S01]  /*8330*/  @UP0 UIADD3 UR17, UR19, UR17, URZ ;  /* 0x0000001113110290 */ /* 0x000fe2000fffe03f */
[C---:B------:R-:W-:Y:S03]  /*8340*/  HMMA.16816.F32.BF16 R28, R48.reuse, R32, RZ ;  /* 0x00000020301c723c */ /* 0x040fe600000418ff */
[----:B------:R-:W-:Y:S05]  /*8350*/  @UP0 UIMAD UR17, UR17, 0x60, URZ ;  /* 0x00000060111108a4 */ /* 0x000fea000f8e023f */
        /* <DEDUP_REMOVED lines=11> */
[----:B------:R-:W3:Y:S07]  /*8410*/  LDSM.16.M88.4 R196, [R222+0xc900] ;  /* 0x00c90000dec4783b */ /* 0x000eee0000000200 */
[C---:B------:R-:W-:Y:S08]  /*8420*/  HMMA.16816.F32.BF16 R20, R188.reuse, R200, R20 ;  /* 0x000000c8bc14723c */ /* 0x040ff00000041814 */
[C---:B------:R-:W-:Y:S01]  /*8430*/  HMMA.16816.F32.BF16 R24, R188.reuse, R202, R24 ;  /* 0x000000cabc18723c */ /* 0x040fe20000041818 */
[----:B------:R-:W4:Y:S07]  /*8440*/  LDSM.16.M88.4 R200, [R222+0xd100] ;  /* 0x00d10000dec8783b */ /* 0x000f2e0000000200 */
[C---:B------:R-:W-:Y:S08]  /*8450*/  HMMA.16816.F32.BF16 R28, R188.reuse, R204, R28 ;  /* 0x000000ccbc1c723c */ /* 0x040ff0000004181c */
[C---:B------:R-:W-:Y:S01]  /*8460*/  HMMA.16816.F32.BF16 R32, R188.reuse, R206, R32 ;  /* 0x000000cebc20723c */ /* 0x040fe20000041820 */
[----:B------:R-:W4:Y:S07]  /*8470*/  LDSM.16.M88.4 R204, [R222+0xd900] ;  /* 0x00d90000decc783b */ /* 0x000f2e0000000200 */
[C---:B------:R-:W-:Y:S08]  /*8480*/  HMMA.16816.F32.BF16 R36, R188.reuse, R208, R36 ;  /* 0x000000d0bc24723c */ /* 0x040ff00000041824 */
[C---:B------:R-:W-:Y:S01]  /*8490*/  HMMA.16816.F32.BF16 R40, R188.reuse, R210, R40 ;  /* 0x000000d2bc28723c */ /* 0x040fe20000041828 */
[----:B------:R-:W-:Y:S07]  /*84a0*/  LDSM.16.M88.4 R208, [R222+0xe900] ;  /* 0x00e90000ded0783b */ /* 0x000fee0000000200 */
[C---:B------:R-:W-:Y:S01]  /*84b0*/  HMMA.16816.F32.BF16 R44, R188.reuse, R212, R44 ;  /* 0x000000d4bc2c723c */ /* 0x040fe2000004182c */
[----:B------:R-:W2:Y:S07]  /*84c0*/  LDL.64 R212, [R1+0x40] ;  /* 0x0000400001d47983 */ /* 0x000eae0000100a00 */
[----:B------:R-:W-:Y:S01]  /*84d0*/  HMMA.16816.F32.BF16 R48, R188, R214, R48 ;  /* 0x000000d6bc30723c */ /* 0x000fe20000041830 */
[----:B------:R-:W4:Y:S07]  /*84e0*/  LDSM.16.M88.4 R188, [R222+0xe100] ;  /* 0x00e10000debc783b */ /* 0x000f2e0000000200 */
[C---:B-1----:R-:W-:Y:S01]  /*84f0*/  HMMA.16816.F32.BF16 R4, R184.reuse, R192, R4 ;  /* 0x000000c0b804723c */ /* 0x042fe20000041804 */
[----:B------:R-:W2:Y:S07]  /*8500*/  LDL.64 R214, [R1+0x38] ;  /* 0x0000380001d67983 */ /* 0x000eae0000100a00 */
[C---:B------:R-:W-:Y:S01]  /*8510*/  HMMA.16816.F32.BF16 R8, R184.reuse, R194, R8 ;  /* 0x000000c2b808723c */ /* 0x040fe20000041808 */
[----:B------:R-:W-:Y:S07]  /*8520*/  LDSM.16.M88.4 R192, [R221] ;  /* 0x00000000ddc0783b */ /* 0x000fee0000000200 */
[C---:B---3--:R-:W-:Y:S08]  /*8530*/  HMMA.16816.F32.BF16 R12, R184.reuse, R196, R12 ;  /* 0x000000c4b80c723c */ /* 0x048ff0000004180c */
        /* <DEDUP_REMOVED lines=13> */
[----:B------:R-:W3:Y:S08]  /*8610*/  LDSM.16.M88.4 R184, [R221+0x2000] ;  /* 0x00200000ddb8783b */ /* 0x000ef00000000200 */
        /* <DEDUP_REMOVED lines=18> */
[----:B------:R-:W3:Y:S08]  /*8740*/  LDSM.16.M88.4 R188, [R216+0x11100] ;  /* 0x01110000d8bc783b */ /* 0x000ef00000000200 */
        /* <DEDUP_REMOVED lines=18> */
[----:B------:R-:W3:Y:S08]  /*8870*/  LDSM.16.M88.4 R184, [R241] ;  /* 0x00000000f1b8783b */ /* 0x000ef00000000200 */
        /* <DEDUP_REMOVED lines=177> */
[----:B------:R-:W1:Y:S07]  /*9390*/  LDSM.16.M88.4 R196, [R221+0x9000] ;  /* 0x00900000ddc4783b */ /* 0x000e6e0000000200 */
[C---:B------:R-:W-:Y:S07]  /*93a0*/  HMMA.16816.F32.BF16 R20, R184.reuse, R200, R20 ;  /* 0x000000c8b814723c */ /* 0x040fee0000041814 */
[----:B--2---:R-:W-:Y:S01]  /*93b0*/  @P1 MOV R200, R212 ;  /* 0x000000d400c81202 */ /* 0x004fe20000000f00 */
[C---:B------:R-:W-:Y:S04]  /*93c0*/  HMMA.16816.F32.BF16 R24, R184.reuse, R202, R24 ;  /* 0x000000cab818723c */ /* 0x040fe80000041818 */
[----:B------:R-:W-:Y:S01]  /*93d0*/  @P1 IMAD.MOV.U32 R201, RZ, RZ, R215 ;  /* 0x000000ffffc91224 */ /* 0x000fe200078e00d7 */
[----:B------:R-:W-:Y:S03]  /*93e0*/  PLOP3.LUT P1, PT, PT, PT, UP0, 0x80, 0x0 ;  /* 0x000000000000781c */ /* 0x000fe60003f2f008 */
[C---:B------:R-:W-:Y:S04]  /*93f0*/  HMMA.16816.F32.BF16 R28, R184.reuse, R204, R28 ;  /* 0x000000ccb81c723c */ /* 0x040fe8000004181c */
[----:B------:R-:W-:Y:S01]  /*9400*/  @P0 IMAD.WIDE.U32 R200, R172, 0x60, R200 ;  /* 0x00000060acc80825 */ /* 0x000fe200078e00c8 */
[----:B------:R-:W-:Y:S03]  /*9410*/  PLOP3.LUT P0, PT, PT, PT, UP0, 0x80, 0x0 ;  /* 0x000000000000781c */ /* 0x000fe60003f0f008 */
[C---:B------:R-:W-:Y:S04]  /*9420*/  HMMA.16816.F32.BF16 R32, R184.reuse, R206, R32 ;  /* 0x000000ceb820723c */ /* 0x040fe80000041820 */
[----:B------:R-:W-:Y:S01]  /*9430*/  @P6 IMAD.SHL.U32 R172, R200, 0x2, RZ ;  /* 0x00000002c8ac6824 */ /* 0x000fe200078e00ff */
[----:B------:R-:W-:Y:S03]  /*9440*/  PLOP3.LUT P6, PT, PT, PT, UP0, 0x80, 0x0 ;  /* 0x000000000000781c */ /* 0x000fe60003fcf008 */
[C---:B---3--:R-:W-:Y:S04]  /*9450*/  HMMA.16816.F32.BF16 R36, R184.reuse, R188, R36 ;  /* 0x000000bcb824723c */ /* 0x048fe80000041824 */
[----:B------:R-:W-:Y:S01]  /*9460*/  @P0 IADD3 R173, R201, UR17, RZ ;  /* 0x00000011c9ad0c10 */ /* 0x000fe2000fffe0ff */
[----:B------:R-:W-:Y:S01]  /*9470*/  UIMAD UR17, UR16, -0x60, URZ ;  /* 0xffffffa0101178a4 */ /* 0x000fe2000f8e023f */
[----:B------:R-:W-:Y:S02]  /*9480*/  @P1 IADD3 R205, P1, R172, c[0x0][0x1c8], RZ ;  /* 0x00007200accd1a10 */ /* 0x000fe40007f3e0ff */
[C---:B------:R-:W-:Y:S01]  /*9490*/  HMMA.16816.F32.BF16 R40, R184.reuse, R190, R40 ;  /* 0x000000beb828723c */ /* 0x040fe20000041828 */
[----:B------:R-:W2:Y:S01]  /*94a0*/  LDSM.16.M88.4 R188, [R221+0x9800] ;  /* 0x00980000ddbc783b */ /* 0x000ea20000000200 */
[----:B------:R-:W-:Y:S02]  /*94b0*/  PLOP3.LUT P0, PT, PT, PT, UP0, 0x80, 0x0 ;  /* 0x000000000000781c */ /* 0x000fe40003f0f008 */
[----:B------:R-:W-:Y:S01]  /*94c0*/  @P6 SHF.L.U64.HI R173, R200, 0x1, R173 ;  /* 0x00000001c8ad6819 */ /* 0x000fe200000102ad */
[----:B------:R-:W-:Y:S01]  /*94d0*/  IMAD.U32 R2, RZ, RZ, UR17 ;  /* 0x00000011ff027e24 */ /* 0x000fe2000f8e00ff */
[----:B------:R-:W-:Y:S01]  /*94e0*/  PLOP3.LUT P6, PT, PT, PT, UP0, 0x80, 0x0 ;  /* 0x000000000000781c */ /* 0x000fe20003fcf008 */
[----:B------:R-:W-:Y:S01]  /*94f0*/  @UP0 USHF.L.U32 UR17, UR4, 0x6, URZ ;  /* 0x0000000604110899 */ /* 0x000fe2000800063f */
[C---:B----4-:R-:W-:Y:S01]  /*9500*/  HMMA.16816.F32.BF16 R44, R184.reuse, R208, R44 ;  /* 0x000000d0b82c723c */ /* 0x050fe2000004182c */
[----:B------:R-:W3:Y:S04]  /*9510*/  LDL R208, [R1+0x30] ;  /* 0x0000300001d07983 */ /* 0x000ee80000100800 */
[----:B------:R-:W4:Y:S02]  /*9520*/  LDL R209, [R1+0x28] ;  /* 0x0000280001d17983 */ /* 0x000f240000100800 */
[----:B------:R-:W-:Y:S01]  /*9530*/  @P0 IADD3.X R204, R173, c[0x0][0x1cc], RZ, P1, !PT ;  /* 0x00007300adcc0a10 */ /* 0x000fe20000ffe4ff */
[----:B------:R-:W-:Y:S01]  /*9540*/  HMMA.16816.F32.BF16 R48, R184, R210, R48 ;  /* 0x000000d2b830723c */ /* 0x000fe20000041830 */
[----:B------:R-:W2:Y:S01]  /*9550*/  LDSM.16.M88.4 R184, [R221+0xa000] ;  /* 0x00a00000ddb8783b */ /* 0x000ea20000000200 */
[----:B------:R-:W-:Y:S02]  /*9560*/  PLOP3.LUT P1, PT, PT, PT, UP0, 0x80, 0x0 ;  /* 0x000000000000781c */ /* 0x000fe40003f2f008 */
[----:B------:R-:W-:Y:S01]  /*9570*/  @P6 IMAD.MOV.U32 R206, RZ, RZ, R205 ;  /* 0x000000ffffce6224 */ /* 0x000fe200078e00cd */
[----:B------:R-:W-:Y:S02]  /*9580*/  @P6 MOV R207, R204 ;  /* 0x000000cc00cf6202 */ /* 0x000fe40000000f00 */
[----:B------:R-:W-:Y:S01]  /*9590*/  PLOP3.LUT P0, PT, PT, PT, UP1, 0x80, 0x0 ;  /* 0x000000000000781c */ /* 0x000fe20003f0f018 */
[C---:B-1----:R-:W-:Y:S01]  /*95a0*/  HMMA.16816.F32.BF16 R4, R192.reuse, R196, R4 ;  /* 0x000000c4c004723c */ /* 0x042fe20000041804 */
[----:B------:R-:W-:Y:S07]  /*95b0*/  LDSM.16.M88.4 R200, [R221+0xb800] ;  /* 0x00b80000ddc8783b */ /* 0x000fee0000000200 */
[C---:B------:R-:W-:Y:S01]  /*95c0*/  HMMA.16816.F32.BF16 R8, R192.reuse, R198, R8 ;  /* 0x000000c6c008723c */ /* 0x040fe20000041808 */
[----:B------:R-:W-:Y:S07]  /*95d0*/  LDSM.16.M88.4 R196, [R221+0xb000] ;  /* 0x00b00000ddc4783b */ /* 0x000fee0000000200 */
[C---:B--2---:R-:W-:Y:S08]  /*95e0*/  HMMA.16816.F32.BF16 R12, R192.reuse, R188, R12 ;  /* 0x000000bcc00c723c */ /* 0x044ff0000004180c */
[C---:B------:R-:W-:Y:S01]  /*95f0*/  HMMA.16816.F32.BF16 R16, R192.reuse, R190, R16 ;  /* 0x000000bec010723c */ /* 0x040fe20000041810 */
[----:B------:R-:W1:Y:S01]  /*9600*/  LDSM.16.M88.4 R188, [R221+0xa800] ;  /* 0x00a80000ddbc783b */ /* 0x000e620000000200 */
[----:B------:R-:W-:Y:S06]  /*9610*/  DEPBAR.LE SB0, 0x0 ;  /* 0x000080000000791a */ /* 0x000fec0000000000 */
[C---:B------:R-:W-:Y:S01]  /*9620*/  HMMA.16816.F32.BF16 R20, R192.reuse, R184, R20 ;  /* 0x000000b8c014723c */ /* 0x040fe20000041814 */
[----:B------:R-:W-:Y:S07]  /*9630*/  BAR.SYNC.DEFER_BLOCKING 0x0 ;  /* 0x0000000000007b1d */ /* 0x000fee0000010000 */
[C---:B------:R-:W-:Y:S01]  /*9640*/  HMMA.16816.F32.BF16 R24, R192.reuse, R186, R24 ;  /* 0x000000bac018723c */ /* 0x040fe20000041818 */
[----:B------:R-:W-:Y:S01]  /*9650*/  @!PT LDS RZ, [RZ] ;  /* 0x00000000fffff984 */ /* 0x000fe20000000800 */
[----:B------:R-:W-:Y:S01]  /*9660*/  @!PT LDS RZ, [RZ] ;  /* 0x00000000fffff984 */ /* 0x000fe20000000800 */
[----:B------:R-:W-:Y:S01]  /*9670*/  @!PT LDS RZ, [RZ] ;  /* 0x00000000fffff984 */ /* 0x000fe20000000800 */
[----:B------:R2:W-:Y:S07]  /*9680*/  @P1 LDGSTS.E.BYPASS.LTC128B.128 [R251+0xc100], [R206.64], !P5 ;  /* 0x0c100000cefb1fae */ /* 0x0005ee000e901d5e */
[C---:B-1----:R-:W-:Y:S08]  /*9690*/  HMMA.16816.F32.BF16 R28, R192.reuse, R188, R28 ;  /* 0x000000bcc01c723c */ /* 0x042ff0000004181c */
[C---:B------:R-:W-:Y:S08]  /*96a0*/  HMMA.16816.F32.BF16 R32, R192.reuse, R190, R32 ;  /* 0x000000bec020723c */ /* 0x040ff00000041820 */
[C---:B------:R-:W-:Y:S08]  /*96b0*/  HMMA.16816.F32.BF16 R36, R192.reuse, R196, R36 ;  /* 0x000000c4c024723c */ /* 0x040ff00000041824 */
[C---:B------:R-:W-:Y:S08]  /*96c0*/  HMMA.16816.F32.BF16 R40, R192.reuse, R198, R40 ;  /* 0x000000c6c028723c */ /* 0x040ff00000041828 */
[C---:B------:R-:W-:Y:S08]  /*96d0*/  HMMA.16816.F32.BF16 R44, R192.reuse, R200, R44 ;  /* 0x000000c8c02c723c */ /* 0x040ff0000004182c */
[----:B------:R-:W-:Y:S04]  /*96e0*/  HMMA.16816.F32.BF16 R48, R192, R202, R48 ;  /* 0x000000cac030723c */ /* 0x000fe80000041830 */
[----:B---3--:R-:W-:Y:S01]  /*96f0*/  IADD3 R2, -R208, 0x1, R2 ;  /* 0x00000001d0027810 */ /* 0x008fe20007ffe102 */
[----:B----4-:R-:W-:Y:S03]  /*9700*/  @P0 IMAD.MOV.U32 R0, RZ, RZ, R209 ;  /* 0x000000ffff000224 */ /* 0x010fe600078e00d1 */
[----:B------:R-:W-:Y:S02]  /*9710*/  IADD3 R175, -R175, UR12, R2 ;  /* 0x0000000cafaf7c10 */ /* 0x000fe4000fffe102 */
[----:B------:R-:W1:Y:S08]  /*9720*/  SHFL.IDX PT, R2, R0, RZ, 0x1c1f ;  /* 0x001c1fff00027589 */ /* 0x000e7000000e0000 */
[----:B------:R-:W3:Y:S01]  /*9730*/  SHFL.IDX PT, R0, R0, 0x1, 0x1c1f ;  /* 0x003c1f0000007f89 */ /* 0x000ee200000e0000 */
[C---:B-1----:R-:W-:Y:S04]  /*9740*/  IADD3 R2, R175.reuse, R2, RZ ;  /* 0x00000002af027210 */ /* 0x042fe80007ffe0ff */
[C---:B------:R-:W-:Y:S02]  /*9750*/  ISETP.GT.AND P0, PT, R2.reuse, RZ, PT ;  /* 0x000000ff0200720c */ /* 0x040fe40003f04270 */
[----:B------:R-:W-:Y:S01]  /*9760*/  ISETP.GT.AND P6, PT, R2, 0x1, PT ;  /* 0x000000010200780c */ /* 0x000fe20003fc4270 */
[----:B---3--:R-:W-:Y:S01]  /*9770*/  IMAD.IADD R0, R175, 0x1, R0 ;  /* 0x00000001af007824 */ /* 0x008fe200078e0200 */
[----:B--2---:R-:W-:Y:S02]  /*9780*/  FSEL R206, R4, -INF , P0 ;  /* 0xff80000004ce7808 */ /* 0x004fe40000000000 */
[----:B------:R-:W-:Y:S02]  /*9790*/  FSEL R207, R5, -INF , P6 ;  /* 0xff80000005cf7808 */ /* 0x000fe40003000000 */
[C---:B------:R-:W-:Y:S02]  /*97a0*/  ISETP.GT.AND P0, PT, R0.reuse, 0x1, PT ;  /* 0x000000010000780c */ /* 0x040fe40003f04270 */
[----:B------:R-:W-:Y:S02]  /*97b0*/  ISETP.GT.AND P1, PT, R0, RZ, PT ;  /* 0x000000ff0000720c */ /* 0x000fe40003f24270 */
        /* <DEDUP_REMOVED lines=9> */
[----:B------:R-:W-:Y:S02]  /*9850*/  ISETP.GT.AND P6, PT, R2, 0x9, PT ;  /* 0x000000090200780c */ /* 0x000fe40003fc4270 */
[----:B------:R-:W-:Y:S02]  /*9860*/  ISETP.GT.AND P1, PT, R0, 0x10, PT ;  /* 0x000000100000780c */ /* 0x000fe40003f24270 */
[----:B------:R-:W-:Y:S02]  /*9870*/  FSEL R210, R12, -INF , P0 ;  /* 0xff8000000cd27808 */ /* 0x000fe40000000000 */
[----:B------:R-:W-:Y:S02]  /*9880*/  ISETP.GT.AND P0, PT, R0, 0x11, PT ;  /* 0x000000110000780c */ /* 0x000fe40003f04270 */
[----:B------:R-:W-:Y:S02]  /*9890*/  FSEL R212, R14, -INF , P1 ;  /* 0xff8000000ed47808 */ /* 0x000fe40000800000 */
[C---:B------:R-:W-:Y:S02]  /*98a0*/  ISETP.GT.AND P1, PT, R2.reuse, 0x19, PT ;  /* 0x000000190200780c */ /* 0x040fe40003f24270 */
[----:B------:R-:W-:Y:S02]  /*98b0*/  FSEL R9, R9, -INF , P6 ;  /* 0xff80000009097808 */ /* 0x000fe40003000000 */
[C---:B------:R-:W-:Y:S02]  /*98c0*/  ISETP.GT.AND P6, PT, R2.reuse, 0x11, PT ;  /* 0x000000110200780c */ /* 0x040fe40003fc4270 */
[----:B------:R-:W-:Y:S02]  /*98d0*/  FSEL R213, R15, -INF , P0 ;  /* 0xff8000000fd57808 */ /* 0x000fe40000000000 */
[C---:B------:R-:W-:Y:S02]  /*98e0*/  ISETP.GT.AND P0, PT, R2.reuse, 0x18, PT ;  /* 0x000000180200780c */ /* 0x040fe40003f04270 */
[----:B------:R-:W-:Y:S02]  /*98f0*/  FSEL R211, R13, -INF , P6 ;  /* 0xff8000000dd37808 */ /* 0x000fe40003000000 */
[----:B------:R-:W-:Y:S02]  /*9900*/  FSEL R215, R17, -INF , P1 ;  /* 0xff80000011d77808 */ /* 0x000fe40000800000 */
[----:B------:R-:W-:Y:S02]  /*9910*/  ISETP.GT.AND P1, PT, R2, 0x20, PT ;  /* 0x000000200200780c */ /* 0x000fe40003f24270 */
        /* <DEDUP_REMOVED lines=12> */
[----:B------:R-:W-:Y:S02]  /*99e0*/  ISETP.GT.AND P1, PT, R0, 0x28, PT ;  /* 0x000000280000780c */ /* 0x000fe40003f24270 */
[----:B------:R-:W-:Y:S02]  /*99f0*/  FSEL R16, R21, -INF , P0 ;  /* 0xff80000015107808 */ /* 0x000fe40000000000 */
[----:B------:R-:W-:Y:S02]  /*9a00*/  ISETP.GT.AND P0, PT, R2, 0x28, PT ;  /* 0x000000280200780c */ /* 0x000fe40003f04270 */
[----:B------:R-:W-:Y:S02]  /*9a10*/  FSEL R17, R26, -INF , P1 ;  /* 0xff8000001a117808 */ /* 0x000fe40000800000 */
[----:B------:R-:W-:Y:S02]  /*9a20*/  ISETP.GT.AND P1, PT, R2, 0x30, PT ;  /* 0x000000300200780c */ /* 0x000fe40003f24270 */
[----:B------:R-:W-:Y:S01]  /*9a30*/  FSEL R175, R25, -INF , P6 ;  /* 0xff80000019af7808 */ /* 0x000fe20003000000 */
[----:B------:R-:W-:Y:S01]  /*9a40*/  IMAD.MOV.U32 R25, RZ, RZ, R4 ;  /* 0x000000ffff197224 */ /* 0x000fe200078e0004 */
[----:B------:R-:W-:Y:S02]  /*9a50*/  PLOP3.LUT P6, PT, PT, PT, UP0, 0x80, 0x0 ;  /* 0x000000000000781c */ /* 0x000fe40003fcf008 */
[----:B------:R-:W-:Y:S01]  /*9a60*/  FSEL R5, R24, -INF , P0 ;  /* 0xff80000018057808 */ /* 0x000fe20000000000 */
[----:B------:R-:W-:Y:S01]  /*9a70*/  IMAD.MOV.U32 R26, RZ, RZ, R175 ;  /* 0x000000ffff1a7224 */ /* 0x000fe200078e00af */
[----:B------:R-:W-:Y:S02]  /*9a80*/  ISETP.GT.AND P0, PT, R0, 0x29, PT ;  /* 0x000000290000780c */ /* 0x000fe40003f04270 */
[----:B------:R-:W-:Y:S02]  /*9a90*/  FSEL R14, R28, -INF , P1 ;  /* 0xff8000001c0e7808 */ /* 0x000fe40000800000 */
[----:B------:R-:W-:Y:S02]  /*9aa0*/  PLOP3.LUT P1, PT, PT, PT, UP0, 0x80, 0x0 ;  /* 0x000000000000781c */ /* 0x000fe40003f2f008 */
[----:B------:R-:W-:Y:S01]  /*9ab0*/  FSEL R19, R27, -INF , P0 ;  /* 0xff8000001b137808 */ /* 0x000fe20000000000 */
[----:B------:R-:W-:Y:S01]  /*9ac0*/  IMAD.MOV.U32 R27, RZ, RZ, R5 ;  /* 0x000000ffff1b7224 */ /* 0x000fe200078e0005 */
[----:B------:R-:W-:Y:S02]  /*9ad0*/  ISETP.GT.AND P0, PT, R2, 0x31, PT ;  /* 0x000000310200780c */ /* 0x000fe40003f04270 */
[----:B------:R-:W-:Y:S02]  /*9ae0*/  @P6 IADD3 R6, P6, R172, 0x80, RZ ;  /* 0x00000080ac066810 */ /* 0x000fe40007fde0ff */
[----:B------:R-:W-:Y:S02]  /*9af0*/  FSEL R22, R29, -INF , P0 ;  /* 0xff8000001d167808 */ /* 0x000fe40000000000 */
[----:B------:R-:W-:Y:S02]  /*9b00*/  ISETP.GT.AND P0, PT, R0, 0x30, PT ;  /* 0x000000300000780c */ /* 0x000fe40003f04270 */
[----:B------:R-:W-:Y:S02]  /*9b10*/  FMNMX.FTZ R5, R208, R174, !PT ;  /* 0x000000aed0057209 */ /* 0x000fe40007810000 */
[----:B------:R-:W-:Y:S02]  /*9b20*/  FSEL R190, R30, -INF , P0 ;  /* 0xff8000001ebe7808 */ /* 0x000fe40000000000 */
[----:B------:R-:W-:Y:S02]  /*9b30*/  ISETP.GT.AND P0, PT, R0, 0x31, PT ;  /* 0x000000310000780c */ /* 0x000fe40003f04270 */
[----:B------:R-:W-:Y:S02]  /*9b40*/  @P1 IADD3 R6, P1, R6, c[0x0][0x1c8], RZ ;  /* 0x0000720006061a10 */ /* 0x000fe40007f3e0ff */
[----:B------:R-:W-:Y:S02]  /*9b50*/  FSEL R191, R31, -INF , P0 ;  /* 0xff8000001fbf7808 */ /* 0x000fe40000000000 */
[----:B------:R-:W-:Y:S02]  /*9b60*/  PLOP3.LUT P0, PT, PT, PT, UP0, 0x80, 0x0 ;  /* 0x000000000000781c */ /* 0x000fe40003f0f008 */
[----:B------:R-:W-:Y:S04]  /*9b70*/  FMNMX.FTZ R5, R209, R5, !PT ;  /* 0x00000005d1057209 */ /* 0x000fe80007810000 */
[----:B------:R-:W-:Y:S07]  /*9b80*/  FMNMX.FTZ R5, R185, R5, !PT ;  /* 0x00000005b9057209 */ /* 0x000fee0007810000 */
[--C-:B------:R-:W-:Y:S02]  /*9b90*/  @P0 IADD3.X R7, RZ, c[0x0][0x1cc], R173.reuse, P1, P6 ;  /* 0x00007300ff070a10 */ /* 0x100fe40000fec4ad */
[----:B------:R-:W-:Y:S02]  /*9ba0*/  ISETP.GT.AND P1, PT, R2, 0x38, PT ;  /* 0x000000380200780c */ /* 0x000fe40003f24270 */
[----:B------:R-:W-:Y:S02]  /*9bb0*/  PLOP3.LUT P6, PT, PT, PT, UP0, 0x80, 0x0 ;  /* 0x000000000000781c */ /* 0x000fe40003fcf008 */
[----:B------:R-:W-:Y:S02]  /*9bc0*/  FSEL R21, R32, -INF , P1 ;  /* 0xff80000020157808 */ /* 0x000fe40000800000 */
[----:B------:R-:W-:Y:S02]  /*9bd0*/  PLOP3.LUT P1, PT, PT, PT, UP0, 0x80, 0x0 ;  /* 0x000000000000781c */ /* 0x000fe40003f2f008 */
[----:B------:R-:W-:Y:S04]  /*9be0*/  ISETP.GT.AND P0, PT, R2, 0x39, PT ;  /* 0x000000390200780c */ /* 0x000fe80003f04270 */
[----:B------:R-:W-:Y:S02]  /*9bf0*/  FSEL R20, R33, -INF , P0 ;  /* 0xff80000021147808 */ /* 0x000fe40000000000 */
[----:B------:R-:W-:Y:S02]  /*9c00*/  ISETP.GT.AND P0, PT, R0, 0x38, PT ;  /* 0x000000380000780c */ /* 0x000fe40003f04270 */
[----:B------:R-:W-:Y:S02]  /*9c10*/  @P6 IADD3 R4, P6, R172, 0x100, RZ ;  /* 0x00000100ac046810 */ /* 0x000fe40007fde0ff */
[----:B------:R-:W-:Y:S02]  /*9c20*/  FSEL R33, R34, -INF , P0 ;  /* 0xff80000022217808 */ /* 0x000fe40000000000 */
[----:B------:R-:W-:Y:S02]  /*9c30*/  @P1 IADD3 R13, P1, R4, c[0x0][0x1c8], RZ ;  /* 0x00007200040d1a10 */ /* 0x000fe40007f3e0ff */
[----:B------:R-:W-:Y:S02]  /*9c40*/  FMNMX.FTZ R4, R206, R3, !PT ;  /* 0x00000003ce047209 */ /* 0x000fe40007810000 */
[----:B------:R-:W-:Y:S02]  /*9c50*/  ISETP.GT.AND P0, PT, R0, 0x39, PT ;  /* 0x000000390000780c */ /* 0x000fe40003f04270 */
[----:B------:R-:W-:Y:S02]  /*9c60*/  FMNMX.FTZ R4, R207, R4, !PT ;  /* 0x00000004cf047209 */ /* 0x000fe40007810000 */
[----:B------:R-:W-:Y:S01]  /*9c70*/  FSEL R196, R35, -INF , P0 ;  /* 0xff80000023c47808 */ /* 0x000fe20000000000 */
[----:B------:R-:W-:Y:S01]  /*9c80*/  IMAD.MOV.U32 R35, RZ, RZ, R8 ;  /* 0x000000ffff237224 */ /* 0x000fe200078e0008 */
[----:B------:R-:W-:Y:S02]  /*9c90*/  FMNMX.FTZ R4, R184, R4, !PT ;  /* 0x00000004b8047209 */ /* 0x000fe40007810000 */
[----:B------:R-:W-:Y:S02]  /*9ca0*/  PLOP3.LUT P0, PT, PT, PT, UP0, 0x80, 0x0 ;  /* 0x000000000000781c */ /* 0x000fe40003f0f008 */
[----:B------:R-:W-:Y:S02]  /*9cb0*/  FMNMX.FTZ R4, R9, R4, !PT ;  /* 0x0000000409047209 */ /* 0x000fe40007810000 */
[----:B------:R-:W-:Y:S02]  /*9cc0*/  MOV R34, R23 ;  /* 0x0000001700227202 */ /* 0x000fe40000000f00 */
[----:B------:R-:W-:Y:S04]  /*9cd0*/  FMNMX.FTZ R4, R210, R4, !PT ;  /* 0x00000004d2047209 */ /* 0x000fe80007810000 */
[----:B------:R-:W-:Y:S03]  /*9ce0*/  FMNMX.FTZ R4, R211, R4, !PT ;  /* 0x00000004d3047209 */ /* 0x000fe60007810000 */
[--C-:B------:R-:W-:Y:S02]  /*9cf0*/  @P0 IADD3.X R12, RZ, c[0x0][0x1cc], R173.reuse, P1, P6 ;  /* 0x00007300ff0c0a10 */ /* 0x100fe40000fec4ad */
[----:B------:R-:W-:Y:S02]  /*9d00*/  FMNMX.FTZ R4, R214, R4, !PT ;  /* 0x00000004d6047209 */ /* 0x000fe40007810000 */
[C---:B------:R-:W-:Y:S02]  /*9d10*/  ISETP.GT.AND P1, PT, R2.reuse, 0x41, PT ;  /* 0x000000410200780c */ /* 0x040fe40003f24270 */
[----:B------:R-:W-:Y:S02]  /*9d20*/  FMNMX.FTZ R4, R215, R4, !PT ;  /* 0x00000004d7047209 */ /* 0x000fe40007810000 */
[----:B------:R-:W-:Y:S02]  /*9d30*/  PLOP3.LUT P6, PT, PT, PT, UP0, 0x80, 0x0 ;  /* 0x000000000000781c */ /* 0x000fe40003fcf008 */
[----:B------:R-:W-:Y:S02]  /*9d40*/  FMNMX.FTZ R4, R25, R4, !PT ;  /* 0x0000000419047209 */ /* 0x000fe40007810000 */
[----:B------:R-:W-:Y:S02]  /*9d50*/  FSEL R8, R37, -INF , P1 ;  /* 0xff80000025087808 */ /* 0x000fe40000800000 */
[----:B------:R-:W-:Y:S02]  /*9d60*/  PLOP3.LUT P1, PT, PT, PT, UP0, 0x80, 0x0 ;  /* 0x000000000000781c */ /* 0x000fe40003f2f008 */
[----:B------:R-:W-:Y:S01]  /*9d70*/  ISETP.GT.AND P0, PT, R2, 0x40, PT ;  /* 0x000000400200780c */ /* 0x000fe20003f04270 */
[----:B------:R-:W-:Y:S01]  /*9d80*/  IMAD.MOV.U32 R201, RZ, RZ, R8 ;  /* 0x000000ffffc97224 */ /* 0x000fe200078e0008 */
[----:B------:R-:W-:Y:S02]  /*9d90*/  FMNMX.FTZ R4, R16, R4, !PT ;  /* 0x0000000410047209 */ /* 0x000fe40007810000 */
[----:B------:R-:W-:Y:S02]  /*9da0*/  FSEL R197, R36, -INF , P0 ;  /* 0xff80000024c57808 */ /* 0x000fe40000000000 */
[----:B------:R-:W-:Y:S02]  /*9db0*/  ISETP.GT.AND P0, PT, R0, 0x40, PT ;  /* 0x000000400000780c */ /* 0x000fe40003f04270 */
[----:B------:R-:W-:Y:S02]  /*9dc0*/  FMNMX.FTZ R4, R27, R4, !PT ;  /* 0x000000041b047209 */ /* 0x000fe40007810000 */
[----:B------:R-:W-:Y:S02]  /*9dd0*/  FMNMX.FTZ R8, R11, R5, !PT ;  /* 0x000000050b087209 */ /* 0x000fe40007810000 */
[----:B------:R-:W-:Y:S02]  /*9de0*/  FSEL R10, R38, -INF , P0 ;  /* 0xff800000260a7808 */ /* 0x000fe40000000000 */
[----:B------:R-:W-:Y:S02]  /*9df0*/  ISETP.GT.AND P0, PT, R0, 0x41, PT ;  /* 0x000000410000780c */ /* 0x000fe40003f04270 */
[----:B------:R-:W-:Y:S02]  /*9e00*/  @P6 IADD3 R172, P6, R172, 0x180, RZ ;  /* 0x00000180acac6810 */ /* 0x000fe40007fde0ff */
[----:B------:R-:W-:Y:S02]  /*9e10*/  FMNMX.FTZ R5, R26, R4, !PT ;  /* 0x000000041a057209 */ /* 0x000fe40007810000 */
[----:B------:R-:W-:Y:S02]  /*9e20*/  FMNMX.FTZ R4, R212, R8, !PT ;  /* 0x00000008d4047209 */ /* 0x000fe40007810000 */
[----:B------:R-:W-:Y:S02]  /*9e30*/  FSEL R198, R39, -INF , P0 ;  /* 0xff80000027c67808 */ /* 0x000fe40000000000 */
[----:B------:R-:W-:Y:S02]  /*9e40*/  @P1 IADD3 R172, P1, R172, c[0x0][0x1c8], RZ ;  /* 0x00007200acac1a10 */ /* 0x000fe40007f3e0ff */
[----:B------:R-:W-:Y:S02]  /*9e50*/  PLOP3.LUT P0, PT, PT, PT, UP0, 0x80, 0x0 ;  /* 0x000000000000781c */ /* 0x000fe40003f0f008 */
[----:B------:R-:W-:Y:S02]  /*9e60*/  FMNMX.FTZ R4, R213, R4, !PT ;  /* 0x00000004d5047209 */ /* 0x000fe40007810000 */
[----:B------:R-:W-:Y:S02]  /*9e70*/  MOV R203, R10 ;  /* 0x0000000a00cb7202 */ /* 0x000fe40000000f00 */
[----:B------:R-:W-:Y:S04]  /*9e80*/  FMNMX.FTZ R4, R252, R4, !PT ;  /* 0x00000004fc047209 */ /* 0x000fe80007810000 */
[----:B------:R-:W-:Y:S03]  /*9e90*/  FMNMX.FTZ R4, R35, R4, !PT ;  /* 0x0000000423047209 */ /* 0x000fe60007810000 */
[----:B------:R-:W-:Y:S02]  /*9ea0*/  @P0 IADD3.X R10, RZ, c[0x0][0x1cc], R173, P1, P6 ;  /* 0x00007300ff0a0a10 */ /* 0x000fe40000fec4ad */
[----:B------:R-:W-:Y:S02]  /*9eb0*/  PLOP3.LUT P1, PT, PT, PT, UP0, 0x80, 0x0 ;  /* 0x000000000000781c */ /* 0x000fe40003f2f008 */
[----:B------:R-:W-:Y:S02]  /*9ec0*/  FMNMX.FTZ R4, R18, R4, !PT ;  /* 0x0000000412047209 */ /* 0x000fe40007810000 */
[C---:B------:R-:W-:Y:S02]  /*9ed0*/  ISETP.GT.AND P6, PT, R2.reuse, 0x48, PT ;  /* 0x000000480200780c */ /* 0x040fe40003fc4270 */
[----:B------:R-:W-:Y:S02]  /*9ee0*/  ISETP.GT.AND P0, PT, R2, 0x49, PT ;  /* 0x000000490200780c */ /* 0x000fe40003f04270 */
[----:B------:R-:W-:Y:S02]  /*9ef0*/  FSEL R192, R40, -INF , P6 ;  /* 0xff80000028c07808 */ /* 0x000fe40003000000 */
[----:B------:R-:W-:Y:S02]  /*9f00*/  FMNMX.FTZ R4, R34, R4, !PT ;  /* 0x0000000422047209 */ /* 0x000fe40007810000 */
[----:B------:R-:W-:Y:S02]  /*9f10*/  ISETP.GT.AND P6, PT, R0, 0x48, PT ;  /* 0x000000480000780c */ /* 0x000fe40003fc4270 */
[----:B------:R-:W-:Y:S02]  /*9f20*/  FSEL R194, R41, -INF , P0 ;  /* 0xff80000029c27808 */ /* 0x000fe40000000000 */
[----:B------:R-:W-:Y:S02]  /*9f30*/  ISETP.GT.AND P0, PT, R2, 0x50, PT ;  /* 0x000000500200780c */ /* 0x000fe40003f04270 */
[----:B------:R-:W-:Y:S02]  /*9f40*/  FMNMX.FTZ R4, R17, R4, !PT ;  /* 0x0000000411047209 */ /* 0x000fe40007810000 */
[----:B------:R-:W-:Y:S02]  /*9f50*/  FSEL R199, R44, -INF , P0 ;  /* 0xff8000002cc77808 */ /* 0x000fe40000000000 */
[----:B------:R-:W-:Y:S02]  /*9f60*/  FSEL R195, R42, -INF , P6 ;  /* 0xff8000002ac37808 */ /* 0x000fe40003000000 */
[C---:B------:R-:W-:Y:S02]  /*9f70*/  ISETP.GT.AND P6, PT, R2.reuse, 0x51, PT ;  /* 0x000000510200780c */ /* 0x040fe40003fc4270 */
[----:B------:R-:W-:Y:S02]  /*9f80*/  ISETP.GT.AND P0, PT, R2, 0x58, PT ;  /* 0x000000580200780c */ /* 0x000fe40003f04270 */
[----:B------:R-:W-:Y:S02]  /*9f90*/  FSEL R32, R45, -INF , P6 ;  /* 0xff8000002d207808 */ /* 0x000fe40003000000 */
[----:B------:R-:W-:Y:S02]  /*9fa0*/  FSEL R23, R48, -INF , P0 ;  /* 0xff80000030177808 */ /* 0x000fe40000000000 */
[----:B------:R-:W-:Y:S02]  /*9fb0*/  PLOP3.LUT P0, PT, PT, PT, UP0, 0x80, 0x0 ;  /* 0x000000000000781c */ /* 0x000fe40003f0f008 */
[----:B------:R-:W-:Y:S02]  /*9fc0*/  ISETP.GT.AND P6, PT, R2, 0x59, PT ;  /* 0x000000590200780c */ /* 0x000fe40003fc4270 */
[----:B------:R-:W-:Y:S02]  /*9fd0*/  FMNMX.FTZ R2, R19, R4, !PT ;  /* 0x0000000413027209 */ /* 0x000fe40007810000 */
[----:B------:R-:W-:Y:S01]  /*9fe0*/  @P1 IADD3 R4, P1, R205, UR17, RZ ;  /* 0x00000011cd041c10 */ /* 0x000fe2000ff3e0ff */
[----:B------:R-:W-:Y:S01]  /*9ff0*/  IMAD.MOV.U32 R205, RZ, RZ, R20 ;  /* 0x000000ffffcd7224 */ /* 0x000fe200078e0014 */
[----:B------:R-:W-:Y:S02]  /*a000*/  FMNMX.FTZ R173, R14, R5, !PT ;  /* 0x000000050ead7209 */ /* 0x000fe40007810000 */
[----:B------:R-:W-:Y:S02]  /*a010*/  FSEL R15, R49, -INF , P6 ;  /* 0xff800000310f7808 */ /* 0x000fe40003000000 */
[----:B------:R-:W-:Y:S02]  /*a020*/  FMNMX.FTZ R173, R22, R173, !PT ;  /* 0x000000ad16ad7209 */ /* 0x000fe40007810000 */
[----:B------:R-:W-:Y:S02]  /*a030*/  ISETP.GT.AND P6, PT, R0, 0x49, PT ;  /* 0x000000490000780c */ /* 0x000fe40003fc4270 */
[----:B------:R-:W-:Y:S02]  /*a040*/  FMNMX.FTZ R173, R21, R173, !PT ;  /* 0x000000ad15ad7209 */ /* 0x000fe40007810000 */
[----:B------:R-:W-:Y:S02]  /*a050*/  FMNMX.FTZ R2, R190, R2, !PT ;  /* 0x00000002be027209 */ /* 0x000fe40007810000 */
[----:B------:R-:W-:Y:S02]  /*a060*/  @P0 IADD3.X R5, R204, UR18, RZ, P1, !PT ;  /* 0x00000012cc050c10 */ /* 0x000fe40008ffe4ff */
[C---:B------:R-:W-:Y:S02]  /*a070*/  ISETP.GT.AND P0, PT, R0.reuse, 0x50, PT ;  /* 0x000000500000780c */ /* 0x040fe40003f04270 */
[----:B------:R-:W-:Y:S02]  /*a080*/  ISETP.GT.AND P1, PT, R0, 0x51, PT ;  /* 0x000000510000780c */ /* 0x000fe40003f24270 */
[----:B------:R-:W-:Y:S02]  /*a090*/  FSEL R40, R46, -INF , P0 ;  /* 0xff8000002e287808 */ /* 0x000fe40000000000 */
[----:B------:R-:W-:Y:S02]  /*a0a0*/  ISETP.GT.AND P0, PT, R0, 0x58, PT ;  /* 0x000000580000780c */ /* 0x000fe40003f04270 */
[----:B------:R-:W-:Y:S02]  /*a0b0*/  FSEL R42, R47, -INF , P1 ;  /* 0xff8000002f2a7808 */ /* 0x000fe40000800000 */
[----:B------:R-:W-:Y:S01]  /*a0c0*/  FSEL R202, R50, -INF , P0 ;  /* 0xff80000032ca7808 */ /* 0x000fe20000000000 */
[----:B------:R-:W-:Y:S01]  /*a0d0*/  IMAD.MOV.U32 R50, RZ, RZ, R23 ;  /* 0x000000ffff327224 */ /* 0x000fe200078e0017 */
[----:B------:R-:W-:Y:S02]  /*a0e0*/  PLOP3.LUT P0, PT, PT, PT, UP0, 0x80, 0x0 ;  /* 0x000000000000781c */ /* 0x000fe40003f0f008 */
[----:B------:R-:W-:Y:S02]  /*a0f0*/  ISETP.GT.AND P1, PT, R0, 0x59, PT ;  /* 0x000000590000780c */ /* 0x000fe40003f24270 */
[----:B------:R-:W-:Y:S02]  /*a100*/  FMNMX.FTZ R173, R20, R173, !PT ;  /* 0x000000ad14ad7209 */ /* 0x000fe40007810000 */
[----:B------:R-:W-:Y:S02]  /*a110*/  FSEL R175, R51, -INF , P1 ;  /* 0xff80000033af7808 */ /* 0x000fe40000800000 */
[----:B------:R-:W-:Y:S02]  /*a120*/  PLOP3.LUT P1, PT, PT, PT, UP0, 0x80, 0x0 ;  /* 0x000000000000781c */ /* 0x000fe40003f2f008 */
[----:B------:R-:W-:Y:S02]  /*a130*/  FMNMX.FTZ R173, R197, R173, !PT ;  /* 0x000000adc5ad7209 */ /* 0x000fe40007810000 */
[----:B------:R-:W-:Y:S01]  /*a140*/  FSEL R193, R43, -INF , P6 ;  /* 0xff8000002bc17808 */ /* 0x000fe20003000000 */
[----:B------:R1:W-:Y:S01]  /*a150*/  @P0 LDGSTS.E.BYPASS.LTC128B.128 [R251+0xf100], [R6.64], !P4 ;  /* 0x0f10000006fb0fae */ /* 0x0003e2000e101d5e */
        /* <DEDUP_REMOVED lines=12> */
[----:B------:R-:W-:Y:S01]  /*a220*/  FMNMX.FTZ R2, R195, R2, !PT ;  /* 0x00000002c3027209 */ /* 0x000fe20007810000 */
[----:B-1----:R-:W-:Y:S01]  /*a230*/  @P1 IMAD.MOV.U32 R6, RZ, RZ, R13 ;  /* 0x000000ffff061224 */ /* 0x002fe200078e000d */
[----:B------:R-:W-:Y:S01]  /*a240*/  FMNMX.FTZ R173, R23, R173, !PT ;  /* 0x000000ad17ad7209 */ /* 0x000fe20007810000 */
[----:B------:R-:W-:Y:S01]  /*a250*/  @P1 IMAD.MOV.U32 R7, RZ, RZ, R12 ;  /* 0x000000ffff071224 */ /* 0x000fe200078e000c */
[----:B------:R-:W-:Y:S02]  /*a260*/  FMNMX.FTZ R0, R193, R2, !PT ;  /* 0x00000002c1007209 */ /* 0x000fe40007810000 */
[----:B------:R-:W-:Y:S02]  /*a270*/  FMNMX.FTZ R173, R15, R173, !PT ;  /* 0x000000ad0fad7209 */ /* 0x000fe40007810000 */
[----:B------:R1:W-:Y:S01]  /*a280*/  @P6 LDGSTS.E.BYPASS.LTC128B.128 [R251+0x12100], [R6.64], !P3 ;  /* 0x1210000006fb6fae */ /* 0x0003e2000d901d5e */
[----:B------:R-:W-:Y:S02]  /*a290*/  PLOP3.LUT P0, PT, PT, PT, UP0, 0x80, 0x0 ;  /* 0x000000000000781c */ /* 0x000fe40003f0f008 */
[----:B------:R-:W-:Y:S02]  /*a2a0*/  FMNMX.FTZ R0, R40, R0, !PT ;  /* 0x0000000028007209 */ /* 0x000fe40007810000 */
[----:B------:R-:W-:Y:S02]  /*a2b0*/  PLOP3.LUT P1, PT, PT, PT, UP0, 0x80, 0x0 ;  /* 0x000000000000781c */ /* 0x000fe40003f2f008 */
[----:B------:R-:W-:Y:S01]  /*a2c0*/  FMNMX.FTZ R0, R42, R0, !PT ;  /* 0x000000002a007209 */ /* 0x000fe20007810000 */
[----:B------:R-:W2:Y:S01]  /*a2d0*/  SHFL.BFLY PT, R8, R173, 0x2, 0x1f ;  /* 0x0c401f00ad087f89 */ /* 0x000ea200000e0000 */
[----:B------:R-:W-:Y:S02]  /*a2e0*/  PLOP3.LUT P6, PT, PT, PT, UP0, 0x80, 0x0 ;  /* 0x000000000000781c */ /* 0x000fe40003fcf008 */
[----:B------:R-:W-:Y:S02]  /*a2f0*/  FMNMX.FTZ R0, R202, R0, !PT ;  /* 0x00000000ca007209 */ /* 0x000fe40007810000 */
[----:B------:R-:W-:Y:S02]  /*a300*/  PLOP3.LUT P6, PT, PT, PT, UP0, 0x80, 0x0 ;  /* 0x000000000000781c */ /* 0x000fe40003fcf008 */
[----:B------:R-:W-:Y:S02]  /*a310*/  FMNMX.FTZ R0, R175, R0, !PT ;  /* 0x00000000af007209 */ /* 0x000fe40007810000 */
[----:B------:R-:W-:Y:S02]  /*a320*/  MOV R204, R15 ;  /* 0x0000000f00cc7202 */ /* 0x000fe40000000f00 */
[----:B------:R-:W-:Y:S01]  /*a330*/  MOV R51, R22 ;  /* 0x0000001600337202 */ /* 0x000fe20000000f00 */
[----:B------:R-:W3:Y:S01]  /*a340*/  SHFL.BFLY PT, R2, R0, 0x2, 0x1f ;  /* 0x0c401f0000027f89 */ /* 0x000ee200000e0000 */
[----:B-1----:R-:W-:Y:S01]  /*a350*/  @P0 MOV R7, R10 ;  /* 0x0000000a00070202 */ /* 0x002fe20000000f00 */
[----:B------:R-:W-:Y:S01]  /*a360*/  @P0 IMAD.MOV.U32 R6, RZ, RZ, R172 ;  /* 0x000000ffff060224 */ /* 0x000fe200078e00ac */
[----:B------:R-:W-:Y:S02]  /*a370*/  PLOP3.LUT P0, PT, PT, PT, UP0, 0x80, 0x0 ;  /* 0x000000000000781c */ /* 0x000fe40003f0f008 */
[----:B--2---:R-:W-:Y:S03]  /*a380*/  FMNMX.FTZ R173, R173, R8, !PT ;  /* 0x00000008adad7209 */ /* 0x004fe60007810000 */
[----:B------:R1:W-:Y:S01]  /*a390*/  @P1 LDGSTS.E.BYPASS.LTC128B.128 [R251+0x15100], [R6.64], !P2 ;  /* 0x1510000006fb1fae */ /* 0x0003e2000d101d5e */
[----:B------:R-:W-:Y:S07]  /*a3a0*/  PLOP3.LUT P1, PT, PT, PT, UP0, 0x80, 0x0 ;  /* 0x000000000000781c */ /* 0x000fee0003f2f008 */
[----:B------:R-:W2:Y:S01]  /*a3b0*/  SHFL.BFLY PT, R8, R173, 0x1, 0x1f ;  /* 0x0c201f00ad087f89 */ /* 0x000ea200000e0000 */
[----:B---3--:R-:W-:Y:S07]  /*a3c0*/  FMNMX.FTZ R0, R0, R2, !PT ;  /* 0x0000000200007209 */ /* 0x008fee0007810000 */
[----:B------:R3:W-:Y:S01]  /*a3d0*/  @P0 LDGSTS.E.BYPASS.LTC128B.128 [R251+0xd100], [R4.64], !P5 ;  /* 0x0d10000004fb0fae */ /* 0x0007e2000e901d5e */
[----:B------:R-:W-:Y:S07]  /*a3e0*/  PLOP3.LUT P0, PT, PT, PT, UP0, 0x80, 0x0 ;  /* 0x000000000000781c */ /* 0x000fee0003f0f008 */
[----:B------:R3:W-:Y:S08]  /*a3f0*/  @P1 LDGSTS.E.BYPASS.LTC128B.128 [R251+0x10100], [R4.64+0x80], !P4 ;  /* 0x1010008004fb1fae */ /* 0x0007f0000e101d5e */
[----:B------:R3:W-:Y:S01]  /*a400*/  @P6 LDGSTS.E.BYPASS.LTC128B.128 [R251+0x13100], [R4.64+0x100], !P3 ;  /* 0x1310010004fb6fae */ /* 0x0007e2000d901d5e */
[----:B--2---:R-:W-:Y:S02]  /*a410*/  FMNMX.FTZ R173, R173, R8, !PT ;  /* 0x00000008adad7209 */ /* 0x004fe40007810000 */
[----:B------:R-:W-:Y:S02]  /*a420*/  PLOP3.LUT P6, PT, PT, PT, UP0, 0x80, 0x0 ;  /* 0x000000000000781c */ /* 0x000fe40003fcf008 */
[C---:B------:R-:W-:Y:S01]  /*a430*/  FSETP.NEU.FTZ.AND P1, PT, R173.reuse, -INF , PT ;  /* 0xff800000ad00780b */ /* 0x040fe20003f3d000 */
[----:B------:R-:W-:Y:S02]  /*a440*/  FMUL.FTZ R188, R173, c[0x0][0x2d0] ;  /* 0x0000b400adbc7a20 */ /* 0x000fe40000410000 */
[----:B------:R-:W2:Y:S03]  /*a450*/  SHFL.BFLY PT, R2, R0, 0x1, 0x1f ;  /* 0x0c201f0000027f89 */ /* 0x000ea600000e0000 */
[----:B------:R-:W-:Y:S05]  /*a460*/  FSEL R188, R188, RZ, P1 ;  /* 0x000000ffbcbc7208 */ /* 0x000fea0000800000 */
[----:B------:R3:W-:Y:S01]  /*a470*/  @P0 LDGSTS.E.BYPASS.LTC128B.128 [R251+0x16100], [R4.64+0x180], !P2 ;  /* 0x1610018004fb0fae */ /* 0x0007e2000d101d5e */
[----:B------:R-:W-:Y:S01]  /*a480*/  PLOP3.LUT P0, PT, PT, PT, UP0, 0x80, 0x0 ;  /* 0x000000000000781c */ /* 0x000fe20003f0f008 */
[--C-:B-1----:R-:W-:Y:S02]  /*a490*/  FFMA.FTZ R6, R206, c[0x0][0x2d0], -R188.reuse ;  /* 0x0000b400ce067a23 */ /* 0x102fe400000108bc */
[----:B------:R-:W-:Y:S02]  /*a4a0*/  IMAD.MOV.U32 R206, RZ, RZ, R21 ;  /* 0x000000ffffce7224 */ /* 0x000fe400078e0015 */
[----:B------:R1:W-:Y:S01]  /*a4b0*/  MUFU.EX2 R41, R6 ;  /* 0x0000000600297308 */ /* 0x0003e20000000800 */
[----:B--2---:R-:W-:Y:S01]  /*a4c0*/  FMNMX.FTZ R172, R0, R2, !PT ;  /* 0x0000000200ac7209 */ /* 0x004fe20007810000 */
[--C-:B------:R-:W-:Y:S08]  /*a4d0*/  FFMA.FTZ R0, R9, c[0x0][0x2d0], -R188.reuse ;  /* 0x0000b40009007a23 */ /* 0x100ff000000108bc */
[----:B------:R2:W-:Y:S01]  /*a4e0*/  MUFU.EX2 R48, R0 ;  /* 0x0000000000307308 */ /* 0x0005e20000000800 */
[----:B------:R-:W-:Y:S01]  /*a4f0*/  FMUL.FTZ R189, R172, c[0x0][0x2d0] ;  /* 0x0000b400acbd7a20 */ /* 0x000fe20000410000 */
[----:B---3--:R-:W-:Y:S01]  /*a500*/  @P6 IADD3 R4, P6, R4, UR17, RZ ;  /* 0x0000001104046c10 */ /* 0x008fe2000ffde0ff */
[--C-:B-1----:R-:W-:Y:S02]  /*a510*/  FFMA.FTZ R6, R207, c[0x0][0x2d0], -R188.reuse ;  /* 0x0000b400cf067a23 */ /* 0x102fe400000108bc */
[----:B------:R-:W-:Y:S05]  /*a520*/  IMAD.MOV.U32 R207, RZ, RZ, R19 ;  /* 0x000000ffffcf7224 */ /* 0x000fea00078e0013 */
[----:B------:R1:W3:Y:S05]  /*a530*/  MUFU.EX2 R28, R6 ;  /* 0x00000006001c7308 */ /* 0x0002ea0000000800 */
[----:B------:R-:W-:Y:S02]  /*a540*/  @P0 IADD3.X R5, R5, UR18, RZ, P6, !PT ;  /* 0x0000001205050c10 */ /* 0x000fe4000b7fe4ff */
[C---:B------:R-:W-:Y:S02]  /*a550*/  FSETP.NEU.FTZ.AND P0, PT, R172.reuse, -INF , PT ;  /* 0xff800000ac00780b */ /* 0x040fe40003f1d000 */
[----:B------:R-:W-:Y:S02]  /*a560*/  PLOP3.LUT P6, PT, PT, PT, UP0, 0x80, 0x0 ;  /* 0x000000000000781c */ /* 0x000fe40003fcf008 */
[----:B------:R-:W-:Y:S02]  /*a570*/  FSEL R189, R189, RZ, P0 ;  /* 0x000000ffbdbd7208 */ /* 0x000fe40000000000 */
[----:B------:R-:W-:Y:S02]  /*a580*/  PLOP3.LUT P6, PT, PT, PT, UP0, 0x80, 0x0 ;  /* 0x000000000000781c */ /* 0x000fe40003fcf008 */
[----:B------:R-:W-:Y:S01]  /*a590*/  FSEL R2, R172, RZ, P0 ;  /* 0x000000ffac027208 */ /* 0x000fe20000000000 */
[--C-:B--2---:R-:W-:Y:S01]  /*a5a0*/  FFMA.FTZ R0, R208, c[0x0][0x2d0], -R189.reuse ;  /* 0x0000b400d0007a23 */ /* 0x104fe200000108bd */
[----:B------:R-:W-:Y:S03]  /*a5b0*/  PLOP3.LUT P0, PT, PT, PT, UP0, 0x80, 0x0 ;  /* 0x000000000000781c */ /* 0x000fe60003f0f008 */
[----:B------:R2:W-:Y:S01]  /*a5c0*/  MUFU.EX2 R49, R0 ;  /* 0x0000000000317308 */ /* 0x0005e20000000800 */
[----:B-1----:R-:W-:Y:S02]  /*a5d0*/  FFMA.FTZ R6, R184, c[0x0][0x2d0], -R188 ;  /* 0x0000b400b8067a23 */ /* 0x002fe400000108bc */
[----:B---3--:R-:W-:Y:S03]  /*a5e0*/  IMAD.MOV.U32 R208, RZ, RZ, R28 ;  /* 0x000000ffffd07224 */ /* 0x008fe600078e001c */
[----:B------:R1:W-:Y:S01]  /*a5f0*/  @P6 LDGSTS.E.BYPASS.LTC128B.128 [R251+0xe100], [R4.64], !P5 ;  /* 0x0e10000004fb6fae */ /* 0x0003e2000e901d5e */
[----:B------:R-:W-:Y:S03]  /*a600*/  PLOP3.LUT P6, PT, PT, PT, UP0, 0x80, 0x0 ;  /* 0x000000000000781c */ /* 0x000fe60003fcf008 */
[----:B------:R3:W-:Y:S01]  /*a610*/  MUFU.EX2 R24, R6 ;  /* 0x0000000600187308 */ /* 0x0007e20000000800 */
[----:B------:R-:W-:Y:S09]  /*a620*/  F2FP.BF16.PACK_AB R184, R208, R41 ;  /* 0x00000029d0b8723e */ /* 0x000ff200000010ff */
[----:B------:R1:W-:Y:S01]  /*a630*/  @P6 LDGSTS.E.BYPASS.LTC128B.128 [R251+0x11100], [R4.64+0x80], !P4 ;  /* 0x1110008004fb6fae */ /* 0x0003e2000e101d5e */
[--C-:B--2---:R-:W-:Y:S04]  /*a640*/  FFMA.FTZ R0, R209, c[0x0][0x2d0], -R189.reuse ;  /* 0x0000b400d1007a23 */ /* 0x104fe800000108bd */
[----:B------:R2:W4:Y:S01]  /*a650*/  MUFU.EX2 R209, R0 ;  /* 0x0000000000d17308 */ /* 0x0005220000000800 */
[--C-:B---3--:R-:W-:Y:S09]  /*a660*/  FFMA.FTZ R6, R11, c[0x0][0x2d0], -R189.reuse ;  /* 0x0000b4000b067a23 */ /* 0x108ff200000108bd */
[----:B------:R-:W-:Y:S01]  /*a670*/  MUFU.EX2 R43, R6 ;  /* 0x00000006002b7308 */ /* 0x000fe20000000800 */
[----:B--2---:R-:W-:Y:S01]  /*a680*/  FFMA.FTZ R0, R185, c[0x0][0x2d0], -R189 ;  /* 0x0000b400b9007a23 */ /* 0x004fe200000108bd */
[----:B----4-:R-:W-:Y:S08]  /*a690*/  F2FP.BF16.PACK_AB R185, R209, R49 ;  /* 0x00000031d1b9723e */ /* 0x010ff000000010ff */
[----:B------:R2:W3:Y:S02]  /*a6a0*/  MUFU.EX2 R200, R0 ;  /* 0x0000000000c87308 */ /* 0x0004e40000000800 */
[----:B--2---:R-:W-:Y:S02]  /*a6b0*/  FSEL R0, R173, RZ, P1 ;  /* 0x000000ffad007208 */ /* 0x004fe40000800000 */
[----:B------:R-:W-:Y:S01]  /*a6c0*/  PLOP3.LUT P1, PT, PT, PT, UP0, 0x80, 0x0 ;  /* 0x000000000000781c */ /* 0x000fe20003f2f008 */
[----:B------:R-:W-:Y:S01]  /*a6d0*/  UISETP.GT.AND UP0, UPT, UR16, UR15, UPT ;  /* 0x0000000f1000728c */ /* 0x000fe2000bf04270 */
[----:B---3--:R-:W-:Y:S01]  /*a6e0*/  F2FP.BF16.PACK_AB R187, R43, R200 ;  /* 0x000000c82bbb723e */ /* 0x008fe200000010ff */
[----:B------:R-:W-:Y:S01]  /*a6f0*/  FADD.FTZ R0, -R0, R3 ;  /* 0x0000000300007221 */ /* 0x000fe20000010100 */
[----:B------:R-:W-:Y:S03]  /*a700*/  UMOV UR16, UR24 ;  /* 0x0000001800107c82 */ /* 0x000fe60008000000 */
[----:B------:R-:W-:Y:S04]  /*a710*/  FMUL.FTZ R0, R0, c[0x0][0x2d0] ;  /* 0x0000b40000007a20 */ /* 0x000fe80000410000 */
[----:B------:R2:W3:Y:S02]  /*a720*/  MUFU.EX2 R3, R0 ;  /* 0x0000000000037308 */ /* 0x0004e40000000800 */
[----:B------:R1:W-:Y:S08]  /*a730*/  @P1 LDGSTS.E.BYPASS.LTC128B.128 [R251+0x14100], [R4.64+0x100], !P3 ;  /* 0x1410010004fb1fae */ /* 0x0003f0000d901d5e */
[----:B------:R1:W-:Y:S01]  /*a740*/  @P0 LDGSTS.E.BYPASS.LTC128B.128 [R251+0x17100], [R4.64+0x180], !P2 ;  /* 0x1710018004fb0fae */ /* 0x0003e2000d101d5e */
[----:B------:R-:W-:Y:S07]  /*a750*/  PLOP3.LUT P0, PT, PT, PT, UP0, 0x80, 0x0 ;  /* 0x000000000000781c */ /* 0x000fee0003f0f008 */
[----:B------:R-:W-:Y:S01]  /*a760*/  LDSM.16.MT88.4 R20, [R218+0x100] ;  /* 0x00010000da14783b */ /* 0x000fe20000004200 */
[----:B--2---:R-:W-:Y:S02]  /*a770*/  FADD.FTZ R0, -R2, R174 ;  /* 0x000000ae02007221 */ /* 0x004fe40000010100 */
[----:B------:R-:W-:Y:S05]  /*a780*/  IMAD.MOV.U32 R2, RZ, RZ, R14 ;  /* 0x000000ffff027224 */ /* 0x000fea00078e000e */
[----:B------:R-:W-:Y:S01]  /*a790*/  LDSM.16.MT88.4 R28, [R220+0x100] ;  /* 0x00010000dc1c783b */ /* 0x000fe20000004200 */
[----:B------:R-:W-:Y:S02]  /*a7a0*/  FMUL.FTZ R0, R0, c[0x0][0x2d0] ;  /* 0x0000b40000007a20 */ /* 0x000fe40000410000 */
[----:B------:R-:W-:Y:S02]  /*a7b0*/  IMAD.MOV.U32 R174, RZ, RZ, R24 ;  /* 0x000000ffffae7224 */ /* 0x000fe400078e0018 */
[C---:B---3--:R-:W-:Y:S02]  /*a7c0*/  FMUL.FTZ R8, R3.reuse, R180 ;  /* 0x000000b403087220 */ /* 0x048fe40000410000 */
[----:B------:R-:W2:Y:S01]  /*a7d0*/  MUFU.EX2 R0, R0 ;  /* 0x0000000000007308 */ /* 0x000ea20000000800 */
[----:B------:R-:W3:Y:S01]  /*a7e0*/  LDSM.16.MT88.4 R12, [R217+0x100] ;  /* 0x00010000d90c783b */ /* 0x000ee20000004200 */
[----:B------:R-:W-:Y:S01]  /*a7f0*/  F2FP.BF16.PACK_AB R186, R48, R174 ;  /* 0x000000ae30ba723e */ /* 0x000fe200000010ff */
[C---:B-1----:R-:W-:Y:S02]  /*a800*/  FMUL.FTZ R4, R3.reuse, R176 ;  /* 0x000000b003047220 */ /* 0x042fe40000410000 */
[C---:B------:R-:W-:Y:S02]  /*a810*/  FMUL.FTZ R5, R3.reuse, R177 ;  /* 0x000000b103057220 */ /* 0x040fe40000410000 */
[C---:B------:R-:W-:Y:S02]  /*a820*/  FMUL.FTZ R9, R3.reuse, R181 ;  /* 0x000000b503097220 */ /* 0x040fe40000410000 */
[----:B------:R-:W-:Y:S01]  /*a830*/  IMAD.MOV.U32 R176, RZ, RZ, R18 ;  /* 0x000000ffffb07224 */ /* 0x000fe200078e0012 */
[----:B------:R-:W1:Y:S01]  /*a840*/  LDSM.16.MT88.4 R36, [R219+0x100] ;  /* 0x00010000db24783b */ /* 0x000e620000004200 */
[----:B------:R-:W-:Y:S02]  /*a850*/  IMAD.MOV.U32 R177, RZ, RZ, R17 ;  /* 0x000000ffffb17224 */ /* 0x000fe400078e0011 */
[C---:B------:R-:W-:Y:S02]  /*a860*/  FMUL.FTZ R17, R3.reuse, R137 ;  /* 0x0000008903117220 */ /* 0x040fe40000410000 */
[C---:B------:R-:W-:Y:S02]  /*a870*/  FMUL.FTZ R24, R3.reuse, R144 ;  /* 0x0000009003187220 */ /* 0x040fe40000410000 */
[----:B------:R-:W-:Y:S01]  /*a880*/  IMAD.MOV.U32 R144, RZ, RZ, R25 ;  /* 0x000000ffff907224 */ /* 0x000fe200078e0019 */
[----:B------:R-:W4:Y:S01]  /*a890*/  LDSM.16.MT88.4 R44, [R217+0x3100] ;  /* 0x00310000d92c783b */ /* 0x000f220000004200 */
[C---:B------:R-:W-:Y:S02]  /*a8a0*/  FMUL.FTZ R25, R3.reuse, R145 ;  /* 0x0000009103197220 */ /* 0x040fe40000410000 */
[----:B------:R-:W-:Y:S02]  /*a8b0*/  IMAD.MOV.U32 R145, RZ, RZ, R26 ;  /* 0x000000ffff917224 */ /* 0x000fe400078e001a */
[----:B------:R-:W-:Y:S02]  /*a8c0*/  IMAD.MOV.U32 R180, RZ, RZ, R32 ;  /* 0x000000ffffb47224 */ /* 0x000fe400078e0020 */
[C---:B--2---:R-:W-:Y:S01]  /*a8d0*/  FMUL.FTZ R6, R0.reuse, R178 ;  /* 0x000000b200067220 */ /* 0x044fe20000410000 */
[----:B------:R-:W-:Y:S01]  /*a8e0*/  MOV R178, R16 ;  /* 0x0000001000b27202 */ /* 0x000fe20000000f00 */
[C---:B------:R-:W-:Y:S01]  /*a8f0*/  FMUL.FTZ R7, R0.reuse, R179 ;  /* 0x000000b300077220 */ /* 0x040fe20000410000 */
[----:B------:R-:W0:Y:S01]  /*a900*/  LDGDEPBAR ;  /* 0x00000000000079af */ /* 0x000e220000000000 */
[C---:B------:R-:W-:Y:S01]  /*a910*/  FMUL.FTZ R16, R3.reuse, R136 ;  /* 0x0000008803107220 */ /* 0x040fe20000410000 */
[----:B------:R-:W-:Y:S01]  /*a920*/  MOV R179, R48 ;  /* 0x0000003000b37202 */ /* 0x000fe20000000f00 */
[C---:B------:R-:W-:Y:S02]  /*a930*/  FMUL.FTZ R18, R0.reuse, R138 ;  /* 0x0000008a00127220 */ /* 0x040fe40000410000 */
[C---:B------:R-:W-:Y:S02]  /*a940*/  FMUL.FTZ R19, R0.reuse, R139 ;  /* 0x0000008b00137220 */ /* 0x040fe40000410000 */
[C---:B------:R-:W-:Y:S01]  /*a950*/  FMUL.FTZ R26, R0.reuse, R146 ;  /* 0x00000092001a7220 */ /* 0x040fe20000410000 */
[----:B------:R-:W-:Y:S01]  /*a960*/  LDSM.16.MT88.4 R136, [R220+0x3100] ;  /* 0x00310000dc88783b */ /* 0x000fe20000004200 */
[----:B------:R-:W-:Y:S02]  /*a970*/  IMAD.MOV.U32 R146, RZ, RZ, R27 ;  /* 0x000000ffff927224 */ /* 0x000fe400078e001b */
[C---:B------:R-:W-:Y:S01]  /*a980*/  FMUL.FTZ R27, R0.reuse, R147 ;  /* 0x00000093001b7220 */ /* 0x040fe20000410000 */
[----:B------:R-:W-:Y:S01]  /*a990*/  MOV R147, R178 ;  /* 0x000000b200937202 */ /* 0x000fe20000000f00 */
[C---:B---3--:R-:W-:Y:S05]  /*a9a0*/  HMMA.16816.F32.BF16 R4, R184.reuse, R12, R4 ;  /* 0x0000000cb804723c */ /* 0x048fea0000041804 */
[C---:B------:R-:W-:Y:S02]  /*a9b0*/  FMUL.FTZ R10, R0.reuse, R182 ;  /* 0x000000b6000a7220 */ /* 0x040fe40000410000 */
[C---:B------:R-:W-:Y:S01]  /*a9c0*/  FMUL.FTZ R11, R0.reuse, R183 ;  /* 0x000000b7000b7220 */ /* 0x040fe20000410000 */
[----:B------:R-:W-:Y:S01]  /*a9d0*/  MOV R183, R40 ;  /* 0x0000002800b77202 */ /* 0x000fe20000000f00 */
[C---:B------:R-:W-:Y:S03]  /*a9e0*/  FMUL.FTZ R12, R3.reuse, R132 ;  /* 0x00000084030c7220 */ /* 0x040fe60000410000 */
[C---:B------:R-:W-:Y:S02]  /*a9f0*/  FMUL.FTZ R13, R3.reuse, R133 ;  /* 0x00000085030d7220 */ /* 0x040fe40000410000 */
[C---:B------:R-:W-:Y:S03]  /*aa00*/  HMMA.16816.F32.BF16 R8, R184.reuse, R14, R8 ;  /* 0x0000000eb808723c */ /* 0x040fe60000041808 */
[C---:B------:R-:W-:Y:S02]  /*aa10*/  FMUL.FTZ R32, R3.reuse, R152 ;  /* 0x0000009803207220 */ /* 0x040fe40000410000 */
[----:B------:R-:W-:Y:S02]  /*aa20*/  IMAD.MOV.U32 R152, RZ, RZ, R33 ;  /* 0x000000ffff987224 */ /* 0x000fe400078e0021 */
[C---:B------:R-:W-:Y:S02]  /*aa30*/  FMUL.FTZ R14, R0.reuse, R134 ;  /* 0x00000086000e7220 */ /* 0x040fe40000410000 */
[C---:B------:R-:W-:Y:S02]  /*aa40*/  FMUL.FTZ R15, R0.reuse, R135 ;  /* 0x00000087000f7220 */ /* 0x040fe40000410000 */
[----:B------:R-:W2:Y:S01]  /*aa50*/  LDSM.16.MT88.4 R132, [R218+0x3100] ;  /* 0x00310000da84783b */ /* 0x000ea20000004200 */
[C---:B------:R-:W-:Y:S02]  /*aa60*/  FMUL.FTZ R33, R3.reuse, R153 ;  /* 0x0000009903217220 */ /* 0x040fe40000410000 */
[----:B------:R-:W-:Y:S02]  /*aa70*/  IMAD.MOV.U32 R153, RZ, RZ, R34 ;  /* 0x000000ffff997224 */ /* 0x000fe400078e0022 */
[C---:B------:R-:W-:Y:S03]  /*aa80*/  HMMA.16816.F32.BF16 R12, R184.reuse, R20, R12 ;  /* 0x00000014b80c723c */ /* 0x040fe6000004180c */
[C---:B------:R-:W-:Y:S01]  /*aa90*/  FMUL.FTZ R34, R0.reuse, R154 ;  /* 0x0000009a00227220 */ /* 0x040fe20000410000 */
[----:B------:R-:W-:Y:S01]  /*aaa0*/  MOV R154, R35 ;  /* 0x00000023009a7202 */ /* 0x000fe20000000f00 */
[C---:B------:R-:W-:Y:S02]  /*aab0*/  FMUL.FTZ R35, R0.reuse, R155 ;  /* 0x0000009b00237220 */ /* 0x040fe40000410000 */
[C---:B------:R-:W-:Y:S01]  /*aac0*/  FMUL.FTZ R20, R3.reuse, R140 ;  /* 0x0000008c03147220 */ /* 0x040fe20000410000 */
[C---:B------:R-:W-:Y:S04]  /*aad0*/  HMMA.16816.F32.BF16 R16, R184.reuse, R22, R16 ;  /* 0x00000016b810723c */ /* 0x040fe80000041810 */
[C---:B------:R-:W-:Y:S02]  /*aae0*/  FMUL.FTZ R21, R3.reuse, R141 ;  /* 0x0000008d03157220 */ /* 0x040fe40000410000 */
[C---:B------:R-:W-:Y:S02]  /*aaf0*/  FMUL.FTZ R40, R3.reuse, R160 ;  /* 0x000000a003287220 */ /* 0x040fe40000410000 */
[C---:B------:R-:W-:Y:S04]  /*ab00*/  FMUL.FTZ R22, R0.reuse, R142 ;  /* 0x0000008e00167220 */ /* 0x040fe80000410000 */
[C---:B------:R-:W-:Y:S02]  /*ab10*/  FMUL.FTZ R23, R0.reuse, R143 ;  /* 0x0000008f00177220 */ /* 0x040fe40000410000 */
[----:B------:R-:W3:Y:S01]  /*ab20*/  LDSM.16.MT88.4 R140, [R219+0x3100] ;  /* 0x00310000db8c783b */ /* 0x000ee20000004200 */
        /* <DEDUP_REMOVED lines=8> */
[----:B------:R-:W-:Y:S02]  /*abb0*/  IMAD.MOV.U32 R178, RZ, RZ, R43 ;  /* 0x000000ffffb27224 */ /* 0x000fe400078e002b */
[C---:B------:R-:W-:Y:S04]  /*abc0*/  FMUL.FTZ R30, R0.reuse, R150 ;  /* 0x00000096001e7220 */ /* 0x040fe80000410000 */
[----:B------:R-:W-:Y:S01]  /*abd0*/  FMUL.FTZ R31, R0, R151 ;  /* 0x00000097001f7220 */ /* 0x000fe20000410000 */
[----:B------:R-:W-:Y:S01]  /*abe0*/  MOV R151, R207 ;  /* 0x000000cf00977202 */ /* 0x000fe20000000f00 */
[----:B------:R-:W-:Y:S02]  /*abf0*/  IMAD.MOV.U32 R150, RZ, RZ, R2 ;  /* 0x000000ffff967224 */ /* 0x000fe400078e0002 */
[----:B------:R-:W-:Y:S02]  /*ac00*/  IMAD.MOV.U32 R148, RZ, RZ, R177 ;  /* 0x000000ffff947224 */ /* 0x000fe400078e00b1 */
[----:B------:R-:W-:Y:S01]  /*ac10*/  IMAD.MOV.U32 R149, RZ, RZ, R176 ;  /* 0x000000ffff957224 */ /* 0x000fe200078e00b0 */
[C---:B-1----:R-:W-:Y:S03]  /*ac20*/  HMMA.16816.F32.BF16 R28, R184.reuse, R36, R28 ;  /* 0x00000024b81c723c */ /* 0x042fe6000004181c */
[----:B------:R-:W-:Y:S02]  /*ac30*/  FFMA.FTZ R2, R210, c[0x0][0x2d0], -R188 ;  /* 0x0000b400d2027a23 */ /* 0x000fe400000108bc */
[----:B------:R-:W-:Y:S02]  /*ac40*/  IMAD.MOV.U32 R210, RZ, RZ, R153 ;  /* 0x000000ffffd27224 */ /* 0x000fe400078e0099 */
[C---:B------:R-:W-:Y:S01]  /*ac50*/  FMUL.FTZ R43, R0.reuse, R163 ;  /* 0x000000a3002b7220 */ /* 0x040fe20000410000 */
[C---:B------:R-:W-:Y:S04]  /*ac60*/  HMMA.16816.F32.BF16 R32, R184.reuse, R38, R32 ;  /* 0x00000026b820723c */ /* 0x040fe80000041820 */
[C---:B------:R-:W-:Y:S01]  /*ac70*/  FMUL.FTZ R36, R3.reuse, R156 ;  /* 0x0000009c03247220 */ /* 0x040fe20000410000 */
[----:B------:R-:W-:Y:S01]  /*ac80*/  MOV R163, R150 ;  /* 0x0000009600a37202 */ /* 0x000fe20000000f00 */
[C---:B------:R-:W-:Y:S02]  /*ac90*/  FMUL.FTZ R37, R3.reuse, R157 ;  /* 0x0000009d03257220 */ /* 0x040fe40000410000 */
[C---:B------:R-:W-:Y:S02]  /*aca0*/  FMUL.FTZ R38, R0.reuse, R158 ;  /* 0x0000009e00267220 */ /* 0x040fe40000410000 */
[----:B------:R1:W-:Y:S02]  /*acb0*/  MUFU.EX2 R158, R2 ;  /* 0x00000002009e7308 */ /* 0x0003e40000000800 */
[C---:B------:R-:W-:Y:S02]  /*acc0*/  FMUL.FTZ R39, R0.reuse, R159 ;  /* 0x0000009f00277220 */ /* 0x040fe40000410000 */
[C---:B------:R-:W-:Y:S02]  /*acd0*/  FMUL.FTZ R55, R0.reuse, R55 ;  /* 0x0000003700377220 */ /* 0x040fe40000410000 */
[C---:B------:R-:W-:Y:S02]  /*ace0*/  FMUL.FTZ R56, R3.reuse, R56 ;  /* 0x0000003803387220 */ /* 0x040fe40000410000 */
[C---:B------:R-:W-:Y:S01]  /*acf0*/  FMUL.FTZ R57, R3.reuse, R57 ;  /* 0x0000003903397220 */ /* 0x040fe20000410000 */
[C---:B----4-:R-:W-:Y:S03]  /*ad00*/  HMMA.16816.F32.BF16 R36, R184.reuse, R44, R36 ;  /* 0x0000002cb824723c */ /* 0x050fe60000041824 */
[----:B------:R-:W-:Y:S02]  /*ad10*/  IMAD.MOV.U32 R181, RZ, RZ, R42 ;  /* 0x000000ffffb57224 */ /* 0x000fe400078e002a */
[C---:B------:R-:W-:Y:S02]  /*ad20*/  FMUL.FTZ R42, R0.reuse, R162 ;  /* 0x000000a2002a7220 */ /* 0x040fe40000410000 */
[----:B------:R-:W-:Y:S02]  /*ad30*/  IMAD.MOV.U32 R182, RZ, RZ, R41 ;  /* 0x000000ffffb67224 */ /* 0x000fe400078e0029 */
[C---:B------:R-:W-:Y:S03]  /*ad40*/  FMUL.FTZ R41, R3.reuse, R161 ;  /* 0x000000a103297220 */ /* 0x040fe60000410000 */
[----:B------:R-:W-:Y:S02]  /*ad50*/  IMAD.MOV.U32 R162, RZ, RZ, R152 ;  /* 0x000000ffffa27224 */ /* 0x000fe400078e0098 */
[----:B------:R-:W-:Y:S01]  /*ad60*/  FMUL.FTZ R44, R3, R164 ;  /* 0x000000a4032c7220 */ /* 0x000fe20000410000 */
[----:B------:R-:W-:Y:S01]  /*ad70*/  MOV R164, R146 ;  /* 0x0000009200a47202 */ /* 0x000fe20000000f00 */
[C---:B------:R-:W-:Y:S03]  /*ad80*/  HMMA.16816.F32.BF16 R40, R184.reuse, R46, R40 ;  /* 0x0000002eb828723c */ /* 0x040fe60000041828 */
[----:B-1----:R-:W-:Y:S02]  /*ad90*/  FFMA.FTZ R2, R211, c[0x0][0x2d0], -R188 ;  /* 0x0000b400d3027a23 */ /* 0x002fe400000108bc */
[C---:B------:R-:W-:Y:S02]  /*ada0*/  FMUL.FTZ R45, R3.reuse, R165 ;  /* 0x000000a5032d7220 */ /* 0x040fe40000410000 */
[----:B------:R1:W4:Y:S01]  /*adb0*/  MUFU.EX2 R156, R2 ;  /* 0x00000002009c7308 */ /* 0x0003220000000800 */
[C---:B------:R-:W-:Y:S04]  /*adc0*/  FMUL.FTZ R46, R0.reuse, R166 ;  /* 0x000000a6002e7220 */ /* 0x040fe80000410000 */
[C---:B------:R-:W-:Y:S02]  /*add0*/  FMUL.FTZ R47, R0.reuse, R167 ;  /* 0x000000a7002f7220 */ /* 0x040fe40000410000 */
[----:B------:R-:W-:Y:S02]  /*ade0*/  IMAD.MOV.U32 R167, RZ, RZ, R147 ;  /* 0x000000ffffa77224 */ /* 0x000fe400078e0093 */
[----:B------:R-:W-:Y:S02]  /*adf0*/  IMAD.MOV.U32 R166, RZ, RZ, R151 ;  /* 0x000000ffffa67224 */ /* 0x000fe400078e0097 */
[----:B------:R-:W-:Y:S01]  /*ae00*/  IMAD.MOV.U32 R211, RZ, RZ, R149 ;  /* 0x000000ffffd37224 */ /* 0x000fe200078e0095 */
[C---:B--2---:R-:W-:Y:S03]  /*ae10*/  HMMA.16816.F32.BF16 R44, R184.reuse, R132, R44 ;  /* 0x00000084b82c723c */ /* 0x044fe6000004182c */
[----:B------:R-:W-:Y:S02]  /*ae20*/  IMAD.MOV.U32 R207, RZ, RZ, R51 ;  /* 0x000000ffffcf7224 */ /* 0x000fe400078e0033 */
[C---:B------:R-:W-:Y:S02]  /*ae30*/  FMUL.FTZ R51, R0.reuse, R171 ;  /* 0x000000ab00337220 */ /* 0x040fe40000410000 */
[----:B------:R-:W-:Y:S02]  /*ae40*/  IMAD.MOV.U32 R176, RZ, RZ, R50 ;  /* 0x000000ffffb07224 */ /* 0x000fe400078e0032 */
[----:B------:R-:W-:Y:S03]  /*ae50*/  FMUL.FTZ R50, R0, R170 ;  /* 0x000000aa00327220 */ /* 0x000fe60000410000 */
[----:B------:R-:W-:Y:S02]  /*ae60*/  IMAD.MOV.U32 R177, RZ, RZ, R49 ;  /* 0x000000ffffb17224 */ /* 0x000fe400078e0031 */
[C---:B------:R-:W-:Y:S02]  /*ae70*/  FMUL.FTZ R49, R3.reuse, R169 ;  /* 0x000000a903317220 */ /* 0x040fe40000410000 */
[----:B-1----:R-:W-:Y:S02]  /*ae80*/  FFMA.FTZ R2, R212, c[0x0][0x2d0], -R189 ;  /* 0x0000b400d4027a23 */ /* 0x002fe400000108bd */
[----:B------:R-:W-:Y:S02]  /*ae90*/  IMAD.MOV.U32 R170, RZ, RZ, R145 ;  /* 0x000000ffffaa7224 */ /* 0x000fe400078e0091 */
[----:B------:R1:W-:Y:S01]  /*aea0*/  MUFU.EX2 R157, R2 ;  /* 0x00000002009d7308 */ /* 0x0003e20000000800 */
[C---:B------:R-:W-:Y:S01]  /*aeb0*/  HMMA.16816.F32.BF16 R48, R184.reuse, R134, R48 ;  /* 0x00000086b830723c */ /* 0x040fe20000041830 */
[----:B------:R-:W2:Y:S02]  /*aec0*/  LDSM.16.MT88.4 R132, [R217+0x6100] ;  /* 0x00610000d984783b */ /* 0x000ea40000004200 */
[----:B------:R-:W-:Y:S02]  /*aed0*/  IMAD.MOV.U32 R171, RZ, RZ, R144 ;  /* 0x000000ffffab7224 */ /* 0x000fe400078e0090 */
[----:B------:R-:W-:Y:S02]  /*aee0*/  IMAD.MOV.U32 R165, RZ, RZ, R148 ;  /* 0x000000ffffa57224 */ /* 0x000fe400078e0094 */
[C---:B------:R-:W-:Y:S01]  /*aef0*/  FMUL.FTZ R58, R0.reuse, R58 ;  /* 0x0000003a003a7220 */ /* 0x040fe20000410000 */
[C---:B------:R-:W-:Y:S01]  /*af00*/  HMMA.16816.F32.BF16 R52, R184.reuse, R136, R52 ;  /* 0x00000088b834723c */ /* 0x040fe20000041834 */
[----:B------:R-:W-:Y:S03]  /*af10*/  LDSM.16.MT88.4 R144, [R218+0x900] ;  /* 0x00090000da90783b */ /* 0x000fe60000004200 */
[C---:B------:R-:W-:Y:S02]  /*af20*/  FMUL.FTZ R59, R0.reuse, R59 ;  /* 0x0000003b003b7220 */ /* 0x040fe40000410000 */
[C---:B------:R-:W-:Y:S02]  /*af30*/  FMUL.FTZ R60, R3.reuse, R60 ;  /* 0x0000003c033c7220 */ /* 0x040fe40000410000 */
[----:B------:R-:W-:Y:S01]  /*af40*/  FMUL.FTZ R61, R3, R61 ;  /* 0x0000003d033d7220 */ /* 0x000fe20000410000 */
[----:B------:R-:W-:Y:S02]  /*af50*/  LDSM.16.MT88.4 R148, [R220+0x900] ;  /* 0x00090000dc94783b */ /* 0x000fe40000004200 */
[C---:B------:R-:W-:Y:S03]  /*af60*/  HMMA.16816.F32.BF16 R56, R184.reuse, R138, R56 ;  /* 0x0000008ab838723c */ /* 0x040fe60000041838 */
[C---:B------:R-:W-:Y:S02]  /*af70*/  FMUL.FTZ R62, R0.reuse, R62 ;  /* 0x0000003e003e7220 */ /* 0x040fe40000410000 */
[C---:B------:R-:W-:Y:S01]  /*af80*/  FMUL.FTZ R63, R0.reuse, R63 ;  /* 0x0000003f003f7220 */ /* 0x040fe20000410000 */
[----:B------:R-:W4:Y:S01]  /*af90*/  LDSM.16.MT88.4 R136, [R218+0x6100] ;  /* 0x00610000da88783b */ /* 0x000f220000004200 */
[--C-:B-1----:R-:W-:Y:S02]  /*afa0*/  FFMA.FTZ R2, R213, c[0x0][0x2d0], -R189.reuse ;  /* 0x0000b400d5027a23 */ /* 0x102fe400000108bd */
[C---:B------:R-:W-:Y:S02]  /*afb0*/  FMUL.FTZ R64, R3.reuse, R64 ;  /* 0x0000004003407220 */ /* 0x040fe40000410000 */
[----:B------:R1:W1:Y:S01]  /*afc0*/  MUFU.EX2 R159, R2 ;  /* 0x00000002009f7308 */ /* 0x0002620000000800 */
[C---:B---3--:R-:W-:Y:S03]  /*afd0*/  HMMA.16816.F32.BF16 R60, R184.reuse, R140, R60 ;  /* 0x0000008cb83c723c */ /* 0x048fe6000004183c */
[C---:B------:R-:W-:Y:S02]  /*afe0*/  FMUL.FTZ R65, R3.reuse, R65 ;  /* 0x0000004103417220 */ /* 0x040fe40000410000 */
[C---:B------:R-:W-:Y:S02]  /*aff0*/  FMUL.FTZ R66, R0.reuse, R66 ;  /* 0x0000004200427220 */ /* 0x040fe40000410000 */
[C---:B------:R-:W-:Y:S02]  /*b000*/  FMUL.FTZ R67, R0.reuse, R67 ;  /* 0x0000004300437220 */ /* 0x040fe40000410000 */
[C---:B------:R-:W-:Y:S03]  /*b010*/  FMUL.FTZ R68, R3.reuse, R68 ;  /* 0x0000004403447220 */ /* 0x040fe60000410000 */
[C---:B------:R-:W-:Y:S02]  /*b020*/  FMUL.FTZ R69, R3.reuse, R69 ;  /* 0x0000004503457220 */ /* 0x040fe40000410000 */
[C---:B------:R-:W-:Y:S01]  /*b030*/  HMMA.16816.F32.BF16 R64, R184.reuse, R142, R64 ;  /* 0x0000008eb840723c */ /* 0x040fe20000041840 */
[----:B------:R-:W3:Y:S02]  /*b040*/  LDSM.16.MT88.4 R140, [R220+0x6100] ;  /* 0x00610000dc8c783b */ /* 0x000ee40000004200 */
        /* <DEDUP_REMOVED lines=12> */
[----:B------:R-:W-:Y:S02]  /*b110*/  FMUL.FTZ R79, R0, R79 ;  /* 0x0000004f004f7220 */ /* 0x000fe40000410000 */
[--C-:B-1----:R-:W-:Y:S02]  /*b120*/  FFMA.FTZ R2, R214, c[0x0][0x2d0], -R188.reuse ;  /* 0x0000b400d6027a23 */ /* 0x102fe400000108bc */
[C---:B------:R-:W-:Y:S02]  /*b130*/  FMUL.FTZ R80, R3.reuse, R80 ;  /* 0x0000005003507220 */ /* 0x040fe40000410000 */
[----:B------:R1:W-:Y:S01]  /*b140*/  MUFU.EX2 R168, R2 ;  /* 0x0000000200a87308 */ /* 0x0003e20000000800 */
[C---:B----4-:R-:W-:Y:S03]  /*b150*/  HMMA.16816.F32.BF16 R76, R184.reuse, R136, R76 ;  /* 0x00000088b84c723c */ /* 0x050fe6000004184c */
[C---:B------:R-:W-:Y:S02]  /*b160*/  FMUL.FTZ R81, R3.reuse, R81 ;  /* 0x0000005103517220 */ /* 0x040fe40000410000 */
[C---:B------:R-:W-:Y:S02]  /*b170*/  FMUL.FTZ R82, R0.reuse, R82 ;  /* 0x0000005200527220 */ /* 0x040fe40000410000 */
[C---:B------:R-:W-:Y:S02]  /*b180*/  FMUL.FTZ R83, R0.reuse, R83 ;  /* 0x0000005300537220 */ /* 0x040fe40000410000 */
[C---:B------:R-:W-:Y:S03]  /*b190*/  FMUL.FTZ R84, R3.reuse, R84 ;  /* 0x0000005403547220 */ /* 0x040fe60000410000 */
[C---:B------:R-:W-:Y:S02]  /*b1a0*/  FMUL.FTZ R85, R3.reuse, R85 ;  /* 0x0000005503557220 */ /* 0x040fe40000410000 */
[C---:B------:R-:W-:Y:S01]  /*b1b0*/  HMMA.16816.F32.BF16 R80, R184.reuse, R138, R80 ;  /* 0x0000008ab850723c */ /* 0x040fe20000041850 */
[----:B------:R-:W4:Y:S02]  /*b1c0*/  LDSM.16.MT88.4 R136, [R217+0x9100] ;  /* 0x00910000d988783b */ /* 0x000f240000004200 */
[C---:B------:R-:W-:Y:S02]  /*b1d0*/  FMUL.FTZ R86, R0.reuse, R86 ;  /* 0x0000005600567220 */ /* 0x040fe40000410000 */
[C---:B------:R-:W-:Y:S02]  /*b1e0*/  FMUL.FTZ R87, R0.reuse, R87 ;  /* 0x0000005700577220 */ /* 0x040fe40000410000 */
[C---:B------:R-:W-:Y:S02]  /*b1f0*/  FMUL.FTZ R88, R3.reuse, R88 ;  /* 0x0000005803587220 */ /* 0x040fe40000410000 */
[----:B------:R-:W-:Y:S03]  /*b200*/  FMUL.FTZ R89, R3, R89 ;  /* 0x0000005903597220 */ /* 0x000fe60000410000 */
[C---:B---3--:R-:W-:Y:S03]  /*b210*/  HMMA.16816.F32.BF16 R84, R184.reuse, R140, R84 ;  /* 0x0000008cb854723c */ /* 0x048fe60000041854 */
[C---:B------:R-:W-:Y:S02]  /*b220*/  FMUL.FTZ R90, R0.reuse, R90 ;  /* 0x0000005a005a7220 */ /* 0x040fe40000410000 */
[C---:B------:R-:W-:Y:S02]  /*b230*/  FMUL.FTZ R91, R0.reuse, R91 ;  /* 0x0000005b005b7220 */ /* 0x040fe40000410000 */
[--C-:B-1----:R-:W-:Y:S02]  /*b240*/  FFMA.FTZ R2, R215, c[0x0][0x2d0], -R188.reuse ;  /* 0x0000b400d7027a23 */ /* 0x102fe400000108bc */
[C---:B------:R-:W-:Y:S02]  /*b250*/  FMUL.FTZ R92, R3.reuse, R92 ;  /* 0x0000005c035c7220 */ /* 0x040fe40000410000 */
[----:B------:R1:W3:Y:S01]  /*b260*/  MUFU.EX2 R160, R2 ;  /* 0x0000000200a07308 */ /* 0x0002e20000000800 */
[C---:B------:R-:W-:Y:S01]  /*b270*/  HMMA.16816.F32.BF16 R88, R184.reuse, R142, R88 ;  /* 0x0000008eb858723c */ /* 0x040fe20000041858 */
[----:B------:R-:W1:Y:S02]  /*b280*/  LDSM.16.MT88.4 R140, [R218+0x9100] ;  /* 0x00910000da8c783b */ /* 0x000e640000004200 */
[C---:B------:R-:W-:Y:S02]  /*b290*/  FMUL.FTZ R93, R3.reuse, R93 ;  /* 0x0000005d035d7220 */ /* 0x040fe40000410000 */
[C---:B------:R-:W-:Y:S02]  /*b2a0*/  FMUL.FTZ R94, R0.reuse, R94 ;  /* 0x0000005e005e7220 */ /* 0x040fe40000410000 */
[C---:B------:R-:W-:Y:S02]  /*b2b0*/  FMUL.FTZ R95, R0.reuse, R95 ;  /* 0x0000005f005f7220 */ /* 0x040fe40000410000 */
[C---:B------:R-:W-:Y:S03]  /*b2c0*/  FMUL.FTZ R96, R3.reuse, R96 ;  /* 0x0000006003607220 */ /* 0x040fe60000410000 */
[C---:B------:R-:W-:Y:S02]  /*b2d0*/  FMUL.FTZ R97, R3.reuse, R97 ;  /* 0x0000006103617220 */ /* 0x040fe40000410000 */
        /* <DEDUP_REMOVED lines=11> */
[C---:B----4-:R-:W-:Y:S03]  /*b390*/  HMMA.16816.F32.BF16 R100, R184.reuse, R136, R100 ;  /* 0x00000088b864723c */ /* 0x050fe60000041864 */
[C---:B------:R-:W-:Y:S02]  /*b3a0*/  FMUL.FTZ R106, R0.reuse, R106 ;  /* 0x0000006a006a7220 */ /* 0x040fe40000410000 */
[----:B------:R-:W-:Y:S02]  /*b3b0*/  FMUL.FTZ R107, R0, R107 ;  /* 0x0000006b006b7220 */ /* 0x000fe40000410000 */
[--C-:B-1----:R-:W-:Y:S02]  /*b3c0*/  FFMA.FTZ R2, R252, c[0x0][0x2d0], -R189.reuse ;  /* 0x0000b400fc027a23 */ /* 0x102fe400000108bd */
[C---:B------:R-:W-:Y:S02]  /*b3d0*/  FMUL.FTZ R108, R3.reuse, R108 ;  /* 0x0000006c036c7220 */ /* 0x040fe40000410000 */
[----:B------:R1:W-:Y:S01]  /*b3e0*/  MUFU.EX2 R169, R2 ;  /* 0x0000000200a97308 */ /* 0x0003e20000000800 */
[C---:B------:R-:W-:Y:S01]  /*b3f0*/  HMMA.16816.F32.BF16 R104, R184.reuse, R138, R104 ;  /* 0x0000008ab868723c */ /* 0x040fe20000041868 */
[----:B------:R-:W4:Y:S02]  /*b400*/  LDSM.16.MT88.4 R136, [R219+0x9100] ;  /* 0x00910000db88783b */ /* 0x000f240000004200 */
[C---:B------:R-:W-:Y:S02]  /*b410*/  FMUL.FTZ R109, R3.reuse, R109 ;  /* 0x0000006d036d7220 */ /* 0x040fe40000410000 */
[C---:B------:R-:W-:Y:S02]  /*b420*/  FMUL.FTZ R110, R0.reuse, R110 ;  /* 0x0000006e006e7220 */ /* 0x040fe40000410000 */
[C---:B------:R-:W-:Y:S02]  /*b430*/  FMUL.FTZ R111, R0.reuse, R111 ;  /* 0x0000006f006f7220 */ /* 0x040fe40000410000 */
[C---:B------:R-:W-:Y:S03]  /*b440*/  FMUL.FTZ R112, R3.reuse, R112 ;  /* 0x0000007003707220 */ /* 0x040fe60000410000 */
[C---:B------:R-:W-:Y:S02]  /*b450*/  FMUL.FTZ R113, R3.reuse, R113 ;  /* 0x0000007103717220 */ /* 0x040fe40000410000 */
[C---:B------:R-:W-:Y:S03]  /*b460*/  HMMA.16816.F32.BF16 R108, R184.reuse, R140, R108 ;  /* 0x0000008cb86c723c */ /* 0x040fe6000004186c */
[C---:B------:R-:W-:Y:S02]  /*b470*/  FMUL.FTZ R114, R0.reuse, R114 ;  /* 0x0000007200727220 */ /* 0x040fe40000410000 */
[----:B------:R-:W-:Y:S02]  /*b480*/  FMUL.FTZ R115, R0, R115 ;  /* 0x0000007300737220 */ /* 0x000fe40000410000 */
[C---:B------:R-:W-:Y:S02]  /*b490*/  FMUL.FTZ R124, R3.reuse, R124 ;  /* 0x0000007c037c7220 */ /* 0x040fe40000410000 */
[--C-:B-1----:R-:W-:Y:S02]  /*b4a0*/  FFMA.FTZ R2, R154, c[0x0][0x2d0], -R189.reuse ;  /* 0x0000b4009a027a23 */ /* 0x102fe400000108bd */
[----:B------:R-:W-:Y:S01]  /*b4b0*/  LDSM.16.MT88.4 R152, [R218+0x3900] ;  /* 0x00390000da98783b */ /* 0x000fe20000004200 */
[C---:B------:R-:W-:Y:S01]  /*b4c0*/  HMMA.16816.F32.BF16 R112, R184.reuse, R142, R112 ;  /* 0x0000008eb870723c */ /* 0x040fe20000041870 */
[----:B------:R-:W1:Y:S02]  /*b4d0*/  MUFU.EX2 R161, R2 ;  /* 0x0000000200a17308 */ /* 0x000e640000000800 */
[C---:B------:R-:W-:Y:S02]  /*b4e0*/  FMUL.FTZ R116, R3.reuse, R116 ;  /* 0x0000007403747220 */ /* 0x040fe40000410000 */
[C---:B------:R-:W-:Y:S02]  /*b4f0*/  FMUL.FTZ R117, R3.reuse, R117 ;  /* 0x0000007503757220 */ /* 0x040fe40000410000 */
[----:B------:R-:W1:Y:S01]  /*b500*/  LDSM.16.MT88.4 R140, [R217+0x900] ;  /* 0x00090000d98c783b */ /* 0x000e620000004200 */
[C---:B------:R-:W-:Y:S04]  /*b510*/  FMUL.FTZ R118, R0.reuse, R118 ;  /* 0x0000007600767220 */ /* 0x040fe80000410000 */
[C---:B------:R-:W-:Y:S02]  /*b520*/  FMUL.FTZ R119, R0.reuse, R119 ;  /* 0x0000007700777220 */ /* 0x040fe40000410000 */
[C---:B------:R-:W-:Y:S02]  /*b530*/  FMUL.FTZ R125, R3.reuse, R125 ;  /* 0x0000007d037d7220 */ /* 0x040fe40000410000 */
[C---:B------:R-:W-:Y:S02]  /*b540*/  FMUL.FTZ R126, R0.reuse, R126 ;  /* 0x0000007e007e7220 */ /* 0x040fe40000410000 */
[C---:B------:R-:W-:Y:S01]  /*b550*/  FMUL.FTZ R127, R0.reuse, R127 ;  /* 0x0000007f007f7220 */ /* 0x040fe20000410000 */
[C---:B--2---:R-:W-:Y:S03]  /*b560*/  HMMA.16816.F32.BF16 R116, R184.reuse, R132, R116 ;  /* 0x00000084b874723c */ /* 0x044fe60000041874 */
[C---:B------:R-:W-:Y:S02]  /*b570*/  FMUL.FTZ R120, R3.reuse, R120 ;  /* 0x0000007803787220 */ /* 0x040fe40000410000 */
[C---:B------:R-:W-:Y:S02]  /*b580*/  FMUL.FTZ R121, R3.reuse, R121 ;  /* 0x0000007903797220 */ /* 0x040fe40000410000 */
[----:B------:R-:W-:Y:S01]  /*b590*/  FMUL.FTZ R122, R0, R122 ;  /* 0x0000007a007a7220 */ /* 0x000fe20000410000 */
[----:B------:R-:W-:Y:S01]  /*b5a0*/  F2FP.BF16.PACK_AB R132, R156, R158 ;  /* 0x0000009e9c84723e */ /* 0x000fe200000010ff */
[C---:B------:R-:W-:Y:S03]  /*b5b0*/  FMUL.FTZ R123, R0.reuse, R123 ;  /* 0x0000007b007b7220 */ /* 0x040fe60000410000 */
[----:B------:R-:W-:Y:S01]  /*b5c0*/  FMUL.FTZ R128, R3, R128 ;  /* 0x0000008003807220 */ /* 0x000fe20000410000 */
[----:B------:R-:W-:Y:S01]  /*b5d0*/  F2FP.BF16.PACK_AB R133, R159, R157 ;  /* 0x0000009d9f85723e */ /* 0x000fe200000010ff */
[----:B------:R-:W-:Y:S02]  /*b5e0*/  FMUL.FTZ R129, R3, R129 ;  /* 0x0000008103817220 */ /* 0x000fe40000410000 */
[C---:B------:R-:W-:Y:S03]  /*b5f0*/  HMMA.16816.F32.BF16 R120, R184.reuse, R134, R120 ;  /* 0x00000086b878723c */ /* 0x040fe60000041878 */
[C---:B------:R-:W-:Y:S02]  /*b600*/  FMUL.FTZ R130, R0.reuse, R130 ;  /* 0x0000008200827220 */ /* 0x040fe40000410000 */
[----:B------:R-:W-:Y:S02]  /*b610*/  FMUL.FTZ R131, R0, R131 ;  /* 0x0000008300837220 */ /* 0x000fe40000410000 */
[----:B---3--:R-:W-:Y:S01]  /*b620*/  F2FP.BF16.PACK_AB R134, R160, R168 ;  /* 0x000000a8a086723e */ /* 0x008fe200000010ff */
[C---:B----4-:R-:W-:Y:S04]  /*b630*/  HMMA.16816.F32.BF16 R124, R184.reuse, R136, R124 ;  /* 0x00000088b87c723c */ /* 0x050fe8000004187c */
[----:B-1----:R-:W-:Y:S01]  /*b640*/  F2FP.BF16.PACK_AB R135, R161, R169 ;  /* 0x000000a9a187723e */ /* 0x002fe200000010ff */
[----:B------:R-:W-:Y:S02]  /*b650*/  FFMA.FTZ R2, R171, c[0x0][0x2d0], -R188 ;  /* 0x0000b400ab027a23 */ /* 0x000fe400000108bc */
[----:B------:R-:W-:Y:S01]  /*b660*/  IMAD.MOV.U32 R171, RZ, RZ, R164 ;  /* 0x000000ffffab7224 */ /* 0x000fe200078e00a4 */
[----:B------:R-:W-:Y:S01]  /*b670*/  HMMA.16816.F32.BF16 R128, R184, R138, R128 ;  /* 0x0000008ab880723c */ /* 0x000fe20000041880 */
[----:B------:R-:W1:Y:S01]  /*b680*/  LDSM.16.MT88.4 R136, [R219+0x900] ;  /* 0x00090000db88783b */ /* 0x000e620000004200 */
[----:B------:R2:W-:Y:S06]  /*b690*/  MUFU.EX2 R164, R2 ;  /* 0x0000000200a47308 */ /* 0x0005ec0000000800 */
[C---:B------:R-:W-:Y:S08]  /*b6a0*/  HMMA.16816.F32.BF16 R4, R132.reuse, R140, R4 ;  /* 0x0000008c8404723c */ /* 0x040ff00000041804 */
[C---:B------:R-:W-:Y:S01]  /*b6b0*/  HMMA.16816.F32.BF16 R8, R132.reuse, R142, R8 ;  /* 0x0000008e8408723c */ /* 0x040fe20000041808 */
[----:B------:R-:W3:Y:S07]  /*b6c0*/  LDSM.16.MT88.4 R140, [R217+0x3900] ;  /* 0x00390000d98c783b */ /* 0x000eee0000004200 */
[C---:B------:R-:W-:Y:S04]  /*b6d0*/  HMMA.16816.F32.BF16 R12, R132.reuse, R144, R12 ;  /* 0x00000090840c723c */ /* 0x040fe8000004180c */
[--C-:B--2---:R-:W-:Y:S01]  /*b6e0*/  FFMA.FTZ R2, R167, c[0x0][0x2d0], -R188.reuse ;  /* 0x0000b400a7027a23 */ /* 0x104fe200000108bc */
[----:B------:R-:W-:Y:S03]  /*b6f0*/  MOV R167, R165 ;  /* 0x000000a500a77202 */ /* 0x000fe60000000f00 */
[C---:B------:R-:W-:Y:S01]  /*b700*/  HMMA.16816.F32.BF16 R16, R132.reuse, R146, R16 ;  /* 0x000000928410723c */ /* 0x040fe20000041810 */
[----:B------:R2:W4:Y:S01]  /*b710*/  MUFU.EX2 R165, R2 ;  /* 0x0000000200a57308 */ /* 0x0005220000000800 */
[----:B------:R-:W4:Y:S06]  /*b720*/  LDSM.16.MT88.4 R144, [R220+0x3900] ;  /* 0x00390000dc90783b */ /* 0x000f2c0000004200 */
[C---:B------:R-:W-:Y:S08]  /*b730*/  HMMA.16816.F32.BF16 R20, R132.reuse, R148, R20 ;  /* 0x000000948414723c */ /* 0x040ff00000041814 */
[C---:B------:R-:W-:Y:S01]  /*b740*/  HMMA.16816.F32.BF16 R24, R132.reuse, R150, R24 ;  /* 0x000000968418723c */ /* 0x040fe20000041818 */
[----:B------:R-:W4:Y:S07]  /*b750*/  LDSM.16.MT88.4 R148, [R219+0x3900] ;  /* 0x00390000db94783b */ /* 0x000f2e0000004200 */
[C---:B-1----:R-:W-:Y:S04]  /*b760*/  HMMA.16816.F32.BF16 R28, R132.reuse, R136, R28 ;  /* 0x00000088841c723c */ /* 0x042fe8000004181c */
[--C-:B--2---:R-:W-:Y:S04]  /*b770*/  FFMA.FTZ R2, R211, c[0x0][0x2d0], -R189.reuse ;  /* 0x0000b400d3027a23 */ /* 0x104fe800000108bd */
[C---:B------:R-:W-:Y:S01]  /*b780*/  HMMA.16816.F32.BF16 R32, R132.reuse, R138, R32 ;  /* 0x0000008a8420723c */ /* 0x040fe20000041820 */
[----:B------:R1:W-:Y:S01]  /*b790*/  MUFU.EX2 R215, R2 ;  /* 0x0000000200d77308 */ /* 0x0003e20000000800 */
[----:B------:R-:W2:Y:S06]  /*b7a0*/  LDSM.16.MT88.4 R136, [R217+0x6900] ;  /* 0x00690000d988783b */ /* 0x000eac0000004200 */
[C---:B---3--:R-:W-:Y:S08]  /*b7b0*/  HMMA.16816.F32.BF16 R36, R132.reuse, R140, R36 ;  /* 0x0000008c8424723c */ /* 0x048ff00000041824 */
[C---:B------:R-:W-:Y:S01]  /*b7c0*/  HMMA.16816.F32.BF16 R40, R132.reuse, R142, R40 ;  /* 0x0000008e8428723c */ /* 0x040fe20000041828 */
[----:B------:R-:W3:Y:S07]  /*b7d0*/  LDSM.16.MT88.4 R140, [R218+0x6900] ;  /* 0x00690000da8c783b */ /* 0x000eee0000004200 */
[C---:B------:R-:W-:Y:S04]  /*b7e0*/  HMMA.16816.F32.BF16 R44, R132.reuse, R152, R44 ;  /* 0x00000098842c723c */ /* 0x040fe8000004182c */
[----:B-1----:R-:W-:Y:S04]  /*b7f0*/  FFMA.FTZ R2, R210, c[0x0][0x2d0], -R189 ;  /* 0x0000b400d2027a23 */ /* 0x002fe800000108bd */
[C---:B------:R-:W-:Y:S01]  /*b800*/  HMMA.16816.F32.BF16 R48, R132.reuse, R154, R48 ;  /* 0x0000009a8430723c */ /* 0x040fe20000041830 */
[----:B------:R1:W1:Y:S01]  /*b810*/  MUFU.EX2 R252, R2 ;  /* 0x0000000200fc7308 */ /* 0x0002620000000800 */
[----:B------:R-:W3:Y:S06]  /*b820*/  LDSM.16.MT88.4 R152, [R220+0x6900] ;  /* 0x00690000dc98783b */ /* 0x000eec0000004200 */
[C---:B----4-:R-:W-:Y:S08]  /*b830*/  HMMA.16816.F32.BF16 R52, R132.reuse, R144, R52 ;  /* 0x000000908434723c */ /* 0x050ff00000041834 */
[C---:B------:R-:W-:Y:S01]  /*b840*/  HMMA.16816.F32.BF16 R56, R132.reuse, R146, R56 ;  /* 0x000000928438723c */ /* 0x040fe20000041838 */
[----:B------:R-:W4:Y:S07]  /*b850*/  LDSM.16.MT88.4 R144, [R219+0x6900] ;  /* 0x00690000db90783b */ /* 0x000f2e0000004200 */
[C---:B------:R-:W-:Y:S04]  /*b860*/  HMMA.16816.F32.BF16 R60, R132.reuse, R148, R60 ;  /* 0x00000094843c723c */ /* 0x040fe8000004183c */
[--C-:B-1----:R-:W-:Y:S02]  /*b870*/  FFMA.FTZ R2, R171, c[0x0][0x2d0], -R188.reuse ;  /* 0x0000b400ab027a23 */ /* 0x102fe400000108bc */
[----:B------:R-:W-:Y:S02]  /*b880*/  IMAD.MOV.U32 R171, RZ, RZ, R199 ;  /* 0x000000ffffab7224 */ /* 0x000fe400078e00c7 */
[C---:B------:R-:W-:Y:S01]  /*b890*/  HMMA.16816.F32.BF16 R64, R132.reuse, R150, R64 ;  /* 0x000000968440723c */ /* 0x040fe20000041840 */
[----:B------:R1:W-:Y:S01]  /*b8a0*/  MUFU.EX2 R214, R2 ;  /* 0x0000000200d67308 */ /* 0x0003e20000000800 */
[----:B------:R-:W-:Y:S06]  /*b8b0*/  LDSM.16.MT88.4 R148, [R220+0x9900] ;  /* 0x00990000dc94783b */ /* 0x000fec0000004200 */
[C---:B--2---:R-:W-:Y:S08]  /*b8c0*/  HMMA.16816.F32.BF16 R68, R132.reuse, R136, R68 ;  /* 0x000000888444723c */ /* 0x044ff00000041844 */
[C---:B------:R-:W-:Y:S01]  /*b8d0*/  HMMA.16816.F32.BF16 R72, R132.reuse, R138, R72 ;  /* 0x0000008a8448723c */ /* 0x040fe20000041848 */
[----:B------:R-:W2:Y:S07]  /*b8e0*/  LDSM.16.MT88.4 R136, [R217+0x9900] ;  /* 0x00990000d988783b */ /* 0x000eae0000004200 */
[C---:B---3--:R-:W-:Y:S04]  /*b8f0*/  HMMA.16816.F32.BF16 R76, R132.reuse, R140, R76 ;  /* 0x0000008c844c723c */ /* 0x048fe8000004184c */
[----:B-1----:R-:W-:Y:S01]  /*b900*/  FFMA.FTZ R2, R170, c[0x0][0x2d0], -R188 ;  /* 0x0000b400aa027a23 */ /* 0x002fe200000108bc */
[----:B------:R-:W-:Y:S03]  /*b910*/  MOV R170, R203 ;  /* 0x000000cb00aa7202 */ /* 0x000fe60000000f00 */
[C---:B------:R-:W-:Y:S01]  /*b920*/  HMMA.16816.F32.BF16 R80, R132.reuse, R142, R80 ;  /* 0x0000008e8450723c */ /* 0x040fe20000041850 */
[----:B------:R1:W3:Y:S01]  /*b930*/  MUFU.EX2 R213, R2 ;  /* 0x0000000200d57308 */ /* 0x0002e20000000800 */
[----:B------:R-:W3:Y:S06]  /*b940*/  LDSM.16.MT88.4 R140, [R218+0x9900] ;  /* 0x00990000da8c783b */ /* 0x000eec0000004200 */
[C---:B------:R-:W-:Y:S08]  /*b950*/  HMMA.16816.F32.BF16 R84, R132.reuse, R152, R84 ;  /* 0x000000988454723c */ /* 0x040ff00000041854 */
[C---:B------:R-:W-:Y:S01]  /*b960*/  HMMA.16816.F32.BF16 R88, R132.reuse, R154, R88 ;  /* 0x0000009a8458723c */ /* 0x040fe20000041858 */
[----:B------:R-:W3:Y:S07]  /*b970*/  LDSM.16.MT88.4 R152, [R219+0x9900] ;  /* 0x00990000db98783b */ /* 0x000eee0000004200 */
[C---:B----4-:R-:W-:Y:S04]  /*b980*/  HMMA.16816.F32.BF16 R92, R132.reuse, R144, R92 ;  /* 0x00000090845c723c */ /* 0x050fe8000004185c */
[--C-:B-1----:R-:W-:Y:S04]  /*b990*/  FFMA.FTZ R2, R167, c[0x0][0x2d0], -R189.reuse ;  /* 0x0000b400a7027a23 */ /* 0x102fe800000108bd */
[C---:B------:R-:W-:Y:S01]  /*b9a0*/  HMMA.16816.F32.BF16 R96, R132.reuse, R146, R96 ;  /* 0x000000928460723c */ /* 0x040fe20000041860 */
[----:B------:R1:W-:Y:S01]  /*b9b0*/  MUFU.EX2 R212, R2 ;  /* 0x0000000200d47308 */ /* 0x0003e20000000800 */
[----:B------:R-:W-:Y:S06]  /*b9c0*/  LDSM.16.MT88.4 R144, [R218+0x1100] ;  /* 0x00110000da90783b */ /* 0x000fec0000004200 */
[C---:B--2---:R-:W-:Y:S08]  /*b9d0*/  HMMA.16816.F32.BF16 R100, R132.reuse, R136, R100 ;  /* 0x000000888464723c */ /* 0x044ff00000041864 */
[C---:B------:R-:W-:Y:S01]  /*b9e0*/  HMMA.16816.F32.BF16 R104, R132.reuse, R138, R104 ;  /* 0x0000008a8468723c */ /* 0x040fe20000041868 */
[----:B------:R-:W2:Y:S07]  /*b9f0*/  LDSM.16.MT88.4 R136, [R217+0x1100] ;  /* 0x00110000d988783b */ /* 0x000eae0000004200 */
[C---:B---3--:R-:W-:Y:S04]  /*ba00*/  HMMA.16816.F32.BF16 R108, R132.reuse, R140, R108 ;  /* 0x0000008c846c723c */ /* 0x048fe8000004186c */
[----:B-1----:R-:W-:Y:S02]  /*ba10*/  FFMA.FTZ R2, R166, c[0x0][0x2d0], -R189 ;  /* 0x0000b400a6027a23 */ /* 0x002fe400000108bd */
[----:B------:R-:W-:Y:S02]  /*ba20*/  IMAD.MOV.U32 R166, RZ, RZ, R162 ;  /* 0x000000ffffa67224 */ /* 0x000fe400078e00a2 */
[C---:B------:R-:W-:Y:S01]  /*ba30*/  HMMA.16816.F32.BF16 R112, R132.reuse, R142, R112 ;  /* 0x0000008e8470723c */ /* 0x040fe20000041870 */
[----:B------:R1:W3:Y:S01]  /*ba40*/  MUFU.EX2 R211, R2 ;  /* 0x0000000200d37308 */ /* 0x0002e20000000800 */
[----:B------:R-:W4:Y:S02]  /*ba50*/  LDSM.16.MT88.4 R140, [R220+0x1100] ;  /* 0x00110000dc8c783b */ /* 0x000f240000004200 */
[----:B------:R-:W-:Y:S02]  /*ba60*/  IMAD.MOV.U32 R162, RZ, RZ, R182 ;  /* 0x000000ffffa27224 */ /* 0x000fe400078e00b6 */
[----:B------:R-:W-:Y:S02]  /*ba70*/  IMAD.MOV.U32 R182, RZ, RZ, R177 ;  /* 0x000000ffffb67224 */ /* 0x000fe400078e00b1 */
[C---:B------:R-:W-:Y:S04]  /*ba80*/  HMMA.16816.F32.BF16 R116, R132.reuse, R148, R116 ;  /* 0x000000948474723c */ /* 0x040fe80000041874 */
[----:B------:R-:W-:Y:S04]  /*ba90*/  IMAD.MOV.U32 R177, RZ, RZ, R209 ;  /* 0x000000ffffb17224 */ /* 0x000fe800078e00d1 */
[C---:B------:R-:W-:Y:S01]  /*baa0*/  HMMA.16816.F32.BF16 R120, R132.reuse, R150, R120 ;  /* 0x000000968478723c */ /* 0x040fe20000041878 */
[----:B------:R-:W4:Y:S07]  /*bab0*/  LDSM.16.MT88.4 R148, [R219+0x1100] ;  /* 0x00110000db94783b */ /* 0x000f2e0000004200 */
[C---:B------:R-:W-:Y:S04]  /*bac0*/  HMMA.16816.F32.BF16 R124, R132.reuse, R152, R124 ;  /* 0x00000098847c723c */ /* 0x040fe8000004187c */
[----:B-1----:R-:W-:Y:S02]  /*bad0*/  FFMA.FTZ R2, R163, c[0x0][0x2d0], -R188 ;  /* 0x0000b400a3027a23 */ /* 0x002fe400000108bc */
[----:B------:R-:W-:Y:S01]  /*bae0*/  IMAD.MOV.U32 R163, RZ, RZ, R183 ;  /* 0x000000ffffa37224 */ /* 0x000fe200078e00b7 */
[----:B------:R-:W-:Y:S01]  /*baf0*/  MOV R183, R181 ;  /* 0x000000b500b77202 */ /* 0x000fe20000000f00 */
[----:B------:R-:W-:Y:S01]  /*bb00*/  HMMA.16816.F32.BF16 R128, R132, R154, R128 ;  /* 0x0000009a8480723c */ /* 0x000fe20000041880 */
[----:B------:R1:W-:Y:S01]  /*bb10*/  MUFU.EX2 R210, R2 ;  /* 0x0000000200d27308 */ /* 0x0003e20000000800 */
[----:B------:R-:W-:Y:S02]  /*bb20*/  LDSM.16.MT88.4 R152, [R218+0x4100] ;  /* 0x00410000da98783b */ /* 0x000fe40000004200 */
[----:B------:R-:W-:Y:S01]  /*bb30*/  IMAD.MOV.U32 R181, RZ, RZ, R176 ;  /* 0x000000ffffb57224 */ /* 0x000fe200078e00b0 */
[----:B------:R-:W-:Y:S01]  /*bb40*/  MOV R176, R208 ;  /* 0x000000d000b07202 */ /* 0x000fe20000000f00 */
[----:B------:R-:W-:Y:S01]  /*bb50*/  IMAD.MOV.U32 R167, RZ, RZ, R163 ;  /* 0x000000ffffa77224 */ /* 0x000fe200078e00a3 */
[----:B------:R-:W-:Y:S01]  /*bb60*/  F2FP.BF16.PACK_AB R132, R165, R164 ;  /* 0x000000a4a584723e */ /* 0x000fe200000010ff */
[----:B------:R-:W-:Y:S01]  /*bb70*/  IMAD.MOV.U32 R163, RZ, RZ, R162 ;  /* 0x000000ffffa37224 */ /* 0x000fe200078e00a2 */
[----:B------:R-:W-:Y:S03]  /*bb80*/  F2FP.BF16.PACK_AB R133, R252, R215 ;  /* 0x000000d7fc85723e */ /* 0x000fe600000010ff */
[----:B------:R-:W-:Y:S02]  /*bb90*/  F2FP.BF16.PACK_AB R134, R213, R214 ;  /* 0x000000d6d586723e */ /* 0x000fe400000010ff */
[----:B---3--:R-:W-:Y:S02]  /*bba0*/  F2FP.BF16.PACK_AB R135, R211, R212 ;  /* 0x000000d4d387723e */ /* 0x008fe400000010ff */
[----:B------:R-:W-:Y:S01]  /*bbb0*/  MOV R162, R182 ;  /* 0x000000b600a27202 */ /* 0x000fe20000000f00 */
[----:B------:R-:W-:Y:S04]  /*bbc0*/  IMAD.MOV.U32 R182, RZ, RZ, R204 ;  /* 0x000000ffffb67224 */ /* 0x000fe800078e00cc */
[C---:B--2---:R-:W-:Y:S03]  /*bbd0*/  HMMA.16816.F32.BF16 R4, R132.reuse, R136, R4 ;  /* 0x000000888404723c */ /* 0x044fe60000041804 */
[--C-:B-1----:R-:W-:Y:S05]  /*bbe0*/  FFMA.FTZ R2, R207, c[0x0][0x2d0], -R188.reuse ;  /* 0x0000b400cf027a23 */ /* 0x102fea00000108bc */
        /* <DEDUP_REMOVED lines=15> */
[--C-:B-1----:R-:W-:Y:S04]  /*bce0*/  FFMA.FTZ R2, R191, c[0x0][0x2d0], -R189.reuse ;  /* 0x0000b400bf027a23 */ /* 0x102fe800000108bd */
[C---:B------:R-:W-:Y:S01]  /*bcf0*/  HMMA.16816.F32.BF16 R40, R132.reuse, R138, R40 ;  /* 0x0000008a8428723c */ /* 0x040fe20000041828 */
[----:B------:R1:W3:Y:S01]  /*bd00*/  MUFU.EX2 R207, R2 ;  /* 0x0000000200cf7308 */ /* 0x0002e20000000800 */
[----:B------:R-:W3:Y:S06]  /*bd10*/  LDSM.16.MT88.4 R136, [R217+0x7100] ;  /* 0x00710000d988783b */ /* 0x000eec0000004200 */
[C---:B------:R-:W-:Y:S08]  /*bd20*/  HMMA.16816.F32.BF16 R44, R132.reuse, R152, R44 ;  /* 0x00000098842c723c */ /* 0x040ff0000004182c */
[C---:B------:R-:W-:Y:S01]  /*bd30*/  HMMA.16816.F32.BF16 R48, R132.reuse, R154, R48 ;  /* 0x0000009a8430723c */ /* 0x040fe20000041830 */
[----:B------:R-:W3:Y:S07]  /*bd40*/  LDSM.16.MT88.4 R152, [R220+0x7100] ;  /* 0x00710000dc98783b */ /* 0x000eee0000004200 */
[C---:B--2---:R-:W-:Y:S04]  /*bd50*/  HMMA.16816.F32.BF16 R52, R132.reuse, R144, R52 ;  /* 0x000000908434723c */ /* 0x044fe80000041834 */
[--C-:B-1----:R-:W-:Y:S04]  /*bd60*/  FFMA.FTZ R2, R206, c[0x0][0x2d0], -R188.reuse ;  /* 0x0000b400ce027a23 */ /* 0x102fe800000108bc */
[C---:B------:R-:W-:Y:S01]  /*bd70*/  HMMA.16816.F32.BF16 R56, R132.reuse, R146, R56 ;  /* 0x000000928438723c */ /* 0x040fe20000041838 */
[----:B------:R1:W-:Y:S01]  /*bd80*/  MUFU.EX2 R206, R2 ;  /* 0x0000000200ce7308 */ /* 0x0003e20000000800 */
[----:B------:R-:W2:Y:S06]  /*bd90*/  LDSM.16.MT88.4 R144, [R219+0x7100] ;  /* 0x00710000db90783b */ /* 0x000eac0000004200 */
[C---:B----4-:R-:W-:Y:S08]  /*bda0*/  HMMA.16816.F32.BF16 R60, R132.reuse, R140, R60 ;  /* 0x0000008c843c723c */ /* 0x050ff0000004183c */
[C---:B------:R-:W-:Y:S01]  /*bdb0*/  HMMA.16816.F32.BF16 R64, R132.reuse, R142, R64 ;  /* 0x0000008e8440723c */ /* 0x040fe20000041840 */
[----:B------:R-:W-:Y:S07]  /*bdc0*/  LDSM.16.MT88.4 R140, [R218+0xa100] ;  /* 0x00a10000da8c783b */ /* 0x000fee0000004200 */
[C---:B---3--:R-:W-:Y:S04]  /*bdd0*/  HMMA.16816.F32.BF16 R68, R132.reuse, R136, R68 ;  /* 0x000000888444723c */ /* 0x048fe80000041844 */
[----:B-1----:R-:W-:Y:S04]  /*bde0*/  FFMA.FTZ R2, R205, c[0x0][0x2d0], -R188 ;  /* 0x0000b400cd027a23 */ /* 0x002fe800000108bc */
[C---:B------:R-:W-:Y:S01]  /*bdf0*/  HMMA.16816.F32.BF16 R72, R132.reuse, R138, R72 ;  /* 0x0000008a8448723c */ /* 0x040fe20000041848 */
[----:B------:R1:W3:Y:S01]  /*be00*/  MUFU.EX2 R205, R2 ;  /* 0x0000000200cd7308 */ /* 0x0002e20000000800 */
[----:B------:R-:W4:Y:S06]  /*be10*/  LDSM.16.MT88.4 R136, [R217+0xa100] ;  /* 0x00a10000d988783b */ /* 0x000f2c0000004200 */
[C---:B------:R-:W-:Y:S08]  /*be20*/  HMMA.16816.F32.BF16 R76, R132.reuse, R148, R76 ;  /* 0x00000094844c723c */ /* 0x040ff0000004184c */
[C---:B------:R-:W-:Y:S01]  /*be30*/  HMMA.16816.F32.BF16 R80, R132.reuse, R150, R80 ;  /* 0x000000968450723c */ /* 0x040fe20000041850 */
[----:B------:R-:W3:Y:S07]  /*be40*/  LDSM.16.MT88.4 R148, [R220+0xa100] ;  /* 0x00a10000dc94783b */ /* 0x000eee0000004200 */
[C---:B------:R-:W-:Y:S04]  /*be50*/  HMMA.16816.F32.BF16 R84, R132.reuse, R152, R84 ;  /* 0x000000988454723c */ /* 0x040fe80000041854 */
[----:B-1----:R-:W-:Y:S02]  /*be60*/  FFMA.FTZ R2, R166, c[0x0][0x2d0], -R189 ;  /* 0x0000b400a6027a23 */ /* 0x002fe400000108bd */
[----:B------:R-:W-:Y:S02]  /*be70*/  IMAD.MOV.U32 R166, RZ, RZ, R183 ;  /* 0x000000ffffa67224 */ /* 0x000fe400078e00b7 */
[C---:B------:R-:W-:Y:S01]  /*be80*/  HMMA.16816.F32.BF16 R88, R132.reuse, R154, R88 ;  /* 0x0000009a8458723c */ /* 0x040fe20000041858 */
[----:B------:R1:W-:Y:S01]  /*be90*/  MUFU.EX2 R204, R2 ;  /* 0x0000000200cc7308 */ /* 0x0003e20000000800 */
[----:B------:R-:W-:Y:S02]  /*bea0*/  LDSM.16.MT88.4 R152, [R218+0x1900] ;  /* 0x00190000da98783b */ /* 0x000fe40000004200 */
[----:B------:R-:W-:Y:S02]  /*beb0*/  IMAD.MOV.U32 R183, RZ, RZ, R181 ;  /* 0x000000ffffb77224 */ /* 0x000fe400078e00b5 */
[----:B------:R-:W-:Y:S02]  /*bec0*/  IMAD.MOV.U32 R181, RZ, RZ, R202 ;  /* 0x000000ffffb57224 */ /* 0x000fe400078e00ca */
[C---:B--2---:R-:W-:Y:S08]  /*bed0*/  HMMA.16816.F32.BF16 R92, R132.reuse, R144, R92 ;  /* 0x00000090845c723c */ /* 0x044ff0000004185c */
[C---:B------:R-:W-:Y:S01]  /*bee0*/  HMMA.16816.F32.BF16 R96, R132.reuse, R146, R96 ;  /* 0x000000928460723c */ /* 0x040fe20000041860 */
[----:B------:R-:W2:Y:S07]  /*bef0*/  LDSM.16.MT88.4 R144, [R219+0xa100] ;  /* 0x00a10000db90783b */ /* 0x000eae0000004200 */
[C---:B----4-:R-:W-:Y:S04]  /*bf00*/  HMMA.16816.F32.BF16 R100, R132.reuse, R136, R100 ;  /* 0x000000888464723c */ /* 0x050fe80000041864 */
        /* <DEDUP_REMOVED lines=16> */
[----:B-1----:R-:W-:Y:S01]  /*c010*/  FFMA.FTZ R2, R201, c[0x0][0x2d0], -R188 ;  /* 0x0000b400c9027a23 */ /* 0x002fe200000108bc */
[----:B------:R-:W-:Y:S03]  /*c020*/  F2FP.BF16.PACK_AB R133, R207, R208 ;  /* 0x000000d0cf85723e */ /* 0x000fe600000010ff */
[----:B------:R1:W3:Y:S01]  /*c030*/  MUFU.EX2 R201, R2 ;  /* 0x0000000200c97308 */ /* 0x0002e20000000800 */
[----:B------:R-:W-:Y:S02]  /*c040*/  F2FP.BF16.PACK_AB R134, R205, R206 ;  /* 0x000000cecd86723e */ /* 0x000fe400000010ff */
[----:B----4-:R-:W-:Y:S07]  /*c050*/  F2FP.BF16.PACK_AB R135, R203, R204 ;  /* 0x000000cccb87723e */ /* 0x010fee00000010ff */
[C---:B------:R-:W-:Y:S08]  /*c060*/  HMMA.16816.F32.BF16 R4, R132.reuse, R136, R4 ;  /* 0x000000888404723c */ /* 0x040ff00000041804 */
[C---:B------:R-:W-:Y:S01]  /*c070*/  HMMA.16816.F32.BF16 R8, R132.reuse, R138, R8 ;  /* 0x0000008a8408723c */ /* 0x040fe20000041808 */
[----:B------:R-:W4:Y:S03]  /*c080*/  LDSM.16.MT88.4 R136, [R217+0x4900] ;  /* 0x00490000d988783b */ /* 0x000f260000004200 */
[--C-:B-1----:R-:W-:Y:S04]  /*c090*/  FFMA.FTZ R2, R170, c[0x0][0x2d0], -R189.reuse ;  /* 0x0000b400aa027a23 */ /* 0x102fe800000108bd */
[C---:B------:R-:W-:Y:S04]  /*c0a0*/  HMMA.16816.F32.BF16 R12, R132.reuse, R152, R12 ;  /* 0x00000098840c723c */ /* 0x040fe8000004180c */
[----:B------:R-:W-:Y:S02]  /*c0b0*/  IMAD.MOV.U32 R170, RZ, RZ, R180 ;  /* 0x000000ffffaa7224 */ /* 0x000fe400078e00b4 */
[----:B------:R-:W-:Y:S02]  /*c0c0*/  IMAD.MOV.U32 R180, RZ, RZ, R200 ;  /* 0x000000ffffb47224 */ /* 0x000fe400078e00c8 */
[C---:B------:R-:W-:Y:S01]  /*c0d0*/  HMMA.16816.F32.BF16 R16, R132.reuse, R154, R16 ;  /* 0x0000009a8410723c */ /* 0x040fe20000041810 */
[----:B------:R1:W-:Y:S01]  /*c0e0*/  MUFU.EX2 R200, R2 ;  /* 0x0000000200c87308 */ /* 0x0003e20000000800 */
[----:B------:R-:W3:Y:S06]  /*c0f0*/  LDSM.16.MT88.4 R152, [R220+0x4900] ;  /* 0x00490000dc98783b */ /* 0x000eec0000004200 */
[C---:B------:R-:W-:Y:S08]  /*c100*/  HMMA.16816.F32.BF16 R20, R132.reuse, R140, R20 ;  /* 0x0000008c8414723c */ /* 0x040ff00000041814 */
[C---:B------:R-:W-:Y:S01]  /*c110*/  HMMA.16816.F32.BF16 R24, R132.reuse, R142, R24 ;  /* 0x0000008e8418723c */ /* 0x040fe20000041818 */
[----:B------:R-:W3:Y:S07]  /*c120*/  LDSM.16.MT88.4 R140, [R219+0x4900] ;  /* 0x00490000db8c783b */ /* 0x000eee0000004200 */
[C---:B--2---:R-:W-:Y:S04]  /*c130*/  HMMA.16816.F32.BF16 R28, R132.reuse, R144, R28 ;  /* 0x00000090841c723c */ /* 0x044fe8000004181c */
[--C-:B-1----:R-:W-:Y:S04]  /*c140*/  FFMA.FTZ R2, R198, c[0x0][0x2d0], -R189.reuse ;  /* 0x0000b400c6027a23 */ /* 0x102fe800000108bd */
[C---:B------:R-:W-:Y:S01]  /*c150*/  HMMA.16816.F32.BF16 R32, R132.reuse, R146, R32 ;  /* 0x000000928420723c */ /* 0x040fe20000041820 */
[----:B------:R1:W2:Y:S01]  /*c160*/  MUFU.EX2 R199, R2 ;  /* 0x0000000200c77308 */ /* 0x0002a20000000800 */
[----:B------:R-:W-:Y:S06]  /*c170*/  LDSM.16.MT88.4 R144, [R218+0x7900] ;  /* 0x00790000da90783b */ /* 0x000fec0000004200 */
[C---:B----4-:R-:W-:Y:S08]  /*c180*/  HMMA.16816.F32.BF16 R36, R132.reuse, R136, R36 ;  /* 0x000000888424723c */ /* 0x050ff00000041824 */
[C---:B------:R-:W-:Y:S01]  /*c190*/  HMMA.16816.F32.BF16 R40, R132.reuse, R138, R40 ;  /* 0x0000008a8428723c */ /* 0x040fe20000041828 */
[----:B------:R-:W4:Y:S07]  /*c1a0*/  LDSM.16.MT88.4 R136, [R217+0x7900] ;  /* 0x00790000d988783b */ /* 0x000f2e0000004200 */
[C---:B------:R-:W-:Y:S04]  /*c1b0*/  HMMA.16816.F32.BF16 R44, R132.reuse, R148, R44 ;  /* 0x00000094842c723c */ /* 0x040fe8000004182c */
[--C-:B-1----:R-:W-:Y:S04]  /*c1c0*/  FFMA.FTZ R2, R192, c[0x0][0x2d0], -R188.reuse ;  /* 0x0000b400c0027a23 */ /* 0x102fe800000108bc */
[C---:B------:R-:W-:Y:S01]  /*c1d0*/  HMMA.16816.F32.BF16 R48, R132.reuse, R150, R48 ;  /* 0x000000968430723c */ /* 0x040fe20000041830 */
[----:B------:R1:W-:Y:S01]  /*c1e0*/  MUFU.EX2 R198, R2 ;  /* 0x0000000200c67308 */ /* 0x0003e20000000800 */
[----:B------:R-:W2:Y:S06]  /*c1f0*/  LDSM.16.MT88.4 R148, [R220+0x7900] ;  /* 0x00790000dc94783b */ /* 0x000eac0000004200 */
[C---:B---3--:R-:W-:Y:S08]  /*c200*/  HMMA.16816.F32.BF16 R52, R132.reuse, R152, R52 ;  /* 0x000000988434723c */ /* 0x048ff00000041834 */
[C---:B------:R-:W-:Y:S01]  /*c210*/  HMMA.16816.F32.BF16 R56, R132.reuse, R154, R56 ;  /* 0x0000009a8438723c */ /* 0x040fe20000041838 */
[----:B------:R-:W3:Y:S07]  /*c220*/  LDSM.16.MT88.4 R152, [R219+0x7900] ;  /* 0x00790000db98783b */ /* 0x000eee0000004200 */
[C---:B------:R-:W-:Y:S04]  /*c230*/  HMMA.16816.F32.BF16 R60, R132.reuse, R140, R60 ;  /* 0x0000008c843c723c */ /* 0x040fe8000004183c */
[--C-:B-1----:R-:W-:Y:S04]  /*c240*/  FFMA.FTZ R2, R194, c[0x0][0x2d0], -R188.reuse ;  /* 0x0000b400c2027a23 */ /* 0x102fe800000108bc */
[C---:B------:R-:W-:Y:S01]  /*c250*/  HMMA.16816.F32.BF16 R64, R132.reuse, R142, R64 ;  /* 0x0000008e8440723c */ /* 0x040fe20000041840 */
[----:B------:R1:W1:Y:S01]  /*c260*/  MUFU.EX2 R197, R2 ;  /* 0x0000000200c57308 */ /* 0x0002620000000800 */
        /* <DEDUP_REMOVED lines=13> */
[--C-:B-1----:R-:W-:Y:S04]  /*c340*/  FFMA.FTZ R2, R193, c[0x0][0x2d0], -R189.reuse ;  /* 0x0000b400c1027a23 */ /* 0x102fe800000108bd */
[C---:B------:R-:W-:Y:S01]  /*c350*/  HMMA.16816.F32.BF16 R96, R132.reuse, R154, R96 ;  /* 0x0000009a8460723c */ /* 0x040fe20000041860 */
[----:B------:R1:W3:Y:S01]  /*c360*/  MUFU.EX2 R195, R2 ;  /* 0x0000000200c37308 */ /* 0x0002e20000000800 */
        /* <DEDUP_REMOVED lines=8> */
[----:B------:R-:W3:Y:S06]  /*c3f0*/  LDSM.16.MT88.4 R140, [R218+0x2100] ;  /* 0x00210000da8c783b */ /* 0x000eec0000004200 */
[C---:B------:R-:W-:Y:S08]  /*c400*/  HMMA.16816.F32.BF16 R116, R132.reuse, R144, R116 ;  /* 0x000000908474723c */ /* 0x040ff00000041874 */
[C---:B------:R-:W-:Y:S01]  /*c410*/  HMMA.16816.F32.BF16 R120, R132.reuse, R146, R120 ;  /* 0x000000928478723c */ /* 0x040fe20000041878 */
[----:B------:R-:W4:Y:S07]  /*c420*/  LDSM.16.MT88.4 R144, [R219+0x2100] ;  /* 0x00210000db90783b */ /* 0x000f2e0000004200 */
[C---:B--2---:R-:W-:Y:S04]  /*c430*/  HMMA.16816.F32.BF16 R124, R132.reuse, R148, R124 ;  /* 0x00000094847c723c */ /* 0x044fe8000004187c */
[--C-:B-1----:R-:W-:Y:S04]  /*c440*/  FFMA.FTZ R2, R170, c[0x0][0x2d0], -R188.reuse ;  /* 0x0000b400aa027a23 */ /* 0x102fe800000108bc */
[----:B------:R-:W-:Y:S01]  /*c450*/  HMMA.16816.F32.BF16 R128, R132, R150, R128 ;  /* 0x000000968480723c */ /* 0x000fe20000041880 */
[----:B------:R1:W2:Y:S01]  /*c460*/  MUFU.EX2 R193, R2 ;  /* 0x0000000200c17308 */ /* 0x0002a20000000800 */
[----:B------:R-:W2:Y:S05]  /*c470*/  LDSM.16.MT88.4 R148, [R217+0x5100] ;  /* 0x00510000d994783b */ /* 0x000eaa0000004200 */
[----:B------:R-:W-:Y:S02]  /*c480*/  F2FP.BF16.PACK_AB R132, R201, R202 ;  /* 0x000000cac984723e */ /* 0x000fe400000010ff */
[----:B------:R-:W-:Y:S03]  /*c490*/  F2FP.BF16.PACK_AB R133, R199, R200 ;  /* 0x000000c8c785723e */ /* 0x000fe600000010ff */
[----:B------:R-:W-:Y:S02]  /*c4a0*/  F2FP.BF16.PACK_AB R134, R197, R198 ;  /* 0x000000c6c586723e */ /* 0x000fe400000010ff */
[----:B---3--:R-:W-:Y:S07]  /*c4b0*/  F2FP.BF16.PACK_AB R135, R195, R196 ;  /* 0x000000c4c387723e */ /* 0x008fee00000010ff */
[C---:B----4-:R-:W-:Y:S03]  /*c4c0*/  HMMA.16816.F32.BF16 R4, R132.reuse, R136, R4 ;  /* 0x000000888404723c */ /* 0x050fe60000041804 */
[--C-:B-1----:R-:W-:Y:S01]  /*c4d0*/  FFMA.FTZ R2, R167, c[0x0][0x2d0], -R189.reuse ;  /* 0x0000b400a7027a23 */ /* 0x102fe200000108bd */
[----:B------:R-:W-:Y:S02]  /*c4e0*/  MOV R167, R162 ;  /* 0x000000a200a77202 */ /* 0x000fe40000000f00 */
[----:B------:R-:W3:Y:S02]  /*c4f0*/  LDL.LU R162, [R1+0x20] ;  /* 0x0000200001a27983 */ /* 0x000ee40000300800 */
[C---:B------:R-:W-:Y:S01]  /*c500*/  HMMA.16816.F32.BF16 R8, R132.reuse, R138, R8 ;  /* 0x0000008a8408723c */ /* 0x040fe20000041808 */
[----:B------:R1:W-:Y:S01]  /*c510*/  MUFU.EX2 R192, R2 ;  /* 0x0000000200c07308 */ /* 0x0003e20000000800 */
[----:B------:R-:W4:Y:S02]  /*c520*/  LDSM.16.MT88.4 R136, [R218+0x5100] ;  /* 0x00510000da88783b */ /* 0x000f240000004200 */
[----:B--2---:R-:W-:Y:S04]  /*c530*/  F2FP.BF16.PACK_AB R184, R193, R194 ;  /* 0x000000c2c1b8723e */ /* 0x004fe800000010ff */
[C---:B------:R-:W-:Y:S08]  /*c540*/  HMMA.16816.F32.BF16 R12, R132.reuse, R140, R12 ;  /* 0x0000008c840c723c */ /* 0x040ff0000004180c */
[C---:B------:R-:W-:Y:S01]  /*c550*/  HMMA.16816.F32.BF16 R16, R132.reuse, R142, R16 ;  /* 0x0000008e8410723c */ /* 0x040fe20000041810 */
[----:B------:R-:W2:Y:S07]  /*c560*/  LDSM.16.MT88.4 R140, [R220+0x5100] ;  /* 0x00510000dc8c783b */ /* 0x000eae0000004200 */
[C---:B------:R-:W-:Y:S04]  /*c570*/  HMMA.16816.F32.BF16 R20, R132.reuse, R152, R20 ;  /* 0x000000988414723c */ /* 0x040fe80000041814 */
[--C-:B-1----:R-:W-:Y:S02]  /*c580*/  FFMA.FTZ R2, R166, c[0x0][0x2d0], -R189.reuse ;  /* 0x0000b400a6027a23 */ /* 0x102fe400000108bd */
[----:B------:R-:W3:Y:S02]  /*c590*/  LDL.LU R166, [R1+0x24] ;  /* 0x0000240001a67983 */ /* 0x000ee40000300800 */
[C---:B------:R-:W-:Y:S01]  /*c5a0*/  HMMA.16816.F32.BF16 R24, R132.reuse, R154, R24 ;  /* 0x0000009a8418723c */ /* 0x040fe20000041818 */
[----:B------:R1:W1:Y:S01]  /*c5b0*/  MUFU.EX2 R191, R2 ;  /* 0x0000000200bf7308 */ /* 0x0002620000000800 */
[----:B------:R-:W2:Y:S06]  /*c5c0*/  LDSM.16.MT88.4 R152, [R219+0x5100] ;  /* 0x00510000db98783b */ /* 0x000eac0000004200 */
[C---:B------:R-:W-:Y:S08]  /*c5d0*/  HMMA.16816.F32.BF16 R28, R132.reuse, R144, R28 ;  /* 0x00000090841c723c */ /* 0x040ff0000004181c */
[C---:B------:R-:W-:Y:S01]  /*c5e0*/  HMMA.16816.F32.BF16 R32, R132.reuse, R146, R32 ;  /* 0x000000928420723c */ /* 0x040fe20000041820 */
[----:B------:R-:W2:Y:S07]  /*c5f0*/  LDSM.16.MT88.4 R144, [R217+0x8100] ;  /* 0x00810000d990783b */ /* 0x000eae0000004200 */
[C---:B------:R-:W-:Y:S04]  /*c600*/  HMMA.16816.F32.BF16 R36, R132.reuse, R148, R36 ;  /* 0x000000948424723c */ /* 0x040fe80000041824 */
[--C-:B-1----:R-:W-:Y:S01]  /*c610*/  FFMA.FTZ R2, R183, c[0x0][0x2d0], -R188.reuse ;  /* 0x0000b400b7027a23 */ /* 0x102fe200000108bc */
[----:B------:R-:W-:Y:S01]  /*c620*/  F2FP.BF16.PACK_AB R185, R191, R192 ;  /* 0x000000c0bfb9723e */ /* 0x000fe200000010ff */
[----:B------:R-:W-:Y:S02]  /*c630*/  FFMA.FTZ R188, R182, c[0x0][0x2d0], -R188 ;  /* 0x0000b400b6bc7a23 */ /* 0x000fe400000108bc */
[C---:B------:R-:W-:Y:S01]  /*c640*/  HMMA.16816.F32.BF16 R40, R132.reuse, R150, R40 ;  /* 0x000000968428723c */ /* 0x040fe20000041828 */
[----:B------:R-:W-:Y:S01]  /*c650*/  LDSM.16.MT88.4 R148, [R220+0x8100] ;  /* 0x00810000dc94783b */ /* 0x000fe20000004200 */
[----:B------:R1:W-:Y:S06]  /*c660*/  MUFU.EX2 R190, R2 ;  /* 0x0000000200be7308 */ /* 0x0003ec0000000800 */
[C---:B----4-:R-:W-:Y:S04]  /*c670*/  HMMA.16816.F32.BF16 R44, R132.reuse, R136, R44 ;  /* 0x00000088842c723c */ /* 0x050fe8000004182c */
[----:B------:R-:W4:Y:S04]  /*c680*/  MUFU.EX2 R188, R188 ;  /* 0x000000bc00bc7308 */ /* 0x000f280000000800 */
[C---:B------:R-:W-:Y:S01]  /*c690*/  HMMA.16816.F32.BF16 R48, R132.reuse, R138, R48 ;  /* 0x0000008a8430723c */ /* 0x040fe20000041830 */
[----:B------:R-:W4:Y:S07]  /*c6a0*/  LDSM.16.MT88.4 R136, [R218+0x8100] ;  /* 0x00810000da88783b */ /* 0x000f2e0000004200 */
[C---:B--2---:R-:W-:Y:S04]  /*c6b0*/  HMMA.16816.F32.BF16 R52, R132.reuse, R140, R52 ;  /* 0x0000008c8434723c */ /* 0x044fe80000041834 */
[--C-:B-1----:R-:W-:Y:S02]  /*c6c0*/  FFMA.FTZ R2, R181, c[0x0][0x2d0], -R189.reuse ;  /* 0x0000b400b5027a23 */ /* 0x102fe400000108bd */
[----:B------:R-:W-:Y:S02]  /*c6d0*/  FFMA.FTZ R189, R175, c[0x0][0x2d0], -R189 ;  /* 0x0000b400afbd7a23 */ /* 0x000fe400000108bd */
[C---:B------:R-:W-:Y:S01]  /*c6e0*/  HMMA.16816.F32.BF16 R56, R132.reuse, R142, R56 ;  /* 0x0000008e8438723c */ /* 0x040fe20000041838 */
[----:B------:R-:W1:Y:S03]  /*c6f0*/  LDSM.16.MT88.4 R140, [R219+0x8100] ;  /* 0x00810000db8c783b */ /* 0x000e660000004200 */
[----:B------:R-:W-:Y:S01]  /*c700*/  MUFU.EX2 R189, R189 ;  /* 0x000000bd00bd7308 */ /* 0x000fe20000000800 */
[----:B----4-:R-:W-:Y:S01]  /*c710*/  F2FP.BF16.PACK_AB R186, R188, R190 ;  /* 0x000000bebcba723e */ /* 0x010fe200000010ff */
[----:B------:R-:W-:Y:S01]  /*c720*/  IMAD.MOV.U32 R175, RZ, RZ, R165 ;  /* 0x000000ffffaf7224 */ /* 0x000fe200078e00a5 */
[----:B------:R-:W-:Y:S01]  /*c730*/  MOV R165, R176 ;  /* 0x000000b000a57202 */ /* 0x000fe20000000f00 */
        /* <DEDUP_REMOVED lines=18> */
[C---:B----4-:R-:W-:Y:S08]  /*c860*/  HMMA.16816.F32.BF16 R108, R132.reuse, R136, R108 ;  /* 0x00000088846c723c */ /* 0x050ff0000004186c */
[C---:B------:R-:W-:Y:S01]  /*c870*/  HMMA.16816.F32.BF16 R112, R132.reuse, R138, R112 ;  /* 0x0000008a8470723c */ /* 0x040fe20000041870 */
[----:B------:R-:W-:Y:S07]  /*c880*/  LDSM.16.MT88.4 R136, [R218+0x2900] ;  /* 0x00290000da88783b */ /* 0x000fee0000004200 */
[C---:B------:R-:W-:Y:S07]  /*c890*/  HMMA.16816.F32.BF16 R116, R132.reuse, R144, R116 ;  /* 0x000000908474723c */ /* 0x040fee0000041874 */
[----:B------:R-:W-:Y:S01]  /*c8a0*/  IMAD.MOV.U32 R145, RZ, RZ, R180 ;  /* 0x000000ffff917224 */ /* 0x000fe200078e00b4 */
[C---:B------:R-:W-:Y:S01]  /*c8b0*/  HMMA.16816.F32.BF16 R120, R132.reuse, R146, R120 ;  /* 0x000000928478723c */ /* 0x040fe20000041878 */
[----:B------:R-:W2:Y:S03]  /*c8c0*/  LDSM.16.MT88.4 R180, [R217+0x2900] ;  /* 0x00290000d9b4783b */ /* 0x000ea60000004200 */
[----:B------:R-:W-:Y:S02]  /*c8d0*/  IMAD.MOV.U32 R144, RZ, RZ, R174 ;  /* 0x000000ffff907224 */ /* 0x000fe400078e00ae */
[----:B------:R-:W4:Y:S01]  /*c8e0*/  MUFU.EX2 R174, R2 ;  /* 0x0000000200ae7308 */ /* 0x000f220000000800 */
[----:B------:R-:W-:Y:S01]  /*c8f0*/  MOV R146, R169 ;  /* 0x000000a900927202 */ /* 0x000fe20000000f00 */
[C---:B-1----:R-:W-:Y:S04]  /*c900*/  HMMA.16816.F32.BF16 R124, R132.reuse, R140, R124 ;  /* 0x0000008c847c723c */ /* 0x042fe8000004187c */
[----:B------:R-:W-:Y:S02]  /*c910*/  IMAD.MOV.U32 R147, RZ, RZ, R168 ;  /* 0x000000ffff937224 */ /* 0x000fe400078e00a8 */
[----:B------:R-:W-:Y:S01]  /*c920*/  LDSM.16.MT88.4 R168, [R218+0x5900] ;  /* 0x00590000daa8783b */ /* 0x000fe20000004200 */
[----:B------:R-:W-:Y:S01]  /*c930*/  IMAD.MOV.U32 R140, RZ, RZ, R161 ;  /* 0x000000ffff8c7224 */ /* 0x000fe200078e00a1 */
[----:B------:R-:W-:Y:S04]  /*c940*/  HMMA.16816.F32.BF16 R128, R132, R142, R128 ;  /* 0x0000008e8480723c */ /* 0x000fe80000041880 */
[----:B------:R-:W-:Y:S02]  /*c950*/  MOV R141, R160 ;  /* 0x000000a0008d7202 */ /* 0x000fe40000000f00 */
[----:B----4-:R-:W-:Y:S01]  /*c960*/  F2FP.BF16.PACK_AB R187, R189, R174 ;  /* 0x000000aebdbb723e */ /* 0x010fe200000010ff */
[----:B---3--:R-:W-:Y:S02]  /*c970*/  FFMA.FTZ R2, R3, R162, R163 ;  /* 0x000000a203027223 */ /* 0x008fe400000100a3 */
[----:B------:R-:W-:Y:S01]  /*c980*/  IMAD.MOV.U32 R3, RZ, RZ, R164 ;  /* 0x000000ffff037224 */ /* 0x000fe200078e00a4 */
[----:B------:R-:W1:Y:S02]  /*c990*/  LDSM.16.MT88.4 R160, [R217+0x5900] ;  /* 0x00590000d9a0783b */ /* 0x000e640000004200 */
[----:B------:R-:W-:Y:S02]  /*c9a0*/  IMAD.MOV.U32 R164, RZ, RZ, R177 ;  /* 0x000000ffffa47224 */ /* 0x000fe400078e00b1 */
[----:B------:R-:W-:Y:S01]  /*c9b0*/  FFMA.FTZ R0, R0, R166, R167 ;  /* 0x000000a600007223 */ /* 0x000fe200000100a7 */
[----:B------:R-:W-:Y:S01]  /*c9c0*/  MOV R166, R178 ;  /* 0x000000b200a67202 */ /* 0x000fe20000000f00 */
[----:B------:R-:W-:Y:S02]  /*c9d0*/  IMAD.MOV.U32 R167, RZ, RZ, R179 ;  /* 0x000000ffffa77224 */ /* 0x000fe400078e00b3 */
[C---:B--2---:R-:W-:Y:S07]  /*c9e0*/  HMMA.16816.F32.BF16 R176, R184.reuse, R180, R4 ;  /* 0x000000b4b8b0723c */ /* 0x044fee0000041804 */
[----:B------:R-:W-:Y:S01]  /*c9f0*/  IMAD.MOV.U32 R4, RZ, RZ, R140 ;  /* 0x000000ffff047224 */ /* 0x000fe200078e008c */
[C---:B------:R-:W-:Y:S04]  /*ca00*/  HMMA.16816.F32.BF16 R180, R184.reuse, R182, R8 ;  /* 0x000000b6b8b4723c */ /* 0x040fe80000041808 */
[----:B------:R-:W-:Y:S01]  /*ca10*/  IMAD.MOV.U32 R5, RZ, RZ, R141 ;  /* 0x000000ffff057224 */ /* 0x000fe200078e008d */
[----:B------:R-:W-:Y:S01]  /*ca20*/  MOV R6, R146 ;  /* 0x0000009200067202 */ /* 0x000fe20000000f00 */
[----:B------:R-:W-:Y:S01]  /*ca30*/  IMAD.MOV.U32 R7, RZ, RZ, R147 ;  /* 0x000000ffff077224 */ /* 0x000fe200078e0093 */
[----:B------:R-:W-:Y:S01]  /*ca40*/  MOV R11, R145 ;  /* 0x00000091000b7202 */ /* 0x000fe20000000f00 */
[C---:B------:R-:W-:Y:S01]  /*ca50*/  HMMA.16816.F32.BF16 R132, R184.reuse, R136, R12 ;  /* 0x00000088b884723c */ /* 0x040fe2000004180c */
[----:B------:R-:W-:Y:S03]  /*ca60*/  LDSM.16.MT88.4 R12, [R217+0x8900] ;  /* 0x00890000d90c783b */ /* 0x000fe60000004200 */
[----:B------:R-:W-:Y:S04]  /*ca70*/  IMAD.MOV.U32 R10, RZ, RZ, R144 ;  /* 0x000000ffff0a7224 */ /* 0x000fe800078e0090 */
        /* <DEDUP_REMOVED lines=9> */
[----:B------:R-:W-:Y:S01]  /*cb10*/  IMAD.MOV.U32 R30, RZ, RZ, R5 ;  /* 0x000000ffff1e7224 */ /* 0x000fe200078e0005 */
[----:B------:R-:W-:Y:S01]  /*cb20*/  MOV R29, R6 ;  /* 0x00000006001d7202 */ /* 0x000fe20000000f00 */
[----:B------:R-:W-:Y:S01]  /*cb30*/  IMAD.MOV.U32 R28, RZ, RZ, R7 ;  /* 0x000000ffff1c7224 */ /* 0x000fe200078e0007 */
[----:B------:R-:W-:Y:S01]  /*cb40*/  MOV R32, R158 ;  /* 0x0000009e00207202 */ /* 0x000fe20000000f00 */
[----:B------:R-:W2:Y:S01]  /*cb50*/  LDSM.16.MT88.4 R4, [R220+0x5900] ;  /* 0x00590000dc04783b */ /* 0x000ea20000004200 */
[----:B------:R-:W-:Y:S03]  /*cb60*/  IMAD.MOV.U32 R35, RZ, RZ, R159 ;  /* 0x000000ffff237224 */ /* 0x000fe600078e009f */
[----:B------:R-:W-:Y:S02]  /*cb70*/  IMAD.MOV.U32 R33, RZ, RZ, R157 ;  /* 0x000000ffff217224 */ /* 0x000fe400078e009d */
[----:B------:R-:W-:Y:S02]  /*cb80*/  IMAD.MOV.U32 R34, RZ, RZ, R156 ;  /* 0x000000ffff227224 */ /* 0x000fe400078e009c */
[C---:B-1----:R-:W-:Y:S07]  /*cb90*/  HMMA.16816.F32.BF16 R156, R184.reuse, R160, R36 ;  /* 0x000000a0b89c723c */ /* 0x042fee0000041824 */
[----:B------:R-:W-:Y:S01]  /*cba0*/  MOV R36, R10 ;  /* 0x0000000a00247202 */ /* 0x000fe20000000f00 */
[C---:B------:R-:W-:Y:S04]  /*cbb0*/  HMMA.16816.F32.BF16 R160, R184.reuse, R162, R40 ;  /* 0x000000a2b8a0723c */ /* 0x040fe80000041828 */
[----:B------:R-:W-:Y:S01]  /*cbc0*/  IMAD.MOV.U32 R37, RZ, RZ, R11 ;  /* 0x000000ffff257224 */ /* 0x000fe200078e000b */
[----:B------:R-:W-:Y:S01]  /*cbd0*/  MOV R39, R166 ;  /* 0x000000a600277202 */ /* 0x000fe20000000f00 */
[----:B------:R-:W1:Y:S01]  /*cbe0*/  LDSM.16.MT88.4 R8, [R219+0x5900] ;  /* 0x00590000db08783b */ /* 0x000e620000004200 */
[----:B------:R-:W-:Y:S02]  /*cbf0*/  IMAD.MOV.U32 R38, RZ, RZ, R167 ;  /* 0x000000ffff267224 */ /* 0x000fe400078e00a7 */
[----:B------:R-:W-:Y:S03]  /*cc00*/  IMAD.MOV.U32 R42, RZ, RZ, R165 ;  /* 0x000000ffff2a7224 */ /* 0x000fe600078e00a5 */
[----:B------:R-:W-:Y:S02]  /*cc10*/  IMAD.MOV.U32 R43, RZ, RZ, R164 ;  /* 0x000000ffff2b7224 */ /* 0x000fe400078e00a4 */
[C---:B------:R-:W-:Y:S03]  /*cc20*/  HMMA.16816.F32.BF16 R164, R184.reuse, R168, R44 ;  /* 0x000000a8b8a4723c */ /* 0x040fe6000004182c */
        /* <DEDUP_REMOVED lines=76> */
.L_x_2884:
        /* <DEDUP_REMOVED lines=37> */
.L_x_2887:
[----:B--2---:R-:W2:Y:S01]  /*d340*/  LDL.64 R2, [R1+0x18] ;  /* 0x0000180001027983 */ /* 0x004ea20000100a00 */
        /* <DEDUP_REMOVED lines=10> */
[----:B------:R-:W-:Y:S06]  /*d3f0*/  BAR.SYNC.DEFER_BLOCKING 0x0 ;  /* 0x0000000000007b1d */ /* 0x000fec0000010000 */
[----:B------:R-:W-:Y:S06]  /*d400*/  LDSM.16.M88.4 R48, [R223+0x18100] ;  /* 0x01810000df30783b */ /* 0x000fec0000000200 */
[----:B-----5:R-:W1:Y:S06]  /*d410*/  LDSM.16.M88.4 R8, [R216+0xc100] ;  /* 0x00c10000d808783b */ /* 0x020e6c0000000200 */
[----:B------:R-:W1:Y:S06]  /*d420*/  LDSM.16.M88.4 R16, [R216+0xc900] ;  /* 0x00c90000d810783b */ /* 0x000e6c0000000200 */
[----:B------:R-:W1:Y:S06]  /*d430*/  LDSM.16.M88.4 R24, [R216+0xd100] ;  /* 0x00d10000d818783b */ /* 0x000e6c0000000200 */
[----:B------:R-:W1:Y:S06]  /*d440*/  LDSM.16.M88.4 R32, [R216+0xd900] ;  /* 0x00d90000d820783b */ /* 0x000e6c0000000200 */
[----:B------:R-:W1:Y:S06]  /*d450*/  LDSM.16.M88.4 R40, [R216+0xe100] ;  /* 0x00e10000d828783b */ /* 0x000e6c0000000200 */
[----:B------:R-:W1:Y:S06]  /*d460*/  LDSM.16.M88.4 R184, [R216+0xe900] ;  /* 0x00e90000d8b8783b */ /* 0x000e6c0000000200 */
[----:B------:R-:W-:Y:S01]  /*d470*/  LDSM.16.M88.4 R188, [R224+0x18100] ;  /* 0x01810000e0bc783b */ /* 0x000fe20000000200 */
[C---:B-1----:R-:W-:Y:S05]  /*d480*/  HMMA.16816.F32.BF16 R4, R48.reuse, R8, RZ ;  /* 0x000000083004723c */ /* 0x042fea00000418ff */
[----:B------:R-:W1:Y:S03]  /*d490*/  LDSM.16.M88.4 R192, [R227] ;  /* 0x00000000e3c0783b */ /* 0x000e660000000200 */
[C---:B------:R-:W-:Y:S03]  /*d4a0*/  HMMA.16816.F32.BF16 R8, R48.reuse, R10, RZ ;  /* 0x0000000a3008723c */ /* 0x040fe600000418ff */
[----:B------:R-:W1:Y:S06]  /*d4b0*/  LDSM.16.M88.4 R196, [R250] ;  /* 0x00000000fac4783b */ /* 0x000e6c0000000200 */
[----:B------:R-:W1:Y:S01]  /*d4c0*/  LDSM.16.M88.4 R200, [R249] ;  /* 0x00000000f9c8783b */ /* 0x000e620000000200 */
        /* <DEDUP_REMOVED lines=9> */
[----:B------:R-:W-:Y:S01]  /*d560*/  HMMA.16816.F32.BF16 R48, R48, R186, RZ ;  /* 0x000000ba3030723c */ /* 0x000fe200000418ff */
[----:B------:R-:W1:Y:S07]  /*d570*/  LDSM.16.M88.4 R184, [R248] ;  /* 0x00000000f8b8783b */ /* 0x000e6e0000000200 */
[C---:B-1----:R-:W-:Y:S08]  /*d580*/  HMMA.16816.F32.BF16 R4, R188.reuse, R192, R4 ;  /* 0x000000c0bc04723c */ /* 0x042ff00000041804 */
[C---:B------:R-:W-:Y:S01]  /*d590*/  HMMA.16816.F32.BF16 R8, R188.reuse, R194, R8 ;  /* 0x000000c2bc08723c */ /* 0x040fe20000041808 */
[----:B------:R-:W1:Y:S07]  /*d5a0*/  LDSM.16.M88.4 R192, [R247] ;  /* 0x00000000f7c0783b */ /* 0x000e6e0000000200 */
[C---:B------:R-:W-:Y:S08]  /*d5b0*/  HMMA.16816.F32.BF16 R12, R188.reuse, R196, R12 ;  /* 0x000000c4bc0c723c */ /* 0x040ff0000004180c */
[C---:B------:R-:W-:Y:S01]  /*d5c0*/  HMMA.16816.F32.BF16 R16, R188.reuse, R198, R16 ;  /* 0x000000c6bc10723c */ /* 0x040fe20000041810 */
[----:B------:R-:W1:Y:S07]  /*d5d0*/  LDSM.16.M88.4 R196, [R246] ;  /* 0x00000000f6c4783b */ /* 0x000e6e0000000200 */
[C---:B------:R-:W-:Y:S08]  /*d5e0*/  HMMA.16816.F32.BF16 R20, R188.reuse, R200, R20 ;  /* 0x000000c8bc14723c */ /* 0x040ff00000041814 */
[C---:B------:R-:W-:Y:S08]  /*d5f0*/  HMMA.16816.F32.BF16 R24, R188.reuse, R202, R24 ;  /* 0x000000cabc18723c */ /* 0x040ff00000041818 */
[C---:B------:R-:W-:Y:S08]  /*d600*/  HMMA.16816.F32.BF16 R28, R188.reuse, R184, R28 ;  /* 0x000000b8bc1c723c */ /* 0x040ff0000004181c */
[C---:B------:R-:W-:Y:S08]  /*d610*/  HMMA.16816.F32.BF16 R32, R188.reuse, R186, R32 ;  /* 0x000000babc20723c */ /* 0x040ff00000041820 */
[C---:B-1----:R-:W-:Y:S08]  /*d620*/  HMMA.16816.F32.BF16 R36, R188.reuse, R192, R36 ;  /* 0x000000c0bc24723c */ /* 0x042ff00000041824 */
        /* <DEDUP_REMOVED lines=14> */
[C---:B------:R-:W-:Y:S03]  /*d710*/  LEA R186, P0, R172.reuse, c[0x0][0x1f8], 0x1 ;  /* 0x00007e00acba7a11 */ /* 0x040fe600078008ff */
[----:B------:R-:W2:Y:S01]  /*d720*/  LDL.64 R208, [R1+0x38] ;  /* 0x0000380001d07983 */ /* 0x000ea20000100a00 */
[----:B------:R-:W-:Y:S01]  /*d730*/  LEA.HI.X R187, R172, c[0x0][0x1fc], R0, 0x1, P0 ;  /* 0x00007f00acbb7a11 */ /* 0x000fe200000f0c00 */
[----:B------:R-:W-:Y:S01]  /*d740*/  IMAD.WIDE.U32 R172, R204, UR24, R206 ;  /* 0x00000018ccac7c25 */ /* 0x000fe2000f8e00ce */
[----:B------:R-:W-:Y:S01]  /*d750*/  IADD3 R0, R185, UR4, RZ ;  /* 0x00000004b9007c10 */ /* 0x000fe2000fffe0ff */
[----:B------:R-:W-:Y:S02]  /*d760*/  UIADD3 UR24, UR24, -0x1, URZ ;  /* 0xffffffff18187890 */ /* 0x000fe4000fffe03f */
[----:B------:R3:W-:Y:S02]  /*d770*/  LDGSTS.E.BYPASS.LTC128B.128 [R251+0x3100], [R186.64], !P4 ;  /* 0x03100000bafb7fae */ /* 0x0007e4000e101d5e */
[----:B------:R-:W-:Y:S04]  /*d780*/  @UP0 USHF.R.S32.HI UR23, URZ, 0x1f, UR24 ;  /* 0x0000001f3f170899 */ /* 0x000fe80008011418 */
[----:B------:R-:W4:Y:S01]  /*d790*/  LDL.64 R206, [R1+0x40] ;  /* 0x0000400001ce7983 */ /* 0x000f220000100a00 */
[C---:B---3--:R-:W-:Y:S04]  /*d7a0*/  LEA R186, P0, R184.reuse, c[0x0][0x1f8], 0x1 ;  /* 0x00007e00b8ba7a11 */ /* 0x048fe800078008ff */
[----:B------:R-:W-:Y:S02]  /*d7b0*/  LEA.HI.X R187, R184, c[0x0][0x1fc], R0, 0x1, P0 ;  /* 0x00007f00b8bb7a11 */ /* 0x000fe400000f0c00 */
[----:B------:R-:W-:Y:S01]  /*d7c0*/  IADD3 R0, R173, UR4, RZ ;  /* 0x00000004ad007c10 */ /* 0x000fe2000fffe0ff */
[----:B------:R-:W-:Y:S01]  /*d7d0*/  ULDC.64 UR4, c[0x0][0x1e0] ;  /* 0x0000780000047ab9 */ /* 0x000fe20000000a00 */
[C---:B------:R-:W-:Y:S01]  /*d7e0*/  LEA R184, P0, R172.reuse, c[0x0][0x1f8], 0x1 ;  /* 0x00007e00acb87a11 */ /* 0x040fe200078008ff */
[----:B------:R3:W-:Y:S01]  /*d7f0*/  LDGSTS.E.BYPASS.LTC128B.128 [R251+0x6100], [R186.64], !P3 ;  /* 0x06100000bafb7fae */ /* 0x0007e2000d901d5e */
[----:B------:R-:W-:Y:S02]  /*d800*/  @UP0 UIMAD.WIDE.U32 UR26, UR24, UR4, URZ ;  /* 0x00000004181a02a5 */ /* 0x000fe4000f8e003f */
[----:B------:R-:W-:Y:S01]  /*d810*/  LEA.HI.X R185, R172, c[0x0][0x1fc], R0, 0x1, P0 ;  /* 0x00007f00acb97a11 */ /* 0x000fe200000f0c00 */
[----:B------:R-:W-:Y:S01]  /*d820*/  @UP0 UIMAD UR23, UR23, UR4, URZ ;  /* 0x00000004171702a4 */ /* 0x000fe2000f8e023f */
[----:B-1----:R-:W-:Y:S03]  /*d830*/  IADD3 R2, P0, R2, UR9, RZ ;  /* 0x0000000902027c10 */ /* 0x002fe6000ff1e0ff */
[----:B------:R1:W-:Y:S01]  /*d840*/  LDGSTS.E.BYPASS.LTC128B.128 [R251+0x9100], [R184.64], !P2 ;  /* 0x09100000b8fb7fae */ /* 0x0003e2000d101d5e */
[----:B------:R-:W-:Y:S01]  /*d850*/  IADD3.X R3, R3, UR8, RZ, P0, !PT ;  /* 0x0000000803037c10 */ /* 0x000fe200087fe4ff */
[----:B------:R-:W-:Y:S01]  /*d860*/  @UP0 UIMAD UR23, UR24, UR5, UR23 ;  /* 0x00000005181702a4 */ /* 0x000fe2000f8e0217 */
[C---:B------:R-:W-:Y:S03]  /*d870*/  IADD3 R172, P1, R2.reuse, UR19, RZ ;  /* 0x0000001302ac7c10 */ /* 0x040fe6000ff3e0ff */
[----:B------:R1:W-:Y:S01]  /*d880*/  LDGSTS.E.BYPASS.LTC128B.128 [R251+0x1100], [R2.64], !P5 ;  /* 0x0110000002fb7fae */ /* 0x0003e2000e901d5e */
[C---:B------:R-:W-:Y:S01]  /*d890*/  IADD3.X R173, R3.reuse, UR18, RZ, P1, !PT ;  /* 0x0000001203ad7c10 */ /* 0x040fe20008ffe4ff */
[----:B------:R-:W-:Y:S04]  /*d8a0*/  @UP0 UIADD3 UR4, UR27, UR23, URZ ;  /* 0x000000171b040290 */ /* 0x000fe8000fffe03f */
[----:B------:R1:W-:Y:S01]  /*d8b0*/  LDGSTS.E.BYPASS.LTC128B.128 [R251+0x4100], [R2.64+0x80], !P4 ;  /* 0x0410008002fb7fae */ /* 0x0003e2000e101d5e */
[----:B------:R-:W-:Y:S05]  /*d8c0*/  @UP0 UIMAD UR4, UR4, 0x60, URZ ;  /* 0x00000060040408a4 */ /* 0x000fea000f8e023f */
[----:B------:R1:W-:Y:S01]  /*d8d0*/  LDGSTS.E.BYPASS.LTC128B.128 [R251+0x7100], [R2.64+0x100], !P3 ;  /* 0x0710010002fb7fae */ /* 0x0003e2000d901d5e */
[C---:B---3--:R-:W-:Y:S04]  /*d8e0*/  IADD3 R186, P0, R2.reuse, UR9, RZ ;  /* 0x0000000902ba7c10 */ /* 0x048fe8000ff1e0ff */
[C---:B------:R-:W-:Y:S01]  /*d8f0*/  IADD3.X R187, R3.reuse, UR8, RZ, P0, !PT ;  /* 0x0000000803bb7c10 */ /* 0x040fe200087fe4ff */
[----:B------:R3:W-:Y:S01]  /*d900*/  LDGSTS.E.BYPASS.LTC128B.128 [R251+0xa100], [R2.64+0x180], !P2 ;  /* 0x0a10018002fb7fae */ /* 0x0007e2000d101d5e */
[C---:B-1----:R-:W-:Y:S05]  /*d910*/  IADD3 R184, P6, R2.reuse, UR17, RZ ;  /* 0x0000001102b87c10 */ /* 0x042fea000ffde0ff */
[----:B------:R1:W-:Y:S01]  /*d920*/  LDGSTS.E.BYPASS.LTC128B.128 [R251+0x2100], [R186.64], !P5 ;  /* 0x02100000bafb7fae */ /* 0x0003e2000e901d5e */
[C---:B------:R-:W-:Y:S05]  /*d930*/  IADD3.X R185, R3.reuse, UR16, RZ, P6, !PT ;  /* 0x0000001003b97c10 */ /* 0x040fea000b7fe4ff */
[----:B------:R1:W-:Y:S06]  /*d940*/  LDGSTS.E.BYPASS.LTC128B.128 [R251+0x5100], [R184.64], !P4 ;  /* 0x05100000b8fb7fae */ /* 0x0003ec000e101d5e */
[----:B------:R2:W-:Y:S01]  /*d950*/  LDGSTS.E.BYPASS.LTC128B.128 [R251+0x8100], [R172.64], !P3 ;  /* 0x08100000acfb7fae */ /* 0x0005e2000d901d5e */
[----:B---3--:R-:W-:Y:S04]  /*d960*/  IADD3 R2, P0, R2, UR21, RZ ;  /* 0x0000001502027c10 */ /* 0x008fe8000ff1e0ff */
[----:B------:R-:W-:Y:S02]  /*d970*/  IADD3.X R3, R3, UR20, RZ, P0, !PT ;  /* 0x0000001403037c10 */ /* 0x000fe400087fe4ff */
[----:B------:R-:W-:Y:S03]  /*d980*/  PLOP3.LUT P0, PT, PT, PT, UP0, 0x80, 0x0 ;  /* 0x000000000000781c */ /* 0x000fe60003f0f008 */
[----:B------:R3:W-:Y:S06]  /*d990*/  LDGSTS.E.BYPASS.LTC128B.128 [R251+0xb100], [R2.64], !P2 ;  /* 0x0b10000002fb7fae */ /* 0x0007ec000d101d5e */
[----:B-1----:R-:W-:Y:S06]  /*d9a0*/  LDSM.16.M88.4 R184, [R226+0x18100] ;  /* 0x01810000e2b8783b */ /* 0x002fec0000000200 */
[----:B------:R-:W1:Y:S06]  /*d9b0*/  LDSM.16.M88.4 R192, [R222+0xc100] ;  /* 0x00c10000dec0783b */ /* 0x000e6c0000000200 */
[----:B------:R-:W3:Y:S06]  /*d9c0*/  LDSM.16.M88.4 R200, [R222+0xc900] ;  /* 0x00c90000dec8783b */ /* 0x000eec0000000200 */
[----:B------:R-:W3:Y:S06]  /*d9d0*/  LDSM.16.M88.4 R188, [R222+0xd100] ;  /* 0x00d10000debc783b */ /* 0x000eec0000000200 */
[----:B------:R-:W0:Y:S06]  /*d9e0*/  LDGDEPBAR ;  /* 0x00000000000079af */ /* 0x000e2c0000000000 */
[----:B------:R-:W3:Y:S01]  /*d9f0*/  LDSM.16.M88.4 R196, [R222+0xd900] ;  /* 0x00d90000dec4783b */ /* 0x000ee20000000200 */
[C---:B-1----:R-:W-:Y:S08]  /*da00*/  HMMA.16816.F32.BF16 R4, R184.reuse, R192, R4 ;  /* 0x000000c0b804723c */ /* 0x042ff00000041804 */
[C---:B------:R-:W-:Y:S01]  /*da10*/  HMMA.16816.F32.BF16 R8, R184.reuse, R194, R8 ;  /* 0x000000c2b808723c */ /* 0x040fe20000041808 */
[----:B------:R-:W-:Y:S07]  /*da20*/  LDSM.16.M88.4 R192, [R222+0xe900] ;  /* 0x00e90000dec0783b */ /* 0x000fee0000000200 */
[C---:B---3--:R-:W-:Y:S08]  /*da30*/  HMMA.16816.F32.BF16 R12, R184.reuse, R200, R12 ;  /* 0x000000c8b80c723c */ /* 0x048ff0000004180c */
[C---:B------:R-:W-:Y:S01]  /*da40*/  HMMA.16816.F32.BF16 R16, R184.reuse, R202, R16 ;  /* 0x000000cab810723c */ /* 0x040fe20000041810 */
[----:B------:R-:W-:Y:S07]  /*da50*/  LDSM.16.M88.4 R200, [R221] ;  /* 0x00000000ddc8783b */ /* 0x000fee0000000200 */
[C---:B------:R-:W-:Y:S08]  /*da60*/  HMMA.16816.F32.BF16 R20, R184.reuse, R188, R20 ;  /* 0x000000bcb814723c */ /* 0x040ff00000041814 */
[C---:B------:R-:W-:Y:S01]  /*da70*/  HMMA.16816.F32.BF16 R24, R184.reuse, R190, R24 ;  /* 0x000000beb818723c */ /* 0x040fe20000041818 */
[----:B------:R-:W1:Y:S07]  /*da80*/  LDSM.16.M88.4 R188, [R222+0xe100] ;  /* 0x00e10000debc783b */ /* 0x000e6e0000000200 */
        /* <DEDUP_REMOVED lines=8> */
[----:B------:R-:W1:Y:S06]  /*db10*/  LDSM.16.M88.4 R184, [R221+0x800] ;  /* 0x00080000ddb8783b */ /* 0x000e6c0000000200 */
[----:B------:R-:W2:Y:S01]  /*db20*/  LDSM.16.M88.4 R192, [R221+0x1800] ;  /* 0x00180000ddc0783b */ /* 0x000ea20000000200 */
        /* <DEDUP_REMOVED lines=14> */
[----:B------:R-:W3:Y:S07]  /*dc10*/  LDSM.16.M88.4 R200, [R216+0xf900] ;  /* 0x00f90000d8c8783b */ /* 0x000eee0000000200 */
[C---:B-1----:R-:W-:Y:S08]  /*dc20*/  HMMA.16816.F32.BF16 R44, R196.reuse, R184, R44 ;  /* 0x000000b8c42c723c */ /* 0x042ff0000004182c */
[----:B------:R-:W-:Y:S01]  /*dc30*/  HMMA.16816.F32.BF16 R48, R196, R186, R48 ;  /* 0x000000bac430723c */ /* 0x000fe20000041830 */
[----:B------:R-:W1:Y:S06]  /*dc40*/  LDSM.16.M88.4 R184, [R216+0x10100] ;  /* 0x01010000d8b8783b */ /* 0x000e6c0000000200 */
[----:B------:R-:W-:Y:S01]  /*dc50*/  LDSM.16.M88.4 R196, [R216+0x11100] ;  /* 0x01110000d8c4783b */ /* 0x000fe20000000200 */
        /* <DEDUP_REMOVED lines=15> */
[C---:B---3--:R-:W-:Y:S08]  /*dd50*/  HMMA.16816.F32.BF16 R44, R188.reuse, R200, R44 ;  /* 0x000000c8bc2c723c */ /* 0x048ff0000004182c */
[----:B------:R-:W-:Y:S01]  /*dd60*/  HMMA.16816.F32.BF16 R48, R188, R202, R48 ;  /* 0x000000cabc30723c */ /* 0x000fe20000041830 */
[----:B------:R-:W3:Y:S06]  /*dd70*/  LDSM.16.M88.4 R188, [R243] ;  /* 0x00000000f3bc783b */ /* 0x000eec0000000200 */
[----:B------:R-:W4:Y:S01]  /*dd80*/  LDSM.16.M88.4 R200, [R242] ;  /* 0x00000000f2c8783b */ /* 0x000f220000000200 */
        /* <DEDUP_REMOVED lines=8> */
[----:B------:R-:W1:Y:S07]  /*de10*/  LDSM.16.M88.4 R188, [R241] ;  /* 0x00000000f1bc783b */ /* 0x000e6e0000000200 */
[C---:B----4-:R-:W-:Y:S08]  /*de20*/  HMMA.16816.F32.BF16 R28, R184.reuse, R200, R28 ;  /* 0x000000c8b81c723c */ /* 0x050ff0000004181c */
[C---:B------:R-:W-:Y:S01]  /*de30*/  HMMA.16816.F32.BF16 R32, R184.reuse, R202, R32 ;  /* 0x000000cab820723c */ /* 0x040fe20000041820 */
[----:B------:R-:W2:Y:S07]  /*de40*/  LDSM.16.M88.4 R200, [R222+0xf100] ;  /* 0x00f10000dec8783b */ /* 0x000eae0000000200 */
[C---:B-1----:R-:W-:Y:S08]  /*de50*/  HMMA.16816.F32.BF16 R36, R184.reuse, R188, R36 ;  /* 0x000000bcb824723c */ /* 0x042ff00000041824 */
[C---:B------:R-:W-:Y:S01]  /*de60*/  HMMA.16816.F32.BF16 R40, R184.reuse, R190, R40 ;  /* 0x000000beb828723c */ /* 0x040fe20000041828 */
[----:B------:R-:W-:Y:S07]  /*de70*/  LDSM.16.M88.4 R188, [R222+0x10100] ;  /* 0x01010000debc783b */ /* 0x000fee0000000200 */
[C---:B------:R-:W-:Y:S08]  /*de80*/  HMMA.16816.F32.BF16 R44, R184.reuse, R192, R44 ;  /* 0x000000c0b82c723c */ /* 0x040ff0000004182c */
[----:B------:R-:W-:Y:S01]  /*de90*/  HMMA.16816.F32.BF16 R48, R184, R194, R48 ;  /* 0x000000c2b830723c */ /* 0x000fe20000041830 */
[----:B------:R-:W1:Y:S06]  /*dea0*/  LDSM.16.M88.4 R184, [R222+0xf900] ;  /* 0x00f90000deb8783b */ /* 0x000e6c0000000200 */
[----:B------:R-:W3:Y:S01]  /*deb0*/  LDSM.16.M88.4 R192, [R222+0x10900] ;  /* 0x01090000dec0783b */ /* 0x000ee20000000200 */
        /* <DEDUP_REMOVED lines=22> */
[C---:B--2---:R-:W-:Y:S08]  /*e020*/  HMMA.16816.F32.BF16 R12, R188.reuse, R200, R12 ;  /* 0x000000c8bc0c723c */ /* 0x044ff0000004180c */
[C---:B------:R-:W-:Y:S01]  /*e030*/  HMMA.16816.F32.BF16 R16, R188.reuse, R202, R16 ;  /* 0x000000cabc10723c */ /* 0x040fe20000041810 */
[----:B------:R-:W2:Y:S07]  /*e040*/  LDSM.16.M88.4 R200, [R221+0x5800] ;  /* 0x00580000ddc8783b */ /* 0x000eae0000000200 */
[C---:B-1----:R-:W-:Y:S08]  /*e050*/  HMMA.16816.F32.BF16 R20, R188.reuse, R184, R20 ;  /* 0x000000b8bc14723c */ /* 0x042ff00000041814 */
[C---:B------:R-:W-:Y:S01]  /*e060*/  HMMA.16816.F32.BF16 R24, R188.reuse, R186, R24 ;  /* 0x000000babc18723c */ /* 0x040fe20000041818 */
[----:B------:R-:W-:Y:S07]  /*e070*/  LDSM.16.M88.4 R184, [R223+0x20100] ;  /* 0x02010000dfb8783b */ /* 0x000fee0000000200 */
[C---:B---3--:R-:W-:Y:S08]  /*e080*/  HMMA.16816.F32.BF16 R28, R188.reuse, R192, R28 ;  /* 0x000000c0bc1c723c */ /* 0x048ff0000004181c */
[C---:B------:R-:W-:Y:S01]  /*e090*/  HMMA.16816.F32.BF16 R32, R188.reuse, R194, R32 ;  /* 0x000000c2bc20723c */ /* 0x040fe20000041820 */
[----:B------:R-:W1:Y:S07]  /*e0a0*/  LDSM.16.M88.4 R192, [R216+0x12100] ;  /* 0x01210000d8c0783b */ /* 0x000e6e0000000200 */
[C---:B------:R-:W-:Y:S08]  /*e0b0*/  HMMA.16816.F32.BF16 R36, R188.reuse, R196, R36 ;  /* 0x000000c4bc24723c */ /* 0x040ff00000041824 */
[C---:B------:R-:W-:Y:S01]  /*e0c0*/  HMMA.16816.F32.BF16 R40, R188.reuse, R198, R40 ;  /* 0x000000c6bc28723c */ /* 0x040fe20000041828 */
[----:B------:R-:W3:Y:S07]  /*e0d0*/  LDSM.16.M88.4 R196, [R216+0x12900] ;  /* 0x01290000d8c4783b */ /* 0x000eee0000000200 */
[C---:B--2---:R-:W-:Y:S08]  /*e0e0*/  HMMA.16816.F32.BF16 R44, R188.reuse, R200, R44 ;  /* 0x000000c8bc2c723c */ /* 0x044ff0000004182c */
[----:B------:R-:W-:Y:S01]  /*e0f0*/  HMMA.16816.F32.BF16 R48, R188, R202, R48 ;  /* 0x000000cabc30723c */ /* 0x000fe20000041830 */
[----:B------:R-:W2:Y:S06]  /*e100*/  LDSM.16.M88.4 R188, [R216+0x13100] ;  /* 0x01310000d8bc783b */ /* 0x000eac0000000200 */
[----:B------:R-:W4:Y:S01]  /*e110*/  LDSM.16.M88.4 R200, [R216+0x13900] ;  /* 0x01390000d8c8783b */ /* 0x000f220000000200 */
[C---:B-1----:R-:W-:Y:S08]  /*e120*/  HMMA.16816.F32.BF16 R4, R184.reuse, R192, R4 ;  /* 0x000000c0b804723c */ /* 0x042ff00000041804 */
[C---:B------:R-:W-:Y:S01]  /*e130*/  HMMA.16816.F32.BF16 R8, R184.reuse, R194, R8 ;  /* 0x000000c2b808723c */ /* 0x040fe20000041808 */
[----:B------:R-:W-:Y:S07]  /*e140*/  LDSM.16.M88.4 R192, [R216+0x14900] ;  /* 0x01490000d8c0783b */ /* 0x000fee0000000200 */
[C---:B---3--:R-:W-:Y:S08]  /*e150*/  HMMA.16816.F32.BF16 R12, R184.reuse, R196, R12 ;  /* 0x000000c4b80c723c */ /* 0x048ff0000004180c */
[C---:B------:R-:W-:Y:S01]  /*e160*/  HMMA.16816.F32.BF16 R16, R184.reuse, R198, R16 ;  /* 0x000000c6b810723c */ /* 0x040fe20000041810 */
[----:B------:R-:W-:Y:S07]  /*e170*/  LDSM.16.M88.4 R196, [R224+0x20100] ;  /* 0x02010000e0c4783b */ /* 0x000fee0000000200 */
[C---:B--2---:R-:W-:Y:S08]  /*e180*/  HMMA.16816.F32.BF16 R20, R184.reuse, R188, R20 ;  /* 0x000000bcb814723c */ /* 0x044ff00000041814 */
[C---:B------:R-:W-:Y:S01]  /*e190*/  HMMA.16816.F32.BF16 R24, R184.reuse, R190, R24 ;  /* 0x000000beb818723c */ /* 0x040fe20000041818 */
[----:B------:R-:W1:Y:S07]  /*e1a0*/  LDSM.16.M88.4 R188, [R216+0x14100] ;  /* 0x01410000d8bc783b */ /* 0x000e6e0000000200 */
[C---:B----4-:R-:W-:Y:S08]  /*e1b0*/  HMMA.16816.F32.BF16 R28, R184.reuse, R200, R28 ;  /* 0x000000c8b81c723c */ /* 0x050ff0000004181c */
[C---:B------:R-:W-:Y:S01]  /*e1c0*/  HMMA.16816.F32.BF16 R32, R184.reuse, R202, R32 ;  /* 0x000000cab820723c */ /* 0x040fe20000041820 */
[----:B------:R-:W2:Y:S07]  /*e1d0*/  LDSM.16.M88.4 R200, [R239] ;  /* 0x00000000efc8783b */ /* 0x000eae0000000200 */
[C---:B-1----:R-:W-:Y:S08]  /*e1e0*/  HMMA.16816.F32.BF16 R36, R184.reuse, R188, R36 ;  /* 0x000000bcb824723c */ /* 0x042ff00000041824 */
[C---:B------:R-:W-:Y:S01]  /*e1f0*/  HMMA.16816.F32.BF16 R40, R184.reuse, R190, R40 ;  /* 0x000000beb828723c */ /* 0x040fe20000041828 */
[----:B------:R-:W-:Y:S07]  /*e200*/  LDSM.16.M88.4 R188, [R237] ;  /* 0x00000000edbc783b */ /* 0x000fee0000000200 */
[C---:B------:R-:W-:Y:S08]  /*e210*/  HMMA.16816.F32.BF16 R44, R184.reuse, R192, R44 ;  /* 0x000000c0b82c723c */ /* 0x040ff0000004182c */
[----:B------:R-:W-:Y:S01]  /*e220*/  HMMA.16816.F32.BF16 R48, R184, R194, R48 ;  /* 0x000000c2b830723c */ /* 0x000fe20000041830 */
[----:B------:R-:W1:Y:S06]  /*e230*/  LDSM.16.M88.4 R184, [R238] ;  /* 0x00000000eeb8783b */ /* 0x000e6c0000000200 */
[----:B------:R-:W3:Y:S01]  /*e240*/  LDSM.16.M88.4 R192, [R236] ;  /* 0x00000000ecc0783b */ /* 0x000ee20000000200 */
[C---:B--2---:R-:W-:Y:S08]  /*e250*/  HMMA.16816.F32.BF16 R4, R196.reuse, R200, R4 ;  /* 0x000000c8c404723c */ /* 0x044ff00000041804 */
[C---:B------:R-:W-:Y:S01]  /*e260*/  HMMA.16816.F32.BF16 R8, R196.reuse, R202, R8 ;  /* 0x000000cac408723c */ /* 0x040fe20000041808 */
[----:B------:R-:W2:Y:S07]  /*e270*/  LDSM.16.M88.4 R200, [R235] ;  /* 0x00000000ebc8783b */ /* 0x000eae0000000200 */
[C---:B-1----:R-:W-:Y:S08]  /*e280*/  HMMA.16816.F32.BF16 R12, R196.reuse, R184, R12 ;  /* 0x000000b8c40c723c */ /* 0x042ff0000004180c */
[C---:B------:R-:W-:Y:S01]  /*e290*/  HMMA.16816.F32.BF16 R16, R196.reuse, R186, R16 ;  /* 0x000000bac410723c */ /* 0x040fe20000041810 */
[----:B------:R-:W1:Y:S07]  /*e2a0*/  LDSM.16.M88.4 R184, [R234] ;  /* 0x00000000eab8783b */ /* 0x000e6e0000000200 */
        /* <DEDUP_REMOVED lines=34> */
[----:B------:R-:W1:Y:S07]  /*e4d0*/  LDSM.16.M88.4 R192, [R221+0x8000] ;  /* 0x00800000ddc0783b */ /* 0x000e6e0000000200 */
[C---:B---3--:R-:W-:Y:S08]  /*e4e0*/  HMMA.16816.F32.BF16 R12, R184.reuse, R196, R12 ;  /* 0x000000c4b80c723c */ /* 0x048ff0000004180c */
[C---:B------:R-:W-:Y:S01]  /*e4f0*/  HMMA.16816.F32.BF16 R16, R184.reuse, R198, R16 ;  /* 0x000000c6b810723c */ /* 0x040fe20000041810 */
[----:B------:R-:W-:Y:S07]  /*e500*/  LDSM.16.M88.4 R196, [R223+0x24100] ;  /* 0x02410000dfc4783b */ /* 0x000fee0000000200 */
[C---:B--2---:R-:W-:Y:S08]  /*e510*/  HMMA.16816.F32.BF16 R20, R184.reuse, R188, R20 ;  /* 0x000000bcb814723c */ /* 0x044ff00000041814 */
[C---:B------:R-:W-:Y:S01]  /*e520*/  HMMA.16816.F32.BF16 R24, R184.reuse, R190, R24 ;  /* 0x000000beb818723c */ /* 0x040fe20000041818 */
[----:B------:R-:W2:Y:S07]  /*e530*/  LDSM.16.M88.4 R188, [R221+0x8800] ;  /* 0x00880000ddbc783b */ /* 0x000eae0000000200 */
[C---:B----4-:R-:W-:Y:S08]  /*e540*/  HMMA.16816.F32.BF16 R28, R184.reuse, R200, R28 ;  /* 0x000000c8b81c723c */ /* 0x050ff0000004181c */
[C---:B------:R-:W-:Y:S01]  /*e550*/  HMMA.16816.F32.BF16 R32, R184.reuse, R202, R32 ;  /* 0x000000cab820723c */ /* 0x040fe20000041820 */
[----:B------:R-:W3:Y:S07]  /*e560*/  LDSM.16.M88.4 R200, [R216+0x15100] ;  /* 0x01510000d8c8783b */ /* 0x000eee0000000200 */
[C---:B-1----:R-:W-:Y:S08]  /*e570*/  HMMA.16816.F32.BF16 R36, R184.reuse, R192, R36 ;  /* 0x000000c0b824723c */ /* 0x042ff00000041824 */
[C---:B------:R-:W-:Y:S01]  /*e580*/  HMMA.16816.F32.BF16 R40, R184.reuse, R194, R40 ;  /* 0x000000c2b828723c */ /* 0x040fe20000041828 */
[----:B------:R-:W1:Y:S07]  /*e590*/  LDSM.16.M88.4 R192, [R216+0x15900] ;  /* 0x01590000d8c0783b */ /* 0x000e6e0000000200 */
[C---:B--2---:R-:W-:Y:S08]  /*e5a0*/  HMMA.16816.F32.BF16 R44, R184.reuse, R188, R44 ;  /* 0x000000bcb82c723c */ /* 0x044ff0000004182c */
[----:B------:R-:W-:Y:S01]  /*e5b0*/  HMMA.16816.F32.BF16 R48, R184, R190, R48 ;  /* 0x000000beb830723c */ /* 0x000fe20000041830 */
[----:B------:R-:W2:Y:S06]  /*e5c0*/  LDSM.16.M88.4 R184, [R216+0x16100] ;  /* 0x01610000d8b8783b */ /* 0x000eac0000000200 */
[----:B------:R-:W4:Y:S01]  /*e5d0*/  LDSM.16.M88.4 R188, [R216+0x16900] ;  /* 0x01690000d8bc783b */ /* 0x000f220000000200 */
[C---:B---3--:R-:W-:Y:S08]  /*e5e0*/  HMMA.16816.F32.BF16 R4, R196.reuse, R200, R4 ;  /* 0x000000c8c404723c */ /* 0x048ff00000041804 */
[C---:B------:R-:W-:Y:S01]  /*e5f0*/  HMMA.16816.F32.BF16 R8, R196.reuse, R202, R8 ;  /* 0x000000cac408723c */ /* 0x040fe20000041808 */
[----:B------:R-:W3:Y:S07]  /*e600*/  LDSM.16.M88.4 R200, [R216+0x17100] ;  /* 0x01710000d8c8783b */ /* 0x000eee0000000200 */
[C---:B-1----:R-:W-:Y:S08]  /*e610*/  HMMA.16816.F32.BF16 R12, R196.reuse, R192, R12 ;  /* 0x000000c0c40c723c */ /* 0x042ff0000004180c */
[C---:B------:R-:W-:Y:S01]  /*e620*/  HMMA.16816.F32.BF16 R16, R196.reuse, R194, R16 ;  /* 0x000000c2c410723c */ /* 0x040fe20000041810 */
[----:B------:R-:W1:Y:S07]  /*e630*/  LDSM.16.M88.4 R192, [R216+0x17900] ;  /* 0x01790000d8c0783b */ /* 0x000e6e0000000200 */
[C---:B--2---:R-:W-:Y:S08]  /*e640*/  HMMA.16816.F32.BF16 R20, R196.reuse, R184, R20 ;  /* 0x000000b8c414723c */ /* 0x044ff00000041814 */
[C---:B------:R-:W-:Y:S01]  /*e650*/  HMMA.16816.F32.BF16 R24, R196.reuse, R186, R24 ;  /* 0x000000bac418723c */ /* 0x040fe20000041818 */
[----:B------:R-:W-:Y:S07]  /*e660*/  LDSM.16.M88.4 R184, [R224+0x24100] ;  /* 0x02410000e0b8783b */ /* 0x000fee0000000200 */
[C---:B----4-:R-:W-:Y:S08]  /*e670*/  HMMA.16816.F32.BF16 R28, R196.reuse, R188, R28 ;  /* 0x000000bcc41c723c */ /* 0x050ff0000004181c */
[C---:B------:R-:W-:Y:S01]  /*e680*/  HMMA.16816.F32.BF16 R32, R196.reuse, R190, R32 ;  /* 0x000000bec420723c */ /* 0x040fe20000041820 */
[----:B------:R-:W2:Y:S07]  /*e690*/  LDSM.16.M88.4 R188, [R233] ;  /* 0x00000000e9bc783b */ /* 0x000eae0000000200 */
[C---:B---3--:R-:W-:Y:S08]  /*e6a0*/  HMMA.16816.F32.BF16 R36, R196.reuse, R200, R36 ;  /* 0x000000c8c424723c */ /* 0x048ff00000041824 */
[C---:B------:R-:W-:Y:S01]  /*e6b0*/  HMMA.16816.F32.BF16 R40, R196.reuse, R202, R40 ;  /* 0x000000cac428723c */ /* 0x040fe20000041828 */
[----:B------:R-:W3:Y:S07]  /*e6c0*/  LDSM.16.M88.4 R200, [R232] ;  /* 0x00000000e8c8783b */ /* 0x000eee0000000200 */
[C---:B-1----:R-:W-:Y:S08]  /*e6d0*/  HMMA.16816.F32.BF16 R44, R196.reuse, R192, R44 ;  /* 0x000000c0c42c723c */ /* 0x042ff0000004182c */
[----:B------:R-:W-:Y:S01]  /*e6e0*/  HMMA.16816.F32.BF16 R48, R196, R194, R48 ;  /* 0x000000c2c430723c */ /* 0x000fe20000041830 */
[----:B------:R-:W1:Y:S06]  /*e6f0*/  LDSM.16.M88.4 R192, [R231] ;  /* 0x00000000e7c0783b */ /* 0x000e6c0000000200 */
[----:B------:R-:W4:Y:S01]  /*e700*/  LDSM.16.M88.4 R196, [R230] ;  /* 0x00000000e6c4783b */ /* 0x000f220000000200 */
[C---:B--2---:R-:W-:Y:S08]  /*e710*/  HMMA.16816.F32.BF16 R4, R184.reuse, R188, R4 ;  /* 0x000000bcb804723c */ /* 0x044ff00000041804 */
[C---:B------:R-:W-:Y:S01]  /*e720*/  HMMA.16816.F32.BF16 R8, R184.reuse, R190, R8 ;  /* 0x000000beb808723c */ /* 0x040fe20000041808 */
[----:B------:R-:W2:Y:S07]  /*e730*/  LDSM.16.M88.4 R188, [R229] ;  /* 0x00000000e5bc783b */ /* 0x000eae0000000200 */
[C---:B---3--:R-:W-:Y:S08]  /*e740*/  HMMA.16816.F32.BF16 R12, R184.reuse, R200, R12 ;  /* 0x000000c8b80c723c */ /* 0x048ff0000004180c */
[C---:B------:R-:W-:Y:S01]  /*e750*/  HMMA.16816.F32.BF16 R16, R184.reuse, R202, R16 ;  /* 0x000000cab810723c */ /* 0x040fe20000041810 */
[----:B------:R-:W3:Y:S07]  /*e760*/  LDSM.16.M88.4 R200, [R228] ;  /* 0x00000000e4c8783b */ /* 0x000eee0000000200 */
[C---:B-1----:R-:W-:Y:S08]  /*e770*/  HMMA.16816.F32.BF16 R20, R184.reuse, R192, R20 ;  /* 0x000000c0b814723c */ /* 0x042ff00000041814 */
[C---:B------:R-:W-:Y:S01]  /*e780*/  HMMA.16816.F32.BF16 R24, R184.reuse, R194, R24 ;  /* 0x000000c2b818723c */ /* 0x040fe20000041818 */
[----:B------:R-:W-:Y:S07]  /*e790*/  LDSM.16.M88.4 R192, [R226+0x24100] ;  /* 0x02410000e2c0783b */ /* 0x000fee0000000200 */
[C---:B----4-:R-:W-:Y:S08]  /*e7a0*/  HMMA.16816.F32.BF16 R28, R184.reuse, R196, R28 ;  /* 0x000000c4b81c723c */ /* 0x050ff0000004181c */
[C---:B------:R-:W-:Y:S01]  /*e7b0*/  HMMA.16816.F32.BF16 R32, R184.reuse, R198, R32 ;  /* 0x000000c6b820723c */ /* 0x040fe20000041820 */
[----:B------:R-:W1:Y:S07]  /*e7c0*/  LDSM.16.M88.4 R196, [R222+0x15100] ;  /* 0x01510000dec4783b */ /* 0x000e6e0000000200 */
[C---:B--2---:R-:W-:Y:S08]  /*e7d0*/  HMMA.16816.F32.BF16 R36, R184.reuse, R188, R36 ;  /* 0x000000bcb824723c */ /* 0x044ff00000041824 */
[C---:B------:R-:W-:Y:S01]  /*e7e0*/  HMMA.16816.F32.BF16 R40, R184.reuse, R190, R40 ;  /* 0x000000beb828723c */ /* 0x040fe20000041828 */
[----:B------:R-:W2:Y:S07]  /*e7f0*/  LDSM.16.M88.4 R188, [R222+0x15900] ;  /* 0x01590000debc783b */ /* 0x000eae0000000200 */
[C---:B---3--:R-:W-:Y:S08]  /*e800*/  HMMA.16816.F32.BF16 R44, R184.reuse, R200, R44 ;  /* 0x000000c8b82c723c */ /* 0x048ff0000004182c */
[----:B------:R-:W-:Y:S01]  /*e810*/  HMMA.16816.F32.BF16 R48, R184, R202, R48 ;  /* 0x000000cab830723c */ /* 0x000fe20000041830 */
[----:B------:R-:W3:Y:S06]  /*e820*/  LDSM.16.M88.4 R184, [R222+0x16100] ;  /* 0x01610000deb8783b */ /* 0x000eec0000000200 */
[----:B------:R-:W4:Y:S01]  /*e830*/  LDSM.16.M88.4 R200, [R222+0x16900] ;  /* 0x01690000dec8783b */ /* 0x000f220000000200 */
        /* <DEDUP_REMOVED lines=20> */
[C---:B------:R-:W-:Y:S08]  /*e980*/  HMMA.16816.F32.BF16 R8, R184.reuse, R202, R8 ;  /* 0x000000cab808723c */ /* 0x040ff00000041808 */
[C---:B-1----:R-:W-:Y:S08]  /*e990*/  HMMA.16816.F32.BF16 R12, R184.reuse, R196, R12 ;  /* 0x000000c4b80c723c */ /* 0x042ff0000004180c */
[C---:B------:R-:W-:Y:S01]  /*e9a0*/  HMMA.16816.F32.BF16 R16, R184.reuse, R198, R16 ;  /* 0x000000c6b810723c */ /* 0x040fe20000041810 */
[----:B------:R-:W1:Y:S03]  /*e9b0*/  LDSM.16.M88.4 R196, [R221+0xb000] ;  /* 0x00b00000ddc4783b */ /* 0x000e660000000200 */
[----:B------:R-:W-:Y:S02]  /*e9c0*/  FMNMX.FTZ R0, R4, R174, !PT ;  /* 0x000000ae04007209 */ /* 0x000fe40007810000 */
[----:B------:R-:W-:Y:S02]  /*e9d0*/  FMNMX.FTZ R2, R6, R175, !PT ;  /* 0x000000af06027209 */ /* 0x000fe40007810000 */
[C---:B--2---:R-:W-:Y:S04]  /*e9e0*/  HMMA.16816.F32.BF16 R20, R184.reuse, R188, R20 ;  /* 0x000000bcb814723c */ /* 0x044fe80000041814 */
[----:B------:R-:W-:Y:S02]  /*e9f0*/  FMNMX.FTZ R0, R5, R0, !PT ;  /* 0x0000000005007209 */ /* 0x000fe40007810000 */
[----:B------:R-:W-:Y:S02]  /*ea00*/  FMNMX.FTZ R2, R7, R2, !PT ;  /* 0x0000000207027209 */ /* 0x000fe40007810000 */
[C---:B------:R-:W-:Y:S01]  /*ea10*/  HMMA.16816.F32.BF16 R24, R184.reuse, R190, R24 ;  /* 0x000000beb818723c */ /* 0x040fe20000041818 */
[----:B------:R-:W2:Y:S01]  /*ea20*/  LDSM.16.M88.4 R188, [R221+0xb800] ;  /* 0x00b80000ddbc783b */ /* 0x000ea20000000200 */
[----:B------:R-:W-:Y:S04]  /*ea30*/  DEPBAR.LE SB0, 0x0 ;  /* 0x000080000000791a */ /* 0x000fe80000000000 */
[----:B------:R-:W-:Y:S01]  /*ea40*/  FMNMX.FTZ R0, R8, R0, !PT ;  /* 0x0000000008007209 */ /* 0x000fe20007810000 */
[----:B------:R-:W-:Y:S01]  /*ea50*/  BAR.SYNC.DEFER_BLOCKING 0x0 ;  /* 0x0000000000007b1d */ /* 0x000fe20000010000 */
[C---:B----4-:R-:W-:Y:S05]  /*ea60*/  HMMA.16816.F32.BF16 R28, R184.reuse, R192, R28 ;  /* 0x000000c0b81c723c */ /* 0x050fea000004181c */
        /* <DEDUP_REMOVED lines=12> */
[----:B------:R-:W-:Y:S02]  /*eb30*/  FMNMX.FTZ R2, R15, R2, !PT ;  /* 0x000000020f027209 */ /* 0x000fe40007810000 */
[C---:B--2---:R-:W-:Y:S04]  /*eb40*/  HMMA.16816.F32.BF16 R44, R184.reuse, R188, R44 ;  /* 0x000000bcb82c723c */ /* 0x044fe8000004182c */
        /* <DEDUP_REMOVED lines=35> */
[----:B------:R-:W-:Y:S04]  /*ed80*/  FMNMX.FTZ R0, R50, R0, !PT ;  /* 0x0000000032007209 */ /* 0x000fe80007810000 */
[----:B------:R-:W-:Y:S05]  /*ed90*/  FMNMX.FTZ R0, R51, R0, !PT ;  /* 0x0000000033007209 */ /* 0x000fea0007810000 */
[----:B------:R-:W2:Y:S01]  /*eda0*/  SHFL.BFLY PT, R2, R0, 0x2, 0x1f ;  /* 0x0c401f0000027f89 */ /* 0x000ea200000e0000 */
[----:B-1----:R-:W-:Y:S05]  /*edb0*/  FMNMX.FTZ R173, R173, R3, !PT ;  /* 0x00000003adad7209 */ /* 0x002fea0007810000 */
[----:B------:R-:W1:Y:S01]  /*edc0*/  SHFL.BFLY PT, R172, R173, 0x1, 0x1f ;  /* 0x0c201f00adac7f89 */ /* 0x000e6200000e0000 */
[----:B--2---:R-:W-:Y:S02]  /*edd0*/  FMNMX.FTZ R0, R0, R2, !PT ;  /* 0x0000000200007209 */ /* 0x004fe40007810000 */
[----:B------:R-:W-:Y:S03]  /*ede0*/  MOV R2, UR26 ;  /* 0x0000001a00027c02 */ /* 0x000fe60008000f00 */
[----:B------:R-:W2:Y:S02]  /*edf0*/  SHFL.BFLY PT, R3, R0, 0x1, 0x1f ;  /* 0x0c201f0000037f89 */ /* 0x000ea400000e0000 */
[----:B------:R-:W-:Y:S01]  /*ee00*/  @P0 IMAD.WIDE.U32 R184, R2, 0x60, R184 ;  /* 0x0000006002b80825 */ /* 0x000fe200078e00b8 */
[----:B-1----:R-:W-:Y:S05]  /*ee10*/  FMNMX.FTZ R173, R173, R172, !PT ;  /* 0x000000acadad7209 */ /* 0x002fea0007810000 */
[C---:B------:R-:W-:Y:S02]  /*ee20*/  FMUL.FTZ R196, R173.reuse, c[0x0][0x2d0] ;  /* 0x0000b400adc47a20 */ /* 0x040fe40000410000 */
[----:B------:R-:W-:Y:S01]  /*ee30*/  FADD.FTZ R2, -R173, R174 ;  /* 0x000000aead027221 */ /* 0x000fe20000010100 */
[----:B------:R-:W-:Y:S01]  /*ee40*/  @P0 SHF.L.U32 R174, R184, 0x1, RZ ;  /* 0x00000001b8ae0819 */ /* 0x000fe200000006ff */
[--C-:B------:R-:W-:Y:S02]  /*ee50*/  FFMA.FTZ R4, R4, c[0x0][0x2d0], -R196.reuse ;  /* 0x0000b40004047a23 */ /* 0x100fe400000108c4 */
[--C-:B------:R-:W-:Y:S01]  /*ee60*/  FFMA.FTZ R8, R8, c[0x0][0x2d0], -R196.reuse ;  /* 0x0000b40008087a23 */ /* 0x100fe200000108c4 */
[----:B------:R-:W-:Y:S01]  /*ee70*/  @P0 IADD3 R186, P6, R174, 0x80, RZ ;  /* 0x00000080aeba0810 */ /* 0x000fe20007fde0ff */
[----:B------:R1:W-:Y:S01]  /*ee80*/  MUFU.EX2 R212, R4 ;  /* 0x0000000400d47308 */ /* 0x0003e20000000800 */
[----:B--2---:R-:W-:Y:S01]  /*ee90*/  FMNMX.FTZ R172, R0, R3, !PT ;  /* 0x0000000300ac7209 */ /* 0x004fe20007810000 */
[----:B------:R-:W-:Y:S01]  /*eea0*/  FMUL.FTZ R0, R2, c[0x0][0x2d0] ;  /* 0x0000b40002007a20 */ /* 0x000fe20000410000 */
[----:B------:R-:W-:Y:S01]  /*eeb0*/  @P0 IADD3 R3, R185, UR4, RZ ;  /* 0x00000004b9030c10 */ /* 0x000fe2000fffe0ff */
[--C-:B------:R-:W-:Y:S01]  /*eec0*/  FFMA.FTZ R9, R9, c[0x0][0x2d0], -R196.reuse ;  /* 0x0000b40009097a23 */ /* 0x100fe200000108c4 */
[----:B------:R-:W-:Y:S01]  /*eed0*/  @P0 IADD3 R186, P1, R186, c[0x0][0x1c8], RZ ;  /* 0x00007200baba0a10 */ /* 0x000fe20007f3e0ff */
[--C-:B------:R-:W-:Y:S01]  /*eee0*/  FFMA.FTZ R12, R12, c[0x0][0x2d0], -R196.reuse ;  /* 0x0000b4000c0c7a23 */ /* 0x100fe200000108c4 */
[----:B------:R-:W-:Y:S01]  /*eef0*/  @P0 SHF.L.U64.HI R3, R184, 0x1, R3 ;  /* 0x00000001b8030819 */ /* 0x000fe20000010203 */
[--C-:B------:R-:W-:Y:S02]  /*ef00*/  FFMA.FTZ R13, R13, c[0x0][0x2d0], -R196.reuse ;  /* 0x0000b4000d0d7a23 */ /* 0x100fe400000108c4 */
[----:B------:R2:W3:Y:S01]  /*ef10*/  MUFU.EX2 R2, R0 ;  /* 0x0000000000027308 */ /* 0x0004e20000000800 */
[--C-:B------:R-:W-:Y:S01]  /*ef20*/  @P0 IADD3.X R187, RZ, c[0x0][0x1cc], R3.reuse, P1, P6 ;  /* 0x00007300ffbb0a10 */ /* 0x100fe20000fec403 */
[--C-:B------:R-:W-:Y:S01]  /*ef30*/  FFMA.FTZ R16, R16, c[0x0][0x2d0], -R196.reuse ;  /* 0x0000b40010107a23 */ /* 0x100fe200000108c4 */
[----:B------:R-:W-:Y:S01]  /*ef40*/  @P0 IADD3 R184, P6, R174, 0x100, RZ ;  /* 0x00000100aeb80810 */ /* 0x000fe20007fde0ff */
[--C-:B------:R-:W-:Y:S02]  /*ef50*/  FFMA.FTZ R17, R17, c[0x0][0x2d0], -R196.reuse ;  /* 0x0000b40011117a23 */ /* 0x100fe400000108c4 */
[--C-:B------:R-:W-:Y:S01]  /*ef60*/  FFMA.FTZ R20, R20, c[0x0][0x2d0], -R196.reuse ;  /* 0x0000b40014147a23 */ /* 0x100fe200000108c4 */
[----:B------:R-:W-:Y:S01]  /*ef70*/  @P0 IADD3 R184, P1, R184, c[0x0][0x1c8], RZ ;  /* 0x00007200b8b80a10 */ /* 0x000fe20007f3e0ff */
[--C-:B------:R-:W-:Y:S02]  /*ef80*/  FFMA.FTZ R21, R21, c[0x0][0x2d0], -R196.reuse ;  /* 0x0000b40015157a23 */ /* 0x100fe400000108c4 */
[----:B------:R-:W-:Y:S01]  /*ef90*/  MUFU.EX2 R204, R8 ;  /* 0x0000000800cc7308 */ /* 0x000fe20000000800 */
[----:B------:R-:W-:Y:S01]  /*efa0*/  @P0 IADD3.X R185, RZ, c[0x0][0x1cc], R3, P1, P6 ;  /* 0x00007300ffb90a10 */ /* 0x000fe20000fec403 */
[--C-:B------:R-:W-:Y:S01]  /*efb0*/  FFMA.FTZ R24, R24, c[0x0][0x2d0], -R196.reuse ;  /* 0x0000b40018187a23 */ /* 0x100fe200000108c4 */
[C---:B-1----:R-:W-:Y:S01]  /*efc0*/  @P0 IADD3 R4, P1, R174.reuse, c[0x0][0x1c8], RZ ;  /* 0x00007200ae040a10 */ /* 0x042fe20007f3e0ff */
[--C-:B------:R-:W-:Y:S01]  /*efd0*/  FFMA.FTZ R25, R25, c[0x0][0x2d0], -R196.reuse ;  /* 0x0000b40019197a23 */ /* 0x100fe200000108c4 */
[----:B------:R-:W-:Y:S01]  /*efe0*/  @P0 IADD3 R174, P6, R174, 0x180, RZ ;  /* 0x00000180aeae0810 */ /* 0x000fe20007fde0ff */
[--C-:B------:R-:W-:Y:S02]  /*eff0*/  FFMA.FTZ R28, R28, c[0x0][0x2d0], -R196.reuse ;  /* 0x0000b4001c1c7a23 */ /* 0x100fe400000108c4 */
[--C-:B------:R-:W-:Y:S02]  /*f000*/  FFMA.FTZ R29, R29, c[0x0][0x2d0], -R196.reuse ;  /* 0x0000b4001d1d7a23 */ /* 0x100fe400000108c4 */
[----:B------:R-:W-:Y:S01]  /*f010*/  MUFU.EX2 R203, R9 ;  /* 0x0000000900cb7308 */ /* 0x000fe20000000800 */
[--C-:B------:R-:W-:Y:S02]  /*f020*/  FFMA.FTZ R32, R32, c[0x0][0x2d0], -R196.reuse ;  /* 0x0000b40020207a23 */ /* 0x100fe400000108c4 */
[--C-:B------:R-:W-:Y:S02]  /*f030*/  FFMA.FTZ R33, R33, c[0x0][0x2d0], -R196.reuse ;  /* 0x0000b40021217a23 */ /* 0x100fe400000108c4 */
[----:B--2---:R-:W-:Y:S02]  /*f040*/  FADD.FTZ R0, -R172, R175 ;  /* 0x000000afac007221 */ /* 0x004fe40000010100 */
[--C-:B------:R-:W-:Y:S01]  /*f050*/  FFMA.FTZ R175, R5, c[0x0][0x2d0], -R196.reuse ;  /* 0x0000b40005af7a23 */ /* 0x100fe200000108c4 */
[----:B------:R-:W-:Y:S01]  /*f060*/  @P0 IADD3.X R5, R3, c[0x0][0x1cc], RZ, P1, !PT ;  /* 0x0000730003050a10 */ /* 0x000fe20000ffe4ff */
[----:B------:R-:W-:Y:S01]  /*f070*/  FMUL.FTZ R0, R0, c[0x0][0x2d0] ;  /* 0x0000b40000007a20 */ /* 0x000fe20000410000 */
[----:B------:R-:W-:Y:S01]  /*f080*/  @P0 IADD3 R174, P1, R174, c[0x0][0x1c8], RZ ;  /* 0x00007200aeae0a10 */ /* 0x000fe20007f3e0ff */
[----:B------:R1:W-:Y:S01]  /*f090*/  MUFU.EX2 R252, R175 ;  /* 0x000000af00fc7308 */ /* 0x0003e20000000800 */
[C---:B---3--:R-:W-:Y:S01]  /*f0a0*/  FMUL.FTZ R132, R2.reuse, R132 ;  /* 0x0000008402847220 */ /* 0x048fe20000410000 */
[----:B------:R2:W-:Y:S01]  /*f0b0*/  @P0 LDGSTS.E.BYPASS.LTC128B.128 [R251+0xc100], [R4.64], !P5 ;  /* 0x0c10000004fb0fae */ /* 0x0005e2000e901d5e */
[C---:B------:R-:W-:Y:S02]  /*f0c0*/  FMUL.FTZ R133, R2.reuse, R133 ;  /* 0x0000008502857220 */ /* 0x040fe40000410000 */
[C---:B------:R-:W-:Y:S02]  /*f0d0*/  FMUL.FTZ R136, R2.reuse, R136 ;  /* 0x0000008802887220 */ /* 0x040fe40000410000 */
[C---:B------:R-:W-:Y:S01]  /*f0e0*/  FMUL.FTZ R137, R2.reuse, R137 ;  /* 0x0000008902897220 */ /* 0x040fe20000410000 */
[----:B------:R3:W-:Y:S01]  /*f0f0*/  @P0 LDGSTS.E.BYPASS.LTC128B.128 [R251+0xf100], [R186.64], !P4 ;  /* 0x0f100000bafb0fae */ /* 0x0007e2000e101d5e */
[C---:B------:R-:W-:Y:S01]  /*f100*/  FMUL.FTZ R140, R2.reuse, R140 ;  /* 0x0000008c028c7220 */ /* 0x040fe20000410000 */
[----:B------:R-:W4:Y:S01]  /*f110*/  MUFU.EX2 R0, R0 ;  /* 0x0000000000007308 */ /* 0x000f220000000800 */
[C---:B------:R-:W-:Y:S02]  /*f120*/  FMUL.FTZ R141, R2.reuse, R141 ;  /* 0x0000008d028d7220 */ /* 0x040fe40000410000 */
[C---:B------:R-:W-:Y:S01]  /*f130*/  FMUL.FTZ R144, R2.reuse, R144 ;  /* 0x0000009002907220 */ /* 0x040fe20000410000 */
[----:B------:R3:W-:Y:S01]  /*f140*/  @P0 LDGSTS.E.BYPASS.LTC128B.128 [R251+0x12100], [R184.64], !P3 ;  /* 0x12100000b8fb0fae */ /* 0x0007e2000d901d5e */
[C---:B------:R-:W-:Y:S02]  /*f150*/  FMUL.FTZ R145, R2.reuse, R145 ;  /* 0x0000009102917220 */ /* 0x040fe40000410000 */
[C---:B------:R-:W-:Y:S02]  /*f160*/  FMUL.FTZ R148, R2.reuse, R148 ;  /* 0x0000009402947220 */ /* 0x040fe40000410000 */
[C---:B------:R-:W-:Y:S01]  /*f170*/  FMUL.FTZ R149, R2.reuse, R149 ;  /* 0x0000009502957220 */ /* 0x040fe20000410000 */
[----:B------:R-:W-:Y:S01]  /*f180*/  MUFU.EX2 R211, R12 ;  /* 0x0000000c00d37308 */ /* 0x000fe20000000800 */
[C---:B------:R-:W-:Y:S02]  /*f190*/  FMUL.FTZ R152, R2.reuse, R152 ;  /* 0x0000009802987220 */ /* 0x040fe40000410000 */
[----:B------:R-:W-:Y:S01]  /*f1a0*/  FMUL.FTZ R153, R2, R153 ;  /* 0x0000009902997220 */ /* 0x000fe20000410000 */
[----:B-1----:R-:W-:Y:S01]  /*f1b0*/  @P0 IADD3.X R175, RZ, c[0x0][0x1cc], R3, P1, P6 ;  /* 0x00007300ffaf0a10 */ /* 0x002fe20000fec403 */
[----:B------:R-:W-:Y:S02]  /*f1c0*/  FMUL.FTZ R3, R172, c[0x0][0x2d0] ;  /* 0x0000b400ac037a20 */ /* 0x000fe40000410000 */
[----:B------:R-:W-:Y:S01]  /*f1d0*/  FMUL.FTZ R156, R2, R156 ;  /* 0x0000009c029c7220 */ /* 0x000fe20000410000 */
[----:B--2---:R-:W-:Y:S01]  /*f1e0*/  @P0 IADD3 R4, P1, R4, UR6, RZ ;  /* 0x0000000604040c10 */ /* 0x004fe2000ff3e0ff */
[----:B------:R1:W-:Y:S01]  /*f1f0*/  @P0 LDGSTS.E.BYPASS.LTC128B.128 [R251+0x15100], [R174.64], !P2 ;  /* 0x15100000aefb0fae */ /* 0x0003e2000d101d5e */
[--C-:B------:R-:W-:Y:S01]  /*f200*/  FFMA.FTZ R6, R6, c[0x0][0x2d0], -R3.reuse ;  /* 0x0000b40006067a23 */ /* 0x100fe20000010803 */
[----:B------:R-:W-:Y:S01]  /*f210*/  MUFU.EX2 R215, R13 ;  /* 0x0000000d00d77308 */ /* 0x000fe20000000800 */
[----:B------:R-:W-:Y:S01]  /*f220*/  @P0 IADD3.X R5, R5, UR7, RZ, P1, !PT ;  /* 0x0000000705050c10 */ /* 0x000fe20008ffe4ff */
[--C-:B------:R-:W-:Y:S01]  /*f230*/  FFMA.FTZ R10, R10, c[0x0][0x2d0], -R3.reuse ;  /* 0x0000b4000a0a7a23 */ /* 0x100fe20000010803 */
[----:B------:R-:W-:Y:S01]  /*f240*/  @P0 IADD3 R8, P1, R4, UR11, RZ ;  /* 0x0000000b04080c10 */ /* 0x000fe2000ff3e0ff */
[--C-:B------:R-:W-:Y:S02]  /*f250*/  FFMA.FTZ R11, R11, c[0x0][0x2d0], -R3.reuse ;  /* 0x0000b4000b0b7a23 */ /* 0x100fe40000010803 */
[----:B------:R2:W-:Y:S01]  /*f260*/  @P0 LDGSTS.E.BYPASS.LTC128B.128 [R251+0xd100], [R4.64], !P5 ;  /* 0x0d10000004fb0fae */ /* 0x0005e2000e901d5e */
[----:B------:R-:W-:Y:S01]  /*f270*/  @P0 IADD3.X R9, R5, UR10, RZ, P1, !PT ;  /* 0x0000000a05090c10 */ /* 0x000fe20008ffe4ff */
[C---:B----4-:R-:W-:Y:S02]  /*f280*/  FMUL.FTZ R134, R0.reuse, R134 ;  /* 0x0000008600867220 */ /* 0x050fe40000410000 */
[----:B------:R4:W-:Y:S01]  /*f290*/  MUFU.EX2 R197, R6 ;  /* 0x0000000600c57308 */ /* 0x0009e20000000800 */
[--C-:B---3--:R-:W-:Y:S01]  /*f2a0*/  FFMA.FTZ R184, R7, c[0x0][0x2d0], -R3.reuse ;  /* 0x0000b40007b87a23 */ /* 0x108fe20000010803 */
[----:B------:R2:W-:Y:S01]  /*f2b0*/  @P0 LDGSTS.E.BYPASS.LTC128B.128 [R251+0x10100], [R4.64+0x80], !P4 ;  /* 0x1010008004fb0fae */ /* 0x0005e2000e101d5e */
[C---:B------:R-:W-:Y:S02]  /*f2c0*/  FMUL.FTZ R135, R0.reuse, R135 ;  /* 0x0000008700877220 */ /* 0x040fe40000410000 */
[C---:B------:R-:W-:Y:S02]  /*f2d0*/  FMUL.FTZ R138, R0.reuse, R138 ;  /* 0x0000008a008a7220 */ /* 0x040fe40000410000 */
[C---:B------:R-:W-:Y:S01]  /*f2e0*/  FMUL.FTZ R139, R0.reuse, R139 ;  /* 0x0000008b008b7220 */ /* 0x040fe20000410000 */
[----:B------:R2:W-:Y:S01]  /*f2f0*/  @P0 LDGSTS.E.BYPASS.LTC128B.128 [R251+0x13100], [R4.64+0x100], !P3 ;  /* 0x1310010004fb0fae */ /* 0x0005e2000d901d5e */
[C---:B------:R-:W-:Y:S01]  /*f300*/  FMUL.FTZ R142, R0.reuse, R142 ;  /* 0x0000008e008e7220 */ /* 0x040fe20000410000 */
[----:B------:R-:W-:Y:S01]  /*f310*/  MUFU.EX2 R202, R184 ;  /* 0x000000b800ca7308 */ /* 0x000fe20000000800 */
[C---:B------:R-:W-:Y:S02]  /*f320*/  FMUL.FTZ R143, R0.reuse, R143 ;  /* 0x0000008f008f7220 */ /* 0x040fe40000410000 */
[----:B------:R-:W-:Y:S01]  /*f330*/  FMUL.FTZ R146, R0, R146 ;  /* 0x0000009200927220 */ /* 0x000fe20000410000 */
[----:B------:R2:W-:Y:S01]  /*f340*/  @P0 LDGSTS.E.BYPASS.LTC128B.128 [R251+0x16100], [R4.64+0x180], !P2 ;  /* 0x1610018004fb0fae */ /* 0x0005e2000d101d5e */
[----:B-1----:R-:W-:Y:S01]  /*f350*/  @P0 IADD3 R174, P6, R4, UR6, RZ ;  /* 0x0000000604ae0c10 */ /* 0x002fe2000ffde0ff */
[C---:B------:R-:W-:Y:S02]  /*f360*/  FMUL.FTZ R147, R0.reuse, R147 ;  /* 0x0000009300937220 */ /* 0x040fe40000410000 */
[C---:B------:R-:W-:Y:S01]  /*f370*/  FMUL.FTZ R150, R0.reuse, R150 ;  /* 0x0000009600967220 */ /* 0x040fe20000410000 */
[----:B------:R-:W-:Y:S01]  /*f380*/  @P0 IADD3.X R175, R5, UR7, RZ, P6, !PT ;  /* 0x0000000705af0c10 */ /* 0x000fe2000b7fe4ff */
[----:B------:R1:W-:Y:S01]  /*f390*/  MUFU.EX2 R200, R10 ;  /* 0x0000000a00c87308 */ /* 0x0003e20000000800 */
[----:B------:R-:W-:Y:S02]  /*f3a0*/  FMUL.FTZ R151, R0, R151 ;  /* 0x0000009700977220 */ /* 0x000fe40000410000 */
[--C-:B------:R-:W-:Y:S01]  /*f3b0*/  FFMA.FTZ R14, R14, c[0x0][0x2d0], -R3.reuse ;  /* 0x0000b4000e0e7a23 */ /* 0x100fe20000010803 */
[----:B------:R3:W-:Y:S01]  /*f3c0*/  @P0 LDGSTS.E.BYPASS.LTC128B.128 [R251+0xe100], [R174.64], !P5 ;  /* 0x0e100000aefb0fae */ /* 0x0007e2000e901d5e */
[----:B----4-:R-:W-:Y:S01]  /*f3d0*/  @P0 IADD3 R6, P6, R4, UR13, RZ ;  /* 0x0000000d04060c10 */ /* 0x010fe2000ffde0ff */
[--C-:B------:R-:W-:Y:S02]  /*f3e0*/  FFMA.FTZ R15, R15, c[0x0][0x2d0], -R3.reuse ;  /* 0x0000b4000f0f7a23 */ /* 0x100fe40000010803 */
[--C-:B------:R-:W-:Y:S01]  /*f3f0*/  FFMA.FTZ R18, R18, c[0x0][0x2d0], -R3.reuse ;  /* 0x0000b40012127a23 */ /* 0x100fe20000010803 */
[----:B------:R-:W-:Y:S01]  /*f400*/  @P0 IADD3.X R7, R5, UR12, RZ, P6, !PT ;  /* 0x0000000c05070c10 */ /* 0x000fe2000b7fe4ff */
[----:B------:R4:W-:Y:S01]  /*f410*/  @P0 LDGSTS.E.BYPASS.LTC128B.128 [R251+0x11100], [R8.64], !P4 ;  /* 0x1110000008fb0fae */ /* 0x0009e2000e101d5e */
[----:B------:R4:W4:Y:S01]  /*f420*/  MUFU.EX2 R201, R11 ;  /* 0x0000000b00c97308 */ /* 0x0009220000000800 */
[--C-:B------:R-:W-:Y:S02]  /*f430*/  FFMA.FTZ R19, R19, c[0x0][0x2d0], -R3.reuse ;  /* 0x0000b40013137a23 */ /* 0x100fe40000010803 */
[--C-:B------:R-:W-:Y:S02]  /*f440*/  FFMA.FTZ R22, R22, c[0x0][0x2d0], -R3.reuse ;  /* 0x0000b40016167a23 */ /* 0x100fe40000010803 */
[----:B------:R4:W-:Y:S01]  /*f450*/  @P0 LDGSTS.E.BYPASS.LTC128B.128 [R251+0x14100], [R6.64], !P3 ;  /* 0x1410000006fb0fae */ /* 0x0009e2000d901d5e */
[--C-:B------:R-:W-:Y:S02]  /*f460*/  FFMA.FTZ R26, R26, c[0x0][0x2d0], -R3.reuse ;  /* 0x0000b4001a1a7a23 */ /* 0x100fe40000010803 */
[--C-:B------:R-:W-:Y:S01]  /*f470*/  FFMA.FTZ R27, R27, c[0x0][0x2d0], -R3.reuse ;  /* 0x0000b4001b1b7a23 */ /* 0x100fe20000010803 */
[----:B--2---:R-:W-:Y:S01]  /*f480*/  @P0 IADD3 R4, P1, R4, UR15, RZ ;  /* 0x0000000f04040c10 */ /* 0x004fe2000ff3e0ff */
[----:B------:R-:W-:Y:S01]  /*f490*/  MUFU.EX2 R199, R14 ;  /* 0x0000000e00c77308 */ /* 0x000fe20000000800 */
[--C-:B------:R-:W-:Y:S02]  /*f4a0*/  FFMA.FTZ R30, R30, c[0x0][0x2d0], -R3.reuse ;  /* 0x0000b4001e1e7a23 */ /* 0x100fe40000010803 */
[----:B------:R-:W-:Y:S01]  /*f4b0*/  @P0 IADD3.X R5, R5, UR14, RZ, P1, !PT ;  /* 0x0000000e05050c10 */ /* 0x000fe20008ffe4ff */
[----:B-1----:R-:W-:Y:S02]  /*f4c0*/  FMUL.FTZ R10, R0, R182 ;  /* 0x000000b6000a7220 */ /* 0x002fe40000410000 */
[--C-:B------:R-:W-:Y:S02]  /*f4d0*/  FFMA.FTZ R31, R31, c[0x0][0x2d0], -R3.reuse ;  /* 0x0000b4001f1f7a23 */ /* 0x100fe40000010803 */
[----:B------:R1:W-:Y:S01]  /*f4e0*/  @P0 LDGSTS.E.BYPASS.LTC128B.128 [R251+0x17100], [R4.64], !P2 ;  /* 0x1710000004fb0fae */ /* 0x0003e2000d101d5e */
[--C-:B---3--:R-:W-:Y:S01]  /*f4f0*/  FFMA.FTZ R174, R23, c[0x0][0x2d0], -R3.reuse ;  /* 0x0000b40017ae7a23 */ /* 0x108fe20000010803 */
[----:B------:R2:W3:Y:S01]  /*f500*/  MUFU.EX2 R198, R15 ;  /* 0x0000000f00c67308 */ /* 0x0004e20000000800 */
[--C-:B------:R-:W-:Y:S02]  /*f510*/  FFMA.FTZ R34, R34, c[0x0][0x2d0], -R3.reuse ;  /* 0x0000b40022227a23 */ /* 0x100fe40000010803 */
[----:B----4-:R-:W-:Y:S01]  /*f520*/  FMUL.FTZ R11, R0, R183 ;  /* 0x000000b7000b7220 */ /* 0x010fe20000410000 */
[----:B------:R-:W4:Y:S01]  /*f530*/  LDSM.16.MT88.4 R184, [R217+0x100] ;  /* 0x00010000d9b8783b */ /* 0x000f220000004200 */
[C---:B------:R-:W-:Y:S02]  /*f540*/  FMUL.FTZ R8, R2.reuse, R180 ;  /* 0x000000b402087220 */ /* 0x040fe40000410000 */
[----:B------:R-:W-:Y:S02]  /*f550*/  FMUL.FTZ R9, R2, R181 ;  /* 0x000000b502097220 */ /* 0x000fe40000410000 */
[--C-:B------:R-:W-:Y:S01]  /*f560*/  FFMA.FTZ R35, R35, c[0x0][0x2d0], -R3.reuse ;  /* 0x0000b40023237a23 */ /* 0x100fe20000010803 */
[----:B------:R-:W3:Y:S01]  /*f570*/  LDSM.16.MT88.4 R188, [R218+0x100] ;  /* 0x00010000dabc783b */ /* 0x000ee20000004200 */
[C---:B------:R-:W-:Y:S01]  /*f580*/  FMUL.FTZ R6, R0.reuse, R178 ;  /* 0x000000b200067220 */ /* 0x040fe20000410000 */
[----:B------:R-:W-:Y:S01]  /*f590*/  F2FP.BF16.PACK_AB R178, R203, R204 ;  /* 0x000000cccbb2723e */ /* 0x000fe200000010ff */
[C---:B------:R-:W-:Y:S01]  /*f5a0*/  FMUL.FTZ R7, R0.reuse, R179 ;  /* 0x000000b300077220 */ /* 0x040fe20000410000 */
[----:B------:R-:W-:Y:S01]  /*f5b0*/  F2FP.BF16.PACK_AB R179, R201, R200 ;  /* 0x000000c8c9b3723e */ /* 0x000fe200000010ff */
[----:B------:R-:W-:Y:S01]  /*f5c0*/  MUFU.EX2 R214, R16 ;  /* 0x0000001000d67308 */ /* 0x000fe20000000800 */
[----:B------:R-:W3:Y:S01]  /*f5d0*/  LDSM.16.MT88.4 R192, [R220+0x100] ;  /* 0x00010000dcc0783b */ /* 0x000ee20000004200 */
[C---:B------:R-:W-:Y:S02]  /*f5e0*/  FMUL.FTZ R154, R0.reuse, R154 ;  /* 0x0000009a009a7220 */ /* 0x040fe40000410000 */
[----:B------:R-:W-:Y:S02]  /*f5f0*/  FMUL.FTZ R155, R0, R155 ;  /* 0x0000009b009b7220 */ /* 0x000fe40000410000 */
[----:B------:R-:W-:Y:S01]  /*f600*/  FMUL.FTZ R157, R2, R157 ;  /* 0x0000009d029d7220 */ /* 0x000fe20000410000 */
[----:B------:R-:W3:Y:S01]  /*f610*/  LDSM.16.MT88.4 R180, [R219+0x100] ;  /* 0x00010000dbb4783b */ /* 0x000ee20000004200 */
[----:B------:R-:W-:Y:S02]  /*f620*/  FMUL.FTZ R158, R0, R158 ;  /* 0x0000009e009e7220 */ /* 0x000fe40000410000 */
[----:B-1----:R-:W-:Y:S01]  /*f630*/  FMUL.FTZ R4, R2, R176 ;  /* 0x000000b002047220 */ /* 0x002fe20000410000 */
[----:B------:R-:W-:Y:S01]  /*f640*/  F2FP.BF16.PACK_AB R176, R252, R212 ;  /* 0x000000d4fcb0723e */ /* 0x000fe200000010ff */
[----:B------:R-:W-:Y:S01]  /*f650*/  FMUL.FTZ R5, R2, R177 ;  /* 0x000000b102057220 */ /* 0x000fe20000410000 */
[----:B------:R-:W-:Y:S01]  /*f660*/  F2FP.BF16.PACK_AB R177, R202, R197 ;  /* 0x000000c5cab1723e */ /* 0x000fe200000010ff */
[----:B--2---:R-:W-:Y:S01]  /*f670*/  LDSM.16.MT88.4 R12, [R219+0x9100] ;  /* 0x00910000db0c783b */ /* 0x004fe20000004200 */
[----:B------:R-:W1:Y:S01]  /*f680*/  MUFU.EX2 R213, R17 ;  /* 0x0000001100d57308 */ /* 0x000e620000000800 */
[----:B------:R-:W-:Y:S02]  /*f690*/  FMUL.FTZ R159, R0, R159 ;  /* 0x0000009f009f7220 */ /* 0x000fe40000410000 */
[C---:B------:R-:W-:Y:S02]  /*f6a0*/  FMUL.FTZ R160, R2.reuse, R160 ;  /* 0x000000a002a07220 */ /* 0x040fe40000410000 */
[----:B------:R-:W0:Y:S01]  /*f6b0*/  LDGDEPBAR ;  /* 0x00000000000079af */ /* 0x000e220000000000 */
[----:B------:R-:W-:Y:S02]  /*f6c0*/  FMUL.FTZ R161, R2, R161 ;  /* 0x000000a102a17220 */ /* 0x000fe40000410000 */
[C---:B------:R-:W-:Y:S02]  /*f6d0*/  FMUL.FTZ R162, R0.reuse, R162 ;  /* 0x000000a200a27220 */ /* 0x040fe40000410000 */
[----:B------:R-:W-:Y:S01]  /*f6e0*/  MUFU.EX2 R210, R20 ;  /* 0x0000001400d27308 */ /* 0x000fe20000000800 */
[----:B------:R-:W-:Y:S02]  /*f6f0*/  FMUL.FTZ R163, R0, R163 ;  /* 0x000000a300a37220 */ /* 0x000fe40000410000 */
[C---:B------:R-:W-:Y:S01]  /*f700*/  FMUL.FTZ R164, R2.reuse, R164 ;  /* 0x000000a402a47220 */ /* 0x040fe20000410000 */
[C---:B----4-:R-:W-:Y:S05]  /*f710*/  HMMA.16816.F32.BF16 R4, R176.reuse, R184, R4 ;  /* 0x000000b8b004723c */ /* 0x050fea0000041804 */
[----:B------:R-:W-:Y:S01]  /*f720*/  FMUL.FTZ R165, R2, R165 ;  /* 0x000000a502a57220 */ /* 0x000fe20000410000 */
[----:B------:R-:W-:Y:S01]  /*f730*/  MUFU.EX2 R209, R21 ;  /* 0x0000001500d17308 */ /* 0x000fe20000000800 */
[C---:B------:R-:W-:Y:S01]  /*f740*/  FMUL.FTZ R166, R0.reuse, R166 ;  /* 0x000000a600a67220 */ /* 0x040fe20000410000 */
[C---:B------:R-:W-:Y:S01]  /*f750*/  HMMA.16816.F32.BF16 R8, R176.reuse, R186, R8 ;  /* 0x000000bab008723c */ /* 0x040fe20000041808 */
[----:B------:R-:W2:Y:S03]  /*f760*/  LDSM.16.MT88.4 R184, [R217+0x3100] ;  /* 0x00310000d9b8783b */ /* 0x000ea60000004200 */
[----:B------:R-:W-:Y:S02]  /*f770*/  FMUL.FTZ R167, R0, R167 ;  /* 0x000000a700a77220 */ /* 0x000fe40000410000 */
[C---:B------:R-:W-:Y:S02]  /*f780*/  FMUL.FTZ R168, R2.reuse, R168 ;  /* 0x000000a802a87220 */ /* 0x040fe40000410000 */
[C---:B---3--:R-:W-:Y:S01]  /*f790*/  HMMA.16816.F32.BF16 R132, R176.reuse, R188, R132 ;  /* 0x000000bcb084723c */ /* 0x048fe20000041884 */
[----:B------:R-:W-:Y:S03]  /*f7a0*/  MUFU.EX2 R208, R24 ;  /* 0x0000001800d07308 */ /* 0x000fe60000000800 */
[----:B------:R-:W-:Y:S02]  /*f7b0*/  FMUL.FTZ R169, R2, R169 ;  /* 0x000000a902a97220 */ /* 0x000fe40000410000 */
[C---:B------:R-:W-:Y:S02]  /*f7c0*/  FMUL.FTZ R170, R0.reuse, R170 ;  /* 0x000000aa00aa7220 */ /* 0x040fe40000410000 */
[C---:B------:R-:W-:Y:S01]  /*f7d0*/  HMMA.16816.F32.BF16 R136, R176.reuse, R190, R136 ;  /* 0x000000beb088723c */ /* 0x040fe20000041888 */
[----:B------:R-:W3:Y:S02]  /*f7e0*/  LDSM.16.MT88.4 R188, [R218+0x3100] ;  /* 0x00310000dabc783b */ /* 0x000ee40000004200 */
[----:B------:R-:W-:Y:S01]  /*f7f0*/  MUFU.EX2 R207, R25 ;  /* 0x0000001900cf7308 */ /* 0x000fe20000000800 */
[----:B------:R-:W-:Y:S02]  /*f800*/  FMUL.FTZ R171, R0, R171 ;  /* 0x000000ab00ab7220 */ /* 0x000fe40000410000 */
[C---:B------:R-:W-:Y:S02]  /*f810*/  FMUL.FTZ R52, R2.reuse, R52 ;  /* 0x0000003402347220 */ /* 0x040fe40000410000 */
[C---:B------:R-:W-:Y:S04]  /*f820*/  HMMA.16816.F32.BF16 R140, R176.reuse, R192, R140 ;  /* 0x000000c0b08c723c */ /* 0x040fe8000004188c */
[----:B------:R-:W-:Y:S01]  /*f830*/  FMUL.FTZ R53, R2, R53 ;  /* 0x0000003502357220 */ /* 0x000fe20000410000 */
[----:B------:R-:W-:Y:S01]  /*f840*/  MUFU.EX2 R192, R19 ;  /* 0x0000001300c07308 */ /* 0x000fe20000000800 */
[C---:B------:R-:W-:Y:S02]  /*f850*/  FMUL.FTZ R54, R0.reuse, R54 ;  /* 0x0000003600367220 */ /* 0x040fe40000410000 */
[C---:B------:R-:W-:Y:S04]  /*f860*/  HMMA.16816.F32.BF16 R144, R176.reuse, R194, R144 ;  /* 0x000000c2b090723c */ /* 0x040fe80000041890 */
[----:B------:R-:W-:Y:S02]  /*f870*/  FMUL.FTZ R55, R0, R55 ;  /* 0x0000003700377220 */ /* 0x000fe40000410000 */
[C---:B------:R-:W-:Y:S01]  /*f880*/  FMUL.FTZ R56, R2.reuse, R56 ;  /* 0x0000003802387220 */ /* 0x040fe20000410000 */
[----:B------:R4:W1:Y:S01]  /*f890*/  MUFU.EX2 R194, R18 ;  /* 0x0000001200c27308 */ /* 0x0008620000000800 */
[C---:B------:R-:W-:Y:S04]  /*f8a0*/  HMMA.16816.F32.BF16 R148, R176.reuse, R180, R148 ;  /* 0x000000b4b094723c */ /* 0x040fe80000041894 */
[----:B------:R-:W-:Y:S02]  /*f8b0*/  FMUL.FTZ R57, R2, R57 ;  /* 0x0000003902397220 */ /* 0x000fe40000410000 */
[C---:B------:R-:W-:Y:S02]  /*f8c0*/  FMUL.FTZ R58, R0.reuse, R58 ;  /* 0x0000003a003a7220 */ /* 0x040fe40000410000 */
[C---:B------:R-:W-:Y:S01]  /*f8d0*/  HMMA.16816.F32.BF16 R152, R176.reuse, R182, R152 ;  /* 0x000000b6b098723c */ /* 0x040fe20000041898 */
[----:B------:R-:W1:Y:S01]  /*f8e0*/  LDSM.16.MT88.4 R180, [R220+0x3100] ;  /* 0x00310000dcb4783b */ /* 0x000e620000004200 */
[----:B------:R-:W-:Y:S02]  /*f8f0*/  MUFU.EX2 R206, R28 ;  /* 0x0000001c00ce7308 */ /* 0x000fe40000000800 */
[----:B------:R-:W-:Y:S02]  /*f900*/  FMUL.FTZ R59, R0, R59 ;  /* 0x0000003b003b7220 */ /* 0x000fe40000410000 */
[C---:B------:R-:W-:Y:S02]  /*f910*/  FMUL.FTZ R60, R2.reuse, R60 ;  /* 0x0000003c023c7220 */ /* 0x040fe40000410000 */
[C---:B--2---:R-:W-:Y:S04]  /*f920*/  HMMA.16816.F32.BF16 R156, R176.reuse, R184, R156 ;  /* 0x000000b8b09c723c */ /* 0x044fe8000004189c */
[----:B------:R-:W-:Y:S01]  /*f930*/  MUFU.EX2 R205, R29 ;  /* 0x0000001d00cd7308 */ /* 0x000fe20000000800 */
[----:B------:R-:W-:Y:S01]  /*f940*/  FMUL.FTZ R61, R2, R61 ;  /* 0x0000003d023d7220 */ /* 0x000fe20000410000 */
[----:B----4-:R-:W-:Y:S02]  /*f950*/  LDSM.16.MT88.4 R16, [R218+0x900] ;  /* 0x00090000da10783b */ /* 0x010fe40000004200 */
[C---:B------:R-:W-:Y:S04]  /*f960*/  HMMA.16816.F32.BF16 R160, R176.reuse, R186, R160 ;  /* 0x000000bab0a0723c */ /* 0x040fe800000418a0 */
[C---:B------:R-:W-:Y:S01]  /*f970*/  FMUL.FTZ R62, R0.reuse, R62 ;  /* 0x0000003e003e7220 */ /* 0x040fe20000410000 */
[----:B------:R-:W2:Y:S01]  /*f980*/  LDSM.16.MT88.4 R184, [R219+0x3100] ;  /* 0x00310000dbb8783b */ /* 0x000ea20000004200 */
[----:B------:R-:W-:Y:S01]  /*f990*/  MUFU.EX2 R175, R34 ;  /* 0x0000002200af7308 */ /* 0x000fe20000000800 */
[----:B------:R-:W-:Y:S01]  /*f9a0*/  FMUL.FTZ R63, R0, R63 ;  /* 0x0000003f003f7220 */ /* 0x000fe20000410000 */
[C---:B---3--:R-:W-:Y:S04]  /*f9b0*/  HMMA.16816.F32.BF16 R164, R176.reuse, R188, R164 ;  /* 0x000000bcb0a4723c */ /* 0x048fe800000418a4 */
        /* <DEDUP_REMOVED lines=38> */
[C---:B------:R-:W-:Y:S04]  /*fc20*/  FMUL.FTZ R88, R2.reuse, R88 ;  /* 0x0000005802587220 */ /* 0x040fe80000410000 */
[----:B------:R-:W-:Y:S01]  /*fc30*/  FMUL.FTZ R89, R2, R89 ;  /* 0x0000005902597220 */ /* 0x000fe20000410000 */
        /* <DEDUP_REMOVED lines=33> */
[C---:B--2---:R-:W-:Y:S01]  /*fe50*/  HMMA.16816.F32.BF16 R108, R176.reuse, R184, R108 ;  /* 0x000000b8b06c723c */ /* 0x044fe2000004186c */
[----:B------:R-:W-:Y:S02]  /*fe60*/  MUFU.EX2 R185, R30 ;  /* 0x0000001e00b97308 */ /* 0x000fe40000000800 */
[C---:B------:R-:W-:Y:S02]  /*fe70*/  FMUL.FTZ R114, R0.reuse, R114 ;  /* 0x0000007200727220 */ /* 0x040fe40000410000 */
[----:B------:R-:W-:Y:S02]  /*fe80*/  FMUL.FTZ R115, R0, R115 ;  /* 0x0000007300737220 */ /* 0x000fe40000410000 */
[C---:B------:R-:W-:Y:S02]  /*fe90*/  FMUL.FTZ R116, R2.reuse, R116 ;  /* 0x0000007402747220 */ /* 0x040fe40000410000 */
[----:B------:R-:W-:Y:S02]  /*fea0*/  FMUL.FTZ R117, R2, R117 ;  /* 0x0000007502757220 */ /* 0x000fe40000410000 */
[----:B------:R2:W-:Y:S01]  /*feb0*/  MUFU.EX2 R184, R31 ;  /* 0x0000001f00b87308 */ /* 0x0005e20000000800 */
[C---:B------:R-:W-:Y:S03]  /*fec0*/  HMMA.16816.F32.BF16 R112, R176.reuse, R186, R112 ;  /* 0x000000bab070723c */ /* 0x040fe60000041870 */
[C---:B------:R-:W-:Y:S02]  /*fed0*/  FMUL.FTZ R118, R0.reuse, R118 ;  /* 0x0000007600767220 */ /* 0x040fe40000410000 */
[----:B------:R-:W-:Y:S02]  /*fee0*/  FMUL.FTZ R119, R0, R119 ;  /* 0x0000007700777220 */ /* 0x000fe40000410000 */
[C---:B------:R-:W-:Y:S02]  /*fef0*/  FMUL.FTZ R120, R2.reuse, R120 ;  /* 0x0000007802787220 */ /* 0x040fe40000410000 */
[----:B------:R-:W-:Y:S03]  /*ff00*/  MUFU.EX2 R187, R26 ;  /* 0x0000001a00bb7308 */ /* 0x000fe60000000800 */
[C---:B---3--:R-:W-:Y:S03]  /*ff10*/  HMMA.16816.F32.BF16 R116, R176.reuse, R188, R116 ;  /* 0x000000bcb074723c */ /* 0x048fe60000041874 */
[----:B------:R-:W-:Y:S02]  /*ff20*/  FMUL.FTZ R121, R2, R121 ;  /* 0x0000007902797220 */ /* 0x000fe40000410000 */
[C---:B------:R-:W-:Y:S02]  /*ff30*/  FMUL.FTZ R122, R0.reuse, R122 ;  /* 0x0000007a007a7220 */ /* 0x040fe40000410000 */
[----:B------:R-:W-:Y:S01]  /*ff40*/  FMUL.FTZ R123, R0, R123 ;  /* 0x0000007b007b7220 */ /* 0x000fe20000410000 */
[----:B------:R3:W-:Y:S01]  /*ff50*/  MUFU.EX2 R189, R22 ;  /* 0x0000001600bd7308 */ /* 0x0007e20000000800 */
[C---:B------:R-:W-:Y:S01]  /*ff60*/  FMUL.FTZ R124, R2.reuse, R124 ;  /* 0x0000007c027c7220 */ /* 0x040fe20000410000 */
[----:B--2---:R-:W-:Y:S02]  /*ff70*/  LDSM.16.MT88.4 R28, [R220+0x2100] ;  /* 0x00210000dc1c783b */ /* 0x004fe40000004200 */
[----:B------:R-:W-:Y:S02]  /*ff80*/  FMUL.FTZ R125, R2, R125 ;  /* 0x0000007d027d7220 */ /* 0x000fe40000410000 */
[C---:B------:R-:W-:Y:S03]  /*ff90*/  HMMA.16816.F32.BF16 R120, R176.reuse, R190, R120 ;  /* 0x000000beb078723c */ /* 0x040fe60000041878 */
[C---:B------:R-:W-:Y:S01]  /*ffa0*/  FMUL.FTZ R126, R0.reuse, R126 ;  /* 0x0000007e007e7220 */ /* 0x040fe20000410000 */
[----:B------:R2:W-:Y:S01]  /*ffb0*/  MUFU.EX2 R186, R27 ;  /* 0x0000001b00ba7308 */ /* 0x0005e20000000800 */
[----:B------:R-:W-:Y:S02]  /*ffc0*/  FMUL.FTZ R127, R0, R127 ;  /* 0x0000007f007f7220 */ /* 0x000fe40000410000 */
[C---:B------:R-:W-:Y:S02]  /*ffd0*/  FMUL.FTZ R128, R2.reuse, R128 ;  /* 0x0000008002807220 */ /* 0x040fe40000410000 */
[----:B------:R-:W-:Y:S03]  /*ffe0*/  FMUL.FTZ R129, R2, R129 ;  /* 0x0000008102817220 */ /* 0x000fe60000410000 */
[C---:B------:R-:W-:Y:S02]  /*fff0*/  HMMA.16816.F32.BF16 R124, R176.reuse, R12, R124 ;  /* 0x0000000cb07c723c */ /* 0x040fe4000004187c */
[----:B------:R-:W4:Y:S01]  /*10000*/  MUFU.EX2 R188, R174 ;  /* 0x000000ae00bc7308 */ /* 0x000f220000000800 */
[C---:B------:R-:W-:Y:S02]  /*10010*/  FMUL.FTZ R130, R0.reuse, R130 ;  /* 0x0000008200827220 */ /* 0x040fe40000410000 */
[----:B------:R-:W-:Y:S01]  /*10020*/  FMUL.FTZ R131, R0, R131 ;  /* 0x0000008300837220 */ /* 0x000fe20000410000 */
[----:B---3--:R-:W-:Y:S01]  /*10030*/  LDSM.16.MT88.4 R20, [R220+0x9900] ;  /* 0x00990000dc14783b */ /* 0x008fe20000004200 */
[----:B------:R-:W-:Y:S01]  /*10040*/  F2FP.BF16.PACK_AB R12, R215, R211 ;  /* 0x000000d3d70c723e */ /* 0x000fe200000010ff */
[--C-:B------:R-:W-:Y:S01]  /*10050*/  FFMA.FTZ R37, R37, c[0x0][0x2d0], -R196.reuse ;  /* 0x0000b40025257a23 */ /* 0x100fe200000108c4 */
[----:B------:R-:W-:Y:S03]  /*10060*/  F2FP.BF16.PACK_AB R13, R198, R199 ;  /* 0x000000c7c60d723e */ /* 0x000fe600000010ff */
[----:B------:R-:W-:Y:S01]  /*10070*/  HMMA.16816.F32.BF16 R128, R176, R14, R128 ;  /* 0x0000000eb080723c */ /* 0x000fe20000041880 */
[----:B------:R-:W3:Y:S01]  /*10080*/  LDSM.16.MT88.4 R176, [R220+0x900] ;  /* 0x00090000dcb0783b */ /* 0x000ee20000004200 */
[----:B------:R-:W-:Y:S01]  /*10090*/  MUFU.EX2 R174, R35 ;  /* 0x0000002300ae7308 */ /* 0x000fe20000000800 */
[--C-:B------:R-:W-:Y:S02]  /*100a0*/  FFMA.FTZ R36, R36, c[0x0][0x2d0], -R196.reuse ;  /* 0x0000b40024247a23 */ /* 0x100fe400000108c4 */
[--C-:B------:R-:W-:Y:S02]  /*100b0*/  FFMA.FTZ R40, R40, c[0x0][0x2d0], -R196.reuse ;  /* 0x0000b40028287a23 */ /* 0x100fe400000108c4 */
[----:B------:R-:W-:Y:S01]  /*100c0*/  F2FP.BF16.PACK_AB R14, R213, R214 ;  /* 0x000000d6d50e723e */ /* 0x000fe200000010ff */
[----:B--2---:R-:W-:Y:S01]  /*100d0*/  LDSM.16.MT88.4 R24, [R220+0x1100] ;  /* 0x00110000dc18783b */ /* 0x004fe20000004200 */
[----:B------:R-:W-:Y:S03]  /*100e0*/  F2FP.BF16.PACK_AB R15, R192, R194 ;  /* 0x000000c2c00f723e */ /* 0x000fe600000010ff */
[----:B------:R-:W-:Y:S01]  /*100f0*/  MUFU.EX2 R193, R37 ;  /* 0x0000002500c17308 */ /* 0x000fe20000000800 */
[--C-:B------:R-:W-:Y:S02]  /*10100*/  FFMA.FTZ R38, R38, c[0x0][0x2d0], -R3.reuse ;  /* 0x0000b40026267a23 */ /* 0x100fe40000010803 */
[--C-:B------:R-:W-:Y:S01]  /*10110*/  FFMA.FTZ R39, R39, c[0x0][0x2d0], -R3.reuse ;  /* 0x0000b40027277a23 */ /* 0x100fe20000010803 */
[C---:B-1----:R-:W-:Y:S05]  /*10120*/  HMMA.16816.F32.BF16 R4, R12.reuse, R180, R4 ;  /* 0x000000b40c04723c */ /* 0x042fea0000041804 */
[--C-:B------:R-:W-:Y:S01]  /*10130*/  FFMA.FTZ R42, R42, c[0x0][0x2d0], -R3.reuse ;  /* 0x0000b4002a2a7a23 */ /* 0x100fe20000010803 */
[----:B------:R-:W-:Y:S01]  /*10140*/  MUFU.EX2 R195, R36 ;  /* 0x0000002400c37308 */ /* 0x000fe20000000800 */
[--C-:B------:R-:W-:Y:S01]  /*10150*/  FFMA.FTZ R43, R43, c[0x0][0x2d0], -R3.reuse ;  /* 0x0000b4002b2b7a23 */ /* 0x100fe20000010803 */
[C---:B------:R-:W-:Y:S01]  /*10160*/  HMMA.16816.F32.BF16 R8, R12.reuse, R182, R8 ;  /* 0x000000b60c08723c */ /* 0x040fe20000041808 */
[----:B------:R-:W1:Y:S03]  /*10170*/  LDSM.16.MT88.4 R180, [R219+0x900] ;  /* 0x00090000dbb4783b */ /* 0x000e660000004200 */
[--C-:B------:R-:W-:Y:S02]  /*10180*/  FFMA.FTZ R41, R41, c[0x0][0x2d0], -R196.reuse ;  /* 0x0000b40029297a23 */ /* 0x100fe400000108c4 */
[--C-:B------:R-:W-:Y:S02]  /*10190*/  FFMA.FTZ R44, R44, c[0x0][0x2d0], -R196.reuse ;  /* 0x0000b4002c2c7a23 */ /* 0x100fe400000108c4 */
[C---:B------:R-:W-:Y:S01]  /*101a0*/  HMMA.16816.F32.BF16 R132, R12.reuse, R16, R132 ;  /* 0x000000100c84723c */ /* 0x040fe20000041884 */
[----:B------:R-:W-:Y:S03]  /*101b0*/  MUFU.EX2 R38, R38 ;  /* 0x0000002600267308 */ /* 0x000fe60000000800 */
[--C-:B------:R-:W-:Y:S02]  /*101c0*/  FFMA.FTZ R45, R45, c[0x0][0x2d0], -R196.reuse ;  /* 0x0000b4002d2d7a23 */ /* 0x100fe400000108c4 */
[--C-:B------:R-:W-:Y:S02]  /*101d0*/  FFMA.FTZ R46, R46, c[0x0][0x2d0], -R3.reuse ;  /* 0x0000b4002e2e7a23 */ /* 0x100fe40000010803 */
[C---:B------:R-:W-:Y:S01]  /*101e0*/  HMMA.16816.F32.BF16 R136, R12.reuse, R18, R136 ;  /* 0x000000120c88723c */ /* 0x040fe20000041888 */
[----:B------:R-:W2:Y:S02]  /*101f0*/  LDSM.16.MT88.4 R16, [R217+0x3900] ;  /* 0x00390000d910783b */ /* 0x000ea40000004200 */
[----:B------:R-:W-:Y:S01]  /*10200*/  MUFU.EX2 R39, R39 ;  /* 0x0000002700277308 */ /* 0x000fe20000000800 */
[--C-:B------:R-:W-:Y:S02]  /*10210*/  FFMA.FTZ R47, R47, c[0x0][0x2d0], -R3.reuse ;  /* 0x0000b4002f2f7a23 */ /* 0x100fe40000010803 */
[--C-:B------:R-:W-:Y:S02]  /*10220*/  FFMA.FTZ R50, R50, c[0x0][0x2d0], -R3.reuse ;  /* 0x0000b40032327a23 */ /* 0x100fe40000010803 */
[C---:B---3--:R-:W-:Y:S04]  /*10230*/  HMMA.16816.F32.BF16 R140, R12.reuse, R176, R140 ;  /* 0x000000b00c8c723c */ /* 0x048fe8000004188c */
[----:B------:R-:W-:Y:S01]  /*10240*/  FFMA.FTZ R3, R51, c[0x0][0x2d0], -R3 ;  /* 0x0000b40033037a23 */ /* 0x000fe20000010803 */
[----:B------:R-:W-:Y:S03]  /*10250*/  MUFU.EX2 R191, R40 ;  /* 0x0000002800bf7308 */ /* 0x000fe60000000800 */
[C---:B------:R-:W-:Y:S01]  /*10260*/  HMMA.16816.F32.BF16 R144, R12.reuse, R178, R144 ;  /* 0x000000b20c90723c */ /* 0x040fe20000041890 */
[----:B------:R-:W3:Y:S06]  /*10270*/  LDSM.16.MT88.4 R176, [R218+0x3900] ;  /* 0x00390000dab0783b */ /* 0x000eec0000004200 */
[----:B------:R-:W-:Y:S01]  /*10280*/  MUFU.EX2 R36, R3 ;  /* 0x0000000300247308 */ /* 0x000fe20000000800 */
[C---:B-1----:R-:W-:Y:S08]  /*10290*/  HMMA.16816.F32.BF16 R148, R12.reuse, R180, R148 ;  /* 0x000000b40c94723c */ /* 0x042ff00000041894 */
[C---:B------:R-:W-:Y:S01]  /*102a0*/  HMMA.16816.F32.BF16 R152, R12.reuse, R182, R152 ;  /* 0x000000b60c98723c */ /* 0x040fe20000041898 */
[----:B------:R-:W1:Y:S01]  /*102b0*/  LDSM.16.MT88.4 R180, [R220+0x3900] ;  /* 0x00390000dcb4783b */ /* 0x000e620000004200 */
[----:B------:R4:W-:Y:S06]  /*102c0*/  MUFU.EX2 R190, R41 ;  /* 0x0000002900be7308 */ /* 0x0009ec0000000800 */
[C---:B--2---:R-:W-:Y:S04]  /*102d0*/  HMMA.16816.F32.BF16 R156, R12.reuse, R16, R156 ;  /* 0x000000100c9c723c */ /* 0x044fe8000004189c */
[----:B------:R-:W-:Y:S04]  /*102e0*/  MUFU.EX2 R42, R42 ;  /* 0x0000002a002a7308 */ /* 0x000fe80000000800 */
[C---:B------:R-:W-:Y:S01]  /*102f0*/  HMMA.16816.F32.BF16 R160, R12.reuse, R18, R160 ;  /* 0x000000120ca0723c */ /* 0x040fe200000418a0 */
[----:B------:R-:W2:Y:S05]  /*10300*/  LDSM.16.MT88.4 R16, [R219+0x3900] ;  /* 0x00390000db10783b */ /* 0x000eaa0000004200 */
[----:B------:R-:W-:Y:S02]  /*10310*/  MUFU.EX2 R43, R43 ;  /* 0x0000002b002b7308 */ /* 0x000fe40000000800 */
[C---:B---3--:R-:W-:Y:S04]  /*10320*/  HMMA.16816.F32.BF16 R164, R12.reuse, R176, R164 ;  /* 0x000000b00ca4723c */ /* 0x048fe800000418a4 */
[--C-:B----4-:R-:W-:Y:S02]  /*10330*/  FFMA.FTZ R41, R48, c[0x0][0x2d0], -R196.reuse ;  /* 0x0000b40030297a23 */ /* 0x110fe400000108c4 */
[----:B------:R-:W-:Y:S02]  /*10340*/  FFMA.FTZ R196, R49, c[0x0][0x2d0], -R196 ;  /* 0x0000b40031c47a23 */ /* 0x000fe400000108c4 */
[C---:B------:R-:W-:Y:S01]  /*10350*/  HMMA.16816.F32.BF16 R168, R12.reuse, R178, R168 ;  /* 0x000000b20ca8723c */ /* 0x040fe200000418a8 */
[----:B------:R-:W3:Y:S01]  /*10360*/  LDSM.16.MT88.4 R176, [R217+0x6900] ;  /* 0x00690000d9b0783b */ /* 0x000ee20000004200 */
[----:B------:R-:W-:Y:S06]  /*10370*/  MUFU.EX2 R40, R196 ;  /* 0x000000c400287308 */ /* 0x000fec0000000800 */
[C---:B-1----:R-:W-:Y:S04]  /*10380*/  HMMA.16816.F32.BF16 R52, R12.reuse, R180, R52 ;  /* 0x000000b40c34723c */ /* 0x042fe80000041834 */
[----:B------:R-:W-:Y:S04]  /*10390*/  MUFU.EX2 R44, R44 ;  /* 0x0000002c002c7308 */ /* 0x000fe80000000800 */
[C---:B------:R-:W-:Y:S01]  /*103a0*/  HMMA.16816.F32.BF16 R56, R12.reuse, R182, R56 ;  /* 0x000000b60c38723c */ /* 0x040fe20000041838 */
[----:B------:R-:W1:Y:S05]  /*103b0*/  LDSM.16.MT88.4 R180, [R218+0x6900] ;  /* 0x00690000dab4783b */ /* 0x000e6a0000004200 */
[----:B------:R-:W-:Y:S02]  /*103c0*/  MUFU.EX2 R45, R45 ;  /* 0x0000002d002d7308 */ /* 0x000fe40000000800 */
[C---:B--2---:R-:W-:Y:S08]  /*103d0*/  HMMA.16816.F32.BF16 R60, R12.reuse, R16, R60 ;  /* 0x000000100c3c723c */ /* 0x044ff0000004183c */
[----:B------:R-:W-:Y:S01]  /*103e0*/  MUFU.EX2 R46, R46 ;  /* 0x0000002e002e7308 */ /* 0x000fe20000000800 */
[C---:B------:R-:W-:Y:S01]  /*103f0*/  HMMA.16816.F32.BF16 R64, R12.reuse, R18, R64 ;  /* 0x000000120c40723c */ /* 0x040fe20000041840 */
[----:B------:R-:W2:Y:S07]  /*10400*/  LDSM.16.MT88.4 R16, [R220+0x6900] ;  /* 0x00690000dc10783b */ /* 0x000eae0000004200 */
[C---:B---3--:R-:W-:Y:S01]  /*10410*/  HMMA.16816.F32.BF16 R68, R12.reuse, R176, R68 ;  /* 0x000000b00c44723c */ /* 0x048fe20000041844 */
[----:B------:R-:W-:Y:S07]  /*10420*/  MUFU.EX2 R47, R47 ;  /* 0x0000002f002f7308 */ /* 0x000fee0000000800 */
[C---:B------:R-:W-:Y:S01]  /*10430*/  HMMA.16816.F32.BF16 R72, R12.reuse, R178, R72 ;  /* 0x000000b20c48723c */ /* 0x040fe20000041848 */
[----:B------:R-:W3:Y:S02]  /*10440*/  LDSM.16.MT88.4 R176, [R219+0x6900] ;  /* 0x00690000dbb0783b */ /* 0x000ee40000004200 */
[----:B------:R-:W-:Y:S05]  /*10450*/  MUFU.EX2 R41, R41 ;  /* 0x0000002900297308 */ /* 0x000fea0000000800 */
[C---:B-1----:R-:W-:Y:S05]  /*10460*/  HMMA.16816.F32.BF16 R76, R12.reuse, R180, R76 ;  /* 0x000000b40c4c723c */ /* 0x042fea000004184c */
[----:B------:R-:W-:Y:S03]  /*10470*/  MUFU.EX2 R50, R50 ;  /* 0x0000003200327308 */ /* 0x000fe60000000800 */
        /* <DEDUP_REMOVED lines=8> */
[C---:B-1----:R-:W-:Y:S07]  /*10500*/  HMMA.16816.F32.BF16 R100, R12.reuse, R180, R100 ;  /* 0x000000b40c64723c */ /* 0x042fee0000041864 */
[----:B------:R-:W-:Y:S01]  /*10510*/  MOV R181, R204 ;  /* 0x000000cc00b57202 */ /* 0x000fe20000000f00 */
[C---:B------:R-:W-:Y:S01]  /*10520*/  HMMA.16816.F32.BF16 R104, R12.reuse, R182, R104 ;  /* 0x000000b60c68723c */ /* 0x040fe20000041868 */
[----:B------:R-:W4:Y:S01]  /*10530*/  LDL.LU R182, [R1+0x20] ;  /* 0x0000200001b67983 */ /* 0x000f220000300800 */
[----:B------:R-:W-:Y:S02]  /*10540*/  MUFU.EX2 R204, R32 ;  /* 0x0000002000cc7308 */ /* 0x000fe40000000800 */
[----:B------:R-:W-:Y:S03]  /*10550*/  MOV R180, R203 ;  /* 0x000000cb00b47202 */ /* 0x000fe60000000f00 */
[----:B------:R-:W4:Y:S01]  /*10560*/  LDL.LU R183, [R1+0x24] ;  /* 0x0000240001b77983 */ /* 0x000f220000300800 */
[C---:B--2---:R-:W-:Y:S04]  /*10570*/  HMMA.16816.F32.BF16 R108, R12.reuse, R16, R108 ;  /* 0x000000100c6c723c */ /* 0x044fe8000004186c */
[----:B------:R1:W2:Y:S04]  /*10580*/  MUFU.EX2 R203, R33 ;  /* 0x0000002100cb7308 */ /* 0x0002a80000000800 */
[C---:B------:R-:W-:Y:S01]  /*10590*/  HMMA.16816.F32.BF16 R112, R12.reuse, R18, R112 ;  /* 0x000000120c70723c */ /* 0x040fe20000041870 */
[----:B------:R-:W2:Y:S07]  /*105a0*/  LDSM.16.MT88.4 R16, [R217+0x1100] ;  /* 0x00110000d910783b */ /* 0x000eae0000004200 */
[C---:B------:R-:W-:Y:S08]  /*105b0*/  HMMA.16816.F32.BF16 R116, R12.reuse, R20, R116 ;  /* 0x000000140c74723c */ /* 0x040ff00000041874 */
[C---:B------:R-:W-:Y:S01]  /*105c0*/  HMMA.16816.F32.BF16 R120, R12.reuse, R22, R120 ;  /* 0x000000160c78723c */ /* 0x040fe20000041878 */
[----:B------:R-:W2:Y:S06]  /*105d0*/  LDSM.16.MT88.4 R20, [R218+0x1100] ;  /* 0x00110000da14783b */ /* 0x000eac0000004200 */
[----:B-1----:R-:W-:Y:S01]  /*105e0*/  LDSM.16.MT88.4 R32, [R218+0x5100] ;  /* 0x00510000da20783b */ /* 0x002fe20000004200 */
[C---:B---3--:R-:W-:Y:S07]  /*105f0*/  HMMA.16816.F32.BF16 R124, R12.reuse, R176, R124 ;  /* 0x000000b00c7c723c */ /* 0x048fee000004187c */
[----:B------:R-:W-:Y:S01]  /*10600*/  MOV R177, R180 ;  /* 0x000000b400b17202 */ /* 0x000fe20000000f00 */
[----:B------:R-:W-:Y:S04]  /*10610*/  HMMA.16816.F32.BF16 R128, R12, R178, R128 ;  /* 0x000000b20c80723c */ /* 0x000fe80000041880 */
[----:B------:R-:W-:Y:S03]  /*10620*/  MOV R176, R181 ;  /* 0x000000b500b07202 */ /* 0x000fe60000000f00 */
[----:B------:R-:W-:Y:S02]  /*10630*/  F2FP.BF16.PACK_AB R12, R209, R210 ;  /* 0x000000d2d10c723e */ /* 0x000fe400000010ff */
[----:B------:R-:W-:Y:S03]  /*10640*/  F2FP.BF16.PACK_AB R13, R188, R189 ;  /* 0x000000bdbc0d723e */ /* 0x000fe600000010ff */
[----:B------:R-:W-:Y:S02]  /*10650*/  F2FP.BF16.PACK_AB R14, R207, R208 ;  /* 0x000000d0cf0e723e */ /* 0x000fe400000010ff */
[----:B------:R-:W-:Y:S07]  /*10660*/  F2FP.BF16.PACK_AB R15, R186, R187 ;  /* 0x000000bbba0f723e */ /* 0x000fee00000010ff */
[C---:B--2---:R-:W-:Y:S08]  /*10670*/  HMMA.16816.F32.BF16 R4, R12.reuse, R16, R4 ;  /* 0x000000100c04723c */ /* 0x044ff00000041804 */
        /* <DEDUP_REMOVED lines=41> */
[C---:B---3--:R-:W-:Y:S04]  /*10910*/  HMMA.16816.F32.BF16 R116, R12.reuse, R24, R116 ;  /* 0x000000180c74723c */ /* 0x048fe80000041874 */
[----:B----4-:R-:W-:Y:S04]  /*10920*/  FFMA.FTZ R2, R2, R182, R212 ;  /* 0x000000b602027223 */ /* 0x010fe800000100d4 */
[C---:B------:R-:W-:Y:S01]  /*10930*/  HMMA.16816.F32.BF16 R120, R12.reuse, R26, R120 ;  /* 0x0000001a0c78723c */ /* 0x040fe20000041878 */
[----:B------:R-:W3:Y:S03]  /*10940*/  LDSM.16.MT88.4 R24, [R218+0x1900] ;  /* 0x00190000da18783b */ /* 0x000ee60000004200 */
[----:B------:R-:W-:Y:S02]  /*10950*/  FFMA.FTZ R37, R0, R183, R197 ;  /* 0x000000b700257223 */ /* 0x000fe400000100c5 */
[----:B------:R-:W-:Y:S01]  /*10960*/  FADD.FTZ R0, R252, R2 ;  /* 0x00000002fc007221 */ /* 0x000fe20000010000 */
[----:B------:R-:W-:Y:S01]  /*10970*/  LDSM.16.MT88.4 R180, [R217+0x2900] ;  /* 0x00290000d9b4783b */ /* 0x000fe20000004200 */
[----:B------:R-:W-:Y:S01]  /*10980*/  FADD.FTZ R2, R202, R37 ;  /* 0x00000025ca027221 */ /* 0x000fe20000010000 */
[C---:B-1----:R-:W-:Y:S03]  /*10990*/  HMMA.16816.F32.BF16 R124, R12.reuse, R16, R124 ;  /* 0x000000100c7c723c */ /* 0x042fe6000004187c */
[----:B------:R-:W-:Y:S02]  /*109a0*/  FADD.FTZ R0, R176, R0 ;  /* 0x00000000b0007221 */ /* 0x000fe40000010000 */
[----:B------:R-:W-:Y:S02]  /*109b0*/  FADD.FTZ R2, R200, R2 ;  /* 0x00000002c8027221 */ /* 0x000fe40000010000 */
[----:B------:R-:W-:Y:S01]  /*109c0*/  FADD.FTZ R0, R177, R0 ;  /* 0x00000000b1007221 */ /* 0x000fe20000010000 */
[----:B------:R-:W-:Y:S01]  /*109d0*/  HMMA.16816.F32.BF16 R128, R12, R18, R128 ;  /* 0x000000120c80723c */ /* 0x000fe20000041880 */
[----:B------:R-:W1:Y:S03]  /*109e0*/  LDSM.16.MT88.4 R16, [R220+0x1900] ;  /* 0x00190000dc10783b */ /* 0x000e660000004200 */
        /* <DEDUP_REMOVED lines=11> */
[C---:B--2---:R-:W-:Y:S03]  /*10aa0*/  HMMA.16816.F32.BF16 R4, R12.reuse, R20, R4 ;  /* 0x000000140c04723c */ /* 0x044fe60000041804 */
[----:B------:R-:W-:Y:S02]  /*10ab0*/  FADD.FTZ R2, R213, R2 ;  /* 0x00000002d5027221 */ /* 0x000fe40000010000 */
[----:B------:R-:W-:Y:S02]  /*10ac0*/  FADD.FTZ R0, R192, R0 ;  /* 0x00000000c0007221 */ /* 0x000fe40000010000 */
[----:B------:R-:W-:Y:S01]  /*10ad0*/  FADD.FTZ R2, R210, R2 ;  /* 0x00000002d2027221 */ /* 0x000fe20000010000 */
        /* <DEDUP_REMOVED lines=25> */
[----:B------:R-:W-:Y:S02]  /*10c70*/  FADD.FTZ R2, R193, R2 ;  /* 0x00000002c1027221 */ /* 0x000fe40000010000 */
[----:B------:R-:W-:Y:S01]  /*10c80*/  FADD.FTZ R0, R175, R0 ;  /* 0x00000000af007221 */ /* 0x000fe20000010000 */
[----:B------:R-:W-:Y:S01]  /*10c90*/  MOV R175, R172 ;  /* 0x000000ac00af7202 */ /* 0x000fe20000000f00 */
[C---:B---3--:R-:W-:Y:S04]  /*10ca0*/  HMMA.16816.F32.BF16 R156, R12.reuse, R24, R156 ;  /* 0x000000180c9c723c */ /* 0x048fe8000004189c */
[----:B------:R-:W-:Y:S02]  /*10cb0*/  FADD.FTZ R2, R191, R2 ;  /* 0x00000002bf027221 */ /* 0x000fe40000010000 */
[----:B------:R-:W-:Y:S01]  /*10cc0*/  FADD.FTZ R0, R174, R0 ;  /* 0x00000000ae007221 */ /* 0x000fe20000010000 */
[----:B------:R-:W-:Y:S01]  /*10cd0*/  MOV R174, R173 ;  /* 0x000000ad00ae7202 */ /* 0x000fe20000000f00 */
[C---:B------:R-:W-:Y:S01]  /*10ce0*/  HMMA.16816.F32.BF16 R160, R12.reuse, R26, R160 ;  /* 0x0000001a0ca0723c */ /* 0x040fe200000418a0 */
[----:B------:R-:W3:Y:S03]  /*10cf0*/  LDSM.16.MT88.4 R24, [R219+0x4900] ;  /* 0x00490000db18783b */ /* 0x000ee60000004200 */
[----:B------:R-:W-:Y:S02]  /*10d00*/  FADD.FTZ R2, R190, R2 ;  /* 0x00000002be027221 */ /* 0x000fe40000010000 */
[----:B------:R-:W-:Y:S02]  /*10d10*/  FADD.FTZ R0, R38, R0 ;  /* 0x0000000026007221 */ /* 0x000fe40000010000 */
[C---:B-1----:R-:W-:Y:S04]  /*10d20*/  HMMA.16816.F32.BF16 R164, R12.reuse, R16, R164 ;  /* 0x000000100ca4723c */ /* 0x042fe800000418a4 */
[----:B------:R-:W-:Y:S04]  /*10d30*/  FADD.FTZ R0, R39, R0 ;  /* 0x0000000027007221 */ /* 0x000fe80000010000 */
[C---:B------:R-:W-:Y:S01]  /*10d40*/  HMMA.16816.F32.BF16 R168, R12.reuse, R18, R168 ;  /* 0x000000120ca8723c */ /* 0x040fe200000418a8 */
[----:B------:R-:W1:Y:S03]  /*10d50*/  LDSM.16.MT88.4 R16, [R217+0x7900] ;  /* 0x00790000d910783b */ /* 0x000e660000004200 */
[----:B------:R-:W-:Y:S04]  /*10d60*/  FADD.FTZ R0, R42, R0 ;  /* 0x000000002a007221 */ /* 0x000fe80000010000 */
        /* <DEDUP_REMOVED lines=14> */
[----:B------:R-:W-:Y:S03]  /*10e50*/  FADD.FTZ R0, R36, R0 ;  /* 0x0000000024007221 */ /* 0x000fe60000010000 */
[----:B------:R-:W-:Y:S01]  /*10e60*/  STL [R1+0x20], R2 ;  /* 0x0000200201007387 */ /* 0x000fe20000100800 */
[C---:B-1----:R-:W-:Y:S05]  /*10e70*/  HMMA.16816.F32.BF16 R68, R12.reuse, R16, R68 ;  /* 0x000000100c44723c */ /* 0x042fea0000041844 */
[----:B------:R-:W-:Y:S03]  /*10e80*/  STL [R1+0x24], R0 ;  /* 0x0000240001007387 */ /* 0x000fe60000100800 */
[C---:B------:R-:W-:Y:S03]  /*10e90*/  HMMA.16816.F32.BF16 R72, R12.reuse, R18, R72 ;  /* 0x000000120c48723c */ /* 0x040fe60000041848 */
[----:B------:R-:W1:Y:S05]  /*10ea0*/  LDSM.16.MT88.4 R16, [R219+0x7900] ;  /* 0x00790000db10783b */ /* 0x000e6a0000004200 */
        /* <DEDUP_REMOVED lines=48> */
[----:B------:R-:W-:Y:S07]  /*111b0*/  LDSM.16.MT88.4 R28, [R218+0xb100] ;  /* 0x00b10000da1c783b */ /* 0x000fee0000004200 */
        /* <DEDUP_REMOVED lines=21> */
[C---:B----4-:R-:W-:Y:S08]  /*11310*/  HMMA.16816.F32.BF16 R124, R12.reuse, R32, R124 ;  /* 0x000000200c7c723c */ /* 0x050ff0000004187c */
[----:B------:R-:W-:Y:S01]  /*11320*/  HMMA.16816.F32.BF16 R128, R12, R34, R128 ;  /* 0x000000220c80723c */ /* 0x000fe20000041880 */
[----:B------:R-:W4:Y:S06]  /*11330*/  LDSM.16.MT88.4 R32, [R218+0x5900] ;  /* 0x00590000da20783b */ /* 0x000f2c0000004200 */
[----:B------:R-:W-:Y:S02]  /*11340*/  F2FP.BF16.PACK_AB R12, R45, R44 ;  /* 0x0000002c2d0c723e */ /* 0x000fe400000010ff */
[----:B------:R-:W-:Y:S03]  /*11350*/  F2FP.BF16.PACK_AB R13, R47, R46 ;  /* 0x0000002e2f0d723e */ /* 0x000fe600000010ff */
[----:B------:R-:W-:Y:S02]  /*11360*/  F2FP.BF16.PACK_AB R14, R40, R41 ;  /* 0x00000029280e723e */ /* 0x000fe400000010ff */
[----:B------:R-:W-:Y:S07]  /*11370*/  F2FP.BF16.PACK_AB R15, R36, R50 ;  /* 0x00000032240f723e */ /* 0x000fee00000010ff */
        /* <DEDUP_REMOVED lines=19> */
[C---:B------:R-:W-:Y:S08]  /*114b0*/  HMMA.16816.F32.BF16 R52, R12.reuse, R4, R52 ;  /* 0x000000040c34723c */ /* 0x040ff00000041834 */
        /* <DEDUP_REMOVED lines=23> */
.L_x_2886:
        /* <DEDUP_REMOVED lines=157> */
.L_x_2876:
        /* <DEDUP_REMOVED lines=184> */
.L_x_2889:
        /* <DEDUP_REMOVED lines=150> */
.L_x_2891:
[----:B--234-:R-:W-:Y:S05]  /*134e0*/  BSYNC B0 ;  /* 0x0000000000007941 */ /* 0x01cfea0003800000 */
.L_x_2890:
        /* <DEDUP_REMOVED lines=30> */
.L_x_2893:
[----:B------:R-:W-:Y:S05]  /*136d0*/  BSYNC B0 ;  /* 0x0000000000007941 */ /* 0x000fea0003800000 */
.L_x_2892:
        /* <DEDUP_REMOVED lines=30> */
.L_x_2895:
[----:B------:R-:W-:Y:S05]  /*138c0*/  BSYNC B0 ;  /* 0x0000000000007941 */ /* 0x000fea0003800000 */
.L_x_2894:
        /* <DEDUP_REMOVED lines=31> */
.L_x_2888:
        /* <DEDUP_REMOVED lines=19> */
.L_x_2896:
        /* <DEDUP_REMOVED lines=42> */
.L_x_2898:
[----:B------:R-:W-:Y:S05]  /*13e90*/  BSYNC B0 ;  /* 0x0000000000007941 */ /* 0x000fea0003800000 */
.L_x_2897:
        /* <DEDUP_REMOVED lines=73> */
.L_x_2900:
[----:B------:R-:W-:Y:S05]  /*14330*/  BSYNC B0 ;  /* 0x0000000000007941 */ /* 0x000fea0003800000 */
.L_x_2899:
        /* <DEDUP_REMOVED lines=27> */
.L_x_2902:
[----:B------:R-:W-:Y:S05]  /*144f0*/  BSYNC B0 ;  /* 0x0000000000007941 */ /* 0x000fea0003800000 */
.L_x_2901:
        /* <DEDUP_REMOVED lines=27> */
.L_x_2904:
[----:B------:R-:W-:Y:S05]  /*146b0*/  BSYNC B0 ;  /* 0x0000000000007941 */ /* 0x000fea0003800000 */
.L_x_2903:
        /* <DEDUP_REMOVED lines=28> */
.L_x_2905:
        /* <DEDUP_REMOVED lines=16> */
.L_x_3104:


//--------------------- .text._ZN7cutlass13device_kernelIN5flash19enable_sm80_to_sm89INS1_16FlashAttnFwdSm80INS1_25CollectiveMainloopFwdSm80ILi8ELi1ELb0EN4cute5tupleIJNS5_1CILi128EEENS7_ILi48EEENS7_ILi256EEEEEELi256ENS_10bfloat16_tEfNS_4arch4Sm80ELb1ELb0ELb0ELb1ELb0ELb1ELb1ELb0EEENS1_21CollectiveEpilogueFwdINS6_IJS8_SA_S9_EEENS6_IJNS7_ILi1EEESI_SI_EEESC_SE_Li256ELb1ELb1ELb0ELb0EEENS1_19SingleTileSchedulerILb1ELb0ELb1ELi128EEEEEEEEEvNT_6ParamsE --------------------------
	.section	.text._ZN7cutlass13device_kernelIN5flash19enable_sm80_to_sm89INS1_16FlashAttnFwdSm80INS1_25CollectiveMainloopFwdSm80ILi8ELi1ELb0EN4cute5tupleIJNS5_1CILi128EEENS7_ILi48EEENS7_ILi256EEEEEELi256ENS_10bfloat16_tEfNS_4arch4Sm80ELb1ELb0ELb0ELb1ELb0ELb1ELb1ELb0EEENS1_21CollectiveEpilogueFwdINS6_IJS8_SA_S9_EEENS6_IJNS7_ILi1EEESI_SI_EEESC_SE_Li256ELb1ELb1ELb0ELb0EEENS1_19SingleTileSchedulerILb1ELb0ELb1ELi128EEEEEEEEEvNT_6ParamsE,"ax",@progbits
	.sectioninfo	@"SHI_REGISTERS=253"
	.align	128
.text._ZN7cutlass13device_kernelIN5flash19enable_sm80_to_sm89INS1_16FlashAttnFwdSm80INS1_25CollectiveMainloopFwdSm80ILi8ELi1ELb0EN4cute5tupleIJNS5_1CILi128EEENS7_ILi48EEENS7_ILi256EEEEEELi256ENS_10bfloat16_tEfNS_4arch4Sm80ELb1ELb0ELb0ELb1ELb0ELb1ELb1ELb0EEENS1_21CollectiveEpilogueFwdINS6_IJS8_SA_S9_EEENS6_IJNS7_ILi1EEESI_SI_EEESC_SE_Li256ELb1ELb1ELb0ELb0EEENS1_19SingleTileSchedulerILb1ELb0ELb1ELi128EEEEEEEEEvNT_6ParamsE:
        .type           _ZN7cutlass13device_kernelIN5flash19enable_sm80_to_sm89INS1_16FlashAttnFwdSm80INS1_25CollectiveMainloopFwdSm80ILi8ELi1ELb0EN4cute5tupleIJNS5_1CILi128EEENS7_ILi48EEENS7_ILi256EEEEEELi256ENS_10bfloat16_tEfNS_4arch4Sm80ELb1ELb0ELb0ELb1ELb0ELb1ELb1ELb0EEENS1_21CollectiveEpilogueFwdINS6_IJS8_SA_S9_EEENS6_IJNS7_ILi1EEESI_SI_EEESC_SE_Li256ELb1ELb1ELb0ELb0EEENS1_19SingleTileSchedulerILb1ELb0ELb1ELi128EEEEEEEEEvNT_6ParamsE,@function
        .size           _ZN7cutlass13device_kernelIN5flash19enable_sm80_to_sm89INS1_16FlashAttnFwdSm80INS1_25CollectiveMainloopFwdSm80ILi8ELi1ELb0EN4cute5tupleIJNS5_1CILi128EEENS7_ILi48EEENS7_ILi256EEEEEELi256ENS_10bfloat16_tEfNS_4arch4Sm80ELb1ELb0ELb0ELb1ELb0ELb1ELb1ELb0EEENS1_21CollectiveEpilogueFwdINS6_IJS8_SA_S9_EEENS6_IJNS7_ILi1EEESI_SI_EEESC_SE_Li256ELb1ELb1ELb0ELb0EEENS1_19SingleTileSchedulerILb1ELb0ELb1ELi128EEEEEEEEEvNT_6ParamsE,(.L_x_3105 - _ZN7cutlass13device_kernelIN5flash19enable_sm80_to_sm89INS1_16FlashAttnFwdSm80INS1_25CollectiveMainloopFwdSm80ILi8ELi1ELb0EN4cute5tupleIJNS5_1CILi128EEENS7_ILi48EEENS7_ILi256EEEEEELi256ENS_10bfloat16_tEfNS_4arch4Sm80ELb1ELb0ELb0ELb1ELb0ELb1ELb1ELb0EEENS1_21CollectiveEpilogueFwdINS6_IJS8_SA_S9_EEENS6_IJNS7_ILi1EEESI_SI_EEESC_SE_Li256ELb1ELb1ELb0ELb0EEENS1_19SingleTileSchedulerILb1ELb0ELb1ELi128EEEEEEEEEvNT_6ParamsE)
        .other          _ZN7cutlass13device_kernelIN5flash19enable_sm80_to_sm89INS1_16FlashAttnFwdSm80INS1_25CollectiveMainloopFwdSm80ILi8ELi1ELb0EN4cute5tupleIJNS5_1CILi128EEENS7_ILi48EEENS7_ILi256EEEEEELi256ENS_10bfloat16_tEfNS_4arch4Sm80ELb1ELb0ELb0ELb1ELb0ELb1ELb1ELb0EEENS1_21CollectiveEpilogueFwdINS6_IJS8_SA_S9_EEENS6_IJNS7_ILi1EEESI_SI_EEESC_SE_Li256ELb1ELb1ELb0ELb0EEENS1_19SingleTileSchedulerILb1ELb0ELb1ELi128EEEEEEEEEvNT_6ParamsE,@"STO_CUDA_ENTRY STV_DEFAULT"
_ZN7cutlass13device_kernelIN5flash19enable_sm80_to_sm89INS1_16FlashAttnFwdSm80INS1_25CollectiveMainloopFwdSm80ILi8ELi1ELb0EN4cute5tupleIJNS5_1CILi128EEENS7_ILi48EEENS7_ILi256EEEEEELi256ENS_10bfloat16_tEfNS_4arch4Sm80ELb1ELb0ELb0ELb1ELb0ELb1ELb1ELb0EEENS1_21CollectiveEpilogueFwdINS6_IJS8_SA_S9_EEENS6_IJNS7_ILi1EEESI_SI_EEESC_SE_Li256ELb1ELb1ELb0ELb0EEENS1_19SingleTileSchedulerILb1ELb0ELb1ELi128EEEEEEEEEvNT_6ParamsE:
        /* <DEDUP_REMOVED lines=18> */
.L_x_2907:
        /* <DEDUP_REMOVED lines=10> */
.L_x_2909:
[----:B------:R-:W-:Y:S02]  /*01c0*/  ULDC UR5, c[0x0][0x54c] ;  /* 0x0001530000057ab9 */ /* 0x000fe40000000800 */
.L_x_2908:
[----:B------:R-:W-:Y:S02]  /*01d0*/  ULDC UR4, c[0x0][0x548] ;  /* 0x0001520000047ab9 */ /* 0x000fe40000000800 */
[----:B------:R-:W-:-:S02]  /*01e0*/  USHF.L.U32 UR18, UR17, 0x7, URZ ;  /* 0x0000000711127899 */ /* 0x000fc4000800063f */
[----:B------:R-:W-:-:S04]  /*01f0*/  UIMAD UR4, UR5, UR4, URZ ;  /* 0x00000004050472a4 */ /* 0x000fc8000f8e023f */
[----:B------:R-:W-:-:S04]  /*0200*/  UISETP.GE.AND UP0, UPT, UR18, UR4, UPT ;  /* 0x000000041200728c */ /* 0x000fc8000bf06270 */
[----:B------:R-:W-:Y:S01]  /*0210*/  USEL UR24, UR24, 0xffffffff, !UP0 ;  /* 0xffffffff18187887 */ /* 0x000fe2000c000000 */
[----:B------:R-:W-:Y:S05]  /*0220*/  BRA `(.L_x_2910) ;  /* 0x0000016000007947 */ /* 0x000fea0003800000 */
.L_x_2906:
[----:B--2---:R-:W-:-:S04]  /*0230*/  ISETP.NE.U32.AND P0, PT, RZ, c[0x0][0x568], PT ;  /* 0x00015a00ff007a0c */ /* 0x004fc80003f05070 */
[----:B------:R-:W-:-:S13]  /*0240*/  ISETP.NE.AND.EX P0, PT, RZ, c[0x0][0x56c], PT, P0 ;  /* 0x00015b00ff007a0c */ /* 0x000fda0003f05300 */
[----:B------:R-:W-:Y:S05]  /*0250*/  @!P0 BRA `(.L_x_2911) ;  /* 0x0000003000008947 */ /* 0x000fea0003800000 */
[----:B------:R-:W2:Y:S02]  /*0260*/  LDG.E R2, [R2.64] ;  /* 0x0000001a02027981 */ /* 0x000ea4000c1e1900 */
[----:B--2---:R1:W2:Y:S02]  /*0270*/  R2UR UR5, R2 ;  /* 0x00000000020573c2 */ /* 0x0042a400000e0000 */
[----:B-12---:R-:W-:Y:S05]  /*0280*/  BRA `(.L_x_2912) ;  /* 0x000000b000007947 */ /* 0x006fea0003800000 */
.L_x_2911:
        /* <DEDUP_REMOVED lines=10> */
.L_x_2913:
[----:B------:R-:W-:Y:S02]  /*0330*/  ULDC UR5, c[0x0][0x54c] ;  /* 0x0001530000057ab9 */ /* 0x000fe40000000800 */
.L_x_2912:
[----:B------:R-:W-:Y:S02]  /*0340*/  ULDC UR4, c[0x0][0x548] ;  /* 0x0001520000047ab9 */ /* 0x000fe40000000800 */
[----:B------:R-:W-:-:S02]  /*0350*/  USHF.L.U32 UR18, UR17, 0x7, URZ ;  /* 0x0000000711127899 */ /* 0x000fc4000800063f */
[----:B------:R-:W-:-:S04]  /*0360*/  UIMAD UR4, UR5, UR4, URZ ;  /* 0x00000004050472a4 */ /* 0x000fc8000f8e023f */
[----:B------:R-:W-:-:S04]  /*0370*/  UISETP.GE.AND UP0, UPT, UR18, UR4, UPT ;  /* 0x000000041200728c */ /* 0x000fc8000bf06270 */
[----:B------:R-:W-:-:S06]  /*0380*/  USEL UR24, UR24, 0xffffffff, !UP0 ;  /* 0xffffffff18187887 */ /* 0x000fcc000c000000 */
.L_x_2910:
        /* <DEDUP_REMOVED lines=51> */
.L_x_2914:
        /* <DEDUP_REMOVED lines=8> */
.L_x_2915:
[----:B------:R-:W-:Y:S05]  /*0740*/  @!P3 BRA `(.L_x_2916) ;  /* 0x000000500000b947 */ /* 0x000fea0003800000 */
[----:B-1----:R-:W2:Y:S04]  /*0750*/  LDG.E R2, [R8.64] ;  /* 0x0000001a08027981 */ /* 0x002ea8000c1e1900 */
[----:B----4-:R-:W4:Y:S01]  /*0760*/  LDG.E R3, [R8.64+0x4] ;  /* 0x0000041a08037981 */ /* 0x010f22000c1e1900 */
[----:B--2---:R-:W1:Y:S08]  /*0770*/  R2UR UR35, R2 ;  /* 0x00000000022373c2 */ /* 0x004e7000000e0000 */
[----:B----4-:R-:W1:Y:S02]  /*0780*/  R2UR UR5, R3 ;  /* 0x00000000030573c2 */ /* 0x010e6400000e0000 */
[----:B-1----:R-:W-:-:S06]  /*0790*/  UIADD3 UR35, -UR35, UR5, URZ ;  /* 0x0000000523237290 */ /* 0x002fcc000fffe13f */
.L_x_2916:
        /* <DEDUP_REMOVED lines=358> */
.L_x_2957:
        /* <DEDUP_REMOVED lines=77> */
.L_x_2922:
[----:B------:R-:W-:Y:S05]  /*22d0*/  BSYNC B0 ;  /* 0x0000000000007941 */ /* 0x000fea0003800000 */
.L_x_2921:
        /* <DEDUP_REMOVED lines=78> */
.L_x_2924:
[----:B------:R-:W-:Y:S05]  /*27c0*/  BSYNC B0 ;  /* 0x0000000000007941 */ /* 0x000fea0003800000 */
.L_x_2923:
        /* <DEDUP_REMOVED lines=90> */
.L_x_2928:
[----:B------:R-:W-:Y:S05]  /*2d70*/  BSYNC B0 ;  /* 0x0000000000007941 */ /* 0x000fea0003800000 */
.L_x_2927:
        /* <DEDUP_REMOVED lines=56> */
.L_x_2930:
[----:B------:R-:W-:Y:S05]  /*3100*/  BSYNC B0 ;  /* 0x0000000000007941 */ /* 0x000fea0003800000 */
.L_x_2929:
        /* <DEDUP_REMOVED lines=56> */
.L_x_2932:
[----:B------:R-:W-:Y:S05]  /*3490*/  BSYNC B0 ;  /* 0x0000000000007941 */ /* 0x000fea0003800000 */
.L_x_2931:
        /* <DEDUP_REMOVED lines=55> */
.L_x_2926:
[----:B------:R-:W-:Y:S05]  /*3810*/  BSYNC B1 ;  /* 0x0000000000017941 */ /* 0x000fea0003800000 */
.L_x_2925:
        /* <DEDUP_REMOVED lines=57> */
.L_x_2935:
[----:B------:R-:W-:Y:S05]  /*3bb0*/  BSYNC B0 ;  /* 0x0000000000007941 */ /* 0x000fea0003800000 */
.L_x_2934:
        /* <DEDUP_REMOVED lines=56> */
.L_x_2937:
[----:B------:R-:W-:Y:S05]  /*3f40*/  BSYNC B0 ;  /* 0x0000000000007941 */ /* 0x000fea0003800000 */
.L_x_2936:
        /* <DEDUP_REMOVED lines=56> */
.L_x_2939:
[----:B------:R-:W-:Y:S05]  /*42d0*/  BSYNC B0 ;  /* 0x0000000000007941 */ /* 0x000fea0003800000 */
.L_x_2938:
        /* <DEDUP_REMOVED lines=56> */
.L_x_2920:
        /* <DEDUP_REMOVED lines=36> */
.L_x_2941:
[----:B------:R-:W-:Y:S05]  /*48a0*/  BSYNC B0 ;  /* 0x0000000000007941 */ /* 0x000fea0003800000 */
.L_x_2940:
        /* <DEDUP_REMOVED lines=70> */
.L_x_2943:
[----:B------:R-:W-:Y:S05]  /*4d10*/  BSYNC B0 ;  /* 0x0000000000007941 */ /* 0x000fea0003800000 */
.L_x_2942:
        /* <DEDUP_REMOVED lines=151> */
.L_x_2947:
[----:B------:R-:W-:Y:S05]  /*5690*/  BSYNC B0 ;  /* 0x0000000000007941 */ /* 0x000fea0003800000 */
.L_x_2946:
        /* <DEDUP_REMOVED lines=114> */
.L_x_2945:
[----:B------:R-:W-:Y:S05]  /*5dc0*/  BSYNC B1 ;  /* 0x0000000000017941 */ /* 0x000fea0003800000 */
.L_x_2944:
        /* <DEDUP_REMOVED lines=118> */
.L_x_2949:
[----:B------:R-:W-:Y:S05]  /*6530*/  BSYNC B0 ;  /* 0x0000000000007941 */ /* 0x000fea0003800000 */
.L_x_2948:
        /* <DEDUP_REMOVED lines=117> */
.L_x_2919:
        /* <DEDUP_REMOVED lines=23> */
.L_x_2951:
[----:B------:R-:W-:Y:S05]  /*6e00*/  BSYNC B0 ;  /* 0x0000000000007941 */ /* 0x000fea0003800000 */
.L_x_2950:
        /* <DEDUP_REMOVED lines=19> */
.L_x_2933:
[----:B------:R-:W-:Y:S05]  /*6f40*/  BSYNC B2 ;  /* 0x0000000000027941 */ /* 0x000fea0003800000 */
.L_x_2918:
        /* <DEDUP_REMOVED lines=71> */
.L_x_2953:
[----:B-1----:R-:W-:Y:S05]  /*73c0*/  BSYNC B0 ;  /* 0x0000000000007941 */ /* 0x002fea0003800000 */
.L_x_2952:
        /* <DEDUP_REMOVED lines=30> */
.L_x_2955:
[----:B------:R-:W-:Y:S05]  /*75b0*/  BSYNC B0 ;  /* 0x0000000000007941 */ /* 0x000fea0003800000 */
.L_x_2954:
        /* <DEDUP_REMOVED lines=31> */
.L_x_2956:
[----:B------:R-:W0:Y:S01]  /*77b0*/  LDGDEPBAR ;  /* 0x00000000000079af */ /* 0x000e220000000000 */
[----:B------:R-:W-:Y:S01]  /*77c0*/  UIADD3 UR6, UR6, -0x1, URZ ;  /* 0xffffffff06067890 */ /* 0x000fe2000fffe03f */
[----:B------:R-:W-:Y:S11]  /*77d0*/  PLOP3.LUT P0, PT, PT, PT, UP0, 0x80, 0x0 ;  /* 0x000000000000781c */ /* 0x000ff60003f0f008 */
[----:B------:R-:W-:Y:S02]  /*77e0*/  @!UPT UIADD3 URZ, URZ, URZ, URZ ;  /* 0x0000003f3f3ff290 */ /* 0x000fe4000fffe03f */
[----:B------:R-:W-:-:S05]  /*77f0*/  @P0 BRA `(.L_x_2957) ;  /* 0xffffa60000000947 */ /* 0x000fca000383ffff */
[----:B------:R-:W-:Y:S06]  /*7800*/  BAR.SYNC.DEFER_BLOCKING 0x0 ;  /* 0x0000000000007b1d */ /* 0x000fec0000010000 */
.L_x_2917:
[----:B-1----:R-:W-:Y:S01]  /*7810*/  UIADD3 UR6, UR18, 0x7f, URZ ;  /* 0x0000007f12067890 */ /* 0x002fe2000fffe03f */
[----:B------:R-:W-:Y:S01]  /*7820*/  PLOP3.LUT P2, PT, PT, PT, PT, 0x80, 0x0 ;  /* 0x000000000000781c */ /* 0x000fe20003f4f070 */
[----:B------:R-:W-:Y:S01]  /*7830*/  ULDC.64 UR4, c[0x0][0x2c8] ;  /* 0x0000b20000047ab9 */ /* 0x000fe20000000a00 */
[----:B------:R-:W-:Y:S01]  /*7840*/  CS2R R130, SRZ ;  /* 0x0000000000827805 */ /* 0x000fe2000001ff00 */
[----:B------:R-:W-:Y:S01]  /*7850*/  UIMAD.WIDE.U32 UR8, UR6, UR4, URZ ;  /* 0x00000004060872a5 */ /* 0x000fe2000f8e003f */
[----:B------:R-:W-:Y:S01]  /*7860*/  CS2R R128, SRZ ;  /* 0x0000000000807805 */ /* 0x000fe2000001ff00 */
        /* <DEDUP_REMOVED lines=15> */
[----:B-----5:R-:W-:Y:S01]  /*7960*/  CS2R R106, SRZ ;  /* 0x00000000006a7805 */ /* 0x020fe2000001ff00 */
[----:B------:R-:W-:Y:S01]  /*7970*/  CS2R R104, SRZ ;  /* 0x0000000000687805 */ /* 0x000fe2000001ff00 */
[----:B------:R-:W-:Y:S01]  /*7980*/  CS2R R102, SRZ ;  /* 0x0000000000667805 */ /* 0x000fe2000001ff00 */
[----:B------:R-:W-:Y:S01]  /*7990*/  ULEA.HI.SX32 UR4, UR5, UR4, 0x1d ;  /* 0x0000000405047291 */ /* 0x000fe2000f8fea3f */
[----:B------:R-:W-:Y:S01]  /*79a0*/  CS2R R100, SRZ ;  /* 0x0000000000647805 */ /* 0x000fe2000001ff00 */
[----:B------:R-:W-:Y:S01]  /*79b0*/  IMAD.MOV.U32 R99, RZ, RZ, RZ ;  /* 0x000000ffff637224 */ /* 0x000fe200078e00ff */
[----:B------:R-:W-:Y:S01]  /*79c0*/  CS2R R6, SRZ ;  /* 0x0000000000067805 */ /* 0x000fe2000001ff00 */
[----:B------:R-:W-:Y:S01]  /*79d0*/  UISETP.LT.AND UP0, UPT, UR13, UR4, UPT ;  /* 0x000000040d00728c */ /* 0x000fe2000bf01270 */
[----:B------:R-:W-:Y:S01]  /*79e0*/  IMAD.MOV.U32 R4, RZ, RZ, RZ ;  /* 0x000000ffff047224 */ /* 0x000fe200078e00ff */
[----:B------:R-:W-:Y:S01]  /*79f0*/  MOV R96, RZ ;  /* 0x000000ff00607202 */ /* 0x000fe20000000f00 */
[----:B------:R-:W-:Y:S01]  /*7a00*/  CS2R R94, SRZ ;  /* 0x00000000005e7805 */ /* 0x000fe2000001ff00 */
        /* <DEDUP_REMOVED lines=78> */
[C---:B------:R-:W-:Y:S01]  /*7ef0*/  IADD3 R12, R188.reuse, UR18, RZ ;  /* 0x00000012bc0c7c10 */ /* 0x040fe2000fffe0ff */
[----:B------:R-:W-:Y:S01]  /*7f00*/  UIMAD.WIDE.U32 UR10, UR16, UR4, UR8 ;  /* 0x00000004100a72a5 */ /* 0x000fe2000f8e0008 */
[----:B------:R-:W-:Y:S01]  /*7f10*/  IADD3 R23, P3, R188, UR19, RZ ;  /* 0x00000013bc177c10 */ /* 0x000fe2000ff7e0ff */
[----:B------:R-:W-:Y:S01]  /*7f20*/  UIMAD UR6, UR15, UR4, URZ ;  /* 0x000000040f0672a4 */ /* 0x000fe2000f8e023f */
[----:B------:R-:W-:Y:S01]  /*7f30*/  IADD3 R2, R2, UR18, RZ ;  /* 0x0000001202027c10 */ /* 0x000fe2000fffe0ff */
[----:B------:R-:W-:Y:S01]  /*7f40*/  UISETP.NE.AND.EX UP0, UPT, URZ, UR7, UPT, UP0 ;  /* 0x000000073f00728c */ /* 0x000fe2000bf05300 */
[C---:B------:R-:W-:Y:S01]  /*7f50*/  IMAD.SHL.U32 R142, R33.reuse, 0x8, RZ ;  /* 0x00000008218e7824 */ /* 0x040fe200078e00ff */
[----:B------:R-:W-:Y:S01]  /*7f60*/  USHF.R.S32.HI UR9, URZ, 0x1f, UR24 ;  /* 0x0000001f3f097899 */ /* 0x000fe20008011418 */
[----:B------:R-:W-:Y:S01]  /*7f70*/  IMAD.SHL.U32 R76, R33, 0x8, RZ ;  /* 0x00000008214c7824 */ /* 0x000fe200078e00ff */
[----:B------:R-:W-:Y:S01]  /*7f80*/  UIMAD UR6, UR16, UR5, UR6 ;  /* 0x00000005100672a4 */ /* 0x000fe2000f8e0206 */
[----:B------:R-:W-:Y:S01]  /*7f90*/  @P2 IMAD.HI.U32 R0, R2, c[0x0][0x2c8], RZ ;  /* 0x0000b20002002a27 */ /* 0x000fe200078e00ff */
[----:B------:R-:W-:Y:S01]  /*7fa0*/  USEL UR7, UR9, URZ, !UP0 ;  /* 0x0000003f09077287 */ /* 0x000fe2000c000000 */
[----:B------:R-:W-:Y:S01]  /*7fb0*/  SHF.R.S32.HI R143, RZ, 0x1f, R142 ;  /* 0x0000001fff8f7819 */ /* 0x000fe2000001148e */
[----:B------:R-:W-:Y:S01]  /*7fc0*/  ULDC.64 UR4, c[0x0][0x1c0] ;  /* 0x0000700000047ab9 */ /* 0x000fe20000000a00 */
[----:B------:R-:W-:Y:S01]  /*7fd0*/  IMAD.MOV.U32 R8, RZ, RZ, R2 ;  /* 0x000000ffff087224 */ /* 0x000fe200078e0002 */
[----:B------:R-:W-:Y:S01]  /*7fe0*/  USEL UR8, UR24, URZ, !UP0 ;  /* 0x0000003f18087287 */ /* 0x000fe2000c000000 */
[----:B------:R-:W-:Y:S01]  /*7ff0*/  @P1 SHF.R.U32.HI R8, RZ, c[0x0][0x2cc], R0 ;  /* 0x0000b300ff081a19 */ /* 0x000fe20000011600 */
[----:B------:R-:W-:Y:S01]  /*8000*/  UIMAD UR7, UR7, UR4, URZ ;  /* 0x00000004070772a4 */ /* 0x000fe2000f8e023f */
[CC--:B------:R-:W-:Y:S01]  /*8010*/  LEA.HI R0, R4.reuse, R97.reuse, RZ, 0x4 ;  /* 0x0000006104007211 */ /* 0x0c0fe200078f20ff */
[----:B------:R-:W-:Y:S01]  /*8020*/  UIADD3 UR11, UR11, UR6, URZ ;  /* 0x000000060b0b7290 */ /* 0x000fe2000fffe03f */
[--C-:B------:R-:W-:Y:S01]  /*8030*/  SHF.R.S32.HI R3, RZ, 0x1f, R8.reuse ;  /* 0x0000001fff037819 */ /* 0x100fe20000011408 */
[----:B------:R-:W-:Y:S01]  /*8040*/  UIMAD UR5, UR8, UR5, UR7 ;  /* 0x00000005080572a4 */ /* 0x000fe2000f8e0207 */
[----:B------:R-:W-:Y:S01]  /*8050*/  IMAD.MOV R5, RZ, RZ, -R8 ;  /* 0x000000ffff057224 */ /* 0x000fe200078e0a08 */
[----:B------:R-:W-:Y:S01]  /*8060*/  UIMAD.WIDE.U32 UR10, UR8, UR4, UR10 ;  /* 0x00000004080a72a5 */ /* 0x000fe2000f8e000a */
[----:B------:R-:W-:Y:S01]  /*8070*/  IMAD.WIDE.U32 R28, R23, c[0x0][0x1e0], R142 ;  /* 0x00007800171c7a25 */ /* 0x000fe200078e008e */
[----:B------:R-:W-:Y:S01]  /*8080*/  ULDC UR6, c[0x0][0x2c4] ;  /* 0x0000b10000067ab9 */ /* 0x000fe20000000800 */
[----:B------:R-:W-:Y:S01]  /*8090*/  LEA.HI R145, R4, R97, RZ, 0x6 ;  /* 0x0000006104917211 */ /* 0x000fe200078f30ff */
[----:B------:R-:W-:Y:S01]  /*80a0*/  UIADD3 UR5, UR11, UR5, URZ ;  /* 0x000000050b057290 */ /* 0x000fe2000fffe03f */
[----:B------:R-:W-:Y:S01]  /*80b0*/  IMAD R6, R5, c[0x0][0x2c4], R2 ;  /* 0x0000b10005067a24 */ /* 0x000fe200078e0202 */
[----:B------:R-:W-:Y:S01]  /*80c0*/  UIMAD UR6, UR22, UR6, URZ ;  /* 0x00000006160672a4 */ /* 0x000fe2000f8e023f */
[----:B------:R-:W-:Y:S01]  /*80d0*/  IMAD.U32 R11, RZ, RZ, UR11 ;  /* 0x0000000bff0b7e24 */ /* 0x000fe2000f8e00ff */
[----:B------:R-:W-:Y:S01]  /*80e0*/  IADD3 R2, R12, 0x20, RZ ;  /* 0x000000200c027810 */ /* 0x000fe20007ffe0ff */
[----:B------:R-:W-:Y:S01]  /*80f0*/  IMAD R3, R3, c[0x0][0x1b0], RZ ;  /* 0x00006c0003037a24 */ /* 0x000fe200078e02ff */
[----:B------:R-:W-:Y:S01]  /*8100*/  SHF.R.S32.HI R15, RZ, 0x1f, R6 ;  /* 0x0000001fff0f7819 */ /* 0x000fe20000011406 */
[----:B------:R-:W-:Y:S01]  /*8110*/  IMAD.U32 R10, RZ, RZ, UR10 ;  /* 0x0000000aff0a7e24 */ /* 0x000fe2000f8e00ff */
[----:B------:R-:W-:Y:S01]  /*8120*/  ISETP.GE.AND P1, PT, R2, UR6, PT ;  /* 0x0000000602007c0c */ /* 0x000fe2000bf26270 */
[----:B------:R-:W-:Y:S01]  /*8130*/  IMAD.U32 R11, RZ, RZ, UR5 ;  /* 0x00000005ff0b7e24 */ /* 0x000fe2000f8e00ff */
[----:B------:R-:W-:Y:S01]  /*8140*/  SHF.R.S32.HI R5, RZ, 0x4, R0 ;  /* 0x00000004ff057819 */ /* 0x000fe20000011400 */
[C---:B------:R-:W-:Y:S01]  /*8150*/  IMAD R3, R8.reuse, c[0x0][0x1b4], R3 ;  /* 0x00006d0008037a24 */ /* 0x040fe200078e0203 */
[----:B------:R-:W-:Y:S01]  /*8160*/  USHF.R.S32.HI UR4, URZ, 0x1f, UR19 ;  /* 0x0000001f3f047899 */ /* 0x000fe20008011413 */
[----:B------:R-:W-:Y:S01]  /*8170*/  IMAD.WIDE.U32 R8, R8, c[0x0][0x1b0], R10 ;  /* 0x00006c0008087a25 */ /* 0x000fe200078e000a */
[----:B------:R-:W-:Y:S01]  /*8180*/  P2R R10, PR, RZ, 0x2 ;  /* 0x00000002ff0a7803 */ /* 0x000fe20000000000 */
[----:B------:R-:W-:Y:S01]  /*8190*/  @!UP1 UMOV UR8, UR24 ;  /* 0x0000001800089c82 */ /* 0x000fe20008000000 */
[C---:B------:R-:W-:Y:S01]  /*81a0*/  LEA.HI R35, R0.reuse, R5, RZ, 0x1 ;  /* 0x0000000500237211 */ /* 0x040fe200078f08ff */
[----:B------:R-:W-:Y:S01]  /*81b0*/  IMAD R15, R15, c[0x0][0x1a8], RZ ;  /* 0x00006a000f0f7a24 */ /* 0x000fe200078e02ff */
[----:B------:R-:W-:Y:S01]  /*81c0*/  LOP3.LUT R0, R0, 0xfffffff0, RZ, 0xc0, !PT ;  /* 0xfffffff000007812 */ /* 0x000fe200078ec0ff */
[----:B------:R-:W-:Y:S01]  /*81d0*/  IMAD.IADD R3, R9, 0x1, R3 ;  /* 0x0000000109037824 */ /* 0x000fe200078e0203 */
[----:B------:R-:W-:Y:S01]  /*81e0*/  LOP3.LUT R35, R35, 0xfffffffe, RZ, 0xc0, !PT ;  /* 0xfffffffe23237812 */ /* 0x000fe200078ec0ff */
[----:B------:R-:W-:Y:S01]  /*81f0*/  IMAD.MOV.U32 R2, RZ, RZ, R8 ;  /* 0x000000ffff027224 */ /* 0x000fe200078e0008 */
[----:B------:R-:W-:Y:S01]  /*8200*/  LEA.HI.X.SX32 R26, R188, UR4, 0x1, P3 ;  /* 0x00000004bc1a7c11 */ /* 0x000fe200098f0eff */
[----:B------:R-:W-:Y:S01]  /*8210*/  IMAD R15, R6, c[0x0][0x1ac], R15 ;  /* 0x00006b00060f7a24 */ /* 0x000fe200078e020f */
[----:B------:R-:W-:Y:S01]  /*8220*/  ISETP.GE.AND P2, PT, R12, UR6, PT ;  /* 0x000000060c007c0c */ /* 0x000fe2000bf46270 */
[----:B------:R-:W-:Y:S01]  /*8230*/  IMAD.WIDE.U32 R6, R6, c[0x0][0x1a8], R2 ;  /* 0x00006a0006067a25 */ /* 0x000fe200078e0002 */
[----:B------:R-:W-:Y:S01]  /*8240*/  IADD3 R2, R76, 0x80, RZ ;  /* 0x000000804c027810 */ /* 0x000fe20007ffe0ff */
[----:B------:R-:W-:Y:S01]  /*8250*/  ULDC.64 UR4, c[0x0][0x1e8] ;  /* 0x00007a0000047ab9 */ /* 0x000fe20000000a00 */
[----:B------:R-:W-:Y:S01]  /*8260*/  IADD3 R34, R142, 0x40, RZ ;  /* 0x000000408e227810 */ /* 0x000fe20007ffe0ff */
[----:B------:R-:W-:Y:S01]  /*8270*/  IMAD.IADD R15, R7, 0x1, R15 ;  /* 0x00000001070f7824 */ /* 0x000fe200078e020f */
[----:B------:R-:W-:Y:S01]  /*8280*/  LEA R16, P1, R6, c[0x0][0x160], 0x1 ;  /* 0x0000580006107a11 */ /* 0x000fe200078208ff */
[----:B------:R-:W-:Y:S01]  /*8290*/  IMAD.IADD R35, R5, 0x1, -R35 ;  /* 0x0000000105237824 */ /* 0x000fe200078e0a23 */
[----:B------:R-:W-:Y:S01]  /*82a0*/  ISETP.GE.AND P6, PT, R2, c[0x0][0x198], PT ;  /* 0x0000660002007a0c */ /* 0x000fe20003fc6270 */
[----:B------:R-:W-:Y:S01]  /*82b0*/  IMAD.IADD R5, R97, 0x1, -R0 ;  /* 0x0000000161057824 */ /* 0x000fe200078e0a00 */
[----:B------:R-:W-:Y:S01]  /*82c0*/  LEA.HI.X R15, R6, c[0x0][0x164], R15, 0x1, P1 ;  /* 0x00005900060f7a11 */ /* 0x000fe200008f0c0f */
[----:B------:R-:W1:Y:S01]  /*82d0*/  SHFL.IDX PT, R18, R16, RZ, 0x181f ;  /* 0x00181fff10127589 */ /* 0x000e6200000e0000 */
[C---:B------:R-:W-:Y:S01]  /*82e0*/  IMAD R20, R26.reuse, c[0x0][0x1e0], RZ ;  /* 0x000078001a147a24 */ /* 0x040fe200078e02ff */
[----:B------:R-:W-:Y:S01]  /*82f0*/  P2R R3, PR, RZ, 0x40 ;  /* 0x00000040ff037803 */ /* 0x000fe20000000000 */
[----:B------:R-:W-:Y:S01]  /*8300*/  IMAD R26, R26, c[0x0][0x208], RZ ;  /* 0x000082001a1a7a24 */ /* 0x000fe200078e02ff */
[----:B------:R-:W3:Y:S01]  /*8310*/  SHFL.IDX PT, R19, R15, RZ, 0x181f ;  /* 0x00181fff0f137589 */ /* 0x000ee200000e0000 */
[----:B------:R-:W-:Y:S01]  /*8320*/  SHF.R.S32.HI R8, RZ, 0x1f, R5 ;  /* 0x0000001fff087819 */ /* 0x000fe20000011405 */
[C---:B------:R-:W-:Y:S01]  /*8330*/  IMAD R20, R23.reuse, c[0x0][0x1e4], R20 ;  /* 0x0000790017147a24 */ /* 0x040fe200078e0214 */
[----:B------:R-:W-:Y:S01]  /*8340*/  IADD3 R3, R76, 0xc0, RZ ;  /* 0x000000c04c037810 */ /* 0x000fe20007ffe0ff */
[C---:B------:R-:W-:Y:S01]  /*8350*/  IMAD R26, R23.reuse, c[0x0][0x20c], R26 ;  /* 0x00008300171a7a24 */ /* 0x040fe200078e021a */
[----:B------:R-:W-:Y:S01]  /*8360*/  LEA.HI R8, R8, R5, RZ, 0x3 ;  /* 0x0000000508087211 */ /* 0x000fe200078f18ff */
[----:B------:R-:W-:Y:S01]  /*8370*/  IMAD.WIDE.U32 R22, R23, c[0x0][0x208], R142 ;  /* 0x0000820017167a25 */ /* 0x000fe200078e008e */
[----:B------:R-:W-:Y:S01]  /*8380*/  ISETP.GE.AND P5, PT, R3, c[0x0][0x198], PT ;  /* 0x0000660003007a0c */ /* 0x000fe20003fa6270 */
[----:B------:R-:W-:Y:S01]  /*8390*/  UIMAD UR4, UR15, UR4, URZ ;  /* 0x000000040f0472a4 */ /* 0x000fe2000f8e023f */
[----:B------:R-:W-:Y:S01]  /*83a0*/  LOP3.LUT R0, R8, 0xfffffff8, RZ, 0xc0, !PT ;  /* 0xfffffff808007812 */ /* 0x000fe200078ec0ff */
[----:B------:R-:W-:Y:S01]  /*83b0*/  IMAD.IADD R27, R23, 0x1, R26 ;  /* 0x00000001171b7824 */ /* 0x000fe200078e021a */
[----:B------:R-:W-:Y:S01]  /*83c0*/  @!P2 SHF.R.S32.HI R13, RZ, 0x1f, R34 ;  /* 0x0000001fff0da819 */ /* 0x000fe20000011422 */
[----:B------:R-:W-:Y:S01]  /*83d0*/  IMAD.MOV.U32 R26, RZ, RZ, R22 ;  /* 0x000000ffff1a7224 */ /* 0x000fe200078e0016 */
[----:B------:R-:W-:Y:S01]  /*83e0*/  @!P2 SHF.R.S32.HI R11, RZ, 0x1f, R2 ;  /* 0x0000001fff0ba819 */ /* 0x000fe20000011402 */
[----:B------:R-:W-:Y:S01]  /*83f0*/  IMAD.IADD R0, R5, 0x1, -R0 ;  /* 0x0000000105007824 */ /* 0x000fe200078e0a00 */
[----:B------:R-:W-:Y:S01]  /*8400*/  P2R R5, PR, RZ, 0x20 ;  /* 0x00000020ff057803 */ /* 0x000fe20000000000 */
[----:B------:R-:W-:Y:S01]  /*8410*/  IMAD.SHL.U32 R147, R188, 0x40, RZ ;  /* 0x00000040bc937824 */ /* 0x000fe200078e00ff */
[----:B------:R-:W-:Y:S01]  /*8420*/  ISETP.GE.AND P3, PT, R76, c[0x0][0x198], PT ;  /* 0x000066004c007a0c */ /* 0x000fe20003f66270 */
[----:B------:R-:W-:Y:S01]  /*8430*/  IMAD.SHL.U32 R145, R145, 0x8, RZ ;  /* 0x0000000891917824 */ /* 0x000fe200078e00ff */
[----:B------:R-:W-:Y:S01]  /*8440*/  LOP3.LUT P4, RZ, R0, 0x4, RZ, 0xc0, !PT ;  /* 0x0000000400ff7812 */ /* 0x000fe2000788c0ff */
[----:B------:R-:W-:Y:S01]  /*8450*/  IMAD.MOV.U32 R7, RZ, RZ, 0x10 ;  /* 0x00000010ff077424 */ /* 0x000fe200078e00ff */
[C---:B-1----:R-:W-:Y:S01]  /*8460*/  @!P2 LEA R22, P1, R76.reuse, R18, 0x1 ;  /* 0x000000124c16a211 */ /* 0x042fe200078208ff */
[----:B------:R-:W-:Y:S01]  /*8470*/  IMAD.SHL.U32 R5, R35, 0x8, RZ ;  /* 0x0000000823057824 */ /* 0x000fe200078e00ff */
[----:B------:R-:W-:Y:S01]  /*8480*/  LOP3.LUT R147, R147, 0x1c0, RZ, 0xc0, !PT ;  /* 0x000001c093937812 */ /* 0x000fe200078ec0ff */
[----:B------:R-:W-:Y:S01]  /*8490*/  IMAD.IADD R21, R29, 0x1, R20 ;  /* 0x000000011d157824 */ /* 0x000fe200078e0214 */
[----:B---3--:R-:W-:Y:S01]  /*84a0*/  @!P2 LEA.HI.X R23, R76, R19, R143, 0x1, P1 ;  /* 0x000000134c17a211 */ /* 0x008fe200008f0c8f */
[----:B------:R-:W-:Y:S01]  /*84b0*/  IMAD.MOV.U32 R20, RZ, RZ, R28 ;  /* 0x000000ffff147224 */ /* 0x000fe200078e001c */
[C---:B------:R-:W-:Y:S01]  /*84c0*/  LOP3.LUT P1, RZ, R0.reuse, 0x2, RZ, 0xc0, !PT ;  /* 0x0000000200ff7812 */ /* 0x040fe2000782c0ff */
[----:B------:R-:W-:Y:S01]  /*84d0*/  IMAD.SHL.U32 R0, R0, 0x40, RZ ;  /* 0x0000004000007824 */ /* 0x000fe200078e00ff */
[----:B------:R-:W-:Y:S01]  /*84e0*/  LOP3.LUT R145, R145, 0xfffffe00, RZ, 0xc0, !PT ;  /* 0xfffffe0091917812 */ /* 0x000fe200078ec0ff */
[----:B------:R-:W-:Y:S01]  /*84f0*/  UIMAD UR4, UR16, UR5, UR4 ;  /* 0x00000005100472a4 */ /* 0x000fe2000f8e0204 */
[----:B------:R-:W-:Y:S01]  /*8500*/  LOP3.LUT R32, R147, 0x38, R142, 0xf8, !PT ;  /* 0x0000003893207812 */ /* 0x000fe200078ef88e */
[----:B------:R-:W-:Y:S01]  /*8510*/  IMAD.WIDE.U32 R220, R220, c[0x0][0x1e8], R20 ;  /* 0x00007a00dcdc7a25 */ /* 0x000fe200078e0014 */
[----:B------:R-:W-:Y:S01]  /*8520*/  LOP3.LUT R0, R0, 0x1c0, RZ, 0xc0, !PT ;  /* 0x000001c000007812 */ /* 0x000fe200078ec0ff */
[----:B------:R-:W-:Y:S01]  /*8530*/  BSSY B0, `(.L_x_2959) ;  /* 0x0000057000007945 */ /* 0x000fe20003800000 */
[----:B------:R-:W-:Y:S01]  /*8540*/  SHF.R.U32.HI R144, RZ, 0x3, R147 ;  /* 0x00000003ff907819 */ /* 0x000fe20000011693 */
[----:B------:R-:W-:Y:S01]  /*8550*/  IMAD.U32 R20, RZ, RZ, UR16 ;  /* 0x00000010ff147e24 */ /* 0x000fe2000f8e00ff */
[----:B------:R-:W-:-:S02]  /*8560*/  @!P2 LEA.HI R13, R13, R34, RZ, 0x3 ;  /* 0x000000220d0da211 */ /* 0x000fc400078f18ff */
[----:B------:R-:W-:Y:S01]  /*8570*/  SEL R7, R7, 0xfffffff0, !P1 ;  /* 0xfffffff007077807 */ /* 0x000fe20004800000 */
[----:B------:R-:W-:Y:S01]  /*8580*/  IMAD.WIDE.U32 R20, R20, c[0x0][0x210], R26 ;  /* 0x0000840014147a25 */ /* 0x000fe200078e001a */
[----:B------:R-:W-:Y:S02]  /*8590*/  @!P2 LEA.HI R11, R11, R2, RZ, 0x3 ;  /* 0x000000020b0ba211 */ /* 0x000fe400078f18ff */
[----:B------:R-:W-:Y:S02]  /*85a0*/  ISETP.GE.AND P1, PT, R34, c[0x0][0x198], PT ;  /* 0x0000660022007a0c */ /* 0x000fe40003f26270 */
[----:B------:R-:W-:Y:S02]  /*85b0*/  LOP3.LUT R5, R0, 0x8, R5, 0xf8, !PT ;  /* 0x0000000800057812 */ /* 0x000fe400078ef805 */
[----:B------:R-:W-:Y:S02]  /*85c0*/  SHF.R.U32.HI R0, RZ, 0x3, R0 ;  /* 0x00000003ff007819 */ /* 0x000fe40000011600 */
[----:B------:R-:W-:-:S02]  /*85d0*/  LOP3.LUT R32, R145, R32, R144, 0xf6, !PT ;  /* 0x0000002091207212 */ /* 0x000fc400078ef690 */
[----:B------:R-:W-:Y:S02]  /*85e0*/  @!P2 LOP3.LUT R13, R13, 0xfffffff8, RZ, 0xc0, !PT ;  /* 0xfffffff80d0da812 */ /* 0x000fe400078ec0ff */
        /* <DEDUP_REMOVED lines=35> */
[----:B------:R-:W-:Y:S01]  /*8820*/  IMAD R223, R216, c[0x0][0x21c], R223 ;  /* 0x00008700d8df7a24 */ /* 0x000fe200078e02df */
        /* <DEDUP_REMOVED lines=39> */
.L_x_2960:
[----:B--234-:R-:W-:Y:S05]  /*8aa0*/  BSYNC B0 ;  /* 0x0000000000007941 */ /* 0x01cfea0003800000 */
.L_x_2959:
[----:B------:R-:W-:Y:S01]  /*8ab0*/  IADD3 R6, R12, 0x40, RZ ;  /* 0x000000400c067810 */ /* 0x000fe20007ffe0ff */
[----:B-1----:R1:W2:Y:S01]  /*8ac0*/  SHFL.IDX PT, R21, R15, 0x2, 0x181f ;  /* 0x00581f000f157f89 */ /* 0x0022a200000e0000 */
[----:B------:R-:W-:Y:S02]  /*8ad0*/  BSSY B0, `(.L_x_2961) ;  /* 0x000001f000007945 */ /* 0x000fe40003800000 */
[----:B------:R-:W-:Y:S01]  /*8ae0*/  ISETP.GE.AND P0, PT, R6, UR6, PT ;  /* 0x0000000606007c0c */ /* 0x000fe2000bf06270 */
        /* <DEDUP_REMOVED lines=9> */
[----:B------:R-:W-:Y:S01]  /*8b80*/  LEA.HI R14, R19, R34, RZ, 0x3 ;  /* 0x00000022130e7211 */ /* 0x000fe200078f18ff */
[----:B------:R-:W-:Y:S01]  /*8b90*/  IMAD.SHL.U32 R19, R32, 0x2, RZ ;  /* 0x0000000220137824 */ /* 0x000fe200078e00ff */
        /* <DEDUP_REMOVED lines=18> */
.L_x_2962:
[----:B------:R-:W-:Y:S05]  /*8cc0*/  BSYNC B0 ;  /* 0x0000000000007941 */ /* 0x000fea0003800000 */
.L_x_2961:
        /* <DEDUP_REMOVED lines=14> */
[C---:B-1----:R-:W-:Y:S02]  /*8db0*/  LEA R14, P0, R76.reuse, R16, 0x1 ;  /* 0x000000104c0e7211 */ /* 0x042fe400078008ff */
[----:B------:R-:W-:Y:S02]  /*8dc0*/  LEA.HI R6, R11, R34, RZ, 0x3 ;  /* 0x000000220b067211 */ /* 0x000fe400078f18ff */
[----:B------:R-:W-:Y:S02]  /*8dd0*/  IADD3 R11, R76, 0x80, RZ ;  /* 0x000000804c0b7810 */ /* 0x000fe40007ffe0ff */
[----:B------:R-:W-:Y:S02]  /*8de0*/  LOP3.LUT R6, R6, 0xfffffff8, RZ, 0xc0, !PT ;  /* 0xfffffff806067812 */ /* 0x000fe400078ec0ff */
[----:B----4-:R-:W-:-:S02]  /*8df0*/  LEA.HI.X R15, R76, R17, R143, 0x1, P0 ;  /* 0x000000114c0f7211 */ /* 0x010fc400000f0c8f */
[----:B------:R-:W-:Y:S01]  /*8e00*/  ISETP.GE.AND P0, PT, R2, c[0x0][0x198], PT ;  /* 0x0000660002007a0c */ /* 0x000fe20003f06270 */
[----:B--2---:R-:W-:Y:S01]  /*8e10*/  IMAD.WIDE R18, R6, 0x2, R16 ;  /* 0x0000000206127825 */ /* 0x004fe200078e0210 */
[----:B------:R-:W-:Y:S01]  /*8e20*/  SHF.R.S32.HI R6, RZ, 0x1f, R11 ;  /* 0x0000001fff067819 */ /* 0x000fe2000001140b */
[----:B------:R-:W-:Y:S01]  /*8e30*/  @!PT LDS RZ, [RZ] ;  /* 0x00000000fffff984 */ /* 0x000fe20000000800 */
[----:B------:R1:W-:Y:S03]  /*8e40*/  LDGSTS.E.BYPASS.LTC128B.128 [R13+0x13080], [R14.64], !P3 ;  /* 0x130800000e0d7fae */ /* 0x0003e6000d901d5a */
[----:B------:R-:W-:Y:S01]  /*8e50*/  LEA.HI R11, R6, R11, RZ, 0x3 ;  /* 0x0000000b060b7211 */ /* 0x000fe200078f18ff */
[----:B------:R1:W-:Y:S03]  /*8e60*/  LDGSTS.E.BYPASS.LTC128B.128 [R13+0x17080], [R18.64], !P1 ;  /* 0x17080000120d7fae */ /* 0x0003e6000c901d5a */
[----:B------:R-:W-:-:S05]  /*8e70*/  LOP3.LUT R11, R11, 0xfffffff8, RZ, 0xc0, !PT ;  /* 0xfffffff80b0b7812 */ /* 0x000fca00078ec0ff */
[----:B---3--:R-:W-:Y:S01]  /*8e80*/  IMAD.WIDE R20, R11, 0x2, R16 ;  /* 0x000000020b147825 */ /* 0x008fe200078e0210 */
        /* <DEDUP_REMOVED lines=8> */
.L_x_2964:
[----:B------:R-:W-:Y:S05]  /*8f10*/  BSYNC B0 ;  /* 0x0000000000007941 */ /* 0x000fea0003800000 */
.L_x_2963:
        /* <DEDUP_REMOVED lines=10> */
[----:B------:R-:W-:Y:S01]  /*8fc0*/  UIMAD UR4, UR9, UR15, URZ ;  /* 0x0000000f090472a4 */ /* 0x000fe2000f8e023f */
[----:B------:R-:W-:Y:S01]  /*8fd0*/  LEA.HI R6, R4, R97, RZ, 0x5 ;  /* 0x0000006104067211 */ /* 0x000fe200078f28ff */
[----:B------:R-:W-:-:S02]  /*8fe0*/  USEL UR5, UR11, 0x30, UP0 ;  /* 0x000000300b057887 */ /* 0x000fc40008000000 */
        /* <DEDUP_REMOVED lines=19> */
[----:B------:R-:W-:Y:S02]  /*9120*/  SHF.R.S32.HI R3, RZ, 0x5, R6 ;  /* 0x00000005ff037819 */ /* 0x000fe40000011406 */
[----:B------:R-:W-:-:S09]  /*9130*/  SEL R2, RZ, 0x1, P3 ;  /* 0x00000001ff027807 */ /* 0x000fd20001800000 */
        /* <DEDUP_REMOVED lines=16> */
.L_x_2965:
        /* <DEDUP_REMOVED lines=18> */
[----:B---3--:R-:W-:Y:S01]  /*9360*/  IMAD.MOV.U32 R20, RZ, RZ, R98 ;  /* 0x000000ffff147224 */ /* 0x008fe200078e0062 */
        /* <DEDUP_REMOVED lines=20> */
[----:B------:R-:W-:Y:S01]  /*94b0*/  IADD3 R18, R15, R13, RZ ;  /* 0x0000000d0f127210 */ /* 0x000fe20007ffe0ff */
        /* <DEDUP_REMOVED lines=50> */
.L_x_2969:
[----:B------:R-:W-:Y:S05]  /*97e0*/  BSYNC B0 ;  /* 0x0000000000007941 */ /* 0x000fea0003800000 */
.L_x_2968:
        /* <DEDUP_REMOVED lines=86> */
.L_x_2971:
[----:B---3--:R-:W-:Y:S05]  /*9d50*/  BSYNC B0 ;  /* 0x0000000000007941 */ /* 0x008fea0003800000 */
.L_x_2970:
        /* <DEDUP_REMOVED lines=88> */
.L_x_2973:
[----:B---3--:R-:W-:Y:S05]  /*a2e0*/  BSYNC B0 ;  /* 0x0000000000007941 */ /* 0x008fea0003800000 */
.L_x_2972:
        /* <DEDUP_REMOVED lines=86> */
.L_x_2975:
[----:B---3--:R-:W-:Y:S05]  /*a850*/  BSYNC B0 ;  /* 0x0000000000007941 */ /* 0x008fea0003800000 */
.L_x_2974:
        /* <DEDUP_REMOVED lines=89> */
.L_x_2979:
[----:B------:R-:W-:Y:S05]  /*adf0*/  BSYNC B0 ;  /* 0x0000000000007941 */ /* 0x000fea0003800000 */
.L_x_2978:
        /* <DEDUP_REMOVED lines=50> */
.L_x_2981:
[----:B------:R-:W-:Y:S05]  /*b120*/  BSYNC B0 ;  /* 0x0000000000007941 */ /* 0x000fea0003800000 */
.L_x_2980:
        /* <DEDUP_REMOVED lines=50> */
.L_x_2983:
[----:B------:R-:W-:Y:S05]  /*b450*/  BSYNC B0 ;  /* 0x0000000000007941 */ /* 0x000fea0003800000 */
.L_x_2982:
        /* <DEDUP_REMOVED lines=49> */
.L_x_2977:
[----:B------:R-:W-:Y:S05]  /*b770*/  BSYNC B1 ;  /* 0x0000000000017941 */ /* 0x000fea0003800000 */
.L_x_2976:
        /* <DEDUP_REMOVED lines=53> */
.L_x_2987:
[----:B------:R-:W-:Y:S05]  /*bad0*/  BSYNC B0 ;  /* 0x0000000000007941 */ /* 0x000fea0003800000 */
.L_x_2986:
        /* <DEDUP_REMOVED lines=50> */
.L_x_2989:
[----:B------:R-:W-:Y:S05]  /*be00*/  BSYNC B0 ;  /* 0x0000000000007941 */ /* 0x000fea0003800000 */
.L_x_2988:
        /* <DEDUP_REMOVED lines=50> */
.L_x_2991:
[----:B------:R-:W-:Y:S05]  /*c130*/  BSYNC B0 ;  /* 0x0000000000007941 */ /* 0x000fea0003800000 */
.L_x_2990:
        /* <DEDUP_REMOVED lines=49> */
.L_x_2985:
[----:B------:R-:W-:Y:S05]  /*c450*/  BSYNC B1 ;  /* 0x0000000000017941 */ /* 0x000fea0003800000 */
.L_x_2984:
        /* <DEDUP_REMOVED lines=53> */
.L_x_2995:
[----:B------:R-:W-:Y:S05]  /*c7b0*/  BSYNC B0 ;  /* 0x0000000000007941 */ /* 0x000fea0003800000 */
.L_x_2994:
        /* <DEDUP_REMOVED lines=50> */
.L_x_2997:
[----:B------:R-:W-:Y:S05]  /*cae0*/  BSYNC B0 ;  /* 0x0000000000007941 */ /* 0x000fea0003800000 */
.L_x_2996:
        /* <DEDUP_REMOVED lines=50> */
.L_x_2999:
[----:B------:R-:W-:Y:S05]  /*ce10*/  BSYNC B0 ;  /* 0x0000000000007941 */ /* 0x000fea0003800000 */
.L_x_2998:
        /* <DEDUP_REMOVED lines=49> */
.L_x_2993:
[----:B------:R-:W-:Y:S05]  /*d130*/  BSYNC B1 ;  /* 0x0000000000017941 */ /* 0x000fea0003800000 */
.L_x_2992:
        /* <DEDUP_REMOVED lines=52> */
.L_x_3002:
[----:B------:R-:W-:Y:S05]  /*d480*/  BSYNC B0 ;  /* 0x0000000000007941 */ /* 0x000fea0003800000 */
.L_x_3001:
        /* <DEDUP_REMOVED lines=50> */
.L_x_3004:
[----:B------:R-:W-:Y:S05]  /*d7b0*/  BSYNC B0 ;  /* 0x0000000000007941 */ /* 0x000fea0003800000 */
.L_x_3003:
        /* <DEDUP_REMOVED lines=50> */
.L_x_3006:
[----:B------:R-:W-:Y:S05]  /*dae0*/  BSYNC B0 ;  /* 0x0000000000007941 */ /* 0x000fea0003800000 */
.L_x_3005:
        /* <DEDUP_REMOVED lines=50> */
.L_x_2967:
        /* <DEDUP_REMOVED lines=21> */
[----:B------:R1:W2:Y:S03]  /*df60*/  SHFL.IDX PT, R18, R15, RZ, 0x181f ;  /* 0x00181fff0f127589 */ /* 0x0002a600000e0000 */
[----:B------:R-:W-:Y:S02]  /*df70*/  IADD3 R14, R17, R14, RZ ;  /* 0x0000000e110e7210 */ /* 0x000fe40007ffe0ff */
[----:B------:R-:W-:-:S02]  /*df80*/  MOV R17, R21 ;  /* 0x0000001500117202 */ /* 0x000fc40000000f00 */
[----:B------:R-:W-:Y:S01]  /*df90*/  LEA.HI.X R14, R16, c[0x0][0x274], R14, 0x1, P0 ;  /* 0x00009d00100e7a11 */ /* 0x000fe200000f0c0e */
[----:B------:R-:W-:-:S04]  /*dfa0*/  IMAD.MOV.U32 R16, RZ, RZ, R98 ;  /* 0x000000ffff107224 */ /* 0x000fc800078e0062 */
[C---:B------:R-:W-:Y:S01]  /*dfb0*/  IMAD.WIDE.U32 R16, R12.reuse, c[0x0][0x290], R16 ;  /* 0x0000a4000c107a25 */ /* 0x040fe200078e0010 */
[----:B------:R1:W4:Y:S03]  /*dfc0*/  SHFL.IDX PT, R19, R14, RZ, 0x181f ;  /* 0x00181fff0e137589 */ /* 0x00032600000e0000 */
[----:B------:R-:W-:Y:S01]  /*dfd0*/  IMAD R12, R12, c[0x0][0x294], R11 ;  /* 0x0000a5000c0c7a24 */ /* 0x000fe200078e020b */
[----:B------:R-:W-:-:S03]  /*dfe0*/  LEA R13, P0, R16, c[0x0][0x288], 0x1 ;  /* 0x0000a200100d7a11 */ /* 0x000fc600078008ff */
[----:B------:R-:W-:-:S05]  /*dff0*/  IMAD.IADD R12, R17, 0x1, R12 ;  /* 0x00000001110c7824 */ /* 0x000fca00078e020c */
[----:B------:R-:W-:Y:S02]  /*e000*/  LEA.HI.X R12, R16, c[0x0][0x28c], R12, 0x1, P0 ;  /* 0x0000a300100c7a11 */ /* 0x000fe400000f0c0c */
[----:B------:R1:W3:Y:S04]  /*e010*/  SHFL.IDX PT, R16, R13, RZ, 0x181f ;  /* 0x00181fff0d107589 */ /* 0x0002e800000e0000 */
        /* <DEDUP_REMOVED lines=10> */
[----:B----4-:R-:W-:Y:S01]  /*e0c0*/  @!P0 IMAD.X R23, R19, 0x1, R11, P1 ;  /* 0x0000000113178824 */ /* 0x010fe200008e060b */
[----:B---3--:R-:W-:-:S04]  /*e0d0*/  @!P0 IADD3 R20, P1, R16, R21, RZ ;  /* 0x0000001510148210 */ /* 0x008fc80007f3e0ff */
        /* <DEDUP_REMOVED lines=15> */
.L_x_3008:
[----:B--2---:R-:W-:Y:S05]  /*e1d0*/  BSYNC B0 ;  /* 0x0000000000007941 */ /* 0x004fea0003800000 */
.L_x_3007:
        /* <DEDUP_REMOVED lines=11> */
[----:B---3--:R-:W-:Y:S01]  /*e290*/  IMAD.MOV.U32 R16, RZ, RZ, R93 ;  /* 0x000000ffff107224 */ /* 0x008fe200078e005d */
        /* <DEDUP_REMOVED lines=22> */
[----:B----4-:R2:W3:Y:S01]  /*e400*/  SHFL.IDX PT, R19, R12, 0x1, 0x181f ;  /* 0x00381f000c137f89 */ /* 0x0104e200000e0000 */
        /* <DEDUP_REMOVED lines=36> */
.L_x_3010:
[----:B------:R-:W-:Y:S05]  /*e650*/  BSYNC B0 ;  /* 0x0000000000007941 */ /* 0x000fea0003800000 */
.L_x_3009:
        /* <DEDUP_REMOVED lines=73> */
.L_x_3012:
[----:B--2---:R-:W-:Y:S05]  /*eaf0*/  BSYNC B0 ;  /* 0x0000000000007941 */ /* 0x004fea0003800000 */
.L_x_3011:
        /* <DEDUP_REMOVED lines=71> */
.L_x_3014:
[----:B------:R-:W-:Y:S05]  /*ef70*/  BSYNC B0 ;  /* 0x0000000000007941 */ /* 0x000fea0003800000 */
.L_x_3013:
        /* <DEDUP_REMOVED lines=146> */
.L_x_3018:
[----:B------:R-:W-:Y:S05]  /*f8a0*/  BSYNC B0 ;  /* 0x0000000000007941 */ /* 0x000fea0003800000 */
.L_x_3017:
        /* <DEDUP_REMOVED lines=115> */
.L_x_3016:
[----:B------:R-:W-:Y:S05]  /*ffe0*/  BSYNC B1 ;  /* 0x0000000000017941 */ /* 0x000fea0003800000 */
.L_x_3015:
        /* <DEDUP_REMOVED lines=120> */
.L_x_3022:
[----:B------:R-:W-:Y:S05]  /*10770*/  BSYNC B0 ;  /* 0x0000000000007941 */ /* 0x000fea0003800000 */
.L_x_3021:
        /* <DEDUP_REMOVED lines=122> */
.L_x_3020:
[----:B------:R-:W-:Y:S05]  /*10f20*/  BSYNC B1 ;  /* 0x0000000000017941 */ /* 0x000fea0003800000 */
.L_x_3019:
        /* <DEDUP_REMOVED lines=120> */
.L_x_3026:
[----:B------:R-:W-:Y:S05]  /*116b0*/  BSYNC B0 ;  /* 0x0000000000007941 */ /* 0x000fea0003800000 */
.L_x_3025:
        /* <DEDUP_REMOVED lines=122> */
.L_x_3024:
[----:B------:R-:W-:Y:S05]  /*11e60*/  BSYNC B1 ;  /* 0x0000000000017941 */ /* 0x000fea0003800000 */
.L_x_3023:
        /* <DEDUP_REMOVED lines=119> */
.L_x_3028:
[----:B------:R-:W-:Y:S05]  /*125e0*/  BSYNC B0 ;  /* 0x0000000000007941 */ /* 0x000fea0003800000 */
.L_x_3027:
        /* <DEDUP_REMOVED lines=122> */
.L_x_3000:
[----:B------:R-:W-:Y:S05]  /*12d90*/  BSYNC B2 ;  /* 0x0000000000027941 */ /* 0x000fea0003800000 */
.L_x_2966:
[----:B------:R-:W-:Y:S01]  /*12da0*/  ULDC.64 UR4, c[0x0][0x208] ;  /* 0x0000820000047ab9 */ /* 0x000fe20000000a00 */
[----:B-12---:R-:W-:Y:S01]  /*12db0*/  IMAD.SHL.U32 R12, R33, 0x40, RZ ;  /* 0x00000040210c7824 */ /* 0x006fe200078e00ff */
[----:B------:R-:W-:Y:S01]  /*12dc0*/  UIMAD UR10, UR10, UR4, URZ ;  /* 0x000000040a0a72a4 */ /* 0x000fe2000f8e023f */
[----:B------:R-:W-:Y:S01]  /*12dd0*/  ISETP.GT.AND P3, PT, R97, 0x7f, PT ;  /* 0x0000007f6100780c */ /* 0x000fe20003f64270 */
[----:B------:R-:W-:Y:S01]  /*12de0*/  UIMAD.WIDE.U32 UR28, UR15, UR4, URZ ;  /* 0x000000040f1c72a5 */ /* 0x000fe2000f8e003f */
[----:B------:R-:W-:Y:S01]  /*12df0*/  IMAD.SHL.U32 R9, R188, 0x8, RZ ;  /* 0x00000008bc097824 */ /* 0x000fe200078e00ff */
[----:B------:R-:W-:Y:S01]  /*12e00*/  UIMAD UR5, UR15, UR5, UR10 ;  /* 0x000000050f0572a4 */ /* 0x000fe2000f8e020a */
[----:B------:R-:W-:Y:S01]  /*12e10*/  LOP3.LUT R12, R12, 0x1c0, RZ, 0xc0, !PT ;  /* 0x000001c00c0c7812 */ /* 0x000fe200078ec0ff */
[----:B------:R-:W-:Y:S01]  /*12e20*/  IMAD.MOV.U32 R222, RZ, RZ, R216 ;  /* 0x000000ffffde7224 */ /* 0x000fe200078e00d8 */
[----:B------:R-:W-:Y:S01]  /*12e30*/  SEL R13, RZ, 0x2, P6 ;  /* 0x00000002ff0d7807 */ /* 0x000fe20003000000 */
[----:B------:R-:W-:Y:S01]  /*12e40*/  UIADD3 UR4, UR29, UR5, URZ ;  /* 0x000000051d047290 */ /* 0x000fe2000fffe03f */
[----:B------:R-:W-:Y:S01]  /*12e50*/  IMAD.U32 R14, RZ, RZ, UR28 ;  /* 0x0000001cff0e7e24 */ /* 0x000fe2000f8e00ff */
[----:B------:R-:W-:Y:S01]  /*12e60*/  LOP3.LUT R9, R12, 0x8, R9, 0xf8, !PT ;  /* 0x000000080c097812 */ /* 0x000fe200078ef809 */
[----:B------:R-:W-:Y:S01]  /*12e70*/  IMAD.U32 R15, RZ, RZ, UR29 ;  /* 0x0000001dff0f7e24 */ /* 0x000fe2000f8e00ff */
[----:B------:R-:W-:Y:S01]  /*12e80*/  UIMAD UR4, UR4, 0x30, URZ ;  /* 0x00000030040478a4 */ /* 0x000fe2000f8e023f */
[----:B------:R-:W-:Y:S01]  /*12e90*/  SHF.R.U32.HI R12, RZ, 0x3, R12 ;  /* 0x00000003ff0c7819 */ /* 0x000fe2000001160c */
[----:B------:R-:W-:Y:S01]  /*12ea0*/  IMAD.WIDE.U32 R14, R14, 0x30, R222 ;  /* 0x000000300e0e7825 */ /* 0x000fe200078e00de */
[----:B------:R-:W-:Y:S01]  /*12eb0*/  SEL R11, RZ, 0x4, P5 ;  /* 0x00000004ff0b7807 */ /* 0x000fe20002800000 */
[----:B------:R-:W-:-:S04]  /*12ec0*/  DEPBAR.LE SB0, 0x0 ;  /* 0x000080000000791a */ /* 0x000fc80000000000 */
[----:B------:R-:W-:Y:S01]  /*12ed0*/  LOP3.LUT R12, R9, R12, RZ, 0x3c, !PT ;  /* 0x0000000c090c7212 */ /* 0x000fe200078e3cff */
[----:B------:R-:W-:Y:S01]  /*12ee0*/  IMAD.SHL.U32 R218, R32, 0x2, RZ ;  /* 0x0000000220da7824 */ /* 0x000fe200078e00ff */
[----:B------:R-:W-:Y:S01]  /*12ef0*/  IADD3 R8, R15, UR4, RZ ;  /* 0x000000040f087c10 */ /* 0x000fe2000fffe0ff */
[----:B------:R-:W-:Y:S01]  /*12f00*/  @!P3 IMAD.MOV.U32 R15, RZ, RZ, c[0x0][0x208] ;  /* 0x00008200ff0fb624 */ /* 0x000fe200078e00ff */
[----:B------:R-:W-:Y:S01]  /*12f10*/  BAR.SYNC.DEFER_BLOCKING 0x0 ;  /* 0x0000000000007b1d */ /* 0x000fe20000010000 */
[C---:B------:R-:W-:Y:S01]  /*12f20*/  LEA R34, P0, R14.reuse, c[0x0][0x1f8], 0x1 ;  /* 0x00007e000e227a11 */ /* 0x040fe200078008ff */
[----:B------:R-:W-:Y:S01]  /*12f30*/  IMAD R213, R35, 0x200, R12 ;  /* 0x0000020023d57824 */ /* 0x000fe200078e020c */
[----:B------:R-:W-:Y:S01]  /*12f40*/  IADD3 R2, R11, R13, R2 ;  /* 0x0000000d0b027210 */ /* 0x000fe20007ffe002 */
[----:B------:R-:W-:Y:S01]  /*12f50*/  @!P3 IMAD.MOV.U32 R13, RZ, RZ, c[0x0][0x20c] ;  /* 0x00008300ff0db624 */ /* 0x000fe200078e00ff */
[----:B------:R-:W-:Y:S01]  /*12f60*/  LEA.HI.X R35, R14, c[0x0][0x1fc], R8, 0x1, P0 ;  /* 0x00007f000e237a11 */ /* 0x000fe200000f0c08 */
[----:B------:R-:W-:Y:S01]  /*12f70*/  IMAD.SHL.U32 R213, R213, 0x2, RZ ;  /* 0x00000002d5d57824 */ /* 0x000fe200078e00ff */
[----:B------:R-:W-:Y:S01]  /*12f80*/  SEL R11, RZ, 0x8, P4 ;  /* 0x00000008ff0b7807 */ /* 0x000fe20002000000 */
[----:B------:R-:W-:Y:S01]  /*12f90*/  UISETP.GE.AND UP0, UPT, UR13, 0x2, UPT ;  /* 0x000000020d00788c */ /* 0x000fe2000bf06270 */
[----:B------:R-:W-:-:S02]  /*12fa0*/  @!P3 LEA R64, P0, R15, R34, 0x6 ;  /* 0x000000220f40b211 */ /* 0x000fc400078030ff */
[----:B------:R-:W-:Y:S01]  /*12fb0*/  LOP3.LUT P1, RZ, R33, 0x2, RZ, 0xc0, !PT ;  /* 0x0000000221ff7812 */ /* 0x000fe2000782c0ff */
[----:B------:R-:W-:Y:S01]  /*12fc0*/  IMAD.IADD R11, R11, 0x1, R2 ;  /* 0x000000010b0b7824 */ /* 0x000fe200078e0202 */
[----:B------:R-:W-:Y:S01]  /*12fd0*/  @!P3 LEA.HI.X R65, R15, R35, R13, 0x6, P0 ;  /* 0x000000230f41b211 */ /* 0x000fe200000f340d */
[----:B------:R-:W-:Y:S01]  /*12fe0*/  IMAD.U32 R13, RZ, RZ, UR12 ;  /* 0x0000000cff0d7e24 */ /* 0x000fe2000f8e00ff */
[----:B------:R-:W-:Y:S01]  /*12ff0*/  P2R R9, PR, RZ, 0x40 ;  /* 0x00000040ff097803 */ /* 0x000fe20000000000 */
[----:B------:R-:W-:Y:S01]  /*13000*/  IMAD R2, R3, 0x400, R0 ;  /* 0x0000040003027824 */ /* 0x000fe200078e0200 */
[----:B------:R-:W-:Y:S02]  /*13010*/  LOP3.LUT P6, RZ, R11, 0x1, RZ, 0xc0, !PT ;  /* 0x000000010bff7812 */ /* 0x000fe400078cc0ff */
[----:B------:R-:W-:Y:S01]  /*13020*/  IADD3 R8, R13, UR14, -R188 ;  /* 0x0000000e0d087c10 */ /* 0x000fe2000fffe8bc */
[C---:B------:R-:W-:Y:S01]  /*13030*/  IMAD.SHL.U32 R60, R2.reuse, 0x2, RZ ;  /* 0x00000002023c7824 */ /* 0x040fe200078e00ff */
[----:B------:R-:W-:Y:S01]  /*13040*/  LEA R214, R2, 0x10080, 0x1 ;  /* 0x0001008002d67811 */ /* 0x000fe200078e08ff */
[----:B------:R-:W-:Y:S01]  /*13050*/  IMAD.MOV.U32 R2, RZ, RZ, 0x40 ;  /* 0x00000040ff027424 */ /* 0x000fe200078e00ff */
[----:B------:R-:W-:Y:S01]  /*13060*/  ISETP.LT.OR P0, PT, R8, 0x1, !P6 ;  /* 0x000000010800780c */ /* 0x000fe20007701670 */
[----:B---3--:R-:W-:Y:S01]  /*13070*/  LDSM.16.M88.4 R20, [R213+0xa080] ;  /* 0x00a08000d514783b */ /* 0x008fe20000000200 */
[----:B------:R-:W-:Y:S01]  /*13080*/  IADD3 R12, R213, 0xa080, RZ ;  /* 0x0000a080d50c7810 */ /* 0x000fe20007ffe0ff */
[--C-:B------:R-:W-:Y:S01]  /*13090*/  IMAD R212, R7, 0x2, R214.reuse ;  /* 0x0000000207d47824 */ /* 0x100fe200078e02d6 */
[----:B------:R-:W-:Y:S01]  /*130a0*/  IADD3 R211, R213, 0xa0a0, RZ ;  /* 0x0000a0a0d5d37810 */ /* 0x000fe20007ffe0ff */
[----:B------:R-:W1:Y:S01]  /*130b0*/  LDSM.16.M88.4 R60, [R60+0x10080] ;  /* 0x010080003c3c783b */ /* 0x000e620000000200 */
[----:B------:R-:W-:Y:S01]  /*130c0*/  @P1 IADD3 R211, R12, -0x20, RZ ;  /* 0xffffffe00cd31810 */ /* 0x000fe20007ffe0ff */
[----:B------:R-:W-:Y:S01]  /*130d0*/  IMAD R210, R5, 0x2, R214 ;  /* 0x0000000205d27824 */ /* 0x000fe200078e02d6 */
[C---:B------:R-:W-:Y:S01]  /*130e0*/  LOP3.LUT P2, RZ, R11.reuse, 0x2, RZ, 0xc0, !PT ;  /* 0x000000020bff7812 */ /* 0x040fe2000784c0ff */
[----:B------:R-:W-:Y:S01]  /*130f0*/  LDSM.16.M88.4 R44, [R212] ;  /* 0x00000000d42c783b */ /* 0x000fe20000000200 */
[----:B------:R-:W-:Y:S01]  /*13100*/  LOP3.LUT P1, RZ, R11, 0x4, RZ, 0xc0, !PT ;  /* 0x000000040bff7812 */ /* 0x000fe2000782c0ff */
[----:B------:R-:W-:Y:S01]  /*13110*/  IMAD R209, R5, 0x2, R212 ;  /* 0x0000000205d17824 */ /* 0x000fe200078e02d4 */
[----:B------:R-:W-:Y:S01]  /*13120*/  P2R R10, PR, RZ, 0x20 ;  /* 0x00000020ff0a7803 */ /* 0x000fe20000000000 */
[----:B------:R-:W2:Y:S01]  /*13130*/  LDSM.16.M88.4 R12, [R213+0xa880] ;  /* 0x00a88000d50c783b */ /* 0x000ea20000000200 */
[----:B------:R-:W-:-:S02]  /*13140*/  @!P3 ISETP.LT.OR P6, PT, R8, 0x21, !P6 ;  /* 0x000000210800b80c */ /* 0x000fc400077c1670 */
[C---:B------:R-:W-:Y:S01]  /*13150*/  IADD3 R203, R211.reuse, 0x800, RZ ;  /* 0x00000800d3cb7810 */ /* 0x040fe20007ffe0ff */
[----:B------:R-:W-:Y:S01]  /*13160*/  LDSM.16.M88.4 R28, [R213+0xb080] ;  /* 0x00b08000d51c783b */ /* 0x000fe20000000200 */
[C---:B------:R-:W-:Y:S02]  /*13170*/  IADD3 R202, R211.reuse, 0x1000, RZ ;  /* 0x00001000d3ca7810 */ /* 0x040fe40007ffe0ff */
[C---:B------:R-:W-:Y:S01]  /*13180*/  IADD3 R200, R211.reuse, 0x1800, RZ ;  /* 0x00001800d3c87810 */ /* 0x040fe20007ffe0ff */
[----:B------:R-:W3:Y:S01]  /*13190*/  LDSM.16.M88.4 R56, [R211] ;  /* 0x00000000d338783b */ /* 0x000ee20000000200 */
[C---:B------:R-:W-:Y:S02]  /*131a0*/  IADD3 R199, R211.reuse, 0x2000, RZ ;  /* 0x00002000d3c77810 */ /* 0x040fe40007ffe0ff */
[C---:B------:R-:W-:Y:S01]  /*131b0*/  IADD3 R198, R211.reuse, 0x2800, RZ ;  /* 0x00002800d3c67810 */ /* 0x040fe20007ffe0ff */
[----:B------:R-:W4:Y:S01]  /*131c0*/  LDSM.16.M88.4 R52, [R211+0x800] ;  /* 0x00080000d334783b */ /* 0x000f220000000200 */
[----:B------:R-:W-:-:S02]  /*131d0*/  IADD3 R197, R211, 0x3000, RZ ;  /* 0x00003000d3c57810 */ /* 0x000fc40007ffe0ff */
[C---:B------:R-:W-:Y:S01]  /*131e0*/  IADD3 R196, R211.reuse, 0x3800, RZ ;  /* 0x00003800d3c47810 */ /* 0x040fe20007ffe0ff */
[----:B------:R-:W5:Y:S01]  /*131f0*/  LDSM.16.M88.4 R48, [R211+0x1000] ;  /* 0x00100000d330783b */ /* 0x000f620000000200 */
[C---:B------:R-:W-:Y:S02]  /*13200*/  IADD3 R195, R211.reuse, 0x4000, RZ ;  /* 0x00004000d3c37810 */ /* 0x040fe40007ffe0ff */
[----:B------:R-:W-:Y:S01]  /*13210*/  IADD3 R194, R211, 0x4800, RZ ;  /* 0x00004800d3c27810 */ /* 0x000fe20007ffe0ff */
[----:B------:R-:W-:Y:S01]  /*13220*/  @!PT LDS RZ, [RZ] ;  /* 0x00000000fffff984 */ /* 0x000fe20000000800 */
[----:B------:R-:W-:Y:S01]  /*13230*/  @!PT LDS RZ, [RZ] ;  /* 0x00000000fffff984 */ /* 0x000fe20000000800 */
[----:B------:R-:W-:Y:S01]  /*13240*/  @!PT LDS RZ, [RZ] ;  /* 0x00000000fffff984 */ /* 0x000fe20000000800 */
[----:B------:R3:W-:Y:S01]  /*13250*/  LDGSTS.E.BYPASS.LTC128B.128 [R218+0x4080], [R34.64], !P0 ;  /* 0x0408000022da7fae */ /* 0x0007e2000c101d5a */
[----:B------:R-:W-:Y:S02]  /*13260*/  LOP3.LUT P0, RZ, R33, 0x4, RZ, 0xc0, !PT ;  /* 0x0000000421ff7812 */ /* 0x000fe4000780c0ff */
[----:B------:R-:W-:Y:S02]  /*13270*/  IADD3 R193, R211, 0x5000, RZ ;  /* 0x00005000d3c17810 */ /* 0x000fe40007ffe0ff */
[----:B------:R-:W-:-:S02]  /*13280*/  SEL R2, R2, 0xffffffc0, !P0 ;  /* 0xffffffc002027807 */ /* 0x000fc40004000000 */
[C---:B------:R-:W-:Y:S02]  /*13290*/  ISETP.LT.OR P0, PT, R8.reuse, 0x1, !P2 ;  /* 0x000000010800780c */ /* 0x040fe40005701670 */
[----:B------:R-:W-:Y:S01]  /*132a0*/  @!P3 ISETP.LT.OR P2, PT, R8, 0x21, !P2 ;  /* 0x000000210800b80c */ /* 0x000fe20005741670 */
[--C-:B------:R-:W-:Y:S01]  /*132b0*/  IMAD.IADD R207, R213, 0x1, R2.reuse ;  /* 0x00000001d5cf7824 */ /* 0x100fe200078e0202 */
[C---:B------:R-:W-:Y:S01]  /*132c0*/  IADD3 R192, R211.reuse, 0x5800, RZ ;  /* 0x00005800d3c07810 */ /* 0x040fe20007ffe0ff */
[----:B-1----:R-:W-:Y:S01]  /*132d0*/  HMMA.16816.F32.BF16 R24, R60, R20, RZ ;  /* 0x000000143c18723c */ /* 0x002fe200000418ff */
[----:B------:R-:W-:-:S07]  /*132e0*/  IMAD.IADD R201, R211, 0x1, R2 ;  /* 0x00000001d3c97824 */ /* 0x000fce00078e0202 */
[----:B------:R1:W-:Y:S01]  /*132f0*/  LDGSTS.E.BYPASS.LTC128B.128 [R218+0x5880], [R34.64+0x80], !P0 ;  /* 0x0588008022da7fae */ /* 0x0003e2000c101d5a */
[C---:B------:R-:W-:Y:S01]  /*13300*/  ISETP.LT.OR P0, PT, R8.reuse, 0x1, !P1 ;  /* 0x000000010800780c */ /* 0x040fe20004f01670 */
[----:B--2---:R-:W-:Y:S01]  /*13310*/  HMMA.16816.F32.BF16 R16, R60, R12, RZ ;  /* 0x0000000c3c10723c */ /* 0x004fe200000418ff */
[----:B------:R-:W-:-:S07]  /*13320*/  @!P3 ISETP.LT.OR P1, PT, R8, 0x21, !P1 ;  /* 0x000000210800b80c */ /* 0x000fce0004f21670 */
[----:B------:R-:W-:Y:S04]  /*13330*/  HMMA.16816.F32.BF16 R20, R60, R22, RZ ;  /* 0x000000163c14723c */ /* 0x000fe800000418ff */
[----:B------:R1:W-:Y:S01]  /*13340*/  LDGSTS.E.BYPASS.LTC128B.128 [R218+0x7080], [R34.64+0x100], !P0 ;  /* 0x0708010022da7fae */ /* 0x0003e2000c101d5a */
[----:B------:R-:W-:-:S03]  /*13350*/  LOP3.LUT P0, RZ, R11, 0x8, RZ, 0xc0, !PT ;  /* 0x000000080bff7812 */ /* 0x000fc6000780c0ff */
[----:B------:R-:W-:Y:S01]  /*13360*/  HMMA.16816.F32.BF16 R12, R60, R14, RZ ;  /* 0x0000000e3c0c723c */ /* 0x000fe200000418ff */
        /* <DEDUP_REMOVED lines=13> */
[----:B------:R-:W-:Y:S02]  /*13440*/  HMMA.16816.F32.BF16 R60, R60, R30, RZ ;  /* 0x0000001e3c3c723c */ /* 0x000fe400000418ff */
[----:B------:R-:W-:Y:S04]  /*13450*/  LDSM.16.M88.4 R40, [R210] ;  /* 0x00000000d228783b */ /* 0x000fe80000000200 */
[----:B------:R-:W3:Y:S02]  /*13460*/  LDSM.16.M88.4 R36, [R207+0xa080] ;  /* 0x00a08000cf24783b */ /* 0x000ee40000000200 */
[C---:B----4-:R-:W-:Y:S02]  /*13470*/  HMMA.16816.F32.BF16 R16, R44.reuse, R52, R16 ;  /* 0x000000342c10723c */ /* 0x050fe40000041810 */
[----:B-1----:R-:W1:Y:S04]  /*13480*/  LDSM.16.M88.4 R32, [R207+0xa880] ;  /* 0x00a88000cf20783b */ /* 0x002e680000000200 */
[----:B------:R-:W4:Y:S02]  /*13490*/  LDSM.16.M88.4 R28, [R207+0xb080] ;  /* 0x00b08000cf1c783b */ /* 0x000f240000000200 */
[C---:B------:R-:W-:Y:S02]  /*134a0*/  HMMA.16816.F32.BF16 R12, R44.reuse, R54, R12 ;  /* 0x000000362c0c723c */ /* 0x040fe4000004180c */
[----:B------:R-:W-:Y:S04]  /*134b0*/  LDSM.16.M88.4 R56, [R209] ;  /* 0x00000000d138783b */ /* 0x000fe80000000200 */
[----:B------:R-:W1:Y:S02]  /*134c0*/  LDSM.16.M88.4 R52, [R201] ;  /* 0x00000000c934783b */ /* 0x000e640000000200 */
[C---:B-----5:R-:W-:Y:S02]  /*134d0*/  HMMA.16816.F32.BF16 R8, R44.reuse, R48, R8 ;  /* 0x000000302c08723c */ /* 0x060fe40000041808 */
[----:B------:R-:W0:Y:S06]  /*134e0*/  LDGDEPBAR ;  /* 0x00000000000079af */ /* 0x000e2c0000000000 */
[----:B------:R-:W-:Y:S01]  /*134f0*/  HMMA.16816.F32.BF16 R60, R44, R50, R60 ;  /* 0x000000322c3c723c */ /* 0x000fe2000004183c */
[----:B------:R-:W5:Y:S04]  /*13500*/  LDSM.16.M88.4 R48, [R201+0x800] ;  /* 0x00080000c930783b */ /* 0x000f680000000200 */
        /* <DEDUP_REMOVED lines=14> */
[C---:B-----5:R-:W-:Y:S08]  /*135f0*/  HMMA.16816.F32.BF16 R16, R56.reuse, R48, R16 ;  /* 0x000000303810723c */ /* 0x060ff00000041810 */
[C---:B------:R-:W-:Y:S01]  /*13600*/  HMMA.16816.F32.BF16 R12, R56.reuse, R50, R12 ;  /* 0x00000032380c723c */ /* 0x040fe2000004180c */
[----:B------:R-:W-:Y:S07]  /*13610*/  LDSM.16.M88.4 R48, [R211+0x2000] ;  /* 0x00200000d330783b */ /* 0x000fee0000000200 */
[C---:B--2---:R-:W-:Y:S08]  /*13620*/  HMMA.16816.F32.BF16 R8, R56.reuse, R44, R8 ;  /* 0x0000002c3808723c */ /* 0x044ff00000041808 */
        /* <DEDUP_REMOVED lines=149> */
.L_x_3029:
[----:B------:R-:W-:Y:S01]  /*13f80*/  LOP3.LUT R2, R6, 0xffffffe0, RZ, 0xc0, !PT ;  /* 0xffffffe006027812 */ /* 0x000fe200078ec0ff */
[----:B------:R-:W-:Y:S01]  /*13f90*/  IMAD.SHL.U32 R208, R0, 0x2, RZ ;  /* 0x0000000200d07824 */ /* 0x000fe200078e00ff */
[----:B------:R-:W-:Y:S01]  /*13fa0*/  LEA.HI R4, R4, R97, RZ, 0x2 ;  /* 0x0000006104047211 */ /* 0x000fe200078f10ff */
[----:B------:R-:W-:Y:S01]  /*13fb0*/  @UP2 USHF.L.U32 UR17, UR17, 0x7, URZ ;  /* 0x0000000711112899 */ /* 0x000fe2000800063f */
[----:B------:R-:W-:Y:S01]  /*13fc0*/  SHF.R.S32.HI R28, RZ, 0x1f, R3 ;  /* 0x0000001fff1c7819 */ /* 0x000fe20000011403 */
[----:B------:R-:W-:Y:S01]  /*13fd0*/  IMAD.IADD R2, R97, 0x1, -R2 ;  /* 0x0000000161027824 */ /* 0x000fe200078e0a02 */
[----:B------:R-:W-:Y:S01]  /*13fe0*/  LOP3.LUT R4, R4, 0xfffffffc, RZ, 0xc0, !PT ;  /* 0xfffffffc04047812 */ /* 0x000fe200078ec0ff */
[----:B------:R-:W-:Y:S01]  /*13ff0*/  LDSM.16.MT88.4 R132, [R208+0x4080] ;  /* 0x00408000d084783b */ /* 0x000fe20000004200 */
[----:B------:R-:W-:Y:S01]  /*14000*/  LEA.HI R28, R28, R3, RZ, 0x3 ;  /* 0x000000031c1c7211 */ /* 0x000fe200078f18ff */
[----:B------:R-:W-:Y:S01]  /*14010*/  IMAD R206, R7, 0x2, R208 ;  /* 0x0000000207ce7824 */ /* 0x000fe200078e02d0 */
[----:B------:R-:W-:Y:S01]  /*14020*/  SHF.R.S32.HI R29, RZ, 0x1f, R2 ;  /* 0x0000001fff1d7819 */ /* 0x000fe20000011402 */
[----:B------:R-:W-:Y:S01]  /*14030*/  IMAD.IADD R97, R97, 0x1, -R4 ;  /* 0x0000000161617824 */ /* 0x000fe200078e0a04 */
[----:B------:R-:W-:Y:S01]  /*14040*/  LOP3.LUT R28, R28, 0xffffff8, RZ, 0xc0, !PT ;  /* 0x0ffffff81c1c7812 */ /* 0x000fe200078ec0ff */
[----:B------:R-:W-:Y:S01]  /*14050*/  IMAD R205, R5, 0x2, R208 ;  /* 0x0000000205cd7824 */ /* 0x000fe200078e02d0 */
[----:B------:R-:W-:Y:S01]  /*14060*/  LEA.HI R4, R29, R2, RZ, 0x2 ;  /* 0x000000021d047211 */ /* 0x000fe200078f10ff */
[----:B------:R-:W-:Y:S01]  /*14070*/  IMAD R204, R5, 0x2, R206 ;  /* 0x0000000205cc7824 */ /* 0x000fe200078e02ce */
[----:B------:R-:W-:Y:S01]  /*14080*/  LEA.HI R6, R97, R97, RZ, 0x1 ;  /* 0x0000006161067211 */ /* 0x000fe200078f08ff */
[----:B------:R-:W-:Y:S01]  /*14090*/  IMAD.IADD R28, R3, 0x1, -R28 ;  /* 0x00000001031c7824 */ /* 0x000fe200078e0a1c */
[----:B------:R-:W-:Y:S01]  /*140a0*/  PLOP3.LUT P1, PT, PT, PT, UP2, 0x80, 0x0 ;  /* 0x000000000000781c */ /* 0x000fe20003f2f028 */
[----:B------:R-:W-:Y:S01]  /*140b0*/  LDSM.16.MT88.4 R140, [R206+0x4080] ;  /* 0x00408000ce8c783b */ /* 0x000fe20000004200 */
[----:B------:R-:W-:Y:S01]  /*140c0*/  LEA.HI.SX32 R3, R4, UR18, 0x1e ;  /* 0x0000001204037c11 */ /* 0x000fe2000f8ff2ff */
[----:B------:R-:W-:Y:S01]  /*140d0*/  ULDC.64 UR4, c[0x0][0x2c8] ;  /* 0x0000b20000047ab9 */ /* 0x000fe20000000a00 */
[----:B------:R-:W-:Y:S01]  /*140e0*/  LOP3.LUT R6, R6, 0x1ffffffe, RZ, 0xc0, !PT ;  /* 0x1ffffffe06067812 */ /* 0x000fe200078ec0ff */
[----:B------:R-:W-:Y:S01]  /*140f0*/  LDSM.16.MT88.4 R148, [R205+0x4080] ;  /* 0x00408000cd94783b */ /* 0x000fe20000004200 */
[----:B------:R-:W-:Y:S01]  /*14100*/  PLOP3.LUT P0, PT, PT, PT, UP2, 0x80, 0x0 ;  /* 0x000000000000781c */ /* 0x000fe20003f0f028 */
[----:B------:R-:W-:Y:S01]  /*14110*/  IMAD R3, R28, 0x10, R3 ;  /* 0x000000101c037824 */ /* 0x000fe200078e0203 */
[----:B------:R-:W-:Y:S01]  /*14120*/  UIADD3 UR13, UR13, -0x2, URZ ;  /* 0xfffffffe0d0d7890 */ /* 0x000fe2000fffe03f */
[----:B------:R-:W-:Y:S01]  /*14130*/  IMAD.IADD R6, R97, 0x1, -R6 ;  /* 0x0000000161067824 */ /* 0x000fe200078e0a06 */
[----:B------:R-:W-:Y:S03]  /*14140*/  LDSM.16.MT88.4 R40, [R208+0x5880] ;  /* 0x00588000d028783b */ /* 0x000fe60000004200 */
[----:B------:R-:W-:Y:S01]  /*14150*/  IMAD R189, R6, 0x8, R3 ;  /* 0x0000000806bd7824 */ /* 0x000fe200078e0203 */
[----:B------:R-:W-:Y:S03]  /*14160*/  LDSM.16.MT88.4 R48, [R206+0x5880] ;  /* 0x00588000ce30783b */ /* 0x000fe60000004200 */
[----:B------:R-:W-:Y:S01]  /*14170*/  @P1 IMAD.HI.U32 R3, R189, c[0x0][0x2c8], RZ ;  /* 0x0000b200bd031a27 */ /* 0x000fe200078e00ff */
[----:B------:R-:W-:Y:S03]  /*14180*/  LDSM.16.MT88.4 R56, [R205+0x5880] ;  /* 0x00588000cd38783b */ /* 0x000fe60000004200 */
[----:B------:R-:W-:Y:S01]  /*14190*/  IMAD.MOV.U32 R28, RZ, RZ, R189 ;  /* 0x000000ffff1c7224 */ /* 0x000fe200078e00bd */
[----:B------:R-:W-:Y:S01]  /*141a0*/  @P0 SHF.R.U32.HI R28, RZ, c[0x0][0x2cc], R3 ;  /* 0x0000b300ff1c0a19 */ /* 0x000fe20000011603 */
[----:B------:R-:W-:Y:S01]  /*141b0*/  LDSM.16.MT88.4 R64, [R204+0x5880] ;  /* 0x00588000cc40783b */ /* 0x000fe20000004200 */
[----:B------:R-:W-:-:S03]  /*141c0*/  LOP3.LUT R3, R4, 0x7ffffffc, RZ, 0xc0, !PT ;  /* 0x7ffffffc04037812 */ /* 0x000fc600078ec0ff */
[----:B------:R-:W2:Y:S02]  /*141d0*/  SHFL.IDX PT, R6, R28, RZ, 0x1c1f ;  /* 0x001c1fff1c067589 */ /* 0x000ea400000e0000 */
[----:B------:R-:W-:Y:S02]  /*141e0*/  IMAD.IADD R190, R2, 0x1, -R3 ;  /* 0x0000000102be7824 */ /* 0x000fe400078e0a03 */
[----:B------:R-:W-:Y:S01]  /*141f0*/  IMAD.U32 R3, RZ, RZ, UR11 ;  /* 0x0000000bff037e24 */ /* 0x000fe2000f8e00ff */
[----:B------:R-:W3:Y:S01]  /*14200*/  SHFL.IDX PT, R4, R28, 0x1, 0x1c1f ;  /* 0x003c1f001c047f89 */ /* 0x000ee200000e0000 */
[----:B------:R-:W-:-:S03]  /*14210*/  IMAD.SHL.U32 R190, R190, 0x2, RZ ;  /* 0x00000002bebe7824 */ /* 0x000fc600078e00ff */
[----:B------:R-:W-:Y:S02]  /*14220*/  LDSM.16.MT88.4 R72, [R208+0x7080] ;  /* 0x00708000d048783b */ /* 0x000fe40000004200 */
[C---:B------:R-:W-:Y:S02]  /*14230*/  IADD3 R3, -R190.reuse, 0x1, R3 ;  /* 0x00000001be037810 */ /* 0x040fe40007ffe103 */
[----:B------:R-:W-:Y:S01]  /*14240*/  IADD3 R2, -R190, UR11, RZ ;  /* 0x0000000bbe027c10 */ /* 0x000fe2000fffe1ff */
[----:B------:R-:W-:Y:S01]  /*14250*/  LDSM.16.MT88.4 R80, [R206+0x7080] ;  /* 0x00708000ce50783b */ /* 0x000fe20000004200 */
[----:B------:R-:W-:Y:S01]  /*14260*/  IADD3 R35, R3, -UR22, RZ ;  /* 0x8000001603237c10 */ /* 0x000fe2000fffe0ff */
[----:B------:R-:W-:Y:S02]  /*14270*/  UIMAD.WIDE.U32 UR10, UR17, UR4, URZ ;  /* 0x00000004110a72a5 */ /* 0x000fe4000f8e003f */
[----:B------:R-:W-:Y:S04]  /*14280*/  LDSM.16.MT88.4 R88, [R205+0x7080] ;  /* 0x00708000cd58783b */ /* 0x000fe80000004200 */
[----:B------:R-:W-:Y:S01]  /*14290*/  LDSM.16.MT88.4 R96, [R204+0x7080] ;  /* 0x00708000cc60783b */ /* 0x000fe20000004200 */
[----:B------:R-:W-:Y:S01]  /*142a0*/  @UP2 UMOV UR9, UR11 ;  /* 0x0000000b00092c82 */ /* 0x000fe20008000000 */
[C---:B--2---:R-:W-:Y:S01]  /*142b0*/  IMAD.IADD R3, R35.reuse, 0x1, R6 ;  /* 0x0000000123037824 */ /* 0x044fe200078e0206 */
[----:B------:R-:W-:Y:S01]  /*142c0*/  @UP2 USHF.R.U32.HI UR18, URZ, UR5, UR9 ;  /* 0x000000053f122299 */ /* 0x000fe20008011609 */
[----:B------:R-:W-:Y:S03]  /*142d0*/  LDSM.16.MT88.4 R104, [R208+0x8880] ;  /* 0x00888000d068783b */ /* 0x000fe60000004200 */
[----:B------:R-:W-:Y:S01]  /*142e0*/  IMNMX R3, R2, R3, PT ;  /* 0x0000000302037217 */ /* 0x000fe20003800200 */
[----:B---3--:R-:W-:Y:S01]  /*142f0*/  IMAD.IADD R35, R35, 0x1, R4 ;  /* 0x0000000123237824 */ /* 0x008fe200078e0204 */
[----:B------:R-:W-:Y:S01]  /*14300*/  LDSM.16.MT88.4 R112, [R206+0x8880] ;  /* 0x00888000ce70783b */ /* 0x000fe20000004200 */
[----:B------:R-:W-:Y:S01]  /*14310*/  UIADD3 UR18, UR18, UR14, -UR22 ;  /* 0x0000000e12127290 */ /* 0x000fe2000fffe816 */
[----:B------:R-:W-:-:S02]  /*14320*/  ISETP.GT.AND P0, PT, R3, RZ, PT ;  /* 0x000000ff0300720c */ /* 0x000fc40003f04270 */
[C---:B------:R-:W-:Y:S01]  /*14330*/  ISETP.GT.AND P1, PT, R3.reuse, 0x1, PT ;  /* 0x000000010300780c */ /* 0x040fe20003f24270 */
[----:B------:R-:W-:Y:S01]  /*14340*/  LDSM.16.MT88.4 R120, [R205+0x8880] ;  /* 0x00888000cd78783b */ /* 0x000fe20000004200 */
[----:B------:R-:W-:Y:S01]  /*14350*/  FSEL R24, R24, -INF , P0 ;  /* 0xff80000018187808 */ /* 0x000fe20000000000 */
[----:B------:R-:W-:Y:S01]  /*14360*/  UIMAD.WIDE UR4, UR18, 0x2aaaaaab, URZ ;  /* 0x2aaaaaab120478a5 */ /* 0x000fe2000f8e023f */
[----:B------:R-:W-:Y:S01]  /*14370*/  ISETP.GT.AND P0, PT, R3, 0x8, PT ;  /* 0x000000080300780c */ /* 0x000fe20003f04270 */
[----:B------:R-:W-:Y:S01]  /*14380*/  LDSM.16.MT88.4 R172, [R204+0x4880] ;  /* 0x00488000ccac783b */ /* 0x000fe20000004200 */
[----:B-1----:R-:W-:Y:S01]  /*14390*/  FSEL R33, R25, -INF , P1 ;  /* 0xff80000019217808 */ /* 0x002fe20000800000 */
[----:B------:R-:W-:Y:S01]  /*143a0*/  USHF.R.U32.HI UR4, URZ, 0x1f, UR5 ;  /* 0x0000001f3f047899 */ /* 0x000fe20008011605 */
[C---:B------:R-:W-:Y:S01]  /*143b0*/  ISETP.GT.AND P1, PT, R3.reuse, 0x9, PT ;  /* 0x000000090300780c */ /* 0x040fe20003f24270 */
[----:B------:R-:W-:Y:S01]  /*143c0*/  LDSM.16.MT88.4 R168, [R208+0x6080] ;  /* 0x00608000d0a8783b */ /* 0x000fe20000004200 */
[----:B------:R-:W-:Y:S01]  /*143d0*/  FSEL R31, R20, -INF , P0 ;  /* 0xff800000141f7808 */ /* 0x000fe20000000000 */
[----:B------:R-:W-:Y:S01]  /*143e0*/  ULEA.HI.SX32 UR4, UR5, UR4, 0x1d ;  /* 0x0000000405047291 */ /* 0x000fe2000f8fea3f */
[----:B------:R-:W-:Y:S01]  /*143f0*/  ISETP.GT.AND P0, PT, R3, 0x10, PT ;  /* 0x000000100300780c */ /* 0x000fe20003f04270 */
[----:B------:R-:W-:Y:S01]  /*14400*/  LDSM.16.MT88.4 R164, [R205+0x6080] ;  /* 0x00608000cda4783b */ /* 0x000fe20000004200 */
[----:B------:R-:W-:-:S02]  /*14410*/  FSEL R29, R21, -INF , P1 ;  /* 0xff800000151d7808 */ /* 0x000fc40000800000 */
[C---:B------:R-:W-:Y:S01]  /*14420*/  ISETP.GT.AND P1, PT, R3.reuse, 0x11, PT ;  /* 0x000000110300780c */ /* 0x040fe20003f24270 */
[----:B------:R-:W-:Y:S01]  /*14430*/  LDSM.16.MT88.4 R160, [R208+0x7880] ;  /* 0x00788000d0a0783b */ /* 0x000fe20000004200 */
[----:B------:R-:W-:Y:S02]  /*14440*/  FSEL R103, R16, -INF , P0 ;  /* 0xff80000010677808 */ /* 0x000fe40000000000 */
[----:B------:R-:W-:Y:S01]  /*14450*/  ISETP.GT.AND P0, PT, R3, 0x18, PT ;  /* 0x000000180300780c */ /* 0x000fe20003f04270 */
[----:B------:R-:W0:Y:S01]  /*14460*/  LDGDEPBAR ;  /* 0x00000000000079af */ /* 0x000e220000000000 */
[----:B------:R-:W-:Y:S02]  /*14470*/  FSEL R101, R17, -INF , P1 ;  /* 0xff80000011657808 */ /* 0x000fe40000800000 */
[----:B------:R-:W-:Y:S02]  /*14480*/  ISETP.GT.AND P1, PT, R3, 0x19, PT ;  /* 0x000000190300780c */ /* 0x000fe40003f24270 */
[----:B------:R-:W-:-:S02]  /*14490*/  FSEL R25, R12, -INF , P0 ;  /* 0xff8000000c197808 */ /* 0x000fc40000000000 */
[----:B------:R-:W-:Y:S02]  /*144a0*/  ISETP.GT.AND P0, PT, R3, 0x20, PT ;  /* 0x000000200300780c */ /* 0x000fe40003f04270 */
[----:B------:R-:W-:Y:S02]  /*144b0*/  IMNMX R2, R2, R35, PT ;  /* 0x0000002302027217 */ /* 0x000fe40003800200 */
[----:B------:R-:W-:Y:S02]  /*144c0*/  FSEL R21, R13, -INF , P1 ;  /* 0xff8000000d157808 */ /* 0x000fe40000800000 */
[----:B------:R-:W-:Y:S02]  /*144d0*/  ISETP.GT.AND P1, PT, R3, 0x21, PT ;  /* 0x000000210300780c */ /* 0x000fe40003f24270 */
[----:B------:R-:W-:Y:S02]  /*144e0*/  FSEL R239, R8, -INF , P0 ;  /* 0xff80000008ef7808 */ /* 0x000fe40000000000 */
[----:B------:R-:W-:-:S02]  /*144f0*/  ISETP.GT.AND P0, PT, R2, RZ, PT ;  /* 0x000000ff0200720c */ /* 0x000fc40003f04270 */
[----:B------:R-:W-:Y:S02]  /*14500*/  FSEL R233, R9, -INF , P1 ;  /* 0xff80000009e97808 */ /* 0x000fe40000800000 */
[----:B------:R-:W-:Y:S02]  /*14510*/  ISETP.GT.AND P1, PT, R2, 0x1, PT ;  /* 0x000000010200780c */ /* 0x000fe40003f24270 */
[----:B------:R-:W-:Y:S02]  /*14520*/  FSEL R26, R26, -INF , P0 ;  /* 0xff8000001a1a7808 */ /* 0x000fe40000000000 */
[----:B------:R-:W-:Y:S02]  /*14530*/  ISETP.GT.AND P0, PT, R2, 0x8, PT ;  /* 0x000000080200780c */ /* 0x000fe40003f04270 */
[----:B------:R-:W-:Y:S02]  /*14540*/  FMNMX.FTZ R4, R24, R33, !PT ;  /* 0x0000002118047209 */ /* 0x000fe40007810000 */
[----:B------:R-:W-:-:S02]  /*14550*/  FSEL R35, R27, -INF , P1 ;  /* 0xff8000001b237808 */ /* 0x000fc40000800000 */
[----:B------:R-:W-:Y:S02]  /*14560*/  FSEL R27, R22, -INF , P0 ;  /* 0xff800000161b7808 */ /* 0x000fe40000000000 */
[----:B------:R-:W-:Y:S02]  /*14570*/  FMNMX.FTZ R4, R31, R4, !PT ;  /* 0x000000041f047209 */ /* 0x000fe40007810000 */
[----:B------:R-:W-:Y:S02]  /*14580*/  ISETP.GT.AND P0, PT, R3, 0x28, PT ;  /* 0x000000280300780c */ /* 0x000fe40003f04270 */
[----:B------:R-:W-:Y:S02]  /*14590*/  ISETP.GT.AND P1, PT, R2, 0x9, PT ;  /* 0x000000090200780c */ /* 0x000fe40003f24270 */
[----:B------:R-:W-:Y:S02]  /*145a0*/  FMNMX.FTZ R6, R26, R35, !PT ;  /* 0x000000231a067209 */ /* 0x000fe40007810000 */
[----:B------:R-:W-:-:S02]  /*145b0*/  FMNMX.FTZ R4, R29, R4, !PT ;  /* 0x000000041d047209 */ /* 0x000fc40007810000 */
[----:B------:R-:W-:Y:S02]  /*145c0*/  FSEL R237, R60, -INF , P0 ;  /* 0xff8000003ced7808 */ /* 0x000fe40000000000 */
[----:B------:R-:W-:Y:S02]  /*145d0*/  FSEL R23, R23, -INF , P1 ;  /* 0xff80000017177808 */ /* 0x000fe40000800000 */
[C---:B------:R-:W-:Y:S02]  /*145e0*/  ISETP.GT.AND P0, PT, R2.reuse, 0x10, PT ;  /* 0x000000100200780c */ /* 0x040fe40003f04270 */
        /* <DEDUP_REMOVED lines=8> */
[----:B------:R-:W-:-:S02]  /*14670*/  ISETP.GT.AND P1, PT, R2, 0x18, PT ;  /* 0x000000180200780c */ /* 0x000fc40003f24270 */
        /* <DEDUP_REMOVED lines=15> */
[----:B------:R-:W-:Y:S02]  /*14770*/  FSEL R181, R11, -INF , P0 ;  /* 0xff8000000bb57808 */ /* 0x000fe40000000000 */
[----:B------:R-:W-:Y:S02]  /*14780*/  ISETP.GT.AND P1, PT, R2, 0x28, PT ;  /* 0x000000280200780c */ /* 0x000fe40003f24270 */
[----:B------:R-:W-:-:S02]  /*14790*/  FMNMX.FTZ R6, R183, R6, !PT ;  /* 0x00000006b7067209 */ /* 0x000fc40007810000 */
[----:B------:R-:W-:Y:S02]  /*147a0*/  FMNMX.FTZ R4, R237, R4, !PT ;  /* 0x00000004ed047209 */ /* 0x000fe40007810000 */
[----:B------:R-:W-:Y:S02]  /*147b0*/  ISETP.GT.AND P0, PT, R2, 0x29, PT ;  /* 0x000000290200780c */ /* 0x000fe40003f04270 */
[----:B------:R-:W-:Y:S02]  /*147c0*/  FSEL R179, R62, -INF , P1 ;  /* 0xff8000003eb37808 */ /* 0x000fe40000800000 */
[----:B------:R-:W-:Y:S02]  /*147d0*/  FMNMX.FTZ R6, R181, R6, !PT ;  /* 0x00000006b5067209 */ /* 0x000fe40007810000 */
[----:B------:R-:W-:Y:S02]  /*147e0*/  FMNMX.FTZ R3, R235, R4, !PT ;  /* 0x00000004eb037209 */ /* 0x000fe40007810000 */
[----:B------:R-:W-:-:S02]  /*147f0*/  FSEL R177, R63, -INF , P0 ;  /* 0xff8000003fb17808 */ /* 0x000fc40000000000 */
[----:B------:R-:W-:Y:S01]  /*14800*/  FMNMX.FTZ R6, R179, R6, !PT ;  /* 0x00000006b3067209 */ /* 0x000fe20007810000 */
[----:B------:R-:W1:Y:S03]  /*14810*/  SHFL.BFLY PT, R4, R3, 0x2, 0x1f ;  /* 0x0c401f0003047f89 */ /* 0x000e6600000e0000 */
[----:B------:R-:W-:-:S05]  /*14820*/  FMNMX.FTZ R11, R177, R6, !PT ;  /* 0x00000006b10b7209 */ /* 0x000fca0007810000 */
[----:B------:R-:W2:Y:S01]  /*14830*/  SHFL.BFLY PT, R2, R11, 0x2, 0x1f ;  /* 0x0c401f000b027f89 */ /* 0x000ea200000e0000 */
[----:B-1----:R-:W-:-:S05]  /*14840*/  FMNMX.FTZ R4, R3, R4, !PT ;  /* 0x0000000403047209 */ /* 0x002fca0007810000 */
[----:B------:R-:W1:Y:S01]  /*14850*/  SHFL.BFLY PT, R3, R4, 0x1, 0x1f ;  /* 0x0c201f0004037f89 */ /* 0x000e6200000e0000 */
[----:B--2---:R-:W-:-:S05]  /*14860*/  FMNMX.FTZ R2, R11, R2, !PT ;  /* 0x000000020b027209 */ /* 0x004fca0007810000 */
[----:B------:R-:W2:Y:S01]  /*14870*/  SHFL.BFLY PT, R157, R2, 0x1, 0x1f ;  /* 0x0c201f00029d7f89 */ /* 0x000ea200000e0000 */
[----:B-1----:R-:W-:-:S03]  /*14880*/  FMNMX.FTZ R3, R4, R3, !PT ;  /* 0x0000000304037209 */ /* 0x002fc60007810000 */
[----:B------:R-:W-:Y:S01]  /*14890*/  LDSM.16.MT88.4 R4, [R204+0x8880] ;  /* 0x00888000cc04783b */ /* 0x000fe20000004200 */
        /* <DEDUP_REMOVED lines=9> */
[--C-:B------:R-:W-:Y:S02]  /*14930*/  FFMA.FTZ R185, R31, c[0x0][0x2d0], -R178.reuse ;  /* 0x0000b4001fb97a23 */ /* 0x100fe400000108b2 */
[----:B------:R-:W-:Y:S01]  /*14940*/  FFMA.FTZ R2, R29, c[0x0][0x2d0], -R178 ;  /* 0x0000b4001d027a23 */ /* 0x000fe200000108b2 */
[----:B------:R-:W-:Y:S01]  /*14950*/  MUFU.EX2 R187, R187 ;  /* 0x000000bb00bb7308 */ /* 0x000fe20000000800 */
[----:B------:R-:W-:-:S02]  /*14960*/  FFMA.FTZ R191, R26, c[0x0][0x2d0], -R176 ;  /* 0x0000b4001abf7a23 */ /* 0x000fc400000108b0 */
[--C-:B------:R-:W-:Y:S02]  /*14970*/  FFMA.FTZ R158, R35, c[0x0][0x2d0], -R176.reuse ;  /* 0x0000b400239e7a23 */ /* 0x100fe400000108b0 */
[--C-:B------:R-:W-:Y:S01]  /*14980*/  FFMA.FTZ R0, R27, c[0x0][0x2d0], -R176.reuse ;  /* 0x0000b4001b007a23 */ /* 0x100fe200000108b0 */
[----:B------:R-:W1:Y:S01]  /*14990*/  LDSM.16.MT88.4 R32, [R204+0x4080] ;  /* 0x00408000cc20783b */ /* 0x000e620000004200 */
[--C-:B------:R-:W-:Y:S01]  /*149a0*/  FFMA.FTZ R159, R23, c[0x0][0x2d0], -R176.reuse ;  /* 0x0000b400179f7a23 */ /* 0x100fe200000108b0 */
[----:B------:R-:W2:Y:S01]  /*149b0*/  MUFU.EX2 R156, R156 ;  /* 0x0000009c009c7308 */ /* 0x000ea20000000800 */
[----:B------:R-:W-:Y:S02]  /*149c0*/  FFMA.FTZ R228, R9, c[0x0][0x2d0], -R176 ;  /* 0x0000b40009e47a23 */ /* 0x000fe400000108b0 */
[----:B------:R-:W3:Y:S01]  /*149d0*/  LDSM.16.MT88.4 R8, [R208+0x4880] ;  /* 0x00488000d008783b */ /* 0x000ee20000004200 */
[--C-:B------:R-:W-:Y:S02]  /*149e0*/  FFMA.FTZ R186, R103, c[0x0][0x2d0], -R178.reuse ;  /* 0x0000b40067ba7a23 */ /* 0x100fe400000108b2 */
[----:B------:R-:W-:-:S02]  /*149f0*/  FFMA.FTZ R227, R101, c[0x0][0x2d0], -R178 ;  /* 0x0000b40065e37a23 */ /* 0x000fc400000108b2 */
[----:B------:R-:W-:Y:S01]  /*14a00*/  MUFU.EX2 R185, R185 ;  /* 0x000000b900b97308 */ /* 0x000fe20000000800 */
[--C-:B------:R-:W-:Y:S02]  /*14a10*/  FFMA.FTZ R184, R25, c[0x0][0x2d0], -R178.reuse ;  /* 0x0000b40019b87a23 */ /* 0x100fe400000108b2 */
[----:B------:R-:W-:Y:S01]  /*14a20*/  FFMA.FTZ R219, R21, c[0x0][0x2d0], -R178 ;  /* 0x0000b40015db7a23 */ /* 0x000fe200000108b2 */
[----:B------:R-:W-:Y:S01]  /*14a30*/  LDSM.16.MT88.4 R24, [R206+0x7880] ;  /* 0x00788000ce18783b */ /* 0x000fe20000004200 */
[--C-:B------:R-:W-:Y:S02]  /*14a40*/  FFMA.FTZ R231, R13, c[0x0][0x2d0], -R176.reuse ;  /* 0x0000b4000de77a23 */ /* 0x100fe400000108b0 */
[--C-:B------:R-:W-:Y:S01]  /*14a50*/  FFMA.FTZ R226, R19, c[0x0][0x2d0], -R176.reuse ;  /* 0x0000b40013e27a23 */ /* 0x100fe200000108b0 */
[----:B------:R-:W4:Y:S01]  /*14a60*/  MUFU.EX2 R2, R2 ;  /* 0x0000000200027308 */ /* 0x000f220000000800 */
[----:B--2---:R-:W-:Y:S01]  /*14a70*/  F2FP.BF16.PACK_AB R128, R156, R187 ;  /* 0x000000bb9c80723e */ /* 0x004fe200000010ff */
[----:B------:R-:W-:Y:S01]  /*14a80*/  FFMA.FTZ R229, R17, c[0x0][0x2d0], -R176 ;  /* 0x0000b40011e57a23 */ /* 0x000fe200000108b0 */
[----:B------:R-:W2:Y:S01]  /*14a90*/  LDSM.16.MT88.4 R12, [R206+0x4880] ;  /* 0x00488000ce0c783b */ /* 0x000ea20000004200 */
[----:B------:R-:W-:-:S02]  /*14aa0*/  FFMA.FTZ R230, R239, c[0x0][0x2d0], -R178 ;  /* 0x0000b400efe67a23 */ /* 0x000fc400000108b2 */
[--C-:B------:R-:W-:Y:S01]  /*14ab0*/  FFMA.FTZ R232, R237, c[0x0][0x2d0], -R178.reuse ;  /* 0x0000b400ede87a23 */ /* 0x100fe200000108b2 */
[----:B------:R-:W5:Y:S01]  /*14ac0*/  LDSM.16.MT88.4 R20, [R205+0x4880] ;  /* 0x00488000cd14783b */ /* 0x000f620000004200 */
[----:B------:R-:W-:Y:S01]  /*14ad0*/  MUFU.EX2 R191, R191 ;  /* 0x000000bf00bf7308 */ /* 0x000fe20000000800 */
[--C-:B------:R-:W-:Y:S02]  /*14ae0*/  FFMA.FTZ R233, R233, c[0x0][0x2d0], -R178.reuse ;  /* 0x0000b400e9e97a23 */ /* 0x100fe400000108b2 */
[----:B------:R-:W1:Y:S01]  /*14af0*/  LDSM.16.MT88.4 R16, [R206+0x6080] ;  /* 0x00608000ce10783b */ /* 0x000e620000004200 */
[----:B------:R-:W-:Y:S02]  /*14b00*/  FFMA.FTZ R235, R235, c[0x0][0x2d0], -R178 ;  /* 0x0000b400ebeb7a23 */ /* 0x000fe400000108b2 */
[--C-:B------:R-:W-:Y:S02]  /*14b10*/  FFMA.FTZ R234, R183, c[0x0][0x2d0], -R176.reuse ;  /* 0x0000b400b7ea7a23 */ /* 0x100fe400000108b0 */
[----:B------:R-:W3:Y:S01]  /*14b20*/  MUFU.EX2 R158, R158 ;  /* 0x0000009e009e7308 */ /* 0x000ee20000000800 */
[----:B----4-:R-:W-:Y:S01]  /*14b30*/  F2FP.BF16.PACK_AB R130, R2, R185 ;  /* 0x000000b90282723e */ /* 0x010fe200000010ff */
[----:B------:R-:W-:-:S02]  /*14b40*/  FFMA.FTZ R237, R181, c[0x0][0x2d0], -R176 ;  /* 0x0000b400b5ed7a23 */ /* 0x000fc400000108b0 */
[--C-:B------:R-:W-:Y:S01]  /*14b50*/  FFMA.FTZ R236, R179, c[0x0][0x2d0], -R176.reuse ;  /* 0x0000b400b3ec7a23 */ /* 0x100fe200000108b0 */
[----:B------:R-:W-:Y:S01]  /*14b60*/  LDSM.16.MT88.4 R180, [R206+0x6880] ;  /* 0x00688000ceb4783b */ /* 0x000fe20000004200 */
[----:B------:R-:W-:Y:S02]  /*14b70*/  FFMA.FTZ R239, R177, c[0x0][0x2d0], -R176 ;  /* 0x0000b400b1ef7a23 */ /* 0x000fe400000108b0 */
[----:B------:R-:W-:Y:S01]  /*14b80*/  MUFU.EX2 R0, R0 ;  /* 0x0000000000007308 */ /* 0x000fe20000000800 */
[----:B------:R-:W-:Y:S01]  /*14b90*/  LDSM.16.MT88.4 R176, [R205+0x6880] ;  /* 0x00688000cdb0783b */ /* 0x000fe20000004200 */
[----:B------:R-:W-:-:S04]  /*14ba0*/  FADD.FTZ R156, R187, R156 ;  /* 0x0000009cbb9c7221 */ /* 0x000fc80000010000 */
[----:B------:R-:W-:Y:S02]  /*14bb0*/  FADD.FTZ R185, R185, R156 ;  /* 0x0000009cb9b97221 */ /* 0x000fe40000010000 */
[----:B------:R-:W4:Y:S01]  /*14bc0*/  MUFU.EX2 R159, R159 ;  /* 0x0000009f009f7308 */ /* 0x000f220000000800 */
[----:B---3--:R-:W-:Y:S01]  /*14bd0*/  F2FP.BF16.PACK_AB R129, R158, R191 ;  /* 0x000000bf9e81723e */ /* 0x008fe200000010ff */
[----:B------:R-:W-:Y:S02]  /*14be0*/  FADD.FTZ R191, R191, R158 ;  /* 0x0000009ebfbf7221 */ /* 0x000fe40000010000 */
[----:B------:R-:W-:-:S04]  /*14bf0*/  FADD.FTZ R185, R2, R185 ;  /* 0x000000b902b97221 */ /* 0x000fc80000010000 */
[----:B------:R-:W-:Y:S01]  /*14c00*/  MUFU.EX2 R186, R186 ;  /* 0x000000ba00ba7308 */ /* 0x000fe20000000800 */
[----:B----4-:R-:W-:-:S07]  /*14c10*/  F2FP.BF16.PACK_AB R131, R159, R0 ;  /* 0x000000009f83723e */ /* 0x010fce00000010ff */
        /* <DEDUP_REMOVED lines=11> */
[C---:B-1----:R-:W-:Y:S02]  /*14cd0*/  HMMA.16816.F32.BF16 R28, R128.reuse, R32, RZ ;  /* 0x00000020801c723c */ /* 0x042fe400000418ff */
        /* <DEDUP_REMOVED lines=38> */
[----:B----4-:R-:W-:Y:S01]  /*14f40*/  F2FP.BF16.PACK_AB R5, R231, R228 ;  /* 0x000000e4e705723e */ /* 0x010fe200000010ff */
[----:B------:R-:W-:-:S02]  /*14f50*/  FADD.FTZ R186, R186, R185 ;  /* 0x000000b9baba7221 */ /* 0x000fc40000010000 */
[----:B------:R-:W-:Y:S02]  /*14f60*/  FADD.FTZ R228, R228, R159 ;  /* 0x0000009fe4e47221 */ /* 0x000fe40000010000 */
[----:B------:R-:W-:Y:S01]  /*14f70*/  FADD.FTZ R227, R227, R186 ;  /* 0x000000bae3e37221 */ /* 0x000fe20000010000 */
[----:B------:R-:W-:Y:S01]  /*14f80*/  F2FP.BF16.PACK_AB R6, R219, R184 ;  /* 0x000000b8db06723e */ /* 0x000fe200000010ff */
[----:B------:R-:W-:Y:S01]  /*14f90*/  FADD.FTZ R231, R231, R228 ;  /* 0x000000e4e7e77221 */ /* 0x000fe20000010000 */
[----:B-1----:R-:W-:Y:S01]  /*14fa0*/  F2FP.BF16.PACK_AB R7, R229, R226 ;  /* 0x000000e2e507723e */ /* 0x002fe200000010ff */
[----:B------:R-:W-:Y:S01]  /*14fb0*/  FADD.FTZ R184, R184, R227 ;  /* 0x000000e3b8b87221 */ /* 0x000fe20000010000 */
[----:B------:R-:W-:Y:S01]  /*14fc0*/  IMNMX R228, RZ, UR4, !PT ;  /* 0x00000004ffe47c17 */ /* 0x000fe2000f800200 */
[----:B------:R-:W-:Y:S02]  /*14fd0*/  FADD.FTZ R226, R226, R231 ;  /* 0x000000e7e2e27221 */ /* 0x000fe40000010000 */
[----:B------:R-:W-:Y:S01]  /*14fe0*/  FADD.FTZ R219, R219, R184 ;  /* 0x000000b8dbdb7221 */ /* 0x000fe20000010000 */
[----:B------:R-:W-:Y:S01]  /*14ff0*/  ISETP.LE.AND P0, PT, R228, UR13, PT ;  /* 0x0000000de4007c0c */ /* 0x000fe2000bf03270 */
[----:B------:R-:W-:Y:S01]  /*15000*/  HMMA.16816.F32.BF16 R152, R4, R8, R152 ;  /* 0x000000080498723c */ /* 0x000fe20000041898 */
[----:B------:R-:W-:-:S07]  /*15010*/  FADD.FTZ R229, R229, R226 ;  /* 0x000000e2e5e57221 */ /* 0x000fce0000010000 */
[C---:B------:R-:W-:Y:S01]  /*15020*/  HMMA.16816.F32.BF16 R132, R4.reuse, R10, R132 ;  /* 0x0000000a0484723c */ /* 0x040fe20000041884 */
[----:B------:R-:W1:Y:S07]  /*15030*/  LDSM.16.MT88.4 R8, [R204+0x6080] ;  /* 0x00608000cc08783b */ /* 0x000e6e0000004200 */
[C---:B--2---:R-:W-:Y:S08]  /*15040*/  HMMA.16816.F32.BF16 R136, R4.reuse, R12, R136 ;  /* 0x0000000c0488723c */ /* 0x044ff00000041888 */
[C---:B------:R-:W-:Y:S01]  /*15050*/  HMMA.16816.F32.BF16 R140, R4.reuse, R14, R140 ;  /* 0x0000000e048c723c */ /* 0x040fe2000004188c */
[----:B------:R-:W2:Y:S07]  /*15060*/  LDSM.16.MT88.4 R12, [R205+0x7880] ;  /* 0x00788000cd0c783b */ /* 0x000eae0000004200 */
[C---:B-----5:R-:W-:Y:S08]  /*15070*/  HMMA.16816.F32.BF16 R144, R4.reuse, R20, R144 ;  /* 0x000000140490723c */ /* 0x060ff00000041890 */
[C---:B------:R-:W-:Y:S01]  /*15080*/  HMMA.16816.F32.BF16 R148, R4.reuse, R22, R148 ;  /* 0x000000160494723c */ /* 0x040fe20000041894 */
[----:B------:R-:W-:Y:S07]  /*15090*/  LDSM.16.MT88.4 R20, [R204+0x7880] ;  /* 0x00788000cc14783b */ /* 0x000fee0000004200 */
[C---:B------:R-:W-:Y:S08]  /*150a0*/  HMMA.16816.F32.BF16 R44, R4.reuse, R16, R44 ;  /* 0x00000010042c723c */ /* 0x040ff0000004182c */
[C---:B-1----:R-:W-:Y:S08]  /*150b0*/  HMMA.16816.F32.BF16 R60, R4.reuse, R8, R60 ;  /* 0x00000008043c723c */ /* 0x042ff0000004183c */
[C---:B------:R-:W-:Y:S01]  /*150c0*/  HMMA.16816.F32.BF16 R64, R4.reuse, R10, R64 ;  /* 0x0000000a0440723c */ /* 0x040fe20000041840 */
[----:B------:R-:W1:Y:S07]  /*150d0*/  LDSM.16.MT88.4 R8, [R206+0x9080] ;  /* 0x00908000ce08783b */ /* 0x000e6e0000004200 */
        /* <DEDUP_REMOVED lines=78> */
[C---:B---3--:R-:W-:Y:S08]  /*155c0*/  HMMA.16816.F32.BF16 R108, R4.reuse, R16, R108 ;  /* 0x00000010046c723c */ /* 0x048ff0000004186c */
[C---:B------:R-:W-:Y:S08]  /*155d0*/  HMMA.16816.F32.BF16 R112, R4.reuse, R18, R112 ;  /* 0x000000120470723c */ /* 0x040ff00000041870 */
[C---:B--2---:R-:W-:Y:S08]  /*155e0*/  HMMA.16816.F32.BF16 R116, R4.reuse, R12, R116 ;  /* 0x0000000c0474723c */ /* 0x044ff00000041874 */
        /* <DEDUP_REMOVED lines=12> */
.L_x_3033:
        /* <DEDUP_REMOVED lines=26> */
[----:B------:R-:W-:Y:S05]  /*15850*/  IADD3 R10, P2, R216, UR10, RZ ;  /* 0x0000000ad80a7c10 */ /* 0x000fea000ff5e0ff */
[----:B------:R-:W-:Y:S02]  /*15860*/  @!P3 LEA.HI.X R13, R8, UR4, R13, 0x5, P1 ;  /* 0x00000004080dbc11 */ /* 0x000fe400088f2c0d */
[----:B------:R-:W-:Y:S02]  /*15870*/  IADD3 R8, P0, R6, UR10, RZ ;  /* 0x0000000a06087c10 */ /* 0x000fe4000ff1e0ff */
[----:B------:R-:W-:Y:S02]  /*15880*/  IADD3.X R5, R223, UR4, RZ, P2, !PT ;  /* 0x00000004df057c10 */ /* 0x000fe400097fe4ff */
[----:B------:R-:W-:Y:S02]  /*15890*/  LEA R22, P1, R10, c[0x0][0x1f8], 0x1 ;  /* 0x00007e000a167a11 */ /* 0x000fe400078208ff */
[----:B------:R-:W-:Y:S02]  /*158a0*/  IADD3.X R3, R4, UR4, RZ, P0, !PT ;  /* 0x0000000404037c10 */ /* 0x000fe400087fe4ff */
[----:B------:R-:W-:Y:S02]  /*158b0*/  LEA R20, P0, R8, c[0x0][0x1f8], 0x1 ;  /* 0x00007e0008147a11 */ /* 0x000fe400078008ff */
[----:B------:R-:W-:Y:S02]  /*158c0*/  LEA.HI.X R23, R10, c[0x0][0x1fc], R5, 0x1, P1 ;  /* 0x00007f000a177a11 */ /* 0x000fe400008f0c05 */
[----:B------:R-:W-:Y:S02]  /*158d0*/  IADD3 R5, P1, R216, 0x80, RZ ;  /* 0x00000080d8057810 */ /* 0x000fe40007f3e0ff */
        /* <DEDUP_REMOVED lines=40> */
.L_x_3031:
[C---:B--234-:R-:W-:Y:S01]  /*15b60*/  HMMA.16816.F32.BF16 R4, R156.reuse, R160, RZ ;  /* 0x000000a09c04723c */ /* 0x05cfe200000418ff */
[----:B------:R-:W0:Y:S01]  /*15b70*/  LDGDEPBAR ;  /* 0x00000000000079af */ /* 0x000e220000000000 */
[----:B------:R-:W-:Y:S06]  /*15b80*/  UISETP.GE.AND UP0, UPT, UR13, 0x1, UPT ;  /* 0x000000010d00788c */ /* 0x000fec000bf06270 */
[C---:B------:R-:W-:Y:S01]  /*15b90*/  HMMA.16816.F32.BF16 R8, R156.reuse, R162, RZ ;  /* 0x000000a29c08723c */ /* 0x040fe200000418ff */
[----:B------:R-:W-:Y:S01]  /*15ba0*/  LDSM.16.M88.4 R160, [R210] ;  /* 0x00000000d2a0783b */ /* 0x000fe20000000200 */
[----:B------:R-:W-:Y:S06]  /*15bb0*/  PLOP3.LUT P0, PT, PT, PT, UP0, 0x80, 0x0 ;  /* 0x000000000000781c */ /* 0x000fec0003f0f008 */
        /* <DEDUP_REMOVED lines=151> */
[----:B------:R-:W-:-:S07]  /*16530*/  @!P0 BRA `(.L_x_3032) ;  /* 0x0000043000008947 */ /* 0x000fce0003800000 */
[----:B------:R-:W-:Y:S01]  /*16540*/  IADD3 R159, -R188, 0x30, RZ ;  /* 0x00000030bc9f7810 */ /* 0x000fe20007ffe1ff */
[----:B------:R-:W-:Y:S01]  /*16550*/  UIADD3 UR9, UR13, -0x1, URZ ;  /* 0xffffffff0d097890 */ /* 0x000fe2000fffe03f */
[C---:B------:R-:W-:Y:S01]  /*16560*/  IADD3 R158, P0, R220.reuse, 0x40, RZ ;  /* 0x00000040dc9e7810 */ /* 0x040fe20007f1e0ff */
        /* <DEDUP_REMOVED lines=21> */
[C---:B------:R-:W-:Y:S02]  /*166c0*/  @P1 LEA R168, P0, R163.reuse, c[0x0][0x1c8], 0x1 ;  /* 0x00007200a3a81a11 */ /* 0x040fe400078008ff */
        /* <DEDUP_REMOVED lines=42> */
.L_x_3032:
[----:B------:R-:W-:Y:S01]  /*16970*/  PLOP3.LUT P0, PT, PT, PT, UP2, 0x80, 0x0 ;  /* 0x000000000000781c */ /* 0x000fe20003f0f028 */
[----:B------:R-:W-:Y:S01]  /*16980*/  UIMAD UR4, UR13, -0x30, URZ ;  /* 0xffffffd00d0478a4 */ /* 0x000fe2000f8e023f */
[----:B-1----:R-:W-:Y:S01]  /*16990*/  MOV R159, R189 ;  /* 0x000000bd009f7202 */ /* 0x002fe20000000f00 */
[----:B------:R-:W-:Y:S01]  /*169a0*/  LDSM.16.MT88.4 R172, [R208+0x7880] ;  /* 0x00788000d0ac783b */ /* 0x000fe20000004200 */
[----:B------:R-:W-:Y:S03]  /*169b0*/  MOV R3, UR22 ;  /* 0x0000001600037c02 */ /* 0x000fe60008000f00 */
[----:B------:R-:W-:Y:S04]  /*169c0*/  MOV R157, UR4 ;  /* 0x00000004009d7c02 */ /* 0x000fe80008000f00 */
[----:B------:R-:W-:Y:S01]  /*169d0*/  IADD3 R160, -R190, 0x1, R157 ;  /* 0x00000001bea07810 */ /* 0x000fe20007ffe19d */
[----:B------:R-:W0:Y:S01]  /*169e0*/  LDGDEPBAR ;  /* 0x00000000000079af */ /* 0x000e220000000000 */
[----:B------:R-:W-:Y:S02]  /*169f0*/  @P0 MOV R159, R191 ;  /* 0x000000bf009f0202 */ /* 0x000fe40000000f00 */
[----:B------:R-:W-:Y:S05]  /*16a00*/  IADD3 R157, -R3, UR14, R160 ;  /* 0x0000000e039d7c10 */ /* 0x000fea000fffe1a0 */
[----:B------:R-:W-:Y:S08]  /*16a10*/  SHFL.IDX PT, R158, R159, 0x1, 0x1c1f ;  /* 0x003c1f009f9e7f89 */ /* 0x000ff000000e0000 */
[----:B------:R-:W1:Y:S02]  /*16a20*/  SHFL.IDX PT, R156, R159, RZ, 0x1c1f ;  /* 0x001c1fff9f9c7589 */ /* 0x000e6400000e0000 */
[C---:B-1----:R-:W-:Y:S02]  /*16a30*/  IADD3 R156, R157.reuse, R156, RZ ;  /* 0x0000009c9d9c7210 */ /* 0x042fe40007ffe0ff */
[----:B------:R-:W-:Y:S04]  /*16a40*/  IADD3 R3, R157, R158, RZ ;  /* 0x0000009e9d037210 */ /* 0x000fe80007ffe0ff */
[C---:B------:R-:W-:Y:S02]  /*16a50*/  ISETP.GT.AND P1, PT, R3.reuse, RZ, PT ;  /* 0x000000ff0300720c */ /* 0x040fe40003f24270 */
[----:B------:R-:W-:Y:S02]  /*16a60*/  ISETP.GT.AND P0, PT, R3, 0x1, PT ;  /* 0x000000010300780c */ /* 0x000fe40003f04270 */
[----:B------:R-:W-:Y:S02]  /*16a70*/  FSEL R161, R6, -INF , P1 ;  /* 0xff80000006a17808 */ /* 0x000fe40000800000 */
[----:B------:R-:W-:Y:S02]  /*16a80*/  ISETP.GT.AND P1, PT, R156, RZ, PT ;  /* 0x000000ff9c00720c */ /* 0x000fe40003f24270 */
        /* <DEDUP_REMOVED lines=11> */
[----:B------:R-:W-:Y:S02]  /*16b40*/  ISETP.GT.AND P1, PT, R3, 0x10, PT ;  /* 0x000000100300780c */ /* 0x000fe40003f24270 */
        /* <DEDUP_REMOVED lines=15> */
[----:B------:R-:W-:Y:S01]  /*16c40*/  FSEL R167, R18, -INF , P1 ;  /* 0xff80000012a77808 */ /* 0x000fe20000800000 */
[----:B------:R-:W-:Y:S01]  /*16c50*/  LDSM.16.MT88.4 R12, [R208+0x4080] ;  /* 0x00408000d00c783b */ /* 0x000fe20000004200 */
        /* <DEDUP_REMOVED lines=25> */
[----:B------:R-:W-:Y:S02]  /*16df0*/  FSEL R232, R20, -INF , P1 ;  /* 0xff80000014e87808 */ /* 0x000fe40000800000 */
[----:B------:R-:W-:Y:S02]  /*16e00*/  FMNMX.FTZ R9, R164, R9, !PT ;  /* 0x00000009a4097209 */ /* 0x000fe40007810000 */
[C---:B------:R-:W-:Y:S02]  /*16e10*/  ISETP.GT.AND P0, PT, R156.reuse, 0x21, PT ;  /* 0x000000219c00780c */ /* 0x040fe40003f04270 */
[----:B------:R-:W-:Y:S02]  /*16e20*/  FMNMX.FTZ R4, R179, R4, !PT ;  /* 0x00000004b3047209 */ /* 0x000fe40007810000 */
[----:B------:R-:W-:Y:S02]  /*16e30*/  FSEL R230, R21, -INF , P0 ;  /* 0xff80000015e67808 */ /* 0x000fe40000000000 */
[----:B------:R-:W-:Y:S01]  /*16e40*/  ISETP.GT.AND P1, PT, R156, 0x28, PT ;  /* 0x000000289c00780c */ /* 0x000fe20003f24270 */
[----:B------:R-:W-:Y:S01]  /*16e50*/  LDSM.16.MT88.4 R20, [R206+0x4080] ;  /* 0x00408000ce14783b */ /* 0x000fe20000004200 */
[----:B------:R-:W-:Y:S02]  /*16e60*/  FMNMX.FTZ R9, R232, R9, !PT ;  /* 0x00000009e8097209 */ /* 0x000fe40007810000 */
[----:B------:R-:W-:Y:S02]  /*16e70*/  FMNMX.FTZ R6, R177, R4, !PT ;  /* 0x00000004b1067209 */ /* 0x000fe40007810000 */
[----:B------:R-:W-:Y:S02]  /*16e80*/  ISETP.GT.AND P0, PT, R156, 0x29, PT ;  /* 0x000000299c00780c */ /* 0x000fe40003f04270 */
[----:B------:R-:W-:Y:S02]  /*16e90*/  FSEL R186, R24, -INF , P1 ;  /* 0xff80000018ba7808 */ /* 0x000fe40000800000 */
[----:B------:R-:W-:Y:S02]  /*16ea0*/  FMNMX.FTZ R9, R230, R9, !PT ;  /* 0x00000009e6097209 */ /* 0x000fe40007810000 */
[----:B------:R-:W-:Y:S02]  /*16eb0*/  FMNMX.FTZ R4, R157, R6, !PT ;  /* 0x000000069d047209 */ /* 0x000fe40007810000 */
[----:B------:R-:W-:Y:S02]  /*16ec0*/  FSEL R178, R25, -INF , P0 ;  /* 0xff80000019b27808 */ /* 0x000fe40000000000 */
[----:B------:R-:W-:Y:S01]  /*16ed0*/  FMNMX.FTZ R9, R186, R9, !PT ;  /* 0x00000009ba097209 */ /* 0x000fe20007810000 */
[----:B------:R-:W1:Y:S03]  /*16ee0*/  SHFL.BFLY PT, R3, R4, 0x2, 0x1f ;  /* 0x0c401f0004037f89 */ /* 0x000e6600000e0000 */
[----:B------:R-:W-:Y:S05]  /*16ef0*/  FMNMX.FTZ R6, R178, R9, !PT ;  /* 0x00000009b2067209 */ /* 0x000fea0007810000 */
        /* <DEDUP_REMOVED lines=11> */
[----:B------:R-:W-:Y:S02]  /*16fb0*/  FMUL.FTZ R187, R3, c[0x0][0x2d0] ;  /* 0x0000b40003bb7a20 */ /* 0x000fe40000410000 */
[--C-:B------:R-:W-:Y:S02]  /*16fc0*/  FFMA.FTZ R180, R159, c[0x0][0x2d0], -R176.reuse ;  /* 0x0000b4009fb47a23 */ /* 0x100fe400000108b0 */
[--C-:B------:R-:W-:Y:S01]  /*16fd0*/  FFMA.FTZ R159, R5, c[0x0][0x2d0], -R176.reuse ;  /* 0x0000b400059f7a23 */ /* 0x100fe200000108b0 */
[----:B------:R-:W-:Y:S01]  /*16fe0*/  FSEL R5, R3, RZ, P1 ;  /* 0x000000ff03057208 */ /* 0x000fe20000800000 */
[--C-:B------:R-:W-:Y:S01]  /*16ff0*/  FFMA.FTZ R181, R161, c[0x0][0x2d0], -R176.reuse ;  /* 0x0000b400a1b57a23 */ /* 0x100fe200000108b0 */
[----:B------:R-:W-:Y:S01]  /*17000*/  FSEL R187, R187, RZ, P1 ;  /* 0x000000ffbbbb7208 */ /* 0x000fe20000800000 */
[----:B------:R-:W-:Y:S01]  /*17010*/  FFMA.FTZ R158, R11, c[0x0][0x2d0], -R176 ;  /* 0x0000b4000b9e7a23 */ /* 0x000fe200000108b0 */
[----:B------:R-:W-:Y:S01]  /*17020*/  MUFU.EX2 R180, R180 ;  /* 0x000000b400b47308 */ /* 0x000fe20000000800 */
[----:B------:R-:W-:Y:S01]  /*17030*/  FADD.FTZ R4, -R5, R2 ;  /* 0x0000000205047221 */ /* 0x000fe20000010100 */
[----:B------:R-:W-:Y:S01]  /*17040*/  FSEL R5, R156, RZ, P0 ;  /* 0x000000ff9c057208 */ /* 0x000fe20000000000 */
[--C-:B------:R-:W-:Y:S01]  /*17050*/  FFMA.FTZ R185, R7, c[0x0][0x2d0], -R187.reuse ;  /* 0x0000b40007b97a23 */ /* 0x100fe200000108bb */
[----:B------:R-:W-:Y:S01]  /*17060*/  ISETP.LT.AND P0, PT, R228, UR13, PT ;  /* 0x0000000de4007c0c */ /* 0x000fe2000bf01270 */
[--C-:B------:R-:W-:Y:S01]  /*17070*/  FFMA.FTZ R184, R160, c[0x0][0x2d0], -R187.reuse ;  /* 0x0000b400a0b87a23 */ /* 0x100fe200000108bb */
[----:B------:R-:W-:Y:S01]  /*17080*/  UIADD3 UR13, UR13, -0x1, URZ ;  /* 0xffffffff0d0d7890 */ /* 0x000fe2000fffe03f */
[----:B------:R-:W-:Y:S02]  /*17090*/  FADD.FTZ R5, -R5, R0 ;  /* 0x0000000005057221 */ /* 0x000fe40000010100 */
[--C-:B------:R-:W-:Y:S01]  /*170a0*/  FFMA.FTZ R183, R10, c[0x0][0x2d0], -R187.reuse ;  /* 0x0000b4000ab77a23 */ /* 0x100fe200000108bb */
[----:B------:R-:W1:Y:S01]  /*170b0*/  MUFU.EX2 R181, R181 ;  /* 0x000000b500b57308 */ /* 0x000e620000000800 */
[--C-:B------:R-:W-:Y:S02]  /*170c0*/  FFMA.FTZ R182, R8, c[0x0][0x2d0], -R187.reuse ;  /* 0x0000b40008b67a23 */ /* 0x100fe400000108bb */
[----:B------:R-:W-:Y:S02]  /*170d0*/  FMUL.FTZ R2, R4, c[0x0][0x2d0] ;  /* 0x0000b40004027a20 */ /* 0x000fe40000410000 */
[----:B------:R-:W-:Y:S02]  /*170e0*/  FMUL.FTZ R0, R5, c[0x0][0x2d0] ;  /* 0x0000b40005007a20 */ /* 0x000fe40000410000 */
[--C-:B------:R-:W-:Y:S02]  /*170f0*/  FFMA.FTZ R231, R170, c[0x0][0x2d0], -R187.reuse ;  /* 0x0000b400aae77a23 */ /* 0x100fe400000108bb */
[--C-:B------:R-:W-:Y:S01]  /*17100*/  FFMA.FTZ R234, R168, c[0x0][0x2d0], -R187.reuse ;  /* 0x0000b400a8ea7a23 */ /* 0x100fe200000108bb */
[----:B------:R-:W-:Y:S01]  /*17110*/  MUFU.EX2 R159, R159 ;  /* 0x0000009f009f7308 */ /* 0x000fe20000000800 */
[--C-:B------:R-:W-:Y:S02]  /*17120*/  FFMA.FTZ R233, R171, c[0x0][0x2d0], -R176.reuse ;  /* 0x0000b400abe97a23 */ /* 0x100fe400000108b0 */
[--C-:B------:R-:W-:Y:S02]  /*17130*/  FFMA.FTZ R236, R169, c[0x0][0x2d0], -R176.reuse ;  /* 0x0000b400a9ec7a23 */ /* 0x100fe400000108b0 */
[----:B------:R-:W-:Y:S01]  /*17140*/  LDSM.16.MT88.4 R168, [R204+0x6080] ;  /* 0x00608000cca8783b */ /* 0x000fe20000004200 */
[--C-:B------:R-:W-:Y:S02]  /*17150*/  FFMA.FTZ R238, R166, c[0x0][0x2d0], -R187.reuse ;  /* 0x0000b400a6ee7a23 */ /* 0x100fe400000108bb */
[--C-:B------:R-:W-:Y:S02]  /*17160*/  FFMA.FTZ R235, R164, c[0x0][0x2d0], -R187.reuse ;  /* 0x0000b400a4eb7a23 */ /* 0x100fe400000108bb */
[----:B------:R-:W2:Y:S01]  /*17170*/  MUFU.EX2 R158, R158 ;  /* 0x0000009e009e7308 */ /* 0x000ea20000000800 */
[--C-:B------:R-:W-:Y:S02]  /*17180*/  FFMA.FTZ R237, R167, c[0x0][0x2d0], -R176.reuse ;  /* 0x0000b400a7ed7a23 */ /* 0x100fe400000108b0 */
[--C-:B------:R-:W-:Y:S01]  /*17190*/  FFMA.FTZ R240, R165, c[0x0][0x2d0], -R176.reuse ;  /* 0x0000b400a5f07a23 */ /* 0x100fe200000108b0 */
[----:B-1----:R-:W-:Y:S01]  /*171a0*/  F2FP.BF16.PACK_AB R161, R180, R181 ;  /* 0x000000b5b4a1723e */ /* 0x002fe200000010ff */
[----:B------:R-:W-:Y:S01]  /*171b0*/  LDSM.16.MT88.4 R164, [R205+0x6080] ;  /* 0x00608000cda4783b */ /* 0x000fe20000004200 */
[--C-:B------:R-:W-:Y:S02]  /*171c0*/  FFMA.FTZ R241, R177, c[0x0][0x2d0], -R176.reuse ;  /* 0x0000b400b1f17a23 */ /* 0x100fe400000108b0 */
[--C-:B------:R-:W-:Y:S02]  /*171d0*/  FFMA.FTZ R232, R232, c[0x0][0x2d0], -R187.reuse ;  /* 0x0000b400e8e87a23 */ /* 0x100fe400000108bb */
[----:B------:R-:W-:Y:S01]  /*171e0*/  MUFU.EX2 R185, R185 ;  /* 0x000000b900b97308 */ /* 0x000fe20000000800 */
[--C-:B------:R-:W-:Y:S02]  /*171f0*/  FFMA.FTZ R239, R230, c[0x0][0x2d0], -R187.reuse ;  /* 0x0000b400e6ef7a23 */ /* 0x100fe400000108bb */
[--C-:B------:R-:W-:Y:S02]  /*17200*/  FFMA.FTZ R230, R179, c[0x0][0x2d0], -R176.reuse ;  /* 0x0000b400b3e67a23 */ /* 0x100fe400000108b0 */
[--C-:B------:R-:W-:Y:S02]  /*17210*/  FFMA.FTZ R229, R229, c[0x0][0x2d0], -R176.reuse ;  /* 0x0000b400e5e57a23 */ /* 0x100fe400000108b0 */
[----:B------:R-:W-:Y:S01]  /*17220*/  FFMA.FTZ R176, R157, c[0x0][0x2d0], -R176 ;  /* 0x0000b4009db07a23 */ /* 0x000fe200000108b0 */
[----:B------:R-:W-:Y:S01]  /*17230*/  MOV R157, R156 ;  /* 0x0000009c009d7202 */ /* 0x000fe20000000f00 */
[--C-:B------:R-:W-:Y:S01]  /*17240*/  FFMA.FTZ R186, R186, c[0x0][0x2d0], -R187.reuse ;  /* 0x0000b400baba7a23 */ /* 0x100fe200000108bb */
[----:B------:R-:W1:Y:S01]  /*17250*/  MUFU.EX2 R184, R184 ;  /* 0x000000b800b87308 */ /* 0x000e620000000800 */
[----:B------:R-:W-:Y:S01]  /*17260*/  FFMA.FTZ R187, R178, c[0x0][0x2d0], -R187 ;  /* 0x0000b400b2bb7a23 */ /* 0x000fe200000108bb */
[----:B--2---:R-:W-:Y:S08]  /*17270*/  F2FP.BF16.PACK_AB R163, R158, R159 ;  /* 0x0000009f9ea3723e */ /* 0x004ff000000010ff */
[----:B------:R-:W-:Y:S10]  /*17280*/  MUFU.EX2 R183, R183 ;  /* 0x000000b700b77308 */ /* 0x000ff40000000800 */
[----:B------:R-:W2:Y:S01]  /*17290*/  MUFU.EX2 R182, R182 ;  /* 0x000000b600b67308 */ /* 0x000ea20000000800 */
[----:B-1----:R-:W-:Y:S09]  /*172a0*/  F2FP.BF16.PACK_AB R160, R184, R185 ;  /* 0x000000b9b8a0723e */ /* 0x002ff200000010ff */
[----:B------:R-:W1:Y:S10]  /*172b0*/  MUFU.EX2 R2, R2 ;  /* 0x0000000200027308 */ /* 0x000e740000000800 */
[----:B------:R-:W3:Y:S01]  /*172c0*/  MUFU.EX2 R0, R0 ;  /* 0x0000000000007308 */ /* 0x000ee20000000800 */
[----:B--2---:R-:W-:Y:S09]  /*172d0*/  F2FP.BF16.PACK_AB R162, R182, R183 ;  /* 0x000000b7b6a2723e */ /* 0x004ff200000010ff */
[----:B------:R2:W-:Y:S01]  /*172e0*/  MUFU.EX2 R242, R176 ;  /* 0x000000b000f27308 */ /* 0x0005e20000000800 */
[C---:B-1----:R-:W-:Y:S02]  /*172f0*/  FMUL.FTZ R4, R2.reuse, R152 ;  /* 0x0000009802047220 */ /* 0x042fe40000410000 */
[C---:B------:R-:W-:Y:S02]  /*17300*/  FMUL.FTZ R5, R2.reuse, R153 ;  /* 0x0000009902057220 */ /* 0x040fe40000410000 */
[C---:B------:R-:W-:Y:S02]  /*17310*/  FMUL.FTZ R8, R2.reuse, R132 ;  /* 0x0000008402087220 */ /* 0x040fe40000410000 */
[C---:B------:R-:W-:Y:S03]  /*17320*/  FMUL.FTZ R9, R2.reuse, R133 ;  /* 0x0000008502097220 */ /* 0x040fe60000410000 */
[----:B------:R-:W-:Y:S01]  /*17330*/  MUFU.EX2 R231, R231 ;  /* 0x000000e700e77308 */ /* 0x000fe20000000800 */
[----:B------:R-:W-:Y:S02]  /*17340*/  FMUL.FTZ R16, R2, R140 ;  /* 0x0000008c02107220 */ /* 0x000fe40000410000 */
[C---:B---3--:R-:W-:Y:S02]  /*17350*/  FMUL.FTZ R6, R0.reuse, R154 ;  /* 0x0000009a00067220 */ /* 0x048fe40000410000 */
[C---:B------:R-:W-:Y:S02]  /*17360*/  FMUL.FTZ R7, R0.reuse, R155 ;  /* 0x0000009b00077220 */ /* 0x040fe40000410000 */
[----:B------:R-:W1:Y:S01]  /*17370*/  LDSM.16.MT88.4 R152, [R205+0x4080] ;  /* 0x00408000cd98783b */ /* 0x000e620000004200 */
[C---:B------:R-:W-:Y:S02]  /*17380*/  FMUL.FTZ R10, R0.reuse, R134 ;  /* 0x00000086000a7220 */ /* 0x040fe40000410000 */
[----:B------:R-:W-:Y:S01]  /*17390*/  FMUL.FTZ R11, R0, R135 ;  /* 0x00000087000b7220 */ /* 0x000fe20000410000 */
[----:B------:R-:W3:Y:S01]  /*173a0*/  MUFU.EX2 R234, R234 ;  /* 0x000000ea00ea7308 */ /* 0x000ee20000000800 */
[C---:B------:R-:W-:Y:S03]  /*173b0*/  HMMA.16816.F32.BF16 R4, R160.reuse, R12, R4 ;  /* 0x0000000ca004723c */ /* 0x040fe60000041804 */
[----:B------:R-:W4:Y:S02]  /*173c0*/  LDSM.16.MT88.4 R132, [R204+0x4080] ;  /* 0x00408000cc84783b */ /* 0x000f240000004200 */
[C---:B------:R-:W-:Y:S02]  /*173d0*/  FMUL.FTZ R17, R2.reuse, R141 ;  /* 0x0000008d02117220 */ /* 0x040fe40000410000 */
[C---:B------:R-:W-:Y:S01]  /*173e0*/  FMUL.FTZ R12, R2.reuse, R136 ;  /* 0x00000088020c7220 */ /* 0x040fe20000410000 */
[C---:B------:R-:W-:Y:S01]  /*173f0*/  HMMA.16816.F32.BF16 R8, R160.reuse, R14, R8 ;  /* 0x0000000ea008723c */ /* 0x040fe20000041808 */
[----:B------:R-:W-:Y:S02]  /*17400*/  MUFU.EX2 R233, R233 ;  /* 0x000000e900e97308 */ /* 0x000fe40000000800 */
[----:B--2---:R-:W-:Y:S01]  /*17410*/  LDSM.16.MT88.4 R176, [R208+0x6880] ;  /* 0x00688000d0b0783b */ /* 0x004fe20000004200 */
[----:B------:R-:W-:Y:S02]  /*17420*/  FMUL.FTZ R13, R2, R137 ;  /* 0x00000089020d7220 */ /* 0x000fe40000410000 */
[C---:B------:R-:W-:Y:S02]  /*17430*/  FMUL.FTZ R18, R0.reuse, R142 ;  /* 0x0000008e00127220 */ /* 0x040fe40000410000 */
[C---:B------:R-:W-:Y:S03]  /*17440*/  FMUL.FTZ R14, R0.reuse, R138 ;  /* 0x0000008a000e7220 */ /* 0x040fe60000410000 */
[----:B------:R-:W2:Y:S01]  /*17450*/  MUFU.EX2 R236, R236 ;  /* 0x000000ec00ec7308 */ /* 0x000ea20000000800 */
[C---:B------:R-:W-:Y:S02]  /*17460*/  FMUL.FTZ R15, R0.reuse, R139 ;  /* 0x0000008b000f7220 */ /* 0x040fe40000410000 */
[----:B------:R-:W5:Y:S01]  /*17470*/  LDSM.16.MT88.4 R136, [R208+0x5880] ;  /* 0x00588000d088783b */ /* 0x000f620000004200 */
[----:B------:R-:W-:Y:S02]  /*17480*/  FMUL.FTZ R19, R0, R143 ;  /* 0x0000008f00137220 */ /* 0x000fe40000410000 */
[C---:B------:R-:W-:Y:S02]  /*17490*/  FMUL.FTZ R24, R2.reuse, R148 ;  /* 0x0000009402187220 */ /* 0x040fe40000410000 */
[C---:B------:R-:W-:Y:S02]  /*174a0*/  HMMA.16816.F32.BF16 R12, R160.reuse, R20, R12 ;  /* 0x00000014a00c723c */ /* 0x040fe4000004180c */
[----:B------:R-:W-:Y:S01]  /*174b0*/  MUFU.EX2 R238, R238 ;  /* 0x000000ee00ee7308 */ /* 0x000fe20000000800 */
[----:B------:R-:W2:Y:S01]  /*174c0*/  LDSM.16.MT88.4 R140, [R206+0x5880] ;  /* 0x00588000ce8c783b */ /* 0x000ea20000004200 */
[----:B------:R-:W-:Y:S02]  /*174d0*/  FMUL.FTZ R25, R2, R149 ;  /* 0x0000009502197220 */ /* 0x000fe40000410000 */
[----:B------:R-:W-:Y:S02]  /*174e0*/  FMUL.FTZ R26, R0, R150 ;  /* 0x00000096001a7220 */ /* 0x000fe40000410000 */
[C---:B------:R-:W-:Y:S04]  /*174f0*/  HMMA.16816.F32.BF16 R16, R160.reuse, R22, R16 ;  /* 0x00000016a010723c */ /* 0x040fe80000041810 */
[C---:B------:R-:W-:Y:S01]  /*17500*/  FMUL.FTZ R20, R2.reuse, R144 ;  /* 0x0000009002147220 */ /* 0x040fe20000410000 */
[----:B------:R-:W2:Y:S01]  /*17510*/  MUFU.EX2 R235, R235 ;  /* 0x000000eb00eb7308 */ /* 0x000ea20000000800 */
[----:B------:R-:W-:Y:S02]  /*17520*/  FMUL.FTZ R21, R2, R145 ;  /* 0x0000009102157220 */ /* 0x000fe40000410000 */
[C---:B------:R-:W-:Y:S04]  /*17530*/  FMUL.FTZ R22, R0.reuse, R146 ;  /* 0x0000009200167220 */ /* 0x040fe80000410000 */
[C---:B------:R-:W-:Y:S02]  /*17540*/  FMUL.FTZ R23, R0.reuse, R147 ;  /* 0x0000009300177220 */ /* 0x040fe40000410000 */
[----:B------:R-:W-:Y:S01]  /*17550*/  LDSM.16.MT88.4 R144, [R205+0x4880] ;  /* 0x00488000cd90783b */ /* 0x000fe20000004200 */
[----:B------:R-:W-:Y:S01]  /*17560*/  FMUL.FTZ R27, R0, R151 ;  /* 0x00000097001b7220 */ /* 0x000fe20000410000 */
[----:B------:R-:W-:Y:S01]  /*17570*/  MUFU.EX2 R237, R237 ;  /* 0x000000ed00ed7308 */ /* 0x000fe20000000800 */
[C---:B------:R-:W-:Y:S02]  /*17580*/  FMUL.FTZ R28, R2.reuse, R28 ;  /* 0x0000001c021c7220 */ /* 0x040fe40000410000 */
[C---:B-1----:R-:W-:Y:S03]  /*17590*/  HMMA.16816.F32.BF16 R20, R160.reuse, R152, R20 ;  /* 0x00000098a014723c */ /* 0x042fe60000041814 */
[----:B------:R-:W-:Y:S01]  /*175a0*/  LDSM.16.MT88.4 R148, [R204+0x4880] ;  /* 0x00488000cc94783b */ /* 0x000fe20000004200 */
[----:B------:R-:W-:Y:S02]  /*175b0*/  FMUL.FTZ R29, R2, R29 ;  /* 0x0000001d021d7220 */ /* 0x000fe40000410000 */
[C---:B------:R-:W-:Y:S01]  /*175c0*/  FMUL.FTZ R30, R0.reuse, R30 ;  /* 0x0000001e001e7220 */ /* 0x040fe20000410000 */
[----:B------:R-:W1:Y:S01]  /*175d0*/  MUFU.EX2 R240, R240 ;  /* 0x000000f000f07308 */ /* 0x000e620000000800 */
[C---:B------:R-:W-:Y:S03]  /*175e0*/  HMMA.16816.F32.BF16 R24, R160.reuse, R154, R24 ;  /* 0x0000009aa018723c */ /* 0x040fe60000041818 */
[----:B------:R-:W-:Y:S01]  /*175f0*/  LDSM.16.MT88.4 R152, [R208+0x6080] ;  /* 0x00608000d098783b */ /* 0x000fe20000004200 */
[----:B------:R-:W-:Y:S02]  /*17600*/  FMUL.FTZ R31, R0, R31 ;  /* 0x0000001f001f7220 */ /* 0x000fe40000410000 */
[C---:B------:R-:W-:Y:S02]  /*17610*/  FMUL.FTZ R32, R2.reuse, R32 ;  /* 0x0000002002207220 */ /* 0x040fe40000410000 */
[----:B------:R-:W-:Y:S01]  /*17620*/  FMUL.FTZ R33, R2, R33 ;  /* 0x0000002102217220 */ /* 0x000fe20000410000 */
[----:B------:R-:W-:Y:S02]  /*17630*/  MUFU.EX2 R232, R232 ;  /* 0x000000e800e87308 */ /* 0x000fe40000000800 */
[C---:B----4-:R-:W-:Y:S03]  /*17640*/  HMMA.16816.F32.BF16 R28, R160.reuse, R132, R28 ;  /* 0x00000084a01c723c */ /* 0x050fe6000004181c */
[C---:B------:R-:W-:Y:S02]  /*17650*/  FMUL.FTZ R34, R0.reuse, R34 ;  /* 0x0000002200227220 */ /* 0x040fe40000410000 */
[----:B------:R-:W-:Y:S02]  /*17660*/  FMUL.FTZ R35, R0, R35 ;  /* 0x0000002300237220 */ /* 0x000fe40000410000 */
[C---:B------:R-:W-:Y:S01]  /*17670*/  FMUL.FTZ R36, R2.reuse, R36 ;  /* 0x0000002402247220 */ /* 0x040fe20000410000 */
[----:B------:R-:W4:Y:S01]  /*17680*/  MUFU.EX2 R239, R239 ;  /* 0x000000ef00ef7308 */ /* 0x000f220000000800 */
[----:B------:R-:W-:Y:S03]  /*17690*/  FMUL.FTZ R37, R2, R37 ;  /* 0x0000002502257220 */ /* 0x000fe60000410000 */
[C---:B------:R-:W-:Y:S01]  /*176a0*/  HMMA.16816.F32.BF16 R32, R160.reuse, R134, R32 ;  /* 0x00000086a020723c */ /* 0x040fe20000041820 */
[----:B------:R-:W1:Y:S02]  /*176b0*/  LDSM.16.MT88.4 R132, [R205+0x5880] ;  /* 0x00588000cd84783b */ /* 0x000e640000004200 */
[C---:B------:R-:W-:Y:S02]  /*176c0*/  FMUL.FTZ R38, R0.reuse, R38 ;  /* 0x0000002600267220 */ /* 0x040fe40000410000 */
[----:B------:R-:W-:Y:S01]  /*176d0*/  FMUL.FTZ R39, R0, R39 ;  /* 0x0000002700277220 */ /* 0x000fe20000410000 */
[----:B------:R-:W-:Y:S01]  /*176e0*/  MUFU.EX2 R229, R229 ;  /* 0x000000e500e57308 */ /* 0x000fe20000000800 */
[C---:B------:R-:W-:Y:S02]  /*176f0*/  FMUL.FTZ R40, R2.reuse, R40 ;  /* 0x0000002802287220 */ /* 0x040fe40000410000 */
[----:B------:R-:W-:Y:S03]  /*17700*/  FMUL.FTZ R41, R2, R41 ;  /* 0x0000002902297220 */ /* 0x000fe60000410000 */
[C---:B-----5:R-:W-:Y:S03]  /*17710*/  HMMA.16816.F32.BF16 R36, R160.reuse, R136, R36 ;  /* 0x00000088a024723c */ /* 0x060fe60000041824 */
[C---:B------:R-:W-:Y:S01]  /*17720*/  FMUL.FTZ R42, R0.reuse, R42 ;  /* 0x0000002a002a7220 */ /* 0x040fe20000410000 */
[----:B------:R-:W5:Y:S01]  /*17730*/  MUFU.EX2 R230, R230 ;  /* 0x000000e600e67308 */ /* 0x000f620000000800 */
[----:B------:R-:W-:Y:S02]  /*17740*/  FMUL.FTZ R43, R0, R43 ;  /* 0x0000002b002b7220 */ /* 0x000fe40000410000 */
[C---:B------:R-:W-:Y:S02]  /*17750*/  FMUL.FTZ R44, R2.reuse, R44 ;  /* 0x0000002c022c7220 */ /* 0x040fe40000410000 */
[----:B------:R-:W-:Y:S03]  /*17760*/  FMUL.FTZ R45, R2, R45 ;  /* 0x0000002d022d7220 */ /* 0x000fe60000410000 */
[C---:B------:R-:W-:Y:S01]  /*17770*/  HMMA.16816.F32.BF16 R40, R160.reuse, R138, R40 ;  /* 0x0000008aa028723c */ /* 0x040fe20000041828 */
[----:B------:R-:W3:Y:S01]  /*17780*/  LDSM.16.MT88.4 R136, [R204+0x5880] ;  /* 0x00588000cc88783b */ /* 0x000ee20000004200 */
[----:B------:R-:W-:Y:S01]  /*17790*/  MUFU.EX2 R186, R186 ;  /* 0x000000ba00ba7308 */ /* 0x000fe20000000800 */
[C---:B------:R-:W-:Y:S02]  /*177a0*/  FMUL.FTZ R46, R0.reuse, R46 ;  /* 0x0000002e002e7220 */ /* 0x040fe40000410000 */
[----:B------:R-:W-:Y:S02]  /*177b0*/  FMUL.FTZ R47, R0, R47 ;  /* 0x0000002f002f7220 */ /* 0x000fe40000410000 */
[C---:B------:R-:W-:Y:S02]  /*177c0*/  FMUL.FTZ R48, R2.reuse, R48 ;  /* 0x0000003002307220 */ /* 0x040fe40000410000 */
[----:B------:R-:W-:Y:S03]  /*177d0*/  FMUL.FTZ R49, R2, R49 ;  /* 0x0000003102317220 */ /* 0x000fe60000410000 */
[C---:B--2---:R-:W-:Y:S01]  /*177e0*/  HMMA.16816.F32.BF16 R44, R160.reuse, R140, R44 ;  /* 0x0000008ca02c723c */ /* 0x044fe2000004182c */
[----:B------:R-:W2:Y:S02]  /*177f0*/  MUFU.EX2 R187, R187 ;  /* 0x000000bb00bb7308 */ /* 0x000ea40000000800 */
[C---:B------:R-:W-:Y:S02]  /*17800*/  FMUL.FTZ R50, R0.reuse, R50 ;  /* 0x0000003200327220 */ /* 0x040fe40000410000 */
[----:B------:R-:W-:Y:S02]  /*17810*/  FMUL.FTZ R51, R0, R51 ;  /* 0x0000003300337220 */ /* 0x000fe40000410000 */
[C---:B------:R-:W-:Y:S02]  /*17820*/  FMUL.FTZ R52, R2.reuse, R52 ;  /* 0x0000003402347220 */ /* 0x040fe40000410000 */
[----:B------:R-:W-:Y:S02]  /*17830*/  FMUL.FTZ R53, R2, R53 ;  /* 0x0000003502357220 */ /* 0x000fe40000410000 */
[----:B------:R-:W2:Y:S01]  /*17840*/  MUFU.EX2 R241, R241 ;  /* 0x000000f100f17308 */ /* 0x000ea20000000800 */
        /* <DEDUP_REMOVED lines=108> */
[----:B------:R-:W-:Y:S01]  /*17f10*/  F2FP.BF16.PACK_AB R132, R234, R231 ;  /* 0x000000e7ea84723e */ /* 0x000fe200000010ff */
[----:B------:R-:W-:Y:S01]  /*17f20*/  FFMA.FTZ R181, R0, R219, R181 ;  /* 0x000000db00b57223 */ /* 0x000fe200000100b5 */
[----:B------:R-:W-:Y:S03]  /*17f30*/  F2FP.BF16.PACK_AB R133, R236, R233 ;  /* 0x000000e9ec85723e */ /* 0x000fe600000010ff */
[----:B------:R-:W-:Y:S01]  /*17f40*/  HMMA.16816.F32.BF16 R128, R160, R134, R128 ;  /* 0x00000086a080723c */ /* 0x000fe20000041880 */
[----:B------:R-:W1:Y:S02]  /*17f50*/  LDSM.16.MT88.4 R160, [R206+0x6080] ;  /* 0x00608000cea0783b */ /* 0x000e640000004200 */
[----:B------:R-:W-:Y:S01]  /*17f60*/  MOV R0, R156 ;  /* 0x0000009c00007202 */ /* 0x000fe20000000f00 */
[----:B------:R-:W-:Y:S01]  /*17f70*/  FFMA.FTZ R185, R2, R227, R185 ;  /* 0x000000e302b97223 */ /* 0x000fe200000100b9 */
[----:B------:R-:W-:Y:S01]  /*17f80*/  MOV R2, R3 ;  /* 0x0000000300027202 */ /* 0x000fe20000000f00 */
[----:B------:R-:W-:Y:S01]  /*17f90*/  FADD.FTZ R180, R180, R181 ;  /* 0x000000b5b4b47221 */ /* 0x000fe20000010000 */
[----:B------:R-:W-:Y:S01]  /*17fa0*/  F2FP.BF16.PACK_AB R134, R235, R238 ;  /* 0x000000eeeb86723e */ /* 0x000fe200000010ff */
[----:B------:R-:W-:Y:S01]  /*17fb0*/  FADD.FTZ R184, R184, R185 ;  /* 0x000000b9b8b87221 */ /* 0x000fe20000010000 */
[----:B------:R-:W-:Y:S03]  /*17fc0*/  F2FP.BF16.PACK_AB R135, R240, R237 ;  /* 0x000000edf087723e */ /* 0x000fe600000010ff */
[----:B------:R-:W-:Y:S02]  /*17fd0*/  FADD.FTZ R159, R159, R180 ;  /* 0x000000b49f9f7221 */ /* 0x000fe40000010000 */
[----:B------:R-:W-:Y:S02]  /*17fe0*/  FADD.FTZ R183, R183, R184 ;  /* 0x000000b8b7b77221 */ /* 0x000fe40000010000 */
[C---:B---3--:R-:W-:Y:S05]  /*17ff0*/  HMMA.16816.F32.BF16 R4, R132.reuse, R136, R4 ;  /* 0x000000888404723c */ /* 0x048fea0000041804 */
[----:B------:R-:W-:Y:S02]  /*18000*/  FADD.FTZ R158, R158, R159 ;  /* 0x0000009f9e9e7221 */ /* 0x000fe40000010000 */
[----:B------:R-:W-:Y:S01]  /*18010*/  FADD.FTZ R182, R182, R183 ;  /* 0x000000b7b6b67221 */ /* 0x000fe20000010000 */
[C---:B------:R-:W-:Y:S01]  /*18020*/  HMMA.16816.F32.BF16 R8, R132.reuse, R138, R8 ;  /* 0x0000008a8408723c */ /* 0x040fe20000041808 */
[----:B------:R-:W3:Y:S03]  /*18030*/  LDSM.16.MT88.4 R136, [R206+0x7880] ;  /* 0x00788000ce88783b */ /* 0x000ee60000004200 */
        /* <DEDUP_REMOVED lines=9> */
[----:B------:R-:W2:Y:S07]  /*180d0*/  LDSM.16.MT88.4 R144, [R204+0x7880] ;  /* 0x00788000cc90783b */ /* 0x000eae0000004200 */
[C---:B------:R-:W-:Y:S08]  /*180e0*/  HMMA.16816.F32.BF16 R28, R132.reuse, R148, R28 ;  /* 0x00000094841c723c */ /* 0x040ff0000004181c */
[C---:B------:R-:W-:Y:S01]  /*180f0*/  HMMA.16816.F32.BF16 R32, R132.reuse, R150, R32 ;  /* 0x000000968420723c */ /* 0x040fe20000041820 */
[----:B------:R-:W2:Y:S07]  /*18100*/  LDSM.16.MT88.4 R148, [R208+0x9080] ;  /* 0x00908000d094783b */ /* 0x000eae0000004200 */
[C---:B------:R-:W-:Y:S08]  /*18110*/  HMMA.16816.F32.BF16 R36, R132.reuse, R152, R36 ;  /* 0x000000988424723c */ /* 0x040ff00000041824 */
[C---:B------:R-:W-:Y:S08]  /*18120*/  HMMA.16816.F32.BF16 R40, R132.reuse, R154, R40 ;  /* 0x0000009a8428723c */ /* 0x040ff00000041828 */
[C---:B-1----:R-:W-:Y:S07]  /*18130*/  HMMA.16816.F32.BF16 R44, R132.reuse, R160, R44 ;  /* 0x000000a0842c723c */ /* 0x042fee000004182c */
[----:B----4-:R-:W-:Y:S01]  /*18140*/  F2FP.BF16.PACK_AB R160, R239, R232 ;  /* 0x000000e8efa0723e */ /* 0x010fe200000010ff */
[C---:B------:R-:W-:Y:S04]  /*18150*/  HMMA.16816.F32.BF16 R48, R132.reuse, R162, R48 ;  /* 0x000000a28430723c */ /* 0x040fe80000041830 */
[----:B-----5:R-:W-:Y:S01]  /*18160*/  F2FP.BF16.PACK_AB R161, R230, R229 ;  /* 0x000000e5e6a1723e */ /* 0x020fe200000010ff */
[----:B------:R-:W-:Y:S02]  /*18170*/  FADD.FTZ R229, R229, R240 ;  /* 0x000000f0e5e57221 */ /* 0x000fe40000010000 */
[----:B------:R-:W-:Y:S01]  /*18180*/  F2FP.BF16.PACK_AB R162, R187, R186 ;  /* 0x000000babba2723e */ /* 0x000fe200000010ff */
[C---:B------:R-:W-:Y:S04]  /*18190*/  HMMA.16816.F32.BF16 R52, R132.reuse, R164, R52 ;  /* 0x000000a48434723c */ /* 0x040fe80000041834 */
[----:B------:R-:W-:Y:S01]  /*181a0*/  F2FP.BF16.PACK_AB R163, R242, R241 ;  /* 0x000000f1f2a3723e */ /* 0x000fe200000010ff */
[----:B------:R-:W-:Y:S03]  /*181b0*/  FADD.FTZ R230, R230, R229 ;  /* 0x000000e5e6e67221 */ /* 0x000fe60000010000 */
[C---:B------:R-:W-:Y:S01]  /*181c0*/  HMMA.16816.F32.BF16 R56, R132.reuse, R166, R56 ;  /* 0x000000a68438723c */ /* 0x040fe20000041838 */
[----:B------:R-:W-:Y:S03]  /*181d0*/  LDSM.16.MT88.4 R164, [R206+0x5080] ;  /* 0x00508000cea4783b */ /* 0x000fe60000004200 */
[----:B------:R-:W-:Y:S04]  /*181e0*/  FADD.FTZ R219, R241, R230 ;  /* 0x000000e6f1db7221 */ /* 0x000fe80000010000 */
[C---:B------:R-:W-:Y:S04]  /*181f0*/  HMMA.16816.F32.BF16 R60, R132.reuse, R168, R60 ;  /* 0x000000a8843c723c */ /* 0x040fe8000004183c */
[----:B------:R-:W-:Y:S04]  /*18200*/  FADD.FTZ R219, R242, R219 ;  /* 0x000000dbf2db7221 */ /* 0x000fe80000010000 */
[C---:B------:R-:W-:Y:S01]  /*18210*/  HMMA.16816.F32.BF16 R64, R132.reuse, R170, R64 ;  /* 0x000000aa8440723c */ /* 0x040fe20000041840 */
[----:B------:R-:W-:Y:S07]  /*18220*/  LDSM.16.MT88.4 R168, [R205+0x5080] ;  /* 0x00508000cda8783b */ /* 0x000fee0000004200 */
[C---:B------:R-:W-:Y:S08]  /*18230*/  HMMA.16816.F32.BF16 R68, R132.reuse, R172, R68 ;  /* 0x000000ac8444723c */ /* 0x040ff00000041844 */
[C---:B------:R-:W-:Y:S01]  /*18240*/  HMMA.16816.F32.BF16 R72, R132.reuse, R174, R72 ;  /* 0x000000ae8448723c */ /* 0x040fe20000041848 */
[----:B------:R-:W-:Y:S07]  /*18250*/  LDSM.16.MT88.4 R172, [R204+0x5080] ;  /* 0x00508000ccac783b */ /* 0x000fee0000004200 */
[C---:B---3--:R-:W-:Y:S08]  /*18260*/  HMMA.16816.F32.BF16 R76, R132.reuse, R136, R76 ;  /* 0x00000088844c723c */ /* 0x048ff0000004184c */
        /* <DEDUP_REMOVED lines=11> */
[C---:B-1----:R-:W-:Y:S08]  /*18320*/  HMMA.16816.F32.BF16 R108, R132.reuse, R136, R108 ;  /* 0x00000088846c723c */ /* 0x042ff0000004186c */
[C---:B------:R-:W-:Y:S08]  /*18330*/  HMMA.16816.F32.BF16 R112, R132.reuse, R138, R112 ;  /* 0x0000008a8470723c */ /* 0x040ff00000041870 */
[C---:B--2---:R-:W-:Y:S08]  /*18340*/  HMMA.16816.F32.BF16 R116, R132.reuse, R140, R116 ;  /* 0x0000008c8474723c */ /* 0x044ff00000041874 */
        /* <DEDUP_REMOVED lines=55> */
.L_x_3030:
        /* <DEDUP_REMOVED lines=25> */
.L_x_3037:
        /* <DEDUP_REMOVED lines=23> */
[----:B------:R-:W-:Y:S02]  /*189c0*/  @P1 LEA R164, P0, R160, c[0x0][0x1c8], 0x1 ;  /* 0x00007200a0a41a11 */ /* 0x000fe400078008ff */
        /* <DEDUP_REMOVED lines=41> */
.L_x_3035:
        /* <DEDUP_REMOVED lines=9> */
[----:B------:R-:W-:Y:S02]  /*18cf0*/  IADD3 R7, P1, R233, UR10, RZ ;  /* 0x0000000ae9077c10 */ /* 0x000fe4000ff3e0ff */
[----:B------:R-:W-:Y:S02]  /*18d00*/  LEA R184, P2, R5, c[0x0][0x1f8], 0x1 ;  /* 0x00007e0005b87a11 */ /* 0x000fe400078408ff */
[----:B------:R-:W-:Y:S02]  /*18d10*/  IADD3.X R0, R223, UR4, RZ, P0, !PT ;  /* 0x00000004df007c10 */ /* 0x000fe400087fe4ff */
[----:B------:R-:W-:Y:S02]  /*18d20*/  IADD3.X R2, R230, UR4, RZ, P1, !PT ;  /* 0x00000004e6027c10 */ /* 0x000fe40008ffe4ff */
[----:B------:R-:W-:Y:S01]  /*18d30*/  LEA.HI.X R185, R5, c[0x0][0x1fc], R0, 0x1, P2 ;  /* 0x00007f0005b97a11 */ /* 0x000fe200010f0c00 */
[----:B------:R-:W-:Y:S01]  /*18d40*/  LDSM.16.M88.4 R24, [R214] ;  /* 0x00000000d618783b */ /* 0x000fe20000000200 */
[----:B------:R-:W-:Y:S02]  /*18d50*/  IADD3 R5, P0, R232, UR10, RZ ;  /* 0x0000000ae8057c10 */ /* 0x000fe4000ff1e0ff */
[----:B------:R-:W-:Y:S01]  /*18d60*/  LEA R190, P1, R7, c[0x0][0x1f8], 0x1 ;  /* 0x00007e0007be7a11 */ /* 0x000fe200078208ff */
[----:B------:R-:W1:Y:S01]  /*18d70*/  LDSM.16.M88.4 R8, [R213+0xa080] ;  /* 0x00a08000d508783b */ /* 0x000e620000000200 */
[----:B------:R-:W-:Y:S02]  /*18d80*/  IADD3.X R0, R229, UR4, RZ, P0, !PT ;  /* 0x00000004e5007c10 */ /* 0x000fe400087fe4ff */
[----:B------:R-:W-:Y:S01]  /*18d90*/  LEA R188, P0, R5, c[0x0][0x1f8], 0x1 ;  /* 0x00007e0005bc7a11 */ /* 0x000fe200078008ff */
[----:B------:R-:W2:Y:S01]  /*18da0*/  LDSM.16.M88.4 R16, [R213+0xa880] ;  /* 0x00a88000d510783b */ /* 0x000ea20000000200 */
[----:B------:R-:W-:Y:S02]  /*18db0*/  LEA.HI.X R191, R7, c[0x0][0x1fc], R2, 0x1, P1 ;  /* 0x00007f0007bf7a11 */ /* 0x000fe400008f0c02 */
[----:B------:R-:W-:Y:S01]  /*18dc0*/  LEA.HI.X R189, R5, c[0x0][0x1fc], R0, 0x1, P0 ;  /* 0x00007f0005bd7a11 */ /* 0x000fe200000f0c00 */
[----:B------:R-:W3:Y:S01]  /*18dd0*/  LDSM.16.M88.4 R160, [R213+0xb080] ;  /* 0x00b08000d5a0783b */ /* 0x000ee20000000200 */
[----:B------:R-:W-:Y:S02]  /*18de0*/  @!P3 LEA R21, P0, R235, UR10, 0x5 ;  /* 0x0000000aeb15bc11 */ /* 0x000fe4000f8028ff */
[----:B------:R-:W-:Y:S01]  /*18df0*/  IADD3 R7, P1, R231, UR10, RZ ;  /* 0x0000000ae7077c10 */ /* 0x000fe2000ff3e0ff */
[----:B------:R-:W-:Y:S01]  /*18e00*/  LDSM.16.M88.4 R164, [R212] ;  /* 0x00000000d4a4783b */ /* 0x000fe20000000200 */
[----:B------:R-:W-:Y:S02]  /*18e10*/  @!P3 LEA.HI.X R13, R235, UR4, R234, 0x5, P0 ;  /* 0x00000004eb0dbc11 */ /* 0x000fe400080f2cea */
[----:B------:R-:W-:Y:S01]  /*18e20*/  @!P3 IADD3 R5, P0, R21, R216, RZ ;  /* 0x000000d81505b210 */ /* 0x000fe20007f1e0ff */
[----:B------:R-:W4:Y:S01]  /*18e30*/  LDSM.16.M88.4 R168, [R211] ;  /* 0x00000000d3a8783b */ /* 0x000f220000000200 */
[----:B------:R-:W-:Y:S02]  /*18e40*/  IADD3.X R0, R228, UR4, RZ, P1, !PT ;  /* 0x00000004e4007c10 */ /* 0x000fe40008ffe4ff */
[----:B------:R-:W-:Y:S01]  /*18e50*/  LEA R246, P1, R7, c[0x0][0x1f8], 0x1 ;  /* 0x00007e0007f67a11 */ /* 0x000fe200078208ff */
[----:B------:R-:W-:Y:S01]  /*18e60*/  @!P3 IMAD.X R2, R13, 0x1, R223, P0 ;  /* 0x000000010d02b824 */ /* 0x000fe200000e06df */
[----:B------:R-:W5:Y:S02]  /*18e70*/  LDSM.16.M88.4 R172, [R203] ;  /* 0x00000000cbac783b */ /* 0x000f640000000200 */
[----:B------:R-:W-:Y:S02]  /*18e80*/  LEA.HI.X R247, R7, c[0x0][0x1fc], R0, 0x1, P1 ;  /* 0x00007f0007f77a11 */ /* 0x000fe400008f0c00 */
[----:B------:R-:W-:Y:S01]  /*18e90*/  @!P3 LEA R244, P1, R5, c[0x0][0x1f8], 0x1 ;  /* 0x00007e0005f4ba11 */ /* 0x000fe200078208ff */
[----:B------:R-:W3:Y:S01]  /*18ea0*/  LDSM.16.M88.4 R176, [R202] ;  /* 0x00000000cab0783b */ /* 0x000ee20000000200 */
[----:B------:R-:W-:Y:S02]  /*18eb0*/  @!P3 IADD3 R0, P0, R21, R233, RZ ;  /* 0x000000e91500b210 */ /* 0x000fe40007f1e0ff */
[----:B------:R-:W-:Y:S02]  /*18ec0*/  @!P3 LEA.HI.X R245, R5, c[0x0][0x1fc], R2, 0x1, P1 ;  /* 0x00007f0005f5ba11 */ /* 0x000fe400008f0c02 */
[C---:B------:R-:W-:Y:S01]  /*18ed0*/  @!P3 LEA R158, P1, R0.reuse, c[0x0][0x1f8], 0x1 ;  /* 0x00007e00009eba11 */ /* 0x040fe200078208ff */
[C---:B-1----:R-:W-:Y:S07]  /*18ee0*/  HMMA.16816.F32.BF16 R4, R24.reuse, R8, RZ ;  /* 0x000000081804723c */ /* 0x042fee00000418ff */
[----:B------:R-:W-:Y:S01]  /*18ef0*/  @!P3 IMAD.X R9, R13, 0x1, R230, P0 ;  /* 0x000000010d09b824 */ /* 0x000fe200000e06e6 */
[----:B------:R-:W-:Y:S04]  /*18f00*/  @!P3 IADD3 R15, P0, R21, R232, RZ ;  /* 0x000000e8150fb210 */ /* 0x000fe80007f1e0ff */
[----:B------:R-:W-:Y:S01]  /*18f10*/  @!P3 LEA.HI.X R159, R0, c[0x0][0x1fc], R9, 0x1, P1 ;  /* 0x00007f00009fba11 */ /* 0x000fe200008f0c09 */
[----:B------:R-:W-:Y:S01]  /*18f20*/  @!P3 IMAD.X R0, R13, 0x1, R229, P0 ;  /* 0x000000010d00b824 */ /* 0x000fe200000e06e5 */
[C---:B------:R-:W-:Y:S01]  /*18f30*/  HMMA.16816.F32.BF16 R8, R24.reuse, R10, RZ ;  /* 0x0000000a1808723c */ /* 0x040fe200000418ff */
[----:B------:R-:W-:Y:S02]  /*18f40*/  @!P3 LEA R240, P2, R15, c[0x0][0x1f8], 0x1 ;  /* 0x00007e000ff0ba11 */ /* 0x000fe400078408ff */
[----:B------:R-:W-:Y:S02]  /*18f50*/  @!P3 IADD3 R21, P1, R21, R231, RZ ;  /* 0x000000e71515b210 */ /* 0x000fe40007f3e0ff */
[----:B------:R-:W-:Y:S02]  /*18f60*/  @!P3 LEA.HI.X R241, R15, c[0x0][0x1fc], R0, 0x1, P2 ;  /* 0x00007f000ff1ba11 */ /* 0x000fe400010f0c00 */
[----:B------:R-:W-:Y:S01]  /*18f70*/  LOP3.LUT P2, RZ, R215, 0x1, RZ, 0xc0, !PT ;  /* 0x00000001d7ff7812 */ /* 0x000fe2000784c0ff */
[----:B------:R-:W-:Y:S01]  /*18f80*/  @!P3 IMAD.X R0, R13, 0x1, R228, P1 ;  /* 0x000000010d00b824 */ /* 0x000fe200008e06e4 */
[C---:B------:R-:W-:Y:S01]  /*18f90*/  @!P3 LEA R242, P0, R21.reuse, c[0x0][0x1f8], 0x1 ;  /* 0x00007e0015f2ba11 */ /* 0x040fe200078008ff */
[C---:B--2---:R-:W-:Y:S03]  /*18fa0*/  HMMA.16816.F32.BF16 R12, R24.reuse, R16, RZ ;  /* 0x00000010180c723c */ /* 0x044fe600000418ff */
[----:B------:R-:W-:Y:S01]  /*18fb0*/  @!P3 LEA.HI.X R243, R21, c[0x0][0x1fc], R0, 0x1, P0 ;  /* 0x00007f0015f3ba11 */ /* 0x000fe200000f0c00 */
[----:B------:R-:W-:Y:S01]  /*18fc0*/  IMAD.MOV.U32 R0, RZ, RZ, R3 ;  /* 0x000000ffff007224 */ /* 0x000fe200078e0003 */
[----:B------:R-:W-:Y:S03]  /*18fd0*/  PLOP3.LUT P0, PT, PT, PT, UP1, 0x80, 0x0 ;  /* 0x000000000000781c */ /* 0x000fe60003f0f018 */
[C---:B------:R-:W-:Y:S02]  /*18fe0*/  HMMA.16816.F32.BF16 R16, R24.reuse, R18, RZ ;  /* 0x000000121810723c */ /* 0x040fe400000418ff */
[----:B------:R-:W-:Y:S01]  /*18ff0*/  @!PT LDS RZ, [RZ] ;  /* 0x00000000fffff984 */ /* 0x000fe20000000800 */
[----:B------:R-:W-:Y:S01]  /*19000*/  @!PT LDS RZ, [RZ] ;  /* 0x00000000fffff984 */ /* 0x000fe20000000800 */
[----:B------:R-:W-:Y:S01]  /*19010*/  @!PT LDS RZ, [RZ] ;  /* 0x00000000fffff984 */ /* 0x000fe20000000800 */
[----:B------:R1:W-:Y:S04]  /*19020*/  LDGSTS.E.BYPASS.LTC128B.128 [R218+0x4080], [R184.64], !P2 ;  /* 0x04080000b8da7fae */ /* 0x0003e8000d101d5a */
[----:B------:R2:W-:Y:S02]  /*19030*/  LDGSTS.E.BYPASS.LTC128B.128 [R218+0x5880], [R190.64], !P6 ;  /* 0x05880000beda7fae */ /* 0x0005e4000f101d5a */
[C---:B---3--:R-:W-:Y:S02]  /*19040*/  HMMA.16816.F32.BF16 R20, R24.reuse, R160, RZ ;  /* 0x000000a01814723c */ /* 0x048fe400000418ff */
[----:B------:R2:W-:Y:S04]  /*19050*/  LDGSTS.E.BYPASS.LTC128B.128 [R218+0x7080], [R188.64], !P5 ;  /* 0x07080000bcda7fae */ /* 0x0005e8000e901d5a */
[----:B------:R3:W-:Y:S02]  /*19060*/  LDGSTS.E.BYPASS.LTC128B.128 [R218+0x8880], [R246.64], !P4 ;  /* 0x08880000f6da7fae */ /* 0x0007e4000e101d5a */
[----:B------:R-:W-:Y:S02]  /*19070*/  HMMA.16816.F32.BF16 R24, R24, R162, RZ ;  /* 0x000000a21818723c */ /* 0x000fe400000418ff */
[----:B------:R3:W-:Y:S04]  /*19080*/  @!P3 LDGSTS.E.BYPASS.LTC128B.128 [R218+0x5080], [R244.64], !P2 ;  /* 0x05080000f4dabfae */ /* 0x0007e8000d101d5a */
[----:B------:R3:W-:Y:S02]  /*19090*/  @!P3 LDGSTS.E.BYPASS.LTC128B.128 [R218+0x6880], [R158.64], !P6 ;  /* 0x068800009edabfae */ /* 0x0007e4000f101d5a */
[C---:B----4-:R-:W-:Y:S02]  /*190a0*/  HMMA.16816.F32.BF16 R4, R164.reuse, R168, R4 ;  /* 0x000000a8a404723c */ /* 0x050fe40000041804 */
[----:B------:R3:W-:Y:S04]  /*190b0*/  @!P3 LDGSTS.E.BYPASS.LTC128B.128 [R218+0x8080], [R240.64], !P5 ;  /* 0x08080000f0dabfae */ /* 0x0007e8000e901d5a */
[----:B------:R3:W-:Y:S02]  /*190c0*/  @!P3 LDGSTS.E.BYPASS.LTC128B.128 [R218+0x9880], [R242.64], !P4 ;  /* 0x09880000f2dabfae */ /* 0x0007e4000e101d5a */
[C---:B------:R-:W-:Y:S02]  /*190d0*/  HMMA.16816.F32.BF16 R8, R164.reuse, R170, R8 ;  /* 0x000000aaa408723c */ /* 0x040fe40000041808 */
[----:B------:R-:W-:Y:S04]  /*190e0*/  LDSM.16.M88.4 R180, [R210] ;  /* 0x00000000d2b4783b */ /* 0x000fe80000000200 */
[----:B-1----:R-:W1:Y:S02]  /*190f0*/  LDSM.16.M88.4 R184, [R207+0xa080] ;  /* 0x00a08000cfb8783b */ /* 0x002e640000000200 */
[C---:B-----5:R-:W-:Y:S02]  /*19100*/  HMMA.16816.F32.BF16 R12, R164.reuse, R172, R12 ;  /* 0x000000aca40c723c */ /* 0x060fe4000004180c */
[----:B------:R-:W0:Y:S04]  /*19110*/  LDGDEPBAR ;  /* 0x00000000000079af */ /* 0x000e280000000000 */
[----:B------:R-:W4:Y:S02]  /*19120*/  LDSM.16.M88.4 R160, [R207+0xa880] ;  /* 0x00a88000cfa0783b */ /* 0x000f240000000200 */
[C---:B------:R-:W-:Y:S02]  /*19130*/  HMMA.16816.F32.BF16 R16, R164.reuse, R174, R16 ;  /* 0x000000aea410723c */ /* 0x040fe40000041810 */
[----:B--2---:R-:W2:Y:S04]  /*19140*/  LDSM.16.M88.4 R188, [R207+0xb080] ;  /* 0x00b08000cfbc783b */ /* 0x004ea80000000200 */
[----:B------:R-:W-:Y:S02]  /*19150*/  LDSM.16.M88.4 R168, [R209] ;  /* 0x00000000d1a8783b */ /* 0x000fe40000000200 */
[C---:B------:R-:W-:Y:S02]  /*19160*/  HMMA.16816.F32.BF16 R20, R164.reuse, R176, R20 ;  /* 0x000000b0a414723c */ /* 0x040fe40000041814 */
[----:B------:R-:W5:Y:S06]  /*19170*/  LDSM.16.M88.4 R172, [R201] ;  /* 0x00000000c9ac783b */ /* 0x000f6c0000000200 */
[----:B------:R-:W-:Y:S01]  /*19180*/  HMMA.16816.F32.BF16 R24, R164, R178, R24 ;  /* 0x000000b2a418723c */ /* 0x000fe20000041818 */
[----:B------:R-:W2:Y:S04]  /*19190*/  LDSM.16.M88.4 R164, [R201+0x800] ;  /* 0x00080000c9a4783b */ /* 0x000ea80000000200 */
[----:B------:R-:W2:Y:S03]  /*191a0*/  LDSM.16.M88.4 R176, [R201+0x1000] ;  /* 0x00100000c9b0783b */ /* 0x000ea60000000200 */
[C---:B-1----:R-:W-:Y:S08]  /*191b0*/  HMMA.16816.F32.BF16 R4, R180.reuse, R184, R4 ;  /* 0x000000b8b404723c */ /* 0x042ff00000041804 */
[C---:B------:R-:W-:Y:S01]  /*191c0*/  HMMA.16816.F32.BF16 R8, R180.reuse, R186, R8 ;  /* 0x000000bab408723c */ /* 0x040fe20000041808 */
[----:B------:R-:W-:Y:S07]  /*191d0*/  LDSM.16.M88.4 R184, [R213+0xb880] ;  /* 0x00b88000d5b8783b */ /* 0x000fee0000000200 */
[C---:B----4-:R-:W-:Y:S08]  /*191e0*/  HMMA.16816.F32.BF16 R12, R180.reuse, R160, R12 ;  /* 0x000000a0b40c723c */ /* 0x050ff0000004180c */
[C---:B------:R-:W-:Y:S01]  /*191f0*/  HMMA.16816.F32.BF16 R16, R180.reuse, R162, R16 ;  /* 0x000000a2b410723c */ /* 0x040fe20000041810 */
[----:B------:R-:W1:Y:S07]  /*19200*/  LDSM.16.M88.4 R160, [R214+0x4000] ;  /* 0x00400000d6a0783b */ /* 0x000e6e0000000200 */
[C---:B--2---:R-:W-:Y:S08]  /*19210*/  HMMA.16816.F32.BF16 R20, R180.reuse, R188, R20 ;  /* 0x000000bcb414723c */ /* 0x044ff00000041814 */
[----:B------:R-:W-:Y:S01]  /*19220*/  HMMA.16816.F32.BF16 R24, R180, R190, R24 ;  /* 0x000000beb418723c */ /* 0x000fe20000041818 */
[----:B------:R-:W2:Y:S04]  /*19230*/  LDSM.16.M88.4 R180, [R213+0xc080] ;  /* 0x00c08000d5b4783b */ /* 0x000ea80000000200 */
[----:B------:R-:W4:Y:S03]  /*19240*/  LDSM.16.M88.4 R188, [R213+0xc880] ;  /* 0x00c88000d5bc783b */ /* 0x000f260000000200 */
[C---:B-----5:R-:W-:Y:S08]  /*19250*/  HMMA.16816.F32.BF16 R4, R168.reuse, R172, R4 ;  /* 0x000000aca804723c */ /* 0x060ff00000041804 */
[C---:B------:R-:W-:Y:S01]  /*19260*/  HMMA.16816.F32.BF16 R8, R168.reuse, R174, R8 ;  /* 0x000000aea808723c */ /* 0x040fe20000041808 */
[----:B------:R-:W-:Y:S07]  /*19270*/  LDSM.16.M88.4 R172, [R200] ;  /* 0x00000000c8ac783b */ /* 0x000fee0000000200 */
[C---:B------:R-:W-:Y:S08]  /*19280*/  HMMA.16816.F32.BF16 R12, R168.reuse, R164, R12 ;  /* 0x000000a4a80c723c */ /* 0x040ff0000004180c */
[C---:B------:R-:W-:Y:S01]  /*19290*/  HMMA.16816.F32.BF16 R16, R168.reuse, R166, R16 ;  /* 0x000000a6a810723c */ /* 0x040fe20000041810 */
[----:B------:R-:W5:Y:S07]  /*192a0*/  LDSM.16.M88.4 R164, [R212+0x4000] ;  /* 0x00400000d4a4783b */ /* 0x000f6e0000000200 */
[C---:B------:R-:W-:Y:S08]  /*192b0*/  HMMA.16816.F32.BF16 R20, R168.reuse, R176, R20 ;  /* 0x000000b0a814723c */ /* 0x040ff00000041814 */
[----:B------:R-:W-:Y:S01]  /*192c0*/  HMMA.16816.F32.BF16 R24, R168, R178, R24 ;  /* 0x000000b2a818723c */ /* 0x000fe20000041818 */
[----:B------:R-:W3:Y:S04]  /*192d0*/  LDSM.16.M88.4 R168, [R199] ;  /* 0x00000000c7a8783b */ /* 0x000ee80000000200 */
[----:B------:R-:W3:Y:S03]  /*192e0*/  LDSM.16.M88.4 R176, [R198] ;  /* 0x00000000c6b0783b */ /* 0x000ee60000000200 */
[C---:B-1----:R-:W-:Y:S08]  /*192f0*/  HMMA.16816.F32.BF16 R4, R160.reuse, R184, R4 ;  /* 0x000000b8a004723c */ /* 0x042ff00000041804 */
[C---:B------:R-:W-:Y:S01]  /*19300*/  HMMA.16816.F32.BF16 R8, R160.reuse, R186, R8 ;  /* 0x000000baa008723c */ /* 0x040fe20000041808 */
[----:B------:R-:W-:Y:S07]  /*19310*/  LDSM.16.M88.4 R184, [R207+0xb880] ;  /* 0x00b88000cfb8783b */ /* 0x000fee0000000200 */
[C---:B--2---:R-:W-:Y:S08]  /*19320*/  HMMA.16816.F32.BF16 R12, R160.reuse, R180, R12 ;  /* 0x000000b4a00c723c */ /* 0x044ff0000004180c */
[C---:B------:R-:W-:Y:S01]  /*19330*/  HMMA.16816.F32.BF16 R16, R160.reuse, R182, R16 ;  /* 0x000000b6a010723c */ /* 0x040fe20000041810 */
[----:B------:R-:W1:Y:S07]  /*19340*/  LDSM.16.M88.4 R180, [R210+0x4000] ;  /* 0x00400000d2b4783b */ /* 0x000e6e0000000200 */
[C---:B----4-:R-:W-:Y:S08]  /*19350*/  HMMA.16816.F32.BF16 R20, R160.reuse, R188, R20 ;  /* 0x000000bca014723c */ /* 0x050ff00000041814 */
[----:B------:R-:W-:Y:S01]  /*19360*/  HMMA.16816.F32.BF16 R24, R160, R190, R24 ;  /* 0x000000bea018723c */ /* 0x000fe20000041818 */
[----:B------:R-:W2:Y:S04]  /*19370*/  LDSM.16.M88.4 R160, [R207+0xc080] ;  /* 0x00c08000cfa0783b */ /* 0x000ea80000000200 */
[----:B------:R-:W4:Y:S03]  /*19380*/  LDSM.16.M88.4 R188, [R207+0xc880] ;  /* 0x00c88000cfbc783b */ /* 0x000f260000000200 */
[C---:B-----5:R-:W-:Y:S08]  /*19390*/  HMMA.16816.F32.BF16 R4, R164.reuse, R172, R4 ;  /* 0x000000aca404723c */ /* 0x060ff00000041804 */
[C---:B------:R-:W-:Y:S01]  /*193a0*/  HMMA.16816.F32.BF16 R8, R164.reuse, R174, R8 ;  /* 0x000000aea408723c */ /* 0x040fe20000041808 */
[----:B------:R-:W-:Y:S07]  /*193b0*/  LDSM.16.M88.4 R172, [R201+0x1800] ;  /* 0x00180000c9ac783b */ /* 0x000fee0000000200 */
[C---:B---3--:R-:W-:Y:S08]  /*193c0*/  HMMA.16816.F32.BF16 R12, R164.reuse, R168, R12 ;  /* 0x000000a8a40c723c */ /* 0x048ff0000004180c */
[C---:B------:R-:W-:Y:S01]  /*193d0*/  HMMA.16816.F32.BF16 R16, R164.reuse, R170, R16 ;  /* 0x000000aaa410723c */ /* 0x040fe20000041810 */
[----:B------:R-:W3:Y:S07]  /*193e0*/  LDSM.16.M88.4 R168, [R209+0x4000] ;  /* 0x00400000d1a8783b */ /* 0x000eee0000000200 */
[C---:B------:R-:W-:Y:S08]  /*193f0*/  HMMA.16816.F32.BF16 R20, R164.reuse, R176, R20 ;  /* 0x000000b0a414723c */ /* 0x040ff00000041814 */
[----:B------:R-:W-:Y:S01]  /*19400*/  HMMA.16816.F32.BF16 R24, R164, R178, R24 ;  /* 0x000000b2a418723c */ /* 0x000fe20000041818 */
[----:B------:R-:W5:Y:S04]  /*19410*/  LDSM.16.M88.4 R164, [R201+0x2000] ;  /* 0x00200000c9a4783b */ /* 0x000f680000000200 */
[----:B------:R-:W3:Y:S03]  /*19420*/  LDSM.16.M88.4 R176, [R201+0x2800] ;  /* 0x00280000c9b0783b */ /* 0x000ee60000000200 */
        /* <DEDUP_REMOVED lines=18> */
[----:B------:R-:W5:Y:S04]  /*19550*/  LDSM.16.M88.4 R168, [R196] ;  /* 0x00000000c4a8783b */ /* 0x000f680000000200 */
        /* <DEDUP_REMOVED lines=61> */
[C---:B-1----:R-:W-:Y:S01]  /*19930*/  HMMA.16816.F32.BF16 R4, R180.reuse, R184, R4 ;  /* 0x000000b8b404723c */ /* 0x042fe20000041804 */
[----:B------:R-:W-:Y:S04]  /*19940*/  DEPBAR.LE SB0, 0x0 ;  /* 0x000080000000791a */ /* 0x000fe80000000000 */
[----:B------:R-:W-:Y:S03]  /*19950*/  BAR.SYNC.DEFER_BLOCKING 0x0 ;  /* 0x0000000000007b1d */ /* 0x000fe60000010000 */
[C---:B------:R-:W-:Y:S08]  /*19960*/  HMMA.16816.F32.BF16 R8, R180.reuse, R186, R8 ;  /* 0x000000bab408723c */ /* 0x040ff00000041808 */
[C---:B--2---:R-:W-:Y:S08]  /*19970*/  HMMA.16816.F32.BF16 R12, R180.reuse, R160, R12 ;  /* 0x000000a0b40c723c */ /* 0x044ff0000004180c */
[C---:B------:R-:W-:Y:S08]  /*19980*/  HMMA.16816.F32.BF16 R16, R180.reuse, R162, R16 ;  /* 0x000000a2b410723c */ /* 0x040ff00000041810 */
[C---:B----4-:R-:W-:Y:S08]  /*19990*/  HMMA.16816.F32.BF16 R20, R180.reuse, R188, R20 ;  /* 0x000000bcb414723c */ /* 0x050ff00000041814 */
[----:B------:R-:W-:Y:S08]  /*199a0*/  HMMA.16816.F32.BF16 R24, R180, R190, R24 ;  /* 0x000000beb418723c */ /* 0x000ff00000041818 */
[C---:B---3--:R-:W-:Y:S08]  /*199b0*/  HMMA.16816.F32.BF16 R4, R168.reuse, R172, R4 ;  /* 0x000000aca804723c */ /* 0x048ff00000041804 */
[C---:B------:R-:W-:Y:S08]  /*199c0*/  HMMA.16816.F32.BF16 R8, R168.reuse, R174, R8 ;  /* 0x000000aea808723c */ /* 0x040ff00000041808 */
[C---:B-----5:R-:W-:Y:S08]  /*199d0*/  HMMA.16816.F32.BF16 R12, R168.reuse, R164, R12 ;  /* 0x000000a4a80c723c */ /* 0x060ff0000004180c */
[C---:B------:R-:W-:Y:S08]  /*199e0*/  HMMA.16816.F32.BF16 R16, R168.reuse, R166, R16 ;  /* 0x000000a6a810723c */ /* 0x040ff00000041810 */
[C---:B------:R-:W-:Y:S08]  /*199f0*/  HMMA.16816.F32.BF16 R20, R168.reuse, R176, R20 ;  /* 0x000000b0a814723c */ /* 0x040ff00000041814 */
[----:B------:R-:W-:Y:S01]  /*19a00*/  HMMA.16816.F32.BF16 R24, R168, R178, R24 ;  /* 0x000000b2a818723c */ /* 0x000fe20000041818 */
[----:B------:R-:W-:-:S07]  /*19a10*/  @P0 BRA `(.L_x_3037) ;  /* 0xffffee3000000947 */ /* 0x000fce000383ffff */
.L_x_3036:
        /* <DEDUP_REMOVED lines=28> */
[----:B------:R-:W-:Y:S02]  /*19be0*/  PLOP3.LUT P0, PT, PT, PT, UP1, 0x80, 0x0 ;  /* 0x000000000000781c */ /* 0x000fe40003f0f018 */
        /* <DEDUP_REMOVED lines=24> */
[----:B------:R-:W-:Y:S01]  /*19d70*/  MUFU.EX2 R7, R7 ;  /* 0x0000000700077308 */ /* 0x000fe20000000800 */
[--C-:B------:R-:W-:Y:S02]  /*19d80*/  FFMA.FTZ R159, R8, c[0x0][0x2d0], -R191.reuse ;  /* 0x0000b400089f7a23 */ /* 0x100fe400000108bf */
[----:B------:R-:W-:Y:S02]  /*19d90*/  FFMA.FTZ R188, R9, c[0x0][0x2d0], -R191 ;  /* 0x0000b40009bc7a23 */ /* 0x000fe400000108bf */
[----:B------:R-:W-:Y:S02]  /*19da0*/  FFMA.FTZ R190, R11, c[0x0][0x2d0], -R189 ;  /* 0x0000b4000bbe7a23 */ /* 0x000fe400000108bd */
[--C-:B------:R-:W-:Y:S02]  /*19db0*/  FFMA.FTZ R239, R12, c[0x0][0x2d0], -R191.reuse ;  /* 0x0000b4000cef7a23 */ /* 0x100fe400000108bf */
[----:B------:R-:W-:Y:S01]  /*19dc0*/  FFMA.FTZ R240, R13, c[0x0][0x2d0], -R191 ;  /* 0x0000b4000df07a23 */ /* 0x000fe200000108bf */
[----:B------:R2:W3:Y:S01]  /*19dd0*/  MUFU.EX2 R0, R157 ;  /* 0x0000009d00007308 */ /* 0x0004e20000000800 */
[--C-:B------:R-:W-:Y:S02]  /*19de0*/  FFMA.FTZ R241, R14, c[0x0][0x2d0], -R189.reuse ;  /* 0x0000b4000ef17a23 */ /* 0x100fe400000108bd */
[----:B------:R-:W-:Y:S02]  /*19df0*/  FFMA.FTZ R242, R15, c[0x0][0x2d0], -R189 ;  /* 0x0000b4000ff27a23 */ /* 0x000fe400000108bd */
[----:B------:R-:W-:Y:S01]  /*19e00*/  LDSM.16.MT88.4 R12, [R204+0x8880] ;  /* 0x00888000cc0c783b */ /* 0x000fe20000004200 */
[--C-:B------:R-:W-:Y:S02]  /*19e10*/  FFMA.FTZ R243, R16, c[0x0][0x2d0], -R191.reuse ;  /* 0x0000b40010f37a23 */ /* 0x100fe400000108bf */
[----:B------:R-:W-:Y:S02]  /*19e20*/  FFMA.FTZ R244, R17, c[0x0][0x2d0], -R191 ;  /* 0x0000b40011f47a23 */ /* 0x000fe400000108bf */
[----:B------:R-:W-:Y:S01]  /*19e30*/  MUFU.EX2 R158, R158 ;  /* 0x0000009e009e7308 */ /* 0x000fe20000000800 */
[--C-:B------:R-:W-:Y:S02]  /*19e40*/  FFMA.FTZ R245, R18, c[0x0][0x2d0], -R189.reuse ;  /* 0x0000b40012f57a23 */ /* 0x100fe400000108bd */
[----:B------:R-:W-:Y:S02]  /*19e50*/  FFMA.FTZ R246, R19, c[0x0][0x2d0], -R189 ;  /* 0x0000b40013f67a23 */ /* 0x000fe400000108bd */
[----:B------:R-:W-:Y:S01]  /*19e60*/  LDSM.16.MT88.4 R16, [R206+0x4880] ;  /* 0x00488000ce10783b */ /* 0x000fe20000004200 */
[----:B------:R-:W-:Y:S02]  /*19e70*/  FFMA.FTZ R247, R24, c[0x0][0x2d0], -R191 ;  /* 0x0000b40018f77a23 */ /* 0x000fe400000108bf */
[--C-:B------:R-:W-:Y:S02]  /*19e80*/  FFMA.FTZ R249, R26, c[0x0][0x2d0], -R189.reuse ;  /* 0x0000b4001af97a23 */ /* 0x100fe400000108bd */
[----:B------:R-:W-:Y:S01]  /*19e90*/  MUFU.EX2 R5, R5 ;  /* 0x0000000500057308 */ /* 0x000fe20000000800 */
[----:B--2---:R-:W-:Y:S02]  /*19ea0*/  FFMA.FTZ R157, R10, c[0x0][0x2d0], -R189 ;  /* 0x0000b4000a9d7a23 */ /* 0x004fe400000108bd */
[C---:B---3--:R-:W-:Y:S02]  /*19eb0*/  FMUL.FTZ R10, R0.reuse, R154 ;  /* 0x0000009a000a7220 */ /* 0x048fe40000410000 */
        /* <DEDUP_REMOVED lines=41> */
[----:B------:R-:W-:Y:S02]  /*1a150*/  FMUL.FTZ R71, R0, R71 ;  /* 0x0000004700477220 */ /* 0x000fe40000410000 */
[C---:B--2---:R-:W-:Y:S01]  /*1a160*/  FMUL.FTZ R8, R2.reuse, R152 ;  /* 0x0000009802087220 */ /* 0x044fe20000410000 */
[----:B------:R-:W-:Y:S01]  /*1a170*/  F2FP.BF16.PACK_AB R152, R5, R158 ;  /* 0x0000009e0598723e */ /* 0x000fe200000010ff */
[C---:B------:R-:W-:Y:S01]  /*1a180*/  FMUL.FTZ R9, R2.reuse, R153 ;  /* 0x0000009902097220 */ /* 0x040fe20000410000 */
        /* <DEDUP_REMOVED lines=14> */
[----:B------:R-:W-:Y:S03]  /*1a270*/  MUFU.EX2 R243, R243 ;  /* 0x000000f300f37308 */ /* 0x000fe60000000800 */
[C---:B------:R-:W-:Y:S02]  /*1a280*/  FMUL.FTZ R145, R2.reuse, R145 ;  /* 0x0000009102917220 */ /* 0x040fe40000410000 */
[C---:B------:R-:W-:Y:S02]  /*1a290*/  FMUL.FTZ R148, R2.reuse, R148 ;  /* 0x0000009402947220 */ /* 0x040fe40000410000 */
[C---:B------:R-:W-:Y:S01]  /*1a2a0*/  HMMA.16816.F32.BF16 R140, R152.reuse, R166, R140 ;  /* 0x000000a6988c723c */ /* 0x040fe2000004188c */
[----:B------:R-:W4:Y:S02]  /*1a2b0*/  LDSM.16.MT88.4 R164, [R208+0x5880] ;  /* 0x00588000d0a4783b */ /* 0x000f240000004200 */
[----:B------:R-:W5:Y:S01]  /*1a2c0*/  MUFU.EX2 R244, R244 ;  /* 0x000000f400f47308 */ /* 0x000f620000000800 */
        /* <DEDUP_REMOVED lines=12> */
[C---:B--2---:R-:W-:Y:S03]  /*1a390*/  HMMA.16816.F32.BF16 R28, R152.reuse, R160, R28 ;  /* 0x000000a0981c723c */ /* 0x044fe6000004181c */
[C---:B------:R-:W-:Y:S02]  /*1a3a0*/  FMUL.FTZ R40, R2.reuse, R40 ;  /* 0x0000002802287220 */ /* 0x040fe40000410000 */
[C---:B------:R-:W-:Y:S02]  /*1a3b0*/  FMUL.FTZ R41, R2.reuse, R41 ;  /* 0x0000002902297220 */ /* 0x040fe40000410000 */
[C---:B------:R-:W-:Y:S01]  /*1a3c0*/  FMUL.FTZ R44, R2.reuse, R44 ;  /* 0x0000002c022c7220 */ /* 0x040fe20000410000 */
[C---:B------:R-:W-:Y:S01]  /*1a3d0*/  HMMA.16816.F32.BF16 R32, R152.reuse, R162, R32 ;  /* 0x000000a29820723c */ /* 0x040fe20000041820 */
[----:B------:R-:W2:Y:S01]  /*1a3e0*/  LDSM.16.MT88.4 R160, [R205+0x5880] ;  /* 0x00588000cda0783b */ /* 0x000ea20000004200 */
[----:B------:R-:W-:Y:S02]  /*1a3f0*/  MUFU.EX2 R247, R247 ;  /* 0x000000f700f77308 */ /* 0x000fe40000000800 */
[C---:B------:R-:W-:Y:S02]  /*1a400*/  FMUL.FTZ R45, R2.reuse, R45 ;  /* 0x0000002d022d7220 */ /* 0x040fe40000410000 */
[C---:B------:R-:W-:Y:S02]  /*1a410*/  FMUL.FTZ R48, R2.reuse, R48 ;  /* 0x0000003002307220 */ /* 0x040fe40000410000 */
[C---:B----4-:R-:W-:Y:S04]  /*1a420*/  HMMA.16816.F32.BF16 R36, R152.reuse, R164, R36 ;  /* 0x000000a49824723c */ /* 0x050fe80000041824 */
[C---:B------:R-:W-:Y:S01]  /*1a430*/  FMUL.FTZ R49, R2.reuse, R49 ;  /* 0x0000003102317220 */ /* 0x040fe20000410000 */
[----:B------:R-:W-:Y:S01]  /*1a440*/  MUFU.EX2 R249, R249 ;  /* 0x000000f900f97308 */ /* 0x000fe20000000800 */
[C---:B------:R-:W-:Y:S02]  /*1a450*/  FMUL.FTZ R52, R2.reuse, R52 ;  /* 0x0000003402347220 */ /* 0x040fe40000410000 */
        /* <DEDUP_REMOVED lines=99> */
[C---:B------:R-:W-:Y:S03]  /*1aa90*/  HMMA.16816.F32.BF16 R124, R152.reuse, R12, R124 ;  /* 0x0000000c987c723c */ /* 0x040fe6000004187c */
[C---:B------:R-:W-:Y:S02]  /*1aaa0*/  FMUL.FTZ R130, R0.reuse, R130 ;  /* 0x0000008200827220 */ /* 0x040fe40000410000 */
[----:B------:R-:W-:Y:S02]  /*1aab0*/  FMUL.FTZ R131, R0, R131 ;  /* 0x0000008300837220 */ /* 0x000fe40000410000 */
[----:B---3--:R-:W-:Y:S01]  /*1aac0*/  F2FP.BF16.PACK_AB R12, R240, R239 ;  /* 0x000000eff00c723e */ /* 0x008fe200000010ff */
[----:B------:R-:W-:Y:S01]  /*1aad0*/  FFMA.FTZ R158, R2, R227, R158 ;  /* 0x000000e3029e7223 */ /* 0x000fe2000001009e */
[----:B------:R-:W-:Y:S03]  /*1aae0*/  F2FP.BF16.PACK_AB R13, R242, R241 ;  /* 0x000000f1f20d723e */ /* 0x000fe600000010ff */
[----:B------:R-:W-:Y:S01]  /*1aaf0*/  HMMA.16816.F32.BF16 R128, R152, R14, R128 ;  /* 0x0000000e9880723c */ /* 0x000fe20000041880 */
[----:B------:R-:W3:Y:S02]  /*1ab00*/  LDSM.16.MT88.4 R152, [R206+0x6080] ;  /* 0x00608000ce98783b */ /* 0x000ee40000004200 */
[----:B------:R-:W-:Y:S02]  /*1ab10*/  FFMA.FTZ R6, R0, R219, R6 ;  /* 0x000000db00067223 */ /* 0x000fe40000010006 */
[----:B------:R-:W-:Y:S02]  /*1ab20*/  FADD.FTZ R158, R5, R158 ;  /* 0x0000009e059e7221 */ /* 0x000fe40000010000 */
[----:B-----5:R-:W-:Y:S01]  /*1ab30*/  F2FP.BF16.PACK_AB R14, R244, R243 ;  /* 0x000000f3f40e723e */ /* 0x020fe200000010ff */
[----:B------:R-:W-:Y:S01]  /*1ab40*/  FADD.FTZ R6, R7, R6 ;  /* 0x0000000607067221 */ /* 0x000fe20000010000 */
[----:B------:R-:W-:Y:S03]  /*1ab50*/  F2FP.BF16.PACK_AB R15, R246, R245 ;  /* 0x000000f5f60f723e */ /* 0x000fe600000010ff */
[----:B------:R-:W-:Y:S02]  /*1ab60*/  FADD.FTZ R159, R159, R158 ;  /* 0x0000009e9f9f7221 */ /* 0x000fe40000010000 */
[----:B------:R-:W-:Y:S02]  /*1ab70*/  FADD.FTZ R157, R157, R6 ;  /* 0x000000069d9d7221 */ /* 0x000fe40000010000 */
[C---:B--2---:R-:W-:Y:S05]  /*1ab80*/  HMMA.16816.F32.BF16 R8, R12.reuse, R160, R8 ;  /* 0x000000a00c08723c */ /* 0x044fea0000041808 */
[----:B------:R-:W-:Y:S02]  /*1ab90*/  FADD.FTZ R188, R188, R159 ;  /* 0x0000009fbcbc7221 */ /* 0x000fe40000010000 */
[----:B------:R-:W-:Y:S01]  /*1aba0*/  FADD.FTZ R190, R190, R157 ;  /* 0x0000009dbebe7221 */ /* 0x000fe20000010000 */
[C---:B------:R-:W-:Y:S01]  /*1abb0*/  HMMA.16816.F32.BF16 R132, R12.reuse, R162, R132 ;  /* 0x000000a20c84723c */ /* 0x040fe20000041884 */
[----:B------:R-:W2:Y:S03]  /*1abc0*/  LDSM.16.MT88.4 R160, [R206+0x7880] ;  /* 0x00788000cea0783b */ /* 0x000ea60000004200 */
[----:B------:R-:W-:Y:S01]  /*1abd0*/  MOV R157, R156 ;  /* 0x0000009c009d7202 */ /* 0x000fe20000000f00 */
[----:B------:R-:W-:Y:S02]  /*1abe0*/  FADD.FTZ R239, R239, R188 ;  /* 0x000000bcefef7221 */ /* 0x000fe40000010000 */
[----:B------:R-:W-:Y:S01]  /*1abf0*/  FADD.FTZ R241, R241, R190 ;  /* 0x000000bef1f17221 */ /* 0x000fe20000010000 */
[C---:B------:R-:W-:Y:S04]  /*1ac00*/  HMMA.16816.F32.BF16 R136, R12.reuse, R16, R136 ;  /* 0x000000100c88723c */ /* 0x040fe80000041888 */
[----:B------:R-:W-:Y:S02]  /*1ac10*/  FADD.FTZ R240, R240, R239 ;  /* 0x000000eff0f07221 */ /* 0x000fe40000010000 */
[----:B------:R-:W-:Y:S02]  /*1ac20*/  FADD.FTZ R242, R242, R241 ;  /* 0x000000f1f2f27221 */ /* 0x000fe40000010000 */
        /* <DEDUP_REMOVED lines=8> */
[----:B------:R-:W-:Y:S07]  /*1acb0*/  LDSM.16.MT88.4 R164, [R208+0x9080] ;  /* 0x00908000d0a4783b */ /* 0x000fee0000004200 */
[C---:B-1----:R-:W-:Y:S08]  /*1acc0*/  HMMA.16816.F32.BF16 R28, R12.reuse, R168, R28 ;  /* 0x000000a80c1c723c */ /* 0x042ff0000004181c */
        /* <DEDUP_REMOVED lines=20> */
[C---:B--2---:R-:W-:Y:S04]  /*1ae10*/  HMMA.16816.F32.BF16 R76, R12.reuse, R160, R76 ;  /* 0x000000a00c4c723c */ /* 0x044fe8000004184c */
[--C-:B------:R-:W-:Y:S02]  /*1ae20*/  FFMA.FTZ R186, R22, c[0x0][0x2d0], -R189.reuse ;  /* 0x0000b40016ba7a23 */ /* 0x100fe400000108bd */
[--C-:B------:R-:W-:Y:S01]  /*1ae30*/  FFMA.FTZ R187, R23, c[0x0][0x2d0], -R189.reuse ;  /* 0x0000b40017bb7a23 */ /* 0x100fe200000108bd */
[----:B------:R-:W2:Y:S01]  /*1ae40*/  MUFU.EX2 R185, R185 ;  /* 0x000000b900b97308 */ /* 0x000ea20000000800 */
[C---:B------:R-:W-:Y:S01]  /*1ae50*/  HMMA.16816.F32.BF16 R80, R12.reuse, R162, R80 ;  /* 0x000000a20c50723c */ /* 0x040fe20000041850 */
[----:B------:R-:W3:Y:S03]  /*1ae60*/  LDSM.16.MT88.4 R160, [R206+0x9080] ;  /* 0x00908000cea0783b */ /* 0x000ee60000004200 */
[----:B------:R-:W-:Y:S04]  /*1ae70*/  FFMA.FTZ R189, R27, c[0x0][0x2d0], -R189 ;  /* 0x0000b4001bbd7a23 */ /* 0x000fe800000108bd */
[C---:B-----5:R-:W-:Y:S01]  /*1ae80*/  HMMA.16816.F32.BF16 R84, R12.reuse, R16, R84 ;  /* 0x000000100c54723c */ /* 0x060fe20000041854 */
[----:B------:R-:W-:Y:S01]  /*1ae90*/  LDSM.16.MT88.4 R20, [R204+0x9080] ;  /* 0x00908000cc14783b */ /* 0x000fe20000004200 */
[----:B------:R-:W-:Y:S06]  /*1aea0*/  MUFU.EX2 R186, R186 ;  /* 0x000000ba00ba7308 */ /* 0x000fec0000000800 */
[C---:B------:R-:W-:Y:S01]  /*1aeb0*/  HMMA.16816.F32.BF16 R88, R12.reuse, R18, R88 ;  /* 0x000000120c58723c */ /* 0x040fe20000041858 */
[----:B------:R-:W4:Y:S03]  /*1aec0*/  LDSM.16.MT88.4 R16, [R205+0x9080] ;  /* 0x00908000cd10783b */ /* 0x000f260000004200 */
[----:B------:R-:W5:Y:S04]  /*1aed0*/  MUFU.EX2 R187, R187 ;  /* 0x000000bb00bb7308 */ /* 0x000f680000000800 */
[C---:B-1----:R-:W-:Y:S01]  /*1aee0*/  HMMA.16816.F32.BF16 R92, R12.reuse, R152, R92 ;  /* 0x000000980c5c723c */ /* 0x042fe2000004185c */
[----:B------:R-:W-:Y:S05]  /*1aef0*/  LDSM.16.MT88.4 R24, [R205+0x5080] ;  /* 0x00508000cd18783b */ /* 0x000fea0000004200 */
[----:B------:R-:W1:Y:S02]  /*1af00*/  MUFU.EX2 R248, R191 ;  /* 0x000000bf00f87308 */ /* 0x000e640000000800 */
[C---:B------:R-:W-:Y:S08]  /*1af10*/  HMMA.16816.F32.BF16 R96, R12.reuse, R154, R96 ;  /* 0x0000009a0c60723c */ /* 0x040ff00000041860 */
[C---:B------:R-:W-:Y:S01]  /*1af20*/  HMMA.16816.F32.BF16 R100, R12.reuse, R164, R100 ;  /* 0x000000a40c64723c */ /* 0x040fe20000041864 */
[----:B------:R-:W1:Y:S07]  /*1af30*/  MUFU.EX2 R250, R189 ;  /* 0x000000bd00fa7308 */ /* 0x000e6e0000000800 */
[C---:B------:R-:W-:Y:S01]  /*1af40*/  HMMA.16816.F32.BF16 R104, R12.reuse, R166, R104 ;  /* 0x000000a60c68723c */ /* 0x040fe20000041868 */
[----:B------:R-:W1:Y:S07]  /*1af50*/  LDSM.16.MT88.4 R164, [R208+0x5080] ;  /* 0x00508000d0a4783b */ /* 0x000e6e0000004200 */
[C---:B---3--:R-:W-:Y:S08]  /*1af60*/  HMMA.16816.F32.BF16 R108, R12.reuse, R160, R108 ;  /* 0x000000a00c6c723c */ /* 0x048ff0000004186c */
[C---:B------:R-:W-:Y:S01]  /*1af70*/  HMMA.16816.F32.BF16 R112, R12.reuse, R162, R112 ;  /* 0x000000a20c70723c */ /* 0x040fe20000041870 */
[----:B------:R-:W-:Y:S07]  /*1af80*/  LDSM.16.MT88.4 R160, [R204+0x6880] ;  /* 0x00688000cca0783b */ /* 0x000fee0000004200 */
[C---:B----4-:R-:W-:Y:S08]  /*1af90*/  HMMA.16816.F32.BF16 R116, R12.reuse, R16, R116 ;  /* 0x000000100c74723c */ /* 0x050ff00000041874 */
[C---:B------:R-:W-:Y:S01]  /*1afa0*/  HMMA.16816.F32.BF16 R120, R12.reuse, R18, R120 ;  /* 0x000000120c78723c */ /* 0x040fe20000041878 */
[----:B------:R-:W3:Y:S07]  /*1afb0*/  LDSM.16.MT88.4 R16, [R204+0x5080] ;  /* 0x00508000cc10783b */ /* 0x000eee0000004200 */
[C---:B------:R-:W-:Y:S08]  /*1afc0*/  HMMA.16816.F32.BF16 R124, R12.reuse, R20, R124 ;  /* 0x000000140c7c723c */ /* 0x040ff0000004187c */
[----:B------:R-:W-:Y:S01]  /*1afd0*/  HMMA.16816.F32.BF16 R128, R12, R22, R128 ;  /* 0x000000160c80723c */ /* 0x000fe20000041880 */
[----:B------:R-:W4:Y:S06]  /*1afe0*/  LDSM.16.MT88.4 R20, [R208+0x6880] ;  /* 0x00688000d014783b */ /* 0x000f2c0000004200 */
[----:B--2---:R-:W-:Y:S01]  /*1aff0*/  F2FP.BF16.PACK_AB R12, R185, R184 ;  /* 0x000000b8b90c723e */ /* 0x004fe200000010ff */
[----:B------:R-:W-:Y:S01]  /*1b000*/  FADD.FTZ R184, R184, R5 ;  /* 0x00000005b8b87221 */ /* 0x000fe20000010000 */
[----:B-----5:R-:W-:Y:S03]  /*1b010*/  F2FP.BF16.PACK_AB R13, R187, R186 ;  /* 0x000000babb0d723e */ /* 0x020fe600000010ff */
[----:B-1----:R-:W-:Y:S01]  /*1b020*/  F2FP.BF16.PACK_AB R14, R248, R247 ;  /* 0x000000f7f80e723e */ /* 0x002fe200000010ff */
[----:B------:R-:W-:Y:S01]  /*1b030*/  FADD.FTZ R186, R186, R7 ;  /* 0x00000007baba7221 */ /* 0x000fe20000010000 */
[----:B------:R-:W-:Y:S01]  /*1b040*/  F2FP.BF16.PACK_AB R15, R250, R249 ;  /* 0x000000f9fa0f723e */ /* 0x000fe200000010ff */
[----:B------:R-:W-:Y:S02]  /*1b050*/  FADD.FTZ R184, R185, R184 ;  /* 0x000000b8b9b87221 */ /* 0x000fe40000010000 */
        /* <DEDUP_REMOVED lines=8> */
[----:B------:R-:W-:Y:S07]  /*1b0e0*/  LDSM.16.MT88.4 R164, [R208+0x8080] ;  /* 0x00808000d0a4783b */ /* 0x000fee0000004200 */
        /* <DEDUP_REMOVED lines=33> */
[C---:B-1----:R-:W-:Y:S08]  /*1b300*/  HMMA.16816.F32.BF16 R124, R12.reuse, R8, R124 ;  /* 0x000000080c7c723c */ /* 0x042ff0000004187c */
[----:B------:R-:W-:Y:S01]  /*1b310*/  HMMA.16816.F32.BF16 R128, R12, R10, R128 ;  /* 0x0000000a0c80723c */ /* 0x000fe20000041880 */
[----:B------:R-:W-:-:S07]  /*1b320*/  @P0 BRA `(.L_x_3035) ;  /* 0xffffd93000000947 */ /* 0x000fce000383ffff */
.L_x_3034:
[----:B------:R-:W1:Y:S01]  /*1b330*/  SHFL.BFLY PT, R6, R227, 0x2, 0x1f ;  /* 0x0c401f00e3067f89 */ /* 0x000e6200000e0000 */
[----:B------:R-:W-:-:S02]  /*1b340*/  MOV R4, RZ ;  /* 0x000000ff00047202 */ /* 0x000fc40000000f00 */
[----:B------:R-:W-:Y:S01]  /*1b350*/  MOV R2, RZ ;  /* 0x000000ff00027202 */ /* 0x000fe20000000f00 */
[----:B------:R-:W2:Y:S01]  /*1b360*/  SHFL.BFLY PT, R0, R219, 0x2, 0x1f ;  /* 0x0c401f00db007f89 */ /* 0x000ea200000e0000 */
[----:B------:R-:W-:Y:S02]  /*1b370*/  MOV R8, 0xff800000 ;  /* 0xff80000000087802 */ /* 0x000fe40000000f00 */
[----:B------:R-:W-:Y:S01]  /*1b380*/  PLOP3.LUT P2, PT, PT, PT, PT, 0x8, 0x0 ;  /* 0x000000000000781c */ /* 0x000fe20003f4e170 */
[----:B-1----:R-:W-:Y:S02]  /*1b390*/  FADD.FTZ R6, R6, R227 ;  /* 0x000000e306067221 */ /* 0x002fe40000010000 */
        /* <DEDUP_REMOVED lines=148> */
.L_x_2958:
        /* <DEDUP_REMOVED lines=64> */
[----:B------:R-:W-:Y:S01]  /*1c0e0*/  SEL R12, R12, 0xffffffc0, !P2 ;  /* 0xffffffc00c0c7807 */ /* 0x000fe20005000000 */
[----:B------:R-:W-:Y:S01]  /*1c0f0*/  IMAD.U32 R10, RZ, RZ, UR6 ;  /* 0x00000006ff0a7e24 */ /* 0x000fe2000f8e00ff */
        /* <DEDUP_REMOVED lines=128> */
.L_x_3039:
[----:B---3--:R-:W-:Y:S01]  /*1c900*/  SHF.R.S32.HI R7, RZ, 0x1f, R2 ;  /* 0x0000001fff077819 */ /* 0x008fe20000011402 */
[----:B------:R-:W-:Y:S01]  /*1c910*/  IMAD.MOV.U32 R10, RZ, RZ, c[0x0][0x4e8] ;  /* 0x00013a00ff0a7624 */ /* 0x000fe200078e00ff */
[----:B------:R-:W-:Y:S01]  /*1c920*/  LOP3.LUT R5, R5, 0xffffffe0, RZ, 0xc0, !PT ;  /* 0xffffffe005057812 */ /* 0x000fe200078ec0ff */
[----:B------:R-:W1:Y:S01]  /*1c930*/  S2R R75, SR_CTAID.X ;  /* 0x00000000004b7919 */ /* 0x000e620000002500 */
[----:B------:R-:W-:Y:S01]  /*1c940*/  LEA.HI R7, R7, R2, RZ, 0x3 ;  /* 0x0000000207077211 */ /* 0x000fe200078f18ff */
[----:B------:R-:W2:Y:S01]  /*1c950*/  R2UR UR12, R12 ;  /* 0x000000000c0c73c2 */ /* 0x000ea200000e0000 */
[----:B------:R-:W-:Y:S01]  /*1c960*/  ISETP.NE.AND P1, PT, R10, 0x1, PT ;  /* 0x000000010a00780c */ /* 0x000fe20003f25270 */
[----:B------:R-:W-:Y:S01]  /*1c970*/  IMAD.IADD R5, R0, 0x1, -R5 ;  /* 0x0000000100057824 */ /* 0x000fe200078e0a05 */
[----:B------:R-:W-:Y:S01]  /*1c980*/  LOP3.LUT R7, R7, 0xffffff8, RZ, 0xc0, !PT ;  /* 0x0ffffff807077812 */ /* 0x000fe200078ec0ff */
[----:B------:R-:W-:Y:S01]  /*1c990*/  ULDC.64 UR4, c[0x0][0x490] ;  /* 0x0001240000047ab9 */ /* 0x000fe20000000a00 */
[----:B------:R-:W-:Y:S01]  /*1c9a0*/  LEA.HI R10, R9, R9, RZ, 0x1 ;  /* 0x00000009090a7211 */ /* 0x000fe200078f08ff */
[----:B------:R-:W-:Y:S01]  /*1c9b0*/  USHF.R.S32.HI UR9, URZ, 0x1f, UR24 ;  /* 0x0000001f3f097899 */ /* 0x000fe20008011418 */
[----:B------:R-:W-:Y:S01]  /*1c9c0*/  SHF.R.S32.HI R14, RZ, 0x1f, R5 ;  /* 0x0000001fff0e7819 */ /* 0x000fe20000011405 */
[----:B------:R-:W-:Y:S01]  /*1c9d0*/  IMAD.IADD R2, R2, 0x1, -R7 ;  /* 0x0000000102027824 */ /* 0x000fe200078e0a07 */
[----:B------:R-:W3:Y:S01]  /*1c9e0*/  R2UR UR7, R13 ;  /* 0x000000000d0773c2 */ /* 0x000ee200000e0000 */
[----:B------:R-:W-:Y:S01]  /*1c9f0*/  LOP3.LUT R10, R10, 0x1ffffffe, RZ, 0xc0, !PT ;  /* 0x1ffffffe0a0a7812 */ /* 0x000fe200078ec0ff */
[----:B------:R-:W-:Y:S01]  /*1ca00*/  ULDC UR14, c[0x0][0x3a0] ;  /* 0x0000e800000e7ab9 */ /* 0x000fe20000000800 */
[----:B------:R-:W-:Y:S01]  /*1ca10*/  LEA.HI R7, R14, R5, RZ, 0x2 ;  /* 0x000000050e077211 */ /* 0x000fe200078f10ff */
[----:B------:R-:W-:Y:S01]  /*1ca20*/  USEL UR9, UR9, URZ, !UP1 ;  /* 0x0000003f09097287 */ /* 0x000fe2000c800000 */
[----:B------:R-:W-:Y:S01]  /*1ca30*/  LOP3.LUT P2, RZ, R5, 0x3, RZ, 0xc0, !PT ;  /* 0x0000000305ff7812 */ /* 0x000fe2000784c0ff */
[----:B------:R-:W-:Y:S01]  /*1ca40*/  IMAD.IADD R9, R9, 0x1, -R10 ;  /* 0x0000000109097824 */ /* 0x000fe200078e0a0a */
[----:B------:R-:W-:Y:S01]  /*1ca50*/  SHF.R.S32.HI R7, RZ, 0x2, R7 ;  /* 0x00000002ff077819 */ /* 0x000fe20000011407 */
[----:B------:R-:W4:Y:S01]  /*1ca60*/  R2UR UR18, R12 ;  /* 0x000000000c1273c2 */ /* 0x000f2200000e0000 */
[----:B------:R-:W-:Y:S01]  /*1ca70*/  USEL UR24, UR24, URZ, !UP1 ;  /* 0x0000003f18187287 */ /* 0x000fe2000c800000 */
[CC--:B------:R-:W-:Y:S01]  /*1ca80*/  LEA.HI R16, R3.reuse, R0.reuse, RZ, 0x3 ;  /* 0x0000000003107211 */ /* 0x0c0fe200078f18ff */
[----:B------:R-:W-:Y:S01]  /*1ca90*/  BSSY B0, `(.L_x_3040) ;  /* 0x000008c000007945 */ /* 0x000fe20003800000 */
[----:B------:R-:W-:Y:S01]  /*1caa0*/  IMAD R2, R2, 0x10, R7 ;  /* 0x0000001002027824 */ /* 0x000fe200078e0207 */
[----:B------:R-:W-:-:S03]  /*1cab0*/  LEA.HI R3, R3, R0, RZ, 0x6 ;  /* 0x0000000003037211 */ /* 0x000fc600078f30ff */
[----:B------:R-:W4:Y:S01]  /*1cac0*/  R2UR UR11, R13 ;  /* 0x000000000d0b73c2 */ /* 0x000f2200000e0000 */
[----:B------:R-:W-:-:S05]  /*1cad0*/  IMAD R10, R9, 0x8, R2 ;  /* 0x00000008090a7824 */ /* 0x000fca00078e0202 */
[----:B-1----:R-:W-:Y:S02]  /*1cae0*/  LEA R7, R75, R10, 0x7 ;  /* 0x0000000a4b077211 */ /* 0x002fe400078e38ff */
        /* <DEDUP_REMOVED lines=134> */
.L_x_3041:
[----:B--234-:R-:W-:Y:S05]  /*1d350*/  BSYNC B0 ;  /* 0x0000000000007941 */ /* 0x01cfea0003800000 */
.L_x_3040:
        /* <DEDUP_REMOVED lines=30> */
.L_x_3043:
[----:B------:R-:W-:Y:S05]  /*1d540*/  BSYNC B0 ;  /* 0x0000000000007941 */ /* 0x000fea0003800000 */
.L_x_3042:
        /* <DEDUP_REMOVED lines=30> */
.L_x_3045:
[----:B------:R-:W-:Y:S05]  /*1d730*/  BSYNC B0 ;  /* 0x0000000000007941 */ /* 0x000fea0003800000 */
.L_x_3044:
        /* <DEDUP_REMOVED lines=31> */
.L_x_3038:
        /* <DEDUP_REMOVED lines=28> */
.L_x_3046:
        /* <DEDUP_REMOVED lines=47> */
.L_x_3048:
[----:B------:R-:W-:Y:S05]  /*1dde0*/  BSYNC B0 ;  /* 0x0000000000007941 */ /* 0x000fea0003800000 */
.L_x_3047:
        /* <DEDUP_REMOVED lines=82> */
.L_x_3050:
[----:B------:R-:W-:Y:S05]  /*1e310*/  BSYNC B0 ;  /* 0x0000000000007941 */ /* 0x000fea0003800000 */
.L_x_3049:
        /* <DEDUP_REMOVED lines=27> */
.L_x_3052:
[----:B------:R-:W-:Y:S05]  /*1e4d0*/  BSYNC B0 ;  /* 0x0000000000007941 */ /* 0x000fea0003800000 */
.L_x_3051:
        /* <DEDUP_REMOVED lines=27> */
.L_x_3054:
[----:B------:R-:W-:Y:S05]  /*1e690*/  BSYNC B0 ;  /* 0x0000000000007941 */ /* 0x000fea0003800000 */
.L_x_3053:
        /* <DEDUP_REMOVED lines=28> */
.L_x_3055:
        /* <DEDUP_REMOVED lines=10> */
.L_x_3105:


//--------------------- .nv.shared._ZN7cutlass13device_kernelIN5flash19enable_sm80_to_sm89INS1_16FlashAttnFwdSm80INS1_25CollectiveMainloopFwdSm80ILi8ELi1ELb1EN4cute5tupleIJNS5_1CILi128EEENS7_ILi64EEENS7_ILi256EEEEEELi256ENS_10bfloat16_tEfNS_4arch4Sm80ELb0ELb0ELb1ELb0ELb0ELb0ELb1ELb0EEENS1_21CollectiveEpilogueFwdINS6_IJS8_SA_S9_EEENS6_IJNS7_ILi1EEESI_SI_EEESC_SE_Li256ELb0ELb1ELb0ELb0EEENS1_19SingleTileSchedulerILb0ELb0ELb1ELi128EEEEEEEEEvNT_6ParamsE --------------------------
	.section	.nv.shared._ZN7cutlass13device_kernelIN5flash19enable_sm80_to_sm89INS1_16FlashAttnFwdSm80INS1_25CollectiveMainloopFwdSm80ILi8ELi1ELb1EN4cute5tupleIJNS5_1CILi128EEENS7_ILi64EEENS7_ILi256EEEEEELi256ENS_10bfloat16_tEfNS_4arch4Sm80ELb0ELb0ELb1ELb0ELb0ELb0ELb1ELb0EEENS1_21CollectiveEpilogueFwdINS6_IJS8_SA_S9_EEENS6_IJNS7_ILi1EEESI_SI_EEESC_SE_Li256ELb0ELb1ELb0ELb0EEENS1_19SingleTileSchedulerILb0ELb0ELb1ELi128EEEEEEEEEvNT_6ParamsE,"aw",@nobits
	.sectionflags	@""
	.align	16


//--------------------- .nv.global                --------------------------
	.section	.nv.global,"aw",@nobits
.nv.global:
	.type		_ZN77_INTERNAL_6e8fd411_41_flash_fwd_hdim256_bf16_softcapall_sm80_cu_f3e6f9ee_33764cute1_E,@object
	.size		_ZN77_INTERNAL_6e8fd411_41_flash_fwd_hdim256_bf16_softcapall_sm80_cu_f3e6f9ee_33764cute1_E,(_ZN77_INTERNAL_6e8fd411_41_flash_fwd_hdim256_bf16_softcapall_sm80_cu_f3e6f9ee_33764cuda3std3__45__cpo6cbeginE - _ZN77_INTERNAL_6e8fd411_41_flash_fwd_hdim256_bf16_softcapall_sm80_cu_f3e6f9ee_33764cute1_E)
_ZN77_INTERNAL_6e8fd411_41_flash_fwd_hdim256_bf16_softcapall_sm80_cu_f3e6f9ee_33764cute1_E:
	.zero		1
	.type		_ZN77_INTERNAL_6e8fd411_41_flash_fwd_hdim256_bf16_softcapall_sm80_cu_f3e6f9ee_33764cuda3std3__45__cpo6cbeginE,@object
	.size		_ZN77_INTERNAL_6e8fd411_41_flash_fwd_hdim256_bf16_softcapall_sm80_cu_f3e6f9ee_33764cuda3std3__45__cpo6cbeginE,(_ZN77_INTERNAL_6e8fd411_41_flash_fwd_hdim256_bf16_softcapall_sm80_cu_f3e6f9ee_33764cuda3std3__48in_placeE - _ZN77_INTERNAL_6e8fd411_41_flash_fwd_hdim256_bf16_softcapall_sm80_cu_f3e6f9ee_33764cuda3std3__45__cpo6cbeginE)
_ZN77_INTERNAL_6e8fd411_41_flash_fwd_hdim256_bf16_softcapall_sm80_cu_f3e6f9ee_33764cuda3std3__45__cpo6cbeginE:
	.zero		1
	.type		_ZN77_INTERNAL_6e8fd411_41_flash_fwd_hdim256_bf16_softcapall_sm80_cu_f3e6f9ee_33764cuda3std3__48in_placeE,@object
	.size		_ZN77_INTERNAL_6e8fd411_41_flash_fwd_hdim256_bf16_softcapall_sm80_cu_f3e6f9ee_33764cuda3std3__48in_placeE,(_ZN77_INTERNAL_6e8fd411_41_flash_fwd_hdim256_bf16_softcapall_sm80_cu_f3e6f9ee_33764cuda3std6ranges3__45__cpo9iter_moveE - _ZN77_INTERNAL_6e8fd411_41_flash_fwd_hdim256_bf16_softcapall_sm80_cu_f3e6f9ee_33764cuda3std3__48in_placeE)
_ZN77_INTERNAL_6e8fd411_41_flash_fwd_hdim256_bf16_softcapall_sm80_cu_f3e6f9ee_33764cuda3std3__48in_placeE:
	.zero		1
	.type		_ZN77_INTERNAL_6e8fd411_41_flash_fwd_hdim256_bf16_softcapall_sm80_cu_f3e6f9ee_33764cuda3std6ranges3__45__cpo9iter_moveE,@object
	.size		_ZN77_INTERNAL_6e8fd411_41_flash_fwd_hdim256_bf16_softcapall_sm80_cu_f3e6f9ee_33764cuda3std6ranges3__45__cpo9iter_moveE,(_ZN77_INTERNAL_6e8fd411_41_flash_fwd_hdim256_bf16_softcapall_sm80_cu_f3e6f9ee_33764cuda3std3__45__cpo5beginE - _ZN77_INTERNAL_6e8fd411_41_flash_fwd_hdim256_bf16_softcapall_sm80_cu_f3e6f9ee_33764cuda3std6ranges3__45__cpo9iter_moveE)
_ZN77_INTERNAL_6e8fd411_41_flash_fwd_hdim256_bf16_softcapall_sm80_cu_f3e6f9ee_33764cuda3std6ranges3__45__cpo9iter_moveE:
	.zero		1
	.type		_ZN77_INTERNAL_6e8fd411_41_flash_fwd_hdim256_bf16_softcapall_sm80_cu_f3e6f9ee_33764cuda3std3__45__cpo5beginE,@object
	.size		_ZN77_INTERNAL_6e8fd411_41_flash_fwd_hdim256_bf16_softcapall_sm80_cu_f3e6f9ee_33764cuda3std3__45__cpo5beginE,(_ZN77_INTERNAL_6e8fd411_41_flash_fwd_hdim256_bf16_softcapall_sm80_cu_f3e6f9ee_33764cuda3std3__479_GLOBAL__N__6e8fd411_41_flash_fwd_hdim256_bf16_softcapall_sm80_cu_f3e6f9ee_33766ignoreE - _ZN77_INTERNAL_6e8fd411_41_flash_fwd_hdim256_bf16_softcapall_sm80_cu_f3e6f9ee_33764cuda3std3__45__cpo5beginE)
_ZN77_INTERNAL_6e8fd411_41_flash_fwd_hdim256_bf16_softcapall_sm80_cu_f3e6f9ee_33764cuda3std3__45__cpo5beginE:
	.zero		1
	.type		_ZN77_INTERNAL_6e8fd411_41_flash_fwd_hdim256_bf16_softcapall_sm80_cu_f3e6f9ee_33764cuda3std3__479_GLOBAL__N__6e8fd411_41_flash_fwd_hdim256_bf16_softcapall_sm80_cu_f3e6f9ee_33766ignoreE,@object
	.size		_ZN77_INTERNAL_6e8fd411_41_flash_fwd_hdim256_bf16_softcapall_sm80_cu_f3e6f9ee_33764cuda3std3__479_GLOBAL__N__6e8fd411_41_flash_fwd_hdim256_bf16_softcapall_sm80_cu_f3e6f9ee_33766ignoreE,(_ZN77_INTERNAL_6e8fd411_41_flash_fwd_hdim256_bf16_softcapall_sm80_cu_f3e6f9ee_33764cute7productE - _ZN77_INTERNAL_6e8fd411_41_flash_fwd_hdim256_bf16_softcapall_sm80_cu_f3e6f9ee_33764cuda3std3__479_GLOBAL__N__6e8fd411_41_flash_fwd_hdim256_bf16_softcapall_sm80_cu_f3e6f9ee_33766ignoreE)
_ZN77_INTERNAL_6e8fd411_41_flash_fwd_hdim256_bf16_softcapall_sm80_cu_f3e6f9ee_33764cuda3std3__479_GLOBAL__N__6e8fd411_41_flash_fwd_hdim256_bf16_softcapall_sm80_cu_f3e6f9ee_33766ignoreE:
	.zero		1
	.type		_ZN77_INTERNAL_6e8fd411_41_flash_fwd_hdim256_bf16_softcapall_sm80_cu_f3e6f9ee_33764cute7productE,@object
	.size		_ZN77_INTERNAL_6e8fd411_41_flash_fwd_hdim256_bf16_softcapall_sm80_cu_f3e6f9ee_33764cute7productE,(_ZN77_INTERNAL_6e8fd411_41_flash_fwd_hdim256_bf16_softcapall_sm80_cu_f3e6f9ee_33764cuda3std3__45__cpo3endE - _ZN77_INTERNAL_6e8fd411_41_flash_fwd_hdim256_bf16_softcapall_sm80_cu_f3e6f9ee_33764cute7productE)
_ZN77_INTERNAL_6e8fd411_41_flash_fwd_hdim256_bf16_softcapall_sm80_cu_f3e6f9ee_33764cute7productE:
	.zero		1
	.type		_ZN77_INTERNAL_6e8fd411_41_flash_fwd_hdim256_bf16_softcapall_sm80_cu_f3e6f9ee_33764cuda3std3__45__cpo3endE,@object
	.size		_ZN77_INTERNAL_6e8fd411_41_flash_fwd_hdim256_bf16_softcapall_sm80_cu_f3e6f9ee_33764cuda3std3__45__cpo3endE,(_ZN77_INTERNAL_6e8fd411_41_flash_fwd_hdim256_bf16_softcapall_sm80_cu_f3e6f9ee_33764cuda3std3__419piecewise_constructE - _ZN77_INTERNAL_6e8fd411_41_flash_fwd_hdim256_bf16_softcapall_sm80_cu_f3e6f9ee_33764cuda3std3__45__cpo3endE)
_ZN77_INTERNAL_6e8fd411_41_flash_fwd_hdim256_bf16_softcapall_sm80_cu_f3e6f9ee_33764cuda3std3__45__cpo3endE:
	.zero		1
	.type		_ZN77_INTERNAL_6e8fd411_41_flash_fwd_hdim256_bf16_softcapall_sm80_cu_f3e6f9ee_33764cuda3std3__419piecewise_constructE,@object
	.size		_ZN77_INTERNAL_6e8fd411_41_flash_fwd_hdim256_bf16_softcapall_sm80_cu_f3e6f9ee_33764cuda3std3__419piecewise_constructE,(_ZN77_INTERNAL_6e8fd411_41_flash_fwd_hdim256_bf16_softcapall_sm80_cu_f3e6f9ee_33764cuda3std3__45__cpo4cendE - _ZN77_INTERNAL_6e8fd411_41_flash_fwd_hdim256_bf16_softcapall_sm80_cu_f3e6f9ee_33764cuda3std3__419piecewise_constructE)
_ZN77_INTERNAL_6e8fd411_41_flash_fwd_hdim256_bf16_softcapall_sm80_cu_f3e6f9ee_33764cuda3std3__419piecewise_constructE:
	.zero		1
	.type		_ZN77_INTERNAL_6e8fd411_41_flash_fwd_hdim256_bf16_softcapall_sm80_cu_f3e6f9ee_33764cuda3std3__45__cpo4cendE,@object
	.size		_ZN77_INTERNAL_6e8fd411_41_flash_fwd_hdim256_bf16_softcapall_sm80_cu_f3e6f9ee_33764cuda3std3__45__cpo4cendE,(_ZN77_INTERNAL_6e8fd411_41_flash_fwd_hdim256_bf16_softcapall_sm80_cu_f3e6f9ee_33764cuda3std6ranges3__45__cpo4swapE - _ZN77_INTERNAL_6e8fd411_41_flash_fwd_hdim256_bf16_softcapall_sm80_cu_f3e6f9ee_33764cuda3std3__45__cpo4cendE)
_ZN77_INTERNAL_6e8fd411_41_flash_fwd_hdim256_bf16_softcapall_sm80_cu_f3e6f9ee_33764cuda3std3__45__cpo4cendE:
	.zero		1
	.type		_ZN77_INTERNAL_6e8fd411_41_flash_fwd_hdim256_bf16_softcapall_sm80_cu_f3e6f9ee_33764cuda3std6ranges3__45__cpo4swapE,@object
	.size		_ZN77_INTERNAL_6e8fd411_41_flash_fwd_hdim256_bf16_softcapall_sm80_cu_f3e6f9ee_33764cuda3std6ranges3__45__cpo4swapE,(.L_7 - _ZN77_INTERNAL_6e8fd411_41_flash_fwd_hdim256_bf16_softcapall_sm80_cu_f3e6f9ee_33764cuda3std6ranges3__45__cpo4swapE)
_ZN77_INTERNAL_6e8fd411_41_flash_fwd_hdim256_bf16_softcapall_sm80_cu_f3e6f9ee_33764cuda3std6ranges3__45__cpo4swapE:
	.zero		1
.L_7:


//--------------------- .nv.shared._ZN7cutlass13device_kernelIN5flash19enable_sm80_to_sm89INS1_16FlashAttnFwdSm80INS1_25CollectiveMainloopFwdSm80ILi8ELi1ELb1EN4cute5tupleIJNS5_1CILi128EEENS7_ILi64EEENS7_ILi256EEEEEELi256ENS_10bfloat16_tEfNS_4arch4Sm80ELb0ELb0ELb1ELb1ELb0ELb0ELb1ELb0EEENS1_21CollectiveEpilogueFwdINS6_IJS8_SA_S9_EEENS6_IJNS7_ILi1EEESI_SI_EEESC_SE_Li256ELb1ELb1ELb0ELb0EEENS1_19SingleTileSchedulerILb1ELb0ELb1ELi128EEEEEEEEEvNT_6ParamsE --------------------------
	.section	.nv.shared._ZN7cutlass13device_kernelIN5flash19enable_sm80_to_sm89INS1_16FlashAttnFwdSm80INS1_25CollectiveMainloopFwdSm80ILi8ELi1ELb1EN4cute5tupleIJNS5_1CILi128EEENS7_ILi64EEENS7_ILi256EEEEEELi256ENS_10bfloat16_tEfNS_4arch4Sm80ELb0ELb0ELb1ELb1ELb0ELb0ELb1ELb0EEENS1_21CollectiveEpilogueFwdINS6_IJS8_SA_S9_EEENS6_IJNS7_ILi1EEESI_SI_EEESC_SE_Li256ELb1ELb1ELb0ELb0EEENS1_19SingleTileSchedulerILb1ELb0ELb1ELi128EEEEEEEEEvNT_6ParamsE,"aw",@nobits
	.sectionflags	@""
	.align	16


//--------------------- .nv.shared._ZN7cutlass13device_kernelIN5flash19enable_sm80_to_sm89INS1_16FlashAttnFwdSm80INS1_25CollectiveMainloopFwdSm80ILi8ELi1ELb0EN4cute5tupleIJNS5_1CILi128EEENS7_ILi32EEENS7_ILi256EEEEEELi256ENS_10bfloat16_tEfNS_4arch4Sm80ELb0ELb0ELb1ELb1ELb0ELb1ELb1ELb0EEENS1_21CollectiveEpilogueFwdINS6_IJS8_SA_S9_EEENS6_IJNS7_ILi1EEESI_SI_EEESC_SE_Li256ELb1ELb1ELb0ELb0EEENS1_19SingleTileSchedulerILb1ELb0ELb1ELi128EEEEEEEEEvNT_6ParamsE --------------------------
	.section	.nv.shared._ZN7cutlass13device_kernelIN5flash19enable_sm80_to_sm89INS1_16FlashAttnFwdSm80INS1_25CollectiveMainloopFwdSm80ILi8ELi1ELb0EN4cute5tupleIJNS5_1CILi128EEENS7_ILi32EEENS7_ILi256EEEEEELi256ENS_10bfloat16_tEfNS_4arch4Sm80ELb0ELb0ELb1ELb1ELb0ELb1ELb1ELb0EEENS1_21CollectiveEpilogueFwdINS6_IJS8_SA_S9_EEENS6_IJNS7_ILi1EEESI_SI_EEESC_SE_Li256ELb1ELb1ELb0ELb0EEENS1_19SingleTileSchedulerILb1ELb0ELb1ELi128EEEEEEEEEvNT_6ParamsE,"aw",@nobits
	.sectionflags	@""
	.align	16


//--------------------- .nv.shared._ZN7cutlass13device_kernelIN5flash19enable_sm80_to_sm89INS1_16FlashAttnFwdSm80INS1_25CollectiveMainloopFwdSm80ILi8ELi1ELb1EN4cute5tupleIJNS5_1CILi128EEENS7_ILi48EEENS7_ILi256EEEEEELi256ENS_10bfloat16_tEfNS_4arch4Sm80ELb0ELb1ELb1ELb0ELb0ELb0ELb1ELb0EEENS1_21CollectiveEpilogueFwdINS6_IJS8_SA_S9_EEENS6_IJNS7_ILi1EEESI_SI_EEESC_SE_Li256ELb0ELb1ELb0ELb0EEENS1_19SingleTileSchedulerILb0ELb0ELb1ELi128EEEEEEEEEvNT_6ParamsE --------------------------
	.section	.nv.shared._ZN7cutlass13device_kernelIN5flash19enable_sm80_to_sm89INS1_16FlashAttnFwdSm80INS1_25CollectiveMainloopFwdSm80ILi8ELi1ELb1EN4cute5tupleIJNS5_1CILi128EEENS7_ILi48EEENS7_ILi256EEEEEELi256ENS_10bfloat16_tEfNS_4arch4Sm80ELb0ELb1ELb1ELb0ELb0ELb0ELb1ELb0EEENS1_21CollectiveEpilogueFwdINS6_IJS8_SA_S9_EEENS6_IJNS7_ILi1EEESI_SI_EEESC_SE_Li256ELb0ELb1ELb0ELb0EEENS1_19SingleTileSchedulerILb0ELb0ELb1ELi128EEEEEEEEEvNT_6ParamsE,"aw",@nobits
	.sectionflags	@""
	.align	16


//--------------------- .nv.shared._ZN7cutlass13device_kernelIN5flash19enable_sm80_to_sm89INS1_16FlashAttnFwdSm80INS1_25CollectiveMainloopFwdSm80ILi8ELi1ELb1EN4cute5tupleIJNS5_1CILi128EEENS7_ILi48EEENS7_ILi256EEEEEELi256ENS_10bfloat16_tEfNS_4arch4Sm80ELb0ELb1ELb1ELb1ELb0ELb0ELb1ELb0EEENS1_21CollectiveEpilogueFwdINS6_IJS8_SA_S9_EEENS6_IJNS7_ILi1EEESI_SI_EEESC_SE_Li256ELb1ELb1ELb0ELb0EEENS1_19SingleTileSchedulerILb1ELb0ELb1ELi128EEEEEEEEEvNT_6ParamsE --------------------------
	.section	.nv.shared._ZN7cutlass13device_kernelIN5flash19enable_sm80_to_sm89INS1_16FlashAttnFwdSm80INS1_25CollectiveMainloopFwdSm80ILi8ELi1ELb1EN4cute5tupleIJNS5_1CILi128EEENS7_ILi48EEENS7_ILi256EEEEEELi256ENS_10bfloat16_tEfNS_4arch4Sm80ELb0ELb1ELb1ELb1ELb0ELb0ELb1ELb0EEENS1_21CollectiveEpilogueFwdINS6_IJS8_SA_S9_EEENS6_IJNS7_ILi1EEESI_SI_EEESC_SE_Li256ELb1ELb1ELb0ELb0EEENS1_19SingleTileSchedulerILb1ELb0ELb1ELi128EEEEEEEEEvNT_6ParamsE,"aw",@nobits
	.sectionflags	@""
	.align	16


//--------------------- .nv.shared._ZN7cutlass13device_kernelIN5flash19enable_sm80_to_sm89INS1_16FlashAttnFwdSm80INS1_25CollectiveMainloopFwdSm80ILi8ELi1ELb0EN4cute5tupleIJNS5_1CILi128EEENS7_ILi32EEENS7_ILi256EEEEEELi256ENS_10bfloat16_tEfNS_4arch4Sm80ELb0ELb1ELb1ELb1ELb0ELb1ELb1ELb0EEENS1_21CollectiveEpilogueFwdINS6_IJS8_SA_S9_EEENS6_IJNS7_ILi1EEESI_SI_EEESC_SE_Li256ELb1ELb1ELb0ELb0EEENS1_19SingleTileSchedulerILb1ELb0ELb1ELi128EEEEEEEEEvNT_6ParamsE --------------------------
	.section	.nv.shared._ZN7cutlass13device_kernelIN5flash19enable_sm80_to_sm89INS1_16FlashAttnFwdSm80INS1_25CollectiveMainloopFwdSm80ILi8ELi1ELb0EN4cute5tupleIJNS5_1CILi128EEENS7_ILi32EEENS7_ILi256EEEEEELi256ENS_10bfloat16_tEfNS_4arch4Sm80ELb0ELb1ELb1ELb1ELb0ELb1ELb1ELb0EEENS1_21CollectiveEpilogueFwdINS6_IJS8_SA_S9_EEENS6_IJNS7_ILi1EEESI_SI_EEESC_SE_Li256ELb1ELb1ELb0ELb0EEENS1_19SingleTileSchedulerILb1ELb0ELb1ELi128EEEEEEEEEvNT_6ParamsE,"aw",@nobits
	.sectionflags	@""
	.align	16


//--------------------- .nv.shared._ZN7cutlass13device_kernelIN5flash19enable_sm80_to_sm89INS1_16FlashAttnFwdSm80INS1_25CollectiveMainloopFwdSm80ILi8ELi1ELb1EN4cute5tupleIJNS5_1CILi128EEENS7_ILi64EEENS7_ILi256EEEEEELi256ENS_10bfloat16_tEfNS_4arch4Sm80ELb1ELb0ELb1ELb0ELb0ELb0ELb1ELb0EEENS1_21CollectiveEpilogueFwdINS6_IJS8_SA_S9_EEENS6_IJNS7_ILi1EEESI_SI_EEESC_SE_Li256ELb0ELb1ELb0ELb0EEENS1_30DynamicPersistentTileSchedulerILi256ELi256ELb0ELb1ELb0EEEEEEEEEvNT_6ParamsE --------------------------
	.section	.nv.shared._ZN7cutlass13device_kernelIN5flash19enable_sm80_to_sm89INS1_16FlashAttnFwdSm80INS1_25CollectiveMainloopFwdSm80ILi8ELi1ELb1EN4cute5tupleIJNS5_1CILi128EEENS7_ILi64EEENS7_ILi256EEEEEELi256ENS_10bfloat16_tEfNS_4arch4Sm80ELb1ELb0ELb1ELb0ELb0ELb0ELb1ELb0EEENS1_21CollectiveEpilogueFwdINS6_IJS8_SA_S9_EEENS6_IJNS7_ILi1EEESI_SI_EEESC_SE_Li256ELb0ELb1ELb0ELb0EEENS1_30DynamicPersistentTileSchedulerILi256ELi256ELb0ELb1ELb0EEEEEEEEEvNT_6ParamsE,"aw",@nobits
	.sectionflags	@""
	.align	16


//--------------------- .nv.shared._ZN7cutlass13device_kernelIN5flash19enable_sm80_to_sm89INS1_16FlashAttnFwdSm80INS1_25CollectiveMainloopFwdSm80ILi8ELi1ELb1EN4cute5tupleIJNS5_1CILi128EEENS7_ILi64EEENS7_ILi256EEEEEELi256ENS_10bfloat16_tEfNS_4arch4Sm80ELb1ELb0ELb1ELb1ELb0ELb0ELb1ELb0EEENS1_21CollectiveEpilogueFwdINS6_IJS8_SA_S9_EEENS6_IJNS7_ILi1EEESI_SI_EEESC_SE_Li256ELb1ELb1ELb0ELb0EEENS1_19SingleTileSchedulerILb1ELb0ELb1ELi128EEEEEEEEEvNT_6ParamsE --------------------------
	.section	.nv.shared._ZN7cutlass13device_kernelIN5flash19enable_sm80_to_sm89INS1_16FlashAttnFwdSm80INS1_25CollectiveMainloopFwdSm80ILi8ELi1ELb1EN4cute5tupleIJNS5_1CILi128EEENS7_ILi64EEENS7_ILi256EEEEEELi256ENS_10bfloat16_tEfNS_4arch4Sm80ELb1ELb0ELb1ELb1ELb0ELb0ELb1ELb0EEENS1_21CollectiveEpilogueFwdINS6_IJS8_SA_S9_EEENS6_IJNS7_ILi1EEESI_SI_EEESC_SE_Li256ELb1ELb1ELb0ELb0EEENS1_19SingleTileSchedulerILb1ELb0ELb1ELi128EEEEEEEEEvNT_6ParamsE,"aw",@nobits
	.sectionflags	@""
	.align	16


//--------------------- .nv.shared._ZN7cutlass13device_kernelIN5flash19enable_sm80_to_sm89INS1_16FlashAttnFwdSm80INS1_25CollectiveMainloopFwdSm80ILi8ELi1ELb0EN4cute5tupleIJNS5_1CILi128EEENS7_ILi32EEENS7_ILi256EEEEEELi256ENS_10bfloat16_tEfNS_4arch4Sm80ELb1ELb0ELb1ELb1ELb0ELb1ELb1ELb0EEENS1_21CollectiveEpilogueFwdINS6_IJS8_SA_S9_EEENS6_IJNS7_ILi1EEESI_SI_EEESC_SE_Li256ELb1ELb1ELb0ELb0EEENS1_19SingleTileSchedulerILb1ELb0ELb1ELi128EEEEEEEEEvNT_6ParamsE --------------------------
	.section	.nv.shared._ZN7cutlass13device_kernelIN5flash19enable_sm80_to_sm89INS1_16FlashAttnFwdSm80INS1_25CollectiveMainloopFwdSm80ILi8ELi1ELb0EN4cute5tupleIJNS5_1CILi128EEENS7_ILi32EEENS7_ILi256EEEEEELi256ENS_10bfloat16_tEfNS_4arch4Sm80ELb1ELb0ELb1ELb1ELb0ELb1ELb1ELb0EEENS1_21CollectiveEpilogueFwdINS6_IJS8_SA_S9_EEENS6_IJNS7_ILi1EEESI_SI_EEESC_SE_Li256ELb1ELb1ELb0ELb0EEENS1_19SingleTileSchedulerILb1ELb0ELb1ELi128EEEEEEEEEvNT_6ParamsE,"aw",@nobits
	.sectionflags	@""
	.align	16


//--------------------- .nv.shared._ZN7cutlass13device_kernelIN5flash19enable_sm80_to_sm89INS1_16FlashAttnFwdSm80INS1_25CollectiveMainloopFwdSm80ILi8ELi1ELb0EN4cute5tupleIJNS5_1CILi128EEENS7_ILi96EEENS7_ILi256EEEEEELi256ENS_10bfloat16_tEfNS_4arch4Sm80ELb0ELb0ELb1ELb0ELb0ELb0ELb1ELb0EEENS1_21CollectiveEpilogueFwdINS6_IJS8_SA_S9_EEENS6_IJNS7_ILi1EEESI_SI_EEESC_SE_Li256ELb0ELb1ELb0ELb0EEENS1_19SingleTileSchedulerILb0ELb0ELb1ELi128EEEEEEEEEvNT_6ParamsE --------------------------
	.section	.nv.shared._ZN7cutlass13device_kernelIN5flash19enable_sm80_to_sm89INS1_16FlashAttnFwdSm80INS1_25CollectiveMainloopFwdSm80ILi8ELi1ELb0EN4cute5tupleIJNS5_1CILi128EEENS7_ILi96EEENS7_ILi256EEEEEELi256ENS_10bfloat16_tEfNS_4arch4Sm80ELb0ELb0ELb1ELb0ELb0ELb0ELb1ELb0EEENS1_21CollectiveEpilogueFwdINS6_IJS8_SA_S9_EEENS6_IJNS7_ILi1EEESI_SI_EEESC_SE_Li256ELb0ELb1ELb0ELb0EEENS1_19SingleTileSchedulerILb0ELb0ELb1ELi128EEEEEEEEEvNT_6ParamsE,"aw",@nobits
	.sectionflags	@""
	.align	16


//--------------------- .nv.shared._ZN7cutlass13device_kernelIN5flash19enable_sm80_to_sm89INS1_16FlashAttnFwdSm80INS1_25CollectiveMainloopFwdSm80ILi8ELi1ELb0EN4cute5tupleIJNS5_1CILi128EEENS7_ILi96EEENS7_ILi256EEEEEELi256ENS_10bfloat16_tEfNS_4arch4Sm80ELb0ELb0ELb1ELb1ELb0ELb0ELb1ELb0EEENS1_21CollectiveEpilogueFwdINS6_IJS8_SA_S9_EEENS6_IJNS7_ILi1EEESI_SI_EEESC_SE_Li256ELb1ELb1ELb0ELb0EEENS1_19SingleTileSchedulerILb1ELb0ELb1ELi128EEEEEEEEEvNT_6ParamsE --------------------------
	.section	.nv.shared._ZN7cutlass13device_kernelIN5flash19enable_sm80_to_sm89INS1_16FlashAttnFwdSm80INS1_25CollectiveMainloopFwdSm80ILi8ELi1ELb0EN4cute5tupleIJNS5_1CILi128EEENS7_ILi96EEENS7_ILi256EEEEEELi256ENS_10bfloat16_tEfNS_4arch4Sm80ELb0ELb0ELb1ELb1ELb0ELb0ELb1ELb0EEENS1_21CollectiveEpilogueFwdINS6_IJS8_SA_S9_EEENS6_IJNS7_ILi1EEESI_SI_EEESC_SE_Li256ELb1ELb1ELb0ELb0EEENS1_19SingleTileSchedulerILb1ELb0ELb1ELi128EEEEEEEEEvNT_6ParamsE,"aw",@nobits
	.sectionflags	@""
	.align	16


//--------------------- .nv.shared._ZN7cutlass13device_kernelIN5flash19enable_sm80_to_sm89INS1_16FlashAttnFwdSm80INS1_25CollectiveMainloopFwdSm80ILi8ELi1ELb0EN4cute5tupleIJNS5_1CILi128EEENS7_ILi48EEENS7_ILi256EEEEEELi256ENS_10bfloat16_tEfNS_4arch4Sm80ELb0ELb0ELb1ELb1ELb0ELb1ELb1ELb0EEENS1_21CollectiveEpilogueFwdINS6_IJS8_SA_S9_EEENS6_IJNS7_ILi1EEESI_SI_EEESC_SE_Li256ELb1ELb1ELb0ELb0EEENS1_19SingleTileSchedulerILb1ELb0ELb1ELi128EEEEEEEEEvNT_6ParamsE --------------------------
	.section	.nv.shared._ZN7cutlass13device_kernelIN5flash19enable_sm80_to_sm89INS1_16FlashAttnFwdSm80INS1_25CollectiveMainloopFwdSm80ILi8ELi1ELb0EN4cute5tupleIJNS5_1CILi128EEENS7_ILi48EEENS7_ILi256EEEEEELi256ENS_10bfloat16_tEfNS_4arch4Sm80ELb0ELb0ELb1ELb1ELb0ELb1ELb1ELb0EEENS1_21CollectiveEpilogueFwdINS6_IJS8_SA_S9_EEENS6_IJNS7_ILi1EEESI_SI_EEESC_SE_Li256ELb1ELb1ELb0ELb0EEENS1_19SingleTileSchedulerILb1ELb0ELb1ELi128EEEEEEEEEvNT_6ParamsE,"aw",@nobits
	.sectionflags	@""
	.align	16


//--------------------- .nv.shared._ZN7cutlass13device_kernelIN5flash19enable_sm80_to_sm89INS1_16FlashAttnFwdSm80INS1_25CollectiveMainloopFwdSm80ILi8ELi1ELb0EN4cute5tupleIJNS5_1CILi128EEENS7_ILi64EEENS7_ILi256EEEEEELi256ENS_10bfloat16_tEfNS_4arch4Sm80ELb0ELb1ELb1ELb0ELb0ELb0ELb1ELb0EEENS1_21CollectiveEpilogueFwdINS6_IJS8_SA_S9_EEENS6_IJNS7_ILi1EEESI_SI_EEESC_SE_Li256ELb0ELb1ELb0ELb0EEENS1_19SingleTileSchedulerILb0ELb0ELb1ELi128EEEEEEEEEvNT_6ParamsE --------------------------
	.section	.nv.shared._ZN7cutlass13device_kernelIN5flash19enable_sm80_to_sm89INS1_16FlashAttnFwdSm80INS1_25CollectiveMainloopFwdSm80ILi8ELi1ELb0EN4cute5tupleIJNS5_1CILi128EEENS7_ILi64EEENS7_ILi256EEEEEELi256ENS_10bfloat16_tEfNS_4arch4Sm80ELb0ELb1ELb1ELb0ELb0ELb0ELb1ELb0EEENS1_21CollectiveEpilogueFwdINS6_IJS8_SA_S9_EEENS6_IJNS7_ILi1EEESI_SI_EEESC_SE_Li256ELb0ELb1ELb0ELb0EEENS1_19SingleTileSchedulerILb0ELb0ELb1ELi128EEEEEEEEEvNT_6ParamsE,"aw",@nobits
	.sectionflags	@""
	.align	16


//--------------------- .nv.shared._ZN7cutlass13device_kernelIN5flash19enable_sm80_to_sm89INS1_16FlashAttnFwdSm80INS1_25CollectiveMainloopFwdSm80ILi8ELi1ELb0EN4cute5tupleIJNS5_1CILi128EEENS7_ILi64EEENS7_ILi256EEEEEELi256ENS_10bfloat16_tEfNS_4arch4Sm80ELb0ELb1ELb1ELb1ELb0ELb0ELb1ELb0EEENS1_21CollectiveEpilogueFwdINS6_IJS8_SA_S9_EEENS6_IJNS7_ILi1EEESI_SI_EEESC_SE_Li256ELb1ELb1ELb0ELb0EEENS1_19SingleTileSchedulerILb1ELb0ELb1ELi128EEEEEEEEEvNT_6ParamsE --------------------------
	.section	.nv.shared._ZN7cutlass13device_kernelIN5flash19enable_sm80_to_sm89INS1_16FlashAttnFwdSm80INS1_25CollectiveMainloopFwdSm80ILi8ELi1ELb0EN4cute5tupleIJNS5_1CILi128EEENS7_ILi64EEENS7_ILi256EEEEEELi256ENS_10bfloat16_tEfNS_4arch4Sm80ELb0ELb1ELb1ELb1ELb0ELb0ELb1ELb0EEENS1_21CollectiveEpilogueFwdINS6_IJS8_SA_S9_EEENS6_IJNS7_ILi1EEESI_SI_EEESC_SE_Li256ELb1ELb1ELb0ELb0EEENS1_19SingleTileSchedulerILb1ELb0ELb1ELi128EEEEEEEEEvNT_6ParamsE,"aw",@nobits
	.sectionflags	@""
	.align	16


//--------------------- .nv.shared._ZN7cutlass13device_kernelIN5flash19enable_sm80_to_sm89INS1_16FlashAttnFwdSm80INS1_25CollectiveMainloopFwdSm80ILi8ELi1ELb0EN4cute5tupleIJNS5_1CILi128EEENS7_ILi48EEENS7_ILi256EEEEEELi256ENS_10bfloat16_tEfNS_4arch4Sm80ELb0ELb1ELb1ELb1ELb0ELb1ELb1ELb0EEENS1_21CollectiveEpilogueFwdINS6_IJS8_SA_S9_EEENS6_IJNS7_ILi1EEESI_SI_EEESC_SE_Li256ELb1ELb1ELb0ELb0EEENS1_19SingleTileSchedulerILb1ELb0ELb1ELi128EEEEEEEEEvNT_6ParamsE --------------------------
	.section	.nv.shared._ZN7cutlass13device_kernelIN5flash19enable_sm80_to_sm89INS1_16FlashAttnFwdSm80INS1_25CollectiveMainloopFwdSm80ILi8ELi1ELb0EN4cute5tupleIJNS5_1CILi128EEENS7_ILi48EEENS7_ILi256EEEEEELi256ENS_10bfloat16_tEfNS_4arch4Sm80ELb0ELb1ELb1ELb1ELb0ELb1ELb1ELb0EEENS1_21CollectiveEpilogueFwdINS6_IJS8_SA_S9_EEENS6_IJNS7_ILi1EEESI_SI_EEESC_SE_Li256ELb1ELb1ELb0ELb0EEENS1_19SingleTileSchedulerILb1ELb0ELb1ELi128EEEEEEEEEvNT_6ParamsE,"aw",@nobits
	.sectionflags	@""
	.align	16


//--------------------- .nv.shared._ZN7cutlass13device_kernelIN5flash19enable_sm80_to_sm89INS1_16FlashAttnFwdSm80INS1_25CollectiveMainloopFwdSm80ILi8ELi1ELb0EN4cute5tupleIJNS5_1CILi128EEENS7_ILi96EEENS7_ILi256EEEEEELi256ENS_10bfloat16_tEfNS_4arch4Sm80ELb1ELb0ELb1ELb0ELb0ELb0ELb1ELb0EEENS1_21CollectiveEpilogueFwdINS6_IJS8_SA_S9_EEENS6_IJNS7_ILi1EEESI_SI_EEESC_SE_Li256ELb0ELb1ELb0ELb0EEENS1_30DynamicPersistentTileSchedulerILi256ELi256ELb0ELb1ELb0EEEEEEEEEvNT_6ParamsE --------------------------
	.section	.nv.shared._ZN7cutlass13device_kernelIN5flash19enable_sm80_to_sm89INS1_16FlashAttnFwdSm80INS1_25CollectiveMainloopFwdSm80ILi8ELi1ELb0EN4cute5tupleIJNS5_1CILi128EEENS7_ILi96EEENS7_ILi256EEEEEELi256ENS_10bfloat16_tEfNS_4arch4Sm80ELb1ELb0ELb1ELb0ELb0ELb0ELb1ELb0EEENS1_21CollectiveEpilogueFwdINS6_IJS8_SA_S9_EEENS6_IJNS7_ILi1EEESI_SI_EEESC_SE_Li256ELb0ELb1ELb0ELb0EEENS1_30DynamicPersistentTileSchedulerILi256ELi256ELb0ELb1ELb0EEEEEEEEEvNT_6ParamsE,"aw",@nobits
	.sectionflags	@""
	.align	16


//--------------------- .nv.shared._ZN7cutlass13device_kernelIN5flash19enable_sm80_to_sm89INS1_16FlashAttnFwdSm80INS1_25CollectiveMainloopFwdSm80ILi8ELi1ELb0EN4cute5tupleIJNS5_1CILi128EEENS7_ILi96EEENS7_ILi256EEEEEELi256ENS_10bfloat16_tEfNS_4arch4Sm80ELb1ELb0ELb1ELb1ELb0ELb0ELb1ELb0EEENS1_21CollectiveEpilogueFwdINS6_IJS8_SA_S9_EEENS6_IJNS7_ILi1EEESI_SI_EEESC_SE_Li256ELb1ELb1ELb0ELb0EEENS1_19SingleTileSchedulerILb1ELb0ELb1ELi128EEEEEEEEEvNT_6ParamsE --------------------------
	.section	.nv.shared._ZN7cutlass13device_kernelIN5flash19enable_sm80_to_sm89INS1_16FlashAttnFwdSm80INS1_25CollectiveMainloopFwdSm80ILi8ELi1ELb0EN4cute5tupleIJNS5_1CILi128EEENS7_ILi96EEENS7_ILi256EEEEEELi256ENS_10bfloat16_tEfNS_4arch4Sm80ELb1ELb0ELb1ELb1ELb0ELb0ELb1ELb0EEENS1_21CollectiveEpilogueFwdINS6_IJS8_SA_S9_EEENS6_IJNS7_ILi1EEESI_SI_EEESC_SE_Li256ELb1ELb1ELb0ELb0EEENS1_19SingleTileSchedulerILb1ELb0ELb1ELi128EEEEEEEEEvNT_6ParamsE,"aw",@nobits
	.sectionflags	@""
	.align	16


//--------------------- .nv.shared._ZN7cutlass13device_kernelIN5flash19enable_sm80_to_sm89INS1_16FlashAttnFwdSm80INS1_25CollectiveMainloopFwdSm80ILi8ELi1ELb0EN4cute5tupleIJNS5_1CILi128EEENS7_ILi48EEENS7_ILi256EEEEEELi256ENS_10bfloat16_tEfNS_4arch4Sm80ELb1ELb0ELb1ELb1ELb0ELb1ELb1ELb0EEENS1_21CollectiveEpilogueFwdINS6_IJS8_SA_S9_EEENS6_IJNS7_ILi1EEESI_SI_EEESC_SE_Li256ELb1ELb1ELb0ELb0EEENS1_19SingleTileSchedulerILb1ELb0ELb1ELi128EEEEEEEEEvNT_6ParamsE --------------------------
	.section	.nv.shared._ZN7cutlass13device_kernelIN5flash19enable_sm80_to_sm89INS1_16FlashAttnFwdSm80INS1_25CollectiveMainloopFwdSm80ILi8ELi1ELb0EN4cute5tupleIJNS5_1CILi128EEENS7_ILi48EEENS7_ILi256EEEEEELi256ENS_10bfloat16_tEfNS_4arch4Sm80ELb1ELb0ELb1ELb1ELb0ELb1ELb1ELb0EEENS1_21CollectiveEpilogueFwdINS6_IJS8_SA_S9_EEENS6_IJNS7_ILi1EEESI_SI_EEESC_SE_Li256ELb1ELb1ELb0ELb0EEENS1_19SingleTileSchedulerILb1ELb0ELb1ELi128EEEEEEEEEvNT_6ParamsE,"aw",@nobits
	.sectionflags	@""
	.align	16


//--------------------- .nv.shared._ZN7cutlass13device_kernelIN5flash19enable_sm80_to_sm89INS1_16FlashAttnFwdSm80INS1_25CollectiveMainloopFwdSm80ILi8ELi1ELb1EN4cute5tupleIJNS5_1CILi128EEENS7_ILi64EEENS7_ILi256EEEEEELi256ENS_10bfloat16_tEfNS_4arch4Sm80ELb0ELb0ELb0ELb0ELb0ELb0ELb1ELb0EEENS1_21CollectiveEpilogueFwdINS6_IJS8_SA_S9_EEENS6_IJNS7_ILi1EEESI_SI_EEESC_SE_Li256ELb0ELb1ELb0ELb0EEENS1_19SingleTileSchedulerILb0ELb0ELb1ELi128EEEEEEEEEvNT_6ParamsE --------------------------
	.section	.nv.shared._ZN7cutlass13device_kernelIN5flash19enable_sm80_to_sm89INS1_16FlashAttnFwdSm80INS1_25CollectiveMainloopFwdSm80ILi8ELi1ELb1EN4cute5tupleIJNS5_1CILi128EEENS7_ILi64EEENS7_ILi256EEEEEELi256ENS_10bfloat16_tEfNS_4arch4Sm80ELb0ELb0ELb0ELb0ELb0ELb0ELb1ELb0EEENS1_21CollectiveEpilogueFwdINS6_IJS8_SA_S9_EEENS6_IJNS7_ILi1EEESI_SI_EEESC_SE_Li256ELb0ELb1ELb0ELb0EEENS1_19SingleTileSchedulerILb0ELb0ELb1ELi128EEEEEEEEEvNT_6ParamsE,"aw",@nobits
	.sectionflags	@""
	.align	16


//--------------------- .nv.shared._ZN7cutlass13device_kernelIN5flash19enable_sm80_to_sm89INS1_16FlashAttnFwdSm80INS1_25CollectiveMainloopFwdSm80ILi8ELi1ELb1EN4cute5tupleIJNS5_1CILi128EEENS7_ILi64EEENS7_ILi256EEEEEELi256ENS_10bfloat16_tEfNS_4arch4Sm80ELb0ELb0ELb0ELb1ELb0ELb0ELb1ELb0EEENS1_21CollectiveEpilogueFwdINS6_IJS8_SA_S9_EEENS6_IJNS7_ILi1EEESI_SI_EEESC_SE_Li256ELb1ELb1ELb0ELb0EEENS1_19SingleTileSchedulerILb1ELb0ELb1ELi128EEEEEEEEEvNT_6ParamsE --------------------------
	.section	.nv.shared._ZN7cutlass13device_kernelIN5flash19enable_sm80_to_sm89INS1_16FlashAttnFwdSm80INS1_25CollectiveMainloopFwdSm80ILi8ELi1ELb1EN4cute5tupleIJNS5_1CILi128EEENS7_ILi64EEENS7_ILi256EEEEEELi256ENS_10bfloat16_tEfNS_4arch4Sm80ELb0ELb0ELb0ELb1ELb0ELb0ELb1ELb0EEENS1_21CollectiveEpilogueFwdINS6_IJS8_SA_S9_EEENS6_IJNS7_ILi1EEESI_SI_EEESC_SE_Li256ELb1ELb1ELb0ELb0EEENS1_19SingleTileSchedulerILb1ELb0ELb1ELi128EEEEEEEEEvNT_6ParamsE,"aw",@nobits
	.sectionflags	@""
	.align	16


//--------------------- .nv.shared._ZN7cutlass13device_kernelIN5flash19enable_sm80_to_sm89INS1_16FlashAttnFwdSm80INS1_25CollectiveMainloopFwdSm80ILi8ELi1ELb0EN4cute5tupleIJNS5_1CILi128EEENS7_ILi32EEENS7_ILi256EEEEEELi256ENS_10bfloat16_tEfNS_4arch4Sm80ELb0ELb0ELb0ELb1ELb0ELb1ELb1ELb0EEENS1_21CollectiveEpilogueFwdINS6_IJS8_SA_S9_EEENS6_IJNS7_ILi1EEESI_SI_EEESC_SE_Li256ELb1ELb1ELb0ELb0EEENS1_19SingleTileSchedulerILb1ELb0ELb1ELi128EEEEEEEEEvNT_6ParamsE --------------------------
	.section	.nv.shared._ZN7cutlass13device_kernelIN5flash19enable_sm80_to_sm89INS1_16FlashAttnFwdSm80INS1_25CollectiveMainloopFwdSm80ILi8ELi1ELb0EN4cute5tupleIJNS5_1CILi128EEENS7_ILi32EEENS7_ILi256EEEEEELi256ENS_10bfloat16_tEfNS_4arch4Sm80ELb0ELb0ELb0ELb1ELb0ELb1ELb1ELb0EEENS1_21CollectiveEpilogueFwdINS6_IJS8_SA_S9_EEENS6_IJNS7_ILi1EEESI_SI_EEESC_SE_Li256ELb1ELb1ELb0ELb0EEENS1_19SingleTileSchedulerILb1ELb0ELb1ELi128EEEEEEEEEvNT_6ParamsE,"aw",@nobits
	.sectionflags	@""
	.align	16


//--------------------- .nv.shared._ZN7cutlass13device_kernelIN5flash19enable_sm80_to_sm89INS1_16FlashAttnFwdSm80INS1_25CollectiveMainloopFwdSm80ILi8ELi1ELb1EN4cute5tupleIJNS5_1CILi128EEENS7_ILi48EEENS7_ILi256EEEEEELi256ENS_10bfloat16_tEfNS_4arch4Sm80ELb0ELb1ELb0ELb0ELb0ELb0ELb1ELb0EEENS1_21CollectiveEpilogueFwdINS6_IJS8_SA_S9_EEENS6_IJNS7_ILi1EEESI_SI_EEESC_SE_Li256ELb0ELb1ELb0ELb0EEENS1_19SingleTileSchedulerILb0ELb0ELb1ELi128EEEEEEEEEvNT_6ParamsE --------------------------
	.section	.nv.shared._ZN7cutlass13device_kernelIN5flash19enable_sm80_to_sm89INS1_16FlashAttnFwdSm80INS1_25CollectiveMainloopFwdSm80ILi8ELi1ELb1EN4cute5tupleIJNS5_1CILi128EEENS7_ILi48EEENS7_ILi256EEEEEELi256ENS_10bfloat16_tEfNS_4arch4Sm80ELb0ELb1ELb0ELb0ELb0ELb0ELb1ELb0EEENS1_21CollectiveEpilogueFwdINS6_IJS8_SA_S9_EEENS6_IJNS7_ILi1EEESI_SI_EEESC_SE_Li256ELb0ELb1ELb0ELb0EEENS1_19SingleTileSchedulerILb0ELb0ELb1ELi128EEEEEEEEEvNT_6ParamsE,"aw",@nobits
	.sectionflags	@""
	.align	16


//--------------------- .nv.shared._ZN7cutlass13device_kernelIN5flash19enable_sm80_to_sm89INS1_16FlashAttnFwdSm80INS1_25CollectiveMainloopFwdSm80ILi8ELi1ELb1EN4cute5tupleIJNS5_1CILi128EEENS7_ILi48EEENS7_ILi256EEEEEELi256ENS_10bfloat16_tEfNS_4arch4Sm80ELb0ELb1ELb0ELb1ELb0ELb0ELb1ELb0EEENS1_21CollectiveEpilogueFwdINS6_IJS8_SA_S9_EEENS6_IJNS7_ILi1EEESI_SI_EEESC_SE_Li256ELb1ELb1ELb0ELb0EEENS1_19SingleTileSchedulerILb1ELb0ELb1ELi128EEEEEEEEEvNT_6ParamsE --------------------------
	.section	.nv.shared._ZN7cutlass13device_kernelIN5flash19enable_sm80_to_sm89INS1_16FlashAttnFwdSm80INS1_25CollectiveMainloopFwdSm80ILi8ELi1ELb1EN4cute5tupleIJNS5_1CILi128EEENS7_ILi48EEENS7_ILi256EEEEEELi256ENS_10bfloat16_tEfNS_4arch4Sm80ELb0ELb1ELb0ELb1ELb0ELb0ELb1ELb0EEENS1_21CollectiveEpilogueFwdINS6_IJS8_SA_S9_EEENS6_IJNS7_ILi1EEESI_SI_EEESC_SE_Li256ELb1ELb1ELb0ELb0EEENS1_19SingleTileSchedulerILb1ELb0ELb1ELi128EEEEEEEEEvNT_6ParamsE,"aw",@nobits
	.sectionflags	@""
	.align	16


//--------------------- .nv.shared._ZN7cutlass13device_kernelIN5flash19enable_sm80_to_sm89INS1_16FlashAttnFwdSm80INS1_25CollectiveMainloopFwdSm80ILi8ELi1ELb0EN4cute5tupleIJNS5_1CILi128EEENS7_ILi32EEENS7_ILi256EEEEEELi256ENS_10bfloat16_tEfNS_4arch4Sm80ELb0ELb1ELb0ELb1ELb0ELb1ELb1ELb0EEENS1_21CollectiveEpilogueFwdINS6_IJS8_SA_S9_EEENS6_IJNS7_ILi1EEESI_SI_EEESC_SE_Li256ELb1ELb1ELb0ELb0EEENS1_19SingleTileSchedulerILb1ELb0ELb1ELi128EEEEEEEEEvNT_6ParamsE --------------------------
	.section	.nv.shared._ZN7cutlass13device_kernelIN5flash19enable_sm80_to_sm89INS1_16FlashAttnFwdSm80INS1_25CollectiveMainloopFwdSm80ILi8ELi1ELb0EN4cute5tupleIJNS5_1CILi128EEENS7_ILi32EEENS7_ILi256EEEEEELi256ENS_10bfloat16_tEfNS_4arch4Sm80ELb0ELb1ELb0ELb1ELb0ELb1ELb1ELb0EEENS1_21CollectiveEpilogueFwdINS6_IJS8_SA_S9_EEENS6_IJNS7_ILi1EEESI_SI_EEESC_SE_Li256ELb1ELb1ELb0ELb0EEENS1_19SingleTileSchedulerILb1ELb0ELb1ELi128EEEEEEEEEvNT_6ParamsE,"aw",@nobits
	.sectionflags	@""
	.align	16


//--------------------- .nv.shared._ZN7cutlass13device_kernelIN5flash19enable_sm80_to_sm89INS1_16FlashAttnFwdSm80INS1_25CollectiveMainloopFwdSm80ILi8ELi1ELb1EN4cute5tupleIJNS5_1CILi128EEENS7_ILi64EEENS7_ILi256EEEEEELi256ENS_10bfloat16_tEfNS_4arch4Sm80ELb1ELb0ELb0ELb0ELb0ELb0ELb1ELb0EEENS1_21CollectiveEpilogueFwdINS6_IJS8_SA_S9_EEENS6_IJNS7_ILi1EEESI_SI_EEESC_SE_Li256ELb0ELb1ELb0ELb0EEENS1_30DynamicPersistentTileSchedulerILi256ELi256ELb0ELb1ELb0EEEEEEEEEvNT_6ParamsE --------------------------
	.section	.nv.shared._ZN7cutlass13device_kernelIN5flash19enable_sm80_to_sm89INS1_16FlashAttnFwdSm80INS1_25CollectiveMainloopFwdSm80ILi8ELi1ELb1EN4cute5tupleIJNS5_1CILi128EEENS7_ILi64EEENS7_ILi256EEEEEELi256ENS_10bfloat16_tEfNS_4arch4Sm80ELb1ELb0ELb0ELb0ELb0ELb0ELb1ELb0EEENS1_21CollectiveEpilogueFwdINS6_IJS8_SA_S9_EEENS6_IJNS7_ILi1EEESI_SI_EEESC_SE_Li256ELb0ELb1ELb0ELb0EEENS1_30DynamicPersistentTileSchedulerILi256ELi256ELb0ELb1ELb0EEEEEEEEEvNT_6ParamsE,"aw",@nobits
	.sectionflags	@""
	.align	16


//--------------------- .nv.shared._ZN7cutlass13device_kernelIN5flash19enable_sm80_to_sm89INS1_16FlashAttnFwdSm80INS1_25CollectiveMainloopFwdSm80ILi8ELi1ELb1EN4cute5tupleIJNS5_1CILi128EEENS7_ILi64EEENS7_ILi256EEEEEELi256ENS_10bfloat16_tEfNS_4arch4Sm80ELb1ELb0ELb0ELb1ELb0ELb0ELb1ELb0EEENS1_21CollectiveEpilogueFwdINS6_IJS8_SA_S9_EEENS6_IJNS7_ILi1EEESI_SI_EEESC_SE_Li256ELb1ELb1ELb0ELb0EEENS1_19SingleTileSchedulerILb1ELb0ELb1ELi128EEEEEEEEEvNT_6ParamsE --------------------------
	.section	.nv.shared._ZN7cutlass13device_kernelIN5flash19enable_sm80_to_sm89INS1_16FlashAttnFwdSm80INS1_25CollectiveMainloopFwdSm80ILi8ELi1ELb1EN4cute5tupleIJNS5_1CILi128EEENS7_ILi64EEENS7_ILi256EEEEEELi256ENS_10bfloat16_tEfNS_4arch4Sm80ELb1ELb0ELb0ELb1ELb0ELb0ELb1ELb0EEENS1_21CollectiveEpilogueFwdINS6_IJS8_SA_S9_EEENS6_IJNS7_ILi1EEESI_SI_EEESC_SE_Li256ELb1ELb1ELb0ELb0EEENS1_19SingleTileSchedulerILb1ELb0ELb1ELi128EEEEEEEEEvNT_6ParamsE,"aw",@nobits
	.sectionflags	@""
	.align	16


//--------------------- .nv.shared._ZN7cutlass13device_kernelIN5flash19enable_sm80_to_sm89INS1_16FlashAttnFwdSm80INS1_25CollectiveMainloopFwdSm80ILi8ELi1ELb0EN4cute5tupleIJNS5_1CILi128EEENS7_ILi32EEENS7_ILi256EEEEEELi256ENS_10bfloat16_tEfNS_4arch4Sm80ELb1ELb0ELb0ELb1ELb0ELb1ELb1ELb0EEENS1_21CollectiveEpilogueFwdINS6_IJS8_SA_S9_EEENS6_IJNS7_ILi1EEESI_SI_EEESC_SE_Li256ELb1ELb1ELb0ELb0EEENS1_19SingleTileSchedulerILb1ELb0ELb1ELi128EEEEEEEEEvNT_6ParamsE --------------------------
	.section	.nv.shared._ZN7cutlass13device_kernelIN5flash19enable_sm80_to_sm89INS1_16FlashAttnFwdSm80INS1_25CollectiveMainloopFwdSm80ILi8ELi1ELb0EN4cute5tupleIJNS5_1CILi128EEENS7_ILi32EEENS7_ILi256EEEEEELi256ENS_10bfloat16_tEfNS_4arch4Sm80ELb1ELb0ELb0ELb1ELb0ELb1ELb1ELb0EEENS1_21CollectiveEpilogueFwdINS6_IJS8_SA_S9_EEENS6_IJNS7_ILi1EEESI_SI_EEESC_SE_Li256ELb1ELb1ELb0ELb0EEENS1_19SingleTileSchedulerILb1ELb0ELb1ELi128EEEEEEEEEvNT_6ParamsE,"aw",@nobits
	.sectionflags	@""
	.align	16


//--------------------- .nv.shared._ZN7cutlass13device_kernelIN5flash19enable_sm80_to_sm89INS1_16FlashAttnFwdSm80INS1_25CollectiveMainloopFwdSm80ILi8ELi1ELb0EN4cute5tupleIJNS5_1CILi128EEENS7_ILi96EEENS7_ILi256EEEEEELi256ENS_10bfloat16_tEfNS_4arch4Sm80ELb0ELb0ELb0ELb0ELb0ELb0ELb1ELb0EEENS1_21CollectiveEpilogueFwdINS6_IJS8_SA_S9_EEENS6_IJNS7_ILi1EEESI_SI_EEESC_SE_Li256ELb0ELb1ELb0ELb0EEENS1_19SingleTileSchedulerILb0ELb0ELb1ELi128EEEEEEEEEvNT_6ParamsE --------------------------
	.section	.nv.shared._ZN7cutlass13device_kernelIN5flash19enable_sm80_to_sm89INS1_16FlashAttnFwdSm80INS1_25CollectiveMainloopFwdSm80ILi8ELi1ELb0EN4cute5tupleIJNS5_1CILi128EEENS7_ILi96EEENS7_ILi256EEEEEELi256ENS_10bfloat16_tEfNS_4arch4Sm80ELb0ELb0ELb0ELb0ELb0ELb0ELb1ELb0EEENS1_21CollectiveEpilogueFwdINS6_IJS8_SA_S9_EEENS6_IJNS7_ILi1EEESI_SI_EEESC_SE_Li256ELb0ELb1ELb0ELb0EEENS1_19SingleTileSchedulerILb0ELb0ELb1ELi128EEEEEEEEEvNT_6ParamsE,"aw",@nobits
	.sectionflags	@""
	.align	16


//--------------------- .nv.shared._ZN7cutlass13device_kernelIN5flash19enable_sm80_to_sm89INS1_16FlashAttnFwdSm80INS1_25CollectiveMainloopFwdSm80ILi8ELi1ELb0EN4cute5tupleIJNS5_1CILi128EEENS7_ILi96EEENS7_ILi256EEEEEELi256ENS_10bfloat16_tEfNS_4arch4Sm80ELb0ELb0ELb0ELb1ELb0ELb0ELb1ELb0EEENS1_21CollectiveEpilogueFwdINS6_IJS8_SA_S9_EEENS6_IJNS7_ILi1EEESI_SI_EEESC_SE_Li256ELb1ELb1ELb0ELb0EEENS1_19SingleTileSchedulerILb1ELb0ELb1ELi128EEEEEEEEEvNT_6ParamsE --------------------------
	.section	.nv.shared._ZN7cutlass13device_kernelIN5flash19enable_sm80_to_sm89INS1_16FlashAttnFwdSm80INS1_25CollectiveMainloopFwdSm80ILi8ELi1ELb0EN4cute5tupleIJNS5_1CILi128EEENS7_ILi96EEENS7_ILi256EEEEEELi256ENS_10bfloat16_tEfNS_4arch4Sm80ELb0ELb0ELb0ELb1ELb0ELb0ELb1ELb0EEENS1_21CollectiveEpilogueFwdINS6_IJS8_SA_S9_EEENS6_IJNS7_ILi1EEESI_SI_EEESC_SE_Li256ELb1ELb1ELb0ELb0EEENS1_19SingleTileSchedulerILb1ELb0ELb1ELi128EEEEEEEEEvNT_6ParamsE,"aw",@nobits
	.sectionflags	@""
	.align	16


//--------------------- .nv.shared._ZN7cutlass13device_kernelIN5flash19enable_sm80_to_sm89INS1_16FlashAttnFwdSm80INS1_25CollectiveMainloopFwdSm80ILi8ELi1ELb0EN4cute5tupleIJNS5_1CILi128EEENS7_ILi48EEENS7_ILi256EEEEEELi256ENS_10bfloat16_tEfNS_4arch4Sm80ELb0ELb0ELb0ELb1ELb0ELb1ELb1ELb0EEENS1_21CollectiveEpilogueFwdINS6_IJS8_SA_S9_EEENS6_IJNS7_ILi1EEESI_SI_EEESC_SE_Li256ELb1ELb1ELb0ELb0EEENS1_19SingleTileSchedulerILb1ELb0ELb1ELi128EEEEEEEEEvNT_6ParamsE --------------------------
	.section	.nv.shared._ZN7cutlass13device_kernelIN5flash19enable_sm80_to_sm89INS1_16FlashAttnFwdSm80INS1_25CollectiveMainloopFwdSm80ILi8ELi1ELb0EN4cute5tupleIJNS5_1CILi128EEENS7_ILi48EEENS7_ILi256EEEEEELi256ENS_10bfloat16_tEfNS_4arch4Sm80ELb0ELb0ELb0ELb1ELb0ELb1ELb1ELb0EEENS1_21CollectiveEpilogueFwdINS6_IJS8_SA_S9_EEENS6_IJNS7_ILi1EEESI_SI_EEESC_SE_Li256ELb1ELb1ELb0ELb0EEENS1_19SingleTileSchedulerILb1ELb0ELb1ELi128EEEEEEEEEvNT_6ParamsE,"aw",@nobits
	.sectionflags	@""
	.align	16


//--------------------- .nv.shared._ZN7cutlass13device_kernelIN5flash19enable_sm80_to_sm89INS1_16FlashAttnFwdSm80INS1_25CollectiveMainloopFwdSm80ILi8ELi1ELb0EN4cute5tupleIJNS5_1CILi128EEENS7_ILi64EEENS7_ILi256EEEEEELi256ENS_10bfloat16_tEfNS_4arch4Sm80ELb0ELb1ELb0ELb0ELb0ELb0ELb1ELb0EEENS1_21CollectiveEpilogueFwdINS6_IJS8_SA_S9_EEENS6_IJNS7_ILi1EEESI_SI_EEESC_SE_Li256ELb0ELb1ELb0ELb0EEENS1_19SingleTileSchedulerILb0ELb0ELb1ELi128EEEEEEEEEvNT_6ParamsE --------------------------
	.section	.nv.shared._ZN7cutlass13device_kernelIN5flash19enable_sm80_to_sm89INS1_16FlashAttnFwdSm80INS1_25CollectiveMainloopFwdSm80ILi8ELi1ELb0EN4cute5tupleIJNS5_1CILi128EEENS7_ILi64EEENS7_ILi256EEEEEELi256ENS_10bfloat16_tEfNS_4arch4Sm80ELb0ELb1ELb0ELb0ELb0ELb0ELb1ELb0EEENS1_21CollectiveEpilogueFwdINS6_IJS8_SA_S9_EEENS6_IJNS7_ILi1EEESI_SI_EEESC_SE_Li256ELb0ELb1ELb0ELb0EEENS1_19SingleTileSchedulerILb0ELb0ELb1ELi128EEEEEEEEEvNT_6ParamsE,"aw",@nobits
	.sectionflags	@""
	.align	16


//--------------------- .nv.shared._ZN7cutlass13device_kernelIN5flash19enable_sm80_to_sm89INS1_16FlashAttnFwdSm80INS1_25CollectiveMainloopFwdSm80ILi8ELi1ELb0EN4cute5tupleIJNS5_1CILi128EEENS7_ILi64EEENS7_ILi256EEEEEELi256ENS_10bfloat16_tEfNS_4arch4Sm80ELb0ELb1ELb0ELb1ELb0ELb0ELb1ELb0EEENS1_21CollectiveEpilogueFwdINS6_IJS8_SA_S9_EEENS6_IJNS7_ILi1EEESI_SI_EEESC_SE_Li256ELb1ELb1ELb0ELb0EEENS1_19SingleTileSchedulerILb1ELb0ELb1ELi128EEEEEEEEEvNT_6ParamsE --------------------------
	.section	.nv.shared._ZN7cutlass13device_kernelIN5flash19enable_sm80_to_sm89INS1_16FlashAttnFwdSm80INS1_25CollectiveMainloopFwdSm80ILi8ELi1ELb0EN4cute5tupleIJNS5_1CILi128EEENS7_ILi64EEENS7_ILi256EEEEEELi256ENS_10bfloat16_tEfNS_4arch4Sm80ELb0ELb1ELb0ELb1ELb0ELb0ELb1ELb0EEENS1_21CollectiveEpilogueFwdINS6_IJS8_SA_S9_EEENS6_IJNS7_ILi1EEESI_SI_EEESC_SE_Li256ELb1ELb1ELb0ELb0EEENS1_19SingleTileSchedulerILb1ELb0ELb1ELi128EEEEEEEEEvNT_6ParamsE,"aw",@nobits
	.sectionflags	@""
	.align	16


//--------------------- .nv.shared._ZN7cutlass13device_kernelIN5flash19enable_sm80_to_sm89INS1_16FlashAttnFwdSm80INS1_25CollectiveMainloopFwdSm80ILi8ELi1ELb0EN4cute5tupleIJNS5_1CILi128EEENS7_ILi48EEENS7_ILi256EEEEEELi256ENS_10bfloat16_tEfNS_4arch4Sm80ELb0ELb1ELb0ELb1ELb0ELb1ELb1ELb0EEENS1_21CollectiveEpilogueFwdINS6_IJS8_SA_S9_EEENS6_IJNS7_ILi1EEESI_SI_EEESC_SE_Li256ELb1ELb1ELb0ELb0EEENS1_19SingleTileSchedulerILb1ELb0ELb1ELi128EEEEEEEEEvNT_6ParamsE --------------------------
	.section	.nv.shared._ZN7cutlass13device_kernelIN5flash19enable_sm80_to_sm89INS1_16FlashAttnFwdSm80INS1_25CollectiveMainloopFwdSm80ILi8ELi1ELb0EN4cute5tupleIJNS5_1CILi128EEENS7_ILi48EEENS7_ILi256EEEEEELi256ENS_10bfloat16_tEfNS_4arch4Sm80ELb0ELb1ELb0ELb1ELb0ELb1ELb1ELb0EEENS1_21CollectiveEpilogueFwdINS6_IJS8_SA_S9_EEENS6_IJNS7_ILi1EEESI_SI_EEESC_SE_Li256ELb1ELb1ELb0ELb0EEENS1_19SingleTileSchedulerILb1ELb0ELb1ELi128EEEEEEEEEvNT_6ParamsE,"aw",@nobits
	.sectionflags	@""
	.align	16


//--------------------- .nv.shared._ZN7cutlass13device_kernelIN5flash19enable_sm80_to_sm89INS1_16FlashAttnFwdSm80INS1_25CollectiveMainloopFwdSm80ILi8ELi1ELb0EN4cute5tupleIJNS5_1CILi128EEENS7_ILi96EEENS7_ILi256EEEEEELi256ENS_10bfloat16_tEfNS_4arch4Sm80ELb1ELb0ELb0ELb0ELb0ELb0ELb1ELb0EEENS1_21CollectiveEpilogueFwdINS6_IJS8_SA_S9_EEENS6_IJNS7_ILi1EEESI_SI_EEESC_SE_Li256ELb0ELb1ELb0ELb0EEENS1_30DynamicPersistentTileSchedulerILi256ELi256ELb0ELb1ELb0EEEEEEEEEvNT_6ParamsE --------------------------
	.section	.nv.shared._ZN7cutlass13device_kernelIN5flash19enable_sm80_to_sm89INS1_16FlashAttnFwdSm80INS1_25CollectiveMainloopFwdSm80ILi8ELi1ELb0EN4cute5tupleIJNS5_1CILi128EEENS7_ILi96EEENS7_ILi256EEEEEELi256ENS_10bfloat16_tEfNS_4arch4Sm80ELb1ELb0ELb0ELb0ELb0ELb0ELb1ELb0EEENS1_21CollectiveEpilogueFwdINS6_IJS8_SA_S9_EEENS6_IJNS7_ILi1EEESI_SI_EEESC_SE_Li256ELb0ELb1ELb0ELb0EEENS1_30DynamicPersistentTileSchedulerILi256ELi256ELb0ELb1ELb0EEEEEEEEEvNT_6ParamsE,"aw",@nobits
	.sectionflags	@""
	.align	16


//--------------------- .nv.shared._ZN7cutlass13device_kernelIN5flash19enable_sm80_to_sm89INS1_16FlashAttnFwdSm80INS1_25CollectiveMainloopFwdSm80ILi8ELi1ELb0EN4cute5tupleIJNS5_1CILi128EEENS7_ILi96EEENS7_ILi256EEEEEELi256ENS_10bfloat16_tEfNS_4arch4Sm80ELb1ELb0ELb0ELb1ELb0ELb0ELb1ELb0EEENS1_21CollectiveEpilogueFwdINS6_IJS8_SA_S9_EEENS6_IJNS7_ILi1EEESI_SI_EEESC_SE_Li256ELb1ELb1ELb0ELb0EEENS1_19SingleTileSchedulerILb1ELb0ELb1ELi128EEEEEEEEEvNT_6ParamsE --------------------------
	.section	.nv.shared._ZN7cutlass13device_kernelIN5flash19enable_sm80_to_sm89INS1_16FlashAttnFwdSm80INS1_25CollectiveMainloopFwdSm80ILi8ELi1ELb0EN4cute5tupleIJNS5_1CILi128EEENS7_ILi96EEENS7_ILi256EEEEEELi256ENS_10bfloat16_tEfNS_4arch4Sm80ELb1ELb0ELb0ELb1ELb0ELb0ELb1ELb0EEENS1_21CollectiveEpilogueFwdINS6_IJS8_SA_S9_EEENS6_IJNS7_ILi1EEESI_SI_EEESC_SE_Li256ELb1ELb1ELb0ELb0EEENS1_19SingleTileSchedulerILb1ELb0ELb1ELi128EEEEEEEEEvNT_6ParamsE,"aw",@nobits
	.sectionflags	@""
	.align	16


//--------------------- .nv.shared._ZN7cutlass13device_kernelIN5flash19enable_sm80_to_sm89INS1_16FlashAttnFwdSm80INS1_25CollectiveMainloopFwdSm80ILi8ELi1ELb0EN4cute5tupleIJNS5_1CILi128EEENS7_ILi48EEENS7_ILi256EEEEEELi256ENS_10bfloat16_tEfNS_4arch4Sm80ELb1ELb0ELb0ELb1ELb0ELb1ELb1ELb0EEENS1_21CollectiveEpilogueFwdINS6_IJS8_SA_S9_EEENS6_IJNS7_ILi1EEESI_SI_EEESC_SE_Li256ELb1ELb1ELb0ELb0EEENS1_19SingleTileSchedulerILb1ELb0ELb1ELi128EEEEEEEEEvNT_6ParamsE --------------------------
	.section	.nv.shared._ZN7cutlass13device_kernelIN5flash19enable_sm80_to_sm89INS1_16FlashAttnFwdSm80INS1_25CollectiveMainloopFwdSm80ILi8ELi1ELb0EN4cute5tupleIJNS5_1CILi128EEENS7_ILi48EEENS7_ILi256EEEEEELi256ENS_10bfloat16_tEfNS_4arch4Sm80ELb1ELb0ELb0ELb1ELb0ELb1ELb1ELb0EEENS1_21CollectiveEpilogueFwdINS6_IJS8_SA_S9_EEENS6_IJNS7_ILi1EEESI_SI_EEESC_SE_Li256ELb1ELb1ELb0ELb0EEENS1_19SingleTileSchedulerILb1ELb0ELb1ELi128EEEEEEEEEvNT_6ParamsE,"aw",@nobits
	.sectionflags	@""
	.align	16
